	.target	sm_103a

	.elftype	@"ET_EXEC"


//--------------------- .note.nv.tkinfo           --------------------------
	.section	.note.nv.tkinfo,"",@"SHT_NOTE"
	.sectionflags	@"SHF_NOTE_NV_TKINFO"
	.tkinfo
        /*0018*/ 	.word	0x00000002
        /*0030*/ 	.string	""
        /*0030*/ 	.string	"ptxas"
        /*0030*/ 	.string	"Cuda compilation tools, release 13.0, V13.0.88"
        /*0030*/ 	.string	"Build cuda_13.0.r13.0/compiler.36424714_0"
        /*0030*/ 	.string	"-arch sm_103a -m 64 "



//--------------------- .note.nv.cuinfo           --------------------------
	.section	.note.nv.cuinfo,"",@"SHT_NOTE"
	.sectionflags	@"SHF_NOTE_NV_CUINFO"
        /*0018*/ 	.short	0x0002
        /*001a*/ 	.short	0x0067
        /*001c*/ 	.short	0x0082
	.zero		2


//--------------------- .nv.info                  --------------------------
	.section	.nv.info,"",@"SHT_CUDA_INFO"
	.align	4


	//----- nvinfo : EIATTR_REGCOUNT
	.align		4
        /*0000*/ 	.byte	0x04, 0x2f
        /*0002*/ 	.short	(.L_38 - .L_37)
	.align		4
.L_37:
        /*0004*/ 	.word	index@(_ZN2at6native29vectorized_elementwise_kernelILi8EZZZNS0_67_GLOBAL__N__bb565c37_34_ValidateCompressedIndicesKernel_cu_33a4b88b42_validate_compressed_sparse_indices_kernelILNS2_8CDimNameE0ENS2_18CUDAKernelLauncherENS2_14EmptyVecKernelENS2_8DummyVecELm8EEEvRKNS_6TensorESA_lllENKUlvE0_clEvENKUlvE_clEvEUliE_St5arrayIPcLm2EEEEviT0_T1_)
        /*0008*/ 	.word	0x00000004


	//----- nvinfo : EIATTR_FRAME_SIZE
	.align		4
.L_38:
        /*000c*/ 	.byte	0x04, 0x11
        /*000e*/ 	.short	(.L_40 - .L_39)
	.align		4
.L_39:
        /*0010*/ 	.word	index@(_ZN2at6native29vectorized_elementwise_kernelILi8EZZZNS0_67_GLOBAL__N__bb565c37_34_ValidateCompressedIndicesKernel_cu_33a4b88b42_validate_compressed_sparse_indices_kernelILNS2_8CDimNameE0ENS2_18CUDAKernelLauncherENS2_14EmptyVecKernelENS2_8DummyVecELm8EEEvRKNS_6TensorESA_lllENKUlvE0_clEvENKUlvE_clEvEUliE_St5arrayIPcLm2EEEEviT0_T1_)
        /*0014*/ 	.word	0x00000000


	//----- nvinfo : EIATTR_REGCOUNT
	.align		4
.L_40:
        /*0018*/ 	.byte	0x04, 0x2f
        /*001a*/ 	.short	(.L_42 - .L_41)
	.align		4
.L_41:
        /*001c*/ 	.word	index@(_ZN2at6native29vectorized_elementwise_kernelILi4EZZZNS0_67_GLOBAL__N__bb565c37_34_ValidateCompressedIndicesKernel_cu_33a4b88b42_validate_compressed_sparse_indices_kernelILNS2_8CDimNameE0ENS2_18CUDAKernelLauncherENS2_14EmptyVecKernelENS2_8DummyVecELm8EEEvRKNS_6TensorESA_lllENKUlvE0_clEvENKUlvE_clEvEUliE_St5arrayIPcLm2EEEEviT0_T1_)
        /*0020*/ 	.word	0x00000020


	//----- nvinfo : EIATTR_FRAME_SIZE
	.align		4
.L_42:
        /*0024*/ 	.byte	0x04, 0x11
        /*0026*/ 	.short	(.L_44 - .L_43)
	.align		4
.L_43:
        /*0028*/ 	.word	index@(_ZN2at6native29vectorized_elementwise_kernelILi4EZZZNS0_67_GLOBAL__N__bb565c37_34_ValidateCompressedIndicesKernel_cu_33a4b88b42_validate_compressed_sparse_indices_kernelILNS2_8CDimNameE0ENS2_18CUDAKernelLauncherENS2_14EmptyVecKernelENS2_8DummyVecELm8EEEvRKNS_6TensorESA_lllENKUlvE0_clEvENKUlvE_clEvEUliE_St5arrayIPcLm2EEEEviT0_T1_)
        /*002c*/ 	.word	0x00000000


	//----- nvinfo : EIATTR_REGCOUNT
	.align		4
.L_44:
        /*0030*/ 	.byte	0x04, 0x2f
        /*0032*/ 	.short	(.L_46 - .L_45)
	.align		4
.L_45:
        /*0034*/ 	.word	index@(_ZN2at6native29vectorized_elementwise_kernelILi2EZZZNS0_67_GLOBAL__N__bb565c37_34_ValidateCompressedIndicesKernel_cu_33a4b88b42_validate_compressed_sparse_indices_kernelILNS2_8CDimNameE0ENS2_18CUDAKernelLauncherENS2_14EmptyVecKernelENS2_8DummyVecELm8EEEvRKNS_6TensorESA_lllENKUlvE0_clEvENKUlvE_clEvEUliE_St5arrayIPcLm2EEEEviT0_T1_)
        /*0038*/ 	.word	0x00000020


	//----- nvinfo : EIATTR_FRAME_SIZE
	.align		4
.L_46:
        /*003c*/ 	.byte	0x04, 0x11
        /*003e*/ 	.short	(.L_48 - .L_47)
	.align		4
.L_47:
        /*0040*/ 	.word	index@(_ZN2at6native29vectorized_elementwise_kernelILi2EZZZNS0_67_GLOBAL__N__bb565c37_34_ValidateCompressedIndicesKernel_cu_33a4b88b42_validate_compressed_sparse_indices_kernelILNS2_8CDimNameE0ENS2_18CUDAKernelLauncherENS2_14EmptyVecKernelENS2_8DummyVecELm8EEEvRKNS_6TensorESA_lllENKUlvE0_clEvENKUlvE_clEvEUliE_St5arrayIPcLm2EEEEviT0_T1_)
        /*0044*/ 	.word	0x00000000


	//----- nvinfo : EIATTR_REGCOUNT
	.align		4
.L_48:
        /*0048*/ 	.byte	0x04, 0x2f
        /*004a*/ 	.short	(.L_50 - .L_49)
	.align		4
.L_49:
        /*004c*/ 	.word	index@(_ZN2at6native27unrolled_elementwise_kernelIZZZNS0_67_GLOBAL__N__bb565c37_34_ValidateCompressedIndicesKernel_cu_33a4b88b42_validate_compressed_sparse_indices_kernelILNS2_8CDimNameE0ENS2_18CUDAKernelLauncherENS2_14EmptyVecKernelENS2_8DummyVecELm8EEEvRKNS_6TensorESA_lllENKUlvE0_clEvENKUlvE_clEvEUliE_St5arrayIPcLm2EELi4E23TrivialOffsetCalculatorILi1EjESI_NS0_6memory15LoadWithoutCastENSJ_16StoreWithoutCastEEEviT_T0_T2_T3_T4_T5_)
        /*0050*/ 	.word	0x0000001b


	//----- nvinfo : EIATTR_FRAME_SIZE
	.align		4
.L_50:
        /*0054*/ 	.byte	0x04, 0x11
        /*0056*/ 	.short	(.L_52 - .L_51)
	.align		4
.L_51:
        /*0058*/ 	.word	index@(_ZN2at6native27unrolled_elementwise_kernelIZZZNS0_67_GLOBAL__N__bb565c37_34_ValidateCompressedIndicesKernel_cu_33a4b88b42_validate_compressed_sparse_indices_kernelILNS2_8CDimNameE0ENS2_18CUDAKernelLauncherENS2_14EmptyVecKernelENS2_8DummyVecELm8EEEvRKNS_6TensorESA_lllENKUlvE0_clEvENKUlvE_clEvEUliE_St5arrayIPcLm2EELi4E23TrivialOffsetCalculatorILi1EjESI_NS0_6memory15LoadWithoutCastENSJ_16StoreWithoutCastEEEviT_T0_T2_T3_T4_T5_)
        /*005c*/ 	.word	0x00000000


	//----- nvinfo : EIATTR_REGCOUNT
	.align		4
.L_52:
        /*0060*/ 	.byte	0x04, 0x2f
        /*0062*/ 	.short	(.L_54 - .L_53)
	.align		4
.L_53:
        /*0064*/ 	.word	index@(_ZN2at6native18elementwise_kernelILi128ELi2EZNS0_22gpu_kernel_impl_nocastIZZZNS0_67_GLOBAL__N__bb565c37_34_ValidateCompressedIndicesKernel_cu_33a4b88b42_validate_compressed_sparse_indices_kernelILNS3_8CDimNameE0ENS3_18CUDAKernelLauncherENS3_14EmptyVecKernelENS3_8DummyVecELm8EEEvRKNS_6TensorESB_lllENKUlvE0_clEvENKUlvE_clEvEUliE_EEvRNS_18TensorIteratorBaseERKT_EUliE_EEviT1_)
        /*0068*/ 	.word	0x00000018


	//----- nvinfo : EIATTR_FRAME_SIZE
	.align		4
.L_54:
        /*006c*/ 	.byte	0x04, 0x11
        /*006e*/ 	.short	(.L_56 - .L_55)
	.align		4
.L_55:
        /*0070*/ 	.word	index@(_ZN2at6native18elementwise_kernelILi128ELi2EZNS0_22gpu_kernel_impl_nocastIZZZNS0_67_GLOBAL__N__bb565c37_34_ValidateCompressedIndicesKernel_cu_33a4b88b42_validate_compressed_sparse_indices_kernelILNS3_8CDimNameE0ENS3_18CUDAKernelLauncherENS3_14EmptyVecKernelENS3_8DummyVecELm8EEEvRKNS_6TensorESB_lllENKUlvE0_clEvENKUlvE_clEvEUliE_EEvRNS_18TensorIteratorBaseERKT_EUliE_EEviT1_)
        /*0074*/ 	.word	0x00000000


	//----- nvinfo : EIATTR_REGCOUNT
	.align		4
.L_56:
        /*0078*/ 	.byte	0x04, 0x2f
        /*007a*/ 	.short	(.L_58 - .L_57)
	.align		4
.L_57:
        /*007c*/ 	.word	index@(_ZN2at6native27unrolled_elementwise_kernelIZZZNS0_67_GLOBAL__N__bb565c37_34_ValidateCompressedIndicesKernel_cu_33a4b88b42_validate_compressed_sparse_indices_kernelILNS2_8CDimNameE0ENS2_18CUDAKernelLauncherENS2_14EmptyVecKernelENS2_8DummyVecELm8EEEvRKNS_6TensorESA_lllENKUlvE0_clEvENKUlvE_clEvEUliE_St5arrayIPcLm2EELi4E23TrivialOffsetCalculatorILi1EjESI_NS0_6memory12LoadWithCastILi1EEENSJ_13StoreWithCastILi1EEEEEviT_T0_T2_T3_T4_T5_)
        /*0080*/ 	.word	0x0000001d


	//----- nvinfo : EIATTR_FRAME_SIZE
	.align		4
.L_58:
        /*0084*/ 	.byte	0x04, 0x11
        /*0086*/ 	.short	(.L_60 - .L_59)
	.align		4
.L_59:
        /*0088*/ 	.word	index@(_ZN2at6native27unrolled_elementwise_kernelIZZZNS0_67_GLOBAL__N__bb565c37_34_ValidateCompressedIndicesKernel_cu_33a4b88b42_validate_compressed_sparse_indices_kernelILNS2_8CDimNameE0ENS2_18CUDAKernelLauncherENS2_14EmptyVecKernelENS2_8DummyVecELm8EEEvRKNS_6TensorESA_lllENKUlvE0_clEvENKUlvE_clEvEUliE_St5arrayIPcLm2EELi4E23TrivialOffsetCalculatorILi1EjESI_NS0_6memory12LoadWithCastILi1EEENSJ_13StoreWithCastILi1EEEEEviT_T0_T2_T3_T4_T5_)
        /*008c*/ 	.word	0x00000000


	//----- nvinfo : EIATTR_REGCOUNT
	.align		4
.L_60:
        /*0090*/ 	.byte	0x04, 0x2f
        /*0092*/ 	.short	(.L_62 - .L_61)
	.align		4
.L_61:
        /*0094*/ 	.word	index@(_ZN2at6native18elementwise_kernelILi128ELi4EZNS0_15gpu_kernel_implIZZZNS0_67_GLOBAL__N__bb565c37_34_ValidateCompressedIndicesKernel_cu_33a4b88b42_validate_compressed_sparse_indices_kernelILNS3_8CDimNameE0ENS3_18CUDAKernelLauncherENS3_14EmptyVecKernelENS3_8DummyVecELm8EEEvRKNS_6TensorESB_lllENKUlvE0_clEvENKUlvE_clEvEUliE_EEvRNS_18TensorIteratorBaseERKT_EUliE_EEviT1_)
        /*0098*/ 	.word	0x00000018


	//----- nvinfo : EIATTR_FRAME_SIZE
	.align		4
.L_62:
        /*009c*/ 	.byte	0x04, 0x11
        /*009e*/ 	.short	(.L_64 - .L_63)
	.align		4
.L_63:
        /*00a0*/ 	.word	index@(_ZN2at6native18elementwise_kernelILi128ELi4EZNS0_15gpu_kernel_implIZZZNS0_67_GLOBAL__N__bb565c37_34_ValidateCompressedIndicesKernel_cu_33a4b88b42_validate_compressed_sparse_indices_kernelILNS3_8CDimNameE0ENS3_18CUDAKernelLauncherENS3_14EmptyVecKernelENS3_8DummyVecELm8EEEvRKNS_6TensorESB_lllENKUlvE0_clEvENKUlvE_clEvEUliE_EEvRNS_18TensorIteratorBaseERKT_EUliE_EEviT1_)
        /*00a4*/ 	.word	0x00000000


	//----- nvinfo : EIATTR_REGCOUNT
	.align		4
.L_64:
        /*00a8*/ 	.byte	0x04, 0x2f
        /*00aa*/ 	.short	(.L_66 - .L_65)
	.align		4
.L_65:
        /*00ac*/ 	.word	index@(_ZN2at6native29vectorized_elementwise_kernelILi8EZZZNS0_67_GLOBAL__N__bb565c37_34_ValidateCompressedIndicesKernel_cu_33a4b88b42_validate_compressed_sparse_indices_kernelILNS2_8CDimNameE0ENS2_18CUDAKernelLauncherENS2_14EmptyVecKernelENS2_8DummyVecELm8EEEvRKNS_6TensorESA_lllENKUlvE0_clEvENKUlvE0_clEvEUllE_St5arrayIPcLm2EEEEviT0_T1_)
        /*00b0*/ 	.word	0x00000004


	//----- nvinfo : EIATTR_FRAME_SIZE
	.align		4
.L_66:
        /*00b4*/ 	.byte	0x04, 0x11
        /*00b6*/ 	.short	(.L_68 - .L_67)
	.align		4
.L_67:
        /*00b8*/ 	.word	index@(_ZN2at6native29vectorized_elementwise_kernelILi8EZZZNS0_67_GLOBAL__N__bb565c37_34_ValidateCompressedIndicesKernel_cu_33a4b88b42_validate_compressed_sparse_indices_kernelILNS2_8CDimNameE0ENS2_18CUDAKernelLauncherENS2_14EmptyVecKernelENS2_8DummyVecELm8EEEvRKNS_6TensorESA_lllENKUlvE0_clEvENKUlvE0_clEvEUllE_St5arrayIPcLm2EEEEviT0_T1_)
        /*00bc*/ 	.word	0x00000000


	//----- nvinfo : EIATTR_REGCOUNT
	.align		4
.L_68:
        /*00c0*/ 	.byte	0x04, 0x2f
        /*00c2*/ 	.short	(.L_70 - .L_69)
	.align		4
.L_69:
        /*00c4*/ 	.word	index@(_ZN2at6native29vectorized_elementwise_kernelILi4EZZZNS0_67_GLOBAL__N__bb565c37_34_ValidateCompressedIndicesKernel_cu_33a4b88b42_validate_compressed_sparse_indices_kernelILNS2_8CDimNameE0ENS2_18CUDAKernelLauncherENS2_14EmptyVecKernelENS2_8DummyVecELm8EEEvRKNS_6TensorESA_lllENKUlvE0_clEvENKUlvE0_clEvEUllE_St5arrayIPcLm2EEEEviT0_T1_)
        /*00c8*/ 	.word	0x00000026


	//----- nvinfo : EIATTR_FRAME_SIZE
	.align		4
.L_70:
        /*00cc*/ 	.byte	0x04, 0x11
        /*00ce*/ 	.short	(.L_72 - .L_71)
	.align		4
.L_71:
        /*00d0*/ 	.word	index@(_ZN2at6native29vectorized_elementwise_kernelILi4EZZZNS0_67_GLOBAL__N__bb565c37_34_ValidateCompressedIndicesKernel_cu_33a4b88b42_validate_compressed_sparse_indices_kernelILNS2_8CDimNameE0ENS2_18CUDAKernelLauncherENS2_14EmptyVecKernelENS2_8DummyVecELm8EEEvRKNS_6TensorESA_lllENKUlvE0_clEvENKUlvE0_clEvEUllE_St5arrayIPcLm2EEEEviT0_T1_)
        /*00d4*/ 	.word	0x00000000


	//----- nvinfo : EIATTR_REGCOUNT
	.align		4
.L_72:
        /*00d8*/ 	.byte	0x04, 0x2f
        /*00da*/ 	.short	(.L_74 - .L_73)
	.align		4
.L_73:
        /*00dc*/ 	.word	index@(_ZN2at6native29vectorized_elementwise_kernelILi2EZZZNS0_67_GLOBAL__N__bb565c37_34_ValidateCompressedIndicesKernel_cu_33a4b88b42_validate_compressed_sparse_indices_kernelILNS2_8CDimNameE0ENS2_18CUDAKernelLauncherENS2_14EmptyVecKernelENS2_8DummyVecELm8EEEvRKNS_6TensorESA_lllENKUlvE0_clEvENKUlvE0_clEvEUllE_St5arrayIPcLm2EEEEviT0_T1_)
        /*00e0*/ 	.word	0x00000026


	//----- nvinfo : EIATTR_FRAME_SIZE
	.align		4
.L_74:
        /*00e4*/ 	.byte	0x04, 0x11
        /*00e6*/ 	.short	(.L_76 - .L_75)
	.align		4
.L_75:
        /*00e8*/ 	.word	index@(_ZN2at6native29vectorized_elementwise_kernelILi2EZZZNS0_67_GLOBAL__N__bb565c37_34_ValidateCompressedIndicesKernel_cu_33a4b88b42_validate_compressed_sparse_indices_kernelILNS2_8CDimNameE0ENS2_18CUDAKernelLauncherENS2_14EmptyVecKernelENS2_8DummyVecELm8EEEvRKNS_6TensorESA_lllENKUlvE0_clEvENKUlvE0_clEvEUllE_St5arrayIPcLm2EEEEviT0_T1_)
        /*00ec*/ 	.word	0x00000000


	//----- nvinfo : EIATTR_REGCOUNT
	.align		4
.L_76:
        /*00f0*/ 	.byte	0x04, 0x2f
        /*00f2*/ 	.short	(.L_78 - .L_77)
	.align		4
.L_77:
        /*00f4*/ 	.word	index@(_ZN2at6native27unrolled_elementwise_kernelIZZZNS0_67_GLOBAL__N__bb565c37_34_ValidateCompressedIndicesKernel_cu_33a4b88b42_validate_compressed_sparse_indices_kernelILNS2_8CDimNameE0ENS2_18CUDAKernelLauncherENS2_14EmptyVecKernelENS2_8DummyVecELm8EEEvRKNS_6TensorESA_lllENKUlvE0_clEvENKUlvE0_clEvEUllE_St5arrayIPcLm2EELi4E23TrivialOffsetCalculatorILi1EjESI_NS0_6memory15LoadWithoutCastENSJ_16StoreWithoutCastEEEviT_T0_T2_T3_T4_T5_)
        /*00f8*/ 	.word	0x0000001e


	//----- nvinfo : EIATTR_FRAME_SIZE
	.align		4
.L_78:
        /*00fc*/ 	.byte	0x04, 0x11
        /*00fe*/ 	.short	(.L_80 - .L_79)
	.align		4
.L_79:
        /*0100*/ 	.word	index@(_ZN2at6native27unrolled_elementwise_kernelIZZZNS0_67_GLOBAL__N__bb565c37_34_ValidateCompressedIndicesKernel_cu_33a4b88b42_validate_compressed_sparse_indices_kernelILNS2_8CDimNameE0ENS2_18CUDAKernelLauncherENS2_14EmptyVecKernelENS2_8DummyVecELm8EEEvRKNS_6TensorESA_lllENKUlvE0_clEvENKUlvE0_clEvEUllE_St5arrayIPcLm2EELi4E23TrivialOffsetCalculatorILi1EjESI_NS0_6memory15LoadWithoutCastENSJ_16StoreWithoutCastEEEviT_T0_T2_T3_T4_T5_)
        /*0104*/ 	.word	0x00000000


	//----- nvinfo : EIATTR_REGCOUNT
	.align		4
.L_80:
        /*0108*/ 	.byte	0x04, 0x2f
        /*010a*/ 	.short	(.L_82 - .L_81)
	.align		4
.L_81:
        /*010c*/ 	.word	index@(_ZN2at6native18elementwise_kernelILi128ELi2EZNS0_22gpu_kernel_impl_nocastIZZZNS0_67_GLOBAL__N__bb565c37_34_ValidateCompressedIndicesKernel_cu_33a4b88b42_validate_compressed_sparse_indices_kernelILNS3_8CDimNameE0ENS3_18CUDAKernelLauncherENS3_14EmptyVecKernelENS3_8DummyVecELm8EEEvRKNS_6TensorESB_lllENKUlvE0_clEvENKUlvE0_clEvEUllE_EEvRNS_18TensorIteratorBaseERKT_EUliE_EEviT1_)
        /*0110*/ 	.word	0x00000018


	//----- nvinfo : EIATTR_FRAME_SIZE
	.align		4
.L_82:
        /*0114*/ 	.byte	0x04, 0x11
        /*0116*/ 	.short	(.L_84 - .L_83)
	.align		4
.L_83:
        /*0118*/ 	.word	index@(_ZN2at6native18elementwise_kernelILi128ELi2EZNS0_22gpu_kernel_impl_nocastIZZZNS0_67_GLOBAL__N__bb565c37_34_ValidateCompressedIndicesKernel_cu_33a4b88b42_validate_compressed_sparse_indices_kernelILNS3_8CDimNameE0ENS3_18CUDAKernelLauncherENS3_14EmptyVecKernelENS3_8DummyVecELm8EEEvRKNS_6TensorESB_lllENKUlvE0_clEvENKUlvE0_clEvEUllE_EEvRNS_18TensorIteratorBaseERKT_EUliE_EEviT1_)
        /*011c*/ 	.word	0x00000000


	//----- nvinfo : EIATTR_REGCOUNT
	.align		4
.L_84:
        /*0120*/ 	.byte	0x04, 0x2f
        /*0122*/ 	.short	(.L_86 - .L_85)
	.align		4
.L_85:
        /*0124*/ 	.word	index@(_ZN2at6native27unrolled_elementwise_kernelIZZZNS0_67_GLOBAL__N__bb565c37_34_ValidateCompressedIndicesKernel_cu_33a4b88b42_validate_compressed_sparse_indices_kernelILNS2_8CDimNameE0ENS2_18CUDAKernelLauncherENS2_14EmptyVecKernelENS2_8DummyVecELm8EEEvRKNS_6TensorESA_lllENKUlvE0_clEvENKUlvE0_clEvEUllE_St5arrayIPcLm2EELi4E23TrivialOffsetCalculatorILi1EjESI_NS0_6memory12LoadWithCastILi1EEENSJ_13StoreWithCastILi1EEEEEviT_T0_T2_T3_T4_T5_)
        /*0128*/ 	.word	0x00000020


	//----- nvinfo : EIATTR_FRAME_SIZE
	.align		4
.L_86:
        /*012c*/ 	.byte	0x04, 0x11
        /*012e*/ 	.short	(.L_88 - .L_87)
	.align		4
.L_87:
        /*0130*/ 	.word	index@(_ZN2at6native27unrolled_elementwise_kernelIZZZNS0_67_GLOBAL__N__bb565c37_34_ValidateCompressedIndicesKernel_cu_33a4b88b42_validate_compressed_sparse_indices_kernelILNS2_8CDimNameE0ENS2_18CUDAKernelLauncherENS2_14EmptyVecKernelENS2_8DummyVecELm8EEEvRKNS_6TensorESA_lllENKUlvE0_clEvENKUlvE0_clEvEUllE_St5arrayIPcLm2EELi4E23TrivialOffsetCalculatorILi1EjESI_NS0_6memory12LoadWithCastILi1EEENSJ_13StoreWithCastILi1EEEEEviT_T0_T2_T3_T4_T5_)
        /*0134*/ 	.word	0x00000000


	//----- nvinfo : EIATTR_REGCOUNT
	.align		4
.L_88:
        /*0138*/ 	.byte	0x04, 0x2f
        /*013a*/ 	.short	(.L_90 - .L_89)
	.align		4
.L_89:
        /*013c*/ 	.word	index@(_ZN2at6native18elementwise_kernelILi128ELi4EZNS0_15gpu_kernel_implIZZZNS0_67_GLOBAL__N__bb565c37_34_ValidateCompressedIndicesKernel_cu_33a4b88b42_validate_compressed_sparse_indices_kernelILNS3_8CDimNameE0ENS3_18CUDAKernelLauncherENS3_14EmptyVecKernelENS3_8DummyVecELm8EEEvRKNS_6TensorESB_lllENKUlvE0_clEvENKUlvE0_clEvEUllE_EEvRNS_18TensorIteratorBaseERKT_EUliE_EEviT1_)
        /*0140*/ 	.word	0x00000018


	//----- nvinfo : EIATTR_FRAME_SIZE
	.align		4
.L_90:
        /*0144*/ 	.byte	0x04, 0x11
        /*0146*/ 	.short	(.L_92 - .L_91)
	.align		4
.L_91:
        /*0148*/ 	.word	index@(_ZN2at6native18elementwise_kernelILi128ELi4EZNS0_15gpu_kernel_implIZZZNS0_67_GLOBAL__N__bb565c37_34_ValidateCompressedIndicesKernel_cu_33a4b88b42_validate_compressed_sparse_indices_kernelILNS3_8CDimNameE0ENS3_18CUDAKernelLauncherENS3_14EmptyVecKernelENS3_8DummyVecELm8EEEvRKNS_6TensorESB_lllENKUlvE0_clEvENKUlvE0_clEvEUllE_EEvRNS_18TensorIteratorBaseERKT_EUliE_EEviT1_)
        /*014c*/ 	.word	0x00000000


	//----- nvinfo : EIATTR_REGCOUNT
	.align		4
.L_92:
        /*0150*/ 	.byte	0x04, 0x2f
        /*0152*/ 	.short	(.L_94 - .L_93)
	.align		4
.L_93:
        /*0154*/ 	.word	index@(_ZN2at6native29vectorized_elementwise_kernelILi8EZZZNS0_67_GLOBAL__N__bb565c37_34_ValidateCompressedIndicesKernel_cu_33a4b88b42_validate_compressed_sparse_indices_kernelILNS2_8CDimNameE0ENS2_18CUDAKernelLauncherENS2_14EmptyVecKernelENS2_8DummyVecELm8EEEvRKNS_6TensorESA_lllENKUlvE1_clEvENKUlvE_clEvEUliiiiiE_St5arrayIPcLm6EEEEviT0_T1_)
        /*0158*/ 	.word	0x00000004


	//----- nvinfo : EIATTR_FRAME_SIZE
	.align		4
.L_94:
        /*015c*/ 	.byte	0x04, 0x11
        /*015e*/ 	.short	(.L_96 - .L_95)
	.align		4
.L_95:
        /*0160*/ 	.word	index@(_ZN2at6native29vectorized_elementwise_kernelILi8EZZZNS0_67_GLOBAL__N__bb565c37_34_ValidateCompressedIndicesKernel_cu_33a4b88b42_validate_compressed_sparse_indices_kernelILNS2_8CDimNameE0ENS2_18CUDAKernelLauncherENS2_14EmptyVecKernelENS2_8DummyVecELm8EEEvRKNS_6TensorESA_lllENKUlvE1_clEvENKUlvE_clEvEUliiiiiE_St5arrayIPcLm6EEEEviT0_T1_)
        /*0164*/ 	.word	0x00000000


	//----- nvinfo : EIATTR_REGCOUNT
	.align		4
.L_96:
        /*0168*/ 	.byte	0x04, 0x2f
        /*016a*/ 	.short	(.L_98 - .L_97)
	.align		4
.L_97:
        /*016c*/ 	.word	index@(_ZN2at6native29vectorized_elementwise_kernelILi4EZZZNS0_67_GLOBAL__N__bb565c37_34_ValidateCompressedIndicesKernel_cu_33a4b88b42_validate_compressed_sparse_indices_kernelILNS2_8CDimNameE0ENS2_18CUDAKernelLauncherENS2_14EmptyVecKernelENS2_8DummyVecELm8EEEvRKNS_6TensorESA_lllENKUlvE1_clEvENKUlvE_clEvEUliiiiiE_St5arrayIPcLm6EEEEviT0_T1_)
        /*0170*/ 	.word	0x00000048


	//----- nvinfo : EIATTR_FRAME_SIZE
	.align		4
.L_98:
        /*0174*/ 	.byte	0x04, 0x11
        /*0176*/ 	.short	(.L_100 - .L_99)
	.align		4
.L_99:
        /*0178*/ 	.word	index@($__internal_79_$__cuda_sm20_div_s64)
        /*017c*/ 	.word	0x00000160


	//----- nvinfo : EIATTR_FRAME_SIZE
	.align		4
.L_100:
        /*0180*/ 	.byte	0x04, 0x11
        /*0182*/ 	.short	(.L_102 - .L_101)
	.align		4
.L_101:
        /*0184*/ 	.word	index@(_ZN2at6native29vectorized_elementwise_kernelILi4EZZZNS0_67_GLOBAL__N__bb565c37_34_ValidateCompressedIndicesKernel_cu_33a4b88b42_validate_compressed_sparse_indices_kernelILNS2_8CDimNameE0ENS2_18CUDAKernelLauncherENS2_14EmptyVecKernelENS2_8DummyVecELm8EEEvRKNS_6TensorESA_lllENKUlvE1_clEvENKUlvE_clEvEUliiiiiE_St5arrayIPcLm6EEEEviT0_T1_)
        /*0188*/ 	.word	0x00000160


	//----- nvinfo : EIATTR_REGCOUNT
	.align		4
.L_102:
        /*018c*/ 	.byte	0x04, 0x2f
        /*018e*/ 	.short	(.L_104 - .L_103)
	.align		4
.L_103:
        /*0190*/ 	.word	index@(_ZN2at6native29vectorized_elementwise_kernelILi2EZZZNS0_67_GLOBAL__N__bb565c37_34_ValidateCompressedIndicesKernel_cu_33a4b88b42_validate_compressed_sparse_indices_kernelILNS2_8CDimNameE0ENS2_18CUDAKernelLauncherENS2_14EmptyVecKernelENS2_8DummyVecELm8EEEvRKNS_6TensorESA_lllENKUlvE1_clEvENKUlvE_clEvEUliiiiiE_St5arrayIPcLm6EEEEviT0_T1_)
        /*0194*/ 	.word	0x00000048


	//----- nvinfo : EIATTR_FRAME_SIZE
	.align		4
.L_104:
        /*0198*/ 	.byte	0x04, 0x11
        /*019a*/ 	.short	(.L_106 - .L_105)
	.align		4
.L_105:
        /*019c*/ 	.word	index@($__internal_78_$__cuda_sm20_div_s64)
        /*01a0*/ 	.word	0x00000160


	//----- nvinfo : EIATTR_FRAME_SIZE
	.align		4
.L_106:
        /*01a4*/ 	.byte	0x04, 0x11
        /*01a6*/ 	.short	(.L_108 - .L_107)
	.align		4
.L_107:
        /*01a8*/ 	.word	index@(_ZN2at6native29vectorized_elementwise_kernelILi2EZZZNS0_67_GLOBAL__N__bb565c37_34_ValidateCompressedIndicesKernel_cu_33a4b88b42_validate_compressed_sparse_indices_kernelILNS2_8CDimNameE0ENS2_18CUDAKernelLauncherENS2_14EmptyVecKernelENS2_8DummyVecELm8EEEvRKNS_6TensorESA_lllENKUlvE1_clEvENKUlvE_clEvEUliiiiiE_St5arrayIPcLm6EEEEviT0_T1_)
        /*01ac*/ 	.word	0x00000160


	//----- nvinfo : EIATTR_REGCOUNT
	.align		4
.L_108:
        /*01b0*/ 	.byte	0x04, 0x2f
        /*01b2*/ 	.short	(.L_110 - .L_109)
	.align		4
.L_109:
        /*01b4*/ 	.word	index@(_ZN2at6native27unrolled_elementwise_kernelIZZZNS0_67_GLOBAL__N__bb565c37_34_ValidateCompressedIndicesKernel_cu_33a4b88b42_validate_compressed_sparse_indices_kernelILNS2_8CDimNameE0ENS2_18CUDAKernelLauncherENS2_14EmptyVecKernelENS2_8DummyVecELm8EEEvRKNS_6TensorESA_lllENKUlvE1_clEvENKUlvE_clEvEUliiiiiE_St5arrayIPcLm6EELi4E23TrivialOffsetCalculatorILi5EjESH_ILi1EjENS0_6memory15LoadWithoutCastENSK_16StoreWithoutCastEEEviT_T0_T2_T3_T4_T5_)
        /*01b8*/ 	.word	0x00000030


	//----- nvinfo : EIATTR_FRAME_SIZE
	.align		4
.L_110:
        /*01bc*/ 	.byte	0x04, 0x11
        /*01be*/ 	.short	(.L_112 - .L_111)
	.align		4
.L_111:
        /*01c0*/ 	.word	index@($__internal_77_$__cuda_sm20_div_s64)
        /*01c4*/ 	.word	0x000000b0


	//----- nvinfo : EIATTR_FRAME_SIZE
	.align		4
.L_112:
        /*01c8*/ 	.byte	0x04, 0x11
        /*01ca*/ 	.short	(.L_114 - .L_113)
	.align		4
.L_113:
        /*01cc*/ 	.word	index@(_ZN2at6native27unrolled_elementwise_kernelIZZZNS0_67_GLOBAL__N__bb565c37_34_ValidateCompressedIndicesKernel_cu_33a4b88b42_validate_compressed_sparse_indices_kernelILNS2_8CDimNameE0ENS2_18CUDAKernelLauncherENS2_14EmptyVecKernelENS2_8DummyVecELm8EEEvRKNS_6TensorESA_lllENKUlvE1_clEvENKUlvE_clEvEUliiiiiE_St5arrayIPcLm6EELi4E23TrivialOffsetCalculatorILi5EjESH_ILi1EjENS0_6memory15LoadWithoutCastENSK_16StoreWithoutCastEEEviT_T0_T2_T3_T4_T5_)
        /*01d0*/ 	.word	0x000000b0


	//----- nvinfo : EIATTR_REGCOUNT
	.align		4
.L_114:
        /*01d4*/ 	.byte	0x04, 0x2f
        /*01d6*/ 	.short	(.L_116 - .L_115)
	.align		4
.L_115:
        /*01d8*/ 	.word	index@(_ZN2at6native18elementwise_kernelILi128ELi2EZNS0_22gpu_kernel_impl_nocastIZZZNS0_67_GLOBAL__N__bb565c37_34_ValidateCompressedIndicesKernel_cu_33a4b88b42_validate_compressed_sparse_indices_kernelILNS3_8CDimNameE0ENS3_18CUDAKernelLauncherENS3_14EmptyVecKernelENS3_8DummyVecELm8EEEvRKNS_6TensorESB_lllENKUlvE1_clEvENKUlvE_clEvEUliiiiiE_EEvRNS_18TensorIteratorBaseERKT_EUliE_EEviT1_)
        /*01dc*/ 	.word	0x00000028


	//----- nvinfo : EIATTR_FRAME_SIZE
	.align		4
.L_116:
        /*01e0*/ 	.byte	0x04, 0x11
        /*01e2*/ 	.short	(.L_118 - .L_117)
	.align		4
.L_117:
        /*01e4*/ 	.word	index@($__internal_76_$__cuda_sm20_rem_s64)
        /*01e8*/ 	.word	0x00000000


	//----- nvinfo : EIATTR_FRAME_SIZE
	.align		4
.L_118:
        /*01ec*/ 	.byte	0x04, 0x11
        /*01ee*/ 	.short	(.L_120 - .L_119)
	.align		4
.L_119:
        /*01f0*/ 	.word	index@($__internal_75_$__cuda_sm20_div_s64)
        /*01f4*/ 	.word	0x00000000


	//----- nvinfo : EIATTR_FRAME_SIZE
	.align		4
.L_120:
        /*01f8*/ 	.byte	0x04, 0x11
        /*01fa*/ 	.short	(.L_122 - .L_121)
	.align		4
.L_121:
        /*01fc*/ 	.word	index@(_ZN2at6native18elementwise_kernelILi128ELi2EZNS0_22gpu_kernel_impl_nocastIZZZNS0_67_GLOBAL__N__bb565c37_34_ValidateCompressedIndicesKernel_cu_33a4b88b42_validate_compressed_sparse_indices_kernelILNS3_8CDimNameE0ENS3_18CUDAKernelLauncherENS3_14EmptyVecKernelENS3_8DummyVecELm8EEEvRKNS_6TensorESB_lllENKUlvE1_clEvENKUlvE_clEvEUliiiiiE_EEvRNS_18TensorIteratorBaseERKT_EUliE_EEviT1_)
        /*0200*/ 	.word	0x00000000


	//----- nvinfo : EIATTR_REGCOUNT
	.align		4
.L_122:
        /*0204*/ 	.byte	0x04, 0x2f
        /*0206*/ 	.short	(.L_124 - .L_123)
	.align		4
.L_123:
        /*0208*/ 	.word	index@(_ZN2at6native27unrolled_elementwise_kernelIZZZNS0_67_GLOBAL__N__bb565c37_34_ValidateCompressedIndicesKernel_cu_33a4b88b42_validate_compressed_sparse_indices_kernelILNS2_8CDimNameE0ENS2_18CUDAKernelLauncherENS2_14EmptyVecKernelENS2_8DummyVecELm8EEEvRKNS_6TensorESA_lllENKUlvE1_clEvENKUlvE_clEvEUliiiiiE_St5arrayIPcLm6EELi4E23TrivialOffsetCalculatorILi5EjESH_ILi1EjENS0_6memory12LoadWithCastILi5EEENSK_13StoreWithCastILi1EEEEEviT_T0_T2_T3_T4_T5_)
        /*020c*/ 	.word	0x00000038


	//----- nvinfo : EIATTR_FRAME_SIZE
	.align		4
.L_124:
        /*0210*/ 	.byte	0x04, 0x11
        /*0212*/ 	.short	(.L_126 - .L_125)
	.align		4
.L_125:
        /*0214*/ 	.word	index@($__internal_74_$__cuda_sm20_div_s64)
        /*0218*/ 	.word	0x000000b0


	//----- nvinfo : EIATTR_FRAME_SIZE
	.align		4
.L_126:
        /*021c*/ 	.byte	0x04, 0x11
        /*021e*/ 	.short	(.L_128 - .L_127)
	.align		4
.L_127:
        /*0220*/ 	.word	index@(_ZN2at6native27unrolled_elementwise_kernelIZZZNS0_67_GLOBAL__N__bb565c37_34_ValidateCompressedIndicesKernel_cu_33a4b88b42_validate_compressed_sparse_indices_kernelILNS2_8CDimNameE0ENS2_18CUDAKernelLauncherENS2_14EmptyVecKernelENS2_8DummyVecELm8EEEvRKNS_6TensorESA_lllENKUlvE1_clEvENKUlvE_clEvEUliiiiiE_St5arrayIPcLm6EELi4E23TrivialOffsetCalculatorILi5EjESH_ILi1EjENS0_6memory12LoadWithCastILi5EEENSK_13StoreWithCastILi1EEEEEviT_T0_T2_T3_T4_T5_)
        /*0224*/ 	.word	0x000000b0


	//----- nvinfo : EIATTR_REGCOUNT
	.align		4
.L_128:
        /*0228*/ 	.byte	0x04, 0x2f
        /*022a*/ 	.short	(.L_130 - .L_129)
	.align		4
.L_129:
        /*022c*/ 	.word	index@(_ZN2at6native18elementwise_kernelILi128ELi4EZNS0_15gpu_kernel_implIZZZNS0_67_GLOBAL__N__bb565c37_34_ValidateCompressedIndicesKernel_cu_33a4b88b42_validate_compressed_sparse_indices_kernelILNS3_8CDimNameE0ENS3_18CUDAKernelLauncherENS3_14EmptyVecKernelENS3_8DummyVecELm8EEEvRKNS_6TensorESB_lllENKUlvE1_clEvENKUlvE_clEvEUliiiiiE_EEvRNS_18TensorIteratorBaseERKT_EUliE_EEviT1_)
        /*0230*/ 	.word	0x0000002e


	//----- nvinfo : EIATTR_FRAME_SIZE
	.align		4
.L_130:
        /*0234*/ 	.byte	0x04, 0x11
        /*0236*/ 	.short	(.L_132 - .L_131)
	.align		4
.L_131:
        /*0238*/ 	.word	index@($__internal_73_$__cuda_sm20_rem_s64)
        /*023c*/ 	.word	0x00000000


	//----- nvinfo : EIATTR_FRAME_SIZE
	.align		4
.L_132:
        /*0240*/ 	.byte	0x04, 0x11
        /*0242*/ 	.short	(.L_134 - .L_133)
	.align		4
.L_133:
        /*0244*/ 	.word	index@($__internal_72_$__cuda_sm20_div_s64)
        /*0248*/ 	.word	0x00000000


	//----- nvinfo : EIATTR_FRAME_SIZE
	.align		4
.L_134:
        /*024c*/ 	.byte	0x04, 0x11
        /*024e*/ 	.short	(.L_136 - .L_135)
	.align		4
.L_135:
        /*0250*/ 	.word	index@(_ZN2at6native18elementwise_kernelILi128ELi4EZNS0_15gpu_kernel_implIZZZNS0_67_GLOBAL__N__bb565c37_34_ValidateCompressedIndicesKernel_cu_33a4b88b42_validate_compressed_sparse_indices_kernelILNS3_8CDimNameE0ENS3_18CUDAKernelLauncherENS3_14EmptyVecKernelENS3_8DummyVecELm8EEEvRKNS_6TensorESB_lllENKUlvE1_clEvENKUlvE_clEvEUliiiiiE_EEvRNS_18TensorIteratorBaseERKT_EUliE_EEviT1_)
        /*0254*/ 	.word	0x00000000


	//----- nvinfo : EIATTR_REGCOUNT
	.align		4
.L_136:
        /*0258*/ 	.byte	0x04, 0x2f
        /*025a*/ 	.short	(.L_138 - .L_137)
	.align		4
.L_137:
        /*025c*/ 	.word	index@(_ZN2at6native29vectorized_elementwise_kernelILi8EZZZNS0_67_GLOBAL__N__bb565c37_34_ValidateCompressedIndicesKernel_cu_33a4b88b42_validate_compressed_sparse_indices_kernelILNS2_8CDimNameE0ENS2_18CUDAKernelLauncherENS2_14EmptyVecKernelENS2_8DummyVecELm8EEEvRKNS_6TensorESA_lllENKUlvE1_clEvENKUlvE0_clEvEUllllllE_St5arrayIPcLm6EEEEviT0_T1_)
        /*0260*/ 	.word	0x00000004


	//----- nvinfo : EIATTR_FRAME_SIZE
	.align		4
.L_138:
        /*0264*/ 	.byte	0x04, 0x11
        /*0266*/ 	.short	(.L_140 - .L_139)
	.align		4
.L_139:
        /*0268*/ 	.word	index@(_ZN2at6native29vectorized_elementwise_kernelILi8EZZZNS0_67_GLOBAL__N__bb565c37_34_ValidateCompressedIndicesKernel_cu_33a4b88b42_validate_compressed_sparse_indices_kernelILNS2_8CDimNameE0ENS2_18CUDAKernelLauncherENS2_14EmptyVecKernelENS2_8DummyVecELm8EEEvRKNS_6TensorESA_lllENKUlvE1_clEvENKUlvE0_clEvEUllllllE_St5arrayIPcLm6EEEEviT0_T1_)
        /*026c*/ 	.word	0x00000000


	//----- nvinfo : EIATTR_REGCOUNT
	.align		4
.L_140:
        /*0270*/ 	.byte	0x04, 0x2f
        /*0272*/ 	.short	(.L_142 - .L_141)
	.align		4
.L_141:
        /*0274*/ 	.word	index@(_ZN2at6native29vectorized_elementwise_kernelILi4EZZZNS0_67_GLOBAL__N__bb565c37_34_ValidateCompressedIndicesKernel_cu_33a4b88b42_validate_compressed_sparse_indices_kernelILNS2_8CDimNameE0ENS2_18CUDAKernelLauncherENS2_14EmptyVecKernelENS2_8DummyVecELm8EEEvRKNS_6TensorESA_lllENKUlvE1_clEvENKUlvE0_clEvEUllllllE_St5arrayIPcLm6EEEEviT0_T1_)
        /*0278*/ 	.word	0x0000007c


	//----- nvinfo : EIATTR_FRAME_SIZE
	.align		4
.L_142:
        /*027c*/ 	.byte	0x04, 0x11
        /*027e*/ 	.short	(.L_144 - .L_143)
	.align		4
.L_143:
        /*0280*/ 	.word	index@($__internal_71_$__cuda_sm20_div_s64)
        /*0284*/ 	.word	0x00000160


	//----- nvinfo : EIATTR_FRAME_SIZE
	.align		4
.L_144:
        /*0288*/ 	.byte	0x04, 0x11
        /*028a*/ 	.short	(.L_146 - .L_145)
	.align		4
.L_145:
        /*028c*/ 	.word	index@(_ZN2at6native29vectorized_elementwise_kernelILi4EZZZNS0_67_GLOBAL__N__bb565c37_34_ValidateCompressedIndicesKernel_cu_33a4b88b42_validate_compressed_sparse_indices_kernelILNS2_8CDimNameE0ENS2_18CUDAKernelLauncherENS2_14EmptyVecKernelENS2_8DummyVecELm8EEEvRKNS_6TensorESA_lllENKUlvE1_clEvENKUlvE0_clEvEUllllllE_St5arrayIPcLm6EEEEviT0_T1_)
        /*0290*/ 	.word	0x00000160


	//----- nvinfo : EIATTR_REGCOUNT
	.align		4
.L_146:
        /*0294*/ 	.byte	0x04, 0x2f
        /*0296*/ 	.short	(.L_148 - .L_147)
	.align		4
.L_147:
        /*0298*/ 	.word	index@(_ZN2at6native29vectorized_elementwise_kernelILi2EZZZNS0_67_GLOBAL__N__bb565c37_34_ValidateCompressedIndicesKernel_cu_33a4b88b42_validate_compressed_sparse_indices_kernelILNS2_8CDimNameE0ENS2_18CUDAKernelLauncherENS2_14EmptyVecKernelENS2_8DummyVecELm8EEEvRKNS_6TensorESA_lllENKUlvE1_clEvENKUlvE0_clEvEUllllllE_St5arrayIPcLm6EEEEviT0_T1_)
        /*029c*/ 	.word	0x0000007c


	//----- nvinfo : EIATTR_FRAME_SIZE
	.align		4
.L_148:
        /*02a0*/ 	.byte	0x04, 0x11
        /*02a2*/ 	.short	(.L_150 - .L_149)
	.align		4
.L_149:
        /*02a4*/ 	.word	index@($__internal_70_$__cuda_sm20_div_s64)
        /*02a8*/ 	.word	0x00000160


	//----- nvinfo : EIATTR_FRAME_SIZE
	.align		4
.L_150:
        /*02ac*/ 	.byte	0x04, 0x11
        /*02ae*/ 	.short	(.L_152 - .L_151)
	.align		4
.L_151:
        /*02b0*/ 	.word	index@(_ZN2at6native29vectorized_elementwise_kernelILi2EZZZNS0_67_GLOBAL__N__bb565c37_34_ValidateCompressedIndicesKernel_cu_33a4b88b42_validate_compressed_sparse_indices_kernelILNS2_8CDimNameE0ENS2_18CUDAKernelLauncherENS2_14EmptyVecKernelENS2_8DummyVecELm8EEEvRKNS_6TensorESA_lllENKUlvE1_clEvENKUlvE0_clEvEUllllllE_St5arrayIPcLm6EEEEviT0_T1_)
        /*02b4*/ 	.word	0x00000160


	//----- nvinfo : EIATTR_REGCOUNT
	.align		4
.L_152:
        /*02b8*/ 	.byte	0x04, 0x2f
        /*02ba*/ 	.short	(.L_154 - .L_153)
	.align		4
.L_153:
        /*02bc*/ 	.word	index@(_ZN2at6native27unrolled_elementwise_kernelIZZZNS0_67_GLOBAL__N__bb565c37_34_ValidateCompressedIndicesKernel_cu_33a4b88b42_validate_compressed_sparse_indices_kernelILNS2_8CDimNameE0ENS2_18CUDAKernelLauncherENS2_14EmptyVecKernelENS2_8DummyVecELm8EEEvRKNS_6TensorESA_lllENKUlvE1_clEvENKUlvE0_clEvEUllllllE_St5arrayIPcLm6EELi4E23TrivialOffsetCalculatorILi5EjESH_ILi1EjENS0_6memory15LoadWithoutCastENSK_16StoreWithoutCastEEEviT_T0_T2_T3_T4_T5_)
        /*02c0*/ 	.word	0x00000040


	//----- nvinfo : EIATTR_FRAME_SIZE
	.align		4
.L_154:
        /*02c4*/ 	.byte	0x04, 0x11
        /*02c6*/ 	.short	(.L_156 - .L_155)
	.align		4
.L_155:
        /*02c8*/ 	.word	index@($__internal_69_$__cuda_sm20_div_s64)
        /*02cc*/ 	.word	0x000000b0


	//----- nvinfo : EIATTR_FRAME_SIZE
	.align		4
.L_156:
        /*02d0*/ 	.byte	0x04, 0x11
        /*02d2*/ 	.short	(.L_158 - .L_157)
	.align		4
.L_157:
        /*02d4*/ 	.word	index@(_ZN2at6native27unrolled_elementwise_kernelIZZZNS0_67_GLOBAL__N__bb565c37_34_ValidateCompressedIndicesKernel_cu_33a4b88b42_validate_compressed_sparse_indices_kernelILNS2_8CDimNameE0ENS2_18CUDAKernelLauncherENS2_14EmptyVecKernelENS2_8DummyVecELm8EEEvRKNS_6TensorESA_lllENKUlvE1_clEvENKUlvE0_clEvEUllllllE_St5arrayIPcLm6EELi4E23TrivialOffsetCalculatorILi5EjESH_ILi1EjENS0_6memory15LoadWithoutCastENSK_16StoreWithoutCastEEEviT_T0_T2_T3_T4_T5_)
        /*02d8*/ 	.word	0x000000b0


	//----- nvinfo : EIATTR_REGCOUNT
	.align		4
.L_158:
        /*02dc*/ 	.byte	0x04, 0x2f
        /*02de*/ 	.short	(.L_160 - .L_159)
	.align		4
.L_159:
        /*02e0*/ 	.word	index@(_ZN2at6native18elementwise_kernelILi128ELi2EZNS0_22gpu_kernel_impl_nocastIZZZNS0_67_GLOBAL__N__bb565c37_34_ValidateCompressedIndicesKernel_cu_33a4b88b42_validate_compressed_sparse_indices_kernelILNS3_8CDimNameE0ENS3_18CUDAKernelLauncherENS3_14EmptyVecKernelENS3_8DummyVecELm8EEEvRKNS_6TensorESB_lllENKUlvE1_clEvENKUlvE0_clEvEUllllllE_EEvRNS_18TensorIteratorBaseERKT_EUliE_EEviT1_)
        /*02e4*/ 	.word	0x0000002a


	//----- nvinfo : EIATTR_FRAME_SIZE
	.align		4
.L_160:
        /*02e8*/ 	.byte	0x04, 0x11
        /*02ea*/ 	.short	(.L_162 - .L_161)
	.align		4
.L_161:
        /*02ec*/ 	.word	index@($__internal_68_$__cuda_sm20_rem_s64)
        /*02f0*/ 	.word	0x00000000


	//----- nvinfo : EIATTR_FRAME_SIZE
	.align		4
.L_162:
        /*02f4*/ 	.byte	0x04, 0x11
        /*02f6*/ 	.short	(.L_164 - .L_163)
	.align		4
.L_163:
        /*02f8*/ 	.word	index@($__internal_67_$__cuda_sm20_div_s64)
        /*02fc*/ 	.word	0x00000000


	//----- nvinfo : EIATTR_FRAME_SIZE
	.align		4
.L_164:
        /*0300*/ 	.byte	0x04, 0x11
        /*0302*/ 	.short	(.L_166 - .L_165)
	.align		4
.L_165:
        /*0304*/ 	.word	index@(_ZN2at6native18elementwise_kernelILi128ELi2EZNS0_22gpu_kernel_impl_nocastIZZZNS0_67_GLOBAL__N__bb565c37_34_ValidateCompressedIndicesKernel_cu_33a4b88b42_validate_compressed_sparse_indices_kernelILNS3_8CDimNameE0ENS3_18CUDAKernelLauncherENS3_14EmptyVecKernelENS3_8DummyVecELm8EEEvRKNS_6TensorESB_lllENKUlvE1_clEvENKUlvE0_clEvEUllllllE_EEvRNS_18TensorIteratorBaseERKT_EUliE_EEviT1_)
        /*0308*/ 	.word	0x00000000


	//----- nvinfo : EIATTR_REGCOUNT
	.align		4
.L_166:
        /*030c*/ 	.byte	0x04, 0x2f
        /*030e*/ 	.short	(.L_168 - .L_167)
	.align		4
.L_167:
        /*0310*/ 	.word	index@(_ZN2at6native27unrolled_elementwise_kernelIZZZNS0_67_GLOBAL__N__bb565c37_34_ValidateCompressedIndicesKernel_cu_33a4b88b42_validate_compressed_sparse_indices_kernelILNS2_8CDimNameE0ENS2_18CUDAKernelLauncherENS2_14EmptyVecKernelENS2_8DummyVecELm8EEEvRKNS_6TensorESA_lllENKUlvE1_clEvENKUlvE0_clEvEUllllllE_St5arrayIPcLm6EELi4E23TrivialOffsetCalculatorILi5EjESH_ILi1EjENS0_6memory12LoadWithCastILi5EEENSK_13StoreWithCastILi1EEEEEviT_T0_T2_T3_T4_T5_)
        /*0314*/ 	.word	0x00000048


	//----- nvinfo : EIATTR_FRAME_SIZE
	.align		4
.L_168:
        /*0318*/ 	.byte	0x04, 0x11
        /*031a*/ 	.short	(.L_170 - .L_169)
	.align		4
.L_169:
        /*031c*/ 	.word	index@($__internal_66_$__cuda_sm20_div_s64)
        /*0320*/ 	.word	0x000000b0


	//----- nvinfo : EIATTR_FRAME_SIZE
	.align		4
.L_170:
        /*0324*/ 	.byte	0x04, 0x11
        /*0326*/ 	.short	(.L_172 - .L_171)
	.align		4
.L_171:
        /*0328*/ 	.word	index@(_ZN2at6native27unrolled_elementwise_kernelIZZZNS0_67_GLOBAL__N__bb565c37_34_ValidateCompressedIndicesKernel_cu_33a4b88b42_validate_compressed_sparse_indices_kernelILNS2_8CDimNameE0ENS2_18CUDAKernelLauncherENS2_14EmptyVecKernelENS2_8DummyVecELm8EEEvRKNS_6TensorESA_lllENKUlvE1_clEvENKUlvE0_clEvEUllllllE_St5arrayIPcLm6EELi4E23TrivialOffsetCalculatorILi5EjESH_ILi1EjENS0_6memory12LoadWithCastILi5EEENSK_13StoreWithCastILi1EEEEEviT_T0_T2_T3_T4_T5_)
        /*032c*/ 	.word	0x000000b0


	//----- nvinfo : EIATTR_REGCOUNT
	.align		4
.L_172:
        /*0330*/ 	.byte	0x04, 0x2f
        /*0332*/ 	.short	(.L_174 - .L_173)
	.align		4
.L_173:
        /*0334*/ 	.word	index@(_ZN2at6native18elementwise_kernelILi128ELi4EZNS0_15gpu_kernel_implIZZZNS0_67_GLOBAL__N__bb565c37_34_ValidateCompressedIndicesKernel_cu_33a4b88b42_validate_compressed_sparse_indices_kernelILNS3_8CDimNameE0ENS3_18CUDAKernelLauncherENS3_14EmptyVecKernelENS3_8DummyVecELm8EEEvRKNS_6TensorESB_lllENKUlvE1_clEvENKUlvE0_clEvEUllllllE_EEvRNS_18TensorIteratorBaseERKT_EUliE_EEviT1_)
        /*0338*/ 	.word	0x00000030


	//----- nvinfo : EIATTR_FRAME_SIZE
	.align		4
.L_174:
        /*033c*/ 	.byte	0x04, 0x11
        /*033e*/ 	.short	(.L_176 - .L_175)
	.align		4
.L_175:
        /*0340*/ 	.word	index@($__internal_65_$__cuda_sm20_rem_s64)
        /*0344*/ 	.word	0x00000000


	//----- nvinfo : EIATTR_FRAME_SIZE
	.align		4
.L_176:
        /*0348*/ 	.byte	0x04, 0x11
        /*034a*/ 	.short	(.L_178 - .L_177)
	.align		4
.L_177:
        /*034c*/ 	.word	index@($__internal_64_$__cuda_sm20_div_s64)
        /*0350*/ 	.word	0x00000000


	//----- nvinfo : EIATTR_FRAME_SIZE
	.align		4
.L_178:
        /*0354*/ 	.byte	0x04, 0x11
        /*0356*/ 	.short	(.L_180 - .L_179)
	.align		4
.L_179:
        /*0358*/ 	.word	index@(_ZN2at6native18elementwise_kernelILi128ELi4EZNS0_15gpu_kernel_implIZZZNS0_67_GLOBAL__N__bb565c37_34_ValidateCompressedIndicesKernel_cu_33a4b88b42_validate_compressed_sparse_indices_kernelILNS3_8CDimNameE0ENS3_18CUDAKernelLauncherENS3_14EmptyVecKernelENS3_8DummyVecELm8EEEvRKNS_6TensorESB_lllENKUlvE1_clEvENKUlvE0_clEvEUllllllE_EEvRNS_18TensorIteratorBaseERKT_EUliE_EEviT1_)
        /*035c*/ 	.word	0x00000000


	//----- nvinfo : EIATTR_REGCOUNT
	.align		4
.L_180:
        /*0360*/ 	.byte	0x04, 0x2f
        /*0362*/ 	.short	(.L_182 - .L_181)
	.align		4
.L_181:
        /*0364*/ 	.word	index@(_ZN2at6native29vectorized_elementwise_kernelILi8EZZZNS0_67_GLOBAL__N__bb565c37_34_ValidateCompressedIndicesKernel_cu_33a4b88b42_validate_compressed_sparse_indices_kernelILNS2_8CDimNameE0ENS2_18CUDAKernelLauncherENS2_14EmptyVecKernelENS2_8DummyVecELm0EEEvRKNS_6TensorESA_lllENKUlvE0_clEvENKUlvE_clEvEUliE_St5arrayIPcLm2EEEEviT0_T1_)
        /*0368*/ 	.word	0x00000004


	//----- nvinfo : EIATTR_FRAME_SIZE
	.align		4
.L_182:
        /*036c*/ 	.byte	0x04, 0x11
        /*036e*/ 	.short	(.L_184 - .L_183)
	.align		4
.L_183:
        /*0370*/ 	.word	index@(_ZN2at6native29vectorized_elementwise_kernelILi8EZZZNS0_67_GLOBAL__N__bb565c37_34_ValidateCompressedIndicesKernel_cu_33a4b88b42_validate_compressed_sparse_indices_kernelILNS2_8CDimNameE0ENS2_18CUDAKernelLauncherENS2_14EmptyVecKernelENS2_8DummyVecELm0EEEvRKNS_6TensorESA_lllENKUlvE0_clEvENKUlvE_clEvEUliE_St5arrayIPcLm2EEEEviT0_T1_)
        /*0374*/ 	.word	0x00000000


	//----- nvinfo : EIATTR_REGCOUNT
	.align		4
.L_184:
        /*0378*/ 	.byte	0x04, 0x2f
        /*037a*/ 	.short	(.L_186 - .L_185)
	.align		4
.L_185:
        /*037c*/ 	.word	index@(_ZN2at6native29vectorized_elementwise_kernelILi4EZZZNS0_67_GLOBAL__N__bb565c37_34_ValidateCompressedIndicesKernel_cu_33a4b88b42_validate_compressed_sparse_indices_kernelILNS2_8CDimNameE0ENS2_18CUDAKernelLauncherENS2_14EmptyVecKernelENS2_8DummyVecELm0EEEvRKNS_6TensorESA_lllENKUlvE0_clEvENKUlvE_clEvEUliE_St5arrayIPcLm2EEEEviT0_T1_)
        /*0380*/ 	.word	0x00000020


	//----- nvinfo : EIATTR_FRAME_SIZE
	.align		4
.L_186:
        /*0384*/ 	.byte	0x04, 0x11
        /*0386*/ 	.short	(.L_188 - .L_187)
	.align		4
.L_187:
        /*0388*/ 	.word	index@(_ZN2at6native29vectorized_elementwise_kernelILi4EZZZNS0_67_GLOBAL__N__bb565c37_34_ValidateCompressedIndicesKernel_cu_33a4b88b42_validate_compressed_sparse_indices_kernelILNS2_8CDimNameE0ENS2_18CUDAKernelLauncherENS2_14EmptyVecKernelENS2_8DummyVecELm0EEEvRKNS_6TensorESA_lllENKUlvE0_clEvENKUlvE_clEvEUliE_St5arrayIPcLm2EEEEviT0_T1_)
        /*038c*/ 	.word	0x00000000


	//----- nvinfo : EIATTR_REGCOUNT
	.align		4
.L_188:
        /*0390*/ 	.byte	0x04, 0x2f
        /*0392*/ 	.short	(.L_190 - .L_189)
	.align		4
.L_189:
        /*0394*/ 	.word	index@(_ZN2at6native29vectorized_elementwise_kernelILi2EZZZNS0_67_GLOBAL__N__bb565c37_34_ValidateCompressedIndicesKernel_cu_33a4b88b42_validate_compressed_sparse_indices_kernelILNS2_8CDimNameE0ENS2_18CUDAKernelLauncherENS2_14EmptyVecKernelENS2_8DummyVecELm0EEEvRKNS_6TensorESA_lllENKUlvE0_clEvENKUlvE_clEvEUliE_St5arrayIPcLm2EEEEviT0_T1_)
        /*0398*/ 	.word	0x00000020


	//----- nvinfo : EIATTR_FRAME_SIZE
	.align		4
.L_190:
        /*039c*/ 	.byte	0x04, 0x11
        /*039e*/ 	.short	(.L_192 - .L_191)
	.align		4
.L_191:
        /*03a0*/ 	.word	index@(_ZN2at6native29vectorized_elementwise_kernelILi2EZZZNS0_67_GLOBAL__N__bb565c37_34_ValidateCompressedIndicesKernel_cu_33a4b88b42_validate_compressed_sparse_indices_kernelILNS2_8CDimNameE0ENS2_18CUDAKernelLauncherENS2_14EmptyVecKernelENS2_8DummyVecELm0EEEvRKNS_6TensorESA_lllENKUlvE0_clEvENKUlvE_clEvEUliE_St5arrayIPcLm2EEEEviT0_T1_)
        /*03a4*/ 	.word	0x00000000


	//----- nvinfo : EIATTR_REGCOUNT
	.align		4
.L_192:
        /*03a8*/ 	.byte	0x04, 0x2f
        /*03aa*/ 	.short	(.L_194 - .L_193)
	.align		4
.L_193:
        /*03ac*/ 	.word	index@(_ZN2at6native27unrolled_elementwise_kernelIZZZNS0_67_GLOBAL__N__bb565c37_34_ValidateCompressedIndicesKernel_cu_33a4b88b42_validate_compressed_sparse_indices_kernelILNS2_8CDimNameE0ENS2_18CUDAKernelLauncherENS2_14EmptyVecKernelENS2_8DummyVecELm0EEEvRKNS_6TensorESA_lllENKUlvE0_clEvENKUlvE_clEvEUliE_St5arrayIPcLm2EELi4E23TrivialOffsetCalculatorILi1EjESI_NS0_6memory15LoadWithoutCastENSJ_16StoreWithoutCastEEEviT_T0_T2_T3_T4_T5_)
        /*03b0*/ 	.word	0x0000001b


	//----- nvinfo : EIATTR_FRAME_SIZE
	.align		4
.L_194:
        /*03b4*/ 	.byte	0x04, 0x11
        /*03b6*/ 	.short	(.L_196 - .L_195)
	.align		4
.L_195:
        /*03b8*/ 	.word	index@(_ZN2at6native27unrolled_elementwise_kernelIZZZNS0_67_GLOBAL__N__bb565c37_34_ValidateCompressedIndicesKernel_cu_33a4b88b42_validate_compressed_sparse_indices_kernelILNS2_8CDimNameE0ENS2_18CUDAKernelLauncherENS2_14EmptyVecKernelENS2_8DummyVecELm0EEEvRKNS_6TensorESA_lllENKUlvE0_clEvENKUlvE_clEvEUliE_St5arrayIPcLm2EELi4E23TrivialOffsetCalculatorILi1EjESI_NS0_6memory15LoadWithoutCastENSJ_16StoreWithoutCastEEEviT_T0_T2_T3_T4_T5_)
        /*03bc*/ 	.word	0x00000000


	//----- nvinfo : EIATTR_REGCOUNT
	.align		4
.L_196:
        /*03c0*/ 	.byte	0x04, 0x2f
        /*03c2*/ 	.short	(.L_198 - .L_197)
	.align		4
.L_197:
        /*03c4*/ 	.word	index@(_ZN2at6native18elementwise_kernelILi128ELi2EZNS0_22gpu_kernel_impl_nocastIZZZNS0_67_GLOBAL__N__bb565c37_34_ValidateCompressedIndicesKernel_cu_33a4b88b42_validate_compressed_sparse_indices_kernelILNS3_8CDimNameE0ENS3_18CUDAKernelLauncherENS3_14EmptyVecKernelENS3_8DummyVecELm0EEEvRKNS_6TensorESB_lllENKUlvE0_clEvENKUlvE_clEvEUliE_EEvRNS_18TensorIteratorBaseERKT_EUliE_EEviT1_)
        /*03c8*/ 	.word	0x00000018


	//----- nvinfo : EIATTR_FRAME_SIZE
	.align		4
.L_198:
        /*03cc*/ 	.byte	0x04, 0x11
        /*03ce*/ 	.short	(.L_200 - .L_199)
	.align		4
.L_199:
        /*03d0*/ 	.word	index@(_ZN2at6native18elementwise_kernelILi128ELi2EZNS0_22gpu_kernel_impl_nocastIZZZNS0_67_GLOBAL__N__bb565c37_34_ValidateCompressedIndicesKernel_cu_33a4b88b42_validate_compressed_sparse_indices_kernelILNS3_8CDimNameE0ENS3_18CUDAKernelLauncherENS3_14EmptyVecKernelENS3_8DummyVecELm0EEEvRKNS_6TensorESB_lllENKUlvE0_clEvENKUlvE_clEvEUliE_EEvRNS_18TensorIteratorBaseERKT_EUliE_EEviT1_)
        /*03d4*/ 	.word	0x00000000


	//----- nvinfo : EIATTR_REGCOUNT
	.align		4
.L_200:
        /*03d8*/ 	.byte	0x04, 0x2f
        /*03da*/ 	.short	(.L_202 - .L_201)
	.align		4
.L_201:
        /*03dc*/ 	.word	index@(_ZN2at6native27unrolled_elementwise_kernelIZZZNS0_67_GLOBAL__N__bb565c37_34_ValidateCompressedIndicesKernel_cu_33a4b88b42_validate_compressed_sparse_indices_kernelILNS2_8CDimNameE0ENS2_18CUDAKernelLauncherENS2_14EmptyVecKernelENS2_8DummyVecELm0EEEvRKNS_6TensorESA_lllENKUlvE0_clEvENKUlvE_clEvEUliE_St5arrayIPcLm2EELi4E23TrivialOffsetCalculatorILi1EjESI_NS0_6memory12LoadWithCastILi1EEENSJ_13StoreWithCastILi1EEEEEviT_T0_T2_T3_T4_T5_)
        /*03e0*/ 	.word	0x0000001d


	//----- nvinfo : EIATTR_FRAME_SIZE
	.align		4
.L_202:
        /*03e4*/ 	.byte	0x04, 0x11
        /*03e6*/ 	.short	(.L_204 - .L_203)
	.align		4
.L_203:
        /*03e8*/ 	.word	index@(_ZN2at6native27unrolled_elementwise_kernelIZZZNS0_67_GLOBAL__N__bb565c37_34_ValidateCompressedIndicesKernel_cu_33a4b88b42_validate_compressed_sparse_indices_kernelILNS2_8CDimNameE0ENS2_18CUDAKernelLauncherENS2_14EmptyVecKernelENS2_8DummyVecELm0EEEvRKNS_6TensorESA_lllENKUlvE0_clEvENKUlvE_clEvEUliE_St5arrayIPcLm2EELi4E23TrivialOffsetCalculatorILi1EjESI_NS0_6memory12LoadWithCastILi1EEENSJ_13StoreWithCastILi1EEEEEviT_T0_T2_T3_T4_T5_)
        /*03ec*/ 	.word	0x00000000


	//----- nvinfo : EIATTR_REGCOUNT
	.align		4
.L_204:
        /*03f0*/ 	.byte	0x04, 0x2f
        /*03f2*/ 	.short	(.L_206 - .L_205)
	.align		4
.L_205:
        /*03f4*/ 	.word	index@(_ZN2at6native18elementwise_kernelILi128ELi4EZNS0_15gpu_kernel_implIZZZNS0_67_GLOBAL__N__bb565c37_34_ValidateCompressedIndicesKernel_cu_33a4b88b42_validate_compressed_sparse_indices_kernelILNS3_8CDimNameE0ENS3_18CUDAKernelLauncherENS3_14EmptyVecKernelENS3_8DummyVecELm0EEEvRKNS_6TensorESB_lllENKUlvE0_clEvENKUlvE_clEvEUliE_EEvRNS_18TensorIteratorBaseERKT_EUliE_EEviT1_)
        /*03f8*/ 	.word	0x00000018


	//----- nvinfo : EIATTR_FRAME_SIZE
	.align		4
.L_206:
        /*03fc*/ 	.byte	0x04, 0x11
        /*03fe*/ 	.short	(.L_208 - .L_207)
	.align		4
.L_207:
        /*0400*/ 	.word	index@(_ZN2at6native18elementwise_kernelILi128ELi4EZNS0_15gpu_kernel_implIZZZNS0_67_GLOBAL__N__bb565c37_34_ValidateCompressedIndicesKernel_cu_33a4b88b42_validate_compressed_sparse_indices_kernelILNS3_8CDimNameE0ENS3_18CUDAKernelLauncherENS3_14EmptyVecKernelENS3_8DummyVecELm0EEEvRKNS_6TensorESB_lllENKUlvE0_clEvENKUlvE_clEvEUliE_EEvRNS_18TensorIteratorBaseERKT_EUliE_EEviT1_)
        /*0404*/ 	.word	0x00000000


	//----- nvinfo : EIATTR_REGCOUNT
	.align		4
.L_208:
        /*0408*/ 	.byte	0x04, 0x2f
        /*040a*/ 	.short	(.L_210 - .L_209)
	.align		4
.L_209:
        /*040c*/ 	.word	index@(_ZN2at6native29vectorized_elementwise_kernelILi8EZZZNS0_67_GLOBAL__N__bb565c37_34_ValidateCompressedIndicesKernel_cu_33a4b88b42_validate_compressed_sparse_indices_kernelILNS2_8CDimNameE0ENS2_18CUDAKernelLauncherENS2_14EmptyVecKernelENS2_8DummyVecELm0EEEvRKNS_6TensorESA_lllENKUlvE0_clEvENKUlvE0_clEvEUllE_St5arrayIPcLm2EEEEviT0_T1_)
        /*0410*/ 	.word	0x00000004


	//----- nvinfo : EIATTR_FRAME_SIZE
	.align		4
.L_210:
        /*0414*/ 	.byte	0x04, 0x11
        /*0416*/ 	.short	(.L_212 - .L_211)
	.align		4
.L_211:
        /*0418*/ 	.word	index@(_ZN2at6native29vectorized_elementwise_kernelILi8EZZZNS0_67_GLOBAL__N__bb565c37_34_ValidateCompressedIndicesKernel_cu_33a4b88b42_validate_compressed_sparse_indices_kernelILNS2_8CDimNameE0ENS2_18CUDAKernelLauncherENS2_14EmptyVecKernelENS2_8DummyVecELm0EEEvRKNS_6TensorESA_lllENKUlvE0_clEvENKUlvE0_clEvEUllE_St5arrayIPcLm2EEEEviT0_T1_)
        /*041c*/ 	.word	0x00000000


	//----- nvinfo : EIATTR_REGCOUNT
	.align		4
.L_212:
        /*0420*/ 	.byte	0x04, 0x2f
        /*0422*/ 	.short	(.L_214 - .L_213)
	.align		4
.L_213:
        /*0424*/ 	.word	index@(_ZN2at6native29vectorized_elementwise_kernelILi4EZZZNS0_67_GLOBAL__N__bb565c37_34_ValidateCompressedIndicesKernel_cu_33a4b88b42_validate_compressed_sparse_indices_kernelILNS2_8CDimNameE0ENS2_18CUDAKernelLauncherENS2_14EmptyVecKernelENS2_8DummyVecELm0EEEvRKNS_6TensorESA_lllENKUlvE0_clEvENKUlvE0_clEvEUllE_St5arrayIPcLm2EEEEviT0_T1_)
        /*0428*/ 	.word	0x00000026


	//----- nvinfo : EIATTR_FRAME_SIZE
	.align		4
.L_214:
        /*042c*/ 	.byte	0x04, 0x11
        /*042e*/ 	.short	(.L_216 - .L_215)
	.align		4
.L_215:
        /*0430*/ 	.word	index@(_ZN2at6native29vectorized_elementwise_kernelILi4EZZZNS0_67_GLOBAL__N__bb565c37_34_ValidateCompressedIndicesKernel_cu_33a4b88b42_validate_compressed_sparse_indices_kernelILNS2_8CDimNameE0ENS2_18CUDAKernelLauncherENS2_14EmptyVecKernelENS2_8DummyVecELm0EEEvRKNS_6TensorESA_lllENKUlvE0_clEvENKUlvE0_clEvEUllE_St5arrayIPcLm2EEEEviT0_T1_)
        /*0434*/ 	.word	0x00000000


	//----- nvinfo : EIATTR_REGCOUNT
	.align		4
.L_216:
        /*0438*/ 	.byte	0x04, 0x2f
        /*043a*/ 	.short	(.L_218 - .L_217)
	.align		4
.L_217:
        /*043c*/ 	.word	index@(_ZN2at6native29vectorized_elementwise_kernelILi2EZZZNS0_67_GLOBAL__N__bb565c37_34_ValidateCompressedIndicesKernel_cu_33a4b88b42_validate_compressed_sparse_indices_kernelILNS2_8CDimNameE0ENS2_18CUDAKernelLauncherENS2_14EmptyVecKernelENS2_8DummyVecELm0EEEvRKNS_6TensorESA_lllENKUlvE0_clEvENKUlvE0_clEvEUllE_St5arrayIPcLm2EEEEviT0_T1_)
        /*0440*/ 	.word	0x00000026


	//----- nvinfo : EIATTR_FRAME_SIZE
	.align		4
.L_218:
        /*0444*/ 	.byte	0x04, 0x11
        /*0446*/ 	.short	(.L_220 - .L_219)
	.align		4
.L_219:
        /*0448*/ 	.word	index@(_ZN2at6native29vectorized_elementwise_kernelILi2EZZZNS0_67_GLOBAL__N__bb565c37_34_ValidateCompressedIndicesKernel_cu_33a4b88b42_validate_compressed_sparse_indices_kernelILNS2_8CDimNameE0ENS2_18CUDAKernelLauncherENS2_14EmptyVecKernelENS2_8DummyVecELm0EEEvRKNS_6TensorESA_lllENKUlvE0_clEvENKUlvE0_clEvEUllE_St5arrayIPcLm2EEEEviT0_T1_)
        /*044c*/ 	.word	0x00000000


	//----- nvinfo : EIATTR_REGCOUNT
	.align		4
.L_220:
        /*0450*/ 	.byte	0x04, 0x2f
        /*0452*/ 	.short	(.L_222 - .L_221)
	.align		4
.L_221:
        /*0454*/ 	.word	index@(_ZN2at6native27unrolled_elementwise_kernelIZZZNS0_67_GLOBAL__N__bb565c37_34_ValidateCompressedIndicesKernel_cu_33a4b88b42_validate_compressed_sparse_indices_kernelILNS2_8CDimNameE0ENS2_18CUDAKernelLauncherENS2_14EmptyVecKernelENS2_8DummyVecELm0EEEvRKNS_6TensorESA_lllENKUlvE0_clEvENKUlvE0_clEvEUllE_St5arrayIPcLm2EELi4E23TrivialOffsetCalculatorILi1EjESI_NS0_6memory15LoadWithoutCastENSJ_16StoreWithoutCastEEEviT_T0_T2_T3_T4_T5_)
        /*0458*/ 	.word	0x0000001e


	//----- nvinfo : EIATTR_FRAME_SIZE
	.align		4
.L_222:
        /*045c*/ 	.byte	0x04, 0x11
        /*045e*/ 	.short	(.L_224 - .L_223)
	.align		4
.L_223:
        /*0460*/ 	.word	index@(_ZN2at6native27unrolled_elementwise_kernelIZZZNS0_67_GLOBAL__N__bb565c37_34_ValidateCompressedIndicesKernel_cu_33a4b88b42_validate_compressed_sparse_indices_kernelILNS2_8CDimNameE0ENS2_18CUDAKernelLauncherENS2_14EmptyVecKernelENS2_8DummyVecELm0EEEvRKNS_6TensorESA_lllENKUlvE0_clEvENKUlvE0_clEvEUllE_St5arrayIPcLm2EELi4E23TrivialOffsetCalculatorILi1EjESI_NS0_6memory15LoadWithoutCastENSJ_16StoreWithoutCastEEEviT_T0_T2_T3_T4_T5_)
        /*0464*/ 	.word	0x00000000


	//----- nvinfo : EIATTR_REGCOUNT
	.align		4
.L_224:
        /*0468*/ 	.byte	0x04, 0x2f
        /*046a*/ 	.short	(.L_226 - .L_225)
	.align		4
.L_225:
        /*046c*/ 	.word	index@(_ZN2at6native18elementwise_kernelILi128ELi2EZNS0_22gpu_kernel_impl_nocastIZZZNS0_67_GLOBAL__N__bb565c37_34_ValidateCompressedIndicesKernel_cu_33a4b88b42_validate_compressed_sparse_indices_kernelILNS3_8CDimNameE0ENS3_18CUDAKernelLauncherENS3_14EmptyVecKernelENS3_8DummyVecELm0EEEvRKNS_6TensorESB_lllENKUlvE0_clEvENKUlvE0_clEvEUllE_EEvRNS_18TensorIteratorBaseERKT_EUliE_EEviT1_)
        /*0470*/ 	.word	0x00000018


	//----- nvinfo : EIATTR_FRAME_SIZE
	.align		4
.L_226:
        /*0474*/ 	.byte	0x04, 0x11
        /*0476*/ 	.short	(.L_228 - .L_227)
	.align		4
.L_227:
        /*0478*/ 	.word	index@(_ZN2at6native18elementwise_kernelILi128ELi2EZNS0_22gpu_kernel_impl_nocastIZZZNS0_67_GLOBAL__N__bb565c37_34_ValidateCompressedIndicesKernel_cu_33a4b88b42_validate_compressed_sparse_indices_kernelILNS3_8CDimNameE0ENS3_18CUDAKernelLauncherENS3_14EmptyVecKernelENS3_8DummyVecELm0EEEvRKNS_6TensorESB_lllENKUlvE0_clEvENKUlvE0_clEvEUllE_EEvRNS_18TensorIteratorBaseERKT_EUliE_EEviT1_)
        /*047c*/ 	.word	0x00000000


	//----- nvinfo : EIATTR_REGCOUNT
	.align		4
.L_228:
        /*0480*/ 	.byte	0x04, 0x2f
        /*0482*/ 	.short	(.L_230 - .L_229)
	.align		4
.L_229:
        /*0484*/ 	.word	index@(_ZN2at6native27unrolled_elementwise_kernelIZZZNS0_67_GLOBAL__N__bb565c37_34_ValidateCompressedIndicesKernel_cu_33a4b88b42_validate_compressed_sparse_indices_kernelILNS2_8CDimNameE0ENS2_18CUDAKernelLauncherENS2_14EmptyVecKernelENS2_8DummyVecELm0EEEvRKNS_6TensorESA_lllENKUlvE0_clEvENKUlvE0_clEvEUllE_St5arrayIPcLm2EELi4E23TrivialOffsetCalculatorILi1EjESI_NS0_6memory12LoadWithCastILi1EEENSJ_13StoreWithCastILi1EEEEEviT_T0_T2_T3_T4_T5_)
        /*0488*/ 	.word	0x00000020


	//----- nvinfo : EIATTR_FRAME_SIZE
	.align		4
.L_230:
        /*048c*/ 	.byte	0x04, 0x11
        /*048e*/ 	.short	(.L_232 - .L_231)
	.align		4
.L_231:
        /*0490*/ 	.word	index@(_ZN2at6native27unrolled_elementwise_kernelIZZZNS0_67_GLOBAL__N__bb565c37_34_ValidateCompressedIndicesKernel_cu_33a4b88b42_validate_compressed_sparse_indices_kernelILNS2_8CDimNameE0ENS2_18CUDAKernelLauncherENS2_14EmptyVecKernelENS2_8DummyVecELm0EEEvRKNS_6TensorESA_lllENKUlvE0_clEvENKUlvE0_clEvEUllE_St5arrayIPcLm2EELi4E23TrivialOffsetCalculatorILi1EjESI_NS0_6memory12LoadWithCastILi1EEENSJ_13StoreWithCastILi1EEEEEviT_T0_T2_T3_T4_T5_)
        /*0494*/ 	.word	0x00000000


	//----- nvinfo : EIATTR_REGCOUNT
	.align		4
.L_232:
        /*0498*/ 	.byte	0x04, 0x2f
        /*049a*/ 	.short	(.L_234 - .L_233)
	.align		4
.L_233:
        /*049c*/ 	.word	index@(_ZN2at6native18elementwise_kernelILi128ELi4EZNS0_15gpu_kernel_implIZZZNS0_67_GLOBAL__N__bb565c37_34_ValidateCompressedIndicesKernel_cu_33a4b88b42_validate_compressed_sparse_indices_kernelILNS3_8CDimNameE0ENS3_18CUDAKernelLauncherENS3_14EmptyVecKernelENS3_8DummyVecELm0EEEvRKNS_6TensorESB_lllENKUlvE0_clEvENKUlvE0_clEvEUllE_EEvRNS_18TensorIteratorBaseERKT_EUliE_EEviT1_)
        /*04a0*/ 	.word	0x00000018


	//----- nvinfo : EIATTR_FRAME_SIZE
	.align		4
.L_234:
        /*04a4*/ 	.byte	0x04, 0x11
        /*04a6*/ 	.short	(.L_236 - .L_235)
	.align		4
.L_235:
        /*04a8*/ 	.word	index@(_ZN2at6native18elementwise_kernelILi128ELi4EZNS0_15gpu_kernel_implIZZZNS0_67_GLOBAL__N__bb565c37_34_ValidateCompressedIndicesKernel_cu_33a4b88b42_validate_compressed_sparse_indices_kernelILNS3_8CDimNameE0ENS3_18CUDAKernelLauncherENS3_14EmptyVecKernelENS3_8DummyVecELm0EEEvRKNS_6TensorESB_lllENKUlvE0_clEvENKUlvE0_clEvEUllE_EEvRNS_18TensorIteratorBaseERKT_EUliE_EEviT1_)
        /*04ac*/ 	.word	0x00000000


	//----- nvinfo : EIATTR_REGCOUNT
	.align		4
.L_236:
        /*04b0*/ 	.byte	0x04, 0x2f
        /*04b2*/ 	.short	(.L_238 - .L_237)
	.align		4
.L_237:
        /*04b4*/ 	.word	index@(_ZN2at6native29vectorized_elementwise_kernelILi8EZZZNS0_67_GLOBAL__N__bb565c37_34_ValidateCompressedIndicesKernel_cu_33a4b88b42_validate_compressed_sparse_indices_kernelILNS2_8CDimNameE0ENS2_18CUDAKernelLauncherENS2_14EmptyVecKernelENS2_8DummyVecELm0EEEvRKNS_6TensorESA_lllENKUlvE1_clEvENKUlvE_clEvEUliiiiiE_St5arrayIPcLm6EEEEviT0_T1_)
        /*04b8*/ 	.word	0x00000004


	//----- nvinfo : EIATTR_FRAME_SIZE
	.align		4
.L_238:
        /*04bc*/ 	.byte	0x04, 0x11
        /*04be*/ 	.short	(.L_240 - .L_239)
	.align		4
.L_239:
        /*04c0*/ 	.word	index@(_ZN2at6native29vectorized_elementwise_kernelILi8EZZZNS0_67_GLOBAL__N__bb565c37_34_ValidateCompressedIndicesKernel_cu_33a4b88b42_validate_compressed_sparse_indices_kernelILNS2_8CDimNameE0ENS2_18CUDAKernelLauncherENS2_14EmptyVecKernelENS2_8DummyVecELm0EEEvRKNS_6TensorESA_lllENKUlvE1_clEvENKUlvE_clEvEUliiiiiE_St5arrayIPcLm6EEEEviT0_T1_)
        /*04c4*/ 	.word	0x00000000


	//----- nvinfo : EIATTR_REGCOUNT
	.align		4
.L_240:
        /*04c8*/ 	.byte	0x04, 0x2f
        /*04ca*/ 	.short	(.L_242 - .L_241)
	.align		4
.L_241:
        /*04cc*/ 	.word	index@(_ZN2at6native29vectorized_elementwise_kernelILi4EZZZNS0_67_GLOBAL__N__bb565c37_34_ValidateCompressedIndicesKernel_cu_33a4b88b42_validate_compressed_sparse_indices_kernelILNS2_8CDimNameE0ENS2_18CUDAKernelLauncherENS2_14EmptyVecKernelENS2_8DummyVecELm0EEEvRKNS_6TensorESA_lllENKUlvE1_clEvENKUlvE_clEvEUliiiiiE_St5arrayIPcLm6EEEEviT0_T1_)
        /*04d0*/ 	.word	0x00000050


	//----- nvinfo : EIATTR_FRAME_SIZE
	.align		4
.L_242:
        /*04d4*/ 	.byte	0x04, 0x11
        /*04d6*/ 	.short	(.L_244 - .L_243)
	.align		4
.L_243:
        /*04d8*/ 	.word	index@($__internal_63_$__cuda_sm20_rem_s64)
        /*04dc*/ 	.word	0x00000000


	//----- nvinfo : EIATTR_FRAME_SIZE
	.align		4
.L_244:
        /*04e0*/ 	.byte	0x04, 0x11
        /*04e2*/ 	.short	(.L_246 - .L_245)
	.align		4
.L_245:
        /*04e4*/ 	.word	index@($__internal_62_$__cuda_sm20_div_s64)
        /*04e8*/ 	.word	0x00000000


	//----- nvinfo : EIATTR_FRAME_SIZE
	.align		4
.L_246:
        /*04ec*/ 	.byte	0x04, 0x11
        /*04ee*/ 	.short	(.L_248 - .L_247)
	.align		4
.L_247:
        /*04f0*/ 	.word	index@(_ZN2at6native29vectorized_elementwise_kernelILi4EZZZNS0_67_GLOBAL__N__bb565c37_34_ValidateCompressedIndicesKernel_cu_33a4b88b42_validate_compressed_sparse_indices_kernelILNS2_8CDimNameE0ENS2_18CUDAKernelLauncherENS2_14EmptyVecKernelENS2_8DummyVecELm0EEEvRKNS_6TensorESA_lllENKUlvE1_clEvENKUlvE_clEvEUliiiiiE_St5arrayIPcLm6EEEEviT0_T1_)
        /*04f4*/ 	.word	0x00000000


	//----- nvinfo : EIATTR_REGCOUNT
	.align		4
.L_248:
        /*04f8*/ 	.byte	0x04, 0x2f
        /*04fa*/ 	.short	(.L_250 - .L_249)
	.align		4
.L_249:
        /*04fc*/ 	.word	index@(_ZN2at6native29vectorized_elementwise_kernelILi2EZZZNS0_67_GLOBAL__N__bb565c37_34_ValidateCompressedIndicesKernel_cu_33a4b88b42_validate_compressed_sparse_indices_kernelILNS2_8CDimNameE0ENS2_18CUDAKernelLauncherENS2_14EmptyVecKernelENS2_8DummyVecELm0EEEvRKNS_6TensorESA_lllENKUlvE1_clEvENKUlvE_clEvEUliiiiiE_St5arrayIPcLm6EEEEviT0_T1_)
        /*0500*/ 	.word	0x00000050


	//----- nvinfo : EIATTR_FRAME_SIZE
	.align		4
.L_250:
        /*0504*/ 	.byte	0x04, 0x11
        /*0506*/ 	.short	(.L_252 - .L_251)
	.align		4
.L_251:
        /*0508*/ 	.word	index@($__internal_61_$__cuda_sm20_rem_s64)
        /*050c*/ 	.word	0x00000000


	//----- nvinfo : EIATTR_FRAME_SIZE
	.align		4
.L_252:
        /*0510*/ 	.byte	0x04, 0x11
        /*0512*/ 	.short	(.L_254 - .L_253)
	.align		4
.L_253:
        /*0514*/ 	.word	index@($__internal_60_$__cuda_sm20_div_s64)
        /*0518*/ 	.word	0x00000000


	//----- nvinfo : EIATTR_FRAME_SIZE
	.align		4
.L_254:
        /*051c*/ 	.byte	0x04, 0x11
        /*051e*/ 	.short	(.L_256 - .L_255)
	.align		4
.L_255:
        /*0520*/ 	.word	index@(_ZN2at6native29vectorized_elementwise_kernelILi2EZZZNS0_67_GLOBAL__N__bb565c37_34_ValidateCompressedIndicesKernel_cu_33a4b88b42_validate_compressed_sparse_indices_kernelILNS2_8CDimNameE0ENS2_18CUDAKernelLauncherENS2_14EmptyVecKernelENS2_8DummyVecELm0EEEvRKNS_6TensorESA_lllENKUlvE1_clEvENKUlvE_clEvEUliiiiiE_St5arrayIPcLm6EEEEviT0_T1_)
        /*0524*/ 	.word	0x00000000


	//----- nvinfo : EIATTR_REGCOUNT
	.align		4
.L_256:
        /*0528*/ 	.byte	0x04, 0x2f
        /*052a*/ 	.short	(.L_258 - .L_257)
	.align		4
.L_257:
        /*052c*/ 	.word	index@(_ZN2at6native27unrolled_elementwise_kernelIZZZNS0_67_GLOBAL__N__bb565c37_34_ValidateCompressedIndicesKernel_cu_33a4b88b42_validate_compressed_sparse_indices_kernelILNS2_8CDimNameE0ENS2_18CUDAKernelLauncherENS2_14EmptyVecKernelENS2_8DummyVecELm0EEEvRKNS_6TensorESA_lllENKUlvE1_clEvENKUlvE_clEvEUliiiiiE_St5arrayIPcLm6EELi4E23TrivialOffsetCalculatorILi5EjESH_ILi1EjENS0_6memory15LoadWithoutCastENSK_16StoreWithoutCastEEEviT_T0_T2_T3_T4_T5_)
        /*0530*/ 	.word	0x00000039


	//----- nvinfo : EIATTR_FRAME_SIZE
	.align		4
.L_258:
        /*0534*/ 	.byte	0x04, 0x11
        /*0536*/ 	.short	(.L_260 - .L_259)
	.align		4
.L_259:
        /*0538*/ 	.word	index@($__internal_59_$__cuda_sm20_rem_s64)
        /*053c*/ 	.word	0x00000000


	//----- nvinfo : EIATTR_FRAME_SIZE
	.align		4
.L_260:
        /*0540*/ 	.byte	0x04, 0x11
        /*0542*/ 	.short	(.L_262 - .L_261)
	.align		4
.L_261:
        /*0544*/ 	.word	index@($__internal_58_$__cuda_sm20_div_s64)
        /*0548*/ 	.word	0x00000000


	//----- nvinfo : EIATTR_FRAME_SIZE
	.align		4
.L_262:
        /*054c*/ 	.byte	0x04, 0x11
        /*054e*/ 	.short	(.L_264 - .L_263)
	.align		4
.L_263:
        /*0550*/ 	.word	index@(_ZN2at6native27unrolled_elementwise_kernelIZZZNS0_67_GLOBAL__N__bb565c37_34_ValidateCompressedIndicesKernel_cu_33a4b88b42_validate_compressed_sparse_indices_kernelILNS2_8CDimNameE0ENS2_18CUDAKernelLauncherENS2_14EmptyVecKernelENS2_8DummyVecELm0EEEvRKNS_6TensorESA_lllENKUlvE1_clEvENKUlvE_clEvEUliiiiiE_St5arrayIPcLm6EELi4E23TrivialOffsetCalculatorILi5EjESH_ILi1EjENS0_6memory15LoadWithoutCastENSK_16StoreWithoutCastEEEviT_T0_T2_T3_T4_T5_)
        /*0554*/ 	.word	0x00000000


	//----- nvinfo : EIATTR_REGCOUNT
	.align		4
.L_264:
        /*0558*/ 	.byte	0x04, 0x2f
        /*055a*/ 	.short	(.L_266 - .L_265)
	.align		4
.L_265:
        /*055c*/ 	.word	index@(_ZN2at6native18elementwise_kernelILi128ELi2EZNS0_22gpu_kernel_impl_nocastIZZZNS0_67_GLOBAL__N__bb565c37_34_ValidateCompressedIndicesKernel_cu_33a4b88b42_validate_compressed_sparse_indices_kernelILNS3_8CDimNameE0ENS3_18CUDAKernelLauncherENS3_14EmptyVecKernelENS3_8DummyVecELm0EEEvRKNS_6TensorESB_lllENKUlvE1_clEvENKUlvE_clEvEUliiiiiE_EEvRNS_18TensorIteratorBaseERKT_EUliE_EEviT1_)
        /*0560*/ 	.word	0x00000034


	//----- nvinfo : EIATTR_FRAME_SIZE
	.align		4
.L_266:
        /*0564*/ 	.byte	0x04, 0x11
        /*0566*/ 	.short	(.L_268 - .L_267)
	.align		4
.L_267:
        /*0568*/ 	.word	index@($__internal_57_$__cuda_sm20_rem_s64)
        /*056c*/ 	.word	0x00000000


	//----- nvinfo : EIATTR_FRAME_SIZE
	.align		4
.L_268:
        /*0570*/ 	.byte	0x04, 0x11
        /*0572*/ 	.short	(.L_270 - .L_269)
	.align		4
.L_269:
        /*0574*/ 	.word	index@($__internal_56_$__cuda_sm20_div_s64)
        /*0578*/ 	.word	0x00000000


	//----- nvinfo : EIATTR_FRAME_SIZE
	.align		4
.L_270:
        /*057c*/ 	.byte	0x04, 0x11
        /*057e*/ 	.short	(.L_272 - .L_271)
	.align		4
.L_271:
        /*0580*/ 	.word	index@(_ZN2at6native18elementwise_kernelILi128ELi2EZNS0_22gpu_kernel_impl_nocastIZZZNS0_67_GLOBAL__N__bb565c37_34_ValidateCompressedIndicesKernel_cu_33a4b88b42_validate_compressed_sparse_indices_kernelILNS3_8CDimNameE0ENS3_18CUDAKernelLauncherENS3_14EmptyVecKernelENS3_8DummyVecELm0EEEvRKNS_6TensorESB_lllENKUlvE1_clEvENKUlvE_clEvEUliiiiiE_EEvRNS_18TensorIteratorBaseERKT_EUliE_EEviT1_)
        /*0584*/ 	.word	0x00000000


	//----- nvinfo : EIATTR_REGCOUNT
	.align		4
.L_272:
        /*0588*/ 	.byte	0x04, 0x2f
        /*058a*/ 	.short	(.L_274 - .L_273)
	.align		4
.L_273:
        /*058c*/ 	.word	index@(_ZN2at6native27unrolled_elementwise_kernelIZZZNS0_67_GLOBAL__N__bb565c37_34_ValidateCompressedIndicesKernel_cu_33a4b88b42_validate_compressed_sparse_indices_kernelILNS2_8CDimNameE0ENS2_18CUDAKernelLauncherENS2_14EmptyVecKernelENS2_8DummyVecELm0EEEvRKNS_6TensorESA_lllENKUlvE1_clEvENKUlvE_clEvEUliiiiiE_St5arrayIPcLm6EELi4E23TrivialOffsetCalculatorILi5EjESH_ILi1EjENS0_6memory12LoadWithCastILi5EEENSK_13StoreWithCastILi1EEEEEviT_T0_T2_T3_T4_T5_)
        /*0590*/ 	.word	0x0000003d


	//----- nvinfo : EIATTR_FRAME_SIZE
	.align		4
.L_274:
        /*0594*/ 	.byte	0x04, 0x11
        /*0596*/ 	.short	(.L_276 - .L_275)
	.align		4
.L_275:
        /*0598*/ 	.word	index@($__internal_55_$__cuda_sm20_rem_s64)
        /*059c*/ 	.word	0x00000000


	//----- nvinfo : EIATTR_FRAME_SIZE
	.align		4
.L_276:
        /*05a0*/ 	.byte	0x04, 0x11
        /*05a2*/ 	.short	(.L_278 - .L_277)
	.align		4
.L_277:
        /*05a4*/ 	.word	index@($__internal_54_$__cuda_sm20_div_s64)
        /*05a8*/ 	.word	0x00000000


	//----- nvinfo : EIATTR_FRAME_SIZE
	.align		4
.L_278:
        /*05ac*/ 	.byte	0x04, 0x11
        /*05ae*/ 	.short	(.L_280 - .L_279)
	.align		4
.L_279:
        /*05b0*/ 	.word	index@(_ZN2at6native27unrolled_elementwise_kernelIZZZNS0_67_GLOBAL__N__bb565c37_34_ValidateCompressedIndicesKernel_cu_33a4b88b42_validate_compressed_sparse_indices_kernelILNS2_8CDimNameE0ENS2_18CUDAKernelLauncherENS2_14EmptyVecKernelENS2_8DummyVecELm0EEEvRKNS_6TensorESA_lllENKUlvE1_clEvENKUlvE_clEvEUliiiiiE_St5arrayIPcLm6EELi4E23TrivialOffsetCalculatorILi5EjESH_ILi1EjENS0_6memory12LoadWithCastILi5EEENSK_13StoreWithCastILi1EEEEEviT_T0_T2_T3_T4_T5_)
        /*05b4*/ 	.word	0x00000000


	//----- nvinfo : EIATTR_REGCOUNT
	.align		4
.L_280:
        /*05b8*/ 	.byte	0x04, 0x2f
        /*05ba*/ 	.short	(.L_282 - .L_281)
	.align		4
.L_281:
        /*05bc*/ 	.word	index@(_ZN2at6native18elementwise_kernelILi128ELi4EZNS0_15gpu_kernel_implIZZZNS0_67_GLOBAL__N__bb565c37_34_ValidateCompressedIndicesKernel_cu_33a4b88b42_validate_compressed_sparse_indices_kernelILNS3_8CDimNameE0ENS3_18CUDAKernelLauncherENS3_14EmptyVecKernelENS3_8DummyVecELm0EEEvRKNS_6TensorESB_lllENKUlvE1_clEvENKUlvE_clEvEUliiiiiE_EEvRNS_18TensorIteratorBaseERKT_EUliE_EEviT1_)
        /*05c0*/ 	.word	0x00000036


	//----- nvinfo : EIATTR_FRAME_SIZE
	.align		4
.L_282:
        /*05c4*/ 	.byte	0x04, 0x11
        /*05c6*/ 	.short	(.L_284 - .L_283)
	.align		4
.L_283:
        /*05c8*/ 	.word	index@($__internal_53_$__cuda_sm20_rem_s64)
        /*05cc*/ 	.word	0x00000000


	//----- nvinfo : EIATTR_FRAME_SIZE
	.align		4
.L_284:
        /*05d0*/ 	.byte	0x04, 0x11
        /*05d2*/ 	.short	(.L_286 - .L_285)
	.align		4
.L_285:
        /*05d4*/ 	.word	index@($__internal_52_$__cuda_sm20_div_s64)
        /*05d8*/ 	.word	0x00000000


	//----- nvinfo : EIATTR_FRAME_SIZE
	.align		4
.L_286:
        /*05dc*/ 	.byte	0x04, 0x11
        /*05de*/ 	.short	(.L_288 - .L_287)
	.align		4
.L_287:
        /*05e0*/ 	.word	index@(_ZN2at6native18elementwise_kernelILi128ELi4EZNS0_15gpu_kernel_implIZZZNS0_67_GLOBAL__N__bb565c37_34_ValidateCompressedIndicesKernel_cu_33a4b88b42_validate_compressed_sparse_indices_kernelILNS3_8CDimNameE0ENS3_18CUDAKernelLauncherENS3_14EmptyVecKernelENS3_8DummyVecELm0EEEvRKNS_6TensorESB_lllENKUlvE1_clEvENKUlvE_clEvEUliiiiiE_EEvRNS_18TensorIteratorBaseERKT_EUliE_EEviT1_)
        /*05e4*/ 	.word	0x00000000


	//----- nvinfo : EIATTR_REGCOUNT
	.align		4
.L_288:
        /*05e8*/ 	.byte	0x04, 0x2f
        /*05ea*/ 	.short	(.L_290 - .L_289)
	.align		4
.L_289:
        /*05ec*/ 	.word	index@(_ZN2at6native29vectorized_elementwise_kernelILi8EZZZNS0_67_GLOBAL__N__bb565c37_34_ValidateCompressedIndicesKernel_cu_33a4b88b42_validate_compressed_sparse_indices_kernelILNS2_8CDimNameE0ENS2_18CUDAKernelLauncherENS2_14EmptyVecKernelENS2_8DummyVecELm0EEEvRKNS_6TensorESA_lllENKUlvE1_clEvENKUlvE0_clEvEUllllllE_St5arrayIPcLm6EEEEviT0_T1_)
        /*05f0*/ 	.word	0x00000004


	//----- nvinfo : EIATTR_FRAME_SIZE
	.align		4
.L_290:
        /*05f4*/ 	.byte	0x04, 0x11
        /*05f6*/ 	.short	(.L_292 - .L_291)
	.align		4
.L_291:
        /*05f8*/ 	.word	index@(_ZN2at6native29vectorized_elementwise_kernelILi8EZZZNS0_67_GLOBAL__N__bb565c37_34_ValidateCompressedIndicesKernel_cu_33a4b88b42_validate_compressed_sparse_indices_kernelILNS2_8CDimNameE0ENS2_18CUDAKernelLauncherENS2_14EmptyVecKernelENS2_8DummyVecELm0EEEvRKNS_6TensorESA_lllENKUlvE1_clEvENKUlvE0_clEvEUllllllE_St5arrayIPcLm6EEEEviT0_T1_)
        /*05fc*/ 	.word	0x00000000


	//----- nvinfo : EIATTR_REGCOUNT
	.align		4
.L_292:
        /*0600*/ 	.byte	0x04, 0x2f
        /*0602*/ 	.short	(.L_294 - .L_293)
	.align		4
.L_293:
        /*0604*/ 	.word	index@(_ZN2at6native29vectorized_elementwise_kernelILi4EZZZNS0_67_GLOBAL__N__bb565c37_34_ValidateCompressedIndicesKernel_cu_33a4b88b42_validate_compressed_sparse_indices_kernelILNS2_8CDimNameE0ENS2_18CUDAKernelLauncherENS2_14EmptyVecKernelENS2_8DummyVecELm0EEEvRKNS_6TensorESA_lllENKUlvE1_clEvENKUlvE0_clEvEUllllllE_St5arrayIPcLm6EEEEviT0_T1_)
        /*0608*/ 	.word	0x0000006e


	//----- nvinfo : EIATTR_FRAME_SIZE
	.align		4
.L_294:
        /*060c*/ 	.byte	0x04, 0x11
        /*060e*/ 	.short	(.L_296 - .L_295)
	.align		4
.L_295:
        /*0610*/ 	.word	index@($__internal_51_$__cuda_sm20_rem_s64)
        /*0614*/ 	.word	0x00000000


	//----- nvinfo : EIATTR_FRAME_SIZE
	.align		4
.L_296:
        /*0618*/ 	.byte	0x04, 0x11
        /*061a*/ 	.short	(.L_298 - .L_297)
	.align		4
.L_297:
        /*061c*/ 	.word	index@($__internal_50_$__cuda_sm20_div_s64)
        /*0620*/ 	.word	0x00000000


	//----- nvinfo : EIATTR_FRAME_SIZE
	.align		4
.L_298:
        /*0624*/ 	.byte	0x04, 0x11
        /*0626*/ 	.short	(.L_300 - .L_299)
	.align		4
.L_299:
        /*0628*/ 	.word	index@(_ZN2at6native29vectorized_elementwise_kernelILi4EZZZNS0_67_GLOBAL__N__bb565c37_34_ValidateCompressedIndicesKernel_cu_33a4b88b42_validate_compressed_sparse_indices_kernelILNS2_8CDimNameE0ENS2_18CUDAKernelLauncherENS2_14EmptyVecKernelENS2_8DummyVecELm0EEEvRKNS_6TensorESA_lllENKUlvE1_clEvENKUlvE0_clEvEUllllllE_St5arrayIPcLm6EEEEviT0_T1_)
        /*062c*/ 	.word	0x00000000


	//----- nvinfo : EIATTR_REGCOUNT
	.align		4
.L_300:
        /*0630*/ 	.byte	0x04, 0x2f
        /*0632*/ 	.short	(.L_302 - .L_301)
	.align		4
.L_301:
        /*0634*/ 	.word	index@(_ZN2at6native29vectorized_elementwise_kernelILi2EZZZNS0_67_GLOBAL__N__bb565c37_34_ValidateCompressedIndicesKernel_cu_33a4b88b42_validate_compressed_sparse_indices_kernelILNS2_8CDimNameE0ENS2_18CUDAKernelLauncherENS2_14EmptyVecKernelENS2_8DummyVecELm0EEEvRKNS_6TensorESA_lllENKUlvE1_clEvENKUlvE0_clEvEUllllllE_St5arrayIPcLm6EEEEviT0_T1_)
        /*0638*/ 	.word	0x0000006e


	//----- nvinfo : EIATTR_FRAME_SIZE
	.align		4
.L_302:
        /*063c*/ 	.byte	0x04, 0x11
        /*063e*/ 	.short	(.L_304 - .L_303)
	.align		4
.L_303:
        /*0640*/ 	.word	index@($__internal_49_$__cuda_sm20_rem_s64)
        /*0644*/ 	.word	0x00000000


	//----- nvinfo : EIATTR_FRAME_SIZE
	.align		4
.L_304:
        /*0648*/ 	.byte	0x04, 0x11
        /*064a*/ 	.short	(.L_306 - .L_305)
	.align		4
.L_305:
        /*064c*/ 	.word	index@($__internal_48_$__cuda_sm20_div_s64)
        /*0650*/ 	.word	0x00000000


	//----- nvinfo : EIATTR_FRAME_SIZE
	.align		4
.L_306:
        /*0654*/ 	.byte	0x04, 0x11
        /*0656*/ 	.short	(.L_308 - .L_307)
	.align		4
.L_307:
        /*0658*/ 	.word	index@(_ZN2at6native29vectorized_elementwise_kernelILi2EZZZNS0_67_GLOBAL__N__bb565c37_34_ValidateCompressedIndicesKernel_cu_33a4b88b42_validate_compressed_sparse_indices_kernelILNS2_8CDimNameE0ENS2_18CUDAKernelLauncherENS2_14EmptyVecKernelENS2_8DummyVecELm0EEEvRKNS_6TensorESA_lllENKUlvE1_clEvENKUlvE0_clEvEUllllllE_St5arrayIPcLm6EEEEviT0_T1_)
        /*065c*/ 	.word	0x00000000


	//----- nvinfo : EIATTR_REGCOUNT
	.align		4
.L_308:
        /*0660*/ 	.byte	0x04, 0x2f
        /*0662*/ 	.short	(.L_310 - .L_309)
	.align		4
.L_309:
        /*0664*/ 	.word	index@(_ZN2at6native27unrolled_elementwise_kernelIZZZNS0_67_GLOBAL__N__bb565c37_34_ValidateCompressedIndicesKernel_cu_33a4b88b42_validate_compressed_sparse_indices_kernelILNS2_8CDimNameE0ENS2_18CUDAKernelLauncherENS2_14EmptyVecKernelENS2_8DummyVecELm0EEEvRKNS_6TensorESA_lllENKUlvE1_clEvENKUlvE0_clEvEUllllllE_St5arrayIPcLm6EELi4E23TrivialOffsetCalculatorILi5EjESH_ILi1EjENS0_6memory15LoadWithoutCastENSK_16StoreWithoutCastEEEviT_T0_T2_T3_T4_T5_)
        /*0668*/ 	.word	0x00000048


	//----- nvinfo : EIATTR_FRAME_SIZE
	.align		4
.L_310:
        /*066c*/ 	.byte	0x04, 0x11
        /*066e*/ 	.short	(.L_312 - .L_311)
	.align		4
.L_311:
        /*0670*/ 	.word	index@($__internal_47_$__cuda_sm20_rem_s64)
        /*0674*/ 	.word	0x00000000


	//----- nvinfo : EIATTR_FRAME_SIZE
	.align		4
.L_312:
        /*0678*/ 	.byte	0x04, 0x11
        /*067a*/ 	.short	(.L_314 - .L_313)
	.align		4
.L_313:
        /*067c*/ 	.word	index@($__internal_46_$__cuda_sm20_div_s64)
        /*0680*/ 	.word	0x00000000


	//----- nvinfo : EIATTR_FRAME_SIZE
	.align		4
.L_314:
        /*0684*/ 	.byte	0x04, 0x11
        /*0686*/ 	.short	(.L_316 - .L_315)
	.align		4
.L_315:
        /*0688*/ 	.word	index@(_ZN2at6native27unrolled_elementwise_kernelIZZZNS0_67_GLOBAL__N__bb565c37_34_ValidateCompressedIndicesKernel_cu_33a4b88b42_validate_compressed_sparse_indices_kernelILNS2_8CDimNameE0ENS2_18CUDAKernelLauncherENS2_14EmptyVecKernelENS2_8DummyVecELm0EEEvRKNS_6TensorESA_lllENKUlvE1_clEvENKUlvE0_clEvEUllllllE_St5arrayIPcLm6EELi4E23TrivialOffsetCalculatorILi5EjESH_ILi1EjENS0_6memory15LoadWithoutCastENSK_16StoreWithoutCastEEEviT_T0_T2_T3_T4_T5_)
        /*068c*/ 	.word	0x00000000


	//----- nvinfo : EIATTR_REGCOUNT
	.align		4
.L_316:
        /*0690*/ 	.byte	0x04, 0x2f
        /*0692*/ 	.short	(.L_318 - .L_317)
	.align		4
.L_317:
        /*0694*/ 	.word	index@(_ZN2at6native18elementwise_kernelILi128ELi2EZNS0_22gpu_kernel_impl_nocastIZZZNS0_67_GLOBAL__N__bb565c37_34_ValidateCompressedIndicesKernel_cu_33a4b88b42_validate_compressed_sparse_indices_kernelILNS3_8CDimNameE0ENS3_18CUDAKernelLauncherENS3_14EmptyVecKernelENS3_8DummyVecELm0EEEvRKNS_6TensorESB_lllENKUlvE1_clEvENKUlvE0_clEvEUllllllE_EEvRNS_18TensorIteratorBaseERKT_EUliE_EEviT1_)
        /*0698*/ 	.word	0x00000036


	//----- nvinfo : EIATTR_FRAME_SIZE
	.align		4
.L_318:
        /*069c*/ 	.byte	0x04, 0x11
        /*069e*/ 	.short	(.L_320 - .L_319)
	.align		4
.L_319:
        /*06a0*/ 	.word	index@($__internal_45_$__cuda_sm20_rem_s64)
        /*06a4*/ 	.word	0x00000000


	//----- nvinfo : EIATTR_FRAME_SIZE
	.align		4
.L_320:
        /*06a8*/ 	.byte	0x04, 0x11
        /*06aa*/ 	.short	(.L_322 - .L_321)
	.align		4
.L_321:
        /*06ac*/ 	.word	index@($__internal_44_$__cuda_sm20_div_s64)
        /*06b0*/ 	.word	0x00000000


	//----- nvinfo : EIATTR_FRAME_SIZE
	.align		4
.L_322:
        /*06b4*/ 	.byte	0x04, 0x11
        /*06b6*/ 	.short	(.L_324 - .L_323)
	.align		4
.L_323:
        /*06b8*/ 	.word	index@(_ZN2at6native18elementwise_kernelILi128ELi2EZNS0_22gpu_kernel_impl_nocastIZZZNS0_67_GLOBAL__N__bb565c37_34_ValidateCompressedIndicesKernel_cu_33a4b88b42_validate_compressed_sparse_indices_kernelILNS3_8CDimNameE0ENS3_18CUDAKernelLauncherENS3_14EmptyVecKernelENS3_8DummyVecELm0EEEvRKNS_6TensorESB_lllENKUlvE1_clEvENKUlvE0_clEvEUllllllE_EEvRNS_18TensorIteratorBaseERKT_EUliE_EEviT1_)
        /*06bc*/ 	.word	0x00000000


	//----- nvinfo : EIATTR_REGCOUNT
	.align		4
.L_324:
        /*06c0*/ 	.byte	0x04, 0x2f
        /*06c2*/ 	.short	(.L_326 - .L_325)
	.align		4
.L_325:
        /*06c4*/ 	.word	index@(_ZN2at6native27unrolled_elementwise_kernelIZZZNS0_67_GLOBAL__N__bb565c37_34_ValidateCompressedIndicesKernel_cu_33a4b88b42_validate_compressed_sparse_indices_kernelILNS2_8CDimNameE0ENS2_18CUDAKernelLauncherENS2_14EmptyVecKernelENS2_8DummyVecELm0EEEvRKNS_6TensorESA_lllENKUlvE1_clEvENKUlvE0_clEvEUllllllE_St5arrayIPcLm6EELi4E23TrivialOffsetCalculatorILi5EjESH_ILi1EjENS0_6memory12LoadWithCastILi5EEENSK_13StoreWithCastILi1EEEEEviT_T0_T2_T3_T4_T5_)
        /*06c8*/ 	.word	0x0000004b


	//----- nvinfo : EIATTR_FRAME_SIZE
	.align		4
.L_326:
        /*06cc*/ 	.byte	0x04, 0x11
        /*06ce*/ 	.short	(.L_328 - .L_327)
	.align		4
.L_327:
        /*06d0*/ 	.word	index@($__internal_43_$__cuda_sm20_rem_s64)
        /*06d4*/ 	.word	0x00000000


	//----- nvinfo : EIATTR_FRAME_SIZE
	.align		4
.L_328:
        /*06d8*/ 	.byte	0x04, 0x11
        /*06da*/ 	.short	(.L_330 - .L_329)
	.align		4
.L_329:
        /*06dc*/ 	.word	index@($__internal_42_$__cuda_sm20_div_s64)
        /*06e0*/ 	.word	0x00000000


	//----- nvinfo : EIATTR_FRAME_SIZE
	.align		4
.L_330:
        /*06e4*/ 	.byte	0x04, 0x11
        /*06e6*/ 	.short	(.L_332 - .L_331)
	.align		4
.L_331:
        /*06e8*/ 	.word	index@(_ZN2at6native27unrolled_elementwise_kernelIZZZNS0_67_GLOBAL__N__bb565c37_34_ValidateCompressedIndicesKernel_cu_33a4b88b42_validate_compressed_sparse_indices_kernelILNS2_8CDimNameE0ENS2_18CUDAKernelLauncherENS2_14EmptyVecKernelENS2_8DummyVecELm0EEEvRKNS_6TensorESA_lllENKUlvE1_clEvENKUlvE0_clEvEUllllllE_St5arrayIPcLm6EELi4E23TrivialOffsetCalculatorILi5EjESH_ILi1EjENS0_6memory12LoadWithCastILi5EEENSK_13StoreWithCastILi1EEEEEviT_T0_T2_T3_T4_T5_)
        /*06ec*/ 	.word	0x00000000


	//----- nvinfo : EIATTR_REGCOUNT
	.align		4
.L_332:
        /*06f0*/ 	.byte	0x04, 0x2f
        /*06f2*/ 	.short	(.L_334 - .L_333)
	.align		4
.L_333:
        /*06f4*/ 	.word	index@(_ZN2at6native18elementwise_kernelILi128ELi4EZNS0_15gpu_kernel_implIZZZNS0_67_GLOBAL__N__bb565c37_34_ValidateCompressedIndicesKernel_cu_33a4b88b42_validate_compressed_sparse_indices_kernelILNS3_8CDimNameE0ENS3_18CUDAKernelLauncherENS3_14EmptyVecKernelENS3_8DummyVecELm0EEEvRKNS_6TensorESB_lllENKUlvE1_clEvENKUlvE0_clEvEUllllllE_EEvRNS_18TensorIteratorBaseERKT_EUliE_EEviT1_)
        /*06f8*/ 	.word	0x00000037


	//----- nvinfo : EIATTR_FRAME_SIZE
	.align		4
.L_334:
        /*06fc*/ 	.byte	0x04, 0x11
        /*06fe*/ 	.short	(.L_336 - .L_335)
	.align		4
.L_335:
        /*0700*/ 	.word	index@($__internal_41_$__cuda_sm20_rem_s64)
        /*0704*/ 	.word	0x00000000


	//----- nvinfo : EIATTR_FRAME_SIZE
	.align		4
.L_336:
        /*0708*/ 	.byte	0x04, 0x11
        /*070a*/ 	.short	(.L_338 - .L_337)
	.align		4
.L_337:
        /*070c*/ 	.word	index@($__internal_40_$__cuda_sm20_div_s64)
        /*0710*/ 	.word	0x00000000


	//----- nvinfo : EIATTR_FRAME_SIZE
	.align		4
.L_338:
        /*0714*/ 	.byte	0x04, 0x11
        /*0716*/ 	.short	(.L_340 - .L_339)
	.align		4
.L_339:
        /*0718*/ 	.word	index@(_ZN2at6native18elementwise_kernelILi128ELi4EZNS0_15gpu_kernel_implIZZZNS0_67_GLOBAL__N__bb565c37_34_ValidateCompressedIndicesKernel_cu_33a4b88b42_validate_compressed_sparse_indices_kernelILNS3_8CDimNameE0ENS3_18CUDAKernelLauncherENS3_14EmptyVecKernelENS3_8DummyVecELm0EEEvRKNS_6TensorESB_lllENKUlvE1_clEvENKUlvE0_clEvEUllllllE_EEvRNS_18TensorIteratorBaseERKT_EUliE_EEviT1_)
        /*071c*/ 	.word	0x00000000


	//----- nvinfo : EIATTR_REGCOUNT
	.align		4
.L_340:
        /*0720*/ 	.byte	0x04, 0x2f
        /*0722*/ 	.short	(.L_342 - .L_341)
	.align		4
.L_341:
        /*0724*/ 	.word	index@(_ZN2at6native29vectorized_elementwise_kernelILi8EZZZNS0_67_GLOBAL__N__bb565c37_34_ValidateCompressedIndicesKernel_cu_33a4b88b42_validate_compressed_sparse_indices_kernelILNS2_8CDimNameE1ENS2_18CUDAKernelLauncherENS2_14EmptyVecKernelENS2_8DummyVecELm8EEEvRKNS_6TensorESA_lllENKUlvE0_clEvENKUlvE_clEvEUliE_St5arrayIPcLm2EEEEviT0_T1_)
        /*0728*/ 	.word	0x00000004


	//----- nvinfo : EIATTR_FRAME_SIZE
	.align		4
.L_342:
        /*072c*/ 	.byte	0x04, 0x11
        /*072e*/ 	.short	(.L_344 - .L_343)
	.align		4
.L_343:
        /*0730*/ 	.word	index@(_ZN2at6native29vectorized_elementwise_kernelILi8EZZZNS0_67_GLOBAL__N__bb565c37_34_ValidateCompressedIndicesKernel_cu_33a4b88b42_validate_compressed_sparse_indices_kernelILNS2_8CDimNameE1ENS2_18CUDAKernelLauncherENS2_14EmptyVecKernelENS2_8DummyVecELm8EEEvRKNS_6TensorESA_lllENKUlvE0_clEvENKUlvE_clEvEUliE_St5arrayIPcLm2EEEEviT0_T1_)
        /*0734*/ 	.word	0x00000000


	//----- nvinfo : EIATTR_REGCOUNT
	.align		4
.L_344:
        /*0738*/ 	.byte	0x04, 0x2f
        /*073a*/ 	.short	(.L_346 - .L_345)
	.align		4
.L_345:
        /*073c*/ 	.word	index@(_ZN2at6native29vectorized_elementwise_kernelILi4EZZZNS0_67_GLOBAL__N__bb565c37_34_ValidateCompressedIndicesKernel_cu_33a4b88b42_validate_compressed_sparse_indices_kernelILNS2_8CDimNameE1ENS2_18CUDAKernelLauncherENS2_14EmptyVecKernelENS2_8DummyVecELm8EEEvRKNS_6TensorESA_lllENKUlvE0_clEvENKUlvE_clEvEUliE_St5arrayIPcLm2EEEEviT0_T1_)
        /*0740*/ 	.word	0x00000020


	//----- nvinfo : EIATTR_FRAME_SIZE
	.align		4
.L_346:
        /*0744*/ 	.byte	0x04, 0x11
        /*0746*/ 	.short	(.L_348 - .L_347)
	.align		4
.L_347:
        /*0748*/ 	.word	index@(_ZN2at6native29vectorized_elementwise_kernelILi4EZZZNS0_67_GLOBAL__N__bb565c37_34_ValidateCompressedIndicesKernel_cu_33a4b88b42_validate_compressed_sparse_indices_kernelILNS2_8CDimNameE1ENS2_18CUDAKernelLauncherENS2_14EmptyVecKernelENS2_8DummyVecELm8EEEvRKNS_6TensorESA_lllENKUlvE0_clEvENKUlvE_clEvEUliE_St5arrayIPcLm2EEEEviT0_T1_)
        /*074c*/ 	.word	0x00000000


	//----- nvinfo : EIATTR_REGCOUNT
	.align		4
.L_348:
        /*0750*/ 	.byte	0x04, 0x2f
        /*0752*/ 	.short	(.L_350 - .L_349)
	.align		4
.L_349:
        /*0754*/ 	.word	index@(_ZN2at6native29vectorized_elementwise_kernelILi2EZZZNS0_67_GLOBAL__N__bb565c37_34_ValidateCompressedIndicesKernel_cu_33a4b88b42_validate_compressed_sparse_indices_kernelILNS2_8CDimNameE1ENS2_18CUDAKernelLauncherENS2_14EmptyVecKernelENS2_8DummyVecELm8EEEvRKNS_6TensorESA_lllENKUlvE0_clEvENKUlvE_clEvEUliE_St5arrayIPcLm2EEEEviT0_T1_)
        /*0758*/ 	.word	0x00000020


	//----- nvinfo : EIATTR_FRAME_SIZE
	.align		4
.L_350:
        /*075c*/ 	.byte	0x04, 0x11
        /*075e*/ 	.short	(.L_352 - .L_351)
	.align		4
.L_351:
        /*0760*/ 	.word	index@(_ZN2at6native29vectorized_elementwise_kernelILi2EZZZNS0_67_GLOBAL__N__bb565c37_34_ValidateCompressedIndicesKernel_cu_33a4b88b42_validate_compressed_sparse_indices_kernelILNS2_8CDimNameE1ENS2_18CUDAKernelLauncherENS2_14EmptyVecKernelENS2_8DummyVecELm8EEEvRKNS_6TensorESA_lllENKUlvE0_clEvENKUlvE_clEvEUliE_St5arrayIPcLm2EEEEviT0_T1_)
        /*0764*/ 	.word	0x00000000


	//----- nvinfo : EIATTR_REGCOUNT
	.align		4
.L_352:
        /*0768*/ 	.byte	0x04, 0x2f
        /*076a*/ 	.short	(.L_354 - .L_353)
	.align		4
.L_353:
        /*076c*/ 	.word	index@(_ZN2at6native27unrolled_elementwise_kernelIZZZNS0_67_GLOBAL__N__bb565c37_34_ValidateCompressedIndicesKernel_cu_33a4b88b42_validate_compressed_sparse_indices_kernelILNS2_8CDimNameE1ENS2_18CUDAKernelLauncherENS2_14EmptyVecKernelENS2_8DummyVecELm8EEEvRKNS_6TensorESA_lllENKUlvE0_clEvENKUlvE_clEvEUliE_St5arrayIPcLm2EELi4E23TrivialOffsetCalculatorILi1EjESI_NS0_6memory15LoadWithoutCastENSJ_16StoreWithoutCastEEEviT_T0_T2_T3_T4_T5_)
        /*0770*/ 	.word	0x0000001b


	//----- nvinfo : EIATTR_FRAME_SIZE
	.align		4
.L_354:
        /*0774*/ 	.byte	0x04, 0x11
        /*0776*/ 	.short	(.L_356 - .L_355)
	.align		4
.L_355:
        /*0778*/ 	.word	index@(_ZN2at6native27unrolled_elementwise_kernelIZZZNS0_67_GLOBAL__N__bb565c37_34_ValidateCompressedIndicesKernel_cu_33a4b88b42_validate_compressed_sparse_indices_kernelILNS2_8CDimNameE1ENS2_18CUDAKernelLauncherENS2_14EmptyVecKernelENS2_8DummyVecELm8EEEvRKNS_6TensorESA_lllENKUlvE0_clEvENKUlvE_clEvEUliE_St5arrayIPcLm2EELi4E23TrivialOffsetCalculatorILi1EjESI_NS0_6memory15LoadWithoutCastENSJ_16StoreWithoutCastEEEviT_T0_T2_T3_T4_T5_)
        /*077c*/ 	.word	0x00000000


	//----- nvinfo : EIATTR_REGCOUNT
	.align		4
.L_356:
        /*0780*/ 	.byte	0x04, 0x2f
        /*0782*/ 	.short	(.L_358 - .L_357)
	.align		4
.L_357:
        /*0784*/ 	.word	index@(_ZN2at6native18elementwise_kernelILi128ELi2EZNS0_22gpu_kernel_impl_nocastIZZZNS0_67_GLOBAL__N__bb565c37_34_ValidateCompressedIndicesKernel_cu_33a4b88b42_validate_compressed_sparse_indices_kernelILNS3_8CDimNameE1ENS3_18CUDAKernelLauncherENS3_14EmptyVecKernelENS3_8DummyVecELm8EEEvRKNS_6TensorESB_lllENKUlvE0_clEvENKUlvE_clEvEUliE_EEvRNS_18TensorIteratorBaseERKT_EUliE_EEviT1_)
        /*0788*/ 	.word	0x00000018


	//----- nvinfo : EIATTR_FRAME_SIZE
	.align		4
.L_358:
        /*078c*/ 	.byte	0x04, 0x11
        /*078e*/ 	.short	(.L_360 - .L_359)
	.align		4
.L_359:
        /*0790*/ 	.word	index@(_ZN2at6native18elementwise_kernelILi128ELi2EZNS0_22gpu_kernel_impl_nocastIZZZNS0_67_GLOBAL__N__bb565c37_34_ValidateCompressedIndicesKernel_cu_33a4b88b42_validate_compressed_sparse_indices_kernelILNS3_8CDimNameE1ENS3_18CUDAKernelLauncherENS3_14EmptyVecKernelENS3_8DummyVecELm8EEEvRKNS_6TensorESB_lllENKUlvE0_clEvENKUlvE_clEvEUliE_EEvRNS_18TensorIteratorBaseERKT_EUliE_EEviT1_)
        /*0794*/ 	.word	0x00000000


	//----- nvinfo : EIATTR_REGCOUNT
	.align		4
.L_360:
        /*0798*/ 	.byte	0x04, 0x2f
        /*079a*/ 	.short	(.L_362 - .L_361)
	.align		4
.L_361:
        /*079c*/ 	.word	index@(_ZN2at6native27unrolled_elementwise_kernelIZZZNS0_67_GLOBAL__N__bb565c37_34_ValidateCompressedIndicesKernel_cu_33a4b88b42_validate_compressed_sparse_indices_kernelILNS2_8CDimNameE1ENS2_18CUDAKernelLauncherENS2_14EmptyVecKernelENS2_8DummyVecELm8EEEvRKNS_6TensorESA_lllENKUlvE0_clEvENKUlvE_clEvEUliE_St5arrayIPcLm2EELi4E23TrivialOffsetCalculatorILi1EjESI_NS0_6memory12LoadWithCastILi1EEENSJ_13StoreWithCastILi1EEEEEviT_T0_T2_T3_T4_T5_)
        /*07a0*/ 	.word	0x0000001d


	//----- nvinfo : EIATTR_FRAME_SIZE
	.align		4
.L_362:
        /*07a4*/ 	.byte	0x04, 0x11
        /*07a6*/ 	.short	(.L_364 - .L_363)
	.align		4
.L_363:
        /*07a8*/ 	.word	index@(_ZN2at6native27unrolled_elementwise_kernelIZZZNS0_67_GLOBAL__N__bb565c37_34_ValidateCompressedIndicesKernel_cu_33a4b88b42_validate_compressed_sparse_indices_kernelILNS2_8CDimNameE1ENS2_18CUDAKernelLauncherENS2_14EmptyVecKernelENS2_8DummyVecELm8EEEvRKNS_6TensorESA_lllENKUlvE0_clEvENKUlvE_clEvEUliE_St5arrayIPcLm2EELi4E23TrivialOffsetCalculatorILi1EjESI_NS0_6memory12LoadWithCastILi1EEENSJ_13StoreWithCastILi1EEEEEviT_T0_T2_T3_T4_T5_)
        /*07ac*/ 	.word	0x00000000


	//----- nvinfo : EIATTR_REGCOUNT
	.align		4
.L_364:
        /*07b0*/ 	.byte	0x04, 0x2f
        /*07b2*/ 	.short	(.L_366 - .L_365)
	.align		4
.L_365:
        /*07b4*/ 	.word	index@(_ZN2at6native18elementwise_kernelILi128ELi4EZNS0_15gpu_kernel_implIZZZNS0_67_GLOBAL__N__bb565c37_34_ValidateCompressedIndicesKernel_cu_33a4b88b42_validate_compressed_sparse_indices_kernelILNS3_8CDimNameE1ENS3_18CUDAKernelLauncherENS3_14EmptyVecKernelENS3_8DummyVecELm8EEEvRKNS_6TensorESB_lllENKUlvE0_clEvENKUlvE_clEvEUliE_EEvRNS_18TensorIteratorBaseERKT_EUliE_EEviT1_)
        /*07b8*/ 	.word	0x00000018


	//----- nvinfo : EIATTR_FRAME_SIZE
	.align		4
.L_366:
        /*07bc*/ 	.byte	0x04, 0x11
        /*07be*/ 	.short	(.L_368 - .L_367)
	.align		4
.L_367:
        /*07c0*/ 	.word	index@(_ZN2at6native18elementwise_kernelILi128ELi4EZNS0_15gpu_kernel_implIZZZNS0_67_GLOBAL__N__bb565c37_34_ValidateCompressedIndicesKernel_cu_33a4b88b42_validate_compressed_sparse_indices_kernelILNS3_8CDimNameE1ENS3_18CUDAKernelLauncherENS3_14EmptyVecKernelENS3_8DummyVecELm8EEEvRKNS_6TensorESB_lllENKUlvE0_clEvENKUlvE_clEvEUliE_EEvRNS_18TensorIteratorBaseERKT_EUliE_EEviT1_)
        /*07c4*/ 	.word	0x00000000


	//----- nvinfo : EIATTR_REGCOUNT
	.align		4
.L_368:
        /*07c8*/ 	.byte	0x04, 0x2f
        /*07ca*/ 	.short	(.L_370 - .L_369)
	.align		4
.L_369:
        /*07cc*/ 	.word	index@(_ZN2at6native29vectorized_elementwise_kernelILi8EZZZNS0_67_GLOBAL__N__bb565c37_34_ValidateCompressedIndicesKernel_cu_33a4b88b42_validate_compressed_sparse_indices_kernelILNS2_8CDimNameE1ENS2_18CUDAKernelLauncherENS2_14EmptyVecKernelENS2_8DummyVecELm8EEEvRKNS_6TensorESA_lllENKUlvE0_clEvENKUlvE0_clEvEUllE_St5arrayIPcLm2EEEEviT0_T1_)
        /*07d0*/ 	.word	0x00000004


	//----- nvinfo : EIATTR_FRAME_SIZE
	.align		4
.L_370:
        /*07d4*/ 	.byte	0x04, 0x11
        /*07d6*/ 	.short	(.L_372 - .L_371)
	.align		4
.L_371:
        /*07d8*/ 	.word	index@(_ZN2at6native29vectorized_elementwise_kernelILi8EZZZNS0_67_GLOBAL__N__bb565c37_34_ValidateCompressedIndicesKernel_cu_33a4b88b42_validate_compressed_sparse_indices_kernelILNS2_8CDimNameE1ENS2_18CUDAKernelLauncherENS2_14EmptyVecKernelENS2_8DummyVecELm8EEEvRKNS_6TensorESA_lllENKUlvE0_clEvENKUlvE0_clEvEUllE_St5arrayIPcLm2EEEEviT0_T1_)
        /*07dc*/ 	.word	0x00000000


	//----- nvinfo : EIATTR_REGCOUNT
	.align		4
.L_372:
        /*07e0*/ 	.byte	0x04, 0x2f
        /*07e2*/ 	.short	(.L_374 - .L_373)
	.align		4
.L_373:
        /*07e4*/ 	.word	index@(_ZN2at6native29vectorized_elementwise_kernelILi4EZZZNS0_67_GLOBAL__N__bb565c37_34_ValidateCompressedIndicesKernel_cu_33a4b88b42_validate_compressed_sparse_indices_kernelILNS2_8CDimNameE1ENS2_18CUDAKernelLauncherENS2_14EmptyVecKernelENS2_8DummyVecELm8EEEvRKNS_6TensorESA_lllENKUlvE0_clEvENKUlvE0_clEvEUllE_St5arrayIPcLm2EEEEviT0_T1_)
        /*07e8*/ 	.word	0x00000026


	//----- nvinfo : EIATTR_FRAME_SIZE
	.align		4
.L_374:
        /*07ec*/ 	.byte	0x04, 0x11
        /*07ee*/ 	.short	(.L_376 - .L_375)
	.align		4
.L_375:
        /*07f0*/ 	.word	index@(_ZN2at6native29vectorized_elementwise_kernelILi4EZZZNS0_67_GLOBAL__N__bb565c37_34_ValidateCompressedIndicesKernel_cu_33a4b88b42_validate_compressed_sparse_indices_kernelILNS2_8CDimNameE1ENS2_18CUDAKernelLauncherENS2_14EmptyVecKernelENS2_8DummyVecELm8EEEvRKNS_6TensorESA_lllENKUlvE0_clEvENKUlvE0_clEvEUllE_St5arrayIPcLm2EEEEviT0_T1_)
        /*07f4*/ 	.word	0x00000000


	//----- nvinfo : EIATTR_REGCOUNT
	.align		4
.L_376:
        /*07f8*/ 	.byte	0x04, 0x2f
        /*07fa*/ 	.short	(.L_378 - .L_377)
	.align		4
.L_377:
        /*07fc*/ 	.word	index@(_ZN2at6native29vectorized_elementwise_kernelILi2EZZZNS0_67_GLOBAL__N__bb565c37_34_ValidateCompressedIndicesKernel_cu_33a4b88b42_validate_compressed_sparse_indices_kernelILNS2_8CDimNameE1ENS2_18CUDAKernelLauncherENS2_14EmptyVecKernelENS2_8DummyVecELm8EEEvRKNS_6TensorESA_lllENKUlvE0_clEvENKUlvE0_clEvEUllE_St5arrayIPcLm2EEEEviT0_T1_)
        /*0800*/ 	.word	0x00000026


	//----- nvinfo : EIATTR_FRAME_SIZE
	.align		4
.L_378:
        /*0804*/ 	.byte	0x04, 0x11
        /*0806*/ 	.short	(.L_380 - .L_379)
	.align		4
.L_379:
        /*0808*/ 	.word	index@(_ZN2at6native29vectorized_elementwise_kernelILi2EZZZNS0_67_GLOBAL__N__bb565c37_34_ValidateCompressedIndicesKernel_cu_33a4b88b42_validate_compressed_sparse_indices_kernelILNS2_8CDimNameE1ENS2_18CUDAKernelLauncherENS2_14EmptyVecKernelENS2_8DummyVecELm8EEEvRKNS_6TensorESA_lllENKUlvE0_clEvENKUlvE0_clEvEUllE_St5arrayIPcLm2EEEEviT0_T1_)
        /*080c*/ 	.word	0x00000000


	//----- nvinfo : EIATTR_REGCOUNT
	.align		4
.L_380:
        /*0810*/ 	.byte	0x04, 0x2f
        /*0812*/ 	.short	(.L_382 - .L_381)
	.align		4
.L_381:
        /*0814*/ 	.word	index@(_ZN2at6native27unrolled_elementwise_kernelIZZZNS0_67_GLOBAL__N__bb565c37_34_ValidateCompressedIndicesKernel_cu_33a4b88b42_validate_compressed_sparse_indices_kernelILNS2_8CDimNameE1ENS2_18CUDAKernelLauncherENS2_14EmptyVecKernelENS2_8DummyVecELm8EEEvRKNS_6TensorESA_lllENKUlvE0_clEvENKUlvE0_clEvEUllE_St5arrayIPcLm2EELi4E23TrivialOffsetCalculatorILi1EjESI_NS0_6memory15LoadWithoutCastENSJ_16StoreWithoutCastEEEviT_T0_T2_T3_T4_T5_)
        /*0818*/ 	.word	0x0000001e


	//----- nvinfo : EIATTR_FRAME_SIZE
	.align		4
.L_382:
        /*081c*/ 	.byte	0x04, 0x11
        /*081e*/ 	.short	(.L_384 - .L_383)
	.align		4
.L_383:
        /*0820*/ 	.word	index@(_ZN2at6native27unrolled_elementwise_kernelIZZZNS0_67_GLOBAL__N__bb565c37_34_ValidateCompressedIndicesKernel_cu_33a4b88b42_validate_compressed_sparse_indices_kernelILNS2_8CDimNameE1ENS2_18CUDAKernelLauncherENS2_14EmptyVecKernelENS2_8DummyVecELm8EEEvRKNS_6TensorESA_lllENKUlvE0_clEvENKUlvE0_clEvEUllE_St5arrayIPcLm2EELi4E23TrivialOffsetCalculatorILi1EjESI_NS0_6memory15LoadWithoutCastENSJ_16StoreWithoutCastEEEviT_T0_T2_T3_T4_T5_)
        /*0824*/ 	.word	0x00000000


	//----- nvinfo : EIATTR_REGCOUNT
	.align		4
.L_384:
        /*0828*/ 	.byte	0x04, 0x2f
        /*082a*/ 	.short	(.L_386 - .L_385)
	.align		4
.L_385:
        /*082c*/ 	.word	index@(_ZN2at6native18elementwise_kernelILi128ELi2EZNS0_22gpu_kernel_impl_nocastIZZZNS0_67_GLOBAL__N__bb565c37_34_ValidateCompressedIndicesKernel_cu_33a4b88b42_validate_compressed_sparse_indices_kernelILNS3_8CDimNameE1ENS3_18CUDAKernelLauncherENS3_14EmptyVecKernelENS3_8DummyVecELm8EEEvRKNS_6TensorESB_lllENKUlvE0_clEvENKUlvE0_clEvEUllE_EEvRNS_18TensorIteratorBaseERKT_EUliE_EEviT1_)
        /*0830*/ 	.word	0x00000018


	//----- nvinfo : EIATTR_FRAME_SIZE
	.align		4
.L_386:
        /*0834*/ 	.byte	0x04, 0x11
        /*0836*/ 	.short	(.L_388 - .L_387)
	.align		4
.L_387:
        /*0838*/ 	.word	index@(_ZN2at6native18elementwise_kernelILi128ELi2EZNS0_22gpu_kernel_impl_nocastIZZZNS0_67_GLOBAL__N__bb565c37_34_ValidateCompressedIndicesKernel_cu_33a4b88b42_validate_compressed_sparse_indices_kernelILNS3_8CDimNameE1ENS3_18CUDAKernelLauncherENS3_14EmptyVecKernelENS3_8DummyVecELm8EEEvRKNS_6TensorESB_lllENKUlvE0_clEvENKUlvE0_clEvEUllE_EEvRNS_18TensorIteratorBaseERKT_EUliE_EEviT1_)
        /*083c*/ 	.word	0x00000000


	//----- nvinfo : EIATTR_REGCOUNT
	.align		4
.L_388:
        /*0840*/ 	.byte	0x04, 0x2f
        /*0842*/ 	.short	(.L_390 - .L_389)
	.align		4
.L_389:
        /*0844*/ 	.word	index@(_ZN2at6native27unrolled_elementwise_kernelIZZZNS0_67_GLOBAL__N__bb565c37_34_ValidateCompressedIndicesKernel_cu_33a4b88b42_validate_compressed_sparse_indices_kernelILNS2_8CDimNameE1ENS2_18CUDAKernelLauncherENS2_14EmptyVecKernelENS2_8DummyVecELm8EEEvRKNS_6TensorESA_lllENKUlvE0_clEvENKUlvE0_clEvEUllE_St5arrayIPcLm2EELi4E23TrivialOffsetCalculatorILi1EjESI_NS0_6memory12LoadWithCastILi1EEENSJ_13StoreWithCastILi1EEEEEviT_T0_T2_T3_T4_T5_)
        /*0848*/ 	.word	0x00000020


	//----- nvinfo : EIATTR_FRAME_SIZE
	.align		4
.L_390:
        /*084c*/ 	.byte	0x04, 0x11
        /*084e*/ 	.short	(.L_392 - .L_391)
	.align		4
.L_391:
        /*0850*/ 	.word	index@(_ZN2at6native27unrolled_elementwise_kernelIZZZNS0_67_GLOBAL__N__bb565c37_34_ValidateCompressedIndicesKernel_cu_33a4b88b42_validate_compressed_sparse_indices_kernelILNS2_8CDimNameE1ENS2_18CUDAKernelLauncherENS2_14EmptyVecKernelENS2_8DummyVecELm8EEEvRKNS_6TensorESA_lllENKUlvE0_clEvENKUlvE0_clEvEUllE_St5arrayIPcLm2EELi4E23TrivialOffsetCalculatorILi1EjESI_NS0_6memory12LoadWithCastILi1EEENSJ_13StoreWithCastILi1EEEEEviT_T0_T2_T3_T4_T5_)
        /*0854*/ 	.word	0x00000000


	//----- nvinfo : EIATTR_REGCOUNT
	.align		4
.L_392:
        /*0858*/ 	.byte	0x04, 0x2f
        /*085a*/ 	.short	(.L_394 - .L_393)
	.align		4
.L_393:
        /*085c*/ 	.word	index@(_ZN2at6native18elementwise_kernelILi128ELi4EZNS0_15gpu_kernel_implIZZZNS0_67_GLOBAL__N__bb565c37_34_ValidateCompressedIndicesKernel_cu_33a4b88b42_validate_compressed_sparse_indices_kernelILNS3_8CDimNameE1ENS3_18CUDAKernelLauncherENS3_14EmptyVecKernelENS3_8DummyVecELm8EEEvRKNS_6TensorESB_lllENKUlvE0_clEvENKUlvE0_clEvEUllE_EEvRNS_18TensorIteratorBaseERKT_EUliE_EEviT1_)
        /*0860*/ 	.word	0x00000018


	//----- nvinfo : EIATTR_FRAME_SIZE
	.align		4
.L_394:
        /*0864*/ 	.byte	0x04, 0x11
        /*0866*/ 	.short	(.L_396 - .L_395)
	.align		4
.L_395:
        /*0868*/ 	.word	index@(_ZN2at6native18elementwise_kernelILi128ELi4EZNS0_15gpu_kernel_implIZZZNS0_67_GLOBAL__N__bb565c37_34_ValidateCompressedIndicesKernel_cu_33a4b88b42_validate_compressed_sparse_indices_kernelILNS3_8CDimNameE1ENS3_18CUDAKernelLauncherENS3_14EmptyVecKernelENS3_8DummyVecELm8EEEvRKNS_6TensorESB_lllENKUlvE0_clEvENKUlvE0_clEvEUllE_EEvRNS_18TensorIteratorBaseERKT_EUliE_EEviT1_)
        /*086c*/ 	.word	0x00000000


	//----- nvinfo : EIATTR_REGCOUNT
	.align		4
.L_396:
        /*0870*/ 	.byte	0x04, 0x2f
        /*0872*/ 	.short	(.L_398 - .L_397)
	.align		4
.L_397:
        /*0874*/ 	.word	index@(_ZN2at6native29vectorized_elementwise_kernelILi8EZZZNS0_67_GLOBAL__N__bb565c37_34_ValidateCompressedIndicesKernel_cu_33a4b88b42_validate_compressed_sparse_indices_kernelILNS2_8CDimNameE1ENS2_18CUDAKernelLauncherENS2_14EmptyVecKernelENS2_8DummyVecELm8EEEvRKNS_6TensorESA_lllENKUlvE1_clEvENKUlvE_clEvEUliiiiiE_St5arrayIPcLm6EEEEviT0_T1_)
        /*0878*/ 	.word	0x00000004


	//----- nvinfo : EIATTR_FRAME_SIZE
	.align		4
.L_398:
        /*087c*/ 	.byte	0x04, 0x11
        /*087e*/ 	.short	(.L_400 - .L_399)
	.align		4
.L_399:
        /*0880*/ 	.word	index@(_ZN2at6native29vectorized_elementwise_kernelILi8EZZZNS0_67_GLOBAL__N__bb565c37_34_ValidateCompressedIndicesKernel_cu_33a4b88b42_validate_compressed_sparse_indices_kernelILNS2_8CDimNameE1ENS2_18CUDAKernelLauncherENS2_14EmptyVecKernelENS2_8DummyVecELm8EEEvRKNS_6TensorESA_lllENKUlvE1_clEvENKUlvE_clEvEUliiiiiE_St5arrayIPcLm6EEEEviT0_T1_)
        /*0884*/ 	.word	0x00000000


	//----- nvinfo : EIATTR_REGCOUNT
	.align		4
.L_400:
        /*0888*/ 	.byte	0x04, 0x2f
        /*088a*/ 	.short	(.L_402 - .L_401)
	.align		4
.L_401:
        /*088c*/ 	.word	index@(_ZN2at6native29vectorized_elementwise_kernelILi4EZZZNS0_67_GLOBAL__N__bb565c37_34_ValidateCompressedIndicesKernel_cu_33a4b88b42_validate_compressed_sparse_indices_kernelILNS2_8CDimNameE1ENS2_18CUDAKernelLauncherENS2_14EmptyVecKernelENS2_8DummyVecELm8EEEvRKNS_6TensorESA_lllENKUlvE1_clEvENKUlvE_clEvEUliiiiiE_St5arrayIPcLm6EEEEviT0_T1_)
        /*0890*/ 	.word	0x00000048


	//----- nvinfo : EIATTR_FRAME_SIZE
	.align		4
.L_402:
        /*0894*/ 	.byte	0x04, 0x11
        /*0896*/ 	.short	(.L_404 - .L_403)
	.align		4
.L_403:
        /*0898*/ 	.word	index@($__internal_39_$__cuda_sm20_div_s64)
        /*089c*/ 	.word	0x00000160


	//----- nvinfo : EIATTR_FRAME_SIZE
	.align		4
.L_404:
        /*08a0*/ 	.byte	0x04, 0x11
        /*08a2*/ 	.short	(.L_406 - .L_405)
	.align		4
.L_405:
        /*08a4*/ 	.word	index@(_ZN2at6native29vectorized_elementwise_kernelILi4EZZZNS0_67_GLOBAL__N__bb565c37_34_ValidateCompressedIndicesKernel_cu_33a4b88b42_validate_compressed_sparse_indices_kernelILNS2_8CDimNameE1ENS2_18CUDAKernelLauncherENS2_14EmptyVecKernelENS2_8DummyVecELm8EEEvRKNS_6TensorESA_lllENKUlvE1_clEvENKUlvE_clEvEUliiiiiE_St5arrayIPcLm6EEEEviT0_T1_)
        /*08a8*/ 	.word	0x00000160


	//----- nvinfo : EIATTR_REGCOUNT
	.align		4
.L_406:
        /*08ac*/ 	.byte	0x04, 0x2f
        /*08ae*/ 	.short	(.L_408 - .L_407)
	.align		4
.L_407:
        /*08b0*/ 	.word	index@(_ZN2at6native29vectorized_elementwise_kernelILi2EZZZNS0_67_GLOBAL__N__bb565c37_34_ValidateCompressedIndicesKernel_cu_33a4b88b42_validate_compressed_sparse_indices_kernelILNS2_8CDimNameE1ENS2_18CUDAKernelLauncherENS2_14EmptyVecKernelENS2_8DummyVecELm8EEEvRKNS_6TensorESA_lllENKUlvE1_clEvENKUlvE_clEvEUliiiiiE_St5arrayIPcLm6EEEEviT0_T1_)
        /*08b4*/ 	.word	0x00000048


	//----- nvinfo : EIATTR_FRAME_SIZE
	.align		4
.L_408:
        /*08b8*/ 	.byte	0x04, 0x11
        /*08ba*/ 	.short	(.L_410 - .L_409)
	.align		4
.L_409:
        /*08bc*/ 	.word	index@($__internal_38_$__cuda_sm20_div_s64)
        /*08c0*/ 	.word	0x00000160


	//----- nvinfo : EIATTR_FRAME_SIZE
	.align		4
.L_410:
        /*08c4*/ 	.byte	0x04, 0x11
        /*08c6*/ 	.short	(.L_412 - .L_411)
	.align		4
.L_411:
        /*08c8*/ 	.word	index@(_ZN2at6native29vectorized_elementwise_kernelILi2EZZZNS0_67_GLOBAL__N__bb565c37_34_ValidateCompressedIndicesKernel_cu_33a4b88b42_validate_compressed_sparse_indices_kernelILNS2_8CDimNameE1ENS2_18CUDAKernelLauncherENS2_14EmptyVecKernelENS2_8DummyVecELm8EEEvRKNS_6TensorESA_lllENKUlvE1_clEvENKUlvE_clEvEUliiiiiE_St5arrayIPcLm6EEEEviT0_T1_)
        /*08cc*/ 	.word	0x00000160


	//----- nvinfo : EIATTR_REGCOUNT
	.align		4
.L_412:
        /*08d0*/ 	.byte	0x04, 0x2f
        /*08d2*/ 	.short	(.L_414 - .L_413)
	.align		4
.L_413:
        /*08d4*/ 	.word	index@(_ZN2at6native27unrolled_elementwise_kernelIZZZNS0_67_GLOBAL__N__bb565c37_34_ValidateCompressedIndicesKernel_cu_33a4b88b42_validate_compressed_sparse_indices_kernelILNS2_8CDimNameE1ENS2_18CUDAKernelLauncherENS2_14EmptyVecKernelENS2_8DummyVecELm8EEEvRKNS_6TensorESA_lllENKUlvE1_clEvENKUlvE_clEvEUliiiiiE_St5arrayIPcLm6EELi4E23TrivialOffsetCalculatorILi5EjESH_ILi1EjENS0_6memory15LoadWithoutCastENSK_16StoreWithoutCastEEEviT_T0_T2_T3_T4_T5_)
        /*08d8*/ 	.word	0x00000030


	//----- nvinfo : EIATTR_FRAME_SIZE
	.align		4
.L_414:
        /*08dc*/ 	.byte	0x04, 0x11
        /*08de*/ 	.short	(.L_416 - .L_415)
	.align		4
.L_415:
        /*08e0*/ 	.word	index@($__internal_37_$__cuda_sm20_div_s64)
        /*08e4*/ 	.word	0x000000b0


	//----- nvinfo : EIATTR_FRAME_SIZE
	.align		4
.L_416:
        /*08e8*/ 	.byte	0x04, 0x11
        /*08ea*/ 	.short	(.L_418 - .L_417)
	.align		4
.L_417:
        /*08ec*/ 	.word	index@(_ZN2at6native27unrolled_elementwise_kernelIZZZNS0_67_GLOBAL__N__bb565c37_34_ValidateCompressedIndicesKernel_cu_33a4b88b42_validate_compressed_sparse_indices_kernelILNS2_8CDimNameE1ENS2_18CUDAKernelLauncherENS2_14EmptyVecKernelENS2_8DummyVecELm8EEEvRKNS_6TensorESA_lllENKUlvE1_clEvENKUlvE_clEvEUliiiiiE_St5arrayIPcLm6EELi4E23TrivialOffsetCalculatorILi5EjESH_ILi1EjENS0_6memory15LoadWithoutCastENSK_16StoreWithoutCastEEEviT_T0_T2_T3_T4_T5_)
        /*08f0*/ 	.word	0x000000b0


	//----- nvinfo : EIATTR_REGCOUNT
	.align		4
.L_418:
        /*08f4*/ 	.byte	0x04, 0x2f
        /*08f6*/ 	.short	(.L_420 - .L_419)
	.align		4
.L_419:
        /*08f8*/ 	.word	index@(_ZN2at6native18elementwise_kernelILi128ELi2EZNS0_22gpu_kernel_impl_nocastIZZZNS0_67_GLOBAL__N__bb565c37_34_ValidateCompressedIndicesKernel_cu_33a4b88b42_validate_compressed_sparse_indices_kernelILNS3_8CDimNameE1ENS3_18CUDAKernelLauncherENS3_14EmptyVecKernelENS3_8DummyVecELm8EEEvRKNS_6TensorESB_lllENKUlvE1_clEvENKUlvE_clEvEUliiiiiE_EEvRNS_18TensorIteratorBaseERKT_EUliE_EEviT1_)
        /*08fc*/ 	.word	0x00000028


	//----- nvinfo : EIATTR_FRAME_SIZE
	.align		4
.L_420:
        /*0900*/ 	.byte	0x04, 0x11
        /*0902*/ 	.short	(.L_422 - .L_421)
	.align		4
.L_421:
        /*0904*/ 	.word	index@($__internal_36_$__cuda_sm20_rem_s64)
        /*0908*/ 	.word	0x00000000


	//----- nvinfo : EIATTR_FRAME_SIZE
	.align		4
.L_422:
        /*090c*/ 	.byte	0x04, 0x11
        /*090e*/ 	.short	(.L_424 - .L_423)
	.align		4
.L_423:
        /*0910*/ 	.word	index@($__internal_35_$__cuda_sm20_div_s64)
        /*0914*/ 	.word	0x00000000


	//----- nvinfo : EIATTR_FRAME_SIZE
	.align		4
.L_424:
        /*0918*/ 	.byte	0x04, 0x11
        /*091a*/ 	.short	(.L_426 - .L_425)
	.align		4
.L_425:
        /*091c*/ 	.word	index@(_ZN2at6native18elementwise_kernelILi128ELi2EZNS0_22gpu_kernel_impl_nocastIZZZNS0_67_GLOBAL__N__bb565c37_34_ValidateCompressedIndicesKernel_cu_33a4b88b42_validate_compressed_sparse_indices_kernelILNS3_8CDimNameE1ENS3_18CUDAKernelLauncherENS3_14EmptyVecKernelENS3_8DummyVecELm8EEEvRKNS_6TensorESB_lllENKUlvE1_clEvENKUlvE_clEvEUliiiiiE_EEvRNS_18TensorIteratorBaseERKT_EUliE_EEviT1_)
        /*0920*/ 	.word	0x00000000


	//----- nvinfo : EIATTR_REGCOUNT
	.align		4
.L_426:
        /*0924*/ 	.byte	0x04, 0x2f
        /*0926*/ 	.short	(.L_428 - .L_427)
	.align		4
.L_427:
        /*0928*/ 	.word	index@(_ZN2at6native27unrolled_elementwise_kernelIZZZNS0_67_GLOBAL__N__bb565c37_34_ValidateCompressedIndicesKernel_cu_33a4b88b42_validate_compressed_sparse_indices_kernelILNS2_8CDimNameE1ENS2_18CUDAKernelLauncherENS2_14EmptyVecKernelENS2_8DummyVecELm8EEEvRKNS_6TensorESA_lllENKUlvE1_clEvENKUlvE_clEvEUliiiiiE_St5arrayIPcLm6EELi4E23TrivialOffsetCalculatorILi5EjESH_ILi1EjENS0_6memory12LoadWithCastILi5EEENSK_13StoreWithCastILi1EEEEEviT_T0_T2_T3_T4_T5_)
        /*092c*/ 	.word	0x00000038


	//----- nvinfo : EIATTR_FRAME_SIZE
	.align		4
.L_428:
        /*0930*/ 	.byte	0x04, 0x11
        /*0932*/ 	.short	(.L_430 - .L_429)
	.align		4
.L_429:
        /*0934*/ 	.word	index@($__internal_34_$__cuda_sm20_div_s64)
        /*0938*/ 	.word	0x000000b0


	//----- nvinfo : EIATTR_FRAME_SIZE
	.align		4
.L_430:
        /*093c*/ 	.byte	0x04, 0x11
        /*093e*/ 	.short	(.L_432 - .L_431)
	.align		4
.L_431:
        /*0940*/ 	.word	index@(_ZN2at6native27unrolled_elementwise_kernelIZZZNS0_67_GLOBAL__N__bb565c37_34_ValidateCompressedIndicesKernel_cu_33a4b88b42_validate_compressed_sparse_indices_kernelILNS2_8CDimNameE1ENS2_18CUDAKernelLauncherENS2_14EmptyVecKernelENS2_8DummyVecELm8EEEvRKNS_6TensorESA_lllENKUlvE1_clEvENKUlvE_clEvEUliiiiiE_St5arrayIPcLm6EELi4E23TrivialOffsetCalculatorILi5EjESH_ILi1EjENS0_6memory12LoadWithCastILi5EEENSK_13StoreWithCastILi1EEEEEviT_T0_T2_T3_T4_T5_)
        /*0944*/ 	.word	0x000000b0


	//----- nvinfo : EIATTR_REGCOUNT
	.align		4
.L_432:
        /*0948*/ 	.byte	0x04, 0x2f
        /*094a*/ 	.short	(.L_434 - .L_433)
	.align		4
.L_433:
        /*094c*/ 	.word	index@(_ZN2at6native18elementwise_kernelILi128ELi4EZNS0_15gpu_kernel_implIZZZNS0_67_GLOBAL__N__bb565c37_34_ValidateCompressedIndicesKernel_cu_33a4b88b42_validate_compressed_sparse_indices_kernelILNS3_8CDimNameE1ENS3_18CUDAKernelLauncherENS3_14EmptyVecKernelENS3_8DummyVecELm8EEEvRKNS_6TensorESB_lllENKUlvE1_clEvENKUlvE_clEvEUliiiiiE_EEvRNS_18TensorIteratorBaseERKT_EUliE_EEviT1_)
        /*0950*/ 	.word	0x0000002e


	//----- nvinfo : EIATTR_FRAME_SIZE
	.align		4
.L_434:
        /*0954*/ 	.byte	0x04, 0x11
        /*0956*/ 	.short	(.L_436 - .L_435)
	.align		4
.L_435:
        /*0958*/ 	.word	index@($__internal_33_$__cuda_sm20_rem_s64)
        /*095c*/ 	.word	0x00000000


	//----- nvinfo : EIATTR_FRAME_SIZE
	.align		4
.L_436:
        /*0960*/ 	.byte	0x04, 0x11
        /*0962*/ 	.short	(.L_438 - .L_437)
	.align		4
.L_437:
        /*0964*/ 	.word	index@($__internal_32_$__cuda_sm20_div_s64)
        /*0968*/ 	.word	0x00000000


	//----- nvinfo : EIATTR_FRAME_SIZE
	.align		4
.L_438:
        /*096c*/ 	.byte	0x04, 0x11
        /*096e*/ 	.short	(.L_440 - .L_439)
	.align		4
.L_439:
        /*0970*/ 	.word	index@(_ZN2at6native18elementwise_kernelILi128ELi4EZNS0_15gpu_kernel_implIZZZNS0_67_GLOBAL__N__bb565c37_34_ValidateCompressedIndicesKernel_cu_33a4b88b42_validate_compressed_sparse_indices_kernelILNS3_8CDimNameE1ENS3_18CUDAKernelLauncherENS3_14EmptyVecKernelENS3_8DummyVecELm8EEEvRKNS_6TensorESB_lllENKUlvE1_clEvENKUlvE_clEvEUliiiiiE_EEvRNS_18TensorIteratorBaseERKT_EUliE_EEviT1_)
        /*0974*/ 	.word	0x00000000


	//----- nvinfo : EIATTR_REGCOUNT
	.align		4
.L_440:
        /*0978*/ 	.byte	0x04, 0x2f
        /*097a*/ 	.short	(.L_442 - .L_441)
	.align		4
.L_441:
        /*097c*/ 	.word	index@(_ZN2at6native29vectorized_elementwise_kernelILi8EZZZNS0_67_GLOBAL__N__bb565c37_34_ValidateCompressedIndicesKernel_cu_33a4b88b42_validate_compressed_sparse_indices_kernelILNS2_8CDimNameE1ENS2_18CUDAKernelLauncherENS2_14EmptyVecKernelENS2_8DummyVecELm8EEEvRKNS_6TensorESA_lllENKUlvE1_clEvENKUlvE0_clEvEUllllllE_St5arrayIPcLm6EEEEviT0_T1_)
        /*0980*/ 	.word	0x00000004


	//----- nvinfo : EIATTR_FRAME_SIZE
	.align		4
.L_442:
        /*0984*/ 	.byte	0x04, 0x11
        /*0986*/ 	.short	(.L_444 - .L_443)
	.align		4
.L_443:
        /*0988*/ 	.word	index@(_ZN2at6native29vectorized_elementwise_kernelILi8EZZZNS0_67_GLOBAL__N__bb565c37_34_ValidateCompressedIndicesKernel_cu_33a4b88b42_validate_compressed_sparse_indices_kernelILNS2_8CDimNameE1ENS2_18CUDAKernelLauncherENS2_14EmptyVecKernelENS2_8DummyVecELm8EEEvRKNS_6TensorESA_lllENKUlvE1_clEvENKUlvE0_clEvEUllllllE_St5arrayIPcLm6EEEEviT0_T1_)
        /*098c*/ 	.word	0x00000000


	//----- nvinfo : EIATTR_REGCOUNT
	.align		4
.L_444:
        /*0990*/ 	.byte	0x04, 0x2f
        /*0992*/ 	.short	(.L_446 - .L_445)
	.align		4
.L_445:
        /*0994*/ 	.word	index@(_ZN2at6native29vectorized_elementwise_kernelILi4EZZZNS0_67_GLOBAL__N__bb565c37_34_ValidateCompressedIndicesKernel_cu_33a4b88b42_validate_compressed_sparse_indices_kernelILNS2_8CDimNameE1ENS2_18CUDAKernelLauncherENS2_14EmptyVecKernelENS2_8DummyVecELm8EEEvRKNS_6TensorESA_lllENKUlvE1_clEvENKUlvE0_clEvEUllllllE_St5arrayIPcLm6EEEEviT0_T1_)
        /*0998*/ 	.word	0x0000007c


	//----- nvinfo : EIATTR_FRAME_SIZE
	.align		4
.L_446:
        /*099c*/ 	.byte	0x04, 0x11
        /*099e*/ 	.short	(.L_448 - .L_447)
	.align		4
.L_447:
        /*09a0*/ 	.word	index@($__internal_31_$__cuda_sm20_div_s64)
        /*09a4*/ 	.word	0x00000160


	//----- nvinfo : EIATTR_FRAME_SIZE
	.align		4
.L_448:
        /*09a8*/ 	.byte	0x04, 0x11
        /*09aa*/ 	.short	(.L_450 - .L_449)
	.align		4
.L_449:
        /*09ac*/ 	.word	index@(_ZN2at6native29vectorized_elementwise_kernelILi4EZZZNS0_67_GLOBAL__N__bb565c37_34_ValidateCompressedIndicesKernel_cu_33a4b88b42_validate_compressed_sparse_indices_kernelILNS2_8CDimNameE1ENS2_18CUDAKernelLauncherENS2_14EmptyVecKernelENS2_8DummyVecELm8EEEvRKNS_6TensorESA_lllENKUlvE1_clEvENKUlvE0_clEvEUllllllE_St5arrayIPcLm6EEEEviT0_T1_)
        /*09b0*/ 	.word	0x00000160


	//----- nvinfo : EIATTR_REGCOUNT
	.align		4
.L_450:
        /*09b4*/ 	.byte	0x04, 0x2f
        /*09b6*/ 	.short	(.L_452 - .L_451)
	.align		4
.L_451:
        /*09b8*/ 	.word	index@(_ZN2at6native29vectorized_elementwise_kernelILi2EZZZNS0_67_GLOBAL__N__bb565c37_34_ValidateCompressedIndicesKernel_cu_33a4b88b42_validate_compressed_sparse_indices_kernelILNS2_8CDimNameE1ENS2_18CUDAKernelLauncherENS2_14EmptyVecKernelENS2_8DummyVecELm8EEEvRKNS_6TensorESA_lllENKUlvE1_clEvENKUlvE0_clEvEUllllllE_St5arrayIPcLm6EEEEviT0_T1_)
        /*09bc*/ 	.word	0x0000007c


	//----- nvinfo : EIATTR_FRAME_SIZE
	.align		4
.L_452:
        /*09c0*/ 	.byte	0x04, 0x11
        /*09c2*/ 	.short	(.L_454 - .L_453)
	.align		4
.L_453:
        /*09c4*/ 	.word	index@($__internal_30_$__cuda_sm20_div_s64)
        /*09c8*/ 	.word	0x00000160


	//----- nvinfo : EIATTR_FRAME_SIZE
	.align		4
.L_454:
        /*09cc*/ 	.byte	0x04, 0x11
        /*09ce*/ 	.short	(.L_456 - .L_455)
	.align		4
.L_455:
        /*09d0*/ 	.word	index@(_ZN2at6native29vectorized_elementwise_kernelILi2EZZZNS0_67_GLOBAL__N__bb565c37_34_ValidateCompressedIndicesKernel_cu_33a4b88b42_validate_compressed_sparse_indices_kernelILNS2_8CDimNameE1ENS2_18CUDAKernelLauncherENS2_14EmptyVecKernelENS2_8DummyVecELm8EEEvRKNS_6TensorESA_lllENKUlvE1_clEvENKUlvE0_clEvEUllllllE_St5arrayIPcLm6EEEEviT0_T1_)
        /*09d4*/ 	.word	0x00000160


	//----- nvinfo : EIATTR_REGCOUNT
	.align		4
.L_456:
        /*09d8*/ 	.byte	0x04, 0x2f
        /*09da*/ 	.short	(.L_458 - .L_457)
	.align		4
.L_457:
        /*09dc*/ 	.word	index@(_ZN2at6native27unrolled_elementwise_kernelIZZZNS0_67_GLOBAL__N__bb565c37_34_ValidateCompressedIndicesKernel_cu_33a4b88b42_validate_compressed_sparse_indices_kernelILNS2_8CDimNameE1ENS2_18CUDAKernelLauncherENS2_14EmptyVecKernelENS2_8DummyVecELm8EEEvRKNS_6TensorESA_lllENKUlvE1_clEvENKUlvE0_clEvEUllllllE_St5arrayIPcLm6EELi4E23TrivialOffsetCalculatorILi5EjESH_ILi1EjENS0_6memory15LoadWithoutCastENSK_16StoreWithoutCastEEEviT_T0_T2_T3_T4_T5_)
        /*09e0*/ 	.word	0x00000040


	//----- nvinfo : EIATTR_FRAME_SIZE
	.align		4
.L_458:
        /*09e4*/ 	.byte	0x04, 0x11
        /*09e6*/ 	.short	(.L_460 - .L_459)
	.align		4
.L_459:
        /*09e8*/ 	.word	index@($__internal_29_$__cuda_sm20_div_s64)
        /*09ec*/ 	.word	0x000000b0


	//----- nvinfo : EIATTR_FRAME_SIZE
	.align		4
.L_460:
        /*09f0*/ 	.byte	0x04, 0x11
        /*09f2*/ 	.short	(.L_462 - .L_461)
	.align		4
.L_461:
        /*09f4*/ 	.word	index@(_ZN2at6native27unrolled_elementwise_kernelIZZZNS0_67_GLOBAL__N__bb565c37_34_ValidateCompressedIndicesKernel_cu_33a4b88b42_validate_compressed_sparse_indices_kernelILNS2_8CDimNameE1ENS2_18CUDAKernelLauncherENS2_14EmptyVecKernelENS2_8DummyVecELm8EEEvRKNS_6TensorESA_lllENKUlvE1_clEvENKUlvE0_clEvEUllllllE_St5arrayIPcLm6EELi4E23TrivialOffsetCalculatorILi5EjESH_ILi1EjENS0_6memory15LoadWithoutCastENSK_16StoreWithoutCastEEEviT_T0_T2_T3_T4_T5_)
        /*09f8*/ 	.word	0x000000b0


	//----- nvinfo : EIATTR_REGCOUNT
	.align		4
.L_462:
        /*09fc*/ 	.byte	0x04, 0x2f
        /*09fe*/ 	.short	(.L_464 - .L_463)
	.align		4
.L_463:
        /*0a00*/ 	.word	index@(_ZN2at6native18elementwise_kernelILi128ELi2EZNS0_22gpu_kernel_impl_nocastIZZZNS0_67_GLOBAL__N__bb565c37_34_ValidateCompressedIndicesKernel_cu_33a4b88b42_validate_compressed_sparse_indices_kernelILNS3_8CDimNameE1ENS3_18CUDAKernelLauncherENS3_14EmptyVecKernelENS3_8DummyVecELm8EEEvRKNS_6TensorESB_lllENKUlvE1_clEvENKUlvE0_clEvEUllllllE_EEvRNS_18TensorIteratorBaseERKT_EUliE_EEviT1_)
        /*0a04*/ 	.word	0x0000002a


	//----- nvinfo : EIATTR_FRAME_SIZE
	.align		4
.L_464:
        /*0a08*/ 	.byte	0x04, 0x11
        /*0a0a*/ 	.short	(.L_466 - .L_465)
	.align		4
.L_465:
        /*0a0c*/ 	.word	index@($__internal_28_$__cuda_sm20_rem_s64)
        /*0a10*/ 	.word	0x00000000


	//----- nvinfo : EIATTR_FRAME_SIZE
	.align		4
.L_466:
        /*0a14*/ 	.byte	0x04, 0x11
        /*0a16*/ 	.short	(.L_468 - .L_467)
	.align		4
.L_467:
        /*0a18*/ 	.word	index@($__internal_27_$__cuda_sm20_div_s64)
        /*0a1c*/ 	.word	0x00000000


	//----- nvinfo : EIATTR_FRAME_SIZE
	.align		4
.L_468:
        /*0a20*/ 	.byte	0x04, 0x11
        /*0a22*/ 	.short	(.L_470 - .L_469)
	.align		4
.L_469:
        /*0a24*/ 	.word	index@(_ZN2at6native18elementwise_kernelILi128ELi2EZNS0_22gpu_kernel_impl_nocastIZZZNS0_67_GLOBAL__N__bb565c37_34_ValidateCompressedIndicesKernel_cu_33a4b88b42_validate_compressed_sparse_indices_kernelILNS3_8CDimNameE1ENS3_18CUDAKernelLauncherENS3_14EmptyVecKernelENS3_8DummyVecELm8EEEvRKNS_6TensorESB_lllENKUlvE1_clEvENKUlvE0_clEvEUllllllE_EEvRNS_18TensorIteratorBaseERKT_EUliE_EEviT1_)
        /*0a28*/ 	.word	0x00000000


	//----- nvinfo : EIATTR_REGCOUNT
	.align		4
.L_470:
        /*0a2c*/ 	.byte	0x04, 0x2f
        /*0a2e*/ 	.short	(.L_472 - .L_471)
	.align		4
.L_471:
        /*0a30*/ 	.word	index@(_ZN2at6native27unrolled_elementwise_kernelIZZZNS0_67_GLOBAL__N__bb565c37_34_ValidateCompressedIndicesKernel_cu_33a4b88b42_validate_compressed_sparse_indices_kernelILNS2_8CDimNameE1ENS2_18CUDAKernelLauncherENS2_14EmptyVecKernelENS2_8DummyVecELm8EEEvRKNS_6TensorESA_lllENKUlvE1_clEvENKUlvE0_clEvEUllllllE_St5arrayIPcLm6EELi4E23TrivialOffsetCalculatorILi5EjESH_ILi1EjENS0_6memory12LoadWithCastILi5EEENSK_13StoreWithCastILi1EEEEEviT_T0_T2_T3_T4_T5_)
        /*0a34*/ 	.word	0x00000048


	//----- nvinfo : EIATTR_FRAME_SIZE
	.align		4
.L_472:
        /*0a38*/ 	.byte	0x04, 0x11
        /*0a3a*/ 	.short	(.L_474 - .L_473)
	.align		4
.L_473:
        /*0a3c*/ 	.word	index@($__internal_26_$__cuda_sm20_div_s64)
        /*0a40*/ 	.word	0x000000b0


	//----- nvinfo : EIATTR_FRAME_SIZE
	.align		4
.L_474:
        /*0a44*/ 	.byte	0x04, 0x11
        /*0a46*/ 	.short	(.L_476 - .L_475)
	.align		4
.L_475:
        /*0a48*/ 	.word	index@(_ZN2at6native27unrolled_elementwise_kernelIZZZNS0_67_GLOBAL__N__bb565c37_34_ValidateCompressedIndicesKernel_cu_33a4b88b42_validate_compressed_sparse_indices_kernelILNS2_8CDimNameE1ENS2_18CUDAKernelLauncherENS2_14EmptyVecKernelENS2_8DummyVecELm8EEEvRKNS_6TensorESA_lllENKUlvE1_clEvENKUlvE0_clEvEUllllllE_St5arrayIPcLm6EELi4E23TrivialOffsetCalculatorILi5EjESH_ILi1EjENS0_6memory12LoadWithCastILi5EEENSK_13StoreWithCastILi1EEEEEviT_T0_T2_T3_T4_T5_)
        /*0a4c*/ 	.word	0x000000b0


	//----- nvinfo : EIATTR_REGCOUNT
	.align		4
.L_476:
        /*0a50*/ 	.byte	0x04, 0x2f
        /*0a52*/ 	.short	(.L_478 - .L_477)
	.align		4
.L_477:
        /*0a54*/ 	.word	index@(_ZN2at6native18elementwise_kernelILi128ELi4EZNS0_15gpu_kernel_implIZZZNS0_67_GLOBAL__N__bb565c37_34_ValidateCompressedIndicesKernel_cu_33a4b88b42_validate_compressed_sparse_indices_kernelILNS3_8CDimNameE1ENS3_18CUDAKernelLauncherENS3_14EmptyVecKernelENS3_8DummyVecELm8EEEvRKNS_6TensorESB_lllENKUlvE1_clEvENKUlvE0_clEvEUllllllE_EEvRNS_18TensorIteratorBaseERKT_EUliE_EEviT1_)
        /*0a58*/ 	.word	0x00000030


	//----- nvinfo : EIATTR_FRAME_SIZE
	.align		4
.L_478:
        /*0a5c*/ 	.byte	0x04, 0x11
        /*0a5e*/ 	.short	(.L_480 - .L_479)
	.align		4
.L_479:
        /*0a60*/ 	.word	index@($__internal_25_$__cuda_sm20_rem_s64)
        /*0a64*/ 	.word	0x00000000


	//----- nvinfo : EIATTR_FRAME_SIZE
	.align		4
.L_480:
        /*0a68*/ 	.byte	0x04, 0x11
        /*0a6a*/ 	.short	(.L_482 - .L_481)
	.align		4
.L_481:
        /*0a6c*/ 	.word	index@($__internal_24_$__cuda_sm20_div_s64)
        /*0a70*/ 	.word	0x00000000


	//----- nvinfo : EIATTR_FRAME_SIZE
	.align		4
.L_482:
        /*0a74*/ 	.byte	0x04, 0x11
        /*0a76*/ 	.short	(.L_484 - .L_483)
	.align		4
.L_483:
        /*0a78*/ 	.word	index@(_ZN2at6native18elementwise_kernelILi128ELi4EZNS0_15gpu_kernel_implIZZZNS0_67_GLOBAL__N__bb565c37_34_ValidateCompressedIndicesKernel_cu_33a4b88b42_validate_compressed_sparse_indices_kernelILNS3_8CDimNameE1ENS3_18CUDAKernelLauncherENS3_14EmptyVecKernelENS3_8DummyVecELm8EEEvRKNS_6TensorESB_lllENKUlvE1_clEvENKUlvE0_clEvEUllllllE_EEvRNS_18TensorIteratorBaseERKT_EUliE_EEviT1_)
        /*0a7c*/ 	.word	0x00000000


	//----- nvinfo : EIATTR_REGCOUNT
	.align		4
.L_484:
        /*0a80*/ 	.byte	0x04, 0x2f
        /*0a82*/ 	.short	(.L_486 - .L_485)
	.align		4
.L_485:
        /*0a84*/ 	.word	index@(_ZN2at6native29vectorized_elementwise_kernelILi8EZZZNS0_67_GLOBAL__N__bb565c37_34_ValidateCompressedIndicesKernel_cu_33a4b88b42_validate_compressed_sparse_indices_kernelILNS2_8CDimNameE1ENS2_18CUDAKernelLauncherENS2_14EmptyVecKernelENS2_8DummyVecELm0EEEvRKNS_6TensorESA_lllENKUlvE0_clEvENKUlvE_clEvEUliE_St5arrayIPcLm2EEEEviT0_T1_)
        /*0a88*/ 	.word	0x00000004


	//----- nvinfo : EIATTR_FRAME_SIZE
	.align		4
.L_486:
        /*0a8c*/ 	.byte	0x04, 0x11
        /*0a8e*/ 	.short	(.L_488 - .L_487)
	.align		4
.L_487:
        /*0a90*/ 	.word	index@(_ZN2at6native29vectorized_elementwise_kernelILi8EZZZNS0_67_GLOBAL__N__bb565c37_34_ValidateCompressedIndicesKernel_cu_33a4b88b42_validate_compressed_sparse_indices_kernelILNS2_8CDimNameE1ENS2_18CUDAKernelLauncherENS2_14EmptyVecKernelENS2_8DummyVecELm0EEEvRKNS_6TensorESA_lllENKUlvE0_clEvENKUlvE_clEvEUliE_St5arrayIPcLm2EEEEviT0_T1_)
        /*0a94*/ 	.word	0x00000000


	//----- nvinfo : EIATTR_REGCOUNT
	.align		4
.L_488:
        /*0a98*/ 	.byte	0x04, 0x2f
        /*0a9a*/ 	.short	(.L_490 - .L_489)
	.align		4
.L_489:
        /*0a9c*/ 	.word	index@(_ZN2at6native29vectorized_elementwise_kernelILi4EZZZNS0_67_GLOBAL__N__bb565c37_34_ValidateCompressedIndicesKernel_cu_33a4b88b42_validate_compressed_sparse_indices_kernelILNS2_8CDimNameE1ENS2_18CUDAKernelLauncherENS2_14EmptyVecKernelENS2_8DummyVecELm0EEEvRKNS_6TensorESA_lllENKUlvE0_clEvENKUlvE_clEvEUliE_St5arrayIPcLm2EEEEviT0_T1_)
        /*0aa0*/ 	.word	0x00000020


	//----- nvinfo : EIATTR_FRAME_SIZE
	.align		4
.L_490:
        /*0aa4*/ 	.byte	0x04, 0x11
        /*0aa6*/ 	.short	(.L_492 - .L_491)
	.align		4
.L_491:
        /*0aa8*/ 	.word	index@(_ZN2at6native29vectorized_elementwise_kernelILi4EZZZNS0_67_GLOBAL__N__bb565c37_34_ValidateCompressedIndicesKernel_cu_33a4b88b42_validate_compressed_sparse_indices_kernelILNS2_8CDimNameE1ENS2_18CUDAKernelLauncherENS2_14EmptyVecKernelENS2_8DummyVecELm0EEEvRKNS_6TensorESA_lllENKUlvE0_clEvENKUlvE_clEvEUliE_St5arrayIPcLm2EEEEviT0_T1_)
        /*0aac*/ 	.word	0x00000000


	//----- nvinfo : EIATTR_REGCOUNT
	.align		4
.L_492:
        /*0ab0*/ 	.byte	0x04, 0x2f
        /*0ab2*/ 	.short	(.L_494 - .L_493)
	.align		4
.L_493:
        /*0ab4*/ 	.word	index@(_ZN2at6native29vectorized_elementwise_kernelILi2EZZZNS0_67_GLOBAL__N__bb565c37_34_ValidateCompressedIndicesKernel_cu_33a4b88b42_validate_compressed_sparse_indices_kernelILNS2_8CDimNameE1ENS2_18CUDAKernelLauncherENS2_14EmptyVecKernelENS2_8DummyVecELm0EEEvRKNS_6TensorESA_lllENKUlvE0_clEvENKUlvE_clEvEUliE_St5arrayIPcLm2EEEEviT0_T1_)
        /*0ab8*/ 	.word	0x00000020


	//----- nvinfo : EIATTR_FRAME_SIZE
	.align		4
.L_494:
        /*0abc*/ 	.byte	0x04, 0x11
        /*0abe*/ 	.short	(.L_496 - .L_495)
	.align		4
.L_495:
        /*0ac0*/ 	.word	index@(_ZN2at6native29vectorized_elementwise_kernelILi2EZZZNS0_67_GLOBAL__N__bb565c37_34_ValidateCompressedIndicesKernel_cu_33a4b88b42_validate_compressed_sparse_indices_kernelILNS2_8CDimNameE1ENS2_18CUDAKernelLauncherENS2_14EmptyVecKernelENS2_8DummyVecELm0EEEvRKNS_6TensorESA_lllENKUlvE0_clEvENKUlvE_clEvEUliE_St5arrayIPcLm2EEEEviT0_T1_)
        /*0ac4*/ 	.word	0x00000000


	//----- nvinfo : EIATTR_REGCOUNT
	.align		4
.L_496:
        /*0ac8*/ 	.byte	0x04, 0x2f
        /*0aca*/ 	.short	(.L_498 - .L_497)
	.align		4
.L_497:
        /*0acc*/ 	.word	index@(_ZN2at6native27unrolled_elementwise_kernelIZZZNS0_67_GLOBAL__N__bb565c37_34_ValidateCompressedIndicesKernel_cu_33a4b88b42_validate_compressed_sparse_indices_kernelILNS2_8CDimNameE1ENS2_18CUDAKernelLauncherENS2_14EmptyVecKernelENS2_8DummyVecELm0EEEvRKNS_6TensorESA_lllENKUlvE0_clEvENKUlvE_clEvEUliE_St5arrayIPcLm2EELi4E23TrivialOffsetCalculatorILi1EjESI_NS0_6memory15LoadWithoutCastENSJ_16StoreWithoutCastEEEviT_T0_T2_T3_T4_T5_)
        /*0ad0*/ 	.word	0x0000001b


	//----- nvinfo : EIATTR_FRAME_SIZE
	.align		4
.L_498:
        /*0ad4*/ 	.byte	0x04, 0x11
        /*0ad6*/ 	.short	(.L_500 - .L_499)
	.align		4
.L_499:
        /*0ad8*/ 	.word	index@(_ZN2at6native27unrolled_elementwise_kernelIZZZNS0_67_GLOBAL__N__bb565c37_34_ValidateCompressedIndicesKernel_cu_33a4b88b42_validate_compressed_sparse_indices_kernelILNS2_8CDimNameE1ENS2_18CUDAKernelLauncherENS2_14EmptyVecKernelENS2_8DummyVecELm0EEEvRKNS_6TensorESA_lllENKUlvE0_clEvENKUlvE_clEvEUliE_St5arrayIPcLm2EELi4E23TrivialOffsetCalculatorILi1EjESI_NS0_6memory15LoadWithoutCastENSJ_16StoreWithoutCastEEEviT_T0_T2_T3_T4_T5_)
        /*0adc*/ 	.word	0x00000000


	//----- nvinfo : EIATTR_REGCOUNT
	.align		4
.L_500:
        /*0ae0*/ 	.byte	0x04, 0x2f
        /*0ae2*/ 	.short	(.L_502 - .L_501)
	.align		4
.L_501:
        /*0ae4*/ 	.word	index@(_ZN2at6native18elementwise_kernelILi128ELi2EZNS0_22gpu_kernel_impl_nocastIZZZNS0_67_GLOBAL__N__bb565c37_34_ValidateCompressedIndicesKernel_cu_33a4b88b42_validate_compressed_sparse_indices_kernelILNS3_8CDimNameE1ENS3_18CUDAKernelLauncherENS3_14EmptyVecKernelENS3_8DummyVecELm0EEEvRKNS_6TensorESB_lllENKUlvE0_clEvENKUlvE_clEvEUliE_EEvRNS_18TensorIteratorBaseERKT_EUliE_EEviT1_)
        /*0ae8*/ 	.word	0x00000018


	//----- nvinfo : EIATTR_FRAME_SIZE
	.align		4
.L_502:
        /*0aec*/ 	.byte	0x04, 0x11
        /*0aee*/ 	.short	(.L_504 - .L_503)
	.align		4
.L_503:
        /*0af0*/ 	.word	index@(_ZN2at6native18elementwise_kernelILi128ELi2EZNS0_22gpu_kernel_impl_nocastIZZZNS0_67_GLOBAL__N__bb565c37_34_ValidateCompressedIndicesKernel_cu_33a4b88b42_validate_compressed_sparse_indices_kernelILNS3_8CDimNameE1ENS3_18CUDAKernelLauncherENS3_14EmptyVecKernelENS3_8DummyVecELm0EEEvRKNS_6TensorESB_lllENKUlvE0_clEvENKUlvE_clEvEUliE_EEvRNS_18TensorIteratorBaseERKT_EUliE_EEviT1_)
        /*0af4*/ 	.word	0x00000000


	//----- nvinfo : EIATTR_REGCOUNT
	.align		4
.L_504:
        /*0af8*/ 	.byte	0x04, 0x2f
        /*0afa*/ 	.short	(.L_506 - .L_505)
	.align		4
.L_505:
        /*0afc*/ 	.word	index@(_ZN2at6native27unrolled_elementwise_kernelIZZZNS0_67_GLOBAL__N__bb565c37_34_ValidateCompressedIndicesKernel_cu_33a4b88b42_validate_compressed_sparse_indices_kernelILNS2_8CDimNameE1ENS2_18CUDAKernelLauncherENS2_14EmptyVecKernelENS2_8DummyVecELm0EEEvRKNS_6TensorESA_lllENKUlvE0_clEvENKUlvE_clEvEUliE_St5arrayIPcLm2EELi4E23TrivialOffsetCalculatorILi1EjESI_NS0_6memory12LoadWithCastILi1EEENSJ_13StoreWithCastILi1EEEEEviT_T0_T2_T3_T4_T5_)
        /*0b00*/ 	.word	0x0000001d


	//----- nvinfo : EIATTR_FRAME_SIZE
	.align		4
.L_506:
        /*0b04*/ 	.byte	0x04, 0x11
        /*0b06*/ 	.short	(.L_508 - .L_507)
	.align		4
.L_507:
        /*0b08*/ 	.word	index@(_ZN2at6native27unrolled_elementwise_kernelIZZZNS0_67_GLOBAL__N__bb565c37_34_ValidateCompressedIndicesKernel_cu_33a4b88b42_validate_compressed_sparse_indices_kernelILNS2_8CDimNameE1ENS2_18CUDAKernelLauncherENS2_14EmptyVecKernelENS2_8DummyVecELm0EEEvRKNS_6TensorESA_lllENKUlvE0_clEvENKUlvE_clEvEUliE_St5arrayIPcLm2EELi4E23TrivialOffsetCalculatorILi1EjESI_NS0_6memory12LoadWithCastILi1EEENSJ_13StoreWithCastILi1EEEEEviT_T0_T2_T3_T4_T5_)
        /*0b0c*/ 	.word	0x00000000


	//----- nvinfo : EIATTR_REGCOUNT
	.align		4
.L_508:
        /*0b10*/ 	.byte	0x04, 0x2f
        /*0b12*/ 	.short	(.L_510 - .L_509)
	.align		4
.L_509:
        /*0b14*/ 	.word	index@(_ZN2at6native18elementwise_kernelILi128ELi4EZNS0_15gpu_kernel_implIZZZNS0_67_GLOBAL__N__bb565c37_34_ValidateCompressedIndicesKernel_cu_33a4b88b42_validate_compressed_sparse_indices_kernelILNS3_8CDimNameE1ENS3_18CUDAKernelLauncherENS3_14EmptyVecKernelENS3_8DummyVecELm0EEEvRKNS_6TensorESB_lllENKUlvE0_clEvENKUlvE_clEvEUliE_EEvRNS_18TensorIteratorBaseERKT_EUliE_EEviT1_)
        /*0b18*/ 	.word	0x00000018


	//----- nvinfo : EIATTR_FRAME_SIZE
	.align		4
.L_510:
        /*0b1c*/ 	.byte	0x04, 0x11
        /*0b1e*/ 	.short	(.L_512 - .L_511)
	.align		4
.L_511:
        /*0b20*/ 	.word	index@(_ZN2at6native18elementwise_kernelILi128ELi4EZNS0_15gpu_kernel_implIZZZNS0_67_GLOBAL__N__bb565c37_34_ValidateCompressedIndicesKernel_cu_33a4b88b42_validate_compressed_sparse_indices_kernelILNS3_8CDimNameE1ENS3_18CUDAKernelLauncherENS3_14EmptyVecKernelENS3_8DummyVecELm0EEEvRKNS_6TensorESB_lllENKUlvE0_clEvENKUlvE_clEvEUliE_EEvRNS_18TensorIteratorBaseERKT_EUliE_EEviT1_)
        /*0b24*/ 	.word	0x00000000


	//----- nvinfo : EIATTR_REGCOUNT
	.align		4
.L_512:
        /*0b28*/ 	.byte	0x04, 0x2f
        /*0b2a*/ 	.short	(.L_514 - .L_513)
	.align		4
.L_513:
        /*0b2c*/ 	.word	index@(_ZN2at6native29vectorized_elementwise_kernelILi8EZZZNS0_67_GLOBAL__N__bb565c37_34_ValidateCompressedIndicesKernel_cu_33a4b88b42_validate_compressed_sparse_indices_kernelILNS2_8CDimNameE1ENS2_18CUDAKernelLauncherENS2_14EmptyVecKernelENS2_8DummyVecELm0EEEvRKNS_6TensorESA_lllENKUlvE0_clEvENKUlvE0_clEvEUllE_St5arrayIPcLm2EEEEviT0_T1_)
        /*0b30*/ 	.word	0x00000004


	//----- nvinfo : EIATTR_FRAME_SIZE
	.align		4
.L_514:
        /*0b34*/ 	.byte	0x04, 0x11
        /*0b36*/ 	.short	(.L_516 - .L_515)
	.align		4
.L_515:
        /*0b38*/ 	.word	index@(_ZN2at6native29vectorized_elementwise_kernelILi8EZZZNS0_67_GLOBAL__N__bb565c37_34_ValidateCompressedIndicesKernel_cu_33a4b88b42_validate_compressed_sparse_indices_kernelILNS2_8CDimNameE1ENS2_18CUDAKernelLauncherENS2_14EmptyVecKernelENS2_8DummyVecELm0EEEvRKNS_6TensorESA_lllENKUlvE0_clEvENKUlvE0_clEvEUllE_St5arrayIPcLm2EEEEviT0_T1_)
        /*0b3c*/ 	.word	0x00000000


	//----- nvinfo : EIATTR_REGCOUNT
	.align		4
.L_516:
        /*0b40*/ 	.byte	0x04, 0x2f
        /*0b42*/ 	.short	(.L_518 - .L_517)
	.align		4
.L_517:
        /*0b44*/ 	.word	index@(_ZN2at6native29vectorized_elementwise_kernelILi4EZZZNS0_67_GLOBAL__N__bb565c37_34_ValidateCompressedIndicesKernel_cu_33a4b88b42_validate_compressed_sparse_indices_kernelILNS2_8CDimNameE1ENS2_18CUDAKernelLauncherENS2_14EmptyVecKernelENS2_8DummyVecELm0EEEvRKNS_6TensorESA_lllENKUlvE0_clEvENKUlvE0_clEvEUllE_St5arrayIPcLm2EEEEviT0_T1_)
        /*0b48*/ 	.word	0x00000026


	//----- nvinfo : EIATTR_FRAME_SIZE
	.align		4
.L_518:
        /*0b4c*/ 	.byte	0x04, 0x11
        /*0b4e*/ 	.short	(.L_520 - .L_519)
	.align		4
.L_519:
        /*0b50*/ 	.word	index@(_ZN2at6native29vectorized_elementwise_kernelILi4EZZZNS0_67_GLOBAL__N__bb565c37_34_ValidateCompressedIndicesKernel_cu_33a4b88b42_validate_compressed_sparse_indices_kernelILNS2_8CDimNameE1ENS2_18CUDAKernelLauncherENS2_14EmptyVecKernelENS2_8DummyVecELm0EEEvRKNS_6TensorESA_lllENKUlvE0_clEvENKUlvE0_clEvEUllE_St5arrayIPcLm2EEEEviT0_T1_)
        /*0b54*/ 	.word	0x00000000


	//----- nvinfo : EIATTR_REGCOUNT
	.align		4
.L_520:
        /*0b58*/ 	.byte	0x04, 0x2f
        /*0b5a*/ 	.short	(.L_522 - .L_521)
	.align		4
.L_521:
        /*0b5c*/ 	.word	index@(_ZN2at6native29vectorized_elementwise_kernelILi2EZZZNS0_67_GLOBAL__N__bb565c37_34_ValidateCompressedIndicesKernel_cu_33a4b88b42_validate_compressed_sparse_indices_kernelILNS2_8CDimNameE1ENS2_18CUDAKernelLauncherENS2_14EmptyVecKernelENS2_8DummyVecELm0EEEvRKNS_6TensorESA_lllENKUlvE0_clEvENKUlvE0_clEvEUllE_St5arrayIPcLm2EEEEviT0_T1_)
        /*0b60*/ 	.word	0x00000026


	//----- nvinfo : EIATTR_FRAME_SIZE
	.align		4
.L_522:
        /*0b64*/ 	.byte	0x04, 0x11
        /*0b66*/ 	.short	(.L_524 - .L_523)
	.align		4
.L_523:
        /*0b68*/ 	.word	index@(_ZN2at6native29vectorized_elementwise_kernelILi2EZZZNS0_67_GLOBAL__N__bb565c37_34_ValidateCompressedIndicesKernel_cu_33a4b88b42_validate_compressed_sparse_indices_kernelILNS2_8CDimNameE1ENS2_18CUDAKernelLauncherENS2_14EmptyVecKernelENS2_8DummyVecELm0EEEvRKNS_6TensorESA_lllENKUlvE0_clEvENKUlvE0_clEvEUllE_St5arrayIPcLm2EEEEviT0_T1_)
        /*0b6c*/ 	.word	0x00000000


	//----- nvinfo : EIATTR_REGCOUNT
	.align		4
.L_524:
        /*0b70*/ 	.byte	0x04, 0x2f
        /*0b72*/ 	.short	(.L_526 - .L_525)
	.align		4
.L_525:
        /*0b74*/ 	.word	index@(_ZN2at6native27unrolled_elementwise_kernelIZZZNS0_67_GLOBAL__N__bb565c37_34_ValidateCompressedIndicesKernel_cu_33a4b88b42_validate_compressed_sparse_indices_kernelILNS2_8CDimNameE1ENS2_18CUDAKernelLauncherENS2_14EmptyVecKernelENS2_8DummyVecELm0EEEvRKNS_6TensorESA_lllENKUlvE0_clEvENKUlvE0_clEvEUllE_St5arrayIPcLm2EELi4E23TrivialOffsetCalculatorILi1EjESI_NS0_6memory15LoadWithoutCastENSJ_16StoreWithoutCastEEEviT_T0_T2_T3_T4_T5_)
        /*0b78*/ 	.word	0x0000001e


	//----- nvinfo : EIATTR_FRAME_SIZE
	.align		4
.L_526:
        /*0b7c*/ 	.byte	0x04, 0x11
        /*0b7e*/ 	.short	(.L_528 - .L_527)
	.align		4
.L_527:
        /*0b80*/ 	.word	index@(_ZN2at6native27unrolled_elementwise_kernelIZZZNS0_67_GLOBAL__N__bb565c37_34_ValidateCompressedIndicesKernel_cu_33a4b88b42_validate_compressed_sparse_indices_kernelILNS2_8CDimNameE1ENS2_18CUDAKernelLauncherENS2_14EmptyVecKernelENS2_8DummyVecELm0EEEvRKNS_6TensorESA_lllENKUlvE0_clEvENKUlvE0_clEvEUllE_St5arrayIPcLm2EELi4E23TrivialOffsetCalculatorILi1EjESI_NS0_6memory15LoadWithoutCastENSJ_16StoreWithoutCastEEEviT_T0_T2_T3_T4_T5_)
        /*0b84*/ 	.word	0x00000000


	//----- nvinfo : EIATTR_REGCOUNT
	.align		4
.L_528:
        /*0b88*/ 	.byte	0x04, 0x2f
        /*0b8a*/ 	.short	(.L_530 - .L_529)
	.align		4
.L_529:
        /*0b8c*/ 	.word	index@(_ZN2at6native18elementwise_kernelILi128ELi2EZNS0_22gpu_kernel_impl_nocastIZZZNS0_67_GLOBAL__N__bb565c37_34_ValidateCompressedIndicesKernel_cu_33a4b88b42_validate_compressed_sparse_indices_kernelILNS3_8CDimNameE1ENS3_18CUDAKernelLauncherENS3_14EmptyVecKernelENS3_8DummyVecELm0EEEvRKNS_6TensorESB_lllENKUlvE0_clEvENKUlvE0_clEvEUllE_EEvRNS_18TensorIteratorBaseERKT_EUliE_EEviT1_)
        /*0b90*/ 	.word	0x00000018


	//----- nvinfo : EIATTR_FRAME_SIZE
	.align		4
.L_530:
        /*0b94*/ 	.byte	0x04, 0x11
        /*0b96*/ 	.short	(.L_532 - .L_531)
	.align		4
.L_531:
        /*0b98*/ 	.word	index@(_ZN2at6native18elementwise_kernelILi128ELi2EZNS0_22gpu_kernel_impl_nocastIZZZNS0_67_GLOBAL__N__bb565c37_34_ValidateCompressedIndicesKernel_cu_33a4b88b42_validate_compressed_sparse_indices_kernelILNS3_8CDimNameE1ENS3_18CUDAKernelLauncherENS3_14EmptyVecKernelENS3_8DummyVecELm0EEEvRKNS_6TensorESB_lllENKUlvE0_clEvENKUlvE0_clEvEUllE_EEvRNS_18TensorIteratorBaseERKT_EUliE_EEviT1_)
        /*0b9c*/ 	.word	0x00000000


	//----- nvinfo : EIATTR_REGCOUNT
	.align		4
.L_532:
        /*0ba0*/ 	.byte	0x04, 0x2f
        /*0ba2*/ 	.short	(.L_534 - .L_533)
	.align		4
.L_533:
        /*0ba4*/ 	.word	index@(_ZN2at6native27unrolled_elementwise_kernelIZZZNS0_67_GLOBAL__N__bb565c37_34_ValidateCompressedIndicesKernel_cu_33a4b88b42_validate_compressed_sparse_indices_kernelILNS2_8CDimNameE1ENS2_18CUDAKernelLauncherENS2_14EmptyVecKernelENS2_8DummyVecELm0EEEvRKNS_6TensorESA_lllENKUlvE0_clEvENKUlvE0_clEvEUllE_St5arrayIPcLm2EELi4E23TrivialOffsetCalculatorILi1EjESI_NS0_6memory12LoadWithCastILi1EEENSJ_13StoreWithCastILi1EEEEEviT_T0_T2_T3_T4_T5_)
        /*0ba8*/ 	.word	0x00000020


	//----- nvinfo : EIATTR_FRAME_SIZE
	.align		4
.L_534:
        /*0bac*/ 	.byte	0x04, 0x11
        /*0bae*/ 	.short	(.L_536 - .L_535)
	.align		4
.L_535:
        /*0bb0*/ 	.word	index@(_ZN2at6native27unrolled_elementwise_kernelIZZZNS0_67_GLOBAL__N__bb565c37_34_ValidateCompressedIndicesKernel_cu_33a4b88b42_validate_compressed_sparse_indices_kernelILNS2_8CDimNameE1ENS2_18CUDAKernelLauncherENS2_14EmptyVecKernelENS2_8DummyVecELm0EEEvRKNS_6TensorESA_lllENKUlvE0_clEvENKUlvE0_clEvEUllE_St5arrayIPcLm2EELi4E23TrivialOffsetCalculatorILi1EjESI_NS0_6memory12LoadWithCastILi1EEENSJ_13StoreWithCastILi1EEEEEviT_T0_T2_T3_T4_T5_)
        /*0bb4*/ 	.word	0x00000000


	//----- nvinfo : EIATTR_REGCOUNT
	.align		4
.L_536:
        /*0bb8*/ 	.byte	0x04, 0x2f
        /*0bba*/ 	.short	(.L_538 - .L_537)
	.align		4
.L_537:
        /*0bbc*/ 	.word	index@(_ZN2at6native18elementwise_kernelILi128ELi4EZNS0_15gpu_kernel_implIZZZNS0_67_GLOBAL__N__bb565c37_34_ValidateCompressedIndicesKernel_cu_33a4b88b42_validate_compressed_sparse_indices_kernelILNS3_8CDimNameE1ENS3_18CUDAKernelLauncherENS3_14EmptyVecKernelENS3_8DummyVecELm0EEEvRKNS_6TensorESB_lllENKUlvE0_clEvENKUlvE0_clEvEUllE_EEvRNS_18TensorIteratorBaseERKT_EUliE_EEviT1_)
        /*0bc0*/ 	.word	0x00000018


	//----- nvinfo : EIATTR_FRAME_SIZE
	.align		4
.L_538:
        /*0bc4*/ 	.byte	0x04, 0x11
        /*0bc6*/ 	.short	(.L_540 - .L_539)
	.align		4
.L_539:
        /*0bc8*/ 	.word	index@(_ZN2at6native18elementwise_kernelILi128ELi4EZNS0_15gpu_kernel_implIZZZNS0_67_GLOBAL__N__bb565c37_34_ValidateCompressedIndicesKernel_cu_33a4b88b42_validate_compressed_sparse_indices_kernelILNS3_8CDimNameE1ENS3_18CUDAKernelLauncherENS3_14EmptyVecKernelENS3_8DummyVecELm0EEEvRKNS_6TensorESB_lllENKUlvE0_clEvENKUlvE0_clEvEUllE_EEvRNS_18TensorIteratorBaseERKT_EUliE_EEviT1_)
        /*0bcc*/ 	.word	0x00000000


	//----- nvinfo : EIATTR_REGCOUNT
	.align		4
.L_540:
        /*0bd0*/ 	.byte	0x04, 0x2f
        /*0bd2*/ 	.short	(.L_542 - .L_541)
	.align		4
.L_541:
        /*0bd4*/ 	.word	index@(_ZN2at6native29vectorized_elementwise_kernelILi8EZZZNS0_67_GLOBAL__N__bb565c37_34_ValidateCompressedIndicesKernel_cu_33a4b88b42_validate_compressed_sparse_indices_kernelILNS2_8CDimNameE1ENS2_18CUDAKernelLauncherENS2_14EmptyVecKernelENS2_8DummyVecELm0EEEvRKNS_6TensorESA_lllENKUlvE1_clEvENKUlvE_clEvEUliiiiiE_St5arrayIPcLm6EEEEviT0_T1_)
        /*0bd8*/ 	.word	0x00000004


	//----- nvinfo : EIATTR_FRAME_SIZE
	.align		4
.L_542:
        /*0bdc*/ 	.byte	0x04, 0x11
        /*0bde*/ 	.short	(.L_544 - .L_543)
	.align		4
.L_543:
        /*0be0*/ 	.word	index@(_ZN2at6native29vectorized_elementwise_kernelILi8EZZZNS0_67_GLOBAL__N__bb565c37_34_ValidateCompressedIndicesKernel_cu_33a4b88b42_validate_compressed_sparse_indices_kernelILNS2_8CDimNameE1ENS2_18CUDAKernelLauncherENS2_14EmptyVecKernelENS2_8DummyVecELm0EEEvRKNS_6TensorESA_lllENKUlvE1_clEvENKUlvE_clEvEUliiiiiE_St5arrayIPcLm6EEEEviT0_T1_)
        /*0be4*/ 	.word	0x00000000


	//----- nvinfo : EIATTR_REGCOUNT
	.align		4
.L_544:
        /*0be8*/ 	.byte	0x04, 0x2f
        /*0bea*/ 	.short	(.L_546 - .L_545)
	.align		4
.L_545:
        /*0bec*/ 	.word	index@(_ZN2at6native29vectorized_elementwise_kernelILi4EZZZNS0_67_GLOBAL__N__bb565c37_34_ValidateCompressedIndicesKernel_cu_33a4b88b42_validate_compressed_sparse_indices_kernelILNS2_8CDimNameE1ENS2_18CUDAKernelLauncherENS2_14EmptyVecKernelENS2_8DummyVecELm0EEEvRKNS_6TensorESA_lllENKUlvE1_clEvENKUlvE_clEvEUliiiiiE_St5arrayIPcLm6EEEEviT0_T1_)
        /*0bf0*/ 	.word	0x00000050


	//----- nvinfo : EIATTR_FRAME_SIZE
	.align		4
.L_546:
        /*0bf4*/ 	.byte	0x04, 0x11
        /*0bf6*/ 	.short	(.L_548 - .L_547)
	.align		4
.L_547:
        /*0bf8*/ 	.word	index@($__internal_23_$__cuda_sm20_rem_s64)
        /*0bfc*/ 	.word	0x00000000


	//----- nvinfo : EIATTR_FRAME_SIZE
	.align		4
.L_548:
        /*0c00*/ 	.byte	0x04, 0x11
        /*0c02*/ 	.short	(.L_550 - .L_549)
	.align		4
.L_549:
        /*0c04*/ 	.word	index@($__internal_22_$__cuda_sm20_div_s64)
        /*0c08*/ 	.word	0x00000000


	//----- nvinfo : EIATTR_FRAME_SIZE
	.align		4
.L_550:
        /*0c0c*/ 	.byte	0x04, 0x11
        /*0c0e*/ 	.short	(.L_552 - .L_551)
	.align		4
.L_551:
        /*0c10*/ 	.word	index@(_ZN2at6native29vectorized_elementwise_kernelILi4EZZZNS0_67_GLOBAL__N__bb565c37_34_ValidateCompressedIndicesKernel_cu_33a4b88b42_validate_compressed_sparse_indices_kernelILNS2_8CDimNameE1ENS2_18CUDAKernelLauncherENS2_14EmptyVecKernelENS2_8DummyVecELm0EEEvRKNS_6TensorESA_lllENKUlvE1_clEvENKUlvE_clEvEUliiiiiE_St5arrayIPcLm6EEEEviT0_T1_)
        /*0c14*/ 	.word	0x00000000


	//----- nvinfo : EIATTR_REGCOUNT
	.align		4
.L_552:
        /*0c18*/ 	.byte	0x04, 0x2f
        /*0c1a*/ 	.short	(.L_554 - .L_553)
	.align		4
.L_553:
        /*0c1c*/ 	.word	index@(_ZN2at6native29vectorized_elementwise_kernelILi2EZZZNS0_67_GLOBAL__N__bb565c37_34_ValidateCompressedIndicesKernel_cu_33a4b88b42_validate_compressed_sparse_indices_kernelILNS2_8CDimNameE1ENS2_18CUDAKernelLauncherENS2_14EmptyVecKernelENS2_8DummyVecELm0EEEvRKNS_6TensorESA_lllENKUlvE1_clEvENKUlvE_clEvEUliiiiiE_St5arrayIPcLm6EEEEviT0_T1_)
        /*0c20*/ 	.word	0x00000050


	//----- nvinfo : EIATTR_FRAME_SIZE
	.align		4
.L_554:
        /*0c24*/ 	.byte	0x04, 0x11
        /*0c26*/ 	.short	(.L_556 - .L_555)
	.align		4
.L_555:
        /*0c28*/ 	.word	index@($__internal_21_$__cuda_sm20_rem_s64)
        /*0c2c*/ 	.word	0x00000000


	//----- nvinfo : EIATTR_FRAME_SIZE
	.align		4
.L_556:
        /*0c30*/ 	.byte	0x04, 0x11
        /*0c32*/ 	.short	(.L_558 - .L_557)
	.align		4
.L_557:
        /*0c34*/ 	.word	index@($__internal_20_$__cuda_sm20_div_s64)
        /*0c38*/ 	.word	0x00000000


	//----- nvinfo : EIATTR_FRAME_SIZE
	.align		4
.L_558:
        /*0c3c*/ 	.byte	0x04, 0x11
        /*0c3e*/ 	.short	(.L_560 - .L_559)
	.align		4
.L_559:
        /*0c40*/ 	.word	index@(_ZN2at6native29vectorized_elementwise_kernelILi2EZZZNS0_67_GLOBAL__N__bb565c37_34_ValidateCompressedIndicesKernel_cu_33a4b88b42_validate_compressed_sparse_indices_kernelILNS2_8CDimNameE1ENS2_18CUDAKernelLauncherENS2_14EmptyVecKernelENS2_8DummyVecELm0EEEvRKNS_6TensorESA_lllENKUlvE1_clEvENKUlvE_clEvEUliiiiiE_St5arrayIPcLm6EEEEviT0_T1_)
        /*0c44*/ 	.word	0x00000000


	//----- nvinfo : EIATTR_REGCOUNT
	.align		4
.L_560:
        /*0c48*/ 	.byte	0x04, 0x2f
        /*0c4a*/ 	.short	(.L_562 - .L_561)
	.align		4
.L_561:
        /*0c4c*/ 	.word	index@(_ZN2at6native27unrolled_elementwise_kernelIZZZNS0_67_GLOBAL__N__bb565c37_34_ValidateCompressedIndicesKernel_cu_33a4b88b42_validate_compressed_sparse_indices_kernelILNS2_8CDimNameE1ENS2_18CUDAKernelLauncherENS2_14EmptyVecKernelENS2_8DummyVecELm0EEEvRKNS_6TensorESA_lllENKUlvE1_clEvENKUlvE_clEvEUliiiiiE_St5arrayIPcLm6EELi4E23TrivialOffsetCalculatorILi5EjESH_ILi1EjENS0_6memory15LoadWithoutCastENSK_16StoreWithoutCastEEEviT_T0_T2_T3_T4_T5_)
        /*0c50*/ 	.word	0x00000039


	//----- nvinfo : EIATTR_FRAME_SIZE
	.align		4
.L_562:
        /*0c54*/ 	.byte	0x04, 0x11
        /*0c56*/ 	.short	(.L_564 - .L_563)
	.align		4
.L_563:
        /*0c58*/ 	.word	index@($__internal_19_$__cuda_sm20_rem_s64)
        /*0c5c*/ 	.word	0x00000000


	//----- nvinfo : EIATTR_FRAME_SIZE
	.align		4
.L_564:
        /*0c60*/ 	.byte	0x04, 0x11
        /*0c62*/ 	.short	(.L_566 - .L_565)
	.align		4
.L_565:
        /*0c64*/ 	.word	index@($__internal_18_$__cuda_sm20_div_s64)
        /*0c68*/ 	.word	0x00000000


	//----- nvinfo : EIATTR_FRAME_SIZE
	.align		4
.L_566:
        /*0c6c*/ 	.byte	0x04, 0x11
        /*0c6e*/ 	.short	(.L_568 - .L_567)
	.align		4
.L_567:
        /*0c70*/ 	.word	index@(_ZN2at6native27unrolled_elementwise_kernelIZZZNS0_67_GLOBAL__N__bb565c37_34_ValidateCompressedIndicesKernel_cu_33a4b88b42_validate_compressed_sparse_indices_kernelILNS2_8CDimNameE1ENS2_18CUDAKernelLauncherENS2_14EmptyVecKernelENS2_8DummyVecELm0EEEvRKNS_6TensorESA_lllENKUlvE1_clEvENKUlvE_clEvEUliiiiiE_St5arrayIPcLm6EELi4E23TrivialOffsetCalculatorILi5EjESH_ILi1EjENS0_6memory15LoadWithoutCastENSK_16StoreWithoutCastEEEviT_T0_T2_T3_T4_T5_)
        /*0c74*/ 	.word	0x00000000


	//----- nvinfo : EIATTR_REGCOUNT
	.align		4
.L_568:
        /*0c78*/ 	.byte	0x04, 0x2f
        /*0c7a*/ 	.short	(.L_570 - .L_569)
	.align		4
.L_569:
        /*0c7c*/ 	.word	index@(_ZN2at6native18elementwise_kernelILi128ELi2EZNS0_22gpu_kernel_impl_nocastIZZZNS0_67_GLOBAL__N__bb565c37_34_ValidateCompressedIndicesKernel_cu_33a4b88b42_validate_compressed_sparse_indices_kernelILNS3_8CDimNameE1ENS3_18CUDAKernelLauncherENS3_14EmptyVecKernelENS3_8DummyVecELm0EEEvRKNS_6TensorESB_lllENKUlvE1_clEvENKUlvE_clEvEUliiiiiE_EEvRNS_18TensorIteratorBaseERKT_EUliE_EEviT1_)
        /*0c80*/ 	.word	0x00000034


	//----- nvinfo : EIATTR_FRAME_SIZE
	.align		4
.L_570:
        /*0c84*/ 	.byte	0x04, 0x11
        /*0c86*/ 	.short	(.L_572 - .L_571)
	.align		4
.L_571:
        /*0c88*/ 	.word	index@($__internal_17_$__cuda_sm20_rem_s64)
        /*0c8c*/ 	.word	0x00000000


	//----- nvinfo : EIATTR_FRAME_SIZE
	.align		4
.L_572:
        /*0c90*/ 	.byte	0x04, 0x11
        /*0c92*/ 	.short	(.L_574 - .L_573)
	.align		4
.L_573:
        /*0c94*/ 	.word	index@($__internal_16_$__cuda_sm20_div_s64)
        /*0c98*/ 	.word	0x00000000


	//----- nvinfo : EIATTR_FRAME_SIZE
	.align		4
.L_574:
        /*0c9c*/ 	.byte	0x04, 0x11
        /*0c9e*/ 	.short	(.L_576 - .L_575)
	.align		4
.L_575:
        /*0ca0*/ 	.word	index@(_ZN2at6native18elementwise_kernelILi128ELi2EZNS0_22gpu_kernel_impl_nocastIZZZNS0_67_GLOBAL__N__bb565c37_34_ValidateCompressedIndicesKernel_cu_33a4b88b42_validate_compressed_sparse_indices_kernelILNS3_8CDimNameE1ENS3_18CUDAKernelLauncherENS3_14EmptyVecKernelENS3_8DummyVecELm0EEEvRKNS_6TensorESB_lllENKUlvE1_clEvENKUlvE_clEvEUliiiiiE_EEvRNS_18TensorIteratorBaseERKT_EUliE_EEviT1_)
        /*0ca4*/ 	.word	0x00000000


	//----- nvinfo : EIATTR_REGCOUNT
	.align		4
.L_576:
        /*0ca8*/ 	.byte	0x04, 0x2f
        /*0caa*/ 	.short	(.L_578 - .L_577)
	.align		4
.L_577:
        /*0cac*/ 	.word	index@(_ZN2at6native27unrolled_elementwise_kernelIZZZNS0_67_GLOBAL__N__bb565c37_34_ValidateCompressedIndicesKernel_cu_33a4b88b42_validate_compressed_sparse_indices_kernelILNS2_8CDimNameE1ENS2_18CUDAKernelLauncherENS2_14EmptyVecKernelENS2_8DummyVecELm0EEEvRKNS_6TensorESA_lllENKUlvE1_clEvENKUlvE_clEvEUliiiiiE_St5arrayIPcLm6EELi4E23TrivialOffsetCalculatorILi5EjESH_ILi1EjENS0_6memory12LoadWithCastILi5EEENSK_13StoreWithCastILi1EEEEEviT_T0_T2_T3_T4_T5_)
        /*0cb0*/ 	.word	0x0000003d


	//----- nvinfo : EIATTR_FRAME_SIZE
	.align		4
.L_578:
        /*0cb4*/ 	.byte	0x04, 0x11
        /*0cb6*/ 	.short	(.L_580 - .L_579)
	.align		4
.L_579:
        /*0cb8*/ 	.word	index@($__internal_15_$__cuda_sm20_rem_s64)
        /*0cbc*/ 	.word	0x00000000


	//----- nvinfo : EIATTR_FRAME_SIZE
	.align		4
.L_580:
        /*0cc0*/ 	.byte	0x04, 0x11
        /*0cc2*/ 	.short	(.L_582 - .L_581)
	.align		4
.L_581:
        /*0cc4*/ 	.word	index@($__internal_14_$__cuda_sm20_div_s64)
        /*0cc8*/ 	.word	0x00000000


	//----- nvinfo : EIATTR_FRAME_SIZE
	.align		4
.L_582:
        /*0ccc*/ 	.byte	0x04, 0x11
        /*0cce*/ 	.short	(.L_584 - .L_583)
	.align		4
.L_583:
        /*0cd0*/ 	.word	index@(_ZN2at6native27unrolled_elementwise_kernelIZZZNS0_67_GLOBAL__N__bb565c37_34_ValidateCompressedIndicesKernel_cu_33a4b88b42_validate_compressed_sparse_indices_kernelILNS2_8CDimNameE1ENS2_18CUDAKernelLauncherENS2_14EmptyVecKernelENS2_8DummyVecELm0EEEvRKNS_6TensorESA_lllENKUlvE1_clEvENKUlvE_clEvEUliiiiiE_St5arrayIPcLm6EELi4E23TrivialOffsetCalculatorILi5EjESH_ILi1EjENS0_6memory12LoadWithCastILi5EEENSK_13StoreWithCastILi1EEEEEviT_T0_T2_T3_T4_T5_)
        /*0cd4*/ 	.word	0x00000000


	//----- nvinfo : EIATTR_REGCOUNT
	.align		4
.L_584:
        /*0cd8*/ 	.byte	0x04, 0x2f
        /*0cda*/ 	.short	(.L_586 - .L_585)
	.align		4
.L_585:
        /*0cdc*/ 	.word	index@(_ZN2at6native18elementwise_kernelILi128ELi4EZNS0_15gpu_kernel_implIZZZNS0_67_GLOBAL__N__bb565c37_34_ValidateCompressedIndicesKernel_cu_33a4b88b42_validate_compressed_sparse_indices_kernelILNS3_8CDimNameE1ENS3_18CUDAKernelLauncherENS3_14EmptyVecKernelENS3_8DummyVecELm0EEEvRKNS_6TensorESB_lllENKUlvE1_clEvENKUlvE_clEvEUliiiiiE_EEvRNS_18TensorIteratorBaseERKT_EUliE_EEviT1_)
        /*0ce0*/ 	.word	0x00000036


	//----- nvinfo : EIATTR_FRAME_SIZE
	.align		4
.L_586:
        /*0ce4*/ 	.byte	0x04, 0x11
        /*0ce6*/ 	.short	(.L_588 - .L_587)
	.align		4
.L_587:
        /*0ce8*/ 	.word	index@($__internal_13_$__cuda_sm20_rem_s64)
        /*0cec*/ 	.word	0x00000000


	//----- nvinfo : EIATTR_FRAME_SIZE
	.align		4
.L_588:
        /*0cf0*/ 	.byte	0x04, 0x11
        /*0cf2*/ 	.short	(.L_590 - .L_589)
	.align		4
.L_589:
        /*0cf4*/ 	.word	index@($__internal_12_$__cuda_sm20_div_s64)
        /*0cf8*/ 	.word	0x00000000


	//----- nvinfo : EIATTR_FRAME_SIZE
	.align		4
.L_590:
        /*0cfc*/ 	.byte	0x04, 0x11
        /*0cfe*/ 	.short	(.L_592 - .L_591)
	.align		4
.L_591:
        /*0d00*/ 	.word	index@(_ZN2at6native18elementwise_kernelILi128ELi4EZNS0_15gpu_kernel_implIZZZNS0_67_GLOBAL__N__bb565c37_34_ValidateCompressedIndicesKernel_cu_33a4b88b42_validate_compressed_sparse_indices_kernelILNS3_8CDimNameE1ENS3_18CUDAKernelLauncherENS3_14EmptyVecKernelENS3_8DummyVecELm0EEEvRKNS_6TensorESB_lllENKUlvE1_clEvENKUlvE_clEvEUliiiiiE_EEvRNS_18TensorIteratorBaseERKT_EUliE_EEviT1_)
        /*0d04*/ 	.word	0x00000000


	//----- nvinfo : EIATTR_REGCOUNT
	.align		4
.L_592:
        /*0d08*/ 	.byte	0x04, 0x2f
        /*0d0a*/ 	.short	(.L_594 - .L_593)
	.align		4
.L_593:
        /*0d0c*/ 	.word	index@(_ZN2at6native29vectorized_elementwise_kernelILi8EZZZNS0_67_GLOBAL__N__bb565c37_34_ValidateCompressedIndicesKernel_cu_33a4b88b42_validate_compressed_sparse_indices_kernelILNS2_8CDimNameE1ENS2_18CUDAKernelLauncherENS2_14EmptyVecKernelENS2_8DummyVecELm0EEEvRKNS_6TensorESA_lllENKUlvE1_clEvENKUlvE0_clEvEUllllllE_St5arrayIPcLm6EEEEviT0_T1_)
        /*0d10*/ 	.word	0x00000004


	//----- nvinfo : EIATTR_FRAME_SIZE
	.align		4
.L_594:
        /*0d14*/ 	.byte	0x04, 0x11
        /*0d16*/ 	.short	(.L_596 - .L_595)
	.align		4
.L_595:
        /*0d18*/ 	.word	index@(_ZN2at6native29vectorized_elementwise_kernelILi8EZZZNS0_67_GLOBAL__N__bb565c37_34_ValidateCompressedIndicesKernel_cu_33a4b88b42_validate_compressed_sparse_indices_kernelILNS2_8CDimNameE1ENS2_18CUDAKernelLauncherENS2_14EmptyVecKernelENS2_8DummyVecELm0EEEvRKNS_6TensorESA_lllENKUlvE1_clEvENKUlvE0_clEvEUllllllE_St5arrayIPcLm6EEEEviT0_T1_)
        /*0d1c*/ 	.word	0x00000000


	//----- nvinfo : EIATTR_REGCOUNT
	.align		4
.L_596:
        /*0d20*/ 	.byte	0x04, 0x2f
        /*0d22*/ 	.short	(.L_598 - .L_597)
	.align		4
.L_597:
        /*0d24*/ 	.word	index@(_ZN2at6native29vectorized_elementwise_kernelILi4EZZZNS0_67_GLOBAL__N__bb565c37_34_ValidateCompressedIndicesKernel_cu_33a4b88b42_validate_compressed_sparse_indices_kernelILNS2_8CDimNameE1ENS2_18CUDAKernelLauncherENS2_14EmptyVecKernelENS2_8DummyVecELm0EEEvRKNS_6TensorESA_lllENKUlvE1_clEvENKUlvE0_clEvEUllllllE_St5arrayIPcLm6EEEEviT0_T1_)
        /*0d28*/ 	.word	0x0000006e


	//----- nvinfo : EIATTR_FRAME_SIZE
	.align		4
.L_598:
        /*0d2c*/ 	.byte	0x04, 0x11
        /*0d2e*/ 	.short	(.L_600 - .L_599)
	.align		4
.L_599:
        /*0d30*/ 	.word	index@($__internal_11_$__cuda_sm20_rem_s64)
        /*0d34*/ 	.word	0x00000000


	//----- nvinfo : EIATTR_FRAME_SIZE
	.align		4
.L_600:
        /*0d38*/ 	.byte	0x04, 0x11
        /*0d3a*/ 	.short	(.L_602 - .L_601)
	.align		4
.L_601:
        /*0d3c*/ 	.word	index@($__internal_10_$__cuda_sm20_div_s64)
        /*0d40*/ 	.word	0x00000000


	//----- nvinfo : EIATTR_FRAME_SIZE
	.align		4
.L_602:
        /*0d44*/ 	.byte	0x04, 0x11
        /*0d46*/ 	.short	(.L_604 - .L_603)
	.align		4
.L_603:
        /*0d48*/ 	.word	index@(_ZN2at6native29vectorized_elementwise_kernelILi4EZZZNS0_67_GLOBAL__N__bb565c37_34_ValidateCompressedIndicesKernel_cu_33a4b88b42_validate_compressed_sparse_indices_kernelILNS2_8CDimNameE1ENS2_18CUDAKernelLauncherENS2_14EmptyVecKernelENS2_8DummyVecELm0EEEvRKNS_6TensorESA_lllENKUlvE1_clEvENKUlvE0_clEvEUllllllE_St5arrayIPcLm6EEEEviT0_T1_)
        /*0d4c*/ 	.word	0x00000000


	//----- nvinfo : EIATTR_REGCOUNT
	.align		4
.L_604:
        /*0d50*/ 	.byte	0x04, 0x2f
        /*0d52*/ 	.short	(.L_606 - .L_605)
	.align		4
.L_605:
        /*0d54*/ 	.word	index@(_ZN2at6native29vectorized_elementwise_kernelILi2EZZZNS0_67_GLOBAL__N__bb565c37_34_ValidateCompressedIndicesKernel_cu_33a4b88b42_validate_compressed_sparse_indices_kernelILNS2_8CDimNameE1ENS2_18CUDAKernelLauncherENS2_14EmptyVecKernelENS2_8DummyVecELm0EEEvRKNS_6TensorESA_lllENKUlvE1_clEvENKUlvE0_clEvEUllllllE_St5arrayIPcLm6EEEEviT0_T1_)
        /*0d58*/ 	.word	0x0000006e


	//----- nvinfo : EIATTR_FRAME_SIZE
	.align		4
.L_606:
        /*0d5c*/ 	.byte	0x04, 0x11
        /*0d5e*/ 	.short	(.L_608 - .L_607)
	.align		4
.L_607:
        /*0d60*/ 	.word	index@($__internal_9_$__cuda_sm20_rem_s64)
        /*0d64*/ 	.word	0x00000000


	//----- nvinfo : EIATTR_FRAME_SIZE
	.align		4
.L_608:
        /*0d68*/ 	.byte	0x04, 0x11
        /*0d6a*/ 	.short	(.L_610 - .L_609)
	.align		4
.L_609:
        /*0d6c*/ 	.word	index@($__internal_8_$__cuda_sm20_div_s64)
        /*0d70*/ 	.word	0x00000000


	//----- nvinfo : EIATTR_FRAME_SIZE
	.align		4
.L_610:
        /*0d74*/ 	.byte	0x04, 0x11
        /*0d76*/ 	.short	(.L_612 - .L_611)
	.align		4
.L_611:
        /*0d78*/ 	.word	index@(_ZN2at6native29vectorized_elementwise_kernelILi2EZZZNS0_67_GLOBAL__N__bb565c37_34_ValidateCompressedIndicesKernel_cu_33a4b88b42_validate_compressed_sparse_indices_kernelILNS2_8CDimNameE1ENS2_18CUDAKernelLauncherENS2_14EmptyVecKernelENS2_8DummyVecELm0EEEvRKNS_6TensorESA_lllENKUlvE1_clEvENKUlvE0_clEvEUllllllE_St5arrayIPcLm6EEEEviT0_T1_)
        /*0d7c*/ 	.word	0x00000000


	//----- nvinfo : EIATTR_REGCOUNT
	.align		4
.L_612:
        /*0d80*/ 	.byte	0x04, 0x2f
        /*0d82*/ 	.short	(.L_614 - .L_613)
	.align		4
.L_613:
        /*0d84*/ 	.word	index@(_ZN2at6native27unrolled_elementwise_kernelIZZZNS0_67_GLOBAL__N__bb565c37_34_ValidateCompressedIndicesKernel_cu_33a4b88b42_validate_compressed_sparse_indices_kernelILNS2_8CDimNameE1ENS2_18CUDAKernelLauncherENS2_14EmptyVecKernelENS2_8DummyVecELm0EEEvRKNS_6TensorESA_lllENKUlvE1_clEvENKUlvE0_clEvEUllllllE_St5arrayIPcLm6EELi4E23TrivialOffsetCalculatorILi5EjESH_ILi1EjENS0_6memory15LoadWithoutCastENSK_16StoreWithoutCastEEEviT_T0_T2_T3_T4_T5_)
        /*0d88*/ 	.word	0x00000048


	//----- nvinfo : EIATTR_FRAME_SIZE
	.align		4
.L_614:
        /*0d8c*/ 	.byte	0x04, 0x11
        /*0d8e*/ 	.short	(.L_616 - .L_615)
	.align		4
.L_615:
        /*0d90*/ 	.word	index@($__internal_7_$__cuda_sm20_rem_s64)
        /*0d94*/ 	.word	0x00000000


	//----- nvinfo : EIATTR_FRAME_SIZE
	.align		4
.L_616:
        /*0d98*/ 	.byte	0x04, 0x11
        /*0d9a*/ 	.short	(.L_618 - .L_617)
	.align		4
.L_617:
        /*0d9c*/ 	.word	index@($__internal_6_$__cuda_sm20_div_s64)
        /*0da0*/ 	.word	0x00000000


	//----- nvinfo : EIATTR_FRAME_SIZE
	.align		4
.L_618:
        /*0da4*/ 	.byte	0x04, 0x11
        /*0da6*/ 	.short	(.L_620 - .L_619)
	.align		4
.L_619:
        /*0da8*/ 	.word	index@(_ZN2at6native27unrolled_elementwise_kernelIZZZNS0_67_GLOBAL__N__bb565c37_34_ValidateCompressedIndicesKernel_cu_33a4b88b42_validate_compressed_sparse_indices_kernelILNS2_8CDimNameE1ENS2_18CUDAKernelLauncherENS2_14EmptyVecKernelENS2_8DummyVecELm0EEEvRKNS_6TensorESA_lllENKUlvE1_clEvENKUlvE0_clEvEUllllllE_St5arrayIPcLm6EELi4E23TrivialOffsetCalculatorILi5EjESH_ILi1EjENS0_6memory15LoadWithoutCastENSK_16StoreWithoutCastEEEviT_T0_T2_T3_T4_T5_)
        /*0dac*/ 	.word	0x00000000


	//----- nvinfo : EIATTR_REGCOUNT
	.align		4
.L_620:
        /*0db0*/ 	.byte	0x04, 0x2f
        /*0db2*/ 	.short	(.L_622 - .L_621)
	.align		4
.L_621:
        /*0db4*/ 	.word	index@(_ZN2at6native18elementwise_kernelILi128ELi2EZNS0_22gpu_kernel_impl_nocastIZZZNS0_67_GLOBAL__N__bb565c37_34_ValidateCompressedIndicesKernel_cu_33a4b88b42_validate_compressed_sparse_indices_kernelILNS3_8CDimNameE1ENS3_18CUDAKernelLauncherENS3_14EmptyVecKernelENS3_8DummyVecELm0EEEvRKNS_6TensorESB_lllENKUlvE1_clEvENKUlvE0_clEvEUllllllE_EEvRNS_18TensorIteratorBaseERKT_EUliE_EEviT1_)
        /*0db8*/ 	.word	0x00000036


	//----- nvinfo : EIATTR_FRAME_SIZE
	.align		4
.L_622:
        /*0dbc*/ 	.byte	0x04, 0x11
        /*0dbe*/ 	.short	(.L_624 - .L_623)
	.align		4
.L_623:
        /*0dc0*/ 	.word	index@($__internal_5_$__cuda_sm20_rem_s64)
        /*0dc4*/ 	.word	0x00000000


	//----- nvinfo : EIATTR_FRAME_SIZE
	.align		4
.L_624:
        /*0dc8*/ 	.byte	0x04, 0x11
        /*0dca*/ 	.short	(.L_626 - .L_625)
	.align		4
.L_625:
        /*0dcc*/ 	.word	index@($__internal_4_$__cuda_sm20_div_s64)
        /*0dd0*/ 	.word	0x00000000


	//----- nvinfo : EIATTR_FRAME_SIZE
	.align		4
.L_626:
        /*0dd4*/ 	.byte	0x04, 0x11
        /*0dd6*/ 	.short	(.L_628 - .L_627)
	.align		4
.L_627:
        /*0dd8*/ 	.word	index@(_ZN2at6native18elementwise_kernelILi128ELi2EZNS0_22gpu_kernel_impl_nocastIZZZNS0_67_GLOBAL__N__bb565c37_34_ValidateCompressedIndicesKernel_cu_33a4b88b42_validate_compressed_sparse_indices_kernelILNS3_8CDimNameE1ENS3_18CUDAKernelLauncherENS3_14EmptyVecKernelENS3_8DummyVecELm0EEEvRKNS_6TensorESB_lllENKUlvE1_clEvENKUlvE0_clEvEUllllllE_EEvRNS_18TensorIteratorBaseERKT_EUliE_EEviT1_)
        /*0ddc*/ 	.word	0x00000000


	//----- nvinfo : EIATTR_REGCOUNT
	.align		4
.L_628:
        /*0de0*/ 	.byte	0x04, 0x2f
        /*0de2*/ 	.short	(.L_630 - .L_629)
	.align		4
.L_629:
        /*0de4*/ 	.word	index@(_ZN2at6native27unrolled_elementwise_kernelIZZZNS0_67_GLOBAL__N__bb565c37_34_ValidateCompressedIndicesKernel_cu_33a4b88b42_validate_compressed_sparse_indices_kernelILNS2_8CDimNameE1ENS2_18CUDAKernelLauncherENS2_14EmptyVecKernelENS2_8DummyVecELm0EEEvRKNS_6TensorESA_lllENKUlvE1_clEvENKUlvE0_clEvEUllllllE_St5arrayIPcLm6EELi4E23TrivialOffsetCalculatorILi5EjESH_ILi1EjENS0_6memory12LoadWithCastILi5EEENSK_13StoreWithCastILi1EEEEEviT_T0_T2_T3_T4_T5_)
        /*0de8*/ 	.word	0x0000004b


	//----- nvinfo : EIATTR_FRAME_SIZE
	.align		4
.L_630:
        /*0dec*/ 	.byte	0x04, 0x11
        /*0dee*/ 	.short	(.L_632 - .L_631)
	.align		4
.L_631:
        /*0df0*/ 	.word	index@($__internal_3_$__cuda_sm20_rem_s64)
        /*0df4*/ 	.word	0x00000000


	//----- nvinfo : EIATTR_FRAME_SIZE
	.align		4
.L_632:
        /*0df8*/ 	.byte	0x04, 0x11
        /*0dfa*/ 	.short	(.L_634 - .L_633)
	.align		4
.L_633:
        /*0dfc*/ 	.word	index@($__internal_2_$__cuda_sm20_div_s64)
        /*0e00*/ 	.word	0x00000000


	//----- nvinfo : EIATTR_FRAME_SIZE
	.align		4
.L_634:
        /*0e04*/ 	.byte	0x04, 0x11
        /*0e06*/ 	.short	(.L_636 - .L_635)
	.align		4
.L_635:
        /*0e08*/ 	.word	index@(_ZN2at6native27unrolled_elementwise_kernelIZZZNS0_67_GLOBAL__N__bb565c37_34_ValidateCompressedIndicesKernel_cu_33a4b88b42_validate_compressed_sparse_indices_kernelILNS2_8CDimNameE1ENS2_18CUDAKernelLauncherENS2_14EmptyVecKernelENS2_8DummyVecELm0EEEvRKNS_6TensorESA_lllENKUlvE1_clEvENKUlvE0_clEvEUllllllE_St5arrayIPcLm6EELi4E23TrivialOffsetCalculatorILi5EjESH_ILi1EjENS0_6memory12LoadWithCastILi5EEENSK_13StoreWithCastILi1EEEEEviT_T0_T2_T3_T4_T5_)
        /*0e0c*/ 	.word	0x00000000


	//----- nvinfo : EIATTR_REGCOUNT
	.align		4
.L_636:
        /*0e10*/ 	.byte	0x04, 0x2f
        /*0e12*/ 	.short	(.L_638 - .L_637)
	.align		4
.L_637:
        /*0e14*/ 	.word	index@(_ZN2at6native18elementwise_kernelILi128ELi4EZNS0_15gpu_kernel_implIZZZNS0_67_GLOBAL__N__bb565c37_34_ValidateCompressedIndicesKernel_cu_33a4b88b42_validate_compressed_sparse_indices_kernelILNS3_8CDimNameE1ENS3_18CUDAKernelLauncherENS3_14EmptyVecKernelENS3_8DummyVecELm0EEEvRKNS_6TensorESB_lllENKUlvE1_clEvENKUlvE0_clEvEUllllllE_EEvRNS_18TensorIteratorBaseERKT_EUliE_EEviT1_)
        /*0e18*/ 	.word	0x00000037


	//----- nvinfo : EIATTR_FRAME_SIZE
	.align		4
.L_638:
        /*0e1c*/ 	.byte	0x04, 0x11
        /*0e1e*/ 	.short	(.L_640 - .L_639)
	.align		4
.L_639:
        /*0e20*/ 	.word	index@($__internal_1_$__cuda_sm20_rem_s64)
        /*0e24*/ 	.word	0x00000000


	//----- nvinfo : EIATTR_FRAME_SIZE
	.align		4
.L_640:
        /*0e28*/ 	.byte	0x04, 0x11
        /*0e2a*/ 	.short	(.L_642 - .L_641)
	.align		4
.L_641:
        /*0e2c*/ 	.word	index@($__internal_0_$__cuda_sm20_div_s64)
        /*0e30*/ 	.word	0x00000000


	//----- nvinfo : EIATTR_FRAME_SIZE
	.align		4
.L_642:
        /*0e34*/ 	.byte	0x04, 0x11
        /*0e36*/ 	.short	(.L_644 - .L_643)
	.align		4
.L_643:
        /*0e38*/ 	.word	index@(_ZN2at6native18elementwise_kernelILi128ELi4EZNS0_15gpu_kernel_implIZZZNS0_67_GLOBAL__N__bb565c37_34_ValidateCompressedIndicesKernel_cu_33a4b88b42_validate_compressed_sparse_indices_kernelILNS3_8CDimNameE1ENS3_18CUDAKernelLauncherENS3_14EmptyVecKernelENS3_8DummyVecELm0EEEvRKNS_6TensorESB_lllENKUlvE1_clEvENKUlvE0_clEvEUllllllE_EEvRNS_18TensorIteratorBaseERKT_EUliE_EEviT1_)
        /*0e3c*/ 	.word	0x00000000


	//----- nvinfo : EIATTR_MIN_STACK_SIZE
	.align		4
.L_644:
        /*0e40*/ 	.byte	0x04, 0x12
        /*0e42*/ 	.short	(.L_646 - .L_645)
	.align		4
.L_645:
        /*0e44*/ 	.word	index@(_ZN2at6native18elementwise_kernelILi128ELi4EZNS0_15gpu_kernel_implIZZZNS0_67_GLOBAL__N__bb565c37_34_ValidateCompressedIndicesKernel_cu_33a4b88b42_validate_compressed_sparse_indices_kernelILNS3_8CDimNameE1ENS3_18CUDAKernelLauncherENS3_14EmptyVecKernelENS3_8DummyVecELm0EEEvRKNS_6TensorESB_lllENKUlvE1_clEvENKUlvE0_clEvEUllllllE_EEvRNS_18TensorIteratorBaseERKT_EUliE_EEviT1_)
        /*0e48*/ 	.word	0x00000000


	//----- nvinfo : EIATTR_MIN_STACK_SIZE
	.align		4
.L_646:
        /*0e4c*/ 	.byte	0x04, 0x12
        /*0e4e*/ 	.short	(.L_648 - .L_647)
	.align		4
.L_647:
        /*0e50*/ 	.word	index@(_ZN2at6native27unrolled_elementwise_kernelIZZZNS0_67_GLOBAL__N__bb565c37_34_ValidateCompressedIndicesKernel_cu_33a4b88b42_validate_compressed_sparse_indices_kernelILNS2_8CDimNameE1ENS2_18CUDAKernelLauncherENS2_14EmptyVecKernelENS2_8DummyVecELm0EEEvRKNS_6TensorESA_lllENKUlvE1_clEvENKUlvE0_clEvEUllllllE_St5arrayIPcLm6EELi4E23TrivialOffsetCalculatorILi5EjESH_ILi1EjENS0_6memory12LoadWithCastILi5EEENSK_13StoreWithCastILi1EEEEEviT_T0_T2_T3_T4_T5_)
        /*0e54*/ 	.word	0x00000000


	//----- nvinfo : EIATTR_MIN_STACK_SIZE
	.align		4
.L_648:
        /*0e58*/ 	.byte	0x04, 0x12
        /*0e5a*/ 	.short	(.L_650 - .L_649)
	.align		4
.L_649:
        /*0e5c*/ 	.word	index@(_ZN2at6native18elementwise_kernelILi128ELi2EZNS0_22gpu_kernel_impl_nocastIZZZNS0_67_GLOBAL__N__bb565c37_34_ValidateCompressedIndicesKernel_cu_33a4b88b42_validate_compressed_sparse_indices_kernelILNS3_8CDimNameE1ENS3_18CUDAKernelLauncherENS3_14EmptyVecKernelENS3_8DummyVecELm0EEEvRKNS_6TensorESB_lllENKUlvE1_clEvENKUlvE0_clEvEUllllllE_EEvRNS_18TensorIteratorBaseERKT_EUliE_EEviT1_)
        /*0e60*/ 	.word	0x00000000


	//----- nvinfo : EIATTR_MIN_STACK_SIZE
	.align		4
.L_650:
        /*0e64*/ 	.byte	0x04, 0x12
        /*0e66*/ 	.short	(.L_652 - .L_651)
	.align		4
.L_651:
        /*0e68*/ 	.word	index@(_ZN2at6native27unrolled_elementwise_kernelIZZZNS0_67_GLOBAL__N__bb565c37_34_ValidateCompressedIndicesKernel_cu_33a4b88b42_validate_compressed_sparse_indices_kernelILNS2_8CDimNameE1ENS2_18CUDAKernelLauncherENS2_14EmptyVecKernelENS2_8DummyVecELm0EEEvRKNS_6TensorESA_lllENKUlvE1_clEvENKUlvE0_clEvEUllllllE_St5arrayIPcLm6EELi4E23TrivialOffsetCalculatorILi5EjESH_ILi1EjENS0_6memory15LoadWithoutCastENSK_16StoreWithoutCastEEEviT_T0_T2_T3_T4_T5_)
        /*0e6c*/ 	.word	0x00000000


	//----- nvinfo : EIATTR_MIN_STACK_SIZE
	.align		4
.L_652:
        /*0e70*/ 	.byte	0x04, 0x12
        /*0e72*/ 	.short	(.L_654 - .L_653)
	.align		4
.L_653:
        /*0e74*/ 	.word	index@(_ZN2at6native29vectorized_elementwise_kernelILi2EZZZNS0_67_GLOBAL__N__bb565c37_34_ValidateCompressedIndicesKernel_cu_33a4b88b42_validate_compressed_sparse_indices_kernelILNS2_8CDimNameE1ENS2_18CUDAKernelLauncherENS2_14EmptyVecKernelENS2_8DummyVecELm0EEEvRKNS_6TensorESA_lllENKUlvE1_clEvENKUlvE0_clEvEUllllllE_St5arrayIPcLm6EEEEviT0_T1_)
        /*0e78*/ 	.word	0x00000000


	//----- nvinfo : EIATTR_MIN_STACK_SIZE
	.align		4
.L_654:
        /*0e7c*/ 	.byte	0x04, 0x12
        /*0e7e*/ 	.short	(.L_656 - .L_655)
	.align		4
.L_655:
        /*0e80*/ 	.word	index@(_ZN2at6native29vectorized_elementwise_kernelILi4EZZZNS0_67_GLOBAL__N__bb565c37_34_ValidateCompressedIndicesKernel_cu_33a4b88b42_validate_compressed_sparse_indices_kernelILNS2_8CDimNameE1ENS2_18CUDAKernelLauncherENS2_14EmptyVecKernelENS2_8DummyVecELm0EEEvRKNS_6TensorESA_lllENKUlvE1_clEvENKUlvE0_clEvEUllllllE_St5arrayIPcLm6EEEEviT0_T1_)
        /*0e84*/ 	.word	0x00000000


	//----- nvinfo : EIATTR_MIN_STACK_SIZE
	.align		4
.L_656:
        /*0e88*/ 	.byte	0x04, 0x12
        /*0e8a*/ 	.short	(.L_658 - .L_657)
	.align		4
.L_657:
        /*0e8c*/ 	.word	index@(_ZN2at6native29vectorized_elementwise_kernelILi8EZZZNS0_67_GLOBAL__N__bb565c37_34_ValidateCompressedIndicesKernel_cu_33a4b88b42_validate_compressed_sparse_indices_kernelILNS2_8CDimNameE1ENS2_18CUDAKernelLauncherENS2_14EmptyVecKernelENS2_8DummyVecELm0EEEvRKNS_6TensorESA_lllENKUlvE1_clEvENKUlvE0_clEvEUllllllE_St5arrayIPcLm6EEEEviT0_T1_)
        /*0e90*/ 	.word	0x00000000


	//----- nvinfo : EIATTR_MIN_STACK_SIZE
	.align		4
.L_658:
        /*0e94*/ 	.byte	0x04, 0x12
        /*0e96*/ 	.short	(.L_660 - .L_659)
	.align		4
.L_659:
        /*0e98*/ 	.word	index@(_ZN2at6native18elementwise_kernelILi128ELi4EZNS0_15gpu_kernel_implIZZZNS0_67_GLOBAL__N__bb565c37_34_ValidateCompressedIndicesKernel_cu_33a4b88b42_validate_compressed_sparse_indices_kernelILNS3_8CDimNameE1ENS3_18CUDAKernelLauncherENS3_14EmptyVecKernelENS3_8DummyVecELm0EEEvRKNS_6TensorESB_lllENKUlvE1_clEvENKUlvE_clEvEUliiiiiE_EEvRNS_18TensorIteratorBaseERKT_EUliE_EEviT1_)
        /*0e9c*/ 	.word	0x00000000


	//----- nvinfo : EIATTR_MIN_STACK_SIZE
	.align		4
.L_660:
        /*0ea0*/ 	.byte	0x04, 0x12
        /*0ea2*/ 	.short	(.L_662 - .L_661)
	.align		4
.L_661:
        /*0ea4*/ 	.word	index@(_ZN2at6native27unrolled_elementwise_kernelIZZZNS0_67_GLOBAL__N__bb565c37_34_ValidateCompressedIndicesKernel_cu_33a4b88b42_validate_compressed_sparse_indices_kernelILNS2_8CDimNameE1ENS2_18CUDAKernelLauncherENS2_14EmptyVecKernelENS2_8DummyVecELm0EEEvRKNS_6TensorESA_lllENKUlvE1_clEvENKUlvE_clEvEUliiiiiE_St5arrayIPcLm6EELi4E23TrivialOffsetCalculatorILi5EjESH_ILi1EjENS0_6memory12LoadWithCastILi5EEENSK_13StoreWithCastILi1EEEEEviT_T0_T2_T3_T4_T5_)
        /*0ea8*/ 	.word	0x00000000


	//----- nvinfo : EIATTR_MIN_STACK_SIZE
	.align		4
.L_662:
        /*0eac*/ 	.byte	0x04, 0x12
        /*0eae*/ 	.short	(.L_664 - .L_663)
	.align		4
.L_663:
        /*0eb0*/ 	.word	index@(_ZN2at6native18elementwise_kernelILi128ELi2EZNS0_22gpu_kernel_impl_nocastIZZZNS0_67_GLOBAL__N__bb565c37_34_ValidateCompressedIndicesKernel_cu_33a4b88b42_validate_compressed_sparse_indices_kernelILNS3_8CDimNameE1ENS3_18CUDAKernelLauncherENS3_14EmptyVecKernelENS3_8DummyVecELm0EEEvRKNS_6TensorESB_lllENKUlvE1_clEvENKUlvE_clEvEUliiiiiE_EEvRNS_18TensorIteratorBaseERKT_EUliE_EEviT1_)
        /*0eb4*/ 	.word	0x00000000


	//----- nvinfo : EIATTR_MIN_STACK_SIZE
	.align		4
.L_664:
        /*0eb8*/ 	.byte	0x04, 0x12
        /*0eba*/ 	.short	(.L_666 - .L_665)
	.align		4
.L_665:
        /*0ebc*/ 	.word	index@(_ZN2at6native27unrolled_elementwise_kernelIZZZNS0_67_GLOBAL__N__bb565c37_34_ValidateCompressedIndicesKernel_cu_33a4b88b42_validate_compressed_sparse_indices_kernelILNS2_8CDimNameE1ENS2_18CUDAKernelLauncherENS2_14EmptyVecKernelENS2_8DummyVecELm0EEEvRKNS_6TensorESA_lllENKUlvE1_clEvENKUlvE_clEvEUliiiiiE_St5arrayIPcLm6EELi4E23TrivialOffsetCalculatorILi5EjESH_ILi1EjENS0_6memory15LoadWithoutCastENSK_16StoreWithoutCastEEEviT_T0_T2_T3_T4_T5_)
        /*0ec0*/ 	.word	0x00000000


	//----- nvinfo : EIATTR_MIN_STACK_SIZE
	.align		4
.L_666:
        /*0ec4*/ 	.byte	0x04, 0x12
        /*0ec6*/ 	.short	(.L_668 - .L_667)
	.align		4
.L_667:
        /*0ec8*/ 	.word	index@(_ZN2at6native29vectorized_elementwise_kernelILi2EZZZNS0_67_GLOBAL__N__bb565c37_34_ValidateCompressedIndicesKernel_cu_33a4b88b42_validate_compressed_sparse_indices_kernelILNS2_8CDimNameE1ENS2_18CUDAKernelLauncherENS2_14EmptyVecKernelENS2_8DummyVecELm0EEEvRKNS_6TensorESA_lllENKUlvE1_clEvENKUlvE_clEvEUliiiiiE_St5arrayIPcLm6EEEEviT0_T1_)
        /*0ecc*/ 	.word	0x00000000


	//----- nvinfo : EIATTR_MIN_STACK_SIZE
	.align		4
.L_668:
        /*0ed0*/ 	.byte	0x04, 0x12
        /*0ed2*/ 	.short	(.L_670 - .L_669)
	.align		4
.L_669:
        /*0ed4*/ 	.word	index@(_ZN2at6native29vectorized_elementwise_kernelILi4EZZZNS0_67_GLOBAL__N__bb565c37_34_ValidateCompressedIndicesKernel_cu_33a4b88b42_validate_compressed_sparse_indices_kernelILNS2_8CDimNameE1ENS2_18CUDAKernelLauncherENS2_14EmptyVecKernelENS2_8DummyVecELm0EEEvRKNS_6TensorESA_lllENKUlvE1_clEvENKUlvE_clEvEUliiiiiE_St5arrayIPcLm6EEEEviT0_T1_)
        /*0ed8*/ 	.word	0x00000000


	//----- nvinfo : EIATTR_MIN_STACK_SIZE
	.align		4
.L_670:
        /*0edc*/ 	.byte	0x04, 0x12
        /*0ede*/ 	.short	(.L_672 - .L_671)
	.align		4
.L_671:
        /*0ee0*/ 	.word	index@(_ZN2at6native29vectorized_elementwise_kernelILi8EZZZNS0_67_GLOBAL__N__bb565c37_34_ValidateCompressedIndicesKernel_cu_33a4b88b42_validate_compressed_sparse_indices_kernelILNS2_8CDimNameE1ENS2_18CUDAKernelLauncherENS2_14EmptyVecKernelENS2_8DummyVecELm0EEEvRKNS_6TensorESA_lllENKUlvE1_clEvENKUlvE_clEvEUliiiiiE_St5arrayIPcLm6EEEEviT0_T1_)
        /*0ee4*/ 	.word	0x00000000


	//----- nvinfo : EIATTR_MIN_STACK_SIZE
	.align		4
.L_672:
        /*0ee8*/ 	.byte	0x04, 0x12
        /*0eea*/ 	.short	(.L_674 - .L_673)
	.align		4
.L_673:
        /*0eec*/ 	.word	index@(_ZN2at6native18elementwise_kernelILi128ELi4EZNS0_15gpu_kernel_implIZZZNS0_67_GLOBAL__N__bb565c37_34_ValidateCompressedIndicesKernel_cu_33a4b88b42_validate_compressed_sparse_indices_kernelILNS3_8CDimNameE1ENS3_18CUDAKernelLauncherENS3_14EmptyVecKernelENS3_8DummyVecELm0EEEvRKNS_6TensorESB_lllENKUlvE0_clEvENKUlvE0_clEvEUllE_EEvRNS_18TensorIteratorBaseERKT_EUliE_EEviT1_)
        /*0ef0*/ 	.word	0x00000000


	//----- nvinfo : EIATTR_MIN_STACK_SIZE
	.align		4
.L_674:
        /*0ef4*/ 	.byte	0x04, 0x12
        /*0ef6*/ 	.short	(.L_676 - .L_675)
	.align		4
.L_675:
        /*0ef8*/ 	.word	index@(_ZN2at6native27unrolled_elementwise_kernelIZZZNS0_67_GLOBAL__N__bb565c37_34_ValidateCompressedIndicesKernel_cu_33a4b88b42_validate_compressed_sparse_indices_kernelILNS2_8CDimNameE1ENS2_18CUDAKernelLauncherENS2_14EmptyVecKernelENS2_8DummyVecELm0EEEvRKNS_6TensorESA_lllENKUlvE0_clEvENKUlvE0_clEvEUllE_St5arrayIPcLm2EELi4E23TrivialOffsetCalculatorILi1EjESI_NS0_6memory12LoadWithCastILi1EEENSJ_13StoreWithCastILi1EEEEEviT_T0_T2_T3_T4_T5_)
        /*0efc*/ 	.word	0x00000000


	//----- nvinfo : EIATTR_MIN_STACK_SIZE
	.align		4
.L_676:
        /*0f00*/ 	.byte	0x04, 0x12
        /*0f02*/ 	.short	(.L_678 - .L_677)
	.align		4
.L_677:
        /*0f04*/ 	.word	index@(_ZN2at6native18elementwise_kernelILi128ELi2EZNS0_22gpu_kernel_impl_nocastIZZZNS0_67_GLOBAL__N__bb565c37_34_ValidateCompressedIndicesKernel_cu_33a4b88b42_validate_compressed_sparse_indices_kernelILNS3_8CDimNameE1ENS3_18CUDAKernelLauncherENS3_14EmptyVecKernelENS3_8DummyVecELm0EEEvRKNS_6TensorESB_lllENKUlvE0_clEvENKUlvE0_clEvEUllE_EEvRNS_18TensorIteratorBaseERKT_EUliE_EEviT1_)
        /*0f08*/ 	.word	0x00000000


	//----- nvinfo : EIATTR_MIN_STACK_SIZE
	.align		4
.L_678:
        /*0f0c*/ 	.byte	0x04, 0x12
        /*0f0e*/ 	.short	(.L_680 - .L_679)
	.align		4
.L_679:
        /*0f10*/ 	.word	index@(_ZN2at6native27unrolled_elementwise_kernelIZZZNS0_67_GLOBAL__N__bb565c37_34_ValidateCompressedIndicesKernel_cu_33a4b88b42_validate_compressed_sparse_indices_kernelILNS2_8CDimNameE1ENS2_18CUDAKernelLauncherENS2_14EmptyVecKernelENS2_8DummyVecELm0EEEvRKNS_6TensorESA_lllENKUlvE0_clEvENKUlvE0_clEvEUllE_St5arrayIPcLm2EELi4E23TrivialOffsetCalculatorILi1EjESI_NS0_6memory15LoadWithoutCastENSJ_16StoreWithoutCastEEEviT_T0_T2_T3_T4_T5_)
        /*0f14*/ 	.word	0x00000000


	//----- nvinfo : EIATTR_MIN_STACK_SIZE
	.align		4
.L_680:
        /*0f18*/ 	.byte	0x04, 0x12
        /*0f1a*/ 	.short	(.L_682 - .L_681)
	.align		4
.L_681:
        /*0f1c*/ 	.word	index@(_ZN2at6native29vectorized_elementwise_kernelILi2EZZZNS0_67_GLOBAL__N__bb565c37_34_ValidateCompressedIndicesKernel_cu_33a4b88b42_validate_compressed_sparse_indices_kernelILNS2_8CDimNameE1ENS2_18CUDAKernelLauncherENS2_14EmptyVecKernelENS2_8DummyVecELm0EEEvRKNS_6TensorESA_lllENKUlvE0_clEvENKUlvE0_clEvEUllE_St5arrayIPcLm2EEEEviT0_T1_)
        /*0f20*/ 	.word	0x00000000


	//----- nvinfo : EIATTR_MIN_STACK_SIZE
	.align		4
.L_682:
        /*0f24*/ 	.byte	0x04, 0x12
        /*0f26*/ 	.short	(.L_684 - .L_683)
	.align		4
.L_683:
        /*0f28*/ 	.word	index@(_ZN2at6native29vectorized_elementwise_kernelILi4EZZZNS0_67_GLOBAL__N__bb565c37_34_ValidateCompressedIndicesKernel_cu_33a4b88b42_validate_compressed_sparse_indices_kernelILNS2_8CDimNameE1ENS2_18CUDAKernelLauncherENS2_14EmptyVecKernelENS2_8DummyVecELm0EEEvRKNS_6TensorESA_lllENKUlvE0_clEvENKUlvE0_clEvEUllE_St5arrayIPcLm2EEEEviT0_T1_)
        /*0f2c*/ 	.word	0x00000000


	//----- nvinfo : EIATTR_MIN_STACK_SIZE
	.align		4
.L_684:
        /*0f30*/ 	.byte	0x04, 0x12
        /*0f32*/ 	.short	(.L_686 - .L_685)
	.align		4
.L_685:
        /*0f34*/ 	.word	index@(_ZN2at6native29vectorized_elementwise_kernelILi8EZZZNS0_67_GLOBAL__N__bb565c37_34_ValidateCompressedIndicesKernel_cu_33a4b88b42_validate_compressed_sparse_indices_kernelILNS2_8CDimNameE1ENS2_18CUDAKernelLauncherENS2_14EmptyVecKernelENS2_8DummyVecELm0EEEvRKNS_6TensorESA_lllENKUlvE0_clEvENKUlvE0_clEvEUllE_St5arrayIPcLm2EEEEviT0_T1_)
        /*0f38*/ 	.word	0x00000000


	//----- nvinfo : EIATTR_MIN_STACK_SIZE
	.align		4
.L_686:
        /*0f3c*/ 	.byte	0x04, 0x12
        /*0f3e*/ 	.short	(.L_688 - .L_687)
	.align		4
.L_687:
        /*0f40*/ 	.word	index@(_ZN2at6native18elementwise_kernelILi128ELi4EZNS0_15gpu_kernel_implIZZZNS0_67_GLOBAL__N__bb565c37_34_ValidateCompressedIndicesKernel_cu_33a4b88b42_validate_compressed_sparse_indices_kernelILNS3_8CDimNameE1ENS3_18CUDAKernelLauncherENS3_14EmptyVecKernelENS3_8DummyVecELm0EEEvRKNS_6TensorESB_lllENKUlvE0_clEvENKUlvE_clEvEUliE_EEvRNS_18TensorIteratorBaseERKT_EUliE_EEviT1_)
        /*0f44*/ 	.word	0x00000000


	//----- nvinfo : EIATTR_MIN_STACK_SIZE
	.align		4
.L_688:
        /*0f48*/ 	.byte	0x04, 0x12
        /*0f4a*/ 	.short	(.L_690 - .L_689)
	.align		4
.L_689:
        /*0f4c*/ 	.word	index@(_ZN2at6native27unrolled_elementwise_kernelIZZZNS0_67_GLOBAL__N__bb565c37_34_ValidateCompressedIndicesKernel_cu_33a4b88b42_validate_compressed_sparse_indices_kernelILNS2_8CDimNameE1ENS2_18CUDAKernelLauncherENS2_14EmptyVecKernelENS2_8DummyVecELm0EEEvRKNS_6TensorESA_lllENKUlvE0_clEvENKUlvE_clEvEUliE_St5arrayIPcLm2EELi4E23TrivialOffsetCalculatorILi1EjESI_NS0_6memory12LoadWithCastILi1EEENSJ_13StoreWithCastILi1EEEEEviT_T0_T2_T3_T4_T5_)
        /*0f50*/ 	.word	0x00000000


	//----- nvinfo : EIATTR_MIN_STACK_SIZE
	.align		4
.L_690:
        /*0f54*/ 	.byte	0x04, 0x12
        /*0f56*/ 	.short	(.L_692 - .L_691)
	.align		4
.L_691:
        /*0f58*/ 	.word	index@(_ZN2at6native18elementwise_kernelILi128ELi2EZNS0_22gpu_kernel_impl_nocastIZZZNS0_67_GLOBAL__N__bb565c37_34_ValidateCompressedIndicesKernel_cu_33a4b88b42_validate_compressed_sparse_indices_kernelILNS3_8CDimNameE1ENS3_18CUDAKernelLauncherENS3_14EmptyVecKernelENS3_8DummyVecELm0EEEvRKNS_6TensorESB_lllENKUlvE0_clEvENKUlvE_clEvEUliE_EEvRNS_18TensorIteratorBaseERKT_EUliE_EEviT1_)
        /*0f5c*/ 	.word	0x00000000


	//----- nvinfo : EIATTR_MIN_STACK_SIZE
	.align		4
.L_692:
        /*0f60*/ 	.byte	0x04, 0x12
        /*0f62*/ 	.short	(.L_694 - .L_693)
	.align		4
.L_693:
        /*0f64*/ 	.word	index@(_ZN2at6native27unrolled_elementwise_kernelIZZZNS0_67_GLOBAL__N__bb565c37_34_ValidateCompressedIndicesKernel_cu_33a4b88b42_validate_compressed_sparse_indices_kernelILNS2_8CDimNameE1ENS2_18CUDAKernelLauncherENS2_14EmptyVecKernelENS2_8DummyVecELm0EEEvRKNS_6TensorESA_lllENKUlvE0_clEvENKUlvE_clEvEUliE_St5arrayIPcLm2EELi4E23TrivialOffsetCalculatorILi1EjESI_NS0_6memory15LoadWithoutCastENSJ_16StoreWithoutCastEEEviT_T0_T2_T3_T4_T5_)
        /*0f68*/ 	.word	0x00000000


	//----- nvinfo : EIATTR_MIN_STACK_SIZE
	.align		4
.L_694:
        /*0f6c*/ 	.byte	0x04, 0x12
        /*0f6e*/ 	.short	(.L_696 - .L_695)
	.align		4
.L_695:
        /*0f70*/ 	.word	index@(_ZN2at6native29vectorized_elementwise_kernelILi2EZZZNS0_67_GLOBAL__N__bb565c37_34_ValidateCompressedIndicesKernel_cu_33a4b88b42_validate_compressed_sparse_indices_kernelILNS2_8CDimNameE1ENS2_18CUDAKernelLauncherENS2_14EmptyVecKernelENS2_8DummyVecELm0EEEvRKNS_6TensorESA_lllENKUlvE0_clEvENKUlvE_clEvEUliE_St5arrayIPcLm2EEEEviT0_T1_)
        /*0f74*/ 	.word	0x00000000


	//----- nvinfo : EIATTR_MIN_STACK_SIZE
	.align		4
.L_696:
        /*0f78*/ 	.byte	0x04, 0x12
        /*0f7a*/ 	.short	(.L_698 - .L_697)
	.align		4
.L_697:
        /*0f7c*/ 	.word	index@(_ZN2at6native29vectorized_elementwise_kernelILi4EZZZNS0_67_GLOBAL__N__bb565c37_34_ValidateCompressedIndicesKernel_cu_33a4b88b42_validate_compressed_sparse_indices_kernelILNS2_8CDimNameE1ENS2_18CUDAKernelLauncherENS2_14EmptyVecKernelENS2_8DummyVecELm0EEEvRKNS_6TensorESA_lllENKUlvE0_clEvENKUlvE_clEvEUliE_St5arrayIPcLm2EEEEviT0_T1_)
        /*0f80*/ 	.word	0x00000000


	//----- nvinfo : EIATTR_MIN_STACK_SIZE
	.align		4
.L_698:
        /*0f84*/ 	.byte	0x04, 0x12
        /*0f86*/ 	.short	(.L_700 - .L_699)
	.align		4
.L_699:
        /*0f88*/ 	.word	index@(_ZN2at6native29vectorized_elementwise_kernelILi8EZZZNS0_67_GLOBAL__N__bb565c37_34_ValidateCompressedIndicesKernel_cu_33a4b88b42_validate_compressed_sparse_indices_kernelILNS2_8CDimNameE1ENS2_18CUDAKernelLauncherENS2_14EmptyVecKernelENS2_8DummyVecELm0EEEvRKNS_6TensorESA_lllENKUlvE0_clEvENKUlvE_clEvEUliE_St5arrayIPcLm2EEEEviT0_T1_)
        /*0f8c*/ 	.word	0x00000000


	//----- nvinfo : EIATTR_MIN_STACK_SIZE
	.align		4
.L_700:
        /*0f90*/ 	.byte	0x04, 0x12
        /*0f92*/ 	.short	(.L_702 - .L_701)
	.align		4
.L_701:
        /*0f94*/ 	.word	index@(_ZN2at6native18elementwise_kernelILi128ELi4EZNS0_15gpu_kernel_implIZZZNS0_67_GLOBAL__N__bb565c37_34_ValidateCompressedIndicesKernel_cu_33a4b88b42_validate_compressed_sparse_indices_kernelILNS3_8CDimNameE1ENS3_18CUDAKernelLauncherENS3_14EmptyVecKernelENS3_8DummyVecELm8EEEvRKNS_6TensorESB_lllENKUlvE1_clEvENKUlvE0_clEvEUllllllE_EEvRNS_18TensorIteratorBaseERKT_EUliE_EEviT1_)
        /*0f98*/ 	.word	0x00000000


	//----- nvinfo : EIATTR_MIN_STACK_SIZE
	.align		4
.L_702:
        /*0f9c*/ 	.byte	0x04, 0x12
        /*0f9e*/ 	.short	(.L_704 - .L_703)
	.align		4
.L_703:
        /*0fa0*/ 	.word	index@(_ZN2at6native27unrolled_elementwise_kernelIZZZNS0_67_GLOBAL__N__bb565c37_34_ValidateCompressedIndicesKernel_cu_33a4b88b42_validate_compressed_sparse_indices_kernelILNS2_8CDimNameE1ENS2_18CUDAKernelLauncherENS2_14EmptyVecKernelENS2_8DummyVecELm8EEEvRKNS_6TensorESA_lllENKUlvE1_clEvENKUlvE0_clEvEUllllllE_St5arrayIPcLm6EELi4E23TrivialOffsetCalculatorILi5EjESH_ILi1EjENS0_6memory12LoadWithCastILi5EEENSK_13StoreWithCastILi1EEEEEviT_T0_T2_T3_T4_T5_)
        /*0fa4*/ 	.word	0x000000b0


	//----- nvinfo : EIATTR_MIN_STACK_SIZE
	.align		4
.L_704:
        /*0fa8*/ 	.byte	0x04, 0x12
        /*0faa*/ 	.short	(.L_706 - .L_705)
	.align		4
.L_705:
        /*0fac*/ 	.word	index@(_ZN2at6native18elementwise_kernelILi128ELi2EZNS0_22gpu_kernel_impl_nocastIZZZNS0_67_GLOBAL__N__bb565c37_34_ValidateCompressedIndicesKernel_cu_33a4b88b42_validate_compressed_sparse_indices_kernelILNS3_8CDimNameE1ENS3_18CUDAKernelLauncherENS3_14EmptyVecKernelENS3_8DummyVecELm8EEEvRKNS_6TensorESB_lllENKUlvE1_clEvENKUlvE0_clEvEUllllllE_EEvRNS_18TensorIteratorBaseERKT_EUliE_EEviT1_)
        /*0fb0*/ 	.word	0x00000000


	//----- nvinfo : EIATTR_MIN_STACK_SIZE
	.align		4
.L_706:
        /*0fb4*/ 	.byte	0x04, 0x12
        /*0fb6*/ 	.short	(.L_708 - .L_707)
	.align		4
.L_707:
        /*0fb8*/ 	.word	index@(_ZN2at6native27unrolled_elementwise_kernelIZZZNS0_67_GLOBAL__N__bb565c37_34_ValidateCompressedIndicesKernel_cu_33a4b88b42_validate_compressed_sparse_indices_kernelILNS2_8CDimNameE1ENS2_18CUDAKernelLauncherENS2_14EmptyVecKernelENS2_8DummyVecELm8EEEvRKNS_6TensorESA_lllENKUlvE1_clEvENKUlvE0_clEvEUllllllE_St5arrayIPcLm6EELi4E23TrivialOffsetCalculatorILi5EjESH_ILi1EjENS0_6memory15LoadWithoutCastENSK_16StoreWithoutCastEEEviT_T0_T2_T3_T4_T5_)
        /*0fbc*/ 	.word	0x000000b0


	//----- nvinfo : EIATTR_MIN_STACK_SIZE
	.align		4
.L_708:
        /*0fc0*/ 	.byte	0x04, 0x12
        /*0fc2*/ 	.short	(.L_710 - .L_709)
	.align		4
.L_709:
        /*0fc4*/ 	.word	index@(_ZN2at6native29vectorized_elementwise_kernelILi2EZZZNS0_67_GLOBAL__N__bb565c37_34_ValidateCompressedIndicesKernel_cu_33a4b88b42_validate_compressed_sparse_indices_kernelILNS2_8CDimNameE1ENS2_18CUDAKernelLauncherENS2_14EmptyVecKernelENS2_8DummyVecELm8EEEvRKNS_6TensorESA_lllENKUlvE1_clEvENKUlvE0_clEvEUllllllE_St5arrayIPcLm6EEEEviT0_T1_)
        /*0fc8*/ 	.word	0x00000160


	//----- nvinfo : EIATTR_MIN_STACK_SIZE
	.align		4
.L_710:
        /*0fcc*/ 	.byte	0x04, 0x12
        /*0fce*/ 	.short	(.L_712 - .L_711)
	.align		4
.L_711:
        /*0fd0*/ 	.word	index@(_ZN2at6native29vectorized_elementwise_kernelILi4EZZZNS0_67_GLOBAL__N__bb565c37_34_ValidateCompressedIndicesKernel_cu_33a4b88b42_validate_compressed_sparse_indices_kernelILNS2_8CDimNameE1ENS2_18CUDAKernelLauncherENS2_14EmptyVecKernelENS2_8DummyVecELm8EEEvRKNS_6TensorESA_lllENKUlvE1_clEvENKUlvE0_clEvEUllllllE_St5arrayIPcLm6EEEEviT0_T1_)
        /*0fd4*/ 	.word	0x00000160


	//----- nvinfo : EIATTR_MIN_STACK_SIZE
	.align		4
.L_712:
        /*0fd8*/ 	.byte	0x04, 0x12
        /*0fda*/ 	.short	(.L_714 - .L_713)
	.align		4
.L_713:
        /*0fdc*/ 	.word	index@(_ZN2at6native29vectorized_elementwise_kernelILi8EZZZNS0_67_GLOBAL__N__bb565c37_34_ValidateCompressedIndicesKernel_cu_33a4b88b42_validate_compressed_sparse_indices_kernelILNS2_8CDimNameE1ENS2_18CUDAKernelLauncherENS2_14EmptyVecKernelENS2_8DummyVecELm8EEEvRKNS_6TensorESA_lllENKUlvE1_clEvENKUlvE0_clEvEUllllllE_St5arrayIPcLm6EEEEviT0_T1_)
        /*0fe0*/ 	.word	0x00000000


	//----- nvinfo : EIATTR_MIN_STACK_SIZE
	.align		4
.L_714:
        /*0fe4*/ 	.byte	0x04, 0x12
        /*0fe6*/ 	.short	(.L_716 - .L_715)
	.align		4
.L_715:
        /*0fe8*/ 	.word	index@(_ZN2at6native18elementwise_kernelILi128ELi4EZNS0_15gpu_kernel_implIZZZNS0_67_GLOBAL__N__bb565c37_34_ValidateCompressedIndicesKernel_cu_33a4b88b42_validate_compressed_sparse_indices_kernelILNS3_8CDimNameE1ENS3_18CUDAKernelLauncherENS3_14EmptyVecKernelENS3_8DummyVecELm8EEEvRKNS_6TensorESB_lllENKUlvE1_clEvENKUlvE_clEvEUliiiiiE_EEvRNS_18TensorIteratorBaseERKT_EUliE_EEviT1_)
        /*0fec*/ 	.word	0x00000000


	//----- nvinfo : EIATTR_MIN_STACK_SIZE
	.align		4
.L_716:
        /*0ff0*/ 	.byte	0x04, 0x12
        /*0ff2*/ 	.short	(.L_718 - .L_717)
	.align		4
.L_717:
        /*0ff4*/ 	.word	index@(_ZN2at6native27unrolled_elementwise_kernelIZZZNS0_67_GLOBAL__N__bb565c37_34_ValidateCompressedIndicesKernel_cu_33a4b88b42_validate_compressed_sparse_indices_kernelILNS2_8CDimNameE1ENS2_18CUDAKernelLauncherENS2_14EmptyVecKernelENS2_8DummyVecELm8EEEvRKNS_6TensorESA_lllENKUlvE1_clEvENKUlvE_clEvEUliiiiiE_St5arrayIPcLm6EELi4E23TrivialOffsetCalculatorILi5EjESH_ILi1EjENS0_6memory12LoadWithCastILi5EEENSK_13StoreWithCastILi1EEEEEviT_T0_T2_T3_T4_T5_)
        /*0ff8*/ 	.word	0x000000b0


	//----- nvinfo : EIATTR_MIN_STACK_SIZE
	.align		4
.L_718:
        /*0ffc*/ 	.byte	0x04, 0x12
        /*0ffe*/ 	.short	(.L_720 - .L_719)
	.align		4
.L_719:
        /*1000*/ 	.word	index@(_ZN2at6native18elementwise_kernelILi128ELi2EZNS0_22gpu_kernel_impl_nocastIZZZNS0_67_GLOBAL__N__bb565c37_34_ValidateCompressedIndicesKernel_cu_33a4b88b42_validate_compressed_sparse_indices_kernelILNS3_8CDimNameE1ENS3_18CUDAKernelLauncherENS3_14EmptyVecKernelENS3_8DummyVecELm8EEEvRKNS_6TensorESB_lllENKUlvE1_clEvENKUlvE_clEvEUliiiiiE_EEvRNS_18TensorIteratorBaseERKT_EUliE_EEviT1_)
        /*1004*/ 	.word	0x00000000


	//----- nvinfo : EIATTR_MIN_STACK_SIZE
	.align		4
.L_720:
        /*1008*/ 	.byte	0x04, 0x12
        /*100a*/ 	.short	(.L_722 - .L_721)
	.align		4
.L_721:
        /*100c*/ 	.word	index@(_ZN2at6native27unrolled_elementwise_kernelIZZZNS0_67_GLOBAL__N__bb565c37_34_ValidateCompressedIndicesKernel_cu_33a4b88b42_validate_compressed_sparse_indices_kernelILNS2_8CDimNameE1ENS2_18CUDAKernelLauncherENS2_14EmptyVecKernelENS2_8DummyVecELm8EEEvRKNS_6TensorESA_lllENKUlvE1_clEvENKUlvE_clEvEUliiiiiE_St5arrayIPcLm6EELi4E23TrivialOffsetCalculatorILi5EjESH_ILi1EjENS0_6memory15LoadWithoutCastENSK_16StoreWithoutCastEEEviT_T0_T2_T3_T4_T5_)
        /*1010*/ 	.word	0x000000b0


	//----- nvinfo : EIATTR_MIN_STACK_SIZE
	.align		4
.L_722:
        /*1014*/ 	.byte	0x04, 0x12
        /*1016*/ 	.short	(.L_724 - .L_723)
	.align		4
.L_723:
        /*1018*/ 	.word	index@(_ZN2at6native29vectorized_elementwise_kernelILi2EZZZNS0_67_GLOBAL__N__bb565c37_34_ValidateCompressedIndicesKernel_cu_33a4b88b42_validate_compressed_sparse_indices_kernelILNS2_8CDimNameE1ENS2_18CUDAKernelLauncherENS2_14EmptyVecKernelENS2_8DummyVecELm8EEEvRKNS_6TensorESA_lllENKUlvE1_clEvENKUlvE_clEvEUliiiiiE_St5arrayIPcLm6EEEEviT0_T1_)
        /*101c*/ 	.word	0x00000160


	//----- nvinfo : EIATTR_MIN_STACK_SIZE
	.align		4
.L_724:
        /*1020*/ 	.byte	0x04, 0x12
        /*1022*/ 	.short	(.L_726 - .L_725)
	.align		4
.L_725:
        /*1024*/ 	.word	index@(_ZN2at6native29vectorized_elementwise_kernelILi4EZZZNS0_67_GLOBAL__N__bb565c37_34_ValidateCompressedIndicesKernel_cu_33a4b88b42_validate_compressed_sparse_indices_kernelILNS2_8CDimNameE1ENS2_18CUDAKernelLauncherENS2_14EmptyVecKernelENS2_8DummyVecELm8EEEvRKNS_6TensorESA_lllENKUlvE1_clEvENKUlvE_clEvEUliiiiiE_St5arrayIPcLm6EEEEviT0_T1_)
        /*1028*/ 	.word	0x00000160


	//----- nvinfo : EIATTR_MIN_STACK_SIZE
	.align		4
.L_726:
        /*102c*/ 	.byte	0x04, 0x12
        /*102e*/ 	.short	(.L_728 - .L_727)
	.align		4
.L_727:
        /*1030*/ 	.word	index@(_ZN2at6native29vectorized_elementwise_kernelILi8EZZZNS0_67_GLOBAL__N__bb565c37_34_ValidateCompressedIndicesKernel_cu_33a4b88b42_validate_compressed_sparse_indices_kernelILNS2_8CDimNameE1ENS2_18CUDAKernelLauncherENS2_14EmptyVecKernelENS2_8DummyVecELm8EEEvRKNS_6TensorESA_lllENKUlvE1_clEvENKUlvE_clEvEUliiiiiE_St5arrayIPcLm6EEEEviT0_T1_)
        /*1034*/ 	.word	0x00000000


	//----- nvinfo : EIATTR_MIN_STACK_SIZE
	.align		4
.L_728:
        /*1038*/ 	.byte	0x04, 0x12
        /*103a*/ 	.short	(.L_730 - .L_729)
	.align		4
.L_729:
        /*103c*/ 	.word	index@(_ZN2at6native18elementwise_kernelILi128ELi4EZNS0_15gpu_kernel_implIZZZNS0_67_GLOBAL__N__bb565c37_34_ValidateCompressedIndicesKernel_cu_33a4b88b42_validate_compressed_sparse_indices_kernelILNS3_8CDimNameE1ENS3_18CUDAKernelLauncherENS3_14EmptyVecKernelENS3_8DummyVecELm8EEEvRKNS_6TensorESB_lllENKUlvE0_clEvENKUlvE0_clEvEUllE_EEvRNS_18TensorIteratorBaseERKT_EUliE_EEviT1_)
        /*1040*/ 	.word	0x00000000


	//----- nvinfo : EIATTR_MIN_STACK_SIZE
	.align		4
.L_730:
        /*1044*/ 	.byte	0x04, 0x12
        /*1046*/ 	.short	(.L_732 - .L_731)
	.align		4
.L_731:
        /*1048*/ 	.word	index@(_ZN2at6native27unrolled_elementwise_kernelIZZZNS0_67_GLOBAL__N__bb565c37_34_ValidateCompressedIndicesKernel_cu_33a4b88b42_validate_compressed_sparse_indices_kernelILNS2_8CDimNameE1ENS2_18CUDAKernelLauncherENS2_14EmptyVecKernelENS2_8DummyVecELm8EEEvRKNS_6TensorESA_lllENKUlvE0_clEvENKUlvE0_clEvEUllE_St5arrayIPcLm2EELi4E23TrivialOffsetCalculatorILi1EjESI_NS0_6memory12LoadWithCastILi1EEENSJ_13StoreWithCastILi1EEEEEviT_T0_T2_T3_T4_T5_)
        /*104c*/ 	.word	0x00000000


	//----- nvinfo : EIATTR_MIN_STACK_SIZE
	.align		4
.L_732:
        /*1050*/ 	.byte	0x04, 0x12
        /*1052*/ 	.short	(.L_734 - .L_733)
	.align		4
.L_733:
        /*1054*/ 	.word	index@(_ZN2at6native18elementwise_kernelILi128ELi2EZNS0_22gpu_kernel_impl_nocastIZZZNS0_67_GLOBAL__N__bb565c37_34_ValidateCompressedIndicesKernel_cu_33a4b88b42_validate_compressed_sparse_indices_kernelILNS3_8CDimNameE1ENS3_18CUDAKernelLauncherENS3_14EmptyVecKernelENS3_8DummyVecELm8EEEvRKNS_6TensorESB_lllENKUlvE0_clEvENKUlvE0_clEvEUllE_EEvRNS_18TensorIteratorBaseERKT_EUliE_EEviT1_)
        /*1058*/ 	.word	0x00000000


	//----- nvinfo : EIATTR_MIN_STACK_SIZE
	.align		4
.L_734:
        /*105c*/ 	.byte	0x04, 0x12
        /*105e*/ 	.short	(.L_736 - .L_735)
	.align		4
.L_735:
        /*1060*/ 	.word	index@(_ZN2at6native27unrolled_elementwise_kernelIZZZNS0_67_GLOBAL__N__bb565c37_34_ValidateCompressedIndicesKernel_cu_33a4b88b42_validate_compressed_sparse_indices_kernelILNS2_8CDimNameE1ENS2_18CUDAKernelLauncherENS2_14EmptyVecKernelENS2_8DummyVecELm8EEEvRKNS_6TensorESA_lllENKUlvE0_clEvENKUlvE0_clEvEUllE_St5arrayIPcLm2EELi4E23TrivialOffsetCalculatorILi1EjESI_NS0_6memory15LoadWithoutCastENSJ_16StoreWithoutCastEEEviT_T0_T2_T3_T4_T5_)
        /*1064*/ 	.word	0x00000000


	//----- nvinfo : EIATTR_MIN_STACK_SIZE
	.align		4
.L_736:
        /*1068*/ 	.byte	0x04, 0x12
        /*106a*/ 	.short	(.L_738 - .L_737)
	.align		4
.L_737:
        /*106c*/ 	.word	index@(_ZN2at6native29vectorized_elementwise_kernelILi2EZZZNS0_67_GLOBAL__N__bb565c37_34_ValidateCompressedIndicesKernel_cu_33a4b88b42_validate_compressed_sparse_indices_kernelILNS2_8CDimNameE1ENS2_18CUDAKernelLauncherENS2_14EmptyVecKernelENS2_8DummyVecELm8EEEvRKNS_6TensorESA_lllENKUlvE0_clEvENKUlvE0_clEvEUllE_St5arrayIPcLm2EEEEviT0_T1_)
        /*1070*/ 	.word	0x00000000


	//----- nvinfo : EIATTR_MIN_STACK_SIZE
	.align		4
.L_738:
        /*1074*/ 	.byte	0x04, 0x12
        /*1076*/ 	.short	(.L_740 - .L_739)
	.align		4
.L_739:
        /*1078*/ 	.word	index@(_ZN2at6native29vectorized_elementwise_kernelILi4EZZZNS0_67_GLOBAL__N__bb565c37_34_ValidateCompressedIndicesKernel_cu_33a4b88b42_validate_compressed_sparse_indices_kernelILNS2_8CDimNameE1ENS2_18CUDAKernelLauncherENS2_14EmptyVecKernelENS2_8DummyVecELm8EEEvRKNS_6TensorESA_lllENKUlvE0_clEvENKUlvE0_clEvEUllE_St5arrayIPcLm2EEEEviT0_T1_)
        /*107c*/ 	.word	0x00000000


	//----- nvinfo : EIATTR_MIN_STACK_SIZE
	.align		4
.L_740:
        /*1080*/ 	.byte	0x04, 0x12
        /*1082*/ 	.short	(.L_742 - .L_741)
	.align		4
.L_741:
        /*1084*/ 	.word	index@(_ZN2at6native29vectorized_elementwise_kernelILi8EZZZNS0_67_GLOBAL__N__bb565c37_34_ValidateCompressedIndicesKernel_cu_33a4b88b42_validate_compressed_sparse_indices_kernelILNS2_8CDimNameE1ENS2_18CUDAKernelLauncherENS2_14EmptyVecKernelENS2_8DummyVecELm8EEEvRKNS_6TensorESA_lllENKUlvE0_clEvENKUlvE0_clEvEUllE_St5arrayIPcLm2EEEEviT0_T1_)
        /*1088*/ 	.word	0x00000000


	//----- nvinfo : EIATTR_MIN_STACK_SIZE
	.align		4
.L_742:
        /*108c*/ 	.byte	0x04, 0x12
        /*108e*/ 	.short	(.L_744 - .L_743)
	.align		4
.L_743:
        /*1090*/ 	.word	index@(_ZN2at6native18elementwise_kernelILi128ELi4EZNS0_15gpu_kernel_implIZZZNS0_67_GLOBAL__N__bb565c37_34_ValidateCompressedIndicesKernel_cu_33a4b88b42_validate_compressed_sparse_indices_kernelILNS3_8CDimNameE1ENS3_18CUDAKernelLauncherENS3_14EmptyVecKernelENS3_8DummyVecELm8EEEvRKNS_6TensorESB_lllENKUlvE0_clEvENKUlvE_clEvEUliE_EEvRNS_18TensorIteratorBaseERKT_EUliE_EEviT1_)
        /*1094*/ 	.word	0x00000000


	//----- nvinfo : EIATTR_MIN_STACK_SIZE
	.align		4
.L_744:
        /*1098*/ 	.byte	0x04, 0x12
        /*109a*/ 	.short	(.L_746 - .L_745)
	.align		4
.L_745:
        /*109c*/ 	.word	index@(_ZN2at6native27unrolled_elementwise_kernelIZZZNS0_67_GLOBAL__N__bb565c37_34_ValidateCompressedIndicesKernel_cu_33a4b88b42_validate_compressed_sparse_indices_kernelILNS2_8CDimNameE1ENS2_18CUDAKernelLauncherENS2_14EmptyVecKernelENS2_8DummyVecELm8EEEvRKNS_6TensorESA_lllENKUlvE0_clEvENKUlvE_clEvEUliE_St5arrayIPcLm2EELi4E23TrivialOffsetCalculatorILi1EjESI_NS0_6memory12LoadWithCastILi1EEENSJ_13StoreWithCastILi1EEEEEviT_T0_T2_T3_T4_T5_)
        /*10a0*/ 	.word	0x00000000


	//----- nvinfo : EIATTR_MIN_STACK_SIZE
	.align		4
.L_746:
        /*10a4*/ 	.byte	0x04, 0x12
        /*10a6*/ 	.short	(.L_748 - .L_747)
	.align		4
.L_747:
        /*10a8*/ 	.word	index@(_ZN2at6native18elementwise_kernelILi128ELi2EZNS0_22gpu_kernel_impl_nocastIZZZNS0_67_GLOBAL__N__bb565c37_34_ValidateCompressedIndicesKernel_cu_33a4b88b42_validate_compressed_sparse_indices_kernelILNS3_8CDimNameE1ENS3_18CUDAKernelLauncherENS3_14EmptyVecKernelENS3_8DummyVecELm8EEEvRKNS_6TensorESB_lllENKUlvE0_clEvENKUlvE_clEvEUliE_EEvRNS_18TensorIteratorBaseERKT_EUliE_EEviT1_)
        /*10ac*/ 	.word	0x00000000


	//----- nvinfo : EIATTR_MIN_STACK_SIZE
	.align		4
.L_748:
        /*10b0*/ 	.byte	0x04, 0x12
        /*10b2*/ 	.short	(.L_750 - .L_749)
	.align		4
.L_749:
        /*10b4*/ 	.word	index@(_ZN2at6native27unrolled_elementwise_kernelIZZZNS0_67_GLOBAL__N__bb565c37_34_ValidateCompressedIndicesKernel_cu_33a4b88b42_validate_compressed_sparse_indices_kernelILNS2_8CDimNameE1ENS2_18CUDAKernelLauncherENS2_14EmptyVecKernelENS2_8DummyVecELm8EEEvRKNS_6TensorESA_lllENKUlvE0_clEvENKUlvE_clEvEUliE_St5arrayIPcLm2EELi4E23TrivialOffsetCalculatorILi1EjESI_NS0_6memory15LoadWithoutCastENSJ_16StoreWithoutCastEEEviT_T0_T2_T3_T4_T5_)
        /*10b8*/ 	.word	0x00000000


	//----- nvinfo : EIATTR_MIN_STACK_SIZE
	.align		4
.L_750:
        /*10bc*/ 	.byte	0x04, 0x12
        /*10be*/ 	.short	(.L_752 - .L_751)
	.align		4
.L_751:
        /*10c0*/ 	.word	index@(_ZN2at6native29vectorized_elementwise_kernelILi2EZZZNS0_67_GLOBAL__N__bb565c37_34_ValidateCompressedIndicesKernel_cu_33a4b88b42_validate_compressed_sparse_indices_kernelILNS2_8CDimNameE1ENS2_18CUDAKernelLauncherENS2_14EmptyVecKernelENS2_8DummyVecELm8EEEvRKNS_6TensorESA_lllENKUlvE0_clEvENKUlvE_clEvEUliE_St5arrayIPcLm2EEEEviT0_T1_)
        /*10c4*/ 	.word	0x00000000


	//----- nvinfo : EIATTR_MIN_STACK_SIZE
	.align		4
.L_752:
        /*10c8*/ 	.byte	0x04, 0x12
        /*10ca*/ 	.short	(.L_754 - .L_753)
	.align		4
.L_753:
        /*10cc*/ 	.word	index@(_ZN2at6native29vectorized_elementwise_kernelILi4EZZZNS0_67_GLOBAL__N__bb565c37_34_ValidateCompressedIndicesKernel_cu_33a4b88b42_validate_compressed_sparse_indices_kernelILNS2_8CDimNameE1ENS2_18CUDAKernelLauncherENS2_14EmptyVecKernelENS2_8DummyVecELm8EEEvRKNS_6TensorESA_lllENKUlvE0_clEvENKUlvE_clEvEUliE_St5arrayIPcLm2EEEEviT0_T1_)
        /*10d0*/ 	.word	0x00000000


	//----- nvinfo : EIATTR_MIN_STACK_SIZE
	.align		4
.L_754:
        /*10d4*/ 	.byte	0x04, 0x12
        /*10d6*/ 	.short	(.L_756 - .L_755)
	.align		4
.L_755:
        /*10d8*/ 	.word	index@(_ZN2at6native29vectorized_elementwise_kernelILi8EZZZNS0_67_GLOBAL__N__bb565c37_34_ValidateCompressedIndicesKernel_cu_33a4b88b42_validate_compressed_sparse_indices_kernelILNS2_8CDimNameE1ENS2_18CUDAKernelLauncherENS2_14EmptyVecKernelENS2_8DummyVecELm8EEEvRKNS_6TensorESA_lllENKUlvE0_clEvENKUlvE_clEvEUliE_St5arrayIPcLm2EEEEviT0_T1_)
        /*10dc*/ 	.word	0x00000000


	//----- nvinfo : EIATTR_MIN_STACK_SIZE
	.align		4
.L_756:
        /*10e0*/ 	.byte	0x04, 0x12
        /*10e2*/ 	.short	(.L_758 - .L_757)
	.align		4
.L_757:
        /*10e4*/ 	.word	index@(_ZN2at6native18elementwise_kernelILi128ELi4EZNS0_15gpu_kernel_implIZZZNS0_67_GLOBAL__N__bb565c37_34_ValidateCompressedIndicesKernel_cu_33a4b88b42_validate_compressed_sparse_indices_kernelILNS3_8CDimNameE0ENS3_18CUDAKernelLauncherENS3_14EmptyVecKernelENS3_8DummyVecELm0EEEvRKNS_6TensorESB_lllENKUlvE1_clEvENKUlvE0_clEvEUllllllE_EEvRNS_18TensorIteratorBaseERKT_EUliE_EEviT1_)
        /*10e8*/ 	.word	0x00000000


	//----- nvinfo : EIATTR_MIN_STACK_SIZE
	.align		4
.L_758:
        /*10ec*/ 	.byte	0x04, 0x12
        /*10ee*/ 	.short	(.L_760 - .L_759)
	.align		4
.L_759:
        /*10f0*/ 	.word	index@(_ZN2at6native27unrolled_elementwise_kernelIZZZNS0_67_GLOBAL__N__bb565c37_34_ValidateCompressedIndicesKernel_cu_33a4b88b42_validate_compressed_sparse_indices_kernelILNS2_8CDimNameE0ENS2_18CUDAKernelLauncherENS2_14EmptyVecKernelENS2_8DummyVecELm0EEEvRKNS_6TensorESA_lllENKUlvE1_clEvENKUlvE0_clEvEUllllllE_St5arrayIPcLm6EELi4E23TrivialOffsetCalculatorILi5EjESH_ILi1EjENS0_6memory12LoadWithCastILi5EEENSK_13StoreWithCastILi1EEEEEviT_T0_T2_T3_T4_T5_)
        /*10f4*/ 	.word	0x00000000


	//----- nvinfo : EIATTR_MIN_STACK_SIZE
	.align		4
.L_760:
        /*10f8*/ 	.byte	0x04, 0x12
        /*10fa*/ 	.short	(.L_762 - .L_761)
	.align		4
.L_761:
        /*10fc*/ 	.word	index@(_ZN2at6native18elementwise_kernelILi128ELi2EZNS0_22gpu_kernel_impl_nocastIZZZNS0_67_GLOBAL__N__bb565c37_34_ValidateCompressedIndicesKernel_cu_33a4b88b42_validate_compressed_sparse_indices_kernelILNS3_8CDimNameE0ENS3_18CUDAKernelLauncherENS3_14EmptyVecKernelENS3_8DummyVecELm0EEEvRKNS_6TensorESB_lllENKUlvE1_clEvENKUlvE0_clEvEUllllllE_EEvRNS_18TensorIteratorBaseERKT_EUliE_EEviT1_)
        /*1100*/ 	.word	0x00000000


	//----- nvinfo : EIATTR_MIN_STACK_SIZE
	.align		4
.L_762:
        /*1104*/ 	.byte	0x04, 0x12
        /*1106*/ 	.short	(.L_764 - .L_763)
	.align		4
.L_763:
        /*1108*/ 	.word	index@(_ZN2at6native27unrolled_elementwise_kernelIZZZNS0_67_GLOBAL__N__bb565c37_34_ValidateCompressedIndicesKernel_cu_33a4b88b42_validate_compressed_sparse_indices_kernelILNS2_8CDimNameE0ENS2_18CUDAKernelLauncherENS2_14EmptyVecKernelENS2_8DummyVecELm0EEEvRKNS_6TensorESA_lllENKUlvE1_clEvENKUlvE0_clEvEUllllllE_St5arrayIPcLm6EELi4E23TrivialOffsetCalculatorILi5EjESH_ILi1EjENS0_6memory15LoadWithoutCastENSK_16StoreWithoutCastEEEviT_T0_T2_T3_T4_T5_)
        /*110c*/ 	.word	0x00000000


	//----- nvinfo : EIATTR_MIN_STACK_SIZE
	.align		4
.L_764:
        /*1110*/ 	.byte	0x04, 0x12
        /*1112*/ 	.short	(.L_766 - .L_765)
	.align		4
.L_765:
        /*1114*/ 	.word	index@(_ZN2at6native29vectorized_elementwise_kernelILi2EZZZNS0_67_GLOBAL__N__bb565c37_34_ValidateCompressedIndicesKernel_cu_33a4b88b42_validate_compressed_sparse_indices_kernelILNS2_8CDimNameE0ENS2_18CUDAKernelLauncherENS2_14EmptyVecKernelENS2_8DummyVecELm0EEEvRKNS_6TensorESA_lllENKUlvE1_clEvENKUlvE0_clEvEUllllllE_St5arrayIPcLm6EEEEviT0_T1_)
        /*1118*/ 	.word	0x00000000


	//----- nvinfo : EIATTR_MIN_STACK_SIZE
	.align		4
.L_766:
        /*111c*/ 	.byte	0x04, 0x12
        /*111e*/ 	.short	(.L_768 - .L_767)
	.align		4
.L_767:
        /*1120*/ 	.word	index@(_ZN2at6native29vectorized_elementwise_kernelILi4EZZZNS0_67_GLOBAL__N__bb565c37_34_ValidateCompressedIndicesKernel_cu_33a4b88b42_validate_compressed_sparse_indices_kernelILNS2_8CDimNameE0ENS2_18CUDAKernelLauncherENS2_14EmptyVecKernelENS2_8DummyVecELm0EEEvRKNS_6TensorESA_lllENKUlvE1_clEvENKUlvE0_clEvEUllllllE_St5arrayIPcLm6EEEEviT0_T1_)
        /*1124*/ 	.word	0x00000000


	//----- nvinfo : EIATTR_MIN_STACK_SIZE
	.align		4
.L_768:
        /*1128*/ 	.byte	0x04, 0x12
        /*112a*/ 	.short	(.L_770 - .L_769)
	.align		4
.L_769:
        /*112c*/ 	.word	index@(_ZN2at6native29vectorized_elementwise_kernelILi8EZZZNS0_67_GLOBAL__N__bb565c37_34_ValidateCompressedIndicesKernel_cu_33a4b88b42_validate_compressed_sparse_indices_kernelILNS2_8CDimNameE0ENS2_18CUDAKernelLauncherENS2_14EmptyVecKernelENS2_8DummyVecELm0EEEvRKNS_6TensorESA_lllENKUlvE1_clEvENKUlvE0_clEvEUllllllE_St5arrayIPcLm6EEEEviT0_T1_)
        /*1130*/ 	.word	0x00000000


	//----- nvinfo : EIATTR_MIN_STACK_SIZE
	.align		4
.L_770:
        /*1134*/ 	.byte	0x04, 0x12
        /*1136*/ 	.short	(.L_772 - .L_771)
	.align		4
.L_771:
        /*1138*/ 	.word	index@(_ZN2at6native18elementwise_kernelILi128ELi4EZNS0_15gpu_kernel_implIZZZNS0_67_GLOBAL__N__bb565c37_34_ValidateCompressedIndicesKernel_cu_33a4b88b42_validate_compressed_sparse_indices_kernelILNS3_8CDimNameE0ENS3_18CUDAKernelLauncherENS3_14EmptyVecKernelENS3_8DummyVecELm0EEEvRKNS_6TensorESB_lllENKUlvE1_clEvENKUlvE_clEvEUliiiiiE_EEvRNS_18TensorIteratorBaseERKT_EUliE_EEviT1_)
        /*113c*/ 	.word	0x00000000


	//----- nvinfo : EIATTR_MIN_STACK_SIZE
	.align		4
.L_772:
        /*1140*/ 	.byte	0x04, 0x12
        /*1142*/ 	.short	(.L_774 - .L_773)
	.align		4
.L_773:
        /*1144*/ 	.word	index@(_ZN2at6native27unrolled_elementwise_kernelIZZZNS0_67_GLOBAL__N__bb565c37_34_ValidateCompressedIndicesKernel_cu_33a4b88b42_validate_compressed_sparse_indices_kernelILNS2_8CDimNameE0ENS2_18CUDAKernelLauncherENS2_14EmptyVecKernelENS2_8DummyVecELm0EEEvRKNS_6TensorESA_lllENKUlvE1_clEvENKUlvE_clEvEUliiiiiE_St5arrayIPcLm6EELi4E23TrivialOffsetCalculatorILi5EjESH_ILi1EjENS0_6memory12LoadWithCastILi5EEENSK_13StoreWithCastILi1EEEEEviT_T0_T2_T3_T4_T5_)
        /*1148*/ 	.word	0x00000000


	//----- nvinfo : EIATTR_MIN_STACK_SIZE
	.align		4
.L_774:
        /*114c*/ 	.byte	0x04, 0x12
        /*114e*/ 	.short	(.L_776 - .L_775)
	.align		4
.L_775:
        /*1150*/ 	.word	index@(_ZN2at6native18elementwise_kernelILi128ELi2EZNS0_22gpu_kernel_impl_nocastIZZZNS0_67_GLOBAL__N__bb565c37_34_ValidateCompressedIndicesKernel_cu_33a4b88b42_validate_compressed_sparse_indices_kernelILNS3_8CDimNameE0ENS3_18CUDAKernelLauncherENS3_14EmptyVecKernelENS3_8DummyVecELm0EEEvRKNS_6TensorESB_lllENKUlvE1_clEvENKUlvE_clEvEUliiiiiE_EEvRNS_18TensorIteratorBaseERKT_EUliE_EEviT1_)
        /*1154*/ 	.word	0x00000000


	//----- nvinfo : EIATTR_MIN_STACK_SIZE
	.align		4
.L_776:
        /*1158*/ 	.byte	0x04, 0x12
        /*115a*/ 	.short	(.L_778 - .L_777)
	.align		4
.L_777:
        /*115c*/ 	.word	index@(_ZN2at6native27unrolled_elementwise_kernelIZZZNS0_67_GLOBAL__N__bb565c37_34_ValidateCompressedIndicesKernel_cu_33a4b88b42_validate_compressed_sparse_indices_kernelILNS2_8CDimNameE0ENS2_18CUDAKernelLauncherENS2_14EmptyVecKernelENS2_8DummyVecELm0EEEvRKNS_6TensorESA_lllENKUlvE1_clEvENKUlvE_clEvEUliiiiiE_St5arrayIPcLm6EELi4E23TrivialOffsetCalculatorILi5EjESH_ILi1EjENS0_6memory15LoadWithoutCastENSK_16StoreWithoutCastEEEviT_T0_T2_T3_T4_T5_)
        /*1160*/ 	.word	0x00000000


	//----- nvinfo : EIATTR_MIN_STACK_SIZE
	.align		4
.L_778:
        /*1164*/ 	.byte	0x04, 0x12
        /*1166*/ 	.short	(.L_780 - .L_779)
	.align		4
.L_779:
        /*1168*/ 	.word	index@(_ZN2at6native29vectorized_elementwise_kernelILi2EZZZNS0_67_GLOBAL__N__bb565c37_34_ValidateCompressedIndicesKernel_cu_33a4b88b42_validate_compressed_sparse_indices_kernelILNS2_8CDimNameE0ENS2_18CUDAKernelLauncherENS2_14EmptyVecKernelENS2_8DummyVecELm0EEEvRKNS_6TensorESA_lllENKUlvE1_clEvENKUlvE_clEvEUliiiiiE_St5arrayIPcLm6EEEEviT0_T1_)
        /*116c*/ 	.word	0x00000000


	//----- nvinfo : EIATTR_MIN_STACK_SIZE
	.align		4
.L_780:
        /*1170*/ 	.byte	0x04, 0x12
        /*1172*/ 	.short	(.L_782 - .L_781)
	.align		4
.L_781:
        /*1174*/ 	.word	index@(_ZN2at6native29vectorized_elementwise_kernelILi4EZZZNS0_67_GLOBAL__N__bb565c37_34_ValidateCompressedIndicesKernel_cu_33a4b88b42_validate_compressed_sparse_indices_kernelILNS2_8CDimNameE0ENS2_18CUDAKernelLauncherENS2_14EmptyVecKernelENS2_8DummyVecELm0EEEvRKNS_6TensorESA_lllENKUlvE1_clEvENKUlvE_clEvEUliiiiiE_St5arrayIPcLm6EEEEviT0_T1_)
        /*1178*/ 	.word	0x00000000


	//----- nvinfo : EIATTR_MIN_STACK_SIZE
	.align		4
.L_782:
        /*117c*/ 	.byte	0x04, 0x12
        /*117e*/ 	.short	(.L_784 - .L_783)
	.align		4
.L_783:
        /*1180*/ 	.word	index@(_ZN2at6native29vectorized_elementwise_kernelILi8EZZZNS0_67_GLOBAL__N__bb565c37_34_ValidateCompressedIndicesKernel_cu_33a4b88b42_validate_compressed_sparse_indices_kernelILNS2_8CDimNameE0ENS2_18CUDAKernelLauncherENS2_14EmptyVecKernelENS2_8DummyVecELm0EEEvRKNS_6TensorESA_lllENKUlvE1_clEvENKUlvE_clEvEUliiiiiE_St5arrayIPcLm6EEEEviT0_T1_)
        /*1184*/ 	.word	0x00000000


	//----- nvinfo : EIATTR_MIN_STACK_SIZE
	.align		4
.L_784:
        /*1188*/ 	.byte	0x04, 0x12
        /*118a*/ 	.short	(.L_786 - .L_785)
	.align		4
.L_785:
        /*118c*/ 	.word	index@(_ZN2at6native18elementwise_kernelILi128ELi4EZNS0_15gpu_kernel_implIZZZNS0_67_GLOBAL__N__bb565c37_34_ValidateCompressedIndicesKernel_cu_33a4b88b42_validate_compressed_sparse_indices_kernelILNS3_8CDimNameE0ENS3_18CUDAKernelLauncherENS3_14EmptyVecKernelENS3_8DummyVecELm0EEEvRKNS_6TensorESB_lllENKUlvE0_clEvENKUlvE0_clEvEUllE_EEvRNS_18TensorIteratorBaseERKT_EUliE_EEviT1_)
        /*1190*/ 	.word	0x00000000


	//----- nvinfo : EIATTR_MIN_STACK_SIZE
	.align		4
.L_786:
        /*1194*/ 	.byte	0x04, 0x12
        /*1196*/ 	.short	(.L_788 - .L_787)
	.align		4
.L_787:
        /*1198*/ 	.word	index@(_ZN2at6native27unrolled_elementwise_kernelIZZZNS0_67_GLOBAL__N__bb565c37_34_ValidateCompressedIndicesKernel_cu_33a4b88b42_validate_compressed_sparse_indices_kernelILNS2_8CDimNameE0ENS2_18CUDAKernelLauncherENS2_14EmptyVecKernelENS2_8DummyVecELm0EEEvRKNS_6TensorESA_lllENKUlvE0_clEvENKUlvE0_clEvEUllE_St5arrayIPcLm2EELi4E23TrivialOffsetCalculatorILi1EjESI_NS0_6memory12LoadWithCastILi1EEENSJ_13StoreWithCastILi1EEEEEviT_T0_T2_T3_T4_T5_)
        /*119c*/ 	.word	0x00000000


	//----- nvinfo : EIATTR_MIN_STACK_SIZE
	.align		4
.L_788:
        /*11a0*/ 	.byte	0x04, 0x12
        /*11a2*/ 	.short	(.L_790 - .L_789)
	.align		4
.L_789:
        /*11a4*/ 	.word	index@(_ZN2at6native18elementwise_kernelILi128ELi2EZNS0_22gpu_kernel_impl_nocastIZZZNS0_67_GLOBAL__N__bb565c37_34_ValidateCompressedIndicesKernel_cu_33a4b88b42_validate_compressed_sparse_indices_kernelILNS3_8CDimNameE0ENS3_18CUDAKernelLauncherENS3_14EmptyVecKernelENS3_8DummyVecELm0EEEvRKNS_6TensorESB_lllENKUlvE0_clEvENKUlvE0_clEvEUllE_EEvRNS_18TensorIteratorBaseERKT_EUliE_EEviT1_)
        /*11a8*/ 	.word	0x00000000


	//----- nvinfo : EIATTR_MIN_STACK_SIZE
	.align		4
.L_790:
        /*11ac*/ 	.byte	0x04, 0x12
        /*11ae*/ 	.short	(.L_792 - .L_791)
	.align		4
.L_791:
        /*11b0*/ 	.word	index@(_ZN2at6native27unrolled_elementwise_kernelIZZZNS0_67_GLOBAL__N__bb565c37_34_ValidateCompressedIndicesKernel_cu_33a4b88b42_validate_compressed_sparse_indices_kernelILNS2_8CDimNameE0ENS2_18CUDAKernelLauncherENS2_14EmptyVecKernelENS2_8DummyVecELm0EEEvRKNS_6TensorESA_lllENKUlvE0_clEvENKUlvE0_clEvEUllE_St5arrayIPcLm2EELi4E23TrivialOffsetCalculatorILi1EjESI_NS0_6memory15LoadWithoutCastENSJ_16StoreWithoutCastEEEviT_T0_T2_T3_T4_T5_)
        /*11b4*/ 	.word	0x00000000


	//----- nvinfo : EIATTR_MIN_STACK_SIZE
	.align		4
.L_792:
        /*11b8*/ 	.byte	0x04, 0x12
        /*11ba*/ 	.short	(.L_794 - .L_793)
	.align		4
.L_793:
        /*11bc*/ 	.word	index@(_ZN2at6native29vectorized_elementwise_kernelILi2EZZZNS0_67_GLOBAL__N__bb565c37_34_ValidateCompressedIndicesKernel_cu_33a4b88b42_validate_compressed_sparse_indices_kernelILNS2_8CDimNameE0ENS2_18CUDAKernelLauncherENS2_14EmptyVecKernelENS2_8DummyVecELm0EEEvRKNS_6TensorESA_lllENKUlvE0_clEvENKUlvE0_clEvEUllE_St5arrayIPcLm2EEEEviT0_T1_)
        /*11c0*/ 	.word	0x00000000


	//----- nvinfo : EIATTR_MIN_STACK_SIZE
	.align		4
.L_794:
        /*11c4*/ 	.byte	0x04, 0x12
        /*11c6*/ 	.short	(.L_796 - .L_795)
	.align		4
.L_795:
        /*11c8*/ 	.word	index@(_ZN2at6native29vectorized_elementwise_kernelILi4EZZZNS0_67_GLOBAL__N__bb565c37_34_ValidateCompressedIndicesKernel_cu_33a4b88b42_validate_compressed_sparse_indices_kernelILNS2_8CDimNameE0ENS2_18CUDAKernelLauncherENS2_14EmptyVecKernelENS2_8DummyVecELm0EEEvRKNS_6TensorESA_lllENKUlvE0_clEvENKUlvE0_clEvEUllE_St5arrayIPcLm2EEEEviT0_T1_)
        /*11cc*/ 	.word	0x00000000


	//----- nvinfo : EIATTR_MIN_STACK_SIZE
	.align		4
.L_796:
        /*11d0*/ 	.byte	0x04, 0x12
        /*11d2*/ 	.short	(.L_798 - .L_797)
	.align		4
.L_797:
        /*11d4*/ 	.word	index@(_ZN2at6native29vectorized_elementwise_kernelILi8EZZZNS0_67_GLOBAL__N__bb565c37_34_ValidateCompressedIndicesKernel_cu_33a4b88b42_validate_compressed_sparse_indices_kernelILNS2_8CDimNameE0ENS2_18CUDAKernelLauncherENS2_14EmptyVecKernelENS2_8DummyVecELm0EEEvRKNS_6TensorESA_lllENKUlvE0_clEvENKUlvE0_clEvEUllE_St5arrayIPcLm2EEEEviT0_T1_)
        /*11d8*/ 	.word	0x00000000


	//----- nvinfo : EIATTR_MIN_STACK_SIZE
	.align		4
.L_798:
        /*11dc*/ 	.byte	0x04, 0x12
        /*11de*/ 	.short	(.L_800 - .L_799)
	.align		4
.L_799:
        /*11e0*/ 	.word	index@(_ZN2at6native18elementwise_kernelILi128ELi4EZNS0_15gpu_kernel_implIZZZNS0_67_GLOBAL__N__bb565c37_34_ValidateCompressedIndicesKernel_cu_33a4b88b42_validate_compressed_sparse_indices_kernelILNS3_8CDimNameE0ENS3_18CUDAKernelLauncherENS3_14EmptyVecKernelENS3_8DummyVecELm0EEEvRKNS_6TensorESB_lllENKUlvE0_clEvENKUlvE_clEvEUliE_EEvRNS_18TensorIteratorBaseERKT_EUliE_EEviT1_)
        /*11e4*/ 	.word	0x00000000


	//----- nvinfo : EIATTR_MIN_STACK_SIZE
	.align		4
.L_800:
        /*11e8*/ 	.byte	0x04, 0x12
        /*11ea*/ 	.short	(.L_802 - .L_801)
	.align		4
.L_801:
        /*11ec*/ 	.word	index@(_ZN2at6native27unrolled_elementwise_kernelIZZZNS0_67_GLOBAL__N__bb565c37_34_ValidateCompressedIndicesKernel_cu_33a4b88b42_validate_compressed_sparse_indices_kernelILNS2_8CDimNameE0ENS2_18CUDAKernelLauncherENS2_14EmptyVecKernelENS2_8DummyVecELm0EEEvRKNS_6TensorESA_lllENKUlvE0_clEvENKUlvE_clEvEUliE_St5arrayIPcLm2EELi4E23TrivialOffsetCalculatorILi1EjESI_NS0_6memory12LoadWithCastILi1EEENSJ_13StoreWithCastILi1EEEEEviT_T0_T2_T3_T4_T5_)
        /*11f0*/ 	.word	0x00000000


	//----- nvinfo : EIATTR_MIN_STACK_SIZE
	.align		4
.L_802:
        /*11f4*/ 	.byte	0x04, 0x12
        /*11f6*/ 	.short	(.L_804 - .L_803)
	.align		4
.L_803:
        /*11f8*/ 	.word	index@(_ZN2at6native18elementwise_kernelILi128ELi2EZNS0_22gpu_kernel_impl_nocastIZZZNS0_67_GLOBAL__N__bb565c37_34_ValidateCompressedIndicesKernel_cu_33a4b88b42_validate_compressed_sparse_indices_kernelILNS3_8CDimNameE0ENS3_18CUDAKernelLauncherENS3_14EmptyVecKernelENS3_8DummyVecELm0EEEvRKNS_6TensorESB_lllENKUlvE0_clEvENKUlvE_clEvEUliE_EEvRNS_18TensorIteratorBaseERKT_EUliE_EEviT1_)
        /*11fc*/ 	.word	0x00000000


	//----- nvinfo : EIATTR_MIN_STACK_SIZE
	.align		4
.L_804:
        /*1200*/ 	.byte	0x04, 0x12
        /*1202*/ 	.short	(.L_806 - .L_805)
	.align		4
.L_805:
        /*1204*/ 	.word	index@(_ZN2at6native27unrolled_elementwise_kernelIZZZNS0_67_GLOBAL__N__bb565c37_34_ValidateCompressedIndicesKernel_cu_33a4b88b42_validate_compressed_sparse_indices_kernelILNS2_8CDimNameE0ENS2_18CUDAKernelLauncherENS2_14EmptyVecKernelENS2_8DummyVecELm0EEEvRKNS_6TensorESA_lllENKUlvE0_clEvENKUlvE_clEvEUliE_St5arrayIPcLm2EELi4E23TrivialOffsetCalculatorILi1EjESI_NS0_6memory15LoadWithoutCastENSJ_16StoreWithoutCastEEEviT_T0_T2_T3_T4_T5_)
        /*1208*/ 	.word	0x00000000


	//----- nvinfo : EIATTR_MIN_STACK_SIZE
	.align		4
.L_806:
        /*120c*/ 	.byte	0x04, 0x12
        /*120e*/ 	.short	(.L_808 - .L_807)
	.align		4
.L_807:
        /*1210*/ 	.word	index@(_ZN2at6native29vectorized_elementwise_kernelILi2EZZZNS0_67_GLOBAL__N__bb565c37_34_ValidateCompressedIndicesKernel_cu_33a4b88b42_validate_compressed_sparse_indices_kernelILNS2_8CDimNameE0ENS2_18CUDAKernelLauncherENS2_14EmptyVecKernelENS2_8DummyVecELm0EEEvRKNS_6TensorESA_lllENKUlvE0_clEvENKUlvE_clEvEUliE_St5arrayIPcLm2EEEEviT0_T1_)
        /*1214*/ 	.word	0x00000000


	//----- nvinfo : EIATTR_MIN_STACK_SIZE
	.align		4
.L_808:
        /*1218*/ 	.byte	0x04, 0x12
        /*121a*/ 	.short	(.L_810 - .L_809)
	.align		4
.L_809:
        /*121c*/ 	.word	index@(_ZN2at6native29vectorized_elementwise_kernelILi4EZZZNS0_67_GLOBAL__N__bb565c37_34_ValidateCompressedIndicesKernel_cu_33a4b88b42_validate_compressed_sparse_indices_kernelILNS2_8CDimNameE0ENS2_18CUDAKernelLauncherENS2_14EmptyVecKernelENS2_8DummyVecELm0EEEvRKNS_6TensorESA_lllENKUlvE0_clEvENKUlvE_clEvEUliE_St5arrayIPcLm2EEEEviT0_T1_)
        /*1220*/ 	.word	0x00000000


	//----- nvinfo : EIATTR_MIN_STACK_SIZE
	.align		4
.L_810:
        /*1224*/ 	.byte	0x04, 0x12
        /*1226*/ 	.short	(.L_812 - .L_811)
	.align		4
.L_811:
        /*1228*/ 	.word	index@(_ZN2at6native29vectorized_elementwise_kernelILi8EZZZNS0_67_GLOBAL__N__bb565c37_34_ValidateCompressedIndicesKernel_cu_33a4b88b42_validate_compressed_sparse_indices_kernelILNS2_8CDimNameE0ENS2_18CUDAKernelLauncherENS2_14EmptyVecKernelENS2_8DummyVecELm0EEEvRKNS_6TensorESA_lllENKUlvE0_clEvENKUlvE_clEvEUliE_St5arrayIPcLm2EEEEviT0_T1_)
        /*122c*/ 	.word	0x00000000


	//----- nvinfo : EIATTR_MIN_STACK_SIZE
	.align		4
.L_812:
        /*1230*/ 	.byte	0x04, 0x12
        /*1232*/ 	.short	(.L_814 - .L_813)
	.align		4
.L_813:
        /*1234*/ 	.word	index@(_ZN2at6native18elementwise_kernelILi128ELi4EZNS0_15gpu_kernel_implIZZZNS0_67_GLOBAL__N__bb565c37_34_ValidateCompressedIndicesKernel_cu_33a4b88b42_validate_compressed_sparse_indices_kernelILNS3_8CDimNameE0ENS3_18CUDAKernelLauncherENS3_14EmptyVecKernelENS3_8DummyVecELm8EEEvRKNS_6TensorESB_lllENKUlvE1_clEvENKUlvE0_clEvEUllllllE_EEvRNS_18TensorIteratorBaseERKT_EUliE_EEviT1_)
        /*1238*/ 	.word	0x00000000


	//----- nvinfo : EIATTR_MIN_STACK_SIZE
	.align		4
.L_814:
        /*123c*/ 	.byte	0x04, 0x12
        /*123e*/ 	.short	(.L_816 - .L_815)
	.align		4
.L_815:
        /*1240*/ 	.word	index@(_ZN2at6native27unrolled_elementwise_kernelIZZZNS0_67_GLOBAL__N__bb565c37_34_ValidateCompressedIndicesKernel_cu_33a4b88b42_validate_compressed_sparse_indices_kernelILNS2_8CDimNameE0ENS2_18CUDAKernelLauncherENS2_14EmptyVecKernelENS2_8DummyVecELm8EEEvRKNS_6TensorESA_lllENKUlvE1_clEvENKUlvE0_clEvEUllllllE_St5arrayIPcLm6EELi4E23TrivialOffsetCalculatorILi5EjESH_ILi1EjENS0_6memory12LoadWithCastILi5EEENSK_13StoreWithCastILi1EEEEEviT_T0_T2_T3_T4_T5_)
        /*1244*/ 	.word	0x000000b0


	//----- nvinfo : EIATTR_MIN_STACK_SIZE
	.align		4
.L_816:
        /*1248*/ 	.byte	0x04, 0x12
        /*124a*/ 	.short	(.L_818 - .L_817)
	.align		4
.L_817:
        /*124c*/ 	.word	index@(_ZN2at6native18elementwise_kernelILi128ELi2EZNS0_22gpu_kernel_impl_nocastIZZZNS0_67_GLOBAL__N__bb565c37_34_ValidateCompressedIndicesKernel_cu_33a4b88b42_validate_compressed_sparse_indices_kernelILNS3_8CDimNameE0ENS3_18CUDAKernelLauncherENS3_14EmptyVecKernelENS3_8DummyVecELm8EEEvRKNS_6TensorESB_lllENKUlvE1_clEvENKUlvE0_clEvEUllllllE_EEvRNS_18TensorIteratorBaseERKT_EUliE_EEviT1_)
        /*1250*/ 	.word	0x00000000


	//----- nvinfo : EIATTR_MIN_STACK_SIZE
	.align		4
.L_818:
        /*1254*/ 	.byte	0x04, 0x12
        /*1256*/ 	.short	(.L_820 - .L_819)
	.align		4
.L_819:
        /*1258*/ 	.word	index@(_ZN2at6native27unrolled_elementwise_kernelIZZZNS0_67_GLOBAL__N__bb565c37_34_ValidateCompressedIndicesKernel_cu_33a4b88b42_validate_compressed_sparse_indices_kernelILNS2_8CDimNameE0ENS2_18CUDAKernelLauncherENS2_14EmptyVecKernelENS2_8DummyVecELm8EEEvRKNS_6TensorESA_lllENKUlvE1_clEvENKUlvE0_clEvEUllllllE_St5arrayIPcLm6EELi4E23TrivialOffsetCalculatorILi5EjESH_ILi1EjENS0_6memory15LoadWithoutCastENSK_16StoreWithoutCastEEEviT_T0_T2_T3_T4_T5_)
        /*125c*/ 	.word	0x000000b0


	//----- nvinfo : EIATTR_MIN_STACK_SIZE
	.align		4
.L_820:
        /*1260*/ 	.byte	0x04, 0x12
        /*1262*/ 	.short	(.L_822 - .L_821)
	.align		4
.L_821:
        /*1264*/ 	.word	index@(_ZN2at6native29vectorized_elementwise_kernelILi2EZZZNS0_67_GLOBAL__N__bb565c37_34_ValidateCompressedIndicesKernel_cu_33a4b88b42_validate_compressed_sparse_indices_kernelILNS2_8CDimNameE0ENS2_18CUDAKernelLauncherENS2_14EmptyVecKernelENS2_8DummyVecELm8EEEvRKNS_6TensorESA_lllENKUlvE1_clEvENKUlvE0_clEvEUllllllE_St5arrayIPcLm6EEEEviT0_T1_)
        /*1268*/ 	.word	0x00000160


	//----- nvinfo : EIATTR_MIN_STACK_SIZE
	.align		4
.L_822:
        /*126c*/ 	.byte	0x04, 0x12
        /*126e*/ 	.short	(.L_824 - .L_823)
	.align		4
.L_823:
        /*1270*/ 	.word	index@(_ZN2at6native29vectorized_elementwise_kernelILi4EZZZNS0_67_GLOBAL__N__bb565c37_34_ValidateCompressedIndicesKernel_cu_33a4b88b42_validate_compressed_sparse_indices_kernelILNS2_8CDimNameE0ENS2_18CUDAKernelLauncherENS2_14EmptyVecKernelENS2_8DummyVecELm8EEEvRKNS_6TensorESA_lllENKUlvE1_clEvENKUlvE0_clEvEUllllllE_St5arrayIPcLm6EEEEviT0_T1_)
        /*1274*/ 	.word	0x00000160


	//----- nvinfo : EIATTR_MIN_STACK_SIZE
	.align		4
.L_824:
        /*1278*/ 	.byte	0x04, 0x12
        /*127a*/ 	.short	(.L_826 - .L_825)
	.align		4
.L_825:
        /*127c*/ 	.word	index@(_ZN2at6native29vectorized_elementwise_kernelILi8EZZZNS0_67_GLOBAL__N__bb565c37_34_ValidateCompressedIndicesKernel_cu_33a4b88b42_validate_compressed_sparse_indices_kernelILNS2_8CDimNameE0ENS2_18CUDAKernelLauncherENS2_14EmptyVecKernelENS2_8DummyVecELm8EEEvRKNS_6TensorESA_lllENKUlvE1_clEvENKUlvE0_clEvEUllllllE_St5arrayIPcLm6EEEEviT0_T1_)
        /*1280*/ 	.word	0x00000000


	//----- nvinfo : EIATTR_MIN_STACK_SIZE
	.align		4
.L_826:
        /*1284*/ 	.byte	0x04, 0x12
        /*1286*/ 	.short	(.L_828 - .L_827)
	.align		4
.L_827:
        /*1288*/ 	.word	index@(_ZN2at6native18elementwise_kernelILi128ELi4EZNS0_15gpu_kernel_implIZZZNS0_67_GLOBAL__N__bb565c37_34_ValidateCompressedIndicesKernel_cu_33a4b88b42_validate_compressed_sparse_indices_kernelILNS3_8CDimNameE0ENS3_18CUDAKernelLauncherENS3_14EmptyVecKernelENS3_8DummyVecELm8EEEvRKNS_6TensorESB_lllENKUlvE1_clEvENKUlvE_clEvEUliiiiiE_EEvRNS_18TensorIteratorBaseERKT_EUliE_EEviT1_)
        /*128c*/ 	.word	0x00000000


	//----- nvinfo : EIATTR_MIN_STACK_SIZE
	.align		4
.L_828:
        /*1290*/ 	.byte	0x04, 0x12
        /*1292*/ 	.short	(.L_830 - .L_829)
	.align		4
.L_829:
        /*1294*/ 	.word	index@(_ZN2at6native27unrolled_elementwise_kernelIZZZNS0_67_GLOBAL__N__bb565c37_34_ValidateCompressedIndicesKernel_cu_33a4b88b42_validate_compressed_sparse_indices_kernelILNS2_8CDimNameE0ENS2_18CUDAKernelLauncherENS2_14EmptyVecKernelENS2_8DummyVecELm8EEEvRKNS_6TensorESA_lllENKUlvE1_clEvENKUlvE_clEvEUliiiiiE_St5arrayIPcLm6EELi4E23TrivialOffsetCalculatorILi5EjESH_ILi1EjENS0_6memory12LoadWithCastILi5EEENSK_13StoreWithCastILi1EEEEEviT_T0_T2_T3_T4_T5_)
        /*1298*/ 	.word	0x000000b0


	//----- nvinfo : EIATTR_MIN_STACK_SIZE
	.align		4
.L_830:
        /*129c*/ 	.byte	0x04, 0x12
        /*129e*/ 	.short	(.L_832 - .L_831)
	.align		4
.L_831:
        /*12a0*/ 	.word	index@(_ZN2at6native18elementwise_kernelILi128ELi2EZNS0_22gpu_kernel_impl_nocastIZZZNS0_67_GLOBAL__N__bb565c37_34_ValidateCompressedIndicesKernel_cu_33a4b88b42_validate_compressed_sparse_indices_kernelILNS3_8CDimNameE0ENS3_18CUDAKernelLauncherENS3_14EmptyVecKernelENS3_8DummyVecELm8EEEvRKNS_6TensorESB_lllENKUlvE1_clEvENKUlvE_clEvEUliiiiiE_EEvRNS_18TensorIteratorBaseERKT_EUliE_EEviT1_)
        /*12a4*/ 	.word	0x00000000


	//----- nvinfo : EIATTR_MIN_STACK_SIZE
	.align		4
.L_832:
        /*12a8*/ 	.byte	0x04, 0x12
        /*12aa*/ 	.short	(.L_834 - .L_833)
	.align		4
.L_833:
        /*12ac*/ 	.word	index@(_ZN2at6native27unrolled_elementwise_kernelIZZZNS0_67_GLOBAL__N__bb565c37_34_ValidateCompressedIndicesKernel_cu_33a4b88b42_validate_compressed_sparse_indices_kernelILNS2_8CDimNameE0ENS2_18CUDAKernelLauncherENS2_14EmptyVecKernelENS2_8DummyVecELm8EEEvRKNS_6TensorESA_lllENKUlvE1_clEvENKUlvE_clEvEUliiiiiE_St5arrayIPcLm6EELi4E23TrivialOffsetCalculatorILi5EjESH_ILi1EjENS0_6memory15LoadWithoutCastENSK_16StoreWithoutCastEEEviT_T0_T2_T3_T4_T5_)
        /*12b0*/ 	.word	0x000000b0


	//----- nvinfo : EIATTR_MIN_STACK_SIZE
	.align		4
.L_834:
        /*12b4*/ 	.byte	0x04, 0x12
        /*12b6*/ 	.short	(.L_836 - .L_835)
	.align		4
.L_835:
        /*12b8*/ 	.word	index@(_ZN2at6native29vectorized_elementwise_kernelILi2EZZZNS0_67_GLOBAL__N__bb565c37_34_ValidateCompressedIndicesKernel_cu_33a4b88b42_validate_compressed_sparse_indices_kernelILNS2_8CDimNameE0ENS2_18CUDAKernelLauncherENS2_14EmptyVecKernelENS2_8DummyVecELm8EEEvRKNS_6TensorESA_lllENKUlvE1_clEvENKUlvE_clEvEUliiiiiE_St5arrayIPcLm6EEEEviT0_T1_)
        /*12bc*/ 	.word	0x00000160


	//----- nvinfo : EIATTR_MIN_STACK_SIZE
	.align		4
.L_836:
        /*12c0*/ 	.byte	0x04, 0x12
        /*12c2*/ 	.short	(.L_838 - .L_837)
	.align		4
.L_837:
        /*12c4*/ 	.word	index@(_ZN2at6native29vectorized_elementwise_kernelILi4EZZZNS0_67_GLOBAL__N__bb565c37_34_ValidateCompressedIndicesKernel_cu_33a4b88b42_validate_compressed_sparse_indices_kernelILNS2_8CDimNameE0ENS2_18CUDAKernelLauncherENS2_14EmptyVecKernelENS2_8DummyVecELm8EEEvRKNS_6TensorESA_lllENKUlvE1_clEvENKUlvE_clEvEUliiiiiE_St5arrayIPcLm6EEEEviT0_T1_)
        /*12c8*/ 	.word	0x00000160


	//----- nvinfo : EIATTR_MIN_STACK_SIZE
	.align		4
.L_838:
        /*12cc*/ 	.byte	0x04, 0x12
        /*12ce*/ 	.short	(.L_840 - .L_839)
	.align		4
.L_839:
        /*12d0*/ 	.word	index@(_ZN2at6native29vectorized_elementwise_kernelILi8EZZZNS0_67_GLOBAL__N__bb565c37_34_ValidateCompressedIndicesKernel_cu_33a4b88b42_validate_compressed_sparse_indices_kernelILNS2_8CDimNameE0ENS2_18CUDAKernelLauncherENS2_14EmptyVecKernelENS2_8DummyVecELm8EEEvRKNS_6TensorESA_lllENKUlvE1_clEvENKUlvE_clEvEUliiiiiE_St5arrayIPcLm6EEEEviT0_T1_)
        /*12d4*/ 	.word	0x00000000


	//----- nvinfo : EIATTR_MIN_STACK_SIZE
	.align		4
.L_840:
        /*12d8*/ 	.byte	0x04, 0x12
        /*12da*/ 	.short	(.L_842 - .L_841)
	.align		4
.L_841:
        /*12dc*/ 	.word	index@(_ZN2at6native18elementwise_kernelILi128ELi4EZNS0_15gpu_kernel_implIZZZNS0_67_GLOBAL__N__bb565c37_34_ValidateCompressedIndicesKernel_cu_33a4b88b42_validate_compressed_sparse_indices_kernelILNS3_8CDimNameE0ENS3_18CUDAKernelLauncherENS3_14EmptyVecKernelENS3_8DummyVecELm8EEEvRKNS_6TensorESB_lllENKUlvE0_clEvENKUlvE0_clEvEUllE_EEvRNS_18TensorIteratorBaseERKT_EUliE_EEviT1_)
        /*12e0*/ 	.word	0x00000000


	//----- nvinfo : EIATTR_MIN_STACK_SIZE
	.align		4
.L_842:
        /*12e4*/ 	.byte	0x04, 0x12
        /*12e6*/ 	.short	(.L_844 - .L_843)
	.align		4
.L_843:
        /*12e8*/ 	.word	index@(_ZN2at6native27unrolled_elementwise_kernelIZZZNS0_67_GLOBAL__N__bb565c37_34_ValidateCompressedIndicesKernel_cu_33a4b88b42_validate_compressed_sparse_indices_kernelILNS2_8CDimNameE0ENS2_18CUDAKernelLauncherENS2_14EmptyVecKernelENS2_8DummyVecELm8EEEvRKNS_6TensorESA_lllENKUlvE0_clEvENKUlvE0_clEvEUllE_St5arrayIPcLm2EELi4E23TrivialOffsetCalculatorILi1EjESI_NS0_6memory12LoadWithCastILi1EEENSJ_13StoreWithCastILi1EEEEEviT_T0_T2_T3_T4_T5_)
        /*12ec*/ 	.word	0x00000000


	//----- nvinfo : EIATTR_MIN_STACK_SIZE
	.align		4
.L_844:
        /*12f0*/ 	.byte	0x04, 0x12
        /*12f2*/ 	.short	(.L_846 - .L_845)
	.align		4
.L_845:
        /*12f4*/ 	.word	index@(_ZN2at6native18elementwise_kernelILi128ELi2EZNS0_22gpu_kernel_impl_nocastIZZZNS0_67_GLOBAL__N__bb565c37_34_ValidateCompressedIndicesKernel_cu_33a4b88b42_validate_compressed_sparse_indices_kernelILNS3_8CDimNameE0ENS3_18CUDAKernelLauncherENS3_14EmptyVecKernelENS3_8DummyVecELm8EEEvRKNS_6TensorESB_lllENKUlvE0_clEvENKUlvE0_clEvEUllE_EEvRNS_18TensorIteratorBaseERKT_EUliE_EEviT1_)
        /*12f8*/ 	.word	0x00000000


	//----- nvinfo : EIATTR_MIN_STACK_SIZE
	.align		4
.L_846:
        /*12fc*/ 	.byte	0x04, 0x12
        /*12fe*/ 	.short	(.L_848 - .L_847)
	.align		4
.L_847:
        /*1300*/ 	.word	index@(_ZN2at6native27unrolled_elementwise_kernelIZZZNS0_67_GLOBAL__N__bb565c37_34_ValidateCompressedIndicesKernel_cu_33a4b88b42_validate_compressed_sparse_indices_kernelILNS2_8CDimNameE0ENS2_18CUDAKernelLauncherENS2_14EmptyVecKernelENS2_8DummyVecELm8EEEvRKNS_6TensorESA_lllENKUlvE0_clEvENKUlvE0_clEvEUllE_St5arrayIPcLm2EELi4E23TrivialOffsetCalculatorILi1EjESI_NS0_6memory15LoadWithoutCastENSJ_16StoreWithoutCastEEEviT_T0_T2_T3_T4_T5_)
        /*1304*/ 	.word	0x00000000


	//----- nvinfo : EIATTR_MIN_STACK_SIZE
	.align		4
.L_848:
        /*1308*/ 	.byte	0x04, 0x12
        /*130a*/ 	.short	(.L_850 - .L_849)
	.align		4
.L_849:
        /*130c*/ 	.word	index@(_ZN2at6native29vectorized_elementwise_kernelILi2EZZZNS0_67_GLOBAL__N__bb565c37_34_ValidateCompressedIndicesKernel_cu_33a4b88b42_validate_compressed_sparse_indices_kernelILNS2_8CDimNameE0ENS2_18CUDAKernelLauncherENS2_14EmptyVecKernelENS2_8DummyVecELm8EEEvRKNS_6TensorESA_lllENKUlvE0_clEvENKUlvE0_clEvEUllE_St5arrayIPcLm2EEEEviT0_T1_)
        /*1310*/ 	.word	0x00000000


	//----- nvinfo : EIATTR_MIN_STACK_SIZE
	.align		4
.L_850:
        /*1314*/ 	.byte	0x04, 0x12
        /*1316*/ 	.short	(.L_852 - .L_851)
	.align		4
.L_851:
        /*1318*/ 	.word	index@(_ZN2at6native29vectorized_elementwise_kernelILi4EZZZNS0_67_GLOBAL__N__bb565c37_34_ValidateCompressedIndicesKernel_cu_33a4b88b42_validate_compressed_sparse_indices_kernelILNS2_8CDimNameE0ENS2_18CUDAKernelLauncherENS2_14EmptyVecKernelENS2_8DummyVecELm8EEEvRKNS_6TensorESA_lllENKUlvE0_clEvENKUlvE0_clEvEUllE_St5arrayIPcLm2EEEEviT0_T1_)
        /*131c*/ 	.word	0x00000000


	//----- nvinfo : EIATTR_MIN_STACK_SIZE
	.align		4
.L_852:
        /*1320*/ 	.byte	0x04, 0x12
        /*1322*/ 	.short	(.L_854 - .L_853)
	.align		4
.L_853:
        /*1324*/ 	.word	index@(_ZN2at6native29vectorized_elementwise_kernelILi8EZZZNS0_67_GLOBAL__N__bb565c37_34_ValidateCompressedIndicesKernel_cu_33a4b88b42_validate_compressed_sparse_indices_kernelILNS2_8CDimNameE0ENS2_18CUDAKernelLauncherENS2_14EmptyVecKernelENS2_8DummyVecELm8EEEvRKNS_6TensorESA_lllENKUlvE0_clEvENKUlvE0_clEvEUllE_St5arrayIPcLm2EEEEviT0_T1_)
        /*1328*/ 	.word	0x00000000


	//----- nvinfo : EIATTR_MIN_STACK_SIZE
	.align		4
.L_854:
        /*132c*/ 	.byte	0x04, 0x12
        /*132e*/ 	.short	(.L_856 - .L_855)
	.align		4
.L_855:
        /*1330*/ 	.word	index@(_ZN2at6native18elementwise_kernelILi128ELi4EZNS0_15gpu_kernel_implIZZZNS0_67_GLOBAL__N__bb565c37_34_ValidateCompressedIndicesKernel_cu_33a4b88b42_validate_compressed_sparse_indices_kernelILNS3_8CDimNameE0ENS3_18CUDAKernelLauncherENS3_14EmptyVecKernelENS3_8DummyVecELm8EEEvRKNS_6TensorESB_lllENKUlvE0_clEvENKUlvE_clEvEUliE_EEvRNS_18TensorIteratorBaseERKT_EUliE_EEviT1_)
        /*1334*/ 	.word	0x00000000


	//----- nvinfo : EIATTR_MIN_STACK_SIZE
	.align		4
.L_856:
        /*1338*/ 	.byte	0x04, 0x12
        /*133a*/ 	.short	(.L_858 - .L_857)
	.align		4
.L_857:
        /*133c*/ 	.word	index@(_ZN2at6native27unrolled_elementwise_kernelIZZZNS0_67_GLOBAL__N__bb565c37_34_ValidateCompressedIndicesKernel_cu_33a4b88b42_validate_compressed_sparse_indices_kernelILNS2_8CDimNameE0ENS2_18CUDAKernelLauncherENS2_14EmptyVecKernelENS2_8DummyVecELm8EEEvRKNS_6TensorESA_lllENKUlvE0_clEvENKUlvE_clEvEUliE_St5arrayIPcLm2EELi4E23TrivialOffsetCalculatorILi1EjESI_NS0_6memory12LoadWithCastILi1EEENSJ_13StoreWithCastILi1EEEEEviT_T0_T2_T3_T4_T5_)
        /*1340*/ 	.word	0x00000000


	//----- nvinfo : EIATTR_MIN_STACK_SIZE
	.align		4
.L_858:
        /*1344*/ 	.byte	0x04, 0x12
        /*1346*/ 	.short	(.L_860 - .L_859)
	.align		4
.L_859:
        /*1348*/ 	.word	index@(_ZN2at6native18elementwise_kernelILi128ELi2EZNS0_22gpu_kernel_impl_nocastIZZZNS0_67_GLOBAL__N__bb565c37_34_ValidateCompressedIndicesKernel_cu_33a4b88b42_validate_compressed_sparse_indices_kernelILNS3_8CDimNameE0ENS3_18CUDAKernelLauncherENS3_14EmptyVecKernelENS3_8DummyVecELm8EEEvRKNS_6TensorESB_lllENKUlvE0_clEvENKUlvE_clEvEUliE_EEvRNS_18TensorIteratorBaseERKT_EUliE_EEviT1_)
        /*134c*/ 	.word	0x00000000


	//----- nvinfo : EIATTR_MIN_STACK_SIZE
	.align		4
.L_860:
        /*1350*/ 	.byte	0x04, 0x12
        /*1352*/ 	.short	(.L_862 - .L_861)
	.align		4
.L_861:
        /*1354*/ 	.word	index@(_ZN2at6native27unrolled_elementwise_kernelIZZZNS0_67_GLOBAL__N__bb565c37_34_ValidateCompressedIndicesKernel_cu_33a4b88b42_validate_compressed_sparse_indices_kernelILNS2_8CDimNameE0ENS2_18CUDAKernelLauncherENS2_14EmptyVecKernelENS2_8DummyVecELm8EEEvRKNS_6TensorESA_lllENKUlvE0_clEvENKUlvE_clEvEUliE_St5arrayIPcLm2EELi4E23TrivialOffsetCalculatorILi1EjESI_NS0_6memory15LoadWithoutCastENSJ_16StoreWithoutCastEEEviT_T0_T2_T3_T4_T5_)
        /*1358*/ 	.word	0x00000000


	//----- nvinfo : EIATTR_MIN_STACK_SIZE
	.align		4
.L_862:
        /*135c*/ 	.byte	0x04, 0x12
        /*135e*/ 	.short	(.L_864 - .L_863)
	.align		4
.L_863:
        /*1360*/ 	.word	index@(_ZN2at6native29vectorized_elementwise_kernelILi2EZZZNS0_67_GLOBAL__N__bb565c37_34_ValidateCompressedIndicesKernel_cu_33a4b88b42_validate_compressed_sparse_indices_kernelILNS2_8CDimNameE0ENS2_18CUDAKernelLauncherENS2_14EmptyVecKernelENS2_8DummyVecELm8EEEvRKNS_6TensorESA_lllENKUlvE0_clEvENKUlvE_clEvEUliE_St5arrayIPcLm2EEEEviT0_T1_)
        /*1364*/ 	.word	0x00000000


	//----- nvinfo : EIATTR_MIN_STACK_SIZE
	.align		4
.L_864:
        /*1368*/ 	.byte	0x04, 0x12
        /*136a*/ 	.short	(.L_866 - .L_865)
	.align		4
.L_865:
        /*136c*/ 	.word	index@(_ZN2at6native29vectorized_elementwise_kernelILi4EZZZNS0_67_GLOBAL__N__bb565c37_34_ValidateCompressedIndicesKernel_cu_33a4b88b42_validate_compressed_sparse_indices_kernelILNS2_8CDimNameE0ENS2_18CUDAKernelLauncherENS2_14EmptyVecKernelENS2_8DummyVecELm8EEEvRKNS_6TensorESA_lllENKUlvE0_clEvENKUlvE_clEvEUliE_St5arrayIPcLm2EEEEviT0_T1_)
        /*1370*/ 	.word	0x00000000


	//----- nvinfo : EIATTR_MIN_STACK_SIZE
	.align		4
.L_866:
        /*1374*/ 	.byte	0x04, 0x12
        /*1376*/ 	.short	(.L_868 - .L_867)
	.align		4
.L_867:
        /*1378*/ 	.word	index@(_ZN2at6native29vectorized_elementwise_kernelILi8EZZZNS0_67_GLOBAL__N__bb565c37_34_ValidateCompressedIndicesKernel_cu_33a4b88b42_validate_compressed_sparse_indices_kernelILNS2_8CDimNameE0ENS2_18CUDAKernelLauncherENS2_14EmptyVecKernelENS2_8DummyVecELm8EEEvRKNS_6TensorESA_lllENKUlvE0_clEvENKUlvE_clEvEUliE_St5arrayIPcLm2EEEEviT0_T1_)
        /*137c*/ 	.word	0x00000000
.L_868:


//--------------------- .nv.compat                --------------------------
	.section	.nv.compat,"",@"SHT_CUDA_COMPAT_INFO"
	.align	4
        /*0000*/ 	.byte	0x02, 0x09, 0x01, 0x00, 0x02, 0x02, 0x01, 0x00, 0x02, 0x05, 0x05, 0x00, 0x03, 0x07, 0x01, 0x01
        /*0010*/ 	.byte	0x02, 0x03, 0x00, 0x00, 0x02, 0x06, 0x01, 0x00, 0x04, 0x0b, 0x08, 0x00, 0x00, 0x00, 0x00, 0x00
        /*0020*/ 	.byte	0x00, 0x00, 0x00, 0x00


//--------------------- .nv.info._ZN2at6native18elementwise_kernelILi128ELi4EZNS0_15gpu_kernel_implIZZZNS0_67_GLOBAL__N__bb565c37_34_ValidateCompressedIndicesKernel_cu_33a4b88b42_validate_compressed_sparse_indices_kernelILNS3_8CDimNameE1ENS3_18CUDAKernelLauncherENS3_14EmptyVecKernelENS3_8DummyVecELm0EEEvRKNS_6TensorESB_lllENKUlvE1_clEvENKUlvE0_clEvEUllllllE_EEvRNS_18TensorIteratorBaseERKT_EUliE_EEviT1_ --------------------------
	.section	.nv.info._ZN2at6native18elementwise_kernelILi128ELi4EZNS0_15gpu_kernel_implIZZZNS0_67_GLOBAL__N__bb565c37_34_ValidateCompressedIndicesKernel_cu_33a4b88b42_validate_compressed_sparse_indices_kernelILNS3_8CDimNameE1ENS3_18CUDAKernelLauncherENS3_14EmptyVecKernelENS3_8DummyVecELm0EEEvRKNS_6TensorESB_lllENKUlvE1_clEvENKUlvE0_clEvEUllllllE_EEvRNS_18TensorIteratorBaseERKT_EUliE_EEviT1_,"",@"SHT_CUDA_INFO"
	.sectionflags	@""
	.align	4


	//----- nvinfo : EIATTR_CUDA_API_VERSION
	.align		4
        /*0000*/ 	.byte	0x04, 0x37
        /*0002*/ 	.short	(.L_870 - .L_869)
.L_869:
        /*0004*/ 	.word	0x00000082


	//----- nvinfo : EIATTR_KPARAM_INFO
	.align		4
.L_870:
        /*0008*/ 	.byte	0x04, 0x17
        /*000a*/ 	.short	(.L_872 - .L_871)
.L_871:
        /*000c*/ 	.word	0x00000000
        /*0010*/ 	.short	0x0001
        /*0012*/ 	.short	0x0008
        /*0014*/ 	.byte	0x00, 0xf0, 0x21, 0x10


	//----- nvinfo : EIATTR_KPARAM_INFO
	.align		4
.L_872:
        /*0018*/ 	.byte	0x04, 0x17
        /*001a*/ 	.short	(.L_874 - .L_873)
.L_873:
        /*001c*/ 	.word	0x00000000
        /*0020*/ 	.short	0x0000
        /*0022*/ 	.short	0x0000
        /*0024*/ 	.byte	0x00, 0xf0, 0x11, 0x00


	//----- nvinfo : EIATTR_SPARSE_MMA_MASK
	.align		4
.L_874:
        /*0028*/ 	.byte	0x03, 0x50
        /*002a*/ 	.short	0x0000


	//----- nvinfo : EIATTR_MAXREG_COUNT
	.align		4
        /*002c*/ 	.byte	0x03, 0x1b
        /*002e*/ 	.short	0x0080


	//----- nvinfo : EIATTR_EXTERNS
	.align		4
        /*0030*/ 	.byte	0x04, 0x0f
        /*0032*/ 	.short	(.L_876 - .L_875)


	//   ....[0]....
	.align		4
.L_875:
        /*0034*/ 	.word	index@(__assertfail)


	//----- nvinfo : EIATTR_MERCURY_ISA_VERSION
	.align		4
.L_876:
        /*0038*/ 	.byte	0x03, 0x5f
        /*003a*/ 	.short	0x0101


	//----- nvinfo : EIATTR_VRC_CTA_INIT_COUNT
	.align		4
        /*003c*/ 	.byte	0x02, 0x4a
	.zero		1
	.zero		1


	//----- nvinfo : EIATTR_SYSCALL_OFFSETS
	.align		4
        /*0040*/ 	.byte	0x04, 0x46
        /*0042*/ 	.short	(.L_878 - .L_877)


	//   ....[0]....
.L_877:
        /*0044*/ 	.word	0x00002a30


	//   ....[1]....
        /*0048*/ 	.word	0x00003880


	//   ....[2]....
        /*004c*/ 	.word	0x000046d0


	//   ....[3]....
        /*0050*/ 	.word	0x00005520


	//   ....[4]....
        /*0054*/ 	.word	0x00006370


	//   ....[5]....
        /*0058*/ 	.word	0x000065d0


	//   ....[6]....
        /*005c*/ 	.word	0x00006730


	//   ....[7]....
        /*0060*/ 	.word	0x000068d0


	//   ....[8]....
        /*0064*/ 	.word	0x0000a150


	//   ....[9]....
        /*0068*/ 	.word	0x0000a8c0


	//   ....[10]....
        /*006c*/ 	.word	0x0000d270


	//   ....[11]....
        /*0070*/ 	.word	0x0000e0c0


	//   ....[12]....
        /*0074*/ 	.word	0x0000ef10


	//   ....[13]....
        /*0078*/ 	.word	0x0000fd60


	//   ....[14]....
        /*007c*/ 	.word	0x00010bb0


	//   ....[15]....
        /*0080*/ 	.word	0x00010d60


	//   ....[16]....
        /*0084*/ 	.word	0x00010ec0


	//   ....[17]....
        /*0088*/ 	.word	0x00011060


	//   ....[18]....
        /*008c*/ 	.word	0x000148e0


	//   ....[19]....
        /*0090*/ 	.word	0x00015060


	//   ....[20]....
        /*0094*/ 	.word	0x000179f0


	//   ....[21]....
        /*0098*/ 	.word	0x00018840


	//   ....[22]....
        /*009c*/ 	.word	0x00019690


	//   ....[23]....
        /*00a0*/ 	.word	0x0001a4e0


	//   ....[24]....
        /*00a4*/ 	.word	0x0001b330


	//   ....[25]....
        /*00a8*/ 	.word	0x0001b4e0


	//   ....[26]....
        /*00ac*/ 	.word	0x0001b640


	//   ....[27]....
        /*00b0*/ 	.word	0x0001b7e0


	//   ....[28]....
        /*00b4*/ 	.word	0x0001f070


	//   ....[29]....
        /*00b8*/ 	.word	0x0001f7f0


	//   ....[30]....
        /*00bc*/ 	.word	0x00022180


	//   ....[31]....
        /*00c0*/ 	.word	0x00022fc0


	//   ....[32]....
        /*00c4*/ 	.word	0x00023e00


	//   ....[33]....
        /*00c8*/ 	.word	0x00024c40


	//   ....[34]....
        /*00cc*/ 	.word	0x00025a80


	//   ....[35]....
        /*00d0*/ 	.word	0x00025c30


	//   ....[36]....
        /*00d4*/ 	.word	0x00025d90


	//   ....[37]....
        /*00d8*/ 	.word	0x00025f30


	//   ....[38]....
        /*00dc*/ 	.word	0x00029770


	//   ....[39]....
        /*00e0*/ 	.word	0x00029ec0


	//----- nvinfo : EIATTR_EXIT_INSTR_OFFSETS
	.align		4
.L_878:
        /*00e4*/ 	.byte	0x04, 0x1c
        /*00e6*/ 	.short	(.L_880 - .L_879)


	//   ....[0]....
.L_879:
        /*00e8*/ 	.word	0x0001f880


	//   ....[1]....
        /*00ec*/ 	.word	0x000298b0


	//   ....[2]....
        /*00f0*/ 	.word	0x000298d0


	//   ....[3]....
        /*00f4*/ 	.word	0x00029950


	//   ....[4]....
        /*00f8*/ 	.word	0x00029970


	//   ....[5]....
        /*00fc*/ 	.word	0x00029990


	//   ....[6]....
        /*0100*/ 	.word	0x00029a10


	//   ....[7]....
        /*0104*/ 	.word	0x00029a30


	//   ....[8]....
        /*0108*/ 	.word	0x00029ab0


	//   ....[9]....
        /*010c*/ 	.word	0x00029ad0


	//   ....[10]....
        /*0110*/ 	.word	0x00029af0


	//   ....[11]....
        /*0114*/ 	.word	0x00029b90


	//   ....[12]....
        /*0118*/ 	.word	0x00029bb0


	//   ....[13]....
        /*011c*/ 	.word	0x00029c30


	//   ....[14]....
        /*0120*/ 	.word	0x00029c50


	//   ....[15]....
        /*0124*/ 	.word	0x00029c70


	//   ....[16]....
        /*0128*/ 	.word	0x00029d10


	//   ....[17]....
        /*012c*/ 	.word	0x00029d30


	//   ....[18]....
        /*0130*/ 	.word	0x00029d50


	//   ....[19]....
        /*0134*/ 	.word	0x00029dc0


	//   ....[20]....
        /*0138*/ 	.word	0x00029ed0


	//   ....[21]....
        /*013c*/ 	.word	0x00029ef0


	//   ....[22]....
        /*0140*/ 	.word	0x00029f10


	//----- nvinfo : EIATTR_MAX_THREADS
	.align		4
.L_880:
        /*0144*/ 	.byte	0x04, 0x05
        /*0146*/ 	.short	(.L_882 - .L_881)
.L_881:
        /*0148*/ 	.word	0x00000080
        /*014c*/ 	.word	0x00000001
        /*0150*/ 	.word	0x00000001


	//----- nvinfo : EIATTR_CRS_STACK_SIZE
	.align		4
.L_882:
        /*0154*/ 	.byte	0x04, 0x1e
        /*0156*/ 	.short	(.L_884 - .L_883)
.L_883:
        /*0158*/ 	.word	0x00000000


	//----- nvinfo : EIATTR_CBANK_PARAM_SIZE
	.align		4
.L_884:
        /*015c*/ 	.byte	0x03, 0x19
        /*015e*/ 	.short	0x0410


	//----- nvinfo : EIATTR_PARAM_CBANK
	.align		4
        /*0160*/ 	.byte	0x04, 0x0a
        /*0162*/ 	.short	(.L_886 - .L_885)
	.align		4
.L_885:
        /*0164*/ 	.word	index@(.nv.constant0._ZN2at6native18elementwise_kernelILi128ELi4EZNS0_15gpu_kernel_implIZZZNS0_67_GLOBAL__N__bb565c37_34_ValidateCompressedIndicesKernel_cu_33a4b88b42_validate_compressed_sparse_indices_kernelILNS3_8CDimNameE1ENS3_18CUDAKernelLauncherENS3_14EmptyVecKernelENS3_8DummyVecELm0EEEvRKNS_6TensorESB_lllENKUlvE1_clEvENKUlvE0_clEvEUllllllE_EEvRNS_18TensorIteratorBaseERKT_EUliE_EEviT1_)
        /*0168*/ 	.short	0x0380
        /*016a*/ 	.short	0x0410


	//----- nvinfo : EIATTR_SW_WAR
	.align		4
.L_886:
        /*016c*/ 	.byte	0x04, 0x36
        /*016e*/ 	.short	(.L_888 - .L_887)
.L_887:
        /*0170*/ 	.word	0x00000008
.L_888:


//--------------------- .nv.info._ZN2at6native27unrolled_elementwise_kernelIZZZNS0_67_GLOBAL__N__bb565c37_34_ValidateCompressedIndicesKernel_cu_33a4b88b42_validate_compressed_sparse_indices_kernelILNS2_8CDimNameE1ENS2_18CUDAKernelLauncherENS2_14EmptyVecKernelENS2_8DummyVecELm0EEEvRKNS_6TensorESA_lllENKUlvE1_clEvENKUlvE0_clEvEUllllllE_St5arrayIPcLm6EELi4E23TrivialOffsetCalculatorILi5EjESH_ILi1EjENS0_6memory12LoadWithCastILi5EEENSK_13StoreWithCastILi1EEEEEviT_T0_T2_T3_T4_T5_ --------------------------
	.section	.nv.info._ZN2at6native27unrolled_elementwise_kernelIZZZNS0_67_GLOBAL__N__bb565c37_34_ValidateCompressedIndicesKernel_cu_33a4b88b42_validate_compressed_sparse_indices_kernelILNS2_8CDimNameE1ENS2_18CUDAKernelLauncherENS2_14EmptyVecKernelENS2_8DummyVecELm0EEEvRKNS_6TensorESA_lllENKUlvE1_clEvENKUlvE0_clEvEUllllllE_St5arrayIPcLm6EELi4E23TrivialOffsetCalculatorILi5EjESH_ILi1EjENS0_6memory12LoadWithCastILi5EEENSK_13StoreWithCastILi1EEEEEviT_T0_T2_T3_T4_T5_,"",@"SHT_CUDA_INFO"
	.sectionflags	@""
	.align	4


	//----- nvinfo : EIATTR_CUDA_API_VERSION
	.align		4
        /*0000*/ 	.byte	0x04, 0x37
        /*0002*/ 	.short	(.L_890 - .L_889)
.L_889:
        /*0004*/ 	.word	0x00000082


	//----- nvinfo : EIATTR_KPARAM_INFO
	.align		4
.L_890:
        /*0008*/ 	.byte	0x04, 0x17
        /*000a*/ 	.short	(.L_892 - .L_891)
.L_891:
        /*000c*/ 	.word	0x00000000
        /*0010*/ 	.short	0x0006
        /*0012*/ 	.short	0x0098
        /*0014*/ 	.byte	0x00, 0xf0, 0x21, 0x00


	//----- nvinfo : EIATTR_KPARAM_INFO
	.align		4
.L_892:
        /*0018*/ 	.byte	0x04, 0x17
        /*001a*/ 	.short	(.L_894 - .L_893)
.L_893:
        /*001c*/ 	.word	0x00000000
        /*0020*/ 	.short	0x0005
        /*0022*/ 	.short	0x007c
        /*0024*/ 	.byte	0x00, 0xf0, 0x71, 0x00


	//----- nvinfo : EIATTR_KPARAM_INFO
	.align		4
.L_894:
        /*0028*/ 	.byte	0x04, 0x17
        /*002a*/ 	.short	(.L_896 - .L_895)
.L_895:
        /*002c*/ 	.word	0x00000000
        /*0030*/ 	.short	0x0004
        /*0032*/ 	.short	0x0079
        /*0034*/ 	.byte	0x00, 0xf0, 0x05, 0x00


	//----- nvinfo : EIATTR_KPARAM_INFO
	.align		4
.L_896:
        /*0038*/ 	.byte	0x04, 0x17
        /*003a*/ 	.short	(.L_898 - .L_897)
.L_897:
        /*003c*/ 	.word	0x00000000
        /*0040*/ 	.short	0x0003
        /*0042*/ 	.short	0x0078
        /*0044*/ 	.byte	0x00, 0xf0, 0x05, 0x00


	//----- nvinfo : EIATTR_KPARAM_INFO
	.align		4
.L_898:
        /*0048*/ 	.byte	0x04, 0x17
        /*004a*/ 	.short	(.L_900 - .L_899)
.L_899:
        /*004c*/ 	.word	0x00000000
        /*0050*/ 	.short	0x0002
        /*0052*/ 	.short	0x0048
        /*0054*/ 	.byte	0x00, 0xf0, 0xc1, 0x00


	//----- nvinfo : EIATTR_KPARAM_INFO
	.align		4
.L_900:
        /*0058*/ 	.byte	0x04, 0x17
        /*005a*/ 	.short	(.L_902 - .L_901)
.L_901:
        /*005c*/ 	.word	0x00000000
        /*0060*/ 	.short	0x0001
        /*0062*/ 	.short	0x0008
        /*0064*/ 	.byte	0x00, 0xf0, 0x01, 0x01


	//----- nvinfo : EIATTR_KPARAM_INFO
	.align		4
.L_902:
        /*0068*/ 	.byte	0x04, 0x17
        /*006a*/ 	.short	(.L_904 - .L_903)
.L_903:
        /*006c*/ 	.word	0x00000000
        /*0070*/ 	.short	0x0000
        /*0072*/ 	.short	0x0000
        /*0074*/ 	.byte	0x00, 0xf0, 0x11, 0x00


	//----- nvinfo : EIATTR_SPARSE_MMA_MASK
	.align		4
.L_904:
        /*0078*/ 	.byte	0x03, 0x50
        /*007a*/ 	.short	0x0000


	//----- nvinfo : EIATTR_MAXREG_COUNT
	.align		4
        /*007c*/ 	.byte	0x03, 0x1b
        /*007e*/ 	.short	0x00ff


	//----- nvinfo : EIATTR_EXTERNS
	.align		4
        /*0080*/ 	.byte	0x04, 0x0f
        /*0082*/ 	.short	(.L_906 - .L_905)


	//   ....[0]....
	.align		4
.L_905:
        /*0084*/ 	.word	index@(__assertfail)


	//----- nvinfo : EIATTR_MERCURY_ISA_VERSION
	.align		4
.L_906:
        /*0088*/ 	.byte	0x03, 0x5f
        /*008a*/ 	.short	0x0101


	//----- nvinfo : EIATTR_VRC_CTA_INIT_COUNT
	.align		4
        /*008c*/ 	.byte	0x02, 0x4a
	.zero		1
	.zero		1


	//----- nvinfo : EIATTR_SYSCALL_OFFSETS
	.align		4
        /*0090*/ 	.byte	0x04, 0x46
        /*0092*/ 	.short	(.L_908 - .L_907)


	//   ....[0]....
.L_907:
        /*0094*/ 	.word	0x00000ea0


	//   ....[1]....
        /*0098*/ 	.word	0x00001d00


	//   ....[2]....
        /*009c*/ 	.word	0x00002b60


	//   ....[3]....
        /*00a0*/ 	.word	0x000039c0


	//   ....[4]....
        /*00a4*/ 	.word	0x00004820


	//   ....[5]....
        /*00a8*/ 	.word	0x000057e0


	//   ....[6]....
        /*00ac*/ 	.word	0x00006640


	//   ....[7]....
        /*00b0*/ 	.word	0x000074a0


	//   ....[8]....
        /*00b4*/ 	.word	0x00008300


	//   ....[9]....
        /*00b8*/ 	.word	0x00009160


	//   ....[10]....
        /*00bc*/ 	.word	0x0000a070


	//   ....[11]....
        /*00c0*/ 	.word	0x0000aed0


	//   ....[12]....
        /*00c4*/ 	.word	0x0000bd30


	//   ....[13]....
        /*00c8*/ 	.word	0x0000cb90


	//   ....[14]....
        /*00cc*/ 	.word	0x0000d9f0


	//   ....[15]....
        /*00d0*/ 	.word	0x0000e900


	//   ....[16]....
        /*00d4*/ 	.word	0x0000f760


	//   ....[17]....
        /*00d8*/ 	.word	0x000105c0


	//   ....[18]....
        /*00dc*/ 	.word	0x00011420


	//   ....[19]....
        /*00e0*/ 	.word	0x00012280


	//   ....[20]....
        /*00e4*/ 	.word	0x00012510


	//   ....[21]....
        /*00e8*/ 	.word	0x00012670


	//   ....[22]....
        /*00ec*/ 	.word	0x00012820


	//   ....[23]....
        /*00f0*/ 	.word	0x00015e30


	//   ....[24]....
        /*00f4*/ 	.word	0x00016030


	//   ....[25]....
        /*00f8*/ 	.word	0x00016190


	//   ....[26]....
        /*00fc*/ 	.word	0x00016340


	//   ....[27]....
        /*0100*/ 	.word	0x000198d0


	//   ....[28]....
        /*0104*/ 	.word	0x00019ad0


	//   ....[29]....
        /*0108*/ 	.word	0x00019c30


	//   ....[30]....
        /*010c*/ 	.word	0x00019de0


	//   ....[31]....
        /*0110*/ 	.word	0x0001d3b0


	//   ....[32]....
        /*0114*/ 	.word	0x0001d5b0


	//   ....[33]....
        /*0118*/ 	.word	0x0001d710


	//   ....[34]....
        /*011c*/ 	.word	0x0001d8c0


	//   ....[35]....
        /*0120*/ 	.word	0x00020ec0


	//   ....[36]....
        /*0124*/ 	.word	0x000210c0


	//   ....[37]....
        /*0128*/ 	.word	0x00021220


	//   ....[38]....
        /*012c*/ 	.word	0x000213d0


	//   ....[39]....
        /*0130*/ 	.word	0x00021600


	//   ....[40]....
        /*0134*/ 	.word	0x00021800


	//   ....[41]....
        /*0138*/ 	.word	0x00021960


	//   ....[42]....
        /*013c*/ 	.word	0x00021b10


	//   ....[43]....
        /*0140*/ 	.word	0x00021d40


	//   ....[44]....
        /*0144*/ 	.word	0x00021f40


	//   ....[45]....
        /*0148*/ 	.word	0x000220a0


	//   ....[46]....
        /*014c*/ 	.word	0x00022250


	//   ....[47]....
        /*0150*/ 	.word	0x00022480


	//   ....[48]....
        /*0154*/ 	.word	0x00022670


	//   ....[49]....
        /*0158*/ 	.word	0x000227d0


	//   ....[50]....
        /*015c*/ 	.word	0x00022980


	//   ....[51]....
        /*0160*/ 	.word	0x00022bd0


	//   ....[52]....
        /*0164*/ 	.word	0x000233d0


	//   ....[53]....
        /*0168*/ 	.word	0x00023bc0


	//   ....[54]....
        /*016c*/ 	.word	0x000243a0


	//   ....[55]....
        /*0170*/ 	.word	0x00024b60


	//----- nvinfo : EIATTR_EXIT_INSTR_OFFSETS
	.align		4
.L_908:
        /*0174*/ 	.byte	0x04, 0x1c
        /*0176*/ 	.short	(.L_910 - .L_909)


	//   ....[0]....
.L_909:
        /*0178*/ 	.word	0x00024420


	//   ....[1]....
        /*017c*/ 	.word	0x00024550


	//   ....[2]....
        /*0180*/ 	.word	0x00024570


	//   ....[3]....
        /*0184*/ 	.word	0x000245f0


	//   ....[4]....
        /*0188*/ 	.word	0x00024610


	//   ....[5]....
        /*018c*/ 	.word	0x00024630


	//   ....[6]....
        /*0190*/ 	.word	0x000246b0


	//   ....[7]....
        /*0194*/ 	.word	0x000246d0


	//   ....[8]....
        /*0198*/ 	.word	0x00024750


	//   ....[9]....
        /*019c*/ 	.word	0x00024770


	//   ....[10]....
        /*01a0*/ 	.word	0x00024790


	//   ....[11]....
        /*01a4*/ 	.word	0x00024830


	//   ....[12]....
        /*01a8*/ 	.word	0x00024850


	//   ....[13]....
        /*01ac*/ 	.word	0x000248d0


	//   ....[14]....
        /*01b0*/ 	.word	0x000248f0


	//   ....[15]....
        /*01b4*/ 	.word	0x00024910


	//   ....[16]....
        /*01b8*/ 	.word	0x000249b0


	//   ....[17]....
        /*01bc*/ 	.word	0x000249d0


	//   ....[18]....
        /*01c0*/ 	.word	0x000249f0


	//   ....[19]....
        /*01c4*/ 	.word	0x00024a60


	//   ....[20]....
        /*01c8*/ 	.word	0x00024b70


	//   ....[21]....
        /*01cc*/ 	.word	0x00024b90


	//   ....[22]....
        /*01d0*/ 	.word	0x00024bb0


	//----- nvinfo : EIATTR_MAX_THREADS
	.align		4
.L_910:
        /*01d4*/ 	.byte	0x04, 0x05
        /*01d6*/ 	.short	(.L_912 - .L_911)
.L_911:
        /*01d8*/ 	.word	0x00000080
        /*01dc*/ 	.word	0x00000001
        /*01e0*/ 	.word	0x00000001


	//----- nvinfo : EIATTR_CRS_STACK_SIZE
	.align		4
.L_912:
        /*01e4*/ 	.byte	0x04, 0x1e
        /*01e6*/ 	.short	(.L_914 - .L_913)
.L_913:
        /*01e8*/ 	.word	0x00000000


	//----- nvinfo : EIATTR_CBANK_PARAM_SIZE
	.align		4
.L_914:
        /*01ec*/ 	.byte	0x03, 0x19
        /*01ee*/ 	.short	0x00a0


	//----- nvinfo : EIATTR_PARAM_CBANK
	.align		4
        /*01f0*/ 	.byte	0x04, 0x0a
        /*01f2*/ 	.short	(.L_916 - .L_915)
	.align		4
.L_915:
        /*01f4*/ 	.word	index@(.nv.constant0._ZN2at6native27unrolled_elementwise_kernelIZZZNS0_67_GLOBAL__N__bb565c37_34_ValidateCompressedIndicesKernel_cu_33a4b88b42_validate_compressed_sparse_indices_kernelILNS2_8CDimNameE1ENS2_18CUDAKernelLauncherENS2_14EmptyVecKernelENS2_8DummyVecELm0EEEvRKNS_6TensorESA_lllENKUlvE1_clEvENKUlvE0_clEvEUllllllE_St5arrayIPcLm6EELi4E23TrivialOffsetCalculatorILi5EjESH_ILi1EjENS0_6memory12LoadWithCastILi5EEENSK_13StoreWithCastILi1EEEEEviT_T0_T2_T3_T4_T5_)
        /*01f8*/ 	.short	0x0380
        /*01fa*/ 	.short	0x00a0


	//----- nvinfo : EIATTR_SW_WAR
	.align		4
.L_916:
        /*01fc*/ 	.byte	0x04, 0x36
        /*01fe*/ 	.short	(.L_918 - .L_917)
.L_917:
        /*0200*/ 	.word	0x00000008
.L_918:


//--------------------- .nv.info._ZN2at6native18elementwise_kernelILi128ELi2EZNS0_22gpu_kernel_impl_nocastIZZZNS0_67_GLOBAL__N__bb565c37_34_ValidateCompressedIndicesKernel_cu_33a4b88b42_validate_compressed_sparse_indices_kernelILNS3_8CDimNameE1ENS3_18CUDAKernelLauncherENS3_14EmptyVecKernelENS3_8DummyVecELm0EEEvRKNS_6TensorESB_lllENKUlvE1_clEvENKUlvE0_clEvEUllllllE_EEvRNS_18TensorIteratorBaseERKT_EUliE_EEviT1_ --------------------------
	.section	.nv.info._ZN2at6native18elementwise_kernelILi128ELi2EZNS0_22gpu_kernel_impl_nocastIZZZNS0_67_GLOBAL__N__bb565c37_34_ValidateCompressedIndicesKernel_cu_33a4b88b42_validate_compressed_sparse_indices_kernelILNS3_8CDimNameE1ENS3_18CUDAKernelLauncherENS3_14EmptyVecKernelENS3_8DummyVecELm0EEEvRKNS_6TensorESB_lllENKUlvE1_clEvENKUlvE0_clEvEUllllllE_EEvRNS_18TensorIteratorBaseERKT_EUliE_EEviT1_,"",@"SHT_CUDA_INFO"
	.sectionflags	@""
	.align	4


	//----- nvinfo : EIATTR_CUDA_API_VERSION
	.align		4
        /*0000*/ 	.byte	0x04, 0x37
        /*0002*/ 	.short	(.L_920 - .L_919)
.L_919:
        /*0004*/ 	.word	0x00000082


	//----- nvinfo : EIATTR_KPARAM_INFO
	.align		4
.L_920:
        /*0008*/ 	.byte	0x04, 0x17
        /*000a*/ 	.short	(.L_922 - .L_921)
.L_921:
        /*000c*/ 	.word	0x00000000
        /*0010*/ 	.short	0x0001
        /*0012*/ 	.short	0x0008
        /*0014*/ 	.byte	0x00, 0xf0, 0x01, 0x10


	//----- nvinfo : EIATTR_KPARAM_INFO
	.align		4
.L_922:
        /*0018*/ 	.byte	0x04, 0x17
        /*001a*/ 	.short	(.L_924 - .L_923)
.L_923:
        /*001c*/ 	.word	0x00000000
        /*0020*/ 	.short	0x0000
        /*0022*/ 	.short	0x0000
        /*0024*/ 	.byte	0x00, 0xf0, 0x11, 0x00


	//----- nvinfo : EIATTR_SPARSE_MMA_MASK
	.align		4
.L_924:
        /*0028*/ 	.byte	0x03, 0x50
        /*002a*/ 	.short	0x0000


	//----- nvinfo : EIATTR_MAXREG_COUNT
	.align		4
        /*002c*/ 	.byte	0x03, 0x1b
        /*002e*/ 	.short	0x0080


	//----- nvinfo : EIATTR_EXTERNS
	.align		4
        /*0030*/ 	.byte	0x04, 0x0f
        /*0032*/ 	.short	(.L_926 - .L_925)


	//   ....[0]....
	.align		4
.L_925:
        /*0034*/ 	.word	index@(__assertfail)


	//----- nvinfo : EIATTR_MERCURY_ISA_VERSION
	.align		4
.L_926:
        /*0038*/ 	.byte	0x03, 0x5f
        /*003a*/ 	.short	0x0101


	//----- nvinfo : EIATTR_VRC_CTA_INIT_COUNT
	.align		4
        /*003c*/ 	.byte	0x02, 0x4a
	.zero		1
	.zero		1


	//----- nvinfo : EIATTR_SYSCALL_OFFSETS
	.align		4
        /*0040*/ 	.byte	0x04, 0x46
        /*0042*/ 	.short	(.L_928 - .L_927)


	//   ....[0]....
.L_927:
        /*0044*/ 	.word	0x000003b0


	//   ....[1]....
        /*0048*/ 	.word	0x000004f0


	//   ....[2]....
        /*004c*/ 	.word	0x00000670


	//   ....[3]....
        /*0050*/ 	.word	0x00003e60


	//   ....[4]....
        /*0054*/ 	.word	0x00004120


	//   ....[5]....
        /*0058*/ 	.word	0x00004260


	//   ....[6]....
        /*005c*/ 	.word	0x000043e0


	//   ....[7]....
        /*0060*/ 	.word	0x00007b30


	//   ....[8]....
        /*0064*/ 	.word	0x000099c0


	//   ....[9]....
        /*0068*/ 	.word	0x00009b20


	//   ....[10]....
        /*006c*/ 	.word	0x00009cc0


	//   ....[11]....
        /*0070*/ 	.word	0x0000d4d0


	//   ....[12]....
        /*0074*/ 	.word	0x0000f2e0


	//   ....[13]....
        /*0078*/ 	.word	0x0000f440


	//   ....[14]....
        /*007c*/ 	.word	0x0000f5e0


	//   ....[15]....
        /*0080*/ 	.word	0x00012e40


	//   ....[16]....
        /*0084*/ 	.word	0x00013100


	//   ....[17]....
        /*0088*/ 	.word	0x00013240


	//   ....[18]....
        /*008c*/ 	.word	0x000133c0


	//   ....[19]....
        /*0090*/ 	.word	0x000135f0


	//   ....[20]....
        /*0094*/ 	.word	0x00013890


	//   ....[21]....
        /*0098*/ 	.word	0x000139d0


	//   ....[22]....
        /*009c*/ 	.word	0x00013b50


	//   ....[23]....
        /*00a0*/ 	.word	0x00013d80


	//   ....[24]....
        /*00a4*/ 	.word	0x00015a80


	//   ....[25]....
        /*00a8*/ 	.word	0x00015be0


	//   ....[26]....
        /*00ac*/ 	.word	0x00015d80


	//   ....[27]....
        /*00b0*/ 	.word	0x00015fc0


	//   ....[28]....
        /*00b4*/ 	.word	0x00017cd0


	//   ....[29]....
        /*00b8*/ 	.word	0x00017e30


	//   ....[30]....
        /*00bc*/ 	.word	0x00017fd0


	//   ....[31]....
        /*00c0*/ 	.word	0x00018210


	//----- nvinfo : EIATTR_EXIT_INSTR_OFFSETS
	.align		4
.L_928:
        /*00c4*/ 	.byte	0x04, 0x1c
        /*00c6*/ 	.short	(.L_930 - .L_929)


	//   ....[0]....
.L_929:
        /*00c8*/ 	.word	0x00003f40


	//   ....[1]....
        /*00cc*/ 	.word	0x00007bd0


	//   ....[2]....
        /*00d0*/ 	.word	0x0000d5d0


	//   ....[3]....
        /*00d4*/ 	.word	0x00012ed0


	//   ....[4]....
        /*00d8*/ 	.word	0x000136d0


	//   ....[5]....
        /*00dc*/ 	.word	0x00013e20


	//   ....[6]....
        /*00e0*/ 	.word	0x000160c0


	//   ....[7]....
        /*00e4*/ 	.word	0x000182a0


	//----- nvinfo : EIATTR_MAX_THREADS
	.align		4
.L_930:
        /*00e8*/ 	.byte	0x04, 0x05
        /*00ea*/ 	.short	(.L_932 - .L_931)
.L_931:
        /*00ec*/ 	.word	0x00000080
        /*00f0*/ 	.word	0x00000001
        /*00f4*/ 	.word	0x00000001


	//----- nvinfo : EIATTR_CRS_STACK_SIZE
	.align		4
.L_932:
        /*00f8*/ 	.byte	0x04, 0x1e
        /*00fa*/ 	.short	(.L_934 - .L_933)
.L_933:
        /*00fc*/ 	.word	0x00000000


	//----- nvinfo : EIATTR_CBANK_PARAM_SIZE
	.align		4
.L_934:
        /*0100*/ 	.byte	0x03, 0x19
        /*0102*/ 	.short	0x0408


	//----- nvinfo : EIATTR_PARAM_CBANK
	.align		4
        /*0104*/ 	.byte	0x04, 0x0a
        /*0106*/ 	.short	(.L_936 - .L_935)
	.align		4
.L_935:
        /*0108*/ 	.word	index@(.nv.constant0._ZN2at6native18elementwise_kernelILi128ELi2EZNS0_22gpu_kernel_impl_nocastIZZZNS0_67_GLOBAL__N__bb565c37_34_ValidateCompressedIndicesKernel_cu_33a4b88b42_validate_compressed_sparse_indices_kernelILNS3_8CDimNameE1ENS3_18CUDAKernelLauncherENS3_14EmptyVecKernelENS3_8DummyVecELm0EEEvRKNS_6TensorESB_lllENKUlvE1_clEvENKUlvE0_clEvEUllllllE_EEvRNS_18TensorIteratorBaseERKT_EUliE_EEviT1_)
        /*010c*/ 	.short	0x0380
        /*010e*/ 	.short	0x0408


	//----- nvinfo : EIATTR_SW_WAR
	.align		4
.L_936:
        /*0110*/ 	.byte	0x04, 0x36
        /*0112*/ 	.short	(.L_938 - .L_937)
.L_937:
        /*0114*/ 	.word	0x00000008
.L_938:


//--------------------- .nv.info._ZN2at6native27unrolled_elementwise_kernelIZZZNS0_67_GLOBAL__N__bb565c37_34_ValidateCompressedIndicesKernel_cu_33a4b88b42_validate_compressed_sparse_indices_kernelILNS2_8CDimNameE1ENS2_18CUDAKernelLauncherENS2_14EmptyVecKernelENS2_8DummyVecELm0EEEvRKNS_6TensorESA_lllENKUlvE1_clEvENKUlvE0_clEvEUllllllE_St5arrayIPcLm6EELi4E23TrivialOffsetCalculatorILi5EjESH_ILi1EjENS0_6memory15LoadWithoutCastENSK_16StoreWithoutCastEEEviT_T0_T2_T3_T4_T5_ --------------------------
	.section	.nv.info._ZN2at6native27unrolled_elementwise_kernelIZZZNS0_67_GLOBAL__N__bb565c37_34_ValidateCompressedIndicesKernel_cu_33a4b88b42_validate_compressed_sparse_indices_kernelILNS2_8CDimNameE1ENS2_18CUDAKernelLauncherENS2_14EmptyVecKernelENS2_8DummyVecELm0EEEvRKNS_6TensorESA_lllENKUlvE1_clEvENKUlvE0_clEvEUllllllE_St5arrayIPcLm6EELi4E23TrivialOffsetCalculatorILi5EjESH_ILi1EjENS0_6memory15LoadWithoutCastENSK_16StoreWithoutCastEEEviT_T0_T2_T3_T4_T5_,"",@"SHT_CUDA_INFO"
	.sectionflags	@""
	.align	4


	//----- nvinfo : EIATTR_CUDA_API_VERSION
	.align		4
        /*0000*/ 	.byte	0x04, 0x37
        /*0002*/ 	.short	(.L_940 - .L_939)
.L_939:
        /*0004*/ 	.word	0x00000082


	//----- nvinfo : EIATTR_KPARAM_INFO
	.align		4
.L_940:
        /*0008*/ 	.byte	0x04, 0x17
        /*000a*/ 	.short	(.L_942 - .L_941)
.L_941:
        /*000c*/ 	.word	0x00000000
        /*0010*/ 	.short	0x0006
        /*0012*/ 	.short	0x007b
        /*0014*/ 	.byte	0x00, 0xf0, 0x05, 0x00


	//----- nvinfo : EIATTR_KPARAM_INFO
	.align		4
.L_942:
        /*0018*/ 	.byte	0x04, 0x17
        /*001a*/ 	.short	(.L_944 - .L_943)
.L_943:
        /*001c*/ 	.word	0x00000000
        /*0020*/ 	.short	0x0005
        /*0022*/ 	.short	0x007a
        /*0024*/ 	.byte	0x00, 0xf0, 0x05, 0x00


	//----- nvinfo : EIATTR_KPARAM_INFO
	.align		4
.L_944:
        /*0028*/ 	.byte	0x04, 0x17
        /*002a*/ 	.short	(.L_946 - .L_945)
.L_945:
        /*002c*/ 	.word	0x00000000
        /*0030*/ 	.short	0x0004
        /*0032*/ 	.short	0x0079
        /*0034*/ 	.byte	0x00, 0xf0, 0x05, 0x00


	//----- nvinfo : EIATTR_KPARAM_INFO
	.align		4
.L_946:
        /*0038*/ 	.byte	0x04, 0x17
        /*003a*/ 	.short	(.L_948 - .L_947)
.L_947:
        /*003c*/ 	.word	0x00000000
        /*0040*/ 	.short	0x0003
        /*0042*/ 	.short	0x0078
        /*0044*/ 	.byte	0x00, 0xf0, 0x05, 0x00


	//----- nvinfo : EIATTR_KPARAM_INFO
	.align		4
.L_948:
        /*0048*/ 	.byte	0x04, 0x17
        /*004a*/ 	.short	(.L_950 - .L_949)
.L_949:
        /*004c*/ 	.word	0x00000000
        /*0050*/ 	.short	0x0002
        /*0052*/ 	.short	0x0048
        /*0054*/ 	.byte	0x00, 0xf0, 0xc1, 0x00


	//----- nvinfo : EIATTR_KPARAM_INFO
	.align		4
.L_950:
        /*0058*/ 	.byte	0x04, 0x17
        /*005a*/ 	.short	(.L_952 - .L_951)
.L_951:
        /*005c*/ 	.word	0x00000000
        /*0060*/ 	.short	0x0001
        /*0062*/ 	.short	0x0008
        /*0064*/ 	.byte	0x00, 0xf0, 0x01, 0x01


	//----- nvinfo : EIATTR_KPARAM_INFO
	.align		4
.L_952:
        /*0068*/ 	.byte	0x04, 0x17
        /*006a*/ 	.short	(.L_954 - .L_953)
.L_953:
        /*006c*/ 	.word	0x00000000
        /*0070*/ 	.short	0x0000
        /*0072*/ 	.short	0x0000
        /*0074*/ 	.byte	0x00, 0xf0, 0x11, 0x00


	//----- nvinfo : EIATTR_SPARSE_MMA_MASK
	.align		4
.L_954:
        /*0078*/ 	.byte	0x03, 0x50
        /*007a*/ 	.short	0x0000


	//----- nvinfo : EIATTR_MAXREG_COUNT
	.align		4
        /*007c*/ 	.byte	0x03, 0x1b
        /*007e*/ 	.short	0x00ff


	//----- nvinfo : EIATTR_EXTERNS
	.align		4
        /*0080*/ 	.byte	0x04, 0x0f
        /*0082*/ 	.short	(.L_956 - .L_955)


	//   ....[0]....
	.align		4
.L_955:
        /*0084*/ 	.word	index@(__assertfail)


	//----- nvinfo : EIATTR_MERCURY_ISA_VERSION
	.align		4
.L_956:
        /*0088*/ 	.byte	0x03, 0x5f
        /*008a*/ 	.short	0x0101


	//----- nvinfo : EIATTR_VRC_CTA_INIT_COUNT
	.align		4
        /*008c*/ 	.byte	0x02, 0x4a
	.zero		1
	.zero		1


	//----- nvinfo : EIATTR_SYSCALL_OFFSETS
	.align		4
        /*0090*/ 	.byte	0x04, 0x46
        /*0092*/ 	.short	(.L_958 - .L_957)


	//   ....[0]....
.L_957:
        /*0094*/ 	.word	0x00000830


	//   ....[1]....
        /*0098*/ 	.word	0x00000990


	//   ....[2]....
        /*009c*/ 	.word	0x00000b40


	//   ....[3]....
        /*00a0*/ 	.word	0x00004090


	//   ....[4]....
        /*00a4*/ 	.word	0x000042a0


	//   ....[5]....
        /*00a8*/ 	.word	0x00004400


	//   ....[6]....
        /*00ac*/ 	.word	0x000045b0


	//   ....[7]....
        /*00b0*/ 	.word	0x00007b00


	//   ....[8]....
        /*00b4*/ 	.word	0x00007d00


	//   ....[9]....
        /*00b8*/ 	.word	0x00007e60


	//   ....[10]....
        /*00bc*/ 	.word	0x00008010


	//   ....[11]....
        /*00c0*/ 	.word	0x0000b580


	//   ....[12]....
        /*00c4*/ 	.word	0x0000b780


	//   ....[13]....
        /*00c8*/ 	.word	0x0000b8e0


	//   ....[14]....
        /*00cc*/ 	.word	0x0000ba90


	//   ....[15]....
        /*00d0*/ 	.word	0x0000eff0


	//   ....[16]....
        /*00d4*/ 	.word	0x0000f1f0


	//   ....[17]....
        /*00d8*/ 	.word	0x0000f350


	//   ....[18]....
        /*00dc*/ 	.word	0x0000f500


	//   ....[19]....
        /*00e0*/ 	.word	0x0000f730


	//   ....[20]....
        /*00e4*/ 	.word	0x0000f930


	//   ....[21]....
        /*00e8*/ 	.word	0x0000fa90


	//   ....[22]....
        /*00ec*/ 	.word	0x0000fc40


	//   ....[23]....
        /*00f0*/ 	.word	0x0000fe70


	//   ....[24]....
        /*00f4*/ 	.word	0x00010070


	//   ....[25]....
        /*00f8*/ 	.word	0x000101d0


	//   ....[26]....
        /*00fc*/ 	.word	0x00010380


	//   ....[27]....
        /*0100*/ 	.word	0x000105b0


	//   ....[28]....
        /*0104*/ 	.word	0x000107a0


	//   ....[29]....
        /*0108*/ 	.word	0x00010900


	//   ....[30]....
        /*010c*/ 	.word	0x00010ab0


	//   ....[31]....
        /*0110*/ 	.word	0x00010ce0


	//----- nvinfo : EIATTR_EXIT_INSTR_OFFSETS
	.align		4
.L_958:
        /*0114*/ 	.byte	0x04, 0x1c
        /*0116*/ 	.short	(.L_960 - .L_959)


	//   ....[0]....
.L_959:
        /*0118*/ 	.word	0x00010f00


	//   ....[1]....
        /*011c*/ 	.word	0x00010f50


	//----- nvinfo : EIATTR_MAX_THREADS
	.align		4
.L_960:
        /*0120*/ 	.byte	0x04, 0x05
        /*0122*/ 	.short	(.L_962 - .L_961)
.L_961:
        /*0124*/ 	.word	0x00000080
        /*0128*/ 	.word	0x00000001
        /*012c*/ 	.word	0x00000001


	//----- nvinfo : EIATTR_CRS_STACK_SIZE
	.align		4
.L_962:
        /*0130*/ 	.byte	0x04, 0x1e
        /*0132*/ 	.short	(.L_964 - .L_963)
.L_963:
        /*0134*/ 	.word	0x00000000


	//----- nvinfo : EIATTR_CBANK_PARAM_SIZE
	.align		4
.L_964:
        /*0138*/ 	.byte	0x03, 0x19
        /*013a*/ 	.short	0x007c


	//----- nvinfo : EIATTR_PARAM_CBANK
	.align		4
        /*013c*/ 	.byte	0x04, 0x0a
        /*013e*/ 	.short	(.L_966 - .L_965)
	.align		4
.L_965:
        /*0140*/ 	.word	index@(.nv.constant0._ZN2at6native27unrolled_elementwise_kernelIZZZNS0_67_GLOBAL__N__bb565c37_34_ValidateCompressedIndicesKernel_cu_33a4b88b42_validate_compressed_sparse_indices_kernelILNS2_8CDimNameE1ENS2_18CUDAKernelLauncherENS2_14EmptyVecKernelENS2_8DummyVecELm0EEEvRKNS_6TensorESA_lllENKUlvE1_clEvENKUlvE0_clEvEUllllllE_St5arrayIPcLm6EELi4E23TrivialOffsetCalculatorILi5EjESH_ILi1EjENS0_6memory15LoadWithoutCastENSK_16StoreWithoutCastEEEviT_T0_T2_T3_T4_T5_)
        /*0144*/ 	.short	0x0380
        /*0146*/ 	.short	0x007c


	//----- nvinfo : EIATTR_SW_WAR
	.align		4
.L_966:
        /*0148*/ 	.byte	0x04, 0x36
        /*014a*/ 	.short	(.L_968 - .L_967)
.L_967:
        /*014c*/ 	.word	0x00000008
.L_968:


//--------------------- .nv.info._ZN2at6native29vectorized_elementwise_kernelILi2EZZZNS0_67_GLOBAL__N__bb565c37_34_ValidateCompressedIndicesKernel_cu_33a4b88b42_validate_compressed_sparse_indices_kernelILNS2_8CDimNameE1ENS2_18CUDAKernelLauncherENS2_14EmptyVecKernelENS2_8DummyVecELm0EEEvRKNS_6TensorESA_lllENKUlvE1_clEvENKUlvE0_clEvEUllllllE_St5arrayIPcLm6EEEEviT0_T1_ --------------------------
	.section	.nv.info._ZN2at6native29vectorized_elementwise_kernelILi2EZZZNS0_67_GLOBAL__N__bb565c37_34_ValidateCompressedIndicesKernel_cu_33a4b88b42_validate_compressed_sparse_indices_kernelILNS2_8CDimNameE1ENS2_18CUDAKernelLauncherENS2_14EmptyVecKernelENS2_8DummyVecELm0EEEvRKNS_6TensorESA_lllENKUlvE1_clEvENKUlvE0_clEvEUllllllE_St5arrayIPcLm6EEEEviT0_T1_,"",@"SHT_CUDA_INFO"
	.sectionflags	@""
	.align	4


	//----- nvinfo : EIATTR_CUDA_API_VERSION
	.align		4
        /*0000*/ 	.byte	0x04, 0x37
        /*0002*/ 	.short	(.L_970 - .L_969)
.L_969:
        /*0004*/ 	.word	0x00000082


	//----- nvinfo : EIATTR_KPARAM_INFO
	.align		4
.L_970:
        /*0008*/ 	.byte	0x04, 0x17
        /*000a*/ 	.short	(.L_972 - .L_971)
.L_971:
        /*000c*/ 	.word	0x00000000
        /*0010*/ 	.short	0x0002
        /*0012*/ 	.short	0x0048
        /*0014*/ 	.byte	0x00, 0xf0, 0xc1, 0x00


	//----- nvinfo : EIATTR_KPARAM_INFO
	.align		4
.L_972:
        /*0018*/ 	.byte	0x04, 0x17
        /*001a*/ 	.short	(.L_974 - .L_973)
.L_973:
        /*001c*/ 	.word	0x00000000
        /*0020*/ 	.short	0x0001
        /*0022*/ 	.short	0x0008
        /*0024*/ 	.byte	0x00, 0xf0, 0x01, 0x01


	//----- nvinfo : EIATTR_KPARAM_INFO
	.align		4
.L_974:
        /*0028*/ 	.byte	0x04, 0x17
        /*002a*/ 	.short	(.L_976 - .L_975)
.L_975:
        /*002c*/ 	.word	0x00000000
        /*0030*/ 	.short	0x0000
        /*0032*/ 	.short	0x0000
        /*0034*/ 	.byte	0x00, 0xf0, 0x11, 0x00


	//----- nvinfo : EIATTR_SPARSE_MMA_MASK
	.align		4
.L_976:
        /*0038*/ 	.byte	0x03, 0x50
        /*003a*/ 	.short	0x0000


	//----- nvinfo : EIATTR_MAXREG_COUNT
	.align		4
        /*003c*/ 	.byte	0x03, 0x1b
        /*003e*/ 	.short	0x00ff


	//----- nvinfo : EIATTR_EXTERNS
	.align		4
        /*0040*/ 	.byte	0x04, 0x0f
        /*0042*/ 	.short	(.L_978 - .L_977)


	//   ....[0]....
	.align		4
.L_977:
        /*0044*/ 	.word	index@(__assertfail)


	//----- nvinfo : EIATTR_MERCURY_ISA_VERSION
	.align		4
.L_978:
        /*0048*/ 	.byte	0x03, 0x5f
        /*004a*/ 	.short	0x0101


	//----- nvinfo : EIATTR_VRC_CTA_INIT_COUNT
	.align		4
        /*004c*/ 	.byte	0x02, 0x4a
	.zero		1
	.zero		1


	//----- nvinfo : EIATTR_SYSCALL_OFFSETS
	.align		4
        /*0050*/ 	.byte	0x04, 0x46
        /*0052*/ 	.short	(.L_980 - .L_979)


	//   ....[0]....
.L_979:
        /*0054*/ 	.word	0x00000dc0


	//   ....[1]....
        /*0058*/ 	.word	0x00000f20


	//   ....[2]....
        /*005c*/ 	.word	0x000010d0


	//   ....[3]....
        /*0060*/ 	.word	0x00004710


	//   ....[4]....
        /*0064*/ 	.word	0x00004950


	//   ....[5]....
        /*0068*/ 	.word	0x00004ab0


	//   ....[6]....
        /*006c*/ 	.word	0x00004c60


	//   ....[7]....
        /*0070*/ 	.word	0x00008250


	//   ....[8]....
        /*0074*/ 	.word	0x000084a0


	//   ....[9]....
        /*0078*/ 	.word	0x00008600


	//   ....[10]....
        /*007c*/ 	.word	0x000087b0


	//   ....[11]....
        /*0080*/ 	.word	0x0000be20


	//   ....[12]....
        /*0084*/ 	.word	0x0000c020


	//   ....[13]....
        /*0088*/ 	.word	0x0000c180


	//   ....[14]....
        /*008c*/ 	.word	0x0000c330


	//   ....[15]....
        /*0090*/ 	.word	0x0000f910


	//   ....[16]....
        /*0094*/ 	.word	0x0000fb10


	//   ....[17]....
        /*0098*/ 	.word	0x0000fc70


	//   ....[18]....
        /*009c*/ 	.word	0x0000fe20


	//   ....[19]....
        /*00a0*/ 	.word	0x00013470


	//   ....[20]....
        /*00a4*/ 	.word	0x00013670


	//   ....[21]....
        /*00a8*/ 	.word	0x000137d0


	//   ....[22]....
        /*00ac*/ 	.word	0x00013980


	//   ....[23]....
        /*00b0*/ 	.word	0x00016fd0


	//   ....[24]....
        /*00b4*/ 	.word	0x000171d0


	//   ....[25]....
        /*00b8*/ 	.word	0x00017330


	//   ....[26]....
        /*00bc*/ 	.word	0x000174e0


	//   ....[27]....
        /*00c0*/ 	.word	0x0001ab40


	//   ....[28]....
        /*00c4*/ 	.word	0x0001ad40


	//   ....[29]....
        /*00c8*/ 	.word	0x0001aea0


	//   ....[30]....
        /*00cc*/ 	.word	0x0001b050


	//   ....[31]....
        /*00d0*/ 	.word	0x0001e6b0


	//   ....[32]....
        /*00d4*/ 	.word	0x0001ef00


	//   ....[33]....
        /*00d8*/ 	.word	0x0001f060


	//   ....[34]....
        /*00dc*/ 	.word	0x0001f210


	//   ....[35]....
        /*00e0*/ 	.word	0x00022930


	//   ....[36]....
        /*00e4*/ 	.word	0x00022af0


	//   ....[37]....
        /*00e8*/ 	.word	0x00022c50


	//   ....[38]....
        /*00ec*/ 	.word	0x00022e00


	//   ....[39]....
        /*00f0*/ 	.word	0x000263d0


	//   ....[40]....
        /*00f4*/ 	.word	0x00026590


	//   ....[41]....
        /*00f8*/ 	.word	0x000266f0


	//   ....[42]....
        /*00fc*/ 	.word	0x000268a0


	//   ....[43]....
        /*0100*/ 	.word	0x00029f10


	//   ....[44]....
        /*0104*/ 	.word	0x0002a0d0


	//   ....[45]....
        /*0108*/ 	.word	0x0002a230


	//   ....[46]....
        /*010c*/ 	.word	0x0002a3e0


	//   ....[47]....
        /*0110*/ 	.word	0x0002da30


	//   ....[48]....
        /*0114*/ 	.word	0x0002dbf0


	//   ....[49]....
        /*0118*/ 	.word	0x0002dd50


	//   ....[50]....
        /*011c*/ 	.word	0x0002df00


	//   ....[51]....
        /*0120*/ 	.word	0x00031590


	//   ....[52]....
        /*0124*/ 	.word	0x00031750


	//   ....[53]....
        /*0128*/ 	.word	0x000318b0


	//   ....[54]....
        /*012c*/ 	.word	0x00031a60


	//   ....[55]....
        /*0130*/ 	.word	0x00035100


	//   ....[56]....
        /*0134*/ 	.word	0x000352c0


	//   ....[57]....
        /*0138*/ 	.word	0x00035420


	//   ....[58]....
        /*013c*/ 	.word	0x000355d0


	//   ....[59]....
        /*0140*/ 	.word	0x00038c40


	//   ....[60]....
        /*0144*/ 	.word	0x00038e00


	//   ....[61]....
        /*0148*/ 	.word	0x00038f60


	//   ....[62]....
        /*014c*/ 	.word	0x00039110


	//   ....[63]....
        /*0150*/ 	.word	0x0003c690


	//----- nvinfo : EIATTR_EXIT_INSTR_OFFSETS
	.align		4
.L_980:
        /*0154*/ 	.byte	0x04, 0x1c
        /*0156*/ 	.short	(.L_982 - .L_981)


	//   ....[0]....
.L_981:
        /*0158*/ 	.word	0x0001ea90


	//   ....[1]....
        /*015c*/ 	.word	0x0001eae0


	//   ....[2]....
        /*0160*/ 	.word	0x0003c7b0


	//----- nvinfo : EIATTR_MAX_THREADS
	.align		4
.L_982:
        /*0164*/ 	.byte	0x04, 0x05
        /*0166*/ 	.short	(.L_984 - .L_983)
.L_983:
        /*0168*/ 	.word	0x00000080
        /*016c*/ 	.word	0x00000001
        /*0170*/ 	.word	0x00000001


	//----- nvinfo : EIATTR_CRS_STACK_SIZE
	.align		4
.L_984:
        /*0174*/ 	.byte	0x04, 0x1e
        /*0176*/ 	.short	(.L_986 - .L_985)
.L_985:
        /*0178*/ 	.word	0x00000000


	//----- nvinfo : EIATTR_CBANK_PARAM_SIZE
	.align		4
.L_986:
        /*017c*/ 	.byte	0x03, 0x19
        /*017e*/ 	.short	0x0078


	//----- nvinfo : EIATTR_PARAM_CBANK
	.align		4
        /*0180*/ 	.byte	0x04, 0x0a
        /*0182*/ 	.short	(.L_988 - .L_987)
	.align		4
.L_987:
        /*0184*/ 	.word	index@(.nv.constant0._ZN2at6native29vectorized_elementwise_kernelILi2EZZZNS0_67_GLOBAL__N__bb565c37_34_ValidateCompressedIndicesKernel_cu_33a4b88b42_validate_compressed_sparse_indices_kernelILNS2_8CDimNameE1ENS2_18CUDAKernelLauncherENS2_14EmptyVecKernelENS2_8DummyVecELm0EEEvRKNS_6TensorESA_lllENKUlvE1_clEvENKUlvE0_clEvEUllllllE_St5arrayIPcLm6EEEEviT0_T1_)
        /*0188*/ 	.short	0x0380
        /*018a*/ 	.short	0x0078


	//----- nvinfo : EIATTR_SW_WAR
	.align		4
.L_988:
        /*018c*/ 	.byte	0x04, 0x36
        /*018e*/ 	.short	(.L_990 - .L_989)
.L_989:
        /*0190*/ 	.word	0x00000008
.L_990:


//--------------------- .nv.info._ZN2at6native29vectorized_elementwise_kernelILi4EZZZNS0_67_GLOBAL__N__bb565c37_34_ValidateCompressedIndicesKernel_cu_33a4b88b42_validate_compressed_sparse_indices_kernelILNS2_8CDimNameE1ENS2_18CUDAKernelLauncherENS2_14EmptyVecKernelENS2_8DummyVecELm0EEEvRKNS_6TensorESA_lllENKUlvE1_clEvENKUlvE0_clEvEUllllllE_St5arrayIPcLm6EEEEviT0_T1_ --------------------------
	.section	.nv.info._ZN2at6native29vectorized_elementwise_kernelILi4EZZZNS0_67_GLOBAL__N__bb565c37_34_ValidateCompressedIndicesKernel_cu_33a4b88b42_validate_compressed_sparse_indices_kernelILNS2_8CDimNameE1ENS2_18CUDAKernelLauncherENS2_14EmptyVecKernelENS2_8DummyVecELm0EEEvRKNS_6TensorESA_lllENKUlvE1_clEvENKUlvE0_clEvEUllllllE_St5arrayIPcLm6EEEEviT0_T1_,"",@"SHT_CUDA_INFO"
	.sectionflags	@""
	.align	4


	//----- nvinfo : EIATTR_CUDA_API_VERSION
	.align		4
        /*0000*/ 	.byte	0x04, 0x37
        /*0002*/ 	.short	(.L_992 - .L_991)
.L_991:
        /*0004*/ 	.word	0x00000082


	//----- nvinfo : EIATTR_KPARAM_INFO
	.align		4
.L_992:
        /*0008*/ 	.byte	0x04, 0x17
        /*000a*/ 	.short	(.L_994 - .L_993)
.L_993:
        /*000c*/ 	.word	0x00000000
        /*0010*/ 	.short	0x0002
        /*0012*/ 	.short	0x0048
        /*0014*/ 	.byte	0x00, 0xf0, 0xc1, 0x00


	//----- nvinfo : EIATTR_KPARAM_INFO
	.align		4
.L_994:
        /*0018*/ 	.byte	0x04, 0x17
        /*001a*/ 	.short	(.L_996 - .L_995)
.L_995:
        /*001c*/ 	.word	0x00000000
        /*0020*/ 	.short	0x0001
        /*0022*/ 	.short	0x0008
        /*0024*/ 	.byte	0x00, 0xf0, 0x01, 0x01


	//----- nvinfo : EIATTR_KPARAM_INFO
	.align		4
.L_996:
        /*0028*/ 	.byte	0x04, 0x17
        /*002a*/ 	.short	(.L_998 - .L_997)
.L_997:
        /*002c*/ 	.word	0x00000000
        /*0030*/ 	.short	0x0000
        /*0032*/ 	.short	0x0000
        /*0034*/ 	.byte	0x00, 0xf0, 0x11, 0x00


	//----- nvinfo : EIATTR_SPARSE_MMA_MASK
	.align		4
.L_998:
        /*0038*/ 	.byte	0x03, 0x50
        /*003a*/ 	.short	0x0000


	//----- nvinfo : EIATTR_MAXREG_COUNT
	.align		4
        /*003c*/ 	.byte	0x03, 0x1b
        /*003e*/ 	.short	0x00ff


	//----- nvinfo : EIATTR_EXTERNS
	.align		4
        /*0040*/ 	.byte	0x04, 0x0f
        /*0042*/ 	.short	(.L_1000 - .L_999)


	//   ....[0]....
	.align		4
.L_999:
        /*0044*/ 	.word	index@(__assertfail)


	//----- nvinfo : EIATTR_MERCURY_ISA_VERSION
	.align		4
.L_1000:
        /*0048*/ 	.byte	0x03, 0x5f
        /*004a*/ 	.short	0x0101


	//----- nvinfo : EIATTR_VRC_CTA_INIT_COUNT
	.align		4
        /*004c*/ 	.byte	0x02, 0x4a
	.zero		1
	.zero		1


	//----- nvinfo : EIATTR_SYSCALL_OFFSETS
	.align		4
        /*0050*/ 	.byte	0x04, 0x46
        /*0052*/ 	.short	(.L_1002 - .L_1001)


	//   ....[0]....
.L_1001:
        /*0054*/ 	.word	0x00000dc0


	//   ....[1]....
        /*0058*/ 	.word	0x00000f20


	//   ....[2]....
        /*005c*/ 	.word	0x000010d0


	//   ....[3]....
        /*0060*/ 	.word	0x00004710


	//   ....[4]....
        /*0064*/ 	.word	0x00004950


	//   ....[5]....
        /*0068*/ 	.word	0x00004ab0


	//   ....[6]....
        /*006c*/ 	.word	0x00004c60


	//   ....[7]....
        /*0070*/ 	.word	0x00008250


	//   ....[8]....
        /*0074*/ 	.word	0x000084a0


	//   ....[9]....
        /*0078*/ 	.word	0x00008600


	//   ....[10]....
        /*007c*/ 	.word	0x000087b0


	//   ....[11]....
        /*0080*/ 	.word	0x0000be20


	//   ....[12]....
        /*0084*/ 	.word	0x0000c020


	//   ....[13]....
        /*0088*/ 	.word	0x0000c180


	//   ....[14]....
        /*008c*/ 	.word	0x0000c330


	//   ....[15]....
        /*0090*/ 	.word	0x0000f910


	//   ....[16]....
        /*0094*/ 	.word	0x0000fb10


	//   ....[17]....
        /*0098*/ 	.word	0x0000fc70


	//   ....[18]....
        /*009c*/ 	.word	0x0000fe20


	//   ....[19]....
        /*00a0*/ 	.word	0x00013470


	//   ....[20]....
        /*00a4*/ 	.word	0x00013670


	//   ....[21]....
        /*00a8*/ 	.word	0x000137d0


	//   ....[22]....
        /*00ac*/ 	.word	0x00013980


	//   ....[23]....
        /*00b0*/ 	.word	0x00016fd0


	//   ....[24]....
        /*00b4*/ 	.word	0x000171d0


	//   ....[25]....
        /*00b8*/ 	.word	0x00017330


	//   ....[26]....
        /*00bc*/ 	.word	0x000174e0


	//   ....[27]....
        /*00c0*/ 	.word	0x0001ab40


	//   ....[28]....
        /*00c4*/ 	.word	0x0001ad40


	//   ....[29]....
        /*00c8*/ 	.word	0x0001aea0


	//   ....[30]....
        /*00cc*/ 	.word	0x0001b050


	//   ....[31]....
        /*00d0*/ 	.word	0x0001e6b0


	//   ....[32]....
        /*00d4*/ 	.word	0x0001ee60


	//   ....[33]....
        /*00d8*/ 	.word	0x0001efc0


	//   ....[34]....
        /*00dc*/ 	.word	0x0001f170


	//   ....[35]....
        /*00e0*/ 	.word	0x00022890


	//   ....[36]....
        /*00e4*/ 	.word	0x00022a50


	//   ....[37]....
        /*00e8*/ 	.word	0x00022bb0


	//   ....[38]....
        /*00ec*/ 	.word	0x00022d60


	//   ....[39]....
        /*00f0*/ 	.word	0x00026330


	//   ....[40]....
        /*00f4*/ 	.word	0x000264f0


	//   ....[41]....
        /*00f8*/ 	.word	0x00026650


	//   ....[42]....
        /*00fc*/ 	.word	0x00026800


	//   ....[43]....
        /*0100*/ 	.word	0x00029e70


	//   ....[44]....
        /*0104*/ 	.word	0x0002a030


	//   ....[45]....
        /*0108*/ 	.word	0x0002a190


	//   ....[46]....
        /*010c*/ 	.word	0x0002a340


	//   ....[47]....
        /*0110*/ 	.word	0x0002d990


	//   ....[48]....
        /*0114*/ 	.word	0x0002db50


	//   ....[49]....
        /*0118*/ 	.word	0x0002dcb0


	//   ....[50]....
        /*011c*/ 	.word	0x0002de60


	//   ....[51]....
        /*0120*/ 	.word	0x000314f0


	//   ....[52]....
        /*0124*/ 	.word	0x000316b0


	//   ....[53]....
        /*0128*/ 	.word	0x00031810


	//   ....[54]....
        /*012c*/ 	.word	0x000319c0


	//   ....[55]....
        /*0130*/ 	.word	0x00035060


	//   ....[56]....
        /*0134*/ 	.word	0x00035220


	//   ....[57]....
        /*0138*/ 	.word	0x00035380


	//   ....[58]....
        /*013c*/ 	.word	0x00035530


	//   ....[59]....
        /*0140*/ 	.word	0x00038ba0


	//   ....[60]....
        /*0144*/ 	.word	0x00038d60


	//   ....[61]....
        /*0148*/ 	.word	0x00038ec0


	//   ....[62]....
        /*014c*/ 	.word	0x00039070


	//   ....[63]....
        /*0150*/ 	.word	0x0003c5f0


	//----- nvinfo : EIATTR_EXIT_INSTR_OFFSETS
	.align		4
.L_1002:
        /*0154*/ 	.byte	0x04, 0x1c
        /*0156*/ 	.short	(.L_1004 - .L_1003)


	//   ....[0]....
.L_1003:
        /*0158*/ 	.word	0x0001ea90


	//   ....[1]....
        /*015c*/ 	.word	0x0001eae0


	//   ....[2]....
        /*0160*/ 	.word	0x0003c6f0


	//----- nvinfo : EIATTR_MAX_THREADS
	.align		4
.L_1004:
        /*0164*/ 	.byte	0x04, 0x05
        /*0166*/ 	.short	(.L_1006 - .L_1005)
.L_1005:
        /*0168*/ 	.word	0x00000080
        /*016c*/ 	.word	0x00000001
        /*0170*/ 	.word	0x00000001


	//----- nvinfo : EIATTR_CRS_STACK_SIZE
	.align		4
.L_1006:
        /*0174*/ 	.byte	0x04, 0x1e
        /*0176*/ 	.short	(.L_1008 - .L_1007)
.L_1007:
        /*0178*/ 	.word	0x00000000


	//----- nvinfo : EIATTR_CBANK_PARAM_SIZE
	.align		4
.L_1008:
        /*017c*/ 	.byte	0x03, 0x19
        /*017e*/ 	.short	0x0078


	//----- nvinfo : EIATTR_PARAM_CBANK
	.align		4
        /*0180*/ 	.byte	0x04, 0x0a
        /*0182*/ 	.short	(.L_1010 - .L_1009)
	.align		4
.L_1009:
        /*0184*/ 	.word	index@(.nv.constant0._ZN2at6native29vectorized_elementwise_kernelILi4EZZZNS0_67_GLOBAL__N__bb565c37_34_ValidateCompressedIndicesKernel_cu_33a4b88b42_validate_compressed_sparse_indices_kernelILNS2_8CDimNameE1ENS2_18CUDAKernelLauncherENS2_14EmptyVecKernelENS2_8DummyVecELm0EEEvRKNS_6TensorESA_lllENKUlvE1_clEvENKUlvE0_clEvEUllllllE_St5arrayIPcLm6EEEEviT0_T1_)
        /*0188*/ 	.short	0x0380
        /*018a*/ 	.short	0x0078


	//----- nvinfo : EIATTR_SW_WAR
	.align		4
.L_1010:
        /*018c*/ 	.byte	0x04, 0x36
        /*018e*/ 	.short	(.L_1012 - .L_1011)
.L_1011:
        /*0190*/ 	.word	0x00000008
.L_1012:


//--------------------- .nv.info._ZN2at6native29vectorized_elementwise_kernelILi8EZZZNS0_67_GLOBAL__N__bb565c37_34_ValidateCompressedIndicesKernel_cu_33a4b88b42_validate_compressed_sparse_indices_kernelILNS2_8CDimNameE1ENS2_18CUDAKernelLauncherENS2_14EmptyVecKernelENS2_8DummyVecELm0EEEvRKNS_6TensorESA_lllENKUlvE1_clEvENKUlvE0_clEvEUllllllE_St5arrayIPcLm6EEEEviT0_T1_ --------------------------
	.section	.nv.info._ZN2at6native29vectorized_elementwise_kernelILi8EZZZNS0_67_GLOBAL__N__bb565c37_34_ValidateCompressedIndicesKernel_cu_33a4b88b42_validate_compressed_sparse_indices_kernelILNS2_8CDimNameE1ENS2_18CUDAKernelLauncherENS2_14EmptyVecKernelENS2_8DummyVecELm0EEEvRKNS_6TensorESA_lllENKUlvE1_clEvENKUlvE0_clEvEUllllllE_St5arrayIPcLm6EEEEviT0_T1_,"",@"SHT_CUDA_INFO"
	.sectionflags	@""
	.align	4


	//----- nvinfo : EIATTR_CUDA_API_VERSION
	.align		4
        /*0000*/ 	.byte	0x04, 0x37
        /*0002*/ 	.short	(.L_1014 - .L_1013)
.L_1013:
        /*0004*/ 	.word	0x00000082


	//----- nvinfo : EIATTR_KPARAM_INFO
	.align		4
.L_1014:
        /*0008*/ 	.byte	0x04, 0x17
        /*000a*/ 	.short	(.L_1016 - .L_1015)
.L_1015:
        /*000c*/ 	.word	0x00000000
        /*0010*/ 	.short	0x0002
        /*0012*/ 	.short	0x0048
        /*0014*/ 	.byte	0x00, 0xf0, 0xc1, 0x00


	//----- nvinfo : EIATTR_KPARAM_INFO
	.align		4
.L_1016:
        /*0018*/ 	.byte	0x04, 0x17
        /*001a*/ 	.short	(.L_1018 - .L_1017)
.L_1017:
        /*001c*/ 	.word	0x00000000
        /*0020*/ 	.short	0x0001
        /*0022*/ 	.short	0x0008
        /*0024*/ 	.byte	0x00, 0xf0, 0x01, 0x01


	//----- nvinfo : EIATTR_KPARAM_INFO
	.align		4
.L_1018:
        /*0028*/ 	.byte	0x04, 0x17
        /*002a*/ 	.short	(.L_1020 - .L_1019)
.L_1019:
        /*002c*/ 	.word	0x00000000
        /*0030*/ 	.short	0x0000
        /*0032*/ 	.short	0x0000
        /*0034*/ 	.byte	0x00, 0xf0, 0x11, 0x00


	//----- nvinfo : EIATTR_SPARSE_MMA_MASK
	.align		4
.L_1020:
        /*0038*/ 	.byte	0x03, 0x50
        /*003a*/ 	.short	0x0000


	//----- nvinfo : EIATTR_MAXREG_COUNT
	.align		4
        /*003c*/ 	.byte	0x03, 0x1b
        /*003e*/ 	.short	0x00ff


	//----- nvinfo : EIATTR_MERCURY_ISA_VERSION
	.align		4
        /*0040*/ 	.byte	0x03, 0x5f
        /*0042*/ 	.short	0x0101


	//----- nvinfo : EIATTR_VRC_CTA_INIT_COUNT
	.align		4
        /*0044*/ 	.byte	0x02, 0x4a
	.zero		1
	.zero		1


	//----- nvinfo : EIATTR_EXIT_INSTR_OFFSETS
	.align		4
        /*0048*/ 	.byte	0x04, 0x1c
        /*004a*/ 	.short	(.L_1022 - .L_1021)


	//   ....[0]....
.L_1021:
        /*004c*/ 	.word	0x00000010


	//----- nvinfo : EIATTR_MAX_THREADS
	.align		4
.L_1022:
        /*0050*/ 	.byte	0x04, 0x05
        /*0052*/ 	.short	(.L_1024 - .L_1023)
.L_1023:
        /*0054*/ 	.word	0x00000080
        /*0058*/ 	.word	0x00000001
        /*005c*/ 	.word	0x00000001


	//----- nvinfo : EIATTR_CBANK_PARAM_SIZE
	.align		4
.L_1024:
        /*0060*/ 	.byte	0x03, 0x19
        /*0062*/ 	.short	0x0078


	//----- nvinfo : EIATTR_PARAM_CBANK
	.align		4
        /*0064*/ 	.byte	0x04, 0x0a
        /*0066*/ 	.short	(.L_1026 - .L_1025)
	.align		4
.L_1025:
        /*0068*/ 	.word	index@(.nv.constant0._ZN2at6native29vectorized_elementwise_kernelILi8EZZZNS0_67_GLOBAL__N__bb565c37_34_ValidateCompressedIndicesKernel_cu_33a4b88b42_validate_compressed_sparse_indices_kernelILNS2_8CDimNameE1ENS2_18CUDAKernelLauncherENS2_14EmptyVecKernelENS2_8DummyVecELm0EEEvRKNS_6TensorESA_lllENKUlvE1_clEvENKUlvE0_clEvEUllllllE_St5arrayIPcLm6EEEEviT0_T1_)
        /*006c*/ 	.short	0x0380
        /*006e*/ 	.short	0x0078


	//----- nvinfo : EIATTR_SW_WAR
	.align		4
.L_1026:
        /*0070*/ 	.byte	0x04, 0x36
        /*0072*/ 	.short	(.L_1028 - .L_1027)
.L_1027:
        /*0074*/ 	.word	0x00000008
.L_1028:


//--------------------- .nv.info._ZN2at6native18elementwise_kernelILi128ELi4EZNS0_15gpu_kernel_implIZZZNS0_67_GLOBAL__N__bb565c37_34_ValidateCompressedIndicesKernel_cu_33a4b88b42_validate_compressed_sparse_indices_kernelILNS3_8CDimNameE1ENS3_18CUDAKernelLauncherENS3_14EmptyVecKernelENS3_8DummyVecELm0EEEvRKNS_6TensorESB_lllENKUlvE1_clEvENKUlvE_clEvEUliiiiiE_EEvRNS_18TensorIteratorBaseERKT_EUliE_EEviT1_ --------------------------
	.section	.nv.info._ZN2at6native18elementwise_kernelILi128ELi4EZNS0_15gpu_kernel_implIZZZNS0_67_GLOBAL__N__bb565c37_34_ValidateCompressedIndicesKernel_cu_33a4b88b42_validate_compressed_sparse_indices_kernelILNS3_8CDimNameE1ENS3_18CUDAKernelLauncherENS3_14EmptyVecKernelENS3_8DummyVecELm0EEEvRKNS_6TensorESB_lllENKUlvE1_clEvENKUlvE_clEvEUliiiiiE_EEvRNS_18TensorIteratorBaseERKT_EUliE_EEviT1_,"",@"SHT_CUDA_INFO"
	.sectionflags	@""
	.align	4


	//----- nvinfo : EIATTR_CUDA_API_VERSION
	.align		4
        /*0000*/ 	.byte	0x04, 0x37
        /*0002*/ 	.short	(.L_1030 - .L_1029)
.L_1029:
        /*0004*/ 	.word	0x00000082


	//----- nvinfo : EIATTR_KPARAM_INFO
	.align		4
.L_1030:
        /*0008*/ 	.byte	0x04, 0x17
        /*000a*/ 	.short	(.L_1032 - .L_1031)
.L_1031:
        /*000c*/ 	.word	0x00000000
        /*0010*/ 	.short	0x0001
        /*0012*/ 	.short	0x0008
        /*0014*/ 	.byte	0x00, 0xf0, 0x21, 0x10


	//----- nvinfo : EIATTR_KPARAM_INFO
	.align		4
.L_1032:
        /*0018*/ 	.byte	0x04, 0x17
        /*001a*/ 	.short	(.L_1034 - .L_1033)
.L_1033:
        /*001c*/ 	.word	0x00000000
        /*0020*/ 	.short	0x0000
        /*0022*/ 	.short	0x0000
        /*0024*/ 	.byte	0x00, 0xf0, 0x11, 0x00


	//----- nvinfo : EIATTR_SPARSE_MMA_MASK
	.align		4
.L_1034:
        /*0028*/ 	.byte	0x03, 0x50
        /*002a*/ 	.short	0x0000


	//----- nvinfo : EIATTR_MAXREG_COUNT
	.align		4
        /*002c*/ 	.byte	0x03, 0x1b
        /*002e*/ 	.short	0x0080


	//----- nvinfo : EIATTR_EXTERNS
	.align		4
        /*0030*/ 	.byte	0x04, 0x0f
        /*0032*/ 	.short	(.L_1036 - .L_1035)


	//   ....[0]....
	.align		4
.L_1035:
        /*0034*/ 	.word	index@(__assertfail)


	//----- nvinfo : EIATTR_MERCURY_ISA_VERSION
	.align		4
.L_1036:
        /*0038*/ 	.byte	0x03, 0x5f
        /*003a*/ 	.short	0x0101


	//----- nvinfo : EIATTR_VRC_CTA_INIT_COUNT
	.align		4
        /*003c*/ 	.byte	0x02, 0x4a
	.zero		1
	.zero		1


	//----- nvinfo : EIATTR_SYSCALL_OFFSETS
	.align		4
        /*0040*/ 	.byte	0x04, 0x46
        /*0042*/ 	.short	(.L_1038 - .L_1037)


	//   ....[0]....
.L_1037:
        /*0044*/ 	.word	0x000029c0


	//   ....[1]....
        /*0048*/ 	.word	0x000037a0


	//   ....[2]....
        /*004c*/ 	.word	0x00004580


	//   ....[3]....
        /*0050*/ 	.word	0x00005360


	//   ....[4]....
        /*0054*/ 	.word	0x00006140


	//   ....[5]....
        /*0058*/ 	.word	0x00006380


	//   ....[6]....
        /*005c*/ 	.word	0x000064d0


	//   ....[7]....
        /*0060*/ 	.word	0x00006650


	//   ....[8]....
        /*0064*/ 	.word	0x00009db0


	//   ....[9]....
        /*0068*/ 	.word	0x0000a520


	//   ....[10]....
        /*006c*/ 	.word	0x0000ce60


	//   ....[11]....
        /*0070*/ 	.word	0x0000dc40


	//   ....[12]....
        /*0074*/ 	.word	0x0000ea20


	//   ....[13]....
        /*0078*/ 	.word	0x0000f800


	//   ....[14]....
        /*007c*/ 	.word	0x000105e0


	//   ....[15]....
        /*0080*/ 	.word	0x00010770


	//   ....[16]....
        /*0084*/ 	.word	0x000108c0


	//   ....[17]....
        /*0088*/ 	.word	0x00010a40


	//   ....[18]....
        /*008c*/ 	.word	0x000141a0


	//   ....[19]....
        /*0090*/ 	.word	0x00014920


	//   ....[20]....
        /*0094*/ 	.word	0x00017230


	//   ....[21]....
        /*0098*/ 	.word	0x00018000


	//   ....[22]....
        /*009c*/ 	.word	0x00018dd0


	//   ....[23]....
        /*00a0*/ 	.word	0x00019ba0


	//   ....[24]....
        /*00a4*/ 	.word	0x0001a980


	//   ....[25]....
        /*00a8*/ 	.word	0x0001ab10


	//   ....[26]....
        /*00ac*/ 	.word	0x0001ac60


	//   ....[27]....
        /*00b0*/ 	.word	0x0001ade0


	//   ....[28]....
        /*00b4*/ 	.word	0x0001e530


	//   ....[29]....
        /*00b8*/ 	.word	0x0001ecb0


	//   ....[30]....
        /*00bc*/ 	.word	0x000215d0


	//   ....[31]....
        /*00c0*/ 	.word	0x000223a0


	//   ....[32]....
        /*00c4*/ 	.word	0x00023170


	//   ....[33]....
        /*00c8*/ 	.word	0x00023f50


	//   ....[34]....
        /*00cc*/ 	.word	0x00024d30


	//   ....[35]....
        /*00d0*/ 	.word	0x00024ec0


	//   ....[36]....
        /*00d4*/ 	.word	0x00025010


	//   ....[37]....
        /*00d8*/ 	.word	0x00025190


	//   ....[38]....
        /*00dc*/ 	.word	0x000289c0


	//   ....[39]....
        /*00e0*/ 	.word	0x00029110


	//----- nvinfo : EIATTR_EXIT_INSTR_OFFSETS
	.align		4
.L_1038:
        /*00e4*/ 	.byte	0x04, 0x1c
        /*00e6*/ 	.short	(.L_1040 - .L_1039)


	//   ....[0]....
.L_1039:
        /*00e8*/ 	.word	0x0001ed40


	//   ....[1]....
        /*00ec*/ 	.word	0x00028b00


	//   ....[2]....
        /*00f0*/ 	.word	0x00028b20


	//   ....[3]....
        /*00f4*/ 	.word	0x00028ba0


	//   ....[4]....
        /*00f8*/ 	.word	0x00028bc0


	//   ....[5]....
        /*00fc*/ 	.word	0x00028be0


	//   ....[6]....
        /*0100*/ 	.word	0x00028c60


	//   ....[7]....
        /*0104*/ 	.word	0x00028c80


	//   ....[8]....
        /*0108*/ 	.word	0x00028d00


	//   ....[9]....
        /*010c*/ 	.word	0x00028d20


	//   ....[10]....
        /*0110*/ 	.word	0x00028d40


	//   ....[11]....
        /*0114*/ 	.word	0x00028de0


	//   ....[12]....
        /*0118*/ 	.word	0x00028e00


	//   ....[13]....
        /*011c*/ 	.word	0x00028e80


	//   ....[14]....
        /*0120*/ 	.word	0x00028ea0


	//   ....[15]....
        /*0124*/ 	.word	0x00028ec0


	//   ....[16]....
        /*0128*/ 	.word	0x00028f60


	//   ....[17]....
        /*012c*/ 	.word	0x00028f80


	//   ....[18]....
        /*0130*/ 	.word	0x00028fa0


	//   ....[19]....
        /*0134*/ 	.word	0x00029010


	//   ....[20]....
        /*0138*/ 	.word	0x00029120


	//   ....[21]....
        /*013c*/ 	.word	0x00029140


	//   ....[22]....
        /*0140*/ 	.word	0x00029160


	//----- nvinfo : EIATTR_MAX_THREADS
	.align		4
.L_1040:
        /*0144*/ 	.byte	0x04, 0x05
        /*0146*/ 	.short	(.L_1042 - .L_1041)
.L_1041:
        /*0148*/ 	.word	0x00000080
        /*014c*/ 	.word	0x00000001
        /*0150*/ 	.word	0x00000001


	//----- nvinfo : EIATTR_CRS_STACK_SIZE
	.align		4
.L_1042:
        /*0154*/ 	.byte	0x04, 0x1e
        /*0156*/ 	.short	(.L_1044 - .L_1043)
.L_1043:
        /*0158*/ 	.word	0x00000000


	//----- nvinfo : EIATTR_CBANK_PARAM_SIZE
	.align		4
.L_1044:
        /*015c*/ 	.byte	0x03, 0x19
        /*015e*/ 	.short	0x0410


	//----- nvinfo : EIATTR_PARAM_CBANK
	.align		4
        /*0160*/ 	.byte	0x04, 0x0a
        /*0162*/ 	.short	(.L_1046 - .L_1045)
	.align		4
.L_1045:
        /*0164*/ 	.word	index@(.nv.constant0._ZN2at6native18elementwise_kernelILi128ELi4EZNS0_15gpu_kernel_implIZZZNS0_67_GLOBAL__N__bb565c37_34_ValidateCompressedIndicesKernel_cu_33a4b88b42_validate_compressed_sparse_indices_kernelILNS3_8CDimNameE1ENS3_18CUDAKernelLauncherENS3_14EmptyVecKernelENS3_8DummyVecELm0EEEvRKNS_6TensorESB_lllENKUlvE1_clEvENKUlvE_clEvEUliiiiiE_EEvRNS_18TensorIteratorBaseERKT_EUliE_EEviT1_)
        /*0168*/ 	.short	0x0380
        /*016a*/ 	.short	0x0410


	//----- nvinfo : EIATTR_SW_WAR
	.align		4
.L_1046:
        /*016c*/ 	.byte	0x04, 0x36
        /*016e*/ 	.short	(.L_1048 - .L_1047)
.L_1047:
        /*0170*/ 	.word	0x00000008
.L_1048:


//--------------------- .nv.info._ZN2at6native27unrolled_elementwise_kernelIZZZNS0_67_GLOBAL__N__bb565c37_34_ValidateCompressedIndicesKernel_cu_33a4b88b42_validate_compressed_sparse_indices_kernelILNS2_8CDimNameE1ENS2_18CUDAKernelLauncherENS2_14EmptyVecKernelENS2_8DummyVecELm0EEEvRKNS_6TensorESA_lllENKUlvE1_clEvENKUlvE_clEvEUliiiiiE_St5arrayIPcLm6EELi4E23TrivialOffsetCalculatorILi5EjESH_ILi1EjENS0_6memory12LoadWithCastILi5EEENSK_13StoreWithCastILi1EEEEEviT_T0_T2_T3_T4_T5_ --------------------------
	.section	.nv.info._ZN2at6native27unrolled_elementwise_kernelIZZZNS0_67_GLOBAL__N__bb565c37_34_ValidateCompressedIndicesKernel_cu_33a4b88b42_validate_compressed_sparse_indices_kernelILNS2_8CDimNameE1ENS2_18CUDAKernelLauncherENS2_14EmptyVecKernelENS2_8DummyVecELm0EEEvRKNS_6TensorESA_lllENKUlvE1_clEvENKUlvE_clEvEUliiiiiE_St5arrayIPcLm6EELi4E23TrivialOffsetCalculatorILi5EjESH_ILi1EjENS0_6memory12LoadWithCastILi5EEENSK_13StoreWithCastILi1EEEEEviT_T0_T2_T3_T4_T5_,"",@"SHT_CUDA_INFO"
	.sectionflags	@""
	.align	4


	//----- nvinfo : EIATTR_CUDA_API_VERSION
	.align		4
        /*0000*/ 	.byte	0x04, 0x37
        /*0002*/ 	.short	(.L_1050 - .L_1049)
.L_1049:
        /*0004*/ 	.word	0x00000082


	//----- nvinfo : EIATTR_KPARAM_INFO
	.align		4
.L_1050:
        /*0008*/ 	.byte	0x04, 0x17
        /*000a*/ 	.short	(.L_1052 - .L_1051)
.L_1051:
        /*000c*/ 	.word	0x00000000
        /*0010*/ 	.short	0x0006
        /*0012*/ 	.short	0x0098
        /*0014*/ 	.byte	0x00, 0xf0, 0x21, 0x00


	//----- nvinfo : EIATTR_KPARAM_INFO
	.align		4
.L_1052:
        /*0018*/ 	.byte	0x04, 0x17
        /*001a*/ 	.short	(.L_1054 - .L_1053)
.L_1053:
        /*001c*/ 	.word	0x00000000
        /*0020*/ 	.short	0x0005
        /*0022*/ 	.short	0x007c
        /*0024*/ 	.byte	0x00, 0xf0, 0x71, 0x00


	//----- nvinfo : EIATTR_KPARAM_INFO
	.align		4
.L_1054:
        /*0028*/ 	.byte	0x04, 0x17
        /*002a*/ 	.short	(.L_1056 - .L_1055)
.L_1055:
        /*002c*/ 	.word	0x00000000
        /*0030*/ 	.short	0x0004
        /*0032*/ 	.short	0x0079
        /*0034*/ 	.byte	0x00, 0xf0, 0x05, 0x00


	//----- nvinfo : EIATTR_KPARAM_INFO
	.align		4
.L_1056:
        /*0038*/ 	.byte	0x04, 0x17
        /*003a*/ 	.short	(.L_1058 - .L_1057)
.L_1057:
        /*003c*/ 	.word	0x00000000
        /*0040*/ 	.short	0x0003
        /*0042*/ 	.short	0x0078
        /*0044*/ 	.byte	0x00, 0xf0, 0x05, 0x00


	//----- nvinfo : EIATTR_KPARAM_INFO
	.align		4
.L_1058:
        /*0048*/ 	.byte	0x04, 0x17
        /*004a*/ 	.short	(.L_1060 - .L_1059)
.L_1059:
        /*004c*/ 	.word	0x00000000
        /*0050*/ 	.short	0x0002
        /*0052*/ 	.short	0x0048
        /*0054*/ 	.byte	0x00, 0xf0, 0xc1, 0x00


	//----- nvinfo : EIATTR_KPARAM_INFO
	.align		4
.L_1060:
        /*0058*/ 	.byte	0x04, 0x17
        /*005a*/ 	.short	(.L_1062 - .L_1061)
.L_1061:
        /*005c*/ 	.word	0x00000000
        /*0060*/ 	.short	0x0001
        /*0062*/ 	.short	0x0008
        /*0064*/ 	.byte	0x00, 0xf0, 0x01, 0x01


	//----- nvinfo : EIATTR_KPARAM_INFO
	.align		4
.L_1062:
        /*0068*/ 	.byte	0x04, 0x17
        /*006a*/ 	.short	(.L_1064 - .L_1063)
.L_1063:
        /*006c*/ 	.word	0x00000000
        /*0070*/ 	.short	0x0000
        /*0072*/ 	.short	0x0000
        /*0074*/ 	.byte	0x00, 0xf0, 0x11, 0x00


	//----- nvinfo : EIATTR_SPARSE_MMA_MASK
	.align		4
.L_1064:
        /*0078*/ 	.byte	0x03, 0x50
        /*007a*/ 	.short	0x0000


	//----- nvinfo : EIATTR_MAXREG_COUNT
	.align		4
        /*007c*/ 	.byte	0x03, 0x1b
        /*007e*/ 	.short	0x00ff


	//----- nvinfo : EIATTR_EXTERNS
	.align		4
        /*0080*/ 	.byte	0x04, 0x0f
        /*0082*/ 	.short	(.L_1066 - .L_1065)


	//   ....[0]....
	.align		4
.L_1065:
        /*0084*/ 	.word	index@(__assertfail)


	//----- nvinfo : EIATTR_MERCURY_ISA_VERSION
	.align		4
.L_1066:
        /*0088*/ 	.byte	0x03, 0x5f
        /*008a*/ 	.short	0x0101


	//----- nvinfo : EIATTR_VRC_CTA_INIT_COUNT
	.align		4
        /*008c*/ 	.byte	0x02, 0x4a
	.zero		1
	.zero		1


	//----- nvinfo : EIATTR_SYSCALL_OFFSETS
	.align		4
        /*0090*/ 	.byte	0x04, 0x46
        /*0092*/ 	.short	(.L_1068 - .L_1067)


	//   ....[0]....
.L_1067:
        /*0094*/ 	.word	0x00000e30


	//   ....[1]....
        /*0098*/ 	.word	0x00001c20


	//   ....[2]....
        /*009c*/ 	.word	0x00002a10


	//   ....[3]....
        /*00a0*/ 	.word	0x00003810


	//   ....[4]....
        /*00a4*/ 	.word	0x00004610


	//   ....[5]....
        /*00a8*/ 	.word	0x00005570


	//   ....[6]....
        /*00ac*/ 	.word	0x00006370


	//   ....[7]....
        /*00b0*/ 	.word	0x00007170


	//   ....[8]....
        /*00b4*/ 	.word	0x00007f70


	//   ....[9]....
        /*00b8*/ 	.word	0x00008d70


	//   ....[10]....
        /*00bc*/ 	.word	0x00009c20


	//   ....[11]....
        /*00c0*/ 	.word	0x0000aa20


	//   ....[12]....
        /*00c4*/ 	.word	0x0000b820


	//   ....[13]....
        /*00c8*/ 	.word	0x0000c620


	//   ....[14]....
        /*00cc*/ 	.word	0x0000d420


	//   ....[15]....
        /*00d0*/ 	.word	0x0000e2c0


	//   ....[16]....
        /*00d4*/ 	.word	0x0000f0c0


	//   ....[17]....
        /*00d8*/ 	.word	0x0000fec0


	//   ....[18]....
        /*00dc*/ 	.word	0x00010cc0


	//   ....[19]....
        /*00e0*/ 	.word	0x00011ac0


	//   ....[20]....
        /*00e4*/ 	.word	0x00011d50


	//   ....[21]....
        /*00e8*/ 	.word	0x00011ea0


	//   ....[22]....
        /*00ec*/ 	.word	0x00012020


	//   ....[23]....
        /*00f0*/ 	.word	0x00015550


	//   ....[24]....
        /*00f4*/ 	.word	0x00015740


	//   ....[25]....
        /*00f8*/ 	.word	0x00015890


	//   ....[26]....
        /*00fc*/ 	.word	0x00015a10


	//   ....[27]....
        /*0100*/ 	.word	0x00018f80


	//   ....[28]....
        /*0104*/ 	.word	0x00019170


	//   ....[29]....
        /*0108*/ 	.word	0x000192c0


	//   ....[30]....
        /*010c*/ 	.word	0x00019440


	//   ....[31]....
        /*0110*/ 	.word	0x0001c8b0


	//   ....[32]....
        /*0114*/ 	.word	0x0001caa0


	//   ....[33]....
        /*0118*/ 	.word	0x0001cbf0


	//   ....[34]....
        /*011c*/ 	.word	0x0001cd70


	//   ....[35]....
        /*0120*/ 	.word	0x00020200


	//   ....[36]....
        /*0124*/ 	.word	0x000203f0


	//   ....[37]....
        /*0128*/ 	.word	0x00020540


	//   ....[38]....
        /*012c*/ 	.word	0x000206c0


	//   ....[39]....
        /*0130*/ 	.word	0x000208b0


	//   ....[40]....
        /*0134*/ 	.word	0x00020aa0


	//   ....[41]....
        /*0138*/ 	.word	0x00020bf0


	//   ....[42]....
        /*013c*/ 	.word	0x00020d70


	//   ....[43]....
        /*0140*/ 	.word	0x00020f60


	//   ....[44]....
        /*0144*/ 	.word	0x00021150


	//   ....[45]....
        /*0148*/ 	.word	0x000212a0


	//   ....[46]....
        /*014c*/ 	.word	0x00021420


	//   ....[47]....
        /*0150*/ 	.word	0x00021610


	//   ....[48]....
        /*0154*/ 	.word	0x000217f0


	//   ....[49]....
        /*0158*/ 	.word	0x00021940


	//   ....[50]....
        /*015c*/ 	.word	0x00021ac0


	//   ....[51]....
        /*0160*/ 	.word	0x00021cb0


	//   ....[52]....
        /*0164*/ 	.word	0x000224b0


	//   ....[53]....
        /*0168*/ 	.word	0x00022ca0


	//   ....[54]....
        /*016c*/ 	.word	0x00023480


	//   ....[55]....
        /*0170*/ 	.word	0x00023c40


	//----- nvinfo : EIATTR_EXIT_INSTR_OFFSETS
	.align		4
.L_1068:
        /*0174*/ 	.byte	0x04, 0x1c
        /*0176*/ 	.short	(.L_1070 - .L_1069)


	//   ....[0]....
.L_1069:
        /*0178*/ 	.word	0x00023500


	//   ....[1]....
        /*017c*/ 	.word	0x00023630


	//   ....[2]....
        /*0180*/ 	.word	0x00023650


	//   ....[3]....
        /*0184*/ 	.word	0x000236d0


	//   ....[4]....
        /*0188*/ 	.word	0x000236f0


	//   ....[5]....
        /*018c*/ 	.word	0x00023710


	//   ....[6]....
        /*0190*/ 	.word	0x00023790


	//   ....[7]....
        /*0194*/ 	.word	0x000237b0


	//   ....[8]....
        /*0198*/ 	.word	0x00023830


	//   ....[9]....
        /*019c*/ 	.word	0x00023850


	//   ....[10]....
        /*01a0*/ 	.word	0x00023870


	//   ....[11]....
        /*01a4*/ 	.word	0x00023910


	//   ....[12]....
        /*01a8*/ 	.word	0x00023930


	//   ....[13]....
        /*01ac*/ 	.word	0x000239b0


	//   ....[14]....
        /*01b0*/ 	.word	0x000239d0


	//   ....[15]....
        /*01b4*/ 	.word	0x000239f0


	//   ....[16]....
        /*01b8*/ 	.word	0x00023a90


	//   ....[17]....
        /*01bc*/ 	.word	0x00023ab0


	//   ....[18]....
        /*01c0*/ 	.word	0x00023ad0


	//   ....[19]....
        /*01c4*/ 	.word	0x00023b40


	//   ....[20]....
        /*01c8*/ 	.word	0x00023c50


	//   ....[21]....
        /*01cc*/ 	.word	0x00023c70


	//   ....[22]....
        /*01d0*/ 	.word	0x00023c90


	//----- nvinfo : EIATTR_MAX_THREADS
	.align		4
.L_1070:
        /*01d4*/ 	.byte	0x04, 0x05
        /*01d6*/ 	.short	(.L_1072 - .L_1071)
.L_1071:
        /*01d8*/ 	.word	0x00000080
        /*01dc*/ 	.word	0x00000001
        /*01e0*/ 	.word	0x00000001


	//----- nvinfo : EIATTR_CRS_STACK_SIZE
	.align		4
.L_1072:
        /*01e4*/ 	.byte	0x04, 0x1e
        /*01e6*/ 	.short	(.L_1074 - .L_1073)
.L_1073:
        /*01e8*/ 	.word	0x00000000


	//----- nvinfo : EIATTR_CBANK_PARAM_SIZE
	.align		4
.L_1074:
        /*01ec*/ 	.byte	0x03, 0x19
        /*01ee*/ 	.short	0x00a0


	//----- nvinfo : EIATTR_PARAM_CBANK
	.align		4
        /*01f0*/ 	.byte	0x04, 0x0a
        /*01f2*/ 	.short	(.L_1076 - .L_1075)
	.align		4
.L_1075:
        /*01f4*/ 	.word	index@(.nv.constant0._ZN2at6native27unrolled_elementwise_kernelIZZZNS0_67_GLOBAL__N__bb565c37_34_ValidateCompressedIndicesKernel_cu_33a4b88b42_validate_compressed_sparse_indices_kernelILNS2_8CDimNameE1ENS2_18CUDAKernelLauncherENS2_14EmptyVecKernelENS2_8DummyVecELm0EEEvRKNS_6TensorESA_lllENKUlvE1_clEvENKUlvE_clEvEUliiiiiE_St5arrayIPcLm6EELi4E23TrivialOffsetCalculatorILi5EjESH_ILi1EjENS0_6memory12LoadWithCastILi5EEENSK_13StoreWithCastILi1EEEEEviT_T0_T2_T3_T4_T5_)
        /*01f8*/ 	.short	0x0380
        /*01fa*/ 	.short	0x00a0


	//----- nvinfo : EIATTR_SW_WAR
	.align		4
.L_1076:
        /*01fc*/ 	.byte	0x04, 0x36
        /*01fe*/ 	.short	(.L_1078 - .L_1077)
.L_1077:
        /*0200*/ 	.word	0x00000008
.L_1078:


//--------------------- .nv.info._ZN2at6native18elementwise_kernelILi128ELi2EZNS0_22gpu_kernel_impl_nocastIZZZNS0_67_GLOBAL__N__bb565c37_34_ValidateCompressedIndicesKernel_cu_33a4b88b42_validate_compressed_sparse_indices_kernelILNS3_8CDimNameE1ENS3_18CUDAKernelLauncherENS3_14EmptyVecKernelENS3_8DummyVecELm0EEEvRKNS_6TensorESB_lllENKUlvE1_clEvENKUlvE_clEvEUliiiiiE_EEvRNS_18TensorIteratorBaseERKT_EUliE_EEviT1_ --------------------------
	.section	.nv.info._ZN2at6native18elementwise_kernelILi128ELi2EZNS0_22gpu_kernel_impl_nocastIZZZNS0_67_GLOBAL__N__bb565c37_34_ValidateCompressedIndicesKernel_cu_33a4b88b42_validate_compressed_sparse_indices_kernelILNS3_8CDimNameE1ENS3_18CUDAKernelLauncherENS3_14EmptyVecKernelENS3_8DummyVecELm0EEEvRKNS_6TensorESB_lllENKUlvE1_clEvENKUlvE_clEvEUliiiiiE_EEvRNS_18TensorIteratorBaseERKT_EUliE_EEviT1_,"",@"SHT_CUDA_INFO"
	.sectionflags	@""
	.align	4


	//----- nvinfo : EIATTR_CUDA_API_VERSION
	.align		4
        /*0000*/ 	.byte	0x04, 0x37
        /*0002*/ 	.short	(.L_1080 - .L_1079)
.L_1079:
        /*0004*/ 	.word	0x00000082


	//----- nvinfo : EIATTR_KPARAM_INFO
	.align		4
.L_1080:
        /*0008*/ 	.byte	0x04, 0x17
        /*000a*/ 	.short	(.L_1082 - .L_1081)
.L_1081:
        /*000c*/ 	.word	0x00000000
        /*0010*/ 	.short	0x0001
        /*0012*/ 	.short	0x0008
        /*0014*/ 	.byte	0x00, 0xf0, 0x01, 0x10


	//----- nvinfo : EIATTR_KPARAM_INFO
	.align		4
.L_1082:
        /*0018*/ 	.byte	0x04, 0x17
        /*001a*/ 	.short	(.L_1084 - .L_1083)
.L_1083:
        /*001c*/ 	.word	0x00000000
        /*0020*/ 	.short	0x0000
        /*0022*/ 	.short	0x0000
        /*0024*/ 	.byte	0x00, 0xf0, 0x11, 0x00


	//----- nvinfo : EIATTR_SPARSE_MMA_MASK
	.align		4
.L_1084:
        /*0028*/ 	.byte	0x03, 0x50
        /*002a*/ 	.short	0x0000


	//----- nvinfo : EIATTR_MAXREG_COUNT
	.align		4
        /*002c*/ 	.byte	0x03, 0x1b
        /*002e*/ 	.short	0x0080


	//----- nvinfo : EIATTR_EXTERNS
	.align		4
        /*0030*/ 	.byte	0x04, 0x0f
        /*0032*/ 	.short	(.L_1086 - .L_1085)


	//   ....[0]....
	.align		4
.L_1085:
        /*0034*/ 	.word	index@(__assertfail)


	//----- nvinfo : EIATTR_MERCURY_ISA_VERSION
	.align		4
.L_1086:
        /*0038*/ 	.byte	0x03, 0x5f
        /*003a*/ 	.short	0x0101


	//----- nvinfo : EIATTR_VRC_CTA_INIT_COUNT
	.align		4
        /*003c*/ 	.byte	0x02, 0x4a
	.zero		1
	.zero		1


	//----- nvinfo : EIATTR_SYSCALL_OFFSETS
	.align		4
        /*0040*/ 	.byte	0x04, 0x46
        /*0042*/ 	.short	(.L_1088 - .L_1087)


	//   ....[0]....
.L_1087:
        /*0044*/ 	.word	0x000003a0


	//   ....[1]....
        /*0048*/ 	.word	0x000004d0


	//   ....[2]....
        /*004c*/ 	.word	0x00000630


	//   ....[3]....
        /*0050*/ 	.word	0x00003d40


	//   ....[4]....
        /*0054*/ 	.word	0x00003ff0


	//   ....[5]....
        /*0058*/ 	.word	0x00004120


	//   ....[6]....
        /*005c*/ 	.word	0x00004280


	//   ....[7]....
        /*0060*/ 	.word	0x00007980


	//   ....[8]....
        /*0064*/ 	.word	0x00009800


	//   ....[9]....
        /*0068*/ 	.word	0x00009950


	//   ....[10]....
        /*006c*/ 	.word	0x00009ad0


	//   ....[11]....
        /*0070*/ 	.word	0x0000d300


	//   ....[12]....
        /*0074*/ 	.word	0x0000f100


	//   ....[13]....
        /*0078*/ 	.word	0x0000f250


	//   ....[14]....
        /*007c*/ 	.word	0x0000f3d0


	//   ....[15]....
        /*0080*/ 	.word	0x00012b10


	//   ....[16]....
        /*0084*/ 	.word	0x00012dc0


	//   ....[17]....
        /*0088*/ 	.word	0x00012ef0


	//   ....[18]....
        /*008c*/ 	.word	0x00013050


	//   ....[19]....
        /*0090*/ 	.word	0x00013260


	//   ....[20]....
        /*0094*/ 	.word	0x000134f0


	//   ....[21]....
        /*0098*/ 	.word	0x00013620


	//   ....[22]....
        /*009c*/ 	.word	0x00013780


	//   ....[23]....
        /*00a0*/ 	.word	0x00013990


	//   ....[24]....
        /*00a4*/ 	.word	0x00015680


	//   ....[25]....
        /*00a8*/ 	.word	0x000157d0


	//   ....[26]....
        /*00ac*/ 	.word	0x00015950


	//   ....[27]....
        /*00b0*/ 	.word	0x00015b50


	//   ....[28]....
        /*00b4*/ 	.word	0x00017850


	//   ....[29]....
        /*00b8*/ 	.word	0x000179a0


	//   ....[30]....
        /*00bc*/ 	.word	0x00017b20


	//   ....[31]....
        /*00c0*/ 	.word	0x00017d20


	//----- nvinfo : EIATTR_EXIT_INSTR_OFFSETS
	.align		4
.L_1088:
        /*00c4*/ 	.byte	0x04, 0x1c
        /*00c6*/ 	.short	(.L_1090 - .L_1089)


	//   ....[0]....
.L_1089:
        /*00c8*/ 	.word	0x00003e20


	//   ....[1]....
        /*00cc*/ 	.word	0x00007a20


	//   ....[2]....
        /*00d0*/ 	.word	0x0000d400


	//   ....[3]....
        /*00d4*/ 	.word	0x00012ba0


	//   ....[4]....
        /*00d8*/ 	.word	0x00013340


	//   ....[5]....
        /*00dc*/ 	.word	0x00013a30


	//   ....[6]....
        /*00e0*/ 	.word	0x00015c50


	//   ....[7]....
        /*00e4*/ 	.word	0x00017db0


	//----- nvinfo : EIATTR_MAX_THREADS
	.align		4
.L_1090:
        /*00e8*/ 	.byte	0x04, 0x05
        /*00ea*/ 	.short	(.L_1092 - .L_1091)
.L_1091:
        /*00ec*/ 	.word	0x00000080
        /*00f0*/ 	.word	0x00000001
        /*00f4*/ 	.word	0x00000001


	//----- nvinfo : EIATTR_CRS_STACK_SIZE
	.align		4
.L_1092:
        /*00f8*/ 	.byte	0x04, 0x1e
        /*00fa*/ 	.short	(.L_1094 - .L_1093)
.L_1093:
        /*00fc*/ 	.word	0x00000000


	//----- nvinfo : EIATTR_CBANK_PARAM_SIZE
	.align		4
.L_1094:
        /*0100*/ 	.byte	0x03, 0x19
        /*0102*/ 	.short	0x0408


	//----- nvinfo : EIATTR_PARAM_CBANK
	.align		4
        /*0104*/ 	.byte	0x04, 0x0a
        /*0106*/ 	.short	(.L_1096 - .L_1095)
	.align		4
.L_1095:
        /*0108*/ 	.word	index@(.nv.constant0._ZN2at6native18elementwise_kernelILi128ELi2EZNS0_22gpu_kernel_impl_nocastIZZZNS0_67_GLOBAL__N__bb565c37_34_ValidateCompressedIndicesKernel_cu_33a4b88b42_validate_compressed_sparse_indices_kernelILNS3_8CDimNameE1ENS3_18CUDAKernelLauncherENS3_14EmptyVecKernelENS3_8DummyVecELm0EEEvRKNS_6TensorESB_lllENKUlvE1_clEvENKUlvE_clEvEUliiiiiE_EEvRNS_18TensorIteratorBaseERKT_EUliE_EEviT1_)
        /*010c*/ 	.short	0x0380
        /*010e*/ 	.short	0x0408


	//----- nvinfo : EIATTR_SW_WAR
	.align		4
.L_1096:
        /*0110*/ 	.byte	0x04, 0x36
        /*0112*/ 	.short	(.L_1098 - .L_1097)
.L_1097:
        /*0114*/ 	.word	0x00000008
.L_1098:


//--------------------- .nv.info._ZN2at6native27unrolled_elementwise_kernelIZZZNS0_67_GLOBAL__N__bb565c37_34_ValidateCompressedIndicesKernel_cu_33a4b88b42_validate_compressed_sparse_indices_kernelILNS2_8CDimNameE1ENS2_18CUDAKernelLauncherENS2_14EmptyVecKernelENS2_8DummyVecELm0EEEvRKNS_6TensorESA_lllENKUlvE1_clEvENKUlvE_clEvEUliiiiiE_St5arrayIPcLm6EELi4E23TrivialOffsetCalculatorILi5EjESH_ILi1EjENS0_6memory15LoadWithoutCastENSK_16StoreWithoutCastEEEviT_T0_T2_T3_T4_T5_ --------------------------
	.section	.nv.info._ZN2at6native27unrolled_elementwise_kernelIZZZNS0_67_GLOBAL__N__bb565c37_34_ValidateCompressedIndicesKernel_cu_33a4b88b42_validate_compressed_sparse_indices_kernelILNS2_8CDimNameE1ENS2_18CUDAKernelLauncherENS2_14EmptyVecKernelENS2_8DummyVecELm0EEEvRKNS_6TensorESA_lllENKUlvE1_clEvENKUlvE_clEvEUliiiiiE_St5arrayIPcLm6EELi4E23TrivialOffsetCalculatorILi5EjESH_ILi1EjENS0_6memory15LoadWithoutCastENSK_16StoreWithoutCastEEEviT_T0_T2_T3_T4_T5_,"",@"SHT_CUDA_INFO"
	.sectionflags	@""
	.align	4


	//----- nvinfo : EIATTR_CUDA_API_VERSION
	.align		4
        /*0000*/ 	.byte	0x04, 0x37
        /*0002*/ 	.short	(.L_1100 - .L_1099)
.L_1099:
        /*0004*/ 	.word	0x00000082


	//----- nvinfo : EIATTR_KPARAM_INFO
	.align		4
.L_1100:
        /*0008*/ 	.byte	0x04, 0x17
        /*000a*/ 	.short	(.L_1102 - .L_1101)
.L_1101:
        /*000c*/ 	.word	0x00000000
        /*0010*/ 	.short	0x0006
        /*0012*/ 	.short	0x007b
        /*0014*/ 	.byte	0x00, 0xf0, 0x05, 0x00


	//----- nvinfo : EIATTR_KPARAM_INFO
	.align		4
.L_1102:
        /*0018*/ 	.byte	0x04, 0x17
        /*001a*/ 	.short	(.L_1104 - .L_1103)
.L_1103:
        /*001c*/ 	.word	0x00000000
        /*0020*/ 	.short	0x0005
        /*0022*/ 	.short	0x007a
        /*0024*/ 	.byte	0x00, 0xf0, 0x05, 0x00


	//----- nvinfo : EIATTR_KPARAM_INFO
	.align		4
.L_1104:
        /*0028*/ 	.byte	0x04, 0x17
        /*002a*/ 	.short	(.L_1106 - .L_1105)
.L_1105:
        /*002c*/ 	.word	0x00000000
        /*0030*/ 	.short	0x0004
        /*0032*/ 	.short	0x0079
        /*0034*/ 	.byte	0x00, 0xf0, 0x05, 0x00


	//----- nvinfo : EIATTR_KPARAM_INFO
	.align		4
.L_1106:
        /*0038*/ 	.byte	0x04, 0x17
        /*003a*/ 	.short	(.L_1108 - .L_1107)
.L_1107:
        /*003c*/ 	.word	0x00000000
        /*0040*/ 	.short	0x0003
        /*0042*/ 	.short	0x0078
        /*0044*/ 	.byte	0x00, 0xf0, 0x05, 0x00


	//----- nvinfo : EIATTR_KPARAM_INFO
	.align		4
.L_1108:
        /*0048*/ 	.byte	0x04, 0x17
        /*004a*/ 	.short	(.L_1110 - .L_1109)
.L_1109:
        /*004c*/ 	.word	0x00000000
        /*0050*/ 	.short	0x0002
        /*0052*/ 	.short	0x0048
        /*0054*/ 	.byte	0x00, 0xf0, 0xc1, 0x00


	//----- nvinfo : EIATTR_KPARAM_INFO
	.align		4
.L_1110:
        /*0058*/ 	.byte	0x04, 0x17
        /*005a*/ 	.short	(.L_1112 - .L_1111)
.L_1111:
        /*005c*/ 	.word	0x00000000
        /*0060*/ 	.short	0x0001
        /*0062*/ 	.short	0x0008
        /*0064*/ 	.byte	0x00, 0xf0, 0x01, 0x01


	//----- nvinfo : EIATTR_KPARAM_INFO
	.align		4
.L_1112:
        /*0068*/ 	.byte	0x04, 0x17
        /*006a*/ 	.short	(.L_1114 - .L_1113)
.L_1113:
        /*006c*/ 	.word	0x00000000
        /*0070*/ 	.short	0x0000
        /*0072*/ 	.short	0x0000
        /*0074*/ 	.byte	0x00, 0xf0, 0x11, 0x00


	//----- nvinfo : EIATTR_SPARSE_MMA_MASK
	.align		4
.L_1114:
        /*0078*/ 	.byte	0x03, 0x50
        /*007a*/ 	.short	0x0000


	//----- nvinfo : EIATTR_MAXREG_COUNT
	.align		4
        /*007c*/ 	.byte	0x03, 0x1b
        /*007e*/ 	.short	0x00ff


	//----- nvinfo : EIATTR_EXTERNS
	.align		4
        /*0080*/ 	.byte	0x04, 0x0f
        /*0082*/ 	.short	(.L_1116 - .L_1115)


	//   ....[0]....
	.align		4
.L_1115:
        /*0084*/ 	.word	index@(__assertfail)


	//----- nvinfo : EIATTR_MERCURY_ISA_VERSION
	.align		4
.L_1116:
        /*0088*/ 	.byte	0x03, 0x5f
        /*008a*/ 	.short	0x0101


	//----- nvinfo : EIATTR_VRC_CTA_INIT_COUNT
	.align		4
        /*008c*/ 	.byte	0x02, 0x4a
	.zero		1
	.zero		1


	//----- nvinfo : EIATTR_SYSCALL_OFFSETS
	.align		4
        /*0090*/ 	.byte	0x04, 0x46
        /*0092*/ 	.short	(.L_1118 - .L_1117)


	//   ....[0]....
.L_1117:
        /*0094*/ 	.word	0x00000850


	//   ....[1]....
        /*0098*/ 	.word	0x000009a0


	//   ....[2]....
        /*009c*/ 	.word	0x00000b20


	//   ....[3]....
        /*00a0*/ 	.word	0x00004100


	//   ....[4]....
        /*00a4*/ 	.word	0x000042f0


	//   ....[5]....
        /*00a8*/ 	.word	0x00004440


	//   ....[6]....
        /*00ac*/ 	.word	0x000045c0


	//   ....[7]....
        /*00b0*/ 	.word	0x00007bd0


	//   ....[8]....
        /*00b4*/ 	.word	0x00007dd0


	//   ....[9]....
        /*00b8*/ 	.word	0x00007f20


	//   ....[10]....
        /*00bc*/ 	.word	0x000080a0


	//   ....[11]....
        /*00c0*/ 	.word	0x0000b5f0


	//   ....[12]....
        /*00c4*/ 	.word	0x0000b7e0


	//   ....[13]....
        /*00c8*/ 	.word	0x0000b930


	//   ....[14]....
        /*00cc*/ 	.word	0x0000bab0


	//   ....[15]....
        /*00d0*/ 	.word	0x0000ef30


	//   ....[16]....
        /*00d4*/ 	.word	0x0000f120


	//   ....[17]....
        /*00d8*/ 	.word	0x0000f270


	//   ....[18]....
        /*00dc*/ 	.word	0x0000f3f0


	//   ....[19]....
        /*00e0*/ 	.word	0x0000f5e0


	//   ....[20]....
        /*00e4*/ 	.word	0x0000f7d0


	//   ....[21]....
        /*00e8*/ 	.word	0x0000f920


	//   ....[22]....
        /*00ec*/ 	.word	0x0000faa0


	//   ....[23]....
        /*00f0*/ 	.word	0x0000fc90


	//   ....[24]....
        /*00f4*/ 	.word	0x0000fe80


	//   ....[25]....
        /*00f8*/ 	.word	0x0000ffd0


	//   ....[26]....
        /*00fc*/ 	.word	0x00010150


	//   ....[27]....
        /*0100*/ 	.word	0x00010340


	//   ....[28]....
        /*0104*/ 	.word	0x00010520


	//   ....[29]....
        /*0108*/ 	.word	0x00010670


	//   ....[30]....
        /*010c*/ 	.word	0x000107f0


	//   ....[31]....
        /*0110*/ 	.word	0x000109e0


	//----- nvinfo : EIATTR_EXIT_INSTR_OFFSETS
	.align		4
.L_1118:
        /*0114*/ 	.byte	0x04, 0x1c
        /*0116*/ 	.short	(.L_1120 - .L_1119)


	//   ....[0]....
.L_1119:
        /*0118*/ 	.word	0x00010c00


	//   ....[1]....
        /*011c*/ 	.word	0x00010c50


	//----- nvinfo : EIATTR_MAX_THREADS
	.align		4
.L_1120:
        /*0120*/ 	.byte	0x04, 0x05
        /*0122*/ 	.short	(.L_1122 - .L_1121)
.L_1121:
        /*0124*/ 	.word	0x00000080
        /*0128*/ 	.word	0x00000001
        /*012c*/ 	.word	0x00000001


	//----- nvinfo : EIATTR_CRS_STACK_SIZE
	.align		4
.L_1122:
        /*0130*/ 	.byte	0x04, 0x1e
        /*0132*/ 	.short	(.L_1124 - .L_1123)
.L_1123:
        /*0134*/ 	.word	0x00000000


	//----- nvinfo : EIATTR_CBANK_PARAM_SIZE
	.align		4
.L_1124:
        /*0138*/ 	.byte	0x03, 0x19
        /*013a*/ 	.short	0x007c


	//----- nvinfo : EIATTR_PARAM_CBANK
	.align		4
        /*013c*/ 	.byte	0x04, 0x0a
        /*013e*/ 	.short	(.L_1126 - .L_1125)
	.align		4
.L_1125:
        /*0140*/ 	.word	index@(.nv.constant0._ZN2at6native27unrolled_elementwise_kernelIZZZNS0_67_GLOBAL__N__bb565c37_34_ValidateCompressedIndicesKernel_cu_33a4b88b42_validate_compressed_sparse_indices_kernelILNS2_8CDimNameE1ENS2_18CUDAKernelLauncherENS2_14EmptyVecKernelENS2_8DummyVecELm0EEEvRKNS_6TensorESA_lllENKUlvE1_clEvENKUlvE_clEvEUliiiiiE_St5arrayIPcLm6EELi4E23TrivialOffsetCalculatorILi5EjESH_ILi1EjENS0_6memory15LoadWithoutCastENSK_16StoreWithoutCastEEEviT_T0_T2_T3_T4_T5_)
        /*0144*/ 	.short	0x0380
        /*0146*/ 	.short	0x007c


	//----- nvinfo : EIATTR_SW_WAR
	.align		4
.L_1126:
        /*0148*/ 	.byte	0x04, 0x36
        /*014a*/ 	.short	(.L_1128 - .L_1127)
.L_1127:
        /*014c*/ 	.word	0x00000008
.L_1128:


//--------------------- .nv.info._ZN2at6native29vectorized_elementwise_kernelILi2EZZZNS0_67_GLOBAL__N__bb565c37_34_ValidateCompressedIndicesKernel_cu_33a4b88b42_validate_compressed_sparse_indices_kernelILNS2_8CDimNameE1ENS2_18CUDAKernelLauncherENS2_14EmptyVecKernelENS2_8DummyVecELm0EEEvRKNS_6TensorESA_lllENKUlvE1_clEvENKUlvE_clEvEUliiiiiE_St5arrayIPcLm6EEEEviT0_T1_ --------------------------
	.section	.nv.info._ZN2at6native29vectorized_elementwise_kernelILi2EZZZNS0_67_GLOBAL__N__bb565c37_34_ValidateCompressedIndicesKernel_cu_33a4b88b42_validate_compressed_sparse_indices_kernelILNS2_8CDimNameE1ENS2_18CUDAKernelLauncherENS2_14EmptyVecKernelENS2_8DummyVecELm0EEEvRKNS_6TensorESA_lllENKUlvE1_clEvENKUlvE_clEvEUliiiiiE_St5arrayIPcLm6EEEEviT0_T1_,"",@"SHT_CUDA_INFO"
	.sectionflags	@""
	.align	4


	//----- nvinfo : EIATTR_CUDA_API_VERSION
	.align		4
        /*0000*/ 	.byte	0x04, 0x37
        /*0002*/ 	.short	(.L_1130 - .L_1129)
.L_1129:
        /*0004*/ 	.word	0x00000082


	//----- nvinfo : EIATTR_KPARAM_INFO
	.align		4
.L_1130:
        /*0008*/ 	.byte	0x04, 0x17
        /*000a*/ 	.short	(.L_1132 - .L_1131)
.L_1131:
        /*000c*/ 	.word	0x00000000
        /*0010*/ 	.short	0x0002
        /*0012*/ 	.short	0x0048
        /*0014*/ 	.byte	0x00, 0xf0, 0xc1, 0x00


	//----- nvinfo : EIATTR_KPARAM_INFO
	.align		4
.L_1132:
        /*0018*/ 	.byte	0x04, 0x17
        /*001a*/ 	.short	(.L_1134 - .L_1133)
.L_1133:
        /*001c*/ 	.word	0x00000000
        /*0020*/ 	.short	0x0001
        /*0022*/ 	.short	0x0008
        /*0024*/ 	.byte	0x00, 0xf0, 0x01, 0x01


	//----- nvinfo : EIATTR_KPARAM_INFO
	.align		4
.L_1134:
        /*0028*/ 	.byte	0x04, 0x17
        /*002a*/ 	.short	(.L_1136 - .L_1135)
.L_1135:
        /*002c*/ 	.word	0x00000000
        /*0030*/ 	.short	0x0000
        /*0032*/ 	.short	0x0000
        /*0034*/ 	.byte	0x00, 0xf0, 0x11, 0x00


	//----- nvinfo : EIATTR_SPARSE_MMA_MASK
	.align		4
.L_1136:
        /*0038*/ 	.byte	0x03, 0x50
        /*003a*/ 	.short	0x0000


	//----- nvinfo : EIATTR_MAXREG_COUNT
	.align		4
        /*003c*/ 	.byte	0x03, 0x1b
        /*003e*/ 	.short	0x00ff


	//----- nvinfo : EIATTR_EXTERNS
	.align		4
        /*0040*/ 	.byte	0x04, 0x0f
        /*0042*/ 	.short	(.L_1138 - .L_1137)


	//   ....[0]....
	.align		4
.L_1137:
        /*0044*/ 	.word	index@(__assertfail)


	//----- nvinfo : EIATTR_MERCURY_ISA_VERSION
	.align		4
.L_1138:
        /*0048*/ 	.byte	0x03, 0x5f
        /*004a*/ 	.short	0x0101


	//----- nvinfo : EIATTR_VRC_CTA_INIT_COUNT
	.align		4
        /*004c*/ 	.byte	0x02, 0x4a
	.zero		1
	.zero		1


	//----- nvinfo : EIATTR_SYSCALL_OFFSETS
	.align		4
        /*0050*/ 	.byte	0x04, 0x46
        /*0052*/ 	.short	(.L_1140 - .L_1139)


	//   ....[0]....
.L_1139:
        /*0054*/ 	.word	0x00000e40


	//   ....[1]....
        /*0058*/ 	.word	0x00000f90


	//   ....[2]....
        /*005c*/ 	.word	0x00001110


	//   ....[3]....
        /*0060*/ 	.word	0x000046c0


	//   ....[4]....
        /*0064*/ 	.word	0x000048b0


	//   ....[5]....
        /*0068*/ 	.word	0x00004a00


	//   ....[6]....
        /*006c*/ 	.word	0x00004b80


	//   ....[7]....
        /*0070*/ 	.word	0x00008130


	//   ....[8]....
        /*0074*/ 	.word	0x00008320


	//   ....[9]....
        /*0078*/ 	.word	0x00008470


	//   ....[10]....
        /*007c*/ 	.word	0x000085f0


	//   ....[11]....
        /*0080*/ 	.word	0x0000bbc0


	//   ....[12]....
        /*0084*/ 	.word	0x0000bdb0


	//   ....[13]....
        /*0088*/ 	.word	0x0000bf00


	//   ....[14]....
        /*008c*/ 	.word	0x0000c080


	//   ....[15]....
        /*0090*/ 	.word	0x0000f6b0


	//   ....[16]....
        /*0094*/ 	.word	0x0000f8a0


	//   ....[17]....
        /*0098*/ 	.word	0x0000f9f0


	//   ....[18]....
        /*009c*/ 	.word	0x0000fb70


	//   ....[19]....
        /*00a0*/ 	.word	0x000131a0


	//   ....[20]....
        /*00a4*/ 	.word	0x00013390


	//   ....[21]....
        /*00a8*/ 	.word	0x000134e0


	//   ....[22]....
        /*00ac*/ 	.word	0x00013660


	//   ....[23]....
        /*00b0*/ 	.word	0x00016c90


	//   ....[24]....
        /*00b4*/ 	.word	0x00016e80


	//   ....[25]....
        /*00b8*/ 	.word	0x00016fd0


	//   ....[26]....
        /*00bc*/ 	.word	0x00017150


	//   ....[27]....
        /*00c0*/ 	.word	0x0001a780


	//   ....[28]....
        /*00c4*/ 	.word	0x0001a970


	//   ....[29]....
        /*00c8*/ 	.word	0x0001aac0


	//   ....[30]....
        /*00cc*/ 	.word	0x0001ac40


	//   ....[31]....
        /*00d0*/ 	.word	0x0001e160


	//   ....[32]....
        /*00d4*/ 	.word	0x0001e990


	//   ....[33]....
        /*00d8*/ 	.word	0x0001eae0


	//   ....[34]....
        /*00dc*/ 	.word	0x0001ec60


	//   ....[35]....
        /*00e0*/ 	.word	0x000222c0


	//   ....[36]....
        /*00e4*/ 	.word	0x00022470


	//   ....[37]....
        /*00e8*/ 	.word	0x000225c0


	//   ....[38]....
        /*00ec*/ 	.word	0x00022740


	//   ....[39]....
        /*00f0*/ 	.word	0x00025d90


	//   ....[40]....
        /*00f4*/ 	.word	0x00025f40


	//   ....[41]....
        /*00f8*/ 	.word	0x00026090


	//   ....[42]....
        /*00fc*/ 	.word	0x00026210


	//   ....[43]....
        /*0100*/ 	.word	0x00029830


	//   ....[44]....
        /*0104*/ 	.word	0x000299e0


	//   ....[45]....
        /*0108*/ 	.word	0x00029b30


	//   ....[46]....
        /*010c*/ 	.word	0x00029cb0


	//   ....[47]....
        /*0110*/ 	.word	0x0002d2d0


	//   ....[48]....
        /*0114*/ 	.word	0x0002d480


	//   ....[49]....
        /*0118*/ 	.word	0x0002d5d0


	//   ....[50]....
        /*011c*/ 	.word	0x0002d750


	//   ....[51]....
        /*0120*/ 	.word	0x00030d40


	//   ....[52]....
        /*0124*/ 	.word	0x00030ef0


	//   ....[53]....
        /*0128*/ 	.word	0x00031040


	//   ....[54]....
        /*012c*/ 	.word	0x000311c0


	//   ....[55]....
        /*0130*/ 	.word	0x000347b0


	//   ....[56]....
        /*0134*/ 	.word	0x00034960


	//   ....[57]....
        /*0138*/ 	.word	0x00034ab0


	//   ....[58]....
        /*013c*/ 	.word	0x00034c30


	//   ....[59]....
        /*0140*/ 	.word	0x00038220


	//   ....[60]....
        /*0144*/ 	.word	0x000383d0


	//   ....[61]....
        /*0148*/ 	.word	0x00038520


	//   ....[62]....
        /*014c*/ 	.word	0x000386a0


	//   ....[63]....
        /*0150*/ 	.word	0x0003bb90


	//----- nvinfo : EIATTR_EXIT_INSTR_OFFSETS
	.align		4
.L_1140:
        /*0154*/ 	.byte	0x04, 0x1c
        /*0156*/ 	.short	(.L_1142 - .L_1141)


	//   ....[0]....
.L_1141:
        /*0158*/ 	.word	0x0001e540


	//   ....[1]....
        /*015c*/ 	.word	0x0001e590


	//   ....[2]....
        /*0160*/ 	.word	0x0003bc80


	//----- nvinfo : EIATTR_MAX_THREADS
	.align		4
.L_1142:
        /*0164*/ 	.byte	0x04, 0x05
        /*0166*/ 	.short	(.L_1144 - .L_1143)
.L_1143:
        /*0168*/ 	.word	0x00000080
        /*016c*/ 	.word	0x00000001
        /*0170*/ 	.word	0x00000001


	//----- nvinfo : EIATTR_CRS_STACK_SIZE
	.align		4
.L_1144:
        /*0174*/ 	.byte	0x04, 0x1e
        /*0176*/ 	.short	(.L_1146 - .L_1145)
.L_1145:
        /*0178*/ 	.word	0x00000000


	//----- nvinfo : EIATTR_CBANK_PARAM_SIZE
	.align		4
.L_1146:
        /*017c*/ 	.byte	0x03, 0x19
        /*017e*/ 	.short	0x0078


	//----- nvinfo : EIATTR_PARAM_CBANK
	.align		4
        /*0180*/ 	.byte	0x04, 0x0a
        /*0182*/ 	.short	(.L_1148 - .L_1147)
	.align		4
.L_1147:
        /*0184*/ 	.word	index@(.nv.constant0._ZN2at6native29vectorized_elementwise_kernelILi2EZZZNS0_67_GLOBAL__N__bb565c37_34_ValidateCompressedIndicesKernel_cu_33a4b88b42_validate_compressed_sparse_indices_kernelILNS2_8CDimNameE1ENS2_18CUDAKernelLauncherENS2_14EmptyVecKernelENS2_8DummyVecELm0EEEvRKNS_6TensorESA_lllENKUlvE1_clEvENKUlvE_clEvEUliiiiiE_St5arrayIPcLm6EEEEviT0_T1_)
        /*0188*/ 	.short	0x0380
        /*018a*/ 	.short	0x0078


	//----- nvinfo : EIATTR_SW_WAR
	.align		4
.L_1148:
        /*018c*/ 	.byte	0x04, 0x36
        /*018e*/ 	.short	(.L_1150 - .L_1149)
.L_1149:
        /*0190*/ 	.word	0x00000008
.L_1150:


//--------------------- .nv.info._ZN2at6native29vectorized_elementwise_kernelILi4EZZZNS0_67_GLOBAL__N__bb565c37_34_ValidateCompressedIndicesKernel_cu_33a4b88b42_validate_compressed_sparse_indices_kernelILNS2_8CDimNameE1ENS2_18CUDAKernelLauncherENS2_14EmptyVecKernelENS2_8DummyVecELm0EEEvRKNS_6TensorESA_lllENKUlvE1_clEvENKUlvE_clEvEUliiiiiE_St5arrayIPcLm6EEEEviT0_T1_ --------------------------
	.section	.nv.info._ZN2at6native29vectorized_elementwise_kernelILi4EZZZNS0_67_GLOBAL__N__bb565c37_34_ValidateCompressedIndicesKernel_cu_33a4b88b42_validate_compressed_sparse_indices_kernelILNS2_8CDimNameE1ENS2_18CUDAKernelLauncherENS2_14EmptyVecKernelENS2_8DummyVecELm0EEEvRKNS_6TensorESA_lllENKUlvE1_clEvENKUlvE_clEvEUliiiiiE_St5arrayIPcLm6EEEEviT0_T1_,"",@"SHT_CUDA_INFO"
	.sectionflags	@""
	.align	4


	//----- nvinfo : EIATTR_CUDA_API_VERSION
	.align		4
        /*0000*/ 	.byte	0x04, 0x37
        /*0002*/ 	.short	(.L_1152 - .L_1151)
.L_1151:
        /*0004*/ 	.word	0x00000082


	//----- nvinfo : EIATTR_KPARAM_INFO
	.align		4
.L_1152:
        /*0008*/ 	.byte	0x04, 0x17
        /*000a*/ 	.short	(.L_1154 - .L_1153)
.L_1153:
        /*000c*/ 	.word	0x00000000
        /*0010*/ 	.short	0x0002
        /*0012*/ 	.short	0x0048
        /*0014*/ 	.byte	0x00, 0xf0, 0xc1, 0x00


	//----- nvinfo : EIATTR_KPARAM_INFO
	.align		4
.L_1154:
        /*0018*/ 	.byte	0x04, 0x17
        /*001a*/ 	.short	(.L_1156 - .L_1155)
.L_1155:
        /*001c*/ 	.word	0x00000000
        /*0020*/ 	.short	0x0001
        /*0022*/ 	.short	0x0008
        /*0024*/ 	.byte	0x00, 0xf0, 0x01, 0x01


	//----- nvinfo : EIATTR_KPARAM_INFO
	.align		4
.L_1156:
        /*0028*/ 	.byte	0x04, 0x17
        /*002a*/ 	.short	(.L_1158 - .L_1157)
.L_1157:
        /*002c*/ 	.word	0x00000000
        /*0030*/ 	.short	0x0000
        /*0032*/ 	.short	0x0000
        /*0034*/ 	.byte	0x00, 0xf0, 0x11, 0x00


	//----- nvinfo : EIATTR_SPARSE_MMA_MASK
	.align		4
.L_1158:
        /*0038*/ 	.byte	0x03, 0x50
        /*003a*/ 	.short	0x0000


	//----- nvinfo : EIATTR_MAXREG_COUNT
	.align		4
        /*003c*/ 	.byte	0x03, 0x1b
        /*003e*/ 	.short	0x00ff


	//----- nvinfo : EIATTR_EXTERNS
	.align		4
        /*0040*/ 	.byte	0x04, 0x0f
        /*0042*/ 	.short	(.L_1160 - .L_1159)


	//   ....[0]....
	.align		4
.L_1159:
        /*0044*/ 	.word	index@(__assertfail)


	//----- nvinfo : EIATTR_MERCURY_ISA_VERSION
	.align		4
.L_1160:
        /*0048*/ 	.byte	0x03, 0x5f
        /*004a*/ 	.short	0x0101


	//----- nvinfo : EIATTR_VRC_CTA_INIT_COUNT
	.align		4
        /*004c*/ 	.byte	0x02, 0x4a
	.zero		1
	.zero		1


	//----- nvinfo : EIATTR_SYSCALL_OFFSETS
	.align		4
        /*0050*/ 	.byte	0x04, 0x46
        /*0052*/ 	.short	(.L_1162 - .L_1161)


	//   ....[0]....
.L_1161:
        /*0054*/ 	.word	0x00000e40


	//   ....[1]....
        /*0058*/ 	.word	0x00000f90


	//   ....[2]....
        /*005c*/ 	.word	0x00001110


	//   ....[3]....
        /*0060*/ 	.word	0x000046d0


	//   ....[4]....
        /*0064*/ 	.word	0x000048c0


	//   ....[5]....
        /*0068*/ 	.word	0x00004a10


	//   ....[6]....
        /*006c*/ 	.word	0x00004b90


	//   ....[7]....
        /*0070*/ 	.word	0x000081b0


	//   ....[8]....
        /*0074*/ 	.word	0x000083a0


	//   ....[9]....
        /*0078*/ 	.word	0x000084f0


	//   ....[10]....
        /*007c*/ 	.word	0x00008670


	//   ....[11]....
        /*0080*/ 	.word	0x0000bc70


	//   ....[12]....
        /*0084*/ 	.word	0x0000be60


	//   ....[13]....
        /*0088*/ 	.word	0x0000bfb0


	//   ....[14]....
        /*008c*/ 	.word	0x0000c130


	//   ....[15]....
        /*0090*/ 	.word	0x0000f710


	//   ....[16]....
        /*0094*/ 	.word	0x0000f900


	//   ....[17]....
        /*0098*/ 	.word	0x0000fa50


	//   ....[18]....
        /*009c*/ 	.word	0x0000fbd0


	//   ....[19]....
        /*00a0*/ 	.word	0x000130d0


	//   ....[20]....
        /*00a4*/ 	.word	0x000132c0


	//   ....[21]....
        /*00a8*/ 	.word	0x00013410


	//   ....[22]....
        /*00ac*/ 	.word	0x00013590


	//   ....[23]....
        /*00b0*/ 	.word	0x00016a90


	//   ....[24]....
        /*00b4*/ 	.word	0x00016c80


	//   ....[25]....
        /*00b8*/ 	.word	0x00016dd0


	//   ....[26]....
        /*00bc*/ 	.word	0x00016f50


	//   ....[27]....
        /*00c0*/ 	.word	0x0001a450


	//   ....[28]....
        /*00c4*/ 	.word	0x0001a640


	//   ....[29]....
        /*00c8*/ 	.word	0x0001a790


	//   ....[30]....
        /*00cc*/ 	.word	0x0001a910


	//   ....[31]....
        /*00d0*/ 	.word	0x0001de20


	//   ....[32]....
        /*00d4*/ 	.word	0x0001e5b0


	//   ....[33]....
        /*00d8*/ 	.word	0x0001e700


	//   ....[34]....
        /*00dc*/ 	.word	0x0001e880


	//   ....[35]....
        /*00e0*/ 	.word	0x00021eb0


	//   ....[36]....
        /*00e4*/ 	.word	0x00022060


	//   ....[37]....
        /*00e8*/ 	.word	0x000221b0


	//   ....[38]....
        /*00ec*/ 	.word	0x00022330


	//   ....[39]....
        /*00f0*/ 	.word	0x00025950


	//   ....[40]....
        /*00f4*/ 	.word	0x00025b00


	//   ....[41]....
        /*00f8*/ 	.word	0x00025c50


	//   ....[42]....
        /*00fc*/ 	.word	0x00025dd0


	//   ....[43]....
        /*0100*/ 	.word	0x00029400


	//   ....[44]....
        /*0104*/ 	.word	0x000295b0


	//   ....[45]....
        /*0108*/ 	.word	0x00029700


	//   ....[46]....
        /*010c*/ 	.word	0x00029880


	//   ....[47]....
        /*0110*/ 	.word	0x0002ceb0


	//   ....[48]....
        /*0114*/ 	.word	0x0002d060


	//   ....[49]....
        /*0118*/ 	.word	0x0002d1b0


	//   ....[50]....
        /*011c*/ 	.word	0x0002d330


	//   ....[51]....
        /*0120*/ 	.word	0x00030960


	//   ....[52]....
        /*0124*/ 	.word	0x00030b10


	//   ....[53]....
        /*0128*/ 	.word	0x00030c60


	//   ....[54]....
        /*012c*/ 	.word	0x00030de0


	//   ....[55]....
        /*0130*/ 	.word	0x000342f0


	//   ....[56]....
        /*0134*/ 	.word	0x000344a0


	//   ....[57]....
        /*0138*/ 	.word	0x000345f0


	//   ....[58]....
        /*013c*/ 	.word	0x00034770


	//   ....[59]....
        /*0140*/ 	.word	0x00037c80


	//   ....[60]....
        /*0144*/ 	.word	0x00037e30


	//   ....[61]....
        /*0148*/ 	.word	0x00037f80


	//   ....[62]....
        /*014c*/ 	.word	0x00038100


	//   ....[63]....
        /*0150*/ 	.word	0x0003b520


	//----- nvinfo : EIATTR_EXIT_INSTR_OFFSETS
	.align		4
.L_1162:
        /*0154*/ 	.byte	0x04, 0x1c
        /*0156*/ 	.short	(.L_1164 - .L_1163)


	//   ....[0]....
.L_1163:
        /*0158*/ 	.word	0x0001e200


	//   ....[1]....
        /*015c*/ 	.word	0x0001e250


	//   ....[2]....
        /*0160*/ 	.word	0x0003b5f0


	//----- nvinfo : EIATTR_MAX_THREADS
	.align		4
.L_1164:
        /*0164*/ 	.byte	0x04, 0x05
        /*0166*/ 	.short	(.L_1166 - .L_1165)
.L_1165:
        /*0168*/ 	.word	0x00000080
        /*016c*/ 	.word	0x00000001
        /*0170*/ 	.word	0x00000001


	//----- nvinfo : EIATTR_CRS_STACK_SIZE
	.align		4
.L_1166:
        /*0174*/ 	.byte	0x04, 0x1e
        /*0176*/ 	.short	(.L_1168 - .L_1167)
.L_1167:
        /*0178*/ 	.word	0x00000000


	//----- nvinfo : EIATTR_CBANK_PARAM_SIZE
	.align		4
.L_1168:
        /*017c*/ 	.byte	0x03, 0x19
        /*017e*/ 	.short	0x0078


	//----- nvinfo : EIATTR_PARAM_CBANK
	.align		4
        /*0180*/ 	.byte	0x04, 0x0a
        /*0182*/ 	.short	(.L_1170 - .L_1169)
	.align		4
.L_1169:
        /*0184*/ 	.word	index@(.nv.constant0._ZN2at6native29vectorized_elementwise_kernelILi4EZZZNS0_67_GLOBAL__N__bb565c37_34_ValidateCompressedIndicesKernel_cu_33a4b88b42_validate_compressed_sparse_indices_kernelILNS2_8CDimNameE1ENS2_18CUDAKernelLauncherENS2_14EmptyVecKernelENS2_8DummyVecELm0EEEvRKNS_6TensorESA_lllENKUlvE1_clEvENKUlvE_clEvEUliiiiiE_St5arrayIPcLm6EEEEviT0_T1_)
        /*0188*/ 	.short	0x0380
        /*018a*/ 	.short	0x0078


	//----- nvinfo : EIATTR_SW_WAR
	.align		4
.L_1170:
        /*018c*/ 	.byte	0x04, 0x36
        /*018e*/ 	.short	(.L_1172 - .L_1171)
.L_1171:
        /*0190*/ 	.word	0x00000008
.L_1172:


//--------------------- .nv.info._ZN2at6native29vectorized_elementwise_kernelILi8EZZZNS0_67_GLOBAL__N__bb565c37_34_ValidateCompressedIndicesKernel_cu_33a4b88b42_validate_compressed_sparse_indices_kernelILNS2_8CDimNameE1ENS2_18CUDAKernelLauncherENS2_14EmptyVecKernelENS2_8DummyVecELm0EEEvRKNS_6TensorESA_lllENKUlvE1_clEvENKUlvE_clEvEUliiiiiE_St5arrayIPcLm6EEEEviT0_T1_ --------------------------
	.section	.nv.info._ZN2at6native29vectorized_elementwise_kernelILi8EZZZNS0_67_GLOBAL__N__bb565c37_34_ValidateCompressedIndicesKernel_cu_33a4b88b42_validate_compressed_sparse_indices_kernelILNS2_8CDimNameE1ENS2_18CUDAKernelLauncherENS2_14EmptyVecKernelENS2_8DummyVecELm0EEEvRKNS_6TensorESA_lllENKUlvE1_clEvENKUlvE_clEvEUliiiiiE_St5arrayIPcLm6EEEEviT0_T1_,"",@"SHT_CUDA_INFO"
	.sectionflags	@""
	.align	4


	//----- nvinfo : EIATTR_CUDA_API_VERSION
	.align		4
        /*0000*/ 	.byte	0x04, 0x37
        /*0002*/ 	.short	(.L_1174 - .L_1173)
.L_1173:
        /*0004*/ 	.word	0x00000082


	//----- nvinfo : EIATTR_KPARAM_INFO
	.align		4
.L_1174:
        /*0008*/ 	.byte	0x04, 0x17
        /*000a*/ 	.short	(.L_1176 - .L_1175)
.L_1175:
        /*000c*/ 	.word	0x00000000
        /*0010*/ 	.short	0x0002
        /*0012*/ 	.short	0x0048
        /*0014*/ 	.byte	0x00, 0xf0, 0xc1, 0x00


	//----- nvinfo : EIATTR_KPARAM_INFO
	.align		4
.L_1176:
        /*0018*/ 	.byte	0x04, 0x17
        /*001a*/ 	.short	(.L_1178 - .L_1177)
.L_1177:
        /*001c*/ 	.word	0x00000000
        /*0020*/ 	.short	0x0001
        /*0022*/ 	.short	0x0008
        /*0024*/ 	.byte	0x00, 0xf0, 0x01, 0x01


	//----- nvinfo : EIATTR_KPARAM_INFO
	.align		4
.L_1178:
        /*0028*/ 	.byte	0x04, 0x17
        /*002a*/ 	.short	(.L_1180 - .L_1179)
.L_1179:
        /*002c*/ 	.word	0x00000000
        /*0030*/ 	.short	0x0000
        /*0032*/ 	.short	0x0000
        /*0034*/ 	.byte	0x00, 0xf0, 0x11, 0x00


	//----- nvinfo : EIATTR_SPARSE_MMA_MASK
	.align		4
.L_1180:
        /*0038*/ 	.byte	0x03, 0x50
        /*003a*/ 	.short	0x0000


	//----- nvinfo : EIATTR_MAXREG_COUNT
	.align		4
        /*003c*/ 	.byte	0x03, 0x1b
        /*003e*/ 	.short	0x00ff


	//----- nvinfo : EIATTR_MERCURY_ISA_VERSION
	.align		4
        /*0040*/ 	.byte	0x03, 0x5f
        /*0042*/ 	.short	0x0101


	//----- nvinfo : EIATTR_VRC_CTA_INIT_COUNT
	.align		4
        /*0044*/ 	.byte	0x02, 0x4a
	.zero		1
	.zero		1


	//----- nvinfo : EIATTR_EXIT_INSTR_OFFSETS
	.align		4
        /*0048*/ 	.byte	0x04, 0x1c
        /*004a*/ 	.short	(.L_1182 - .L_1181)


	//   ....[0]....
.L_1181:
        /*004c*/ 	.word	0x00000010


	//----- nvinfo : EIATTR_MAX_THREADS
	.align		4
.L_1182:
        /*0050*/ 	.byte	0x04, 0x05
        /*0052*/ 	.short	(.L_1184 - .L_1183)
.L_1183:
        /*0054*/ 	.word	0x00000080
        /*0058*/ 	.word	0x00000001
        /*005c*/ 	.word	0x00000001


	//----- nvinfo : EIATTR_CBANK_PARAM_SIZE
	.align		4
.L_1184:
        /*0060*/ 	.byte	0x03, 0x19
        /*0062*/ 	.short	0x0078


	//----- nvinfo : EIATTR_PARAM_CBANK
	.align		4
        /*0064*/ 	.byte	0x04, 0x0a
        /*0066*/ 	.short	(.L_1186 - .L_1185)
	.align		4
.L_1185:
        /*0068*/ 	.word	index@(.nv.constant0._ZN2at6native29vectorized_elementwise_kernelILi8EZZZNS0_67_GLOBAL__N__bb565c37_34_ValidateCompressedIndicesKernel_cu_33a4b88b42_validate_compressed_sparse_indices_kernelILNS2_8CDimNameE1ENS2_18CUDAKernelLauncherENS2_14EmptyVecKernelENS2_8DummyVecELm0EEEvRKNS_6TensorESA_lllENKUlvE1_clEvENKUlvE_clEvEUliiiiiE_St5arrayIPcLm6EEEEviT0_T1_)
        /*006c*/ 	.short	0x0380
        /*006e*/ 	.short	0x0078


	//----- nvinfo : EIATTR_SW_WAR
	.align		4
.L_1186:
        /*0070*/ 	.byte	0x04, 0x36
        /*0072*/ 	.short	(.L_1188 - .L_1187)
.L_1187:
        /*0074*/ 	.word	0x00000008
.L_1188:


//--------------------- .nv.info._ZN2at6native18elementwise_kernelILi128ELi4EZNS0_15gpu_kernel_implIZZZNS0_67_GLOBAL__N__bb565c37_34_ValidateCompressedIndicesKernel_cu_33a4b88b42_validate_compressed_sparse_indices_kernelILNS3_8CDimNameE1ENS3_18CUDAKernelLauncherENS3_14EmptyVecKernelENS3_8DummyVecELm0EEEvRKNS_6TensorESB_lllENKUlvE0_clEvENKUlvE0_clEvEUllE_EEvRNS_18TensorIteratorBaseERKT_EUliE_EEviT1_ --------------------------
	.section	.nv.info._ZN2at6native18elementwise_kernelILi128ELi4EZNS0_15gpu_kernel_implIZZZNS0_67_GLOBAL__N__bb565c37_34_ValidateCompressedIndicesKernel_cu_33a4b88b42_validate_compressed_sparse_indices_kernelILNS3_8CDimNameE1ENS3_18CUDAKernelLauncherENS3_14EmptyVecKernelENS3_8DummyVecELm0EEEvRKNS_6TensorESB_lllENKUlvE0_clEvENKUlvE0_clEvEUllE_EEvRNS_18TensorIteratorBaseERKT_EUliE_EEviT1_,"",@"SHT_CUDA_INFO"
	.sectionflags	@""
	.align	4


	//----- nvinfo : EIATTR_CUDA_API_VERSION
	.align		4
        /*0000*/ 	.byte	0x04, 0x37
        /*0002*/ 	.short	(.L_1190 - .L_1189)
.L_1189:
        /*0004*/ 	.word	0x00000082


	//----- nvinfo : EIATTR_KPARAM_INFO
	.align		4
.L_1190:
        /*0008*/ 	.byte	0x04, 0x17
        /*000a*/ 	.short	(.L_1192 - .L_1191)
.L_1191:
        /*000c*/ 	.word	0x00000000
        /*0010*/ 	.short	0x0001
        /*0012*/ 	.short	0x0008
        /*0014*/ 	.byte	0x00, 0xf0, 0xc1, 0x08


	//----- nvinfo : EIATTR_KPARAM_INFO
	.align		4
.L_1192:
        /*0018*/ 	.byte	0x04, 0x17
        /*001a*/ 	.short	(.L_1194 - .L_1193)
.L_1193:
        /*001c*/ 	.word	0x00000000
        /*0020*/ 	.short	0x0000
        /*0022*/ 	.short	0x0000
        /*0024*/ 	.byte	0x00, 0xf0, 0x11, 0x00


	//----- nvinfo : EIATTR_SPARSE_MMA_MASK
	.align		4
.L_1194:
        /*0028*/ 	.byte	0x03, 0x50
        /*002a*/ 	.short	0x0000


	//----- nvinfo : EIATTR_MAXREG_COUNT
	.align		4
        /*002c*/ 	.byte	0x03, 0x1b
        /*002e*/ 	.short	0x0080


	//----- nvinfo : EIATTR_EXTERNS
	.align		4
        /*0030*/ 	.byte	0x04, 0x0f
        /*0032*/ 	.short	(.L_1196 - .L_1195)


	//   ....[0]....
	.align		4
.L_1195:
        /*0034*/ 	.word	index@(__assertfail)


	//----- nvinfo : EIATTR_MERCURY_ISA_VERSION
	.align		4
.L_1196:
        /*0038*/ 	.byte	0x03, 0x5f
        /*003a*/ 	.short	0x0101


	//----- nvinfo : EIATTR_VRC_CTA_INIT_COUNT
	.align		4
        /*003c*/ 	.byte	0x02, 0x4a
	.zero		1
	.zero		1


	//----- nvinfo : EIATTR_SYSCALL_OFFSETS
	.align		4
        /*0040*/ 	.byte	0x04, 0x46
        /*0042*/ 	.short	(.L_1198 - .L_1197)


	//   ....[0]....
.L_1197:
        /*0044*/ 	.word	0x00002110


	//   ....[1]....
        /*0048*/ 	.word	0x00002390


	//   ....[2]....
        /*004c*/ 	.word	0x00002aa0


	//   ....[3]....
        /*0050*/ 	.word	0x00004c30


	//   ....[4]....
        /*0054*/ 	.word	0x00004e00


	//   ....[5]....
        /*0058*/ 	.word	0x00005520


	//   ....[6]....
        /*005c*/ 	.word	0x00007690


	//   ....[7]....
        /*0060*/ 	.word	0x00007860


	//   ....[8]....
        /*0064*/ 	.word	0x00007f80


	//   ....[9]....
        /*0068*/ 	.word	0x0000a100


	//   ....[10]....
        /*006c*/ 	.word	0x0000a2d0


	//   ....[11]....
        /*0070*/ 	.word	0x0000a9c0


	//----- nvinfo : EIATTR_EXIT_INSTR_OFFSETS
	.align		4
.L_1198:
        /*0074*/ 	.byte	0x04, 0x1c
        /*0076*/ 	.short	(.L_1200 - .L_1199)


	//   ....[0]....
.L_1199:
        /*0078*/ 	.word	0x00008010


	//   ....[1]....
        /*007c*/ 	.word	0x0000a3b0


	//   ....[2]....
        /*0080*/ 	.word	0x0000a3d0


	//   ....[3]....
        /*0084*/ 	.word	0x0000a450


	//   ....[4]....
        /*0088*/ 	.word	0x0000a470


	//   ....[5]....
        /*008c*/ 	.word	0x0000a490


	//   ....[6]....
        /*0090*/ 	.word	0x0000a510


	//   ....[7]....
        /*0094*/ 	.word	0x0000a530


	//   ....[8]....
        /*0098*/ 	.word	0x0000a5b0


	//   ....[9]....
        /*009c*/ 	.word	0x0000a5d0


	//   ....[10]....
        /*00a0*/ 	.word	0x0000a5f0


	//   ....[11]....
        /*00a4*/ 	.word	0x0000a690


	//   ....[12]....
        /*00a8*/ 	.word	0x0000a6b0


	//   ....[13]....
        /*00ac*/ 	.word	0x0000a730


	//   ....[14]....
        /*00b0*/ 	.word	0x0000a750


	//   ....[15]....
        /*00b4*/ 	.word	0x0000a770


	//   ....[16]....
        /*00b8*/ 	.word	0x0000a810


	//   ....[17]....
        /*00bc*/ 	.word	0x0000a830


	//   ....[18]....
        /*00c0*/ 	.word	0x0000a850


	//   ....[19]....
        /*00c4*/ 	.word	0x0000a8c0


	//   ....[20]....
        /*00c8*/ 	.word	0x0000a9d0


	//   ....[21]....
        /*00cc*/ 	.word	0x0000a9f0


	//   ....[22]....
        /*00d0*/ 	.word	0x0000aa10


	//----- nvinfo : EIATTR_MAX_THREADS
	.align		4
.L_1200:
        /*00d4*/ 	.byte	0x04, 0x05
        /*00d6*/ 	.short	(.L_1202 - .L_1201)
.L_1201:
        /*00d8*/ 	.word	0x00000080
        /*00dc*/ 	.word	0x00000001
        /*00e0*/ 	.word	0x00000001


	//----- nvinfo : EIATTR_CRS_STACK_SIZE
	.align		4
.L_1202:
        /*00e4*/ 	.byte	0x04, 0x1e
        /*00e6*/ 	.short	(.L_1204 - .L_1203)
.L_1203:
        /*00e8*/ 	.word	0x00000000


	//----- nvinfo : EIATTR_CBANK_PARAM_SIZE
	.align		4
.L_1204:
        /*00ec*/ 	.byte	0x03, 0x19
        /*00ee*/ 	.short	0x0238


	//----- nvinfo : EIATTR_PARAM_CBANK
	.align		4
        /*00f0*/ 	.byte	0x04, 0x0a
        /*00f2*/ 	.short	(.L_1206 - .L_1205)
	.align		4
.L_1205:
        /*00f4*/ 	.word	index@(.nv.constant0._ZN2at6native18elementwise_kernelILi128ELi4EZNS0_15gpu_kernel_implIZZZNS0_67_GLOBAL__N__bb565c37_34_ValidateCompressedIndicesKernel_cu_33a4b88b42_validate_compressed_sparse_indices_kernelILNS3_8CDimNameE1ENS3_18CUDAKernelLauncherENS3_14EmptyVecKernelENS3_8DummyVecELm0EEEvRKNS_6TensorESB_lllENKUlvE0_clEvENKUlvE0_clEvEUllE_EEvRNS_18TensorIteratorBaseERKT_EUliE_EEviT1_)
        /*00f8*/ 	.short	0x0380
        /*00fa*/ 	.short	0x0238


	//----- nvinfo : EIATTR_SW_WAR
	.align		4
.L_1206:
        /*00fc*/ 	.byte	0x04, 0x36
        /*00fe*/ 	.short	(.L_1208 - .L_1207)
.L_1207:
        /*0100*/ 	.word	0x00000008
.L_1208:


//--------------------- .nv.info._ZN2at6native27unrolled_elementwise_kernelIZZZNS0_67_GLOBAL__N__bb565c37_34_ValidateCompressedIndicesKernel_cu_33a4b88b42_validate_compressed_sparse_indices_kernelILNS2_8CDimNameE1ENS2_18CUDAKernelLauncherENS2_14EmptyVecKernelENS2_8DummyVecELm0EEEvRKNS_6TensorESA_lllENKUlvE0_clEvENKUlvE0_clEvEUllE_St5arrayIPcLm2EELi4E23TrivialOffsetCalculatorILi1EjESI_NS0_6memory12LoadWithCastILi1EEENSJ_13StoreWithCastILi1EEEEEviT_T0_T2_T3_T4_T5_ --------------------------
	.section	.nv.info._ZN2at6native27unrolled_elementwise_kernelIZZZNS0_67_GLOBAL__N__bb565c37_34_ValidateCompressedIndicesKernel_cu_33a4b88b42_validate_compressed_sparse_indices_kernelILNS2_8CDimNameE1ENS2_18CUDAKernelLauncherENS2_14EmptyVecKernelENS2_8DummyVecELm0EEEvRKNS_6TensorESA_lllENKUlvE0_clEvENKUlvE0_clEvEUllE_St5arrayIPcLm2EELi4E23TrivialOffsetCalculatorILi1EjESI_NS0_6memory12LoadWithCastILi1EEENSJ_13StoreWithCastILi1EEEEEviT_T0_T2_T3_T4_T5_,"",@"SHT_CUDA_INFO"
	.sectionflags	@""
	.align	4


	//----- nvinfo : EIATTR_CUDA_API_VERSION
	.align		4
        /*0000*/ 	.byte	0x04, 0x37
        /*0002*/ 	.short	(.L_1210 - .L_1209)
.L_1209:
        /*0004*/ 	.word	0x00000082


	//----- nvinfo : EIATTR_KPARAM_INFO
	.align		4
.L_1210:
        /*0008*/ 	.byte	0x04, 0x17
        /*000a*/ 	.short	(.L_1212 - .L_1211)
.L_1211:
        /*000c*/ 	.word	0x00000000
        /*0010*/ 	.short	0x0006
        /*0012*/ 	.short	0x003c
        /*0014*/ 	.byte	0x00, 0xf0, 0x21, 0x00


	//----- nvinfo : EIATTR_KPARAM_INFO
	.align		4
.L_1212:
        /*0018*/ 	.byte	0x04, 0x17
        /*001a*/ 	.short	(.L_1214 - .L_1213)
.L_1213:
        /*001c*/ 	.word	0x00000000
        /*0020*/ 	.short	0x0005
        /*0022*/ 	.short	0x0034
        /*0024*/ 	.byte	0x00, 0xf0, 0x21, 0x00


	//----- nvinfo : EIATTR_KPARAM_INFO
	.align		4
.L_1214:
        /*0028*/ 	.byte	0x04, 0x17
        /*002a*/ 	.short	(.L_1216 - .L_1215)
.L_1215:
        /*002c*/ 	.word	0x00000000
        /*0030*/ 	.short	0x0004
        /*0032*/ 	.short	0x0031
        /*0034*/ 	.byte	0x00, 0xf0, 0x05, 0x00


	//----- nvinfo : EIATTR_KPARAM_INFO
	.align		4
.L_1216:
        /*0038*/ 	.byte	0x04, 0x17
        /*003a*/ 	.short	(.L_1218 - .L_1217)
.L_1217:
        /*003c*/ 	.word	0x00000000
        /*0040*/ 	.short	0x0003
        /*0042*/ 	.short	0x0030
        /*0044*/ 	.byte	0x00, 0xf0, 0x05, 0x00


	//----- nvinfo : EIATTR_KPARAM_INFO
	.align		4
.L_1218:
        /*0048*/ 	.byte	0x04, 0x17
        /*004a*/ 	.short	(.L_1220 - .L_1219)
.L_1219:
        /*004c*/ 	.word	0x00000000
        /*0050*/ 	.short	0x0002
        /*0052*/ 	.short	0x0020
        /*0054*/ 	.byte	0x00, 0xf0, 0x41, 0x00


	//----- nvinfo : EIATTR_KPARAM_INFO
	.align		4
.L_1220:
        /*0058*/ 	.byte	0x04, 0x17
        /*005a*/ 	.short	(.L_1222 - .L_1221)
.L_1221:
        /*005c*/ 	.word	0x00000000
        /*0060*/ 	.short	0x0001
        /*0062*/ 	.short	0x0008
        /*0064*/ 	.byte	0x00, 0xf0, 0x61, 0x00


	//----- nvinfo : EIATTR_KPARAM_INFO
	.align		4
.L_1222:
        /*0068*/ 	.byte	0x04, 0x17
        /*006a*/ 	.short	(.L_1224 - .L_1223)
.L_1223:
        /*006c*/ 	.word	0x00000000
        /*0070*/ 	.short	0x0000
        /*0072*/ 	.short	0x0000
        /*0074*/ 	.byte	0x00, 0xf0, 0x11, 0x00


	//----- nvinfo : EIATTR_SPARSE_MMA_MASK
	.align		4
.L_1224:
        /*0078*/ 	.byte	0x03, 0x50
        /*007a*/ 	.short	0x0000


	//----- nvinfo : EIATTR_MAXREG_COUNT
	.align		4
        /*007c*/ 	.byte	0x03, 0x1b
        /*007e*/ 	.short	0x00ff


	//----- nvinfo : EIATTR_EXTERNS
	.align		4
        /*0080*/ 	.byte	0x04, 0x0f
        /*0082*/ 	.short	(.L_1226 - .L_1225)


	//   ....[0]....
	.align		4
.L_1225:
        /*0084*/ 	.word	index@(__assertfail)


	//----- nvinfo : EIATTR_MERCURY_ISA_VERSION
	.align		4
.L_1226:
        /*0088*/ 	.byte	0x03, 0x5f
        /*008a*/ 	.short	0x0101


	//----- nvinfo : EIATTR_VRC_CTA_INIT_COUNT
	.align		4
        /*008c*/ 	.byte	0x02, 0x4a
	.zero		1
	.zero		1


	//----- nvinfo : EIATTR_SYSCALL_OFFSETS
	.align		4
        /*0090*/ 	.byte	0x04, 0x46
        /*0092*/ 	.short	(.L_1228 - .L_1227)


	//   ....[0]....
.L_1227:
        /*0094*/ 	.word	0x00000e20


	//   ....[1]....
        /*0098*/ 	.word	0x00001db0


	//   ....[2]....
        /*009c*/ 	.word	0x00002c90


	//   ....[3]....
        /*00a0*/ 	.word	0x00003b70


	//   ....[4]....
        /*00a4*/ 	.word	0x00003d60


	//   ....[5]....
        /*00a8*/ 	.word	0x00003f10


	//   ....[6]....
        /*00ac*/ 	.word	0x000040c0


	//   ....[7]....
        /*00b0*/ 	.word	0x00004270


	//   ....[8]....
        /*00b4*/ 	.word	0x00004b30


	//   ....[9]....
        /*00b8*/ 	.word	0x00005350


	//   ....[10]....
        /*00bc*/ 	.word	0x00005b30


	//   ....[11]....
        /*00c0*/ 	.word	0x000062f0


	//----- nvinfo : EIATTR_EXIT_INSTR_OFFSETS
	.align		4
.L_1228:
        /*00c4*/ 	.byte	0x04, 0x1c
        /*00c6*/ 	.short	(.L_1230 - .L_1229)


	//   ....[0]....
.L_1229:
        /*00c8*/ 	.word	0x00005bb0


	//   ....[1]....
        /*00cc*/ 	.word	0x00005ce0


	//   ....[2]....
        /*00d0*/ 	.word	0x00005d00


	//   ....[3]....
        /*00d4*/ 	.word	0x00005d80


	//   ....[4]....
        /*00d8*/ 	.word	0x00005da0


	//   ....[5]....
        /*00dc*/ 	.word	0x00005dc0


	//   ....[6]....
        /*00e0*/ 	.word	0x00005e40


	//   ....[7]....
        /*00e4*/ 	.word	0x00005e60


	//   ....[8]....
        /*00e8*/ 	.word	0x00005ee0


	//   ....[9]....
        /*00ec*/ 	.word	0x00005f00


	//   ....[10]....
        /*00f0*/ 	.word	0x00005f20


	//   ....[11]....
        /*00f4*/ 	.word	0x00005fc0


	//   ....[12]....
        /*00f8*/ 	.word	0x00005fe0


	//   ....[13]....
        /*00fc*/ 	.word	0x00006060


	//   ....[14]....
        /*0100*/ 	.word	0x00006080


	//   ....[15]....
        /*0104*/ 	.word	0x000060a0


	//   ....[16]....
        /*0108*/ 	.word	0x00006140


	//   ....[17]....
        /*010c*/ 	.word	0x00006160


	//   ....[18]....
        /*0110*/ 	.word	0x00006180


	//   ....[19]....
        /*0114*/ 	.word	0x000061f0


	//   ....[20]....
        /*0118*/ 	.word	0x00006300


	//   ....[21]....
        /*011c*/ 	.word	0x00006320


	//   ....[22]....
        /*0120*/ 	.word	0x00006340


	//----- nvinfo : EIATTR_MAX_THREADS
	.align		4
.L_1230:
        /*0124*/ 	.byte	0x04, 0x05
        /*0126*/ 	.short	(.L_1232 - .L_1231)
.L_1231:
        /*0128*/ 	.word	0x00000080
        /*012c*/ 	.word	0x00000001
        /*0130*/ 	.word	0x00000001


	//----- nvinfo : EIATTR_CRS_STACK_SIZE
	.align		4
.L_1232:
        /*0134*/ 	.byte	0x04, 0x1e
        /*0136*/ 	.short	(.L_1234 - .L_1233)
.L_1233:
        /*0138*/ 	.word	0x00000000


	//----- nvinfo : EIATTR_CBANK_PARAM_SIZE
	.align		4
.L_1234:
        /*013c*/ 	.byte	0x03, 0x19
        /*013e*/ 	.short	0x0044


	//----- nvinfo : EIATTR_PARAM_CBANK
	.align		4
        /*0140*/ 	.byte	0x04, 0x0a
        /*0142*/ 	.short	(.L_1236 - .L_1235)
	.align		4
.L_1235:
        /*0144*/ 	.word	index@(.nv.constant0._ZN2at6native27unrolled_elementwise_kernelIZZZNS0_67_GLOBAL__N__bb565c37_34_ValidateCompressedIndicesKernel_cu_33a4b88b42_validate_compressed_sparse_indices_kernelILNS2_8CDimNameE1ENS2_18CUDAKernelLauncherENS2_14EmptyVecKernelENS2_8DummyVecELm0EEEvRKNS_6TensorESA_lllENKUlvE0_clEvENKUlvE0_clEvEUllE_St5arrayIPcLm2EELi4E23TrivialOffsetCalculatorILi1EjESI_NS0_6memory12LoadWithCastILi1EEENSJ_13StoreWithCastILi1EEEEEviT_T0_T2_T3_T4_T5_)
        /*0148*/ 	.short	0x0380
        /*014a*/ 	.short	0x0044


	//----- nvinfo : EIATTR_SW_WAR
	.align		4
.L_1236:
        /*014c*/ 	.byte	0x04, 0x36
        /*014e*/ 	.short	(.L_1238 - .L_1237)
.L_1237:
        /*0150*/ 	.word	0x00000008
.L_1238:


//--------------------- .nv.info._ZN2at6native18elementwise_kernelILi128ELi2EZNS0_22gpu_kernel_impl_nocastIZZZNS0_67_GLOBAL__N__bb565c37_34_ValidateCompressedIndicesKernel_cu_33a4b88b42_validate_compressed_sparse_indices_kernelILNS3_8CDimNameE1ENS3_18CUDAKernelLauncherENS3_14EmptyVecKernelENS3_8DummyVecELm0EEEvRKNS_6TensorESB_lllENKUlvE0_clEvENKUlvE0_clEvEUllE_EEvRNS_18TensorIteratorBaseERKT_EUliE_EEviT1_ --------------------------
	.section	.nv.info._ZN2at6native18elementwise_kernelILi128ELi2EZNS0_22gpu_kernel_impl_nocastIZZZNS0_67_GLOBAL__N__bb565c37_34_ValidateCompressedIndicesKernel_cu_33a4b88b42_validate_compressed_sparse_indices_kernelILNS3_8CDimNameE1ENS3_18CUDAKernelLauncherENS3_14EmptyVecKernelENS3_8DummyVecELm0EEEvRKNS_6TensorESB_lllENKUlvE0_clEvENKUlvE0_clEvEUllE_EEvRNS_18TensorIteratorBaseERKT_EUliE_EEviT1_,"",@"SHT_CUDA_INFO"
	.sectionflags	@""
	.align	4


	//----- nvinfo : EIATTR_CUDA_API_VERSION
	.align		4
        /*0000*/ 	.byte	0x04, 0x37
        /*0002*/ 	.short	(.L_1240 - .L_1239)
.L_1239:
        /*0004*/ 	.word	0x00000082


	//----- nvinfo : EIATTR_KPARAM_INFO
	.align		4
.L_1240:
        /*0008*/ 	.byte	0x04, 0x17
        /*000a*/ 	.short	(.L_1242 - .L_1241)
.L_1241:
        /*000c*/ 	.word	0x00000000
        /*0010*/ 	.short	0x0001
        /*0012*/ 	.short	0x0008
        /*0014*/ 	.byte	0x00, 0xf0, 0xa1, 0x08


	//----- nvinfo : EIATTR_KPARAM_INFO
	.align		4
.L_1242:
        /*0018*/ 	.byte	0x04, 0x17
        /*001a*/ 	.short	(.L_1244 - .L_1243)
.L_1243:
        /*001c*/ 	.word	0x00000000
        /*0020*/ 	.short	0x0000
        /*0022*/ 	.short	0x0000
        /*0024*/ 	.byte	0x00, 0xf0, 0x11, 0x00


	//----- nvinfo : EIATTR_SPARSE_MMA_MASK
	.align		4
.L_1244:
        /*0028*/ 	.byte	0x03, 0x50
        /*002a*/ 	.short	0x0000


	//----- nvinfo : EIATTR_MAXREG_COUNT
	.align		4
        /*002c*/ 	.byte	0x03, 0x1b
        /*002e*/ 	.short	0x0080


	//----- nvinfo : EIATTR_EXTERNS
	.align		4
        /*0030*/ 	.byte	0x04, 0x0f
        /*0032*/ 	.short	(.L_1246 - .L_1245)


	//   ....[0]....
	.align		4
.L_1245:
        /*0034*/ 	.word	index@(__assertfail)


	//----- nvinfo : EIATTR_MERCURY_ISA_VERSION
	.align		4
.L_1246:
        /*0038*/ 	.byte	0x03, 0x5f
        /*003a*/ 	.short	0x0101


	//----- nvinfo : EIATTR_VRC_CTA_INIT_COUNT
	.align		4
        /*003c*/ 	.byte	0x02, 0x4a
	.zero		1
	.zero		1


	//----- nvinfo : EIATTR_SYSCALL_OFFSETS
	.align		4
        /*0040*/ 	.byte	0x04, 0x46
        /*0042*/ 	.short	(.L_1248 - .L_1247)


	//   ....[0]....
.L_1247:
        /*0044*/ 	.word	0x00000240


	//   ....[1]....
        /*0048*/ 	.word	0x00000430


	//   ....[2]....
        /*004c*/ 	.word	0x00001920


	//   ....[3]....
        /*0050*/ 	.word	0x00002e30


	//----- nvinfo : EIATTR_EXIT_INSTR_OFFSETS
	.align		4
.L_1248:
        /*0054*/ 	.byte	0x04, 0x1c
        /*0056*/ 	.short	(.L_1250 - .L_1249)


	//   ....[0]....
.L_1249:
        /*0058*/ 	.word	0x000002b0


	//   ....[1]....
        /*005c*/ 	.word	0x00000460


	//   ....[2]....
        /*0060*/ 	.word	0x000019c0


	//   ....[3]....
        /*0064*/ 	.word	0x00002e60


	//----- nvinfo : EIATTR_MAX_THREADS
	.align		4
.L_1250:
        /*0068*/ 	.byte	0x04, 0x05
        /*006a*/ 	.short	(.L_1252 - .L_1251)
.L_1251:
        /*006c*/ 	.word	0x00000080
        /*0070*/ 	.word	0x00000001
        /*0074*/ 	.word	0x00000001


	//----- nvinfo : EIATTR_CRS_STACK_SIZE
	.align		4
.L_1252:
        /*0078*/ 	.byte	0x04, 0x1e
        /*007a*/ 	.short	(.L_1254 - .L_1253)
.L_1253:
        /*007c*/ 	.word	0x00000000


	//----- nvinfo : EIATTR_CBANK_PARAM_SIZE
	.align		4
.L_1254:
        /*0080*/ 	.byte	0x03, 0x19
        /*0082*/ 	.short	0x0230


	//----- nvinfo : EIATTR_PARAM_CBANK
	.align		4
        /*0084*/ 	.byte	0x04, 0x0a
        /*0086*/ 	.short	(.L_1256 - .L_1255)
	.align		4
.L_1255:
        /*0088*/ 	.word	index@(.nv.constant0._ZN2at6native18elementwise_kernelILi128ELi2EZNS0_22gpu_kernel_impl_nocastIZZZNS0_67_GLOBAL__N__bb565c37_34_ValidateCompressedIndicesKernel_cu_33a4b88b42_validate_compressed_sparse_indices_kernelILNS3_8CDimNameE1ENS3_18CUDAKernelLauncherENS3_14EmptyVecKernelENS3_8DummyVecELm0EEEvRKNS_6TensorESB_lllENKUlvE0_clEvENKUlvE0_clEvEUllE_EEvRNS_18TensorIteratorBaseERKT_EUliE_EEviT1_)
        /*008c*/ 	.short	0x0380
        /*008e*/ 	.short	0x0230


	//----- nvinfo : EIATTR_SW_WAR
	.align		4
.L_1256:
        /*0090*/ 	.byte	0x04, 0x36
        /*0092*/ 	.short	(.L_1258 - .L_1257)
.L_1257:
        /*0094*/ 	.word	0x00000008
.L_1258:


//--------------------- .nv.info._ZN2at6native27unrolled_elementwise_kernelIZZZNS0_67_GLOBAL__N__bb565c37_34_ValidateCompressedIndicesKernel_cu_33a4b88b42_validate_compressed_sparse_indices_kernelILNS2_8CDimNameE1ENS2_18CUDAKernelLauncherENS2_14EmptyVecKernelENS2_8DummyVecELm0EEEvRKNS_6TensorESA_lllENKUlvE0_clEvENKUlvE0_clEvEUllE_St5arrayIPcLm2EELi4E23TrivialOffsetCalculatorILi1EjESI_NS0_6memory15LoadWithoutCastENSJ_16StoreWithoutCastEEEviT_T0_T2_T3_T4_T5_ --------------------------
	.section	.nv.info._ZN2at6native27unrolled_elementwise_kernelIZZZNS0_67_GLOBAL__N__bb565c37_34_ValidateCompressedIndicesKernel_cu_33a4b88b42_validate_compressed_sparse_indices_kernelILNS2_8CDimNameE1ENS2_18CUDAKernelLauncherENS2_14EmptyVecKernelENS2_8DummyVecELm0EEEvRKNS_6TensorESA_lllENKUlvE0_clEvENKUlvE0_clEvEUllE_St5arrayIPcLm2EELi4E23TrivialOffsetCalculatorILi1EjESI_NS0_6memory15LoadWithoutCastENSJ_16StoreWithoutCastEEEviT_T0_T2_T3_T4_T5_,"",@"SHT_CUDA_INFO"
	.sectionflags	@""
	.align	4


	//----- nvinfo : EIATTR_CUDA_API_VERSION
	.align		4
        /*0000*/ 	.byte	0x04, 0x37
        /*0002*/ 	.short	(.L_1260 - .L_1259)
.L_1259:
        /*0004*/ 	.word	0x00000082


	//----- nvinfo : EIATTR_KPARAM_INFO
	.align		4
.L_1260:
        /*0008*/ 	.byte	0x04, 0x17
        /*000a*/ 	.short	(.L_1262 - .L_1261)
.L_1261:
        /*000c*/ 	.word	0x00000000
        /*0010*/ 	.short	0x0006
        /*0012*/ 	.short	0x0033
        /*0014*/ 	.byte	0x00, 0xf0, 0x05, 0x00


	//----- nvinfo : EIATTR_KPARAM_INFO
	.align		4
.L_1262:
        /*0018*/ 	.byte	0x04, 0x17
        /*001a*/ 	.short	(.L_1264 - .L_1263)
.L_1263:
        /*001c*/ 	.word	0x00000000
        /*0020*/ 	.short	0x0005
        /*0022*/ 	.short	0x0032
        /*0024*/ 	.byte	0x00, 0xf0, 0x05, 0x00


	//----- nvinfo : EIATTR_KPARAM_INFO
	.align		4
.L_1264:
        /*0028*/ 	.byte	0x04, 0x17
        /*002a*/ 	.short	(.L_1266 - .L_1265)
.L_1265:
        /*002c*/ 	.word	0x00000000
        /*0030*/ 	.short	0x0004
        /*0032*/ 	.short	0x0031
        /*0034*/ 	.byte	0x00, 0xf0, 0x05, 0x00


	//----- nvinfo : EIATTR_KPARAM_INFO
	.align		4
.L_1266:
        /*0038*/ 	.byte	0x04, 0x17
        /*003a*/ 	.short	(.L_1268 - .L_1267)
.L_1267:
        /*003c*/ 	.word	0x00000000
        /*0040*/ 	.short	0x0003
        /*0042*/ 	.short	0x0030
        /*0044*/ 	.byte	0x00, 0xf0, 0x05, 0x00


	//----- nvinfo : EIATTR_KPARAM_INFO
	.align		4
.L_1268:
        /*0048*/ 	.byte	0x04, 0x17
        /*004a*/ 	.short	(.L_1270 - .L_1269)
.L_1269:
        /*004c*/ 	.word	0x00000000
        /*0050*/ 	.short	0x0002
        /*0052*/ 	.short	0x0020
        /*0054*/ 	.byte	0x00, 0xf0, 0x41, 0x00


	//----- nvinfo : EIATTR_KPARAM_INFO
	.align		4
.L_1270:
        /*0058*/ 	.byte	0x04, 0x17
        /*005a*/ 	.short	(.L_1272 - .L_1271)
.L_1271:
        /*005c*/ 	.word	0x00000000
        /*0060*/ 	.short	0x0001
        /*0062*/ 	.short	0x0008
        /*0064*/ 	.byte	0x00, 0xf0, 0x61, 0x00


	//----- nvinfo : EIATTR_KPARAM_INFO
	.align		4
.L_1272:
        /*0068*/ 	.byte	0x04, 0x17
        /*006a*/ 	.short	(.L_1274 - .L_1273)
.L_1273:
        /*006c*/ 	.word	0x00000000
        /*0070*/ 	.short	0x0000
        /*0072*/ 	.short	0x0000
        /*0074*/ 	.byte	0x00, 0xf0, 0x11, 0x00


	//----- nvinfo : EIATTR_SPARSE_MMA_MASK
	.align		4
.L_1274:
        /*0078*/ 	.byte	0x03, 0x50
        /*007a*/ 	.short	0x0000


	//----- nvinfo : EIATTR_MAXREG_COUNT
	.align		4
        /*007c*/ 	.byte	0x03, 0x1b
        /*007e*/ 	.short	0x00ff


	//----- nvinfo : EIATTR_EXTERNS
	.align		4
        /*0080*/ 	.byte	0x04, 0x0f
        /*0082*/ 	.short	(.L_1276 - .L_1275)


	//   ....[0]....
	.align		4
.L_1275:
        /*0084*/ 	.word	index@(__assertfail)


	//----- nvinfo : EIATTR_MERCURY_ISA_VERSION
	.align		4
.L_1276:
        /*0088*/ 	.byte	0x03, 0x5f
        /*008a*/ 	.short	0x0101


	//----- nvinfo : EIATTR_VRC_CTA_INIT_COUNT
	.align		4
        /*008c*/ 	.byte	0x02, 0x4a
	.zero		1
	.zero		1


	//----- nvinfo : EIATTR_SYSCALL_OFFSETS
	.align		4
        /*0090*/ 	.byte	0x04, 0x46
        /*0092*/ 	.short	(.L_1278 - .L_1277)


	//   ....[0]....
.L_1277:
        /*0094*/ 	.word	0x000003a0


	//   ....[1]....
        /*0098*/ 	.word	0x00000550


	//   ....[2]....
        /*009c*/ 	.word	0x00000700


	//   ....[3]....
        /*00a0*/ 	.word	0x000008b0


	//----- nvinfo : EIATTR_EXIT_INSTR_OFFSETS
	.align		4
.L_1278:
        /*00a4*/ 	.byte	0x04, 0x1c
        /*00a6*/ 	.short	(.L_1280 - .L_1279)


	//   ....[0]....
.L_1279:
        /*00a8*/ 	.word	0x00000a70


	//   ....[1]....
        /*00ac*/ 	.word	0x00000ac0


	//----- nvinfo : EIATTR_MAX_THREADS
	.align		4
.L_1280:
        /*00b0*/ 	.byte	0x04, 0x05
        /*00b2*/ 	.short	(.L_1282 - .L_1281)
.L_1281:
        /*00b4*/ 	.word	0x00000080
        /*00b8*/ 	.word	0x00000001
        /*00bc*/ 	.word	0x00000001


	//----- nvinfo : EIATTR_CRS_STACK_SIZE
	.align		4
.L_1282:
        /*00c0*/ 	.byte	0x04, 0x1e
        /*00c2*/ 	.short	(.L_1284 - .L_1283)
.L_1283:
        /*00c4*/ 	.word	0x00000000


	//----- nvinfo : EIATTR_CBANK_PARAM_SIZE
	.align		4
.L_1284:
        /*00c8*/ 	.byte	0x03, 0x19
        /*00ca*/ 	.short	0x0034


	//----- nvinfo : EIATTR_PARAM_CBANK
	.align		4
        /*00cc*/ 	.byte	0x04, 0x0a
        /*00ce*/ 	.short	(.L_1286 - .L_1285)
	.align		4
.L_1285:
        /*00d0*/ 	.word	index@(.nv.constant0._ZN2at6native27unrolled_elementwise_kernelIZZZNS0_67_GLOBAL__N__bb565c37_34_ValidateCompressedIndicesKernel_cu_33a4b88b42_validate_compressed_sparse_indices_kernelILNS2_8CDimNameE1ENS2_18CUDAKernelLauncherENS2_14EmptyVecKernelENS2_8DummyVecELm0EEEvRKNS_6TensorESA_lllENKUlvE0_clEvENKUlvE0_clEvEUllE_St5arrayIPcLm2EELi4E23TrivialOffsetCalculatorILi1EjESI_NS0_6memory15LoadWithoutCastENSJ_16StoreWithoutCastEEEviT_T0_T2_T3_T4_T5_)
        /*00d4*/ 	.short	0x0380
        /*00d6*/ 	.short	0x0034


	//----- nvinfo : EIATTR_SW_WAR
	.align		4
.L_1286:
        /*00d8*/ 	.byte	0x04, 0x36
        /*00da*/ 	.short	(.L_1288 - .L_1287)
.L_1287:
        /*00dc*/ 	.word	0x00000008
.L_1288:


//--------------------- .nv.info._ZN2at6native29vectorized_elementwise_kernelILi2EZZZNS0_67_GLOBAL__N__bb565c37_34_ValidateCompressedIndicesKernel_cu_33a4b88b42_validate_compressed_sparse_indices_kernelILNS2_8CDimNameE1ENS2_18CUDAKernelLauncherENS2_14EmptyVecKernelENS2_8DummyVecELm0EEEvRKNS_6TensorESA_lllENKUlvE0_clEvENKUlvE0_clEvEUllE_St5arrayIPcLm2EEEEviT0_T1_ --------------------------
	.section	.nv.info._ZN2at6native29vectorized_elementwise_kernelILi2EZZZNS0_67_GLOBAL__N__bb565c37_34_ValidateCompressedIndicesKernel_cu_33a4b88b42_validate_compressed_sparse_indices_kernelILNS2_8CDimNameE1ENS2_18CUDAKernelLauncherENS2_14EmptyVecKernelENS2_8DummyVecELm0EEEvRKNS_6TensorESA_lllENKUlvE0_clEvENKUlvE0_clEvEUllE_St5arrayIPcLm2EEEEviT0_T1_,"",@"SHT_CUDA_INFO"
	.sectionflags	@""
	.align	4


	//----- nvinfo : EIATTR_CUDA_API_VERSION
	.align		4
        /*0000*/ 	.byte	0x04, 0x37
        /*0002*/ 	.short	(.L_1290 - .L_1289)
.L_1289:
        /*0004*/ 	.word	0x00000082


	//----- nvinfo : EIATTR_KPARAM_INFO
	.align		4
.L_1290:
        /*0008*/ 	.byte	0x04, 0x17
        /*000a*/ 	.short	(.L_1292 - .L_1291)
.L_1291:
        /*000c*/ 	.word	0x00000000
        /*0010*/ 	.short	0x0002
        /*0012*/ 	.short	0x0020
        /*0014*/ 	.byte	0x00, 0xf0, 0x41, 0x00


	//----- nvinfo : EIATTR_KPARAM_INFO
	.align		4
.L_1292:
        /*0018*/ 	.byte	0x04, 0x17
        /*001a*/ 	.short	(.L_1294 - .L_1293)
.L_1293:
        /*001c*/ 	.word	0x00000000
        /*0020*/ 	.short	0x0001
        /*0022*/ 	.short	0x0008
        /*0024*/ 	.byte	0x00, 0xf0, 0x61, 0x00


	//----- nvinfo : EIATTR_KPARAM_INFO
	.align		4
.L_1294:
        /*0028*/ 	.byte	0x04, 0x17
        /*002a*/ 	.short	(.L_1296 - .L_1295)
.L_1295:
        /*002c*/ 	.word	0x00000000
        /*0030*/ 	.short	0x0000
        /*0032*/ 	.short	0x0000
        /*0034*/ 	.byte	0x00, 0xf0, 0x11, 0x00


	//----- nvinfo : EIATTR_SPARSE_MMA_MASK
	.align		4
.L_1296:
        /*0038*/ 	.byte	0x03, 0x50
        /*003a*/ 	.short	0x0000


	//----- nvinfo : EIATTR_MAXREG_COUNT
	.align		4
        /*003c*/ 	.byte	0x03, 0x1b
        /*003e*/ 	.short	0x00ff


	//----- nvinfo : EIATTR_EXTERNS
	.align		4
        /*0040*/ 	.byte	0x04, 0x0f
        /*0042*/ 	.short	(.L_1298 - .L_1297)


	//   ....[0]....
	.align		4
.L_1297:
        /*0044*/ 	.word	index@(__assertfail)


	//----- nvinfo : EIATTR_MERCURY_ISA_VERSION
	.align		4
.L_1298:
        /*0048*/ 	.byte	0x03, 0x5f
        /*004a*/ 	.short	0x0101


	//----- nvinfo : EIATTR_VRC_CTA_INIT_COUNT
	.align		4
        /*004c*/ 	.byte	0x02, 0x4a
	.zero		1
	.zero		1


	//----- nvinfo : EIATTR_SYSCALL_OFFSETS
	.align		4
        /*0050*/ 	.byte	0x04, 0x46
        /*0052*/ 	.short	(.L_1300 - .L_1299)


	//   ....[0]....
.L_1299:
        /*0054*/ 	.word	0x00000590


	//   ....[1]....
        /*0058*/ 	.word	0x00000740


	//   ....[2]....
        /*005c*/ 	.word	0x000008f0


	//   ....[3]....
        /*0060*/ 	.word	0x00000aa0


	//   ....[4]....
        /*0064*/ 	.word	0x00000c50


	//   ....[5]....
        /*0068*/ 	.word	0x00000e00


	//   ....[6]....
        /*006c*/ 	.word	0x00000fb0


	//   ....[7]....
        /*0070*/ 	.word	0x00001160


	//   ....[8]....
        /*0074*/ 	.word	0x00001730


	//   ....[9]....
        /*0078*/ 	.word	0x000018c0


	//   ....[10]....
        /*007c*/ 	.word	0x00001a50


	//   ....[11]....
        /*0080*/ 	.word	0x00001be0


	//   ....[12]....
        /*0084*/ 	.word	0x00001d70


	//   ....[13]....
        /*0088*/ 	.word	0x00001f00


	//   ....[14]....
        /*008c*/ 	.word	0x00002090


	//   ....[15]....
        /*0090*/ 	.word	0x00002220


	//----- nvinfo : EIATTR_EXIT_INSTR_OFFSETS
	.align		4
.L_1300:
        /*0094*/ 	.byte	0x04, 0x1c
        /*0096*/ 	.short	(.L_1302 - .L_1301)


	//   ....[0]....
.L_1301:
        /*0098*/ 	.word	0x000014e0


	//   ....[1]....
        /*009c*/ 	.word	0x00001530


	//   ....[2]....
        /*00a0*/ 	.word	0x000022b0


	//----- nvinfo : EIATTR_MAX_THREADS
	.align		4
.L_1302:
        /*00a4*/ 	.byte	0x04, 0x05
        /*00a6*/ 	.short	(.L_1304 - .L_1303)
.L_1303:
        /*00a8*/ 	.word	0x00000080
        /*00ac*/ 	.word	0x00000001
        /*00b0*/ 	.word	0x00000001


	//----- nvinfo : EIATTR_CRS_STACK_SIZE
	.align		4
.L_1304:
        /*00b4*/ 	.byte	0x04, 0x1e
        /*00b6*/ 	.short	(.L_1306 - .L_1305)
.L_1305:
        /*00b8*/ 	.word	0x00000000


	//----- nvinfo : EIATTR_CBANK_PARAM_SIZE
	.align		4
.L_1306:
        /*00bc*/ 	.byte	0x03, 0x19
        /*00be*/ 	.short	0x0030


	//----- nvinfo : EIATTR_PARAM_CBANK
	.align		4
        /*00c0*/ 	.byte	0x04, 0x0a
        /*00c2*/ 	.short	(.L_1308 - .L_1307)
	.align		4
.L_1307:
        /*00c4*/ 	.word	index@(.nv.constant0._ZN2at6native29vectorized_elementwise_kernelILi2EZZZNS0_67_GLOBAL__N__bb565c37_34_ValidateCompressedIndicesKernel_cu_33a4b88b42_validate_compressed_sparse_indices_kernelILNS2_8CDimNameE1ENS2_18CUDAKernelLauncherENS2_14EmptyVecKernelENS2_8DummyVecELm0EEEvRKNS_6TensorESA_lllENKUlvE0_clEvENKUlvE0_clEvEUllE_St5arrayIPcLm2EEEEviT0_T1_)
        /*00c8*/ 	.short	0x0380
        /*00ca*/ 	.short	0x0030


	//----- nvinfo : EIATTR_SW_WAR
	.align		4
.L_1308:
        /*00cc*/ 	.byte	0x04, 0x36
        /*00ce*/ 	.short	(.L_1310 - .L_1309)
.L_1309:
        /*00d0*/ 	.word	0x00000008
.L_1310:


//--------------------- .nv.info._ZN2at6native29vectorized_elementwise_kernelILi4EZZZNS0_67_GLOBAL__N__bb565c37_34_ValidateCompressedIndicesKernel_cu_33a4b88b42_validate_compressed_sparse_indices_kernelILNS2_8CDimNameE1ENS2_18CUDAKernelLauncherENS2_14EmptyVecKernelENS2_8DummyVecELm0EEEvRKNS_6TensorESA_lllENKUlvE0_clEvENKUlvE0_clEvEUllE_St5arrayIPcLm2EEEEviT0_T1_ --------------------------
	.section	.nv.info._ZN2at6native29vectorized_elementwise_kernelILi4EZZZNS0_67_GLOBAL__N__bb565c37_34_ValidateCompressedIndicesKernel_cu_33a4b88b42_validate_compressed_sparse_indices_kernelILNS2_8CDimNameE1ENS2_18CUDAKernelLauncherENS2_14EmptyVecKernelENS2_8DummyVecELm0EEEvRKNS_6TensorESA_lllENKUlvE0_clEvENKUlvE0_clEvEUllE_St5arrayIPcLm2EEEEviT0_T1_,"",@"SHT_CUDA_INFO"
	.sectionflags	@""
	.align	4


	//----- nvinfo : EIATTR_CUDA_API_VERSION
	.align		4
        /*0000*/ 	.byte	0x04, 0x37
        /*0002*/ 	.short	(.L_1312 - .L_1311)
.L_1311:
        /*0004*/ 	.word	0x00000082


	//----- nvinfo : EIATTR_KPARAM_INFO
	.align		4
.L_1312:
        /*0008*/ 	.byte	0x04, 0x17
        /*000a*/ 	.short	(.L_1314 - .L_1313)
.L_1313:
        /*000c*/ 	.word	0x00000000
        /*0010*/ 	.short	0x0002
        /*0012*/ 	.short	0x0020
        /*0014*/ 	.byte	0x00, 0xf0, 0x41, 0x00


	//----- nvinfo : EIATTR_KPARAM_INFO
	.align		4
.L_1314:
        /*0018*/ 	.byte	0x04, 0x17
        /*001a*/ 	.short	(.L_1316 - .L_1315)
.L_1315:
        /*001c*/ 	.word	0x00000000
        /*0020*/ 	.short	0x0001
        /*0022*/ 	.short	0x0008
        /*0024*/ 	.byte	0x00, 0xf0, 0x61, 0x00


	//----- nvinfo : EIATTR_KPARAM_INFO
	.align		4
.L_1316:
        /*0028*/ 	.byte	0x04, 0x17
        /*002a*/ 	.short	(.L_1318 - .L_1317)
.L_1317:
        /*002c*/ 	.word	0x00000000
        /*0030*/ 	.short	0x0000
        /*0032*/ 	.short	0x0000
        /*0034*/ 	.byte	0x00, 0xf0, 0x11, 0x00


	//----- nvinfo : EIATTR_SPARSE_MMA_MASK
	.align		4
.L_1318:
        /*0038*/ 	.byte	0x03, 0x50
        /*003a*/ 	.short	0x0000


	//----- nvinfo : EIATTR_MAXREG_COUNT
	.align		4
        /*003c*/ 	.byte	0x03, 0x1b
        /*003e*/ 	.short	0x00ff


	//----- nvinfo : EIATTR_EXTERNS
	.align		4
        /*0040*/ 	.byte	0x04, 0x0f
        /*0042*/ 	.short	(.L_1320 - .L_1319)


	//   ....[0]....
	.align		4
.L_1319:
        /*0044*/ 	.word	index@(__assertfail)


	//----- nvinfo : EIATTR_MERCURY_ISA_VERSION
	.align		4
.L_1320:
        /*0048*/ 	.byte	0x03, 0x5f
        /*004a*/ 	.short	0x0101


	//----- nvinfo : EIATTR_VRC_CTA_INIT_COUNT
	.align		4
        /*004c*/ 	.byte	0x02, 0x4a
	.zero		1
	.zero		1


	//----- nvinfo : EIATTR_SYSCALL_OFFSETS
	.align		4
        /*0050*/ 	.byte	0x04, 0x46
        /*0052*/ 	.short	(.L_1322 - .L_1321)


	//   ....[0]....
.L_1321:
        /*0054*/ 	.word	0x00000590


	//   ....[1]....
        /*0058*/ 	.word	0x00000740


	//   ....[2]....
        /*005c*/ 	.word	0x000008f0


	//   ....[3]....
        /*0060*/ 	.word	0x00000aa0


	//   ....[4]....
        /*0064*/ 	.word	0x00000c50


	//   ....[5]....
        /*0068*/ 	.word	0x00000e00


	//   ....[6]....
        /*006c*/ 	.word	0x00000fb0


	//   ....[7]....
        /*0070*/ 	.word	0x00001160


	//   ....[8]....
        /*0074*/ 	.word	0x00001710


	//   ....[9]....
        /*0078*/ 	.word	0x000018a0


	//   ....[10]....
        /*007c*/ 	.word	0x00001a30


	//   ....[11]....
        /*0080*/ 	.word	0x00001bc0


	//   ....[12]....
        /*0084*/ 	.word	0x00001d50


	//   ....[13]....
        /*0088*/ 	.word	0x00001ee0


	//   ....[14]....
        /*008c*/ 	.word	0x00002070


	//   ....[15]....
        /*0090*/ 	.word	0x00002200


	//----- nvinfo : EIATTR_EXIT_INSTR_OFFSETS
	.align		4
.L_1322:
        /*0094*/ 	.byte	0x04, 0x1c
        /*0096*/ 	.short	(.L_1324 - .L_1323)


	//   ....[0]....
.L_1323:
        /*0098*/ 	.word	0x000014e0


	//   ....[1]....
        /*009c*/ 	.word	0x00001530


	//   ....[2]....
        /*00a0*/ 	.word	0x00002270


	//----- nvinfo : EIATTR_MAX_THREADS
	.align		4
.L_1324:
        /*00a4*/ 	.byte	0x04, 0x05
        /*00a6*/ 	.short	(.L_1326 - .L_1325)
.L_1325:
        /*00a8*/ 	.word	0x00000080
        /*00ac*/ 	.word	0x00000001
        /*00b0*/ 	.word	0x00000001


	//----- nvinfo : EIATTR_CRS_STACK_SIZE
	.align		4
.L_1326:
        /*00b4*/ 	.byte	0x04, 0x1e
        /*00b6*/ 	.short	(.L_1328 - .L_1327)
.L_1327:
        /*00b8*/ 	.word	0x00000000


	//----- nvinfo : EIATTR_CBANK_PARAM_SIZE
	.align		4
.L_1328:
        /*00bc*/ 	.byte	0x03, 0x19
        /*00be*/ 	.short	0x0030


	//----- nvinfo : EIATTR_PARAM_CBANK
	.align		4
        /*00c0*/ 	.byte	0x04, 0x0a
        /*00c2*/ 	.short	(.L_1330 - .L_1329)
	.align		4
.L_1329:
        /*00c4*/ 	.word	index@(.nv.constant0._ZN2at6native29vectorized_elementwise_kernelILi4EZZZNS0_67_GLOBAL__N__bb565c37_34_ValidateCompressedIndicesKernel_cu_33a4b88b42_validate_compressed_sparse_indices_kernelILNS2_8CDimNameE1ENS2_18CUDAKernelLauncherENS2_14EmptyVecKernelENS2_8DummyVecELm0EEEvRKNS_6TensorESA_lllENKUlvE0_clEvENKUlvE0_clEvEUllE_St5arrayIPcLm2EEEEviT0_T1_)
        /*00c8*/ 	.short	0x0380
        /*00ca*/ 	.short	0x0030


	//----- nvinfo : EIATTR_SW_WAR
	.align		4
.L_1330:
        /*00cc*/ 	.byte	0x04, 0x36
        /*00ce*/ 	.short	(.L_1332 - .L_1331)
.L_1331:
        /*00d0*/ 	.word	0x00000008
.L_1332:


//--------------------- .nv.info._ZN2at6native29vectorized_elementwise_kernelILi8EZZZNS0_67_GLOBAL__N__bb565c37_34_ValidateCompressedIndicesKernel_cu_33a4b88b42_validate_compressed_sparse_indices_kernelILNS2_8CDimNameE1ENS2_18CUDAKernelLauncherENS2_14EmptyVecKernelENS2_8DummyVecELm0EEEvRKNS_6TensorESA_lllENKUlvE0_clEvENKUlvE0_clEvEUllE_St5arrayIPcLm2EEEEviT0_T1_ --------------------------
	.section	.nv.info._ZN2at6native29vectorized_elementwise_kernelILi8EZZZNS0_67_GLOBAL__N__bb565c37_34_ValidateCompressedIndicesKernel_cu_33a4b88b42_validate_compressed_sparse_indices_kernelILNS2_8CDimNameE1ENS2_18CUDAKernelLauncherENS2_14EmptyVecKernelENS2_8DummyVecELm0EEEvRKNS_6TensorESA_lllENKUlvE0_clEvENKUlvE0_clEvEUllE_St5arrayIPcLm2EEEEviT0_T1_,"",@"SHT_CUDA_INFO"
	.sectionflags	@""
	.align	4


	//----- nvinfo : EIATTR_CUDA_API_VERSION
	.align		4
        /*0000*/ 	.byte	0x04, 0x37
        /*0002*/ 	.short	(.L_1334 - .L_1333)
.L_1333:
        /*0004*/ 	.word	0x00000082


	//----- nvinfo : EIATTR_KPARAM_INFO
	.align		4
.L_1334:
        /*0008*/ 	.byte	0x04, 0x17
        /*000a*/ 	.short	(.L_1336 - .L_1335)
.L_1335:
        /*000c*/ 	.word	0x00000000
        /*0010*/ 	.short	0x0002
        /*0012*/ 	.short	0x0020
        /*0014*/ 	.byte	0x00, 0xf0, 0x41, 0x00


	//----- nvinfo : EIATTR_KPARAM_INFO
	.align		4
.L_1336:
        /*0018*/ 	.byte	0x04, 0x17
        /*001a*/ 	.short	(.L_1338 - .L_1337)
.L_1337:
        /*001c*/ 	.word	0x00000000
        /*0020*/ 	.short	0x0001
        /*0022*/ 	.short	0x0008
        /*0024*/ 	.byte	0x00, 0xf0, 0x61, 0x00


	//----- nvinfo : EIATTR_KPARAM_INFO
	.align		4
.L_1338:
        /*0028*/ 	.byte	0x04, 0x17
        /*002a*/ 	.short	(.L_1340 - .L_1339)
.L_1339:
        /*002c*/ 	.word	0x00000000
        /*0030*/ 	.short	0x0000
        /*0032*/ 	.short	0x0000
        /*0034*/ 	.byte	0x00, 0xf0, 0x11, 0x00


	//----- nvinfo : EIATTR_SPARSE_MMA_MASK
	.align		4
.L_1340:
        /*0038*/ 	.byte	0x03, 0x50
        /*003a*/ 	.short	0x0000


	//----- nvinfo : EIATTR_MAXREG_COUNT
	.align		4
        /*003c*/ 	.byte	0x03, 0x1b
        /*003e*/ 	.short	0x00ff


	//----- nvinfo : EIATTR_MERCURY_ISA_VERSION
	.align		4
        /*0040*/ 	.byte	0x03, 0x5f
        /*0042*/ 	.short	0x0101


	//----- nvinfo : EIATTR_VRC_CTA_INIT_COUNT
	.align		4
        /*0044*/ 	.byte	0x02, 0x4a
	.zero		1
	.zero		1


	//----- nvinfo : EIATTR_EXIT_INSTR_OFFSETS
	.align		4
        /*0048*/ 	.byte	0x04, 0x1c
        /*004a*/ 	.short	(.L_1342 - .L_1341)


	//   ....[0]....
.L_1341:
        /*004c*/ 	.word	0x00000010


	//----- nvinfo : EIATTR_MAX_THREADS
	.align		4
.L_1342:
        /*0050*/ 	.byte	0x04, 0x05
        /*0052*/ 	.short	(.L_1344 - .L_1343)
.L_1343:
        /*0054*/ 	.word	0x00000080
        /*0058*/ 	.word	0x00000001
        /*005c*/ 	.word	0x00000001


	//----- nvinfo : EIATTR_CBANK_PARAM_SIZE
	.align		4
.L_1344:
        /*0060*/ 	.byte	0x03, 0x19
        /*0062*/ 	.short	0x0030


	//----- nvinfo : EIATTR_PARAM_CBANK
	.align		4
        /*0064*/ 	.byte	0x04, 0x0a
        /*0066*/ 	.short	(.L_1346 - .L_1345)
	.align		4
.L_1345:
        /*0068*/ 	.word	index@(.nv.constant0._ZN2at6native29vectorized_elementwise_kernelILi8EZZZNS0_67_GLOBAL__N__bb565c37_34_ValidateCompressedIndicesKernel_cu_33a4b88b42_validate_compressed_sparse_indices_kernelILNS2_8CDimNameE1ENS2_18CUDAKernelLauncherENS2_14EmptyVecKernelENS2_8DummyVecELm0EEEvRKNS_6TensorESA_lllENKUlvE0_clEvENKUlvE0_clEvEUllE_St5arrayIPcLm2EEEEviT0_T1_)
        /*006c*/ 	.short	0x0380
        /*006e*/ 	.short	0x0030


	//----- nvinfo : EIATTR_SW_WAR
	.align		4
.L_1346:
        /*0070*/ 	.byte	0x04, 0x36
        /*0072*/ 	.short	(.L_1348 - .L_1347)
.L_1347:
        /*0074*/ 	.word	0x00000008
.L_1348:


//--------------------- .nv.info._ZN2at6native18elementwise_kernelILi128ELi4EZNS0_15gpu_kernel_implIZZZNS0_67_GLOBAL__N__bb565c37_34_ValidateCompressedIndicesKernel_cu_33a4b88b42_validate_compressed_sparse_indices_kernelILNS3_8CDimNameE1ENS3_18CUDAKernelLauncherENS3_14EmptyVecKernelENS3_8DummyVecELm0EEEvRKNS_6TensorESB_lllENKUlvE0_clEvENKUlvE_clEvEUliE_EEvRNS_18TensorIteratorBaseERKT_EUliE_EEviT1_ --------------------------
	.section	.nv.info._ZN2at6native18elementwise_kernelILi128ELi4EZNS0_15gpu_kernel_implIZZZNS0_67_GLOBAL__N__bb565c37_34_ValidateCompressedIndicesKernel_cu_33a4b88b42_validate_compressed_sparse_indices_kernelILNS3_8CDimNameE1ENS3_18CUDAKernelLauncherENS3_14EmptyVecKernelENS3_8DummyVecELm0EEEvRKNS_6TensorESB_lllENKUlvE0_clEvENKUlvE_clEvEUliE_EEvRNS_18TensorIteratorBaseERKT_EUliE_EEviT1_,"",@"SHT_CUDA_INFO"
	.sectionflags	@""
	.align	4


	//----- nvinfo : EIATTR_CUDA_API_VERSION
	.align		4
        /*0000*/ 	.byte	0x04, 0x37
        /*0002*/ 	.short	(.L_1350 - .L_1349)
.L_1349:
        /*0004*/ 	.word	0x00000082


	//----- nvinfo : EIATTR_KPARAM_INFO
	.align		4
.L_1350:
        /*0008*/ 	.byte	0x04, 0x17
        /*000a*/ 	.short	(.L_1352 - .L_1351)
.L_1351:
        /*000c*/ 	.word	0x00000000
        /*0010*/ 	.short	0x0001
        /*0012*/ 	.short	0x0008
        /*0014*/ 	.byte	0x00, 0xf0, 0xc1, 0x08


	//----- nvinfo : EIATTR_KPARAM_INFO
	.align		4
.L_1352:
        /*0018*/ 	.byte	0x04, 0x17
        /*001a*/ 	.short	(.L_1354 - .L_1353)
.L_1353:
        /*001c*/ 	.word	0x00000000
        /*0020*/ 	.short	0x0000
        /*0022*/ 	.short	0x0000
        /*0024*/ 	.byte	0x00, 0xf0, 0x11, 0x00


	//----- nvinfo : EIATTR_SPARSE_MMA_MASK
	.align		4
.L_1354:
        /*0028*/ 	.byte	0x03, 0x50
        /*002a*/ 	.short	0x0000


	//----- nvinfo : EIATTR_MAXREG_COUNT
	.align		4
        /*002c*/ 	.byte	0x03, 0x1b
        /*002e*/ 	.short	0x0080


	//----- nvinfo : EIATTR_EXTERNS
	.align		4
        /*0030*/ 	.byte	0x04, 0x0f
        /*0032*/ 	.short	(.L_1356 - .L_1355)


	//   ....[0]....
	.align		4
.L_1355:
        /*0034*/ 	.word	index@(__assertfail)


	//----- nvinfo : EIATTR_MERCURY_ISA_VERSION
	.align		4
.L_1356:
        /*0038*/ 	.byte	0x03, 0x5f
        /*003a*/ 	.short	0x0101


	//----- nvinfo : EIATTR_VRC_CTA_INIT_COUNT
	.align		4
        /*003c*/ 	.byte	0x02, 0x4a
	.zero		1
	.zero		1


	//----- nvinfo : EIATTR_SYSCALL_OFFSETS
	.align		4
        /*0040*/ 	.byte	0x04, 0x46
        /*0042*/ 	.short	(.L_1358 - .L_1357)


	//   ....[0]....
.L_1357:
        /*0044*/ 	.word	0x000020b0


	//   ....[1]....
        /*0048*/ 	.word	0x00002310


	//   ....[2]....
        /*004c*/ 	.word	0x00002a20


	//   ....[3]....
        /*0050*/ 	.word	0x00004b50


	//   ....[4]....
        /*0054*/ 	.word	0x00004d00


	//   ....[5]....
        /*0058*/ 	.word	0x00005420


	//   ....[6]....
        /*005c*/ 	.word	0x00007530


	//   ....[7]....
        /*0060*/ 	.word	0x000076e0


	//   ....[8]....
        /*0064*/ 	.word	0x00007e00


	//   ....[9]....
        /*0068*/ 	.word	0x00009f20


	//   ....[10]....
        /*006c*/ 	.word	0x0000a0d0


	//   ....[11]....
        /*0070*/ 	.word	0x0000a7c0


	//----- nvinfo : EIATTR_EXIT_INSTR_OFFSETS
	.align		4
.L_1358:
        /*0074*/ 	.byte	0x04, 0x1c
        /*0076*/ 	.short	(.L_1360 - .L_1359)


	//   ....[0]....
.L_1359:
        /*0078*/ 	.word	0x00007e90


	//   ....[1]....
        /*007c*/ 	.word	0x0000a1b0


	//   ....[2]....
        /*0080*/ 	.word	0x0000a1d0


	//   ....[3]....
        /*0084*/ 	.word	0x0000a250


	//   ....[4]....
        /*0088*/ 	.word	0x0000a270


	//   ....[5]....
        /*008c*/ 	.word	0x0000a290


	//   ....[6]....
        /*0090*/ 	.word	0x0000a310


	//   ....[7]....
        /*0094*/ 	.word	0x0000a330


	//   ....[8]....
        /*0098*/ 	.word	0x0000a3b0


	//   ....[9]....
        /*009c*/ 	.word	0x0000a3d0


	//   ....[10]....
        /*00a0*/ 	.word	0x0000a3f0


	//   ....[11]....
        /*00a4*/ 	.word	0x0000a490


	//   ....[12]....
        /*00a8*/ 	.word	0x0000a4b0


	//   ....[13]....
        /*00ac*/ 	.word	0x0000a530


	//   ....[14]....
        /*00b0*/ 	.word	0x0000a550


	//   ....[15]....
        /*00b4*/ 	.word	0x0000a570


	//   ....[16]....
        /*00b8*/ 	.word	0x0000a610


	//   ....[17]....
        /*00bc*/ 	.word	0x0000a630


	//   ....[18]....
        /*00c0*/ 	.word	0x0000a650


	//   ....[19]....
        /*00c4*/ 	.word	0x0000a6c0


	//   ....[20]....
        /*00c8*/ 	.word	0x0000a7d0


	//   ....[21]....
        /*00cc*/ 	.word	0x0000a7f0


	//   ....[22]....
        /*00d0*/ 	.word	0x0000a810


	//----- nvinfo : EIATTR_MAX_THREADS
	.align		4
.L_1360:
        /*00d4*/ 	.byte	0x04, 0x05
        /*00d6*/ 	.short	(.L_1362 - .L_1361)
.L_1361:
        /*00d8*/ 	.word	0x00000080
        /*00dc*/ 	.word	0x00000001
        /*00e0*/ 	.word	0x00000001


	//----- nvinfo : EIATTR_CRS_STACK_SIZE
	.align		4
.L_1362:
        /*00e4*/ 	.byte	0x04, 0x1e
        /*00e6*/ 	.short	(.L_1364 - .L_1363)
.L_1363:
        /*00e8*/ 	.word	0x00000000


	//----- nvinfo : EIATTR_CBANK_PARAM_SIZE
	.align		4
.L_1364:
        /*00ec*/ 	.byte	0x03, 0x19
        /*00ee*/ 	.short	0x0238


	//----- nvinfo : EIATTR_PARAM_CBANK
	.align		4
        /*00f0*/ 	.byte	0x04, 0x0a
        /*00f2*/ 	.short	(.L_1366 - .L_1365)
	.align		4
.L_1365:
        /*00f4*/ 	.word	index@(.nv.constant0._ZN2at6native18elementwise_kernelILi128ELi4EZNS0_15gpu_kernel_implIZZZNS0_67_GLOBAL__N__bb565c37_34_ValidateCompressedIndicesKernel_cu_33a4b88b42_validate_compressed_sparse_indices_kernelILNS3_8CDimNameE1ENS3_18CUDAKernelLauncherENS3_14EmptyVecKernelENS3_8DummyVecELm0EEEvRKNS_6TensorESB_lllENKUlvE0_clEvENKUlvE_clEvEUliE_EEvRNS_18TensorIteratorBaseERKT_EUliE_EEviT1_)
        /*00f8*/ 	.short	0x0380
        /*00fa*/ 	.short	0x0238


	//----- nvinfo : EIATTR_SW_WAR
	.align		4
.L_1366:
        /*00fc*/ 	.byte	0x04, 0x36
        /*00fe*/ 	.short	(.L_1368 - .L_1367)
.L_1367:
        /*0100*/ 	.word	0x00000008
.L_1368:


//--------------------- .nv.info._ZN2at6native27unrolled_elementwise_kernelIZZZNS0_67_GLOBAL__N__bb565c37_34_ValidateCompressedIndicesKernel_cu_33a4b88b42_validate_compressed_sparse_indices_kernelILNS2_8CDimNameE1ENS2_18CUDAKernelLauncherENS2_14EmptyVecKernelENS2_8DummyVecELm0EEEvRKNS_6TensorESA_lllENKUlvE0_clEvENKUlvE_clEvEUliE_St5arrayIPcLm2EELi4E23TrivialOffsetCalculatorILi1EjESI_NS0_6memory12LoadWithCastILi1EEENSJ_13StoreWithCastILi1EEEEEviT_T0_T2_T3_T4_T5_ --------------------------
	.section	.nv.info._ZN2at6native27unrolled_elementwise_kernelIZZZNS0_67_GLOBAL__N__bb565c37_34_ValidateCompressedIndicesKernel_cu_33a4b88b42_validate_compressed_sparse_indices_kernelILNS2_8CDimNameE1ENS2_18CUDAKernelLauncherENS2_14EmptyVecKernelENS2_8DummyVecELm0EEEvRKNS_6TensorESA_lllENKUlvE0_clEvENKUlvE_clEvEUliE_St5arrayIPcLm2EELi4E23TrivialOffsetCalculatorILi1EjESI_NS0_6memory12LoadWithCastILi1EEENSJ_13StoreWithCastILi1EEEEEviT_T0_T2_T3_T4_T5_,"",@"SHT_CUDA_INFO"
	.sectionflags	@""
	.align	4


	//----- nvinfo : EIATTR_CUDA_API_VERSION
	.align		4
        /*0000*/ 	.byte	0x04, 0x37
        /*0002*/ 	.short	(.L_1370 - .L_1369)
.L_1369:
        /*0004*/ 	.word	0x00000082


	//----- nvinfo : EIATTR_KPARAM_INFO
	.align		4
.L_1370:
        /*0008*/ 	.byte	0x04, 0x17
        /*000a*/ 	.short	(.L_1372 - .L_1371)
.L_1371:
        /*000c*/ 	.word	0x00000000
        /*0010*/ 	.short	0x0006
        /*0012*/ 	.short	0x003c
        /*0014*/ 	.byte	0x00, 0xf0, 0x21, 0x00


	//----- nvinfo : EIATTR_KPARAM_INFO
	.align		4
.L_1372:
        /*0018*/ 	.byte	0x04, 0x17
        /*001a*/ 	.short	(.L_1374 - .L_1373)
.L_1373:
        /*001c*/ 	.word	0x00000000
        /*0020*/ 	.short	0x0005
        /*0022*/ 	.short	0x0034
        /*0024*/ 	.byte	0x00, 0xf0, 0x21, 0x00


	//----- nvinfo : EIATTR_KPARAM_INFO
	.align		4
.L_1374:
        /*0028*/ 	.byte	0x04, 0x17
        /*002a*/ 	.short	(.L_1376 - .L_1375)
.L_1375:
        /*002c*/ 	.word	0x00000000
        /*0030*/ 	.short	0x0004
        /*0032*/ 	.short	0x0031
        /*0034*/ 	.byte	0x00, 0xf0, 0x05, 0x00


	//----- nvinfo : EIATTR_KPARAM_INFO
	.align		4
.L_1376:
        /*0038*/ 	.byte	0x04, 0x17
        /*003a*/ 	.short	(.L_1378 - .L_1377)
.L_1377:
        /*003c*/ 	.word	0x00000000
        /*0040*/ 	.short	0x0003
        /*0042*/ 	.short	0x0030
        /*0044*/ 	.byte	0x00, 0xf0, 0x05, 0x00


	//----- nvinfo : EIATTR_KPARAM_INFO
	.align		4
.L_1378:
        /*0048*/ 	.byte	0x04, 0x17
        /*004a*/ 	.short	(.L_1380 - .L_1379)
.L_1379:
        /*004c*/ 	.word	0x00000000
        /*0050*/ 	.short	0x0002
        /*0052*/ 	.short	0x0020
        /*0054*/ 	.byte	0x00, 0xf0, 0x41, 0x00


	//----- nvinfo : EIATTR_KPARAM_INFO
	.align		4
.L_1380:
        /*0058*/ 	.byte	0x04, 0x17
        /*005a*/ 	.short	(.L_1382 - .L_1381)
.L_1381:
        /*005c*/ 	.word	0x00000000
        /*0060*/ 	.short	0x0001
        /*0062*/ 	.short	0x0008
        /*0064*/ 	.byte	0x00, 0xf0, 0x61, 0x00


	//----- nvinfo : EIATTR_KPARAM_INFO
	.align		4
.L_1382:
        /*0068*/ 	.byte	0x04, 0x17
        /*006a*/ 	.short	(.L_1384 - .L_1383)
.L_1383:
        /*006c*/ 	.word	0x00000000
        /*0070*/ 	.short	0x0000
        /*0072*/ 	.short	0x0000
        /*0074*/ 	.byte	0x00, 0xf0, 0x11, 0x00


	//----- nvinfo : EIATTR_SPARSE_MMA_MASK
	.align		4
.L_1384:
        /*0078*/ 	.byte	0x03, 0x50
        /*007a*/ 	.short	0x0000


	//----- nvinfo : EIATTR_MAXREG_COUNT
	.align		4
        /*007c*/ 	.byte	0x03, 0x1b
        /*007e*/ 	.short	0x00ff


	//----- nvinfo : EIATTR_EXTERNS
	.align		4
        /*0080*/ 	.byte	0x04, 0x0f
        /*0082*/ 	.short	(.L_1386 - .L_1385)


	//   ....[0]....
	.align		4
.L_1385:
        /*0084*/ 	.word	index@(__assertfail)


	//----- nvinfo : EIATTR_MERCURY_ISA_VERSION
	.align		4
.L_1386:
        /*0088*/ 	.byte	0x03, 0x5f
        /*008a*/ 	.short	0x0101


	//----- nvinfo : EIATTR_VRC_CTA_INIT_COUNT
	.align		4
        /*008c*/ 	.byte	0x02, 0x4a
	.zero		1
	.zero		1


	//----- nvinfo : EIATTR_SYSCALL_OFFSETS
	.align		4
        /*0090*/ 	.byte	0x04, 0x46
        /*0092*/ 	.short	(.L_1388 - .L_1387)


	//   ....[0]....
.L_1387:
        /*0094*/ 	.word	0x00000db0


	//   ....[1]....
        /*0098*/ 	.word	0x00001cc0


	//   ....[2]....
        /*009c*/ 	.word	0x00002b20


	//   ....[3]....
        /*00a0*/ 	.word	0x00003980


	//   ....[4]....
        /*00a4*/ 	.word	0x00003b40


	//   ....[5]....
        /*00a8*/ 	.word	0x00003cd0


	//   ....[6]....
        /*00ac*/ 	.word	0x00003e60


	//   ....[7]....
        /*00b0*/ 	.word	0x00003ff0


	//   ....[8]....
        /*00b4*/ 	.word	0x000048b0


	//   ....[9]....
        /*00b8*/ 	.word	0x000050d0


	//   ....[10]....
        /*00bc*/ 	.word	0x000058b0


	//   ....[11]....
        /*00c0*/ 	.word	0x00006070


	//----- nvinfo : EIATTR_EXIT_INSTR_OFFSETS
	.align		4
.L_1388:
        /*00c4*/ 	.byte	0x04, 0x1c
        /*00c6*/ 	.short	(.L_1390 - .L_1389)


	//   ....[0]....
.L_1389:
        /*00c8*/ 	.word	0x00005930


	//   ....[1]....
        /*00cc*/ 	.word	0x00005a60


	//   ....[2]....
        /*00d0*/ 	.word	0x00005a80


	//   ....[3]....
        /*00d4*/ 	.word	0x00005b00


	//   ....[4]....
        /*00d8*/ 	.word	0x00005b20


	//   ....[5]....
        /*00dc*/ 	.word	0x00005b40


	//   ....[6]....
        /*00e0*/ 	.word	0x00005bc0


	//   ....[7]....
        /*00e4*/ 	.word	0x00005be0


	//   ....[8]....
        /*00e8*/ 	.word	0x00005c60


	//   ....[9]....
        /*00ec*/ 	.word	0x00005c80


	//   ....[10]....
        /*00f0*/ 	.word	0x00005ca0


	//   ....[11]....
        /*00f4*/ 	.word	0x00005d40


	//   ....[12]....
        /*00f8*/ 	.word	0x00005d60


	//   ....[13]....
        /*00fc*/ 	.word	0x00005de0


	//   ....[14]....
        /*0100*/ 	.word	0x00005e00


	//   ....[15]....
        /*0104*/ 	.word	0x00005e20


	//   ....[16]....
        /*0108*/ 	.word	0x00005ec0


	//   ....[17]....
        /*010c*/ 	.word	0x00005ee0


	//   ....[18]....
        /*0110*/ 	.word	0x00005f00


	//   ....[19]....
        /*0114*/ 	.word	0x00005f70


	//   ....[20]....
        /*0118*/ 	.word	0x00006080


	//   ....[21]....
        /*011c*/ 	.word	0x000060a0


	//   ....[22]....
        /*0120*/ 	.word	0x000060c0


	//----- nvinfo : EIATTR_MAX_THREADS
	.align		4
.L_1390:
        /*0124*/ 	.byte	0x04, 0x05
        /*0126*/ 	.short	(.L_1392 - .L_1391)
.L_1391:
        /*0128*/ 	.word	0x00000080
        /*012c*/ 	.word	0x00000001
        /*0130*/ 	.word	0x00000001


	//----- nvinfo : EIATTR_CRS_STACK_SIZE
	.align		4
.L_1392:
        /*0134*/ 	.byte	0x04, 0x1e
        /*0136*/ 	.short	(.L_1394 - .L_1393)
.L_1393:
        /*0138*/ 	.word	0x00000000


	//----- nvinfo : EIATTR_CBANK_PARAM_SIZE
	.align		4
.L_1394:
        /*013c*/ 	.byte	0x03, 0x19
        /*013e*/ 	.short	0x0044


	//----- nvinfo : EIATTR_PARAM_CBANK
	.align		4
        /*0140*/ 	.byte	0x04, 0x0a
        /*0142*/ 	.short	(.L_1396 - .L_1395)
	.align		4
.L_1395:
        /*0144*/ 	.word	index@(.nv.constant0._ZN2at6native27unrolled_elementwise_kernelIZZZNS0_67_GLOBAL__N__bb565c37_34_ValidateCompressedIndicesKernel_cu_33a4b88b42_validate_compressed_sparse_indices_kernelILNS2_8CDimNameE1ENS2_18CUDAKernelLauncherENS2_14EmptyVecKernelENS2_8DummyVecELm0EEEvRKNS_6TensorESA_lllENKUlvE0_clEvENKUlvE_clEvEUliE_St5arrayIPcLm2EELi4E23TrivialOffsetCalculatorILi1EjESI_NS0_6memory12LoadWithCastILi1EEENSJ_13StoreWithCastILi1EEEEEviT_T0_T2_T3_T4_T5_)
        /*0148*/ 	.short	0x0380
        /*014a*/ 	.short	0x0044


	//----- nvinfo : EIATTR_SW_WAR
	.align		4
.L_1396:
        /*014c*/ 	.byte	0x04, 0x36
        /*014e*/ 	.short	(.L_1398 - .L_1397)
.L_1397:
        /*0150*/ 	.word	0x00000008
.L_1398:


//--------------------- .nv.info._ZN2at6native18elementwise_kernelILi128ELi2EZNS0_22gpu_kernel_impl_nocastIZZZNS0_67_GLOBAL__N__bb565c37_34_ValidateCompressedIndicesKernel_cu_33a4b88b42_validate_compressed_sparse_indices_kernelILNS3_8CDimNameE1ENS3_18CUDAKernelLauncherENS3_14EmptyVecKernelENS3_8DummyVecELm0EEEvRKNS_6TensorESB_lllENKUlvE0_clEvENKUlvE_clEvEUliE_EEvRNS_18TensorIteratorBaseERKT_EUliE_EEviT1_ --------------------------
	.section	.nv.info._ZN2at6native18elementwise_kernelILi128ELi2EZNS0_22gpu_kernel_impl_nocastIZZZNS0_67_GLOBAL__N__bb565c37_34_ValidateCompressedIndicesKernel_cu_33a4b88b42_validate_compressed_sparse_indices_kernelILNS3_8CDimNameE1ENS3_18CUDAKernelLauncherENS3_14EmptyVecKernelENS3_8DummyVecELm0EEEvRKNS_6TensorESB_lllENKUlvE0_clEvENKUlvE_clEvEUliE_EEvRNS_18TensorIteratorBaseERKT_EUliE_EEviT1_,"",@"SHT_CUDA_INFO"
	.sectionflags	@""
	.align	4


	//----- nvinfo : EIATTR_CUDA_API_VERSION
	.align		4
        /*0000*/ 	.byte	0x04, 0x37
        /*0002*/ 	.short	(.L_1400 - .L_1399)
.L_1399:
        /*0004*/ 	.word	0x00000082


	//----- nvinfo : EIATTR_KPARAM_INFO
	.align		4
.L_1400:
        /*0008*/ 	.byte	0x04, 0x17
        /*000a*/ 	.short	(.L_1402 - .L_1401)
.L_1401:
        /*000c*/ 	.word	0x00000000
        /*0010*/ 	.short	0x0001
        /*0012*/ 	.short	0x0008
        /*0014*/ 	.byte	0x00, 0xf0, 0xa1, 0x08


	//----- nvinfo : EIATTR_KPARAM_INFO
	.align		4
.L_1402:
        /*0018*/ 	.byte	0x04, 0x17
        /*001a*/ 	.short	(.L_1404 - .L_1403)
.L_1403:
        /*001c*/ 	.word	0x00000000
        /*0020*/ 	.short	0x0000
        /*0022*/ 	.short	0x0000
        /*0024*/ 	.byte	0x00, 0xf0, 0x11, 0x00


	//----- nvinfo : EIATTR_SPARSE_MMA_MASK
	.align		4
.L_1404:
        /*0028*/ 	.byte	0x03, 0x50
        /*002a*/ 	.short	0x0000


	//----- nvinfo : EIATTR_MAXREG_COUNT
	.align		4
        /*002c*/ 	.byte	0x03, 0x1b
        /*002e*/ 	.short	0x0080


	//----- nvinfo : EIATTR_EXTERNS
	.align		4
        /*0030*/ 	.byte	0x04, 0x0f
        /*0032*/ 	.short	(.L_1406 - .L_1405)


	//   ....[0]....
	.align		4
.L_1405:
        /*0034*/ 	.word	index@(__assertfail)


	//----- nvinfo : EIATTR_MERCURY_ISA_VERSION
	.align		4
.L_1406:
        /*0038*/ 	.byte	0x03, 0x5f
        /*003a*/ 	.short	0x0101


	//----- nvinfo : EIATTR_VRC_CTA_INIT_COUNT
	.align		4
        /*003c*/ 	.byte	0x02, 0x4a
	.zero		1
	.zero		1


	//----- nvinfo : EIATTR_SYSCALL_OFFSETS
	.align		4
        /*0040*/ 	.byte	0x04, 0x46
        /*0042*/ 	.short	(.L_1408 - .L_1407)


	//   ....[0]....
.L_1407:
        /*0044*/ 	.word	0x00000230


	//   ....[1]....
        /*0048*/ 	.word	0x00000410


	//   ....[2]....
        /*004c*/ 	.word	0x000018f0


	//   ....[3]....
        /*0050*/ 	.word	0x00002df0


	//----- nvinfo : EIATTR_EXIT_INSTR_OFFSETS
	.align		4
.L_1408:
        /*0054*/ 	.byte	0x04, 0x1c
        /*0056*/ 	.short	(.L_1410 - .L_1409)


	//   ....[0]....
.L_1409:
        /*0058*/ 	.word	0x000002a0


	//   ....[1]....
        /*005c*/ 	.word	0x00000440


	//   ....[2]....
        /*0060*/ 	.word	0x00001990


	//   ....[3]....
        /*0064*/ 	.word	0x00002e20


	//----- nvinfo : EIATTR_MAX_THREADS
	.align		4
.L_1410:
        /*0068*/ 	.byte	0x04, 0x05
        /*006a*/ 	.short	(.L_1412 - .L_1411)
.L_1411:
        /*006c*/ 	.word	0x00000080
        /*0070*/ 	.word	0x00000001
        /*0074*/ 	.word	0x00000001


	//----- nvinfo : EIATTR_CRS_STACK_SIZE
	.align		4
.L_1412:
        /*0078*/ 	.byte	0x04, 0x1e
        /*007a*/ 	.short	(.L_1414 - .L_1413)
.L_1413:
        /*007c*/ 	.word	0x00000000


	//----- nvinfo : EIATTR_CBANK_PARAM_SIZE
	.align		4
.L_1414:
        /*0080*/ 	.byte	0x03, 0x19
        /*0082*/ 	.short	0x0230


	//----- nvinfo : EIATTR_PARAM_CBANK
	.align		4
        /*0084*/ 	.byte	0x04, 0x0a
        /*0086*/ 	.short	(.L_1416 - .L_1415)
	.align		4
.L_1415:
        /*0088*/ 	.word	index@(.nv.constant0._ZN2at6native18elementwise_kernelILi128ELi2EZNS0_22gpu_kernel_impl_nocastIZZZNS0_67_GLOBAL__N__bb565c37_34_ValidateCompressedIndicesKernel_cu_33a4b88b42_validate_compressed_sparse_indices_kernelILNS3_8CDimNameE1ENS3_18CUDAKernelLauncherENS3_14EmptyVecKernelENS3_8DummyVecELm0EEEvRKNS_6TensorESB_lllENKUlvE0_clEvENKUlvE_clEvEUliE_EEvRNS_18TensorIteratorBaseERKT_EUliE_EEviT1_)
        /*008c*/ 	.short	0x0380
        /*008e*/ 	.short	0x0230


	//----- nvinfo : EIATTR_SW_WAR
	.align		4
.L_1416:
        /*0090*/ 	.byte	0x04, 0x36
        /*0092*/ 	.short	(.L_1418 - .L_1417)
.L_1417:
        /*0094*/ 	.word	0x00000008
.L_1418:


//--------------------- .nv.info._ZN2at6native27unrolled_elementwise_kernelIZZZNS0_67_GLOBAL__N__bb565c37_34_ValidateCompressedIndicesKernel_cu_33a4b88b42_validate_compressed_sparse_indices_kernelILNS2_8CDimNameE1ENS2_18CUDAKernelLauncherENS2_14EmptyVecKernelENS2_8DummyVecELm0EEEvRKNS_6TensorESA_lllENKUlvE0_clEvENKUlvE_clEvEUliE_St5arrayIPcLm2EELi4E23TrivialOffsetCalculatorILi1EjESI_NS0_6memory15LoadWithoutCastENSJ_16StoreWithoutCastEEEviT_T0_T2_T3_T4_T5_ --------------------------
	.section	.nv.info._ZN2at6native27unrolled_elementwise_kernelIZZZNS0_67_GLOBAL__N__bb565c37_34_ValidateCompressedIndicesKernel_cu_33a4b88b42_validate_compressed_sparse_indices_kernelILNS2_8CDimNameE1ENS2_18CUDAKernelLauncherENS2_14EmptyVecKernelENS2_8DummyVecELm0EEEvRKNS_6TensorESA_lllENKUlvE0_clEvENKUlvE_clEvEUliE_St5arrayIPcLm2EELi4E23TrivialOffsetCalculatorILi1EjESI_NS0_6memory15LoadWithoutCastENSJ_16StoreWithoutCastEEEviT_T0_T2_T3_T4_T5_,"",@"SHT_CUDA_INFO"
	.sectionflags	@""
	.align	4


	//----- nvinfo : EIATTR_CUDA_API_VERSION
	.align		4
        /*0000*/ 	.byte	0x04, 0x37
        /*0002*/ 	.short	(.L_1420 - .L_1419)
.L_1419:
        /*0004*/ 	.word	0x00000082


	//----- nvinfo : EIATTR_KPARAM_INFO
	.align		4
.L_1420:
        /*0008*/ 	.byte	0x04, 0x17
        /*000a*/ 	.short	(.L_1422 - .L_1421)
.L_1421:
        /*000c*/ 	.word	0x00000000
        /*0010*/ 	.short	0x0006
        /*0012*/ 	.short	0x0033
        /*0014*/ 	.byte	0x00, 0xf0, 0x05, 0x00


	//----- nvinfo : EIATTR_KPARAM_INFO
	.align		4
.L_1422:
        /*0018*/ 	.byte	0x04, 0x17
        /*001a*/ 	.short	(.L_1424 - .L_1423)
.L_1423:
        /*001c*/ 	.word	0x00000000
        /*0020*/ 	.short	0x0005
        /*0022*/ 	.short	0x0032
        /*0024*/ 	.byte	0x00, 0xf0, 0x05, 0x00


	//----- nvinfo : EIATTR_KPARAM_INFO
	.align		4
.L_1424:
        /*0028*/ 	.byte	0x04, 0x17
        /*002a*/ 	.short	(.L_1426 - .L_1425)
.L_1425:
        /*002c*/ 	.word	0x00000000
        /*0030*/ 	.short	0x0004
        /*0032*/ 	.short	0x0031
        /*0034*/ 	.byte	0x00, 0xf0, 0x05, 0x00


	//----- nvinfo : EIATTR_KPARAM_INFO
	.align		4
.L_1426:
        /*0038*/ 	.byte	0x04, 0x17
        /*003a*/ 	.short	(.L_1428 - .L_1427)
.L_1427:
        /*003c*/ 	.word	0x00000000
        /*0040*/ 	.short	0x0003
        /*0042*/ 	.short	0x0030
        /*0044*/ 	.byte	0x00, 0xf0, 0x05, 0x00


	//----- nvinfo : EIATTR_KPARAM_INFO
	.align		4
.L_1428:
        /*0048*/ 	.byte	0x04, 0x17
        /*004a*/ 	.short	(.L_1430 - .L_1429)
.L_1429:
        /*004c*/ 	.word	0x00000000
        /*0050*/ 	.short	0x0002
        /*0052*/ 	.short	0x0020
        /*0054*/ 	.byte	0x00, 0xf0, 0x41, 0x00


	//----- nvinfo : EIATTR_KPARAM_INFO
	.align		4
.L_1430:
        /*0058*/ 	.byte	0x04, 0x17
        /*005a*/ 	.short	(.L_1432 - .L_1431)
.L_1431:
        /*005c*/ 	.word	0x00000000
        /*0060*/ 	.short	0x0001
        /*0062*/ 	.short	0x0008
        /*0064*/ 	.byte	0x00, 0xf0, 0x61, 0x00


	//----- nvinfo : EIATTR_KPARAM_INFO
	.align		4
.L_1432:
        /*0068*/ 	.byte	0x04, 0x17
        /*006a*/ 	.short	(.L_1434 - .L_1433)
.L_1433:
        /*006c*/ 	.word	0x00000000
        /*0070*/ 	.short	0x0000
        /*0072*/ 	.short	0x0000
        /*0074*/ 	.byte	0x00, 0xf0, 0x11, 0x00


	//----- nvinfo : EIATTR_SPARSE_MMA_MASK
	.align		4
.L_1434:
        /*0078*/ 	.byte	0x03, 0x50
        /*007a*/ 	.short	0x0000


	//----- nvinfo : EIATTR_MAXREG_COUNT
	.align		4
        /*007c*/ 	.byte	0x03, 0x1b
        /*007e*/ 	.short	0x00ff


	//----- nvinfo : EIATTR_EXTERNS
	.align		4
        /*0080*/ 	.byte	0x04, 0x0f
        /*0082*/ 	.short	(.L_1436 - .L_1435)


	//   ....[0]....
	.align		4
.L_1435:
        /*0084*/ 	.word	index@(__assertfail)


	//----- nvinfo : EIATTR_MERCURY_ISA_VERSION
	.align		4
.L_1436:
        /*0088*/ 	.byte	0x03, 0x5f
        /*008a*/ 	.short	0x0101


	//----- nvinfo : EIATTR_VRC_CTA_INIT_COUNT
	.align		4
        /*008c*/ 	.byte	0x02, 0x4a
	.zero		1
	.zero		1


	//----- nvinfo : EIATTR_SYSCALL_OFFSETS
	.align		4
        /*0090*/ 	.byte	0x04, 0x46
        /*0092*/ 	.short	(.L_1438 - .L_1437)


	//   ....[0]....
.L_1437:
        /*0094*/ 	.word	0x00000380


	//   ....[1]....
        /*0098*/ 	.word	0x00000510


	//   ....[2]....
        /*009c*/ 	.word	0x000006a0


	//   ....[3]....
        /*00a0*/ 	.word	0x00000830


	//----- nvinfo : EIATTR_EXIT_INSTR_OFFSETS
	.align		4
.L_1438:
        /*00a4*/ 	.byte	0x04, 0x1c
        /*00a6*/ 	.short	(.L_1440 - .L_1439)


	//   ....[0]....
.L_1439:
        /*00a8*/ 	.word	0x000009f0


	//   ....[1]....
        /*00ac*/ 	.word	0x00000a40


	//----- nvinfo : EIATTR_MAX_THREADS
	.align		4
.L_1440:
        /*00b0*/ 	.byte	0x04, 0x05
        /*00b2*/ 	.short	(.L_1442 - .L_1441)
.L_1441:
        /*00b4*/ 	.word	0x00000080
        /*00b8*/ 	.word	0x00000001
        /*00bc*/ 	.word	0x00000001


	//----- nvinfo : EIATTR_CRS_STACK_SIZE
	.align		4
.L_1442:
        /*00c0*/ 	.byte	0x04, 0x1e
        /*00c2*/ 	.short	(.L_1444 - .L_1443)
.L_1443:
        /*00c4*/ 	.word	0x00000000


	//----- nvinfo : EIATTR_CBANK_PARAM_SIZE
	.align		4
.L_1444:
        /*00c8*/ 	.byte	0x03, 0x19
        /*00ca*/ 	.short	0x0034


	//----- nvinfo : EIATTR_PARAM_CBANK
	.align		4
        /*00cc*/ 	.byte	0x04, 0x0a
        /*00ce*/ 	.short	(.L_1446 - .L_1445)
	.align		4
.L_1445:
        /*00d0*/ 	.word	index@(.nv.constant0._ZN2at6native27unrolled_elementwise_kernelIZZZNS0_67_GLOBAL__N__bb565c37_34_ValidateCompressedIndicesKernel_cu_33a4b88b42_validate_compressed_sparse_indices_kernelILNS2_8CDimNameE1ENS2_18CUDAKernelLauncherENS2_14EmptyVecKernelENS2_8DummyVecELm0EEEvRKNS_6TensorESA_lllENKUlvE0_clEvENKUlvE_clEvEUliE_St5arrayIPcLm2EELi4E23TrivialOffsetCalculatorILi1EjESI_NS0_6memory15LoadWithoutCastENSJ_16StoreWithoutCastEEEviT_T0_T2_T3_T4_T5_)
        /*00d4*/ 	.short	0x0380
        /*00d6*/ 	.short	0x0034


	//----- nvinfo : EIATTR_SW_WAR
	.align		4
.L_1446:
        /*00d8*/ 	.byte	0x04, 0x36
        /*00da*/ 	.short	(.L_1448 - .L_1447)
.L_1447:
        /*00dc*/ 	.word	0x00000008
.L_1448:


//--------------------- .nv.info._ZN2at6native29vectorized_elementwise_kernelILi2EZZZNS0_67_GLOBAL__N__bb565c37_34_ValidateCompressedIndicesKernel_cu_33a4b88b42_validate_compressed_sparse_indices_kernelILNS2_8CDimNameE1ENS2_18CUDAKernelLauncherENS2_14EmptyVecKernelENS2_8DummyVecELm0EEEvRKNS_6TensorESA_lllENKUlvE0_clEvENKUlvE_clEvEUliE_St5arrayIPcLm2EEEEviT0_T1_ --------------------------
	.section	.nv.info._ZN2at6native29vectorized_elementwise_kernelILi2EZZZNS0_67_GLOBAL__N__bb565c37_34_ValidateCompressedIndicesKernel_cu_33a4b88b42_validate_compressed_sparse_indices_kernelILNS2_8CDimNameE1ENS2_18CUDAKernelLauncherENS2_14EmptyVecKernelENS2_8DummyVecELm0EEEvRKNS_6TensorESA_lllENKUlvE0_clEvENKUlvE_clEvEUliE_St5arrayIPcLm2EEEEviT0_T1_,"",@"SHT_CUDA_INFO"
	.sectionflags	@""
	.align	4


	//----- nvinfo : EIATTR_CUDA_API_VERSION
	.align		4
        /*0000*/ 	.byte	0x04, 0x37
        /*0002*/ 	.short	(.L_1450 - .L_1449)
.L_1449:
        /*0004*/ 	.word	0x00000082


	//----- nvinfo : EIATTR_KPARAM_INFO
	.align		4
.L_1450:
        /*0008*/ 	.byte	0x04, 0x17
        /*000a*/ 	.short	(.L_1452 - .L_1451)
.L_1451:
        /*000c*/ 	.word	0x00000000
        /*0010*/ 	.short	0x0002
        /*0012*/ 	.short	0x0020
        /*0014*/ 	.byte	0x00, 0xf0, 0x41, 0x00


	//----- nvinfo : EIATTR_KPARAM_INFO
	.align		4
.L_1452:
        /*0018*/ 	.byte	0x04, 0x17
        /*001a*/ 	.short	(.L_1454 - .L_1453)
.L_1453:
        /*001c*/ 	.word	0x00000000
        /*0020*/ 	.short	0x0001
        /*0022*/ 	.short	0x0008
        /*0024*/ 	.byte	0x00, 0xf0, 0x61, 0x00


	//----- nvinfo : EIATTR_KPARAM_INFO
	.align		4
.L_1454:
        /*0028*/ 	.byte	0x04, 0x17
        /*002a*/ 	.short	(.L_1456 - .L_1455)
.L_1455:
        /*002c*/ 	.word	0x00000000
        /*0030*/ 	.short	0x0000
        /*0032*/ 	.short	0x0000
        /*0034*/ 	.byte	0x00, 0xf0, 0x11, 0x00


	//----- nvinfo : EIATTR_SPARSE_MMA_MASK
	.align		4
.L_1456:
        /*0038*/ 	.byte	0x03, 0x50
        /*003a*/ 	.short	0x0000


	//----- nvinfo : EIATTR_MAXREG_COUNT
	.align		4
        /*003c*/ 	.byte	0x03, 0x1b
        /*003e*/ 	.short	0x00ff


	//----- nvinfo : EIATTR_EXTERNS
	.align		4
        /*0040*/ 	.byte	0x04, 0x0f
        /*0042*/ 	.short	(.L_1458 - .L_1457)


	//   ....[0]....
	.align		4
.L_1457:
        /*0044*/ 	.word	index@(__assertfail)


	//----- nvinfo : EIATTR_MERCURY_ISA_VERSION
	.align		4
.L_1458:
        /*0048*/ 	.byte	0x03, 0x5f
        /*004a*/ 	.short	0x0101


	//----- nvinfo : EIATTR_VRC_CTA_INIT_COUNT
	.align		4
        /*004c*/ 	.byte	0x02, 0x4a
	.zero		1
	.zero		1


	//----- nvinfo : EIATTR_SYSCALL_OFFSETS
	.align		4
        /*0050*/ 	.byte	0x04, 0x46
        /*0052*/ 	.short	(.L_1460 - .L_1459)


	//   ....[0]....
.L_1459:
        /*0054*/ 	.word	0x00000540


	//   ....[1]....
        /*0058*/ 	.word	0x000006d0


	//   ....[2]....
        /*005c*/ 	.word	0x00000860


	//   ....[3]....
        /*0060*/ 	.word	0x000009f0


	//   ....[4]....
        /*0064*/ 	.word	0x00000b80


	//   ....[5]....
        /*0068*/ 	.word	0x00000d10


	//   ....[6]....
        /*006c*/ 	.word	0x00000ea0


	//   ....[7]....
        /*0070*/ 	.word	0x00001030


	//   ....[8]....
        /*0074*/ 	.word	0x000015e0


	//   ....[9]....
        /*0078*/ 	.word	0x00001750


	//   ....[10]....
        /*007c*/ 	.word	0x000018c0


	//   ....[11]....
        /*0080*/ 	.word	0x00001a30


	//   ....[12]....
        /*0084*/ 	.word	0x00001ba0


	//   ....[13]....
        /*0088*/ 	.word	0x00001d10


	//   ....[14]....
        /*008c*/ 	.word	0x00001e80


	//   ....[15]....
        /*0090*/ 	.word	0x00001ff0


	//----- nvinfo : EIATTR_EXIT_INSTR_OFFSETS
	.align		4
.L_1460:
        /*0094*/ 	.byte	0x04, 0x1c
        /*0096*/ 	.short	(.L_1462 - .L_1461)


	//   ....[0]....
.L_1461:
        /*0098*/ 	.word	0x000013b0


	//   ....[1]....
        /*009c*/ 	.word	0x00001400


	//   ....[2]....
        /*00a0*/ 	.word	0x00002080


	//----- nvinfo : EIATTR_MAX_THREADS
	.align		4
.L_1462:
        /*00a4*/ 	.byte	0x04, 0x05
        /*00a6*/ 	.short	(.L_1464 - .L_1463)
.L_1463:
        /*00a8*/ 	.word	0x00000080
        /*00ac*/ 	.word	0x00000001
        /*00b0*/ 	.word	0x00000001


	//----- nvinfo : EIATTR_CRS_STACK_SIZE
	.align		4
.L_1464:
        /*00b4*/ 	.byte	0x04, 0x1e
        /*00b6*/ 	.short	(.L_1466 - .L_1465)
.L_1465:
        /*00b8*/ 	.word	0x00000000


	//----- nvinfo : EIATTR_CBANK_PARAM_SIZE
	.align		4
.L_1466:
        /*00bc*/ 	.byte	0x03, 0x19
        /*00be*/ 	.short	0x0030


	//----- nvinfo : EIATTR_PARAM_CBANK
	.align		4
        /*00c0*/ 	.byte	0x04, 0x0a
        /*00c2*/ 	.short	(.L_1468 - .L_1467)
	.align		4
.L_1467:
        /*00c4*/ 	.word	index@(.nv.constant0._ZN2at6native29vectorized_elementwise_kernelILi2EZZZNS0_67_GLOBAL__N__bb565c37_34_ValidateCompressedIndicesKernel_cu_33a4b88b42_validate_compressed_sparse_indices_kernelILNS2_8CDimNameE1ENS2_18CUDAKernelLauncherENS2_14EmptyVecKernelENS2_8DummyVecELm0EEEvRKNS_6TensorESA_lllENKUlvE0_clEvENKUlvE_clEvEUliE_St5arrayIPcLm2EEEEviT0_T1_)
        /*00c8*/ 	.short	0x0380
        /*00ca*/ 	.short	0x0030


	//----- nvinfo : EIATTR_SW_WAR
	.align		4
.L_1468:
        /*00cc*/ 	.byte	0x04, 0x36
        /*00ce*/ 	.short	(.L_1470 - .L_1469)
.L_1469:
        /*00d0*/ 	.word	0x00000008
.L_1470:


//--------------------- .nv.info._ZN2at6native29vectorized_elementwise_kernelILi4EZZZNS0_67_GLOBAL__N__bb565c37_34_ValidateCompressedIndicesKernel_cu_33a4b88b42_validate_compressed_sparse_indices_kernelILNS2_8CDimNameE1ENS2_18CUDAKernelLauncherENS2_14EmptyVecKernelENS2_8DummyVecELm0EEEvRKNS_6TensorESA_lllENKUlvE0_clEvENKUlvE_clEvEUliE_St5arrayIPcLm2EEEEviT0_T1_ --------------------------
	.section	.nv.info._ZN2at6native29vectorized_elementwise_kernelILi4EZZZNS0_67_GLOBAL__N__bb565c37_34_ValidateCompressedIndicesKernel_cu_33a4b88b42_validate_compressed_sparse_indices_kernelILNS2_8CDimNameE1ENS2_18CUDAKernelLauncherENS2_14EmptyVecKernelENS2_8DummyVecELm0EEEvRKNS_6TensorESA_lllENKUlvE0_clEvENKUlvE_clEvEUliE_St5arrayIPcLm2EEEEviT0_T1_,"",@"SHT_CUDA_INFO"
	.sectionflags	@""
	.align	4


	//----- nvinfo : EIATTR_CUDA_API_VERSION
	.align		4
        /*0000*/ 	.byte	0x04, 0x37
        /*0002*/ 	.short	(.L_1472 - .L_1471)
.L_1471:
        /*0004*/ 	.word	0x00000082


	//----- nvinfo : EIATTR_KPARAM_INFO
	.align		4
.L_1472:
        /*0008*/ 	.byte	0x04, 0x17
        /*000a*/ 	.short	(.L_1474 - .L_1473)
.L_1473:
        /*000c*/ 	.word	0x00000000
        /*0010*/ 	.short	0x0002
        /*0012*/ 	.short	0x0020
        /*0014*/ 	.byte	0x00, 0xf0, 0x41, 0x00


	//----- nvinfo : EIATTR_KPARAM_INFO
	.align		4
.L_1474:
        /*0018*/ 	.byte	0x04, 0x17
        /*001a*/ 	.short	(.L_1476 - .L_1475)
.L_1475:
        /*001c*/ 	.word	0x00000000
        /*0020*/ 	.short	0x0001
        /*0022*/ 	.short	0x0008
        /*0024*/ 	.byte	0x00, 0xf0, 0x61, 0x00


	//----- nvinfo : EIATTR_KPARAM_INFO
	.align		4
.L_1476:
        /*0028*/ 	.byte	0x04, 0x17
        /*002a*/ 	.short	(.L_1478 - .L_1477)
.L_1477:
        /*002c*/ 	.word	0x00000000
        /*0030*/ 	.short	0x0000
        /*0032*/ 	.short	0x0000
        /*0034*/ 	.byte	0x00, 0xf0, 0x11, 0x00


	//----- nvinfo : EIATTR_SPARSE_MMA_MASK
	.align		4
.L_1478:
        /*0038*/ 	.byte	0x03, 0x50
        /*003a*/ 	.short	0x0000


	//----- nvinfo : EIATTR_MAXREG_COUNT
	.align		4
        /*003c*/ 	.byte	0x03, 0x1b
        /*003e*/ 	.short	0x00ff


	//----- nvinfo : EIATTR_EXTERNS
	.align		4
        /*0040*/ 	.byte	0x04, 0x0f
        /*0042*/ 	.short	(.L_1480 - .L_1479)


	//   ....[0]....
	.align		4
.L_1479:
        /*0044*/ 	.word	index@(__assertfail)


	//----- nvinfo : EIATTR_MERCURY_ISA_VERSION
	.align		4
.L_1480:
        /*0048*/ 	.byte	0x03, 0x5f
        /*004a*/ 	.short	0x0101


	//----- nvinfo : EIATTR_VRC_CTA_INIT_COUNT
	.align		4
        /*004c*/ 	.byte	0x02, 0x4a
	.zero		1
	.zero		1


	//----- nvinfo : EIATTR_SYSCALL_OFFSETS
	.align		4
        /*0050*/ 	.byte	0x04, 0x46
        /*0052*/ 	.short	(.L_1482 - .L_1481)


	//   ....[0]....
.L_1481:
        /*0054*/ 	.word	0x00000550


	//   ....[1]....
        /*0058*/ 	.word	0x000006e0


	//   ....[2]....
        /*005c*/ 	.word	0x00000870


	//   ....[3]....
        /*0060*/ 	.word	0x00000a00


	//   ....[4]....
        /*0064*/ 	.word	0x00000b90


	//   ....[5]....
        /*0068*/ 	.word	0x00000d20


	//   ....[6]....
        /*006c*/ 	.word	0x00000eb0


	//   ....[7]....
        /*0070*/ 	.word	0x00001040


	//   ....[8]....
        /*0074*/ 	.word	0x000015d0


	//   ....[9]....
        /*0078*/ 	.word	0x00001740


	//   ....[10]....
        /*007c*/ 	.word	0x000018b0


	//   ....[11]....
        /*0080*/ 	.word	0x00001a20


	//   ....[12]....
        /*0084*/ 	.word	0x00001b90


	//   ....[13]....
        /*0088*/ 	.word	0x00001d00


	//   ....[14]....
        /*008c*/ 	.word	0x00001e70


	//   ....[15]....
        /*0090*/ 	.word	0x00001fe0


	//----- nvinfo : EIATTR_EXIT_INSTR_OFFSETS
	.align		4
.L_1482:
        /*0094*/ 	.byte	0x04, 0x1c
        /*0096*/ 	.short	(.L_1484 - .L_1483)


	//   ....[0]....
.L_1483:
        /*0098*/ 	.word	0x000013c0


	//   ....[1]....
        /*009c*/ 	.word	0x00001410


	//   ....[2]....
        /*00a0*/ 	.word	0x00002050


	//----- nvinfo : EIATTR_MAX_THREADS
	.align		4
.L_1484:
        /*00a4*/ 	.byte	0x04, 0x05
        /*00a6*/ 	.short	(.L_1486 - .L_1485)
.L_1485:
        /*00a8*/ 	.word	0x00000080
        /*00ac*/ 	.word	0x00000001
        /*00b0*/ 	.word	0x00000001


	//----- nvinfo : EIATTR_CRS_STACK_SIZE
	.align		4
.L_1486:
        /*00b4*/ 	.byte	0x04, 0x1e
        /*00b6*/ 	.short	(.L_1488 - .L_1487)
.L_1487:
        /*00b8*/ 	.word	0x00000000


	//----- nvinfo : EIATTR_CBANK_PARAM_SIZE
	.align		4
.L_1488:
        /*00bc*/ 	.byte	0x03, 0x19
        /*00be*/ 	.short	0x0030


	//----- nvinfo : EIATTR_PARAM_CBANK
	.align		4
        /*00c0*/ 	.byte	0x04, 0x0a
        /*00c2*/ 	.short	(.L_1490 - .L_1489)
	.align		4
.L_1489:
        /*00c4*/ 	.word	index@(.nv.constant0._ZN2at6native29vectorized_elementwise_kernelILi4EZZZNS0_67_GLOBAL__N__bb565c37_34_ValidateCompressedIndicesKernel_cu_33a4b88b42_validate_compressed_sparse_indices_kernelILNS2_8CDimNameE1ENS2_18CUDAKernelLauncherENS2_14EmptyVecKernelENS2_8DummyVecELm0EEEvRKNS_6TensorESA_lllENKUlvE0_clEvENKUlvE_clEvEUliE_St5arrayIPcLm2EEEEviT0_T1_)
        /*00c8*/ 	.short	0x0380
        /*00ca*/ 	.short	0x0030


	//----- nvinfo : EIATTR_SW_WAR
	.align		4
.L_1490:
        /*00cc*/ 	.byte	0x04, 0x36
        /*00ce*/ 	.short	(.L_1492 - .L_1491)
.L_1491:
        /*00d0*/ 	.word	0x00000008
.L_1492:


//--------------------- .nv.info._ZN2at6native29vectorized_elementwise_kernelILi8EZZZNS0_67_GLOBAL__N__bb565c37_34_ValidateCompressedIndicesKernel_cu_33a4b88b42_validate_compressed_sparse_indices_kernelILNS2_8CDimNameE1ENS2_18CUDAKernelLauncherENS2_14EmptyVecKernelENS2_8DummyVecELm0EEEvRKNS_6TensorESA_lllENKUlvE0_clEvENKUlvE_clEvEUliE_St5arrayIPcLm2EEEEviT0_T1_ --------------------------
	.section	.nv.info._ZN2at6native29vectorized_elementwise_kernelILi8EZZZNS0_67_GLOBAL__N__bb565c37_34_ValidateCompressedIndicesKernel_cu_33a4b88b42_validate_compressed_sparse_indices_kernelILNS2_8CDimNameE1ENS2_18CUDAKernelLauncherENS2_14EmptyVecKernelENS2_8DummyVecELm0EEEvRKNS_6TensorESA_lllENKUlvE0_clEvENKUlvE_clEvEUliE_St5arrayIPcLm2EEEEviT0_T1_,"",@"SHT_CUDA_INFO"
	.sectionflags	@""
	.align	4


	//----- nvinfo : EIATTR_CUDA_API_VERSION
	.align		4
        /*0000*/ 	.byte	0x04, 0x37
        /*0002*/ 	.short	(.L_1494 - .L_1493)
.L_1493:
        /*0004*/ 	.word	0x00000082


	//----- nvinfo : EIATTR_KPARAM_INFO
	.align		4
.L_1494:
        /*0008*/ 	.byte	0x04, 0x17
        /*000a*/ 	.short	(.L_1496 - .L_1495)
.L_1495:
        /*000c*/ 	.word	0x00000000
        /*0010*/ 	.short	0x0002
        /*0012*/ 	.short	0x0020
        /*0014*/ 	.byte	0x00, 0xf0, 0x41, 0x00


	//----- nvinfo : EIATTR_KPARAM_INFO
	.align		4
.L_1496:
        /*0018*/ 	.byte	0x04, 0x17
        /*001a*/ 	.short	(.L_1498 - .L_1497)
.L_1497:
        /*001c*/ 	.word	0x00000000
        /*0020*/ 	.short	0x0001
        /*0022*/ 	.short	0x0008
        /*0024*/ 	.byte	0x00, 0xf0, 0x61, 0x00


	//----- nvinfo : EIATTR_KPARAM_INFO
	.align		4
.L_1498:
        /*0028*/ 	.byte	0x04, 0x17
        /*002a*/ 	.short	(.L_1500 - .L_1499)
.L_1499:
        /*002c*/ 	.word	0x00000000
        /*0030*/ 	.short	0x0000
        /*0032*/ 	.short	0x0000
        /*0034*/ 	.byte	0x00, 0xf0, 0x11, 0x00


	//----- nvinfo : EIATTR_SPARSE_MMA_MASK
	.align		4
.L_1500:
        /*0038*/ 	.byte	0x03, 0x50
        /*003a*/ 	.short	0x0000


	//----- nvinfo : EIATTR_MAXREG_COUNT
	.align		4
        /*003c*/ 	.byte	0x03, 0x1b
        /*003e*/ 	.short	0x00ff


	//----- nvinfo : EIATTR_MERCURY_ISA_VERSION
	.align		4
        /*0040*/ 	.byte	0x03, 0x5f
        /*0042*/ 	.short	0x0101


	//----- nvinfo : EIATTR_VRC_CTA_INIT_COUNT
	.align		4
        /*0044*/ 	.byte	0x02, 0x4a
	.zero		1
	.zero		1


	//----- nvinfo : EIATTR_EXIT_INSTR_OFFSETS
	.align		4
        /*0048*/ 	.byte	0x04, 0x1c
        /*004a*/ 	.short	(.L_1502 - .L_1501)


	//   ....[0]....
.L_1501:
        /*004c*/ 	.word	0x00000010


	//----- nvinfo : EIATTR_MAX_THREADS
	.align		4
.L_1502:
        /*0050*/ 	.byte	0x04, 0x05
        /*0052*/ 	.short	(.L_1504 - .L_1503)
.L_1503:
        /*0054*/ 	.word	0x00000080
        /*0058*/ 	.word	0x00000001
        /*005c*/ 	.word	0x00000001


	//----- nvinfo : EIATTR_CBANK_PARAM_SIZE
	.align		4
.L_1504:
        /*0060*/ 	.byte	0x03, 0x19
        /*0062*/ 	.short	0x0030


	//----- nvinfo : EIATTR_PARAM_CBANK
	.align		4
        /*0064*/ 	.byte	0x04, 0x0a
        /*0066*/ 	.short	(.L_1506 - .L_1505)
	.align		4
.L_1505:
        /*0068*/ 	.word	index@(.nv.constant0._ZN2at6native29vectorized_elementwise_kernelILi8EZZZNS0_67_GLOBAL__N__bb565c37_34_ValidateCompressedIndicesKernel_cu_33a4b88b42_validate_compressed_sparse_indices_kernelILNS2_8CDimNameE1ENS2_18CUDAKernelLauncherENS2_14EmptyVecKernelENS2_8DummyVecELm0EEEvRKNS_6TensorESA_lllENKUlvE0_clEvENKUlvE_clEvEUliE_St5arrayIPcLm2EEEEviT0_T1_)
        /*006c*/ 	.short	0x0380
        /*006e*/ 	.short	0x0030


	//----- nvinfo : EIATTR_SW_WAR
	.align		4
.L_1506:
        /*0070*/ 	.byte	0x04, 0x36
        /*0072*/ 	.short	(.L_1508 - .L_1507)
.L_1507:
        /*0074*/ 	.word	0x00000008
.L_1508:


//--------------------- .nv.info._ZN2at6native18elementwise_kernelILi128ELi4EZNS0_15gpu_kernel_implIZZZNS0_67_GLOBAL__N__bb565c37_34_ValidateCompressedIndicesKernel_cu_33a4b88b42_validate_compressed_sparse_indices_kernelILNS3_8CDimNameE1ENS3_18CUDAKernelLauncherENS3_14EmptyVecKernelENS3_8DummyVecELm8EEEvRKNS_6TensorESB_lllENKUlvE1_clEvENKUlvE0_clEvEUllllllE_EEvRNS_18TensorIteratorBaseERKT_EUliE_EEviT1_ --------------------------
	.section	.nv.info._ZN2at6native18elementwise_kernelILi128ELi4EZNS0_15gpu_kernel_implIZZZNS0_67_GLOBAL__N__bb565c37_34_ValidateCompressedIndicesKernel_cu_33a4b88b42_validate_compressed_sparse_indices_kernelILNS3_8CDimNameE1ENS3_18CUDAKernelLauncherENS3_14EmptyVecKernelENS3_8DummyVecELm8EEEvRKNS_6TensorESB_lllENKUlvE1_clEvENKUlvE0_clEvEUllllllE_EEvRNS_18TensorIteratorBaseERKT_EUliE_EEviT1_,"",@"SHT_CUDA_INFO"
	.sectionflags	@""
	.align	4


	//----- nvinfo : EIATTR_CUDA_API_VERSION
	.align		4
        /*0000*/ 	.byte	0x04, 0x37
        /*0002*/ 	.short	(.L_1510 - .L_1509)
.L_1509:
        /*0004*/ 	.word	0x00000082


	//----- nvinfo : EIATTR_KPARAM_INFO
	.align		4
.L_1510:
        /*0008*/ 	.byte	0x04, 0x17
        /*000a*/ 	.short	(.L_1512 - .L_1511)
.L_1511:
        /*000c*/ 	.word	0x00000000
        /*0010*/ 	.short	0x0001
        /*0012*/ 	.short	0x0008
        /*0014*/ 	.byte	0x00, 0xf0, 0xe1, 0x11


	//----- nvinfo : EIATTR_KPARAM_INFO
	.align		4
.L_1512:
        /*0018*/ 	.byte	0x04, 0x17
        /*001a*/ 	.short	(.L_1514 - .L_1513)
.L_1513:
        /*001c*/ 	.word	0x00000000
        /*0020*/ 	.short	0x0000
        /*0022*/ 	.short	0x0000
        /*0024*/ 	.byte	0x00, 0xf0, 0x11, 0x00


	//----- nvinfo : EIATTR_SPARSE_MMA_MASK
	.align		4
.L_1514:
        /*0028*/ 	.byte	0x03, 0x50
        /*002a*/ 	.short	0x0000


	//----- nvinfo : EIATTR_MAXREG_COUNT
	.align		4
        /*002c*/ 	.byte	0x03, 0x1b
        /*002e*/ 	.short	0x0080


	//----- nvinfo : EIATTR_EXTERNS
	.align		4
        /*0030*/ 	.byte	0x04, 0x0f
        /*0032*/ 	.short	(.L_1516 - .L_1515)


	//   ....[0]....
	.align		4
.L_1515:
        /*0034*/ 	.word	index@(__assertfail)


	//----- nvinfo : EIATTR_MERCURY_ISA_VERSION
	.align		4
.L_1516:
        /*0038*/ 	.byte	0x03, 0x5f
        /*003a*/ 	.short	0x0101


	//----- nvinfo : EIATTR_VRC_CTA_INIT_COUNT
	.align		4
        /*003c*/ 	.byte	0x02, 0x4a
	.zero		1
	.zero		1


	//----- nvinfo : EIATTR_SYSCALL_OFFSETS
	.align		4
        /*0040*/ 	.byte	0x04, 0x46
        /*0042*/ 	.short	(.L_1518 - .L_1517)


	//   ....[0]....
.L_1517:
        /*0044*/ 	.word	0x00002a30


	//   ....[1]....
        /*0048*/ 	.word	0x00003880


	//   ....[2]....
        /*004c*/ 	.word	0x000046d0


	//   ....[3]....
        /*0050*/ 	.word	0x00005520


	//   ....[4]....
        /*0054*/ 	.word	0x00006370


	//   ....[5]....
        /*0058*/ 	.word	0x000065d0


	//   ....[6]....
        /*005c*/ 	.word	0x00006730


	//   ....[7]....
        /*0060*/ 	.word	0x000068d0


	//   ....[8]....
        /*0064*/ 	.word	0x00009cb0


	//   ....[9]....
        /*0068*/ 	.word	0x0000a420


	//   ....[10]....
        /*006c*/ 	.word	0x0000cdd0


	//   ....[11]....
        /*0070*/ 	.word	0x0000dc20


	//   ....[12]....
        /*0074*/ 	.word	0x0000ea70


	//   ....[13]....
        /*0078*/ 	.word	0x0000f8c0


	//   ....[14]....
        /*007c*/ 	.word	0x00010710


	//   ....[15]....
        /*0080*/ 	.word	0x000108c0


	//   ....[16]....
        /*0084*/ 	.word	0x00010a20


	//   ....[17]....
        /*0088*/ 	.word	0x00010bc0


	//   ....[18]....
        /*008c*/ 	.word	0x00013fa0


	//   ....[19]....
        /*0090*/ 	.word	0x00014720


	//   ....[20]....
        /*0094*/ 	.word	0x000170b0


	//   ....[21]....
        /*0098*/ 	.word	0x00017f00


	//   ....[22]....
        /*009c*/ 	.word	0x00018d50


	//   ....[23]....
        /*00a0*/ 	.word	0x00019ba0


	//   ....[24]....
        /*00a4*/ 	.word	0x0001a9f0


	//   ....[25]....
        /*00a8*/ 	.word	0x0001aba0


	//   ....[26]....
        /*00ac*/ 	.word	0x0001ad00


	//   ....[27]....
        /*00b0*/ 	.word	0x0001aea0


	//   ....[28]....
        /*00b4*/ 	.word	0x0001e280


	//   ....[29]....
        /*00b8*/ 	.word	0x0001ea00


	//   ....[30]....
        /*00bc*/ 	.word	0x00021390


	//   ....[31]....
        /*00c0*/ 	.word	0x000221d0


	//   ....[32]....
        /*00c4*/ 	.word	0x00023010


	//   ....[33]....
        /*00c8*/ 	.word	0x00023e50


	//   ....[34]....
        /*00cc*/ 	.word	0x00024c90


	//   ....[35]....
        /*00d0*/ 	.word	0x00024e40


	//   ....[36]....
        /*00d4*/ 	.word	0x00024fa0


	//   ....[37]....
        /*00d8*/ 	.word	0x00025140


	//   ....[38]....
        /*00dc*/ 	.word	0x000284f0


	//   ....[39]....
        /*00e0*/ 	.word	0x00028c40


	//----- nvinfo : EIATTR_EXIT_INSTR_OFFSETS
	.align		4
.L_1518:
        /*00e4*/ 	.byte	0x04, 0x1c
        /*00e6*/ 	.short	(.L_1520 - .L_1519)


	//   ....[0]....
.L_1519:
        /*00e8*/ 	.word	0x0001ea90


	//   ....[1]....
        /*00ec*/ 	.word	0x00028630


	//   ....[2]....
        /*00f0*/ 	.word	0x00028650


	//   ....[3]....
        /*00f4*/ 	.word	0x000286d0


	//   ....[4]....
        /*00f8*/ 	.word	0x000286f0


	//   ....[5]....
        /*00fc*/ 	.word	0x00028710


	//   ....[6]....
        /*0100*/ 	.word	0x00028790


	//   ....[7]....
        /*0104*/ 	.word	0x000287b0


	//   ....[8]....
        /*0108*/ 	.word	0x00028830


	//   ....[9]....
        /*010c*/ 	.word	0x00028850


	//   ....[10]....
        /*0110*/ 	.word	0x00028870


	//   ....[11]....
        /*0114*/ 	.word	0x00028910


	//   ....[12]....
        /*0118*/ 	.word	0x00028930


	//   ....[13]....
        /*011c*/ 	.word	0x000289b0


	//   ....[14]....
        /*0120*/ 	.word	0x000289d0


	//   ....[15]....
        /*0124*/ 	.word	0x000289f0


	//   ....[16]....
        /*0128*/ 	.word	0x00028a90


	//   ....[17]....
        /*012c*/ 	.word	0x00028ab0


	//   ....[18]....
        /*0130*/ 	.word	0x00028ad0


	//   ....[19]....
        /*0134*/ 	.word	0x00028b40


	//   ....[20]....
        /*0138*/ 	.word	0x00028c50


	//   ....[21]....
        /*013c*/ 	.word	0x00028c70


	//   ....[22]....
        /*0140*/ 	.word	0x00028c90


	//----- nvinfo : EIATTR_MAX_THREADS
	.align		4
.L_1520:
        /*0144*/ 	.byte	0x04, 0x05
        /*0146*/ 	.short	(.L_1522 - .L_1521)
.L_1521:
        /*0148*/ 	.word	0x00000080
        /*014c*/ 	.word	0x00000001
        /*0150*/ 	.word	0x00000001


	//----- nvinfo : EIATTR_CRS_STACK_SIZE
	.align		4
.L_1522:
        /*0154*/ 	.byte	0x04, 0x1e
        /*0156*/ 	.short	(.L_1524 - .L_1523)
.L_1523:
        /*0158*/ 	.word	0x00000000


	//----- nvinfo : EIATTR_CBANK_PARAM_SIZE
	.align		4
.L_1524:
        /*015c*/ 	.byte	0x03, 0x19
        /*015e*/ 	.short	0x0480


	//----- nvinfo : EIATTR_PARAM_CBANK
	.align		4
        /*0160*/ 	.byte	0x04, 0x0a
        /*0162*/ 	.short	(.L_1526 - .L_1525)
	.align		4
.L_1525:
        /*0164*/ 	.word	index@(.nv.constant0._ZN2at6native18elementwise_kernelILi128ELi4EZNS0_15gpu_kernel_implIZZZNS0_67_GLOBAL__N__bb565c37_34_ValidateCompressedIndicesKernel_cu_33a4b88b42_validate_compressed_sparse_indices_kernelILNS3_8CDimNameE1ENS3_18CUDAKernelLauncherENS3_14EmptyVecKernelENS3_8DummyVecELm8EEEvRKNS_6TensorESB_lllENKUlvE1_clEvENKUlvE0_clEvEUllllllE_EEvRNS_18TensorIteratorBaseERKT_EUliE_EEviT1_)
        /*0168*/ 	.short	0x0380
        /*016a*/ 	.short	0x0480


	//----- nvinfo : EIATTR_SW_WAR
	.align		4
.L_1526:
        /*016c*/ 	.byte	0x04, 0x36
        /*016e*/ 	.short	(.L_1528 - .L_1527)
.L_1527:
        /*0170*/ 	.word	0x00000008
.L_1528:


//--------------------- .nv.info._ZN2at6native27unrolled_elementwise_kernelIZZZNS0_67_GLOBAL__N__bb565c37_34_ValidateCompressedIndicesKernel_cu_33a4b88b42_validate_compressed_sparse_indices_kernelILNS2_8CDimNameE1ENS2_18CUDAKernelLauncherENS2_14EmptyVecKernelENS2_8DummyVecELm8EEEvRKNS_6TensorESA_lllENKUlvE1_clEvENKUlvE0_clEvEUllllllE_St5arrayIPcLm6EELi4E23TrivialOffsetCalculatorILi5EjESH_ILi1EjENS0_6memory12LoadWithCastILi5EEENSK_13StoreWithCastILi1EEEEEviT_T0_T2_T3_T4_T5_ --------------------------
	.section	.nv.info._ZN2at6native27unrolled_elementwise_kernelIZZZNS0_67_GLOBAL__N__bb565c37_34_ValidateCompressedIndicesKernel_cu_33a4b88b42_validate_compressed_sparse_indices_kernelILNS2_8CDimNameE1ENS2_18CUDAKernelLauncherENS2_14EmptyVecKernelENS2_8DummyVecELm8EEEvRKNS_6TensorESA_lllENKUlvE1_clEvENKUlvE0_clEvEUllllllE_St5arrayIPcLm6EELi4E23TrivialOffsetCalculatorILi5EjESH_ILi1EjENS0_6memory12LoadWithCastILi5EEENSK_13StoreWithCastILi1EEEEEviT_T0_T2_T3_T4_T5_,"",@"SHT_CUDA_INFO"
	.sectionflags	@""
	.align	4


	//----- nvinfo : EIATTR_CUDA_API_VERSION
	.align		4
        /*0000*/ 	.byte	0x04, 0x37
        /*0002*/ 	.short	(.L_1530 - .L_1529)
.L_1529:
        /*0004*/ 	.word	0x00000082


	//----- nvinfo : EIATTR_KPARAM_INFO
	.align		4
.L_1530:
        /*0008*/ 	.byte	0x04, 0x17
        /*000a*/ 	.short	(.L_1532 - .L_1531)
.L_1531:
        /*000c*/ 	.word	0x00000000
        /*0010*/ 	.short	0x0006
        /*0012*/ 	.short	0x0108
        /*0014*/ 	.byte	0x00, 0xf0, 0x21, 0x00


	//----- nvinfo : EIATTR_KPARAM_INFO
	.align		4
.L_1532:
        /*0018*/ 	.byte	0x04, 0x17
        /*001a*/ 	.short	(.L_1534 - .L_1533)
.L_1533:
        /*001c*/ 	.word	0x00000000
        /*0020*/ 	.short	0x0005
        /*0022*/ 	.short	0x00ec
        /*0024*/ 	.byte	0x00, 0xf0, 0x71, 0x00


	//----- nvinfo : EIATTR_KPARAM_INFO
	.align		4
.L_1534:
        /*0028*/ 	.byte	0x04, 0x17
        /*002a*/ 	.short	(.L_1536 - .L_1535)
.L_1535:
        /*002c*/ 	.word	0x00000000
        /*0030*/ 	.short	0x0004
        /*0032*/ 	.short	0x00e9
        /*0034*/ 	.byte	0x00, 0xf0, 0x05, 0x00


	//----- nvinfo : EIATTR_KPARAM_INFO
	.align		4
.L_1536:
        /*0038*/ 	.byte	0x04, 0x17
        /*003a*/ 	.short	(.L_1538 - .L_1537)
.L_1537:
        /*003c*/ 	.word	0x00000000
        /*0040*/ 	.short	0x0003
        /*0042*/ 	.short	0x00e8
        /*0044*/ 	.byte	0x00, 0xf0, 0x05, 0x00


	//----- nvinfo : EIATTR_KPARAM_INFO
	.align		4
.L_1538:
        /*0048*/ 	.byte	0x04, 0x17
        /*004a*/ 	.short	(.L_1540 - .L_1539)
.L_1539:
        /*004c*/ 	.word	0x00000000
        /*0050*/ 	.short	0x0002
        /*0052*/ 	.short	0x00b8
        /*0054*/ 	.byte	0x00, 0xf0, 0xc1, 0x00


	//----- nvinfo : EIATTR_KPARAM_INFO
	.align		4
.L_1540:
        /*0058*/ 	.byte	0x04, 0x17
        /*005a*/ 	.short	(.L_1542 - .L_1541)
.L_1541:
        /*005c*/ 	.word	0x00000000
        /*0060*/ 	.short	0x0001
        /*0062*/ 	.short	0x0008
        /*0064*/ 	.byte	0x00, 0xf0, 0xc1, 0x02


	//----- nvinfo : EIATTR_KPARAM_INFO
	.align		4
.L_1542:
        /*0068*/ 	.byte	0x04, 0x17
        /*006a*/ 	.short	(.L_1544 - .L_1543)
.L_1543:
        /*006c*/ 	.word	0x00000000
        /*0070*/ 	.short	0x0000
        /*0072*/ 	.short	0x0000
        /*0074*/ 	.byte	0x00, 0xf0, 0x11, 0x00


	//----- nvinfo : EIATTR_SPARSE_MMA_MASK
	.align		4
.L_1544:
        /*0078*/ 	.byte	0x03, 0x50
        /*007a*/ 	.short	0x0000


	//----- nvinfo : EIATTR_MAXREG_COUNT
	.align		4
        /*007c*/ 	.byte	0x03, 0x1b
        /*007e*/ 	.short	0x00ff


	//----- nvinfo : EIATTR_EXTERNS
	.align		4
        /*0080*/ 	.byte	0x04, 0x0f
        /*0082*/ 	.short	(.L_1546 - .L_1545)


	//   ....[0]....
	.align		4
.L_1545:
        /*0084*/ 	.word	index@(__assertfail)


	//----- nvinfo : EIATTR_MERCURY_ISA_VERSION
	.align		4
.L_1546:
        /*0088*/ 	.byte	0x03, 0x5f
        /*008a*/ 	.short	0x0101


	//----- nvinfo : EIATTR_VRC_CTA_INIT_COUNT
	.align		4
        /*008c*/ 	.byte	0x02, 0x4a
	.zero		1
	.zero		1


	//----- nvinfo : EIATTR_SYSCALL_OFFSETS
	.align		4
        /*0090*/ 	.byte	0x04, 0x46
        /*0092*/ 	.short	(.L_1548 - .L_1547)


	//   ....[0]....
.L_1547:
        /*0094*/ 	.word	0x00001170


	//   ....[1]....
        /*0098*/ 	.word	0x00001fd0


	//   ....[2]....
        /*009c*/ 	.word	0x00002e30


	//   ....[3]....
        /*00a0*/ 	.word	0x00003c90


	//   ....[4]....
        /*00a4*/ 	.word	0x00004af0


	//   ....[5]....
        /*00a8*/ 	.word	0x00005ac0


	//   ....[6]....
        /*00ac*/ 	.word	0x00006930


	//   ....[7]....
        /*00b0*/ 	.word	0x000077a0


	//   ....[8]....
        /*00b4*/ 	.word	0x00008610


	//   ....[9]....
        /*00b8*/ 	.word	0x00009480


	//   ....[10]....
        /*00bc*/ 	.word	0x0000a3a0


	//   ....[11]....
        /*00c0*/ 	.word	0x0000b210


	//   ....[12]....
        /*00c4*/ 	.word	0x0000c080


	//   ....[13]....
        /*00c8*/ 	.word	0x0000cef0


	//   ....[14]....
        /*00cc*/ 	.word	0x0000dd60


	//   ....[15]....
        /*00d0*/ 	.word	0x0000ec70


	//   ....[16]....
        /*00d4*/ 	.word	0x0000fad0


	//   ....[17]....
        /*00d8*/ 	.word	0x00010930


	//   ....[18]....
        /*00dc*/ 	.word	0x00011790


	//   ....[19]....
        /*00e0*/ 	.word	0x000125f0


	//   ....[20]....
        /*00e4*/ 	.word	0x00012860


	//   ....[21]....
        /*00e8*/ 	.word	0x000129b0


	//   ....[22]....
        /*00ec*/ 	.word	0x00012b40


	//   ....[23]....
        /*00f0*/ 	.word	0x000131c0


	//   ....[24]....
        /*00f4*/ 	.word	0x000133e0


	//   ....[25]....
        /*00f8*/ 	.word	0x00013530


	//   ....[26]....
        /*00fc*/ 	.word	0x000136c0


	//   ....[27]....
        /*0100*/ 	.word	0x00013d40


	//   ....[28]....
        /*0104*/ 	.word	0x00013f60


	//   ....[29]....
        /*0108*/ 	.word	0x000140b0


	//   ....[30]....
        /*010c*/ 	.word	0x00014240


	//   ....[31]....
        /*0110*/ 	.word	0x000148c0


	//   ....[32]....
        /*0114*/ 	.word	0x00014ae0


	//   ....[33]....
        /*0118*/ 	.word	0x00014c30


	//   ....[34]....
        /*011c*/ 	.word	0x00014dc0


	//   ....[35]....
        /*0120*/ 	.word	0x00015430


	//   ....[36]....
        /*0124*/ 	.word	0x00015d80


	//   ....[37]....
        /*0128*/ 	.word	0x000165a0


	//   ....[38]....
        /*012c*/ 	.word	0x00016d80


	//   ....[39]....
        /*0130*/ 	.word	0x00017550


	//----- nvinfo : EIATTR_EXIT_INSTR_OFFSETS
	.align		4
.L_1548:
        /*0134*/ 	.byte	0x04, 0x1c
        /*0136*/ 	.short	(.L_1550 - .L_1549)


	//   ....[0]....
.L_1549:
        /*0138*/ 	.word	0x00016e00


	//   ....[1]....
        /*013c*/ 	.word	0x00016f40


	//   ....[2]....
        /*0140*/ 	.word	0x00016f60


	//   ....[3]....
        /*0144*/ 	.word	0x00016fe0


	//   ....[4]....
        /*0148*/ 	.word	0x00017000


	//   ....[5]....
        /*014c*/ 	.word	0x00017020


	//   ....[6]....
        /*0150*/ 	.word	0x000170a0


	//   ....[7]....
        /*0154*/ 	.word	0x000170c0


	//   ....[8]....
        /*0158*/ 	.word	0x00017140


	//   ....[9]....
        /*015c*/ 	.word	0x00017160


	//   ....[10]....
        /*0160*/ 	.word	0x00017180


	//   ....[11]....
        /*0164*/ 	.word	0x00017220


	//   ....[12]....
        /*0168*/ 	.word	0x00017240


	//   ....[13]....
        /*016c*/ 	.word	0x000172c0


	//   ....[14]....
        /*0170*/ 	.word	0x000172e0


	//   ....[15]....
        /*0174*/ 	.word	0x00017300


	//   ....[16]....
        /*0178*/ 	.word	0x000173a0


	//   ....[17]....
        /*017c*/ 	.word	0x000173c0


	//   ....[18]....
        /*0180*/ 	.word	0x000173e0


	//   ....[19]....
        /*0184*/ 	.word	0x00017450


	//   ....[20]....
        /*0188*/ 	.word	0x00017560


	//   ....[21]....
        /*018c*/ 	.word	0x00017580


	//   ....[22]....
        /*0190*/ 	.word	0x000175a0


	//----- nvinfo : EIATTR_MAX_THREADS
	.align		4
.L_1550:
        /*0194*/ 	.byte	0x04, 0x05
        /*0196*/ 	.short	(.L_1552 - .L_1551)
.L_1551:
        /*0198*/ 	.word	0x00000080
        /*019c*/ 	.word	0x00000001
        /*01a0*/ 	.word	0x00000001


	//----- nvinfo : EIATTR_CRS_STACK_SIZE
	.align		4
.L_1552:
        /*01a4*/ 	.byte	0x04, 0x1e
        /*01a6*/ 	.short	(.L_1554 - .L_1553)
.L_1553:
        /*01a8*/ 	.word	0x00000000


	//----- nvinfo : EIATTR_CBANK_PARAM_SIZE
	.align		4
.L_1554:
        /*01ac*/ 	.byte	0x03, 0x19
        /*01ae*/ 	.short	0x0110


	//----- nvinfo : EIATTR_PARAM_CBANK
	.align		4
        /*01b0*/ 	.byte	0x04, 0x0a
        /*01b2*/ 	.short	(.L_1556 - .L_1555)
	.align		4
.L_1555:
        /*01b4*/ 	.word	index@(.nv.constant0._ZN2at6native27unrolled_elementwise_kernelIZZZNS0_67_GLOBAL__N__bb565c37_34_ValidateCompressedIndicesKernel_cu_33a4b88b42_validate_compressed_sparse_indices_kernelILNS2_8CDimNameE1ENS2_18CUDAKernelLauncherENS2_14EmptyVecKernelENS2_8DummyVecELm8EEEvRKNS_6TensorESA_lllENKUlvE1_clEvENKUlvE0_clEvEUllllllE_St5arrayIPcLm6EELi4E23TrivialOffsetCalculatorILi5EjESH_ILi1EjENS0_6memory12LoadWithCastILi5EEENSK_13StoreWithCastILi1EEEEEviT_T0_T2_T3_T4_T5_)
        /*01b8*/ 	.short	0x0380
        /*01ba*/ 	.short	0x0110


	//----- nvinfo : EIATTR_SW_WAR
	.align		4
.L_1556:
        /*01bc*/ 	.byte	0x04, 0x36
        /*01be*/ 	.short	(.L_1558 - .L_1557)
.L_1557:
        /*01c0*/ 	.word	0x00000008
.L_1558:


//--------------------- .nv.info._ZN2at6native18elementwise_kernelILi128ELi2EZNS0_22gpu_kernel_impl_nocastIZZZNS0_67_GLOBAL__N__bb565c37_34_ValidateCompressedIndicesKernel_cu_33a4b88b42_validate_compressed_sparse_indices_kernelILNS3_8CDimNameE1ENS3_18CUDAKernelLauncherENS3_14EmptyVecKernelENS3_8DummyVecELm8EEEvRKNS_6TensorESB_lllENKUlvE1_clEvENKUlvE0_clEvEUllllllE_EEvRNS_18TensorIteratorBaseERKT_EUliE_EEviT1_ --------------------------
	.section	.nv.info._ZN2at6native18elementwise_kernelILi128ELi2EZNS0_22gpu_kernel_impl_nocastIZZZNS0_67_GLOBAL__N__bb565c37_34_ValidateCompressedIndicesKernel_cu_33a4b88b42_validate_compressed_sparse_indices_kernelILNS3_8CDimNameE1ENS3_18CUDAKernelLauncherENS3_14EmptyVecKernelENS3_8DummyVecELm8EEEvRKNS_6TensorESB_lllENKUlvE1_clEvENKUlvE0_clEvEUllllllE_EEvRNS_18TensorIteratorBaseERKT_EUliE_EEviT1_,"",@"SHT_CUDA_INFO"
	.sectionflags	@""
	.align	4


	//----- nvinfo : EIATTR_CUDA_API_VERSION
	.align		4
        /*0000*/ 	.byte	0x04, 0x37
        /*0002*/ 	.short	(.L_1560 - .L_1559)
.L_1559:
        /*0004*/ 	.word	0x00000082


	//----- nvinfo : EIATTR_KPARAM_INFO
	.align		4
.L_1560:
        /*0008*/ 	.byte	0x04, 0x17
        /*000a*/ 	.short	(.L_1562 - .L_1561)
.L_1561:
        /*000c*/ 	.word	0x00000000
        /*0010*/ 	.short	0x0001
        /*0012*/ 	.short	0x0008
        /*0014*/ 	.byte	0x00, 0xf0, 0xc1, 0x11


	//----- nvinfo : EIATTR_KPARAM_INFO
	.align		4
.L_1562:
        /*0018*/ 	.byte	0x04, 0x17
        /*001a*/ 	.short	(.L_1564 - .L_1563)
.L_1563:
        /*001c*/ 	.word	0x00000000
        /*0020*/ 	.short	0x0000
        /*0022*/ 	.short	0x0000
        /*0024*/ 	.byte	0x00, 0xf0, 0x11, 0x00


	//----- nvinfo : EIATTR_SPARSE_MMA_MASK
	.align		4
.L_1564:
        /*0028*/ 	.byte	0x03, 0x50
        /*002a*/ 	.short	0x0000


	//----- nvinfo : EIATTR_MAXREG_COUNT
	.align		4
        /*002c*/ 	.byte	0x03, 0x1b
        /*002e*/ 	.short	0x0080


	//----- nvinfo : EIATTR_EXTERNS
	.align		4
        /*0030*/ 	.byte	0x04, 0x0f
        /*0032*/ 	.short	(.L_1566 - .L_1565)


	//   ....[0]....
	.align		4
.L_1565:
        /*0034*/ 	.word	index@(__assertfail)


	//----- nvinfo : EIATTR_MERCURY_ISA_VERSION
	.align		4
.L_1566:
        /*0038*/ 	.byte	0x03, 0x5f
        /*003a*/ 	.short	0x0101


	//----- nvinfo : EIATTR_VRC_CTA_INIT_COUNT
	.align		4
        /*003c*/ 	.byte	0x02, 0x4a
	.zero		1
	.zero		1


	//----- nvinfo : EIATTR_SYSCALL_OFFSETS
	.align		4
        /*0040*/ 	.byte	0x04, 0x46
        /*0042*/ 	.short	(.L_1568 - .L_1567)


	//   ....[0]....
.L_1567:
        /*0044*/ 	.word	0x00000350


	//   ....[1]....
        /*0048*/ 	.word	0x00000490


	//   ....[2]....
        /*004c*/ 	.word	0x00000610


	//   ....[3]....
        /*0050*/ 	.word	0x00003960


	//   ....[4]....
        /*0054*/ 	.word	0x00003c20


	//   ....[5]....
        /*0058*/ 	.word	0x00003d60


	//   ....[6]....
        /*005c*/ 	.word	0x00003ee0


	//   ....[7]....
        /*0060*/ 	.word	0x00007210


	//   ....[8]....
        /*0064*/ 	.word	0x00009040


	//   ....[9]....
        /*0068*/ 	.word	0x000091a0


	//   ....[10]....
        /*006c*/ 	.word	0x00009340


	//   ....[11]....
        /*0070*/ 	.word	0x0000c660


	//   ....[12]....
        /*0074*/ 	.word	0x0000e470


	//   ....[13]....
        /*0078*/ 	.word	0x0000e5d0


	//   ....[14]....
        /*007c*/ 	.word	0x0000e770


	//   ....[15]....
        /*0080*/ 	.word	0x00011ab0


	//   ....[16]....
        /*0084*/ 	.word	0x00011d70


	//   ....[17]....
        /*0088*/ 	.word	0x00011eb0


	//   ....[18]....
        /*008c*/ 	.word	0x00012030


	//   ....[19]....
        /*0090*/ 	.word	0x00012260


	//   ....[20]....
        /*0094*/ 	.word	0x00012500


	//   ....[21]....
        /*0098*/ 	.word	0x00012640


	//   ....[22]....
        /*009c*/ 	.word	0x000127c0


	//   ....[23]....
        /*00a0*/ 	.word	0x000129f0


	//   ....[24]....
        /*00a4*/ 	.word	0x000146f0


	//   ....[25]....
        /*00a8*/ 	.word	0x00014850


	//   ....[26]....
        /*00ac*/ 	.word	0x000149f0


	//   ....[27]....
        /*00b0*/ 	.word	0x00014c30


	//   ....[28]....
        /*00b4*/ 	.word	0x00016940


	//   ....[29]....
        /*00b8*/ 	.word	0x00016aa0


	//   ....[30]....
        /*00bc*/ 	.word	0x00016c40


	//   ....[31]....
        /*00c0*/ 	.word	0x00016e80


	//----- nvinfo : EIATTR_EXIT_INSTR_OFFSETS
	.align		4
.L_1568:
        /*00c4*/ 	.byte	0x04, 0x1c
        /*00c6*/ 	.short	(.L_1570 - .L_1569)


	//   ....[0]....
.L_1569:
        /*00c8*/ 	.word	0x00003a40


	//   ....[1]....
        /*00cc*/ 	.word	0x000072b0


	//   ....[2]....
        /*00d0*/ 	.word	0x0000c760


	//   ....[3]....
        /*00d4*/ 	.word	0x00011b40


	//   ....[4]....
        /*00d8*/ 	.word	0x00012340


	//   ....[5]....
        /*00dc*/ 	.word	0x00012a90


	//   ....[6]....
        /*00e0*/ 	.word	0x00014d30


	//   ....[7]....
        /*00e4*/ 	.word	0x00016f10


	//----- nvinfo : EIATTR_MAX_THREADS
	.align		4
.L_1570:
        /*00e8*/ 	.byte	0x04, 0x05
        /*00ea*/ 	.short	(.L_1572 - .L_1571)
.L_1571:
        /*00ec*/ 	.word	0x00000080
        /*00f0*/ 	.word	0x00000001
        /*00f4*/ 	.word	0x00000001


	//----- nvinfo : EIATTR_CRS_STACK_SIZE
	.align		4
.L_1572:
        /*00f8*/ 	.byte	0x04, 0x1e
        /*00fa*/ 	.short	(.L_1574 - .L_1573)
.L_1573:
        /*00fc*/ 	.word	0x00000000


	//----- nvinfo : EIATTR_CBANK_PARAM_SIZE
	.align		4
.L_1574:
        /*0100*/ 	.byte	0x03, 0x19
        /*0102*/ 	.short	0x0478


	//----- nvinfo : EIATTR_PARAM_CBANK
	.align		4
        /*0104*/ 	.byte	0x04, 0x0a
        /*0106*/ 	.short	(.L_1576 - .L_1575)
	.align		4
.L_1575:
        /*0108*/ 	.word	index@(.nv.constant0._ZN2at6native18elementwise_kernelILi128ELi2EZNS0_22gpu_kernel_impl_nocastIZZZNS0_67_GLOBAL__N__bb565c37_34_ValidateCompressedIndicesKernel_cu_33a4b88b42_validate_compressed_sparse_indices_kernelILNS3_8CDimNameE1ENS3_18CUDAKernelLauncherENS3_14EmptyVecKernelENS3_8DummyVecELm8EEEvRKNS_6TensorESB_lllENKUlvE1_clEvENKUlvE0_clEvEUllllllE_EEvRNS_18TensorIteratorBaseERKT_EUliE_EEviT1_)
        /*010c*/ 	.short	0x0380
        /*010e*/ 	.short	0x0478


	//----- nvinfo : EIATTR_SW_WAR
	.align		4
.L_1576:
        /*0110*/ 	.byte	0x04, 0x36
        /*0112*/ 	.short	(.L_1578 - .L_1577)
.L_1577:
        /*0114*/ 	.word	0x00000008
.L_1578:


//--------------------- .nv.info._ZN2at6native27unrolled_elementwise_kernelIZZZNS0_67_GLOBAL__N__bb565c37_34_ValidateCompressedIndicesKernel_cu_33a4b88b42_validate_compressed_sparse_indices_kernelILNS2_8CDimNameE1ENS2_18CUDAKernelLauncherENS2_14EmptyVecKernelENS2_8DummyVecELm8EEEvRKNS_6TensorESA_lllENKUlvE1_clEvENKUlvE0_clEvEUllllllE_St5arrayIPcLm6EELi4E23TrivialOffsetCalculatorILi5EjESH_ILi1EjENS0_6memory15LoadWithoutCastENSK_16StoreWithoutCastEEEviT_T0_T2_T3_T4_T5_ --------------------------
	.section	.nv.info._ZN2at6native27unrolled_elementwise_kernelIZZZNS0_67_GLOBAL__N__bb565c37_34_ValidateCompressedIndicesKernel_cu_33a4b88b42_validate_compressed_sparse_indices_kernelILNS2_8CDimNameE1ENS2_18CUDAKernelLauncherENS2_14EmptyVecKernelENS2_8DummyVecELm8EEEvRKNS_6TensorESA_lllENKUlvE1_clEvENKUlvE0_clEvEUllllllE_St5arrayIPcLm6EELi4E23TrivialOffsetCalculatorILi5EjESH_ILi1EjENS0_6memory15LoadWithoutCastENSK_16StoreWithoutCastEEEviT_T0_T2_T3_T4_T5_,"",@"SHT_CUDA_INFO"
	.sectionflags	@""
	.align	4


	//----- nvinfo : EIATTR_CUDA_API_VERSION
	.align		4
        /*0000*/ 	.byte	0x04, 0x37
        /*0002*/ 	.short	(.L_1580 - .L_1579)
.L_1579:
        /*0004*/ 	.word	0x00000082


	//----- nvinfo : EIATTR_KPARAM_INFO
	.align		4
.L_1580:
        /*0008*/ 	.byte	0x04, 0x17
        /*000a*/ 	.short	(.L_1582 - .L_1581)
.L_1581:
        /*000c*/ 	.word	0x00000000
        /*0010*/ 	.short	0x0006
        /*0012*/ 	.short	0x00eb
        /*0014*/ 	.byte	0x00, 0xf0, 0x05, 0x00


	//----- nvinfo : EIATTR_KPARAM_INFO
	.align		4
.L_1582:
        /*0018*/ 	.byte	0x04, 0x17
        /*001a*/ 	.short	(.L_1584 - .L_1583)
.L_1583:
        /*001c*/ 	.word	0x00000000
        /*0020*/ 	.short	0x0005
        /*0022*/ 	.short	0x00ea
        /*0024*/ 	.byte	0x00, 0xf0, 0x05, 0x00


	//----- nvinfo : EIATTR_KPARAM_INFO
	.align		4
.L_1584:
        /*0028*/ 	.byte	0x04, 0x17
        /*002a*/ 	.short	(.L_1586 - .L_1585)
.L_1585:
        /*002c*/ 	.word	0x00000000
        /*0030*/ 	.short	0x0004
        /*0032*/ 	.short	0x00e9
        /*0034*/ 	.byte	0x00, 0xf0, 0x05, 0x00


	//----- nvinfo : EIATTR_KPARAM_INFO
	.align		4
.L_1586:
        /*0038*/ 	.byte	0x04, 0x17
        /*003a*/ 	.short	(.L_1588 - .L_1587)
.L_1587:
        /*003c*/ 	.word	0x00000000
        /*0040*/ 	.short	0x0003
        /*0042*/ 	.short	0x00e8
        /*0044*/ 	.byte	0x00, 0xf0, 0x05, 0x00


	//----- nvinfo : EIATTR_KPARAM_INFO
	.align		4
.L_1588:
        /*0048*/ 	.byte	0x04, 0x17
        /*004a*/ 	.short	(.L_1590 - .L_1589)
.L_1589:
        /*004c*/ 	.word	0x00000000
        /*0050*/ 	.short	0x0002
        /*0052*/ 	.short	0x00b8
        /*0054*/ 	.byte	0x00, 0xf0, 0xc1, 0x00


	//----- nvinfo : EIATTR_KPARAM_INFO
	.align		4
.L_1590:
        /*0058*/ 	.byte	0x04, 0x17
        /*005a*/ 	.short	(.L_1592 - .L_1591)
.L_1591:
        /*005c*/ 	.word	0x00000000
        /*0060*/ 	.short	0x0001
        /*0062*/ 	.short	0x0008
        /*0064*/ 	.byte	0x00, 0xf0, 0xc1, 0x02


	//----- nvinfo : EIATTR_KPARAM_INFO
	.align		4
.L_1592:
        /*0068*/ 	.byte	0x04, 0x17
        /*006a*/ 	.short	(.L_1594 - .L_1593)
.L_1593:
        /*006c*/ 	.word	0x00000000
        /*0070*/ 	.short	0x0000
        /*0072*/ 	.short	0x0000
        /*0074*/ 	.byte	0x00, 0xf0, 0x11, 0x00


	//----- nvinfo : EIATTR_SPARSE_MMA_MASK
	.align		4
.L_1594:
        /*0078*/ 	.byte	0x03, 0x50
        /*007a*/ 	.short	0x0000


	//----- nvinfo : EIATTR_MAXREG_COUNT
	.align		4
        /*007c*/ 	.byte	0x03, 0x1b
        /*007e*/ 	.short	0x00ff


	//----- nvinfo : EIATTR_EXTERNS
	.align		4
        /*0080*/ 	.byte	0x04, 0x0f
        /*0082*/ 	.short	(.L_1596 - .L_1595)


	//   ....[0]....
	.align		4
.L_1595:
        /*0084*/ 	.word	index@(__assertfail)


	//----- nvinfo : EIATTR_MERCURY_ISA_VERSION
	.align		4
.L_1596:
        /*0088*/ 	.byte	0x03, 0x5f
        /*008a*/ 	.short	0x0101


	//----- nvinfo : EIATTR_VRC_CTA_INIT_COUNT
	.align		4
        /*008c*/ 	.byte	0x02, 0x4a
	.zero		1
	.zero		1


	//----- nvinfo : EIATTR_SYSCALL_OFFSETS
	.align		4
        /*0090*/ 	.byte	0x04, 0x46
        /*0092*/ 	.short	(.L_1598 - .L_1597)


	//   ....[0]....
.L_1597:
        /*0094*/ 	.word	0x00000aa0


	//   ....[1]....
        /*0098*/ 	.word	0x00000c00


	//   ....[2]....
        /*009c*/ 	.word	0x00000db0


	//   ....[3]....
        /*00a0*/ 	.word	0x00001420


	//   ....[4]....
        /*00a4*/ 	.word	0x00001670


	//   ....[5]....
        /*00a8*/ 	.word	0x000017d0


	//   ....[6]....
        /*00ac*/ 	.word	0x00001980


	//   ....[7]....
        /*00b0*/ 	.word	0x00002070


	//   ....[8]....
        /*00b4*/ 	.word	0x00002270


	//   ....[9]....
        /*00b8*/ 	.word	0x000023d0


	//   ....[10]....
        /*00bc*/ 	.word	0x00002580


	//   ....[11]....
        /*00c0*/ 	.word	0x00002c20


	//   ....[12]....
        /*00c4*/ 	.word	0x00002e20


	//   ....[13]....
        /*00c8*/ 	.word	0x00002f80


	//   ....[14]....
        /*00cc*/ 	.word	0x00003130


	//   ....[15]....
        /*00d0*/ 	.word	0x00003770


	//----- nvinfo : EIATTR_EXIT_INSTR_OFFSETS
	.align		4
.L_1598:
        /*00d4*/ 	.byte	0x04, 0x1c
        /*00d6*/ 	.short	(.L_1600 - .L_1599)


	//   ....[0]....
.L_1599:
        /*00d8*/ 	.word	0x000039c0


	//   ....[1]....
        /*00dc*/ 	.word	0x00003a20


	//----- nvinfo : EIATTR_MAX_THREADS
	.align		4
.L_1600:
        /*00e0*/ 	.byte	0x04, 0x05
        /*00e2*/ 	.short	(.L_1602 - .L_1601)
.L_1601:
        /*00e4*/ 	.word	0x00000080
        /*00e8*/ 	.word	0x00000001
        /*00ec*/ 	.word	0x00000001


	//----- nvinfo : EIATTR_CRS_STACK_SIZE
	.align		4
.L_1602:
        /*00f0*/ 	.byte	0x04, 0x1e
        /*00f2*/ 	.short	(.L_1604 - .L_1603)
.L_1603:
        /*00f4*/ 	.word	0x00000000


	//----- nvinfo : EIATTR_CBANK_PARAM_SIZE
	.align		4
.L_1604:
        /*00f8*/ 	.byte	0x03, 0x19
        /*00fa*/ 	.short	0x00ec


	//----- nvinfo : EIATTR_PARAM_CBANK
	.align		4
        /*00fc*/ 	.byte	0x04, 0x0a
        /*00fe*/ 	.short	(.L_1606 - .L_1605)
	.align		4
.L_1605:
        /*0100*/ 	.word	index@(.nv.constant0._ZN2at6native27unrolled_elementwise_kernelIZZZNS0_67_GLOBAL__N__bb565c37_34_ValidateCompressedIndicesKernel_cu_33a4b88b42_validate_compressed_sparse_indices_kernelILNS2_8CDimNameE1ENS2_18CUDAKernelLauncherENS2_14EmptyVecKernelENS2_8DummyVecELm8EEEvRKNS_6TensorESA_lllENKUlvE1_clEvENKUlvE0_clEvEUllllllE_St5arrayIPcLm6EELi4E23TrivialOffsetCalculatorILi5EjESH_ILi1EjENS0_6memory15LoadWithoutCastENSK_16StoreWithoutCastEEEviT_T0_T2_T3_T4_T5_)
        /*0104*/ 	.short	0x0380
        /*0106*/ 	.short	0x00ec


	//----- nvinfo : EIATTR_SW_WAR
	.align		4
.L_1606:
        /*0108*/ 	.byte	0x04, 0x36
        /*010a*/ 	.short	(.L_1608 - .L_1607)
.L_1607:
        /*010c*/ 	.word	0x00000008
.L_1608:


//--------------------- .nv.info._ZN2at6native29vectorized_elementwise_kernelILi2EZZZNS0_67_GLOBAL__N__bb565c37_34_ValidateCompressedIndicesKernel_cu_33a4b88b42_validate_compressed_sparse_indices_kernelILNS2_8CDimNameE1ENS2_18CUDAKernelLauncherENS2_14EmptyVecKernelENS2_8DummyVecELm8EEEvRKNS_6TensorESA_lllENKUlvE1_clEvENKUlvE0_clEvEUllllllE_St5arrayIPcLm6EEEEviT0_T1_ --------------------------
	.section	.nv.info._ZN2at6native29vectorized_elementwise_kernelILi2EZZZNS0_67_GLOBAL__N__bb565c37_34_ValidateCompressedIndicesKernel_cu_33a4b88b42_validate_compressed_sparse_indices_kernelILNS2_8CDimNameE1ENS2_18CUDAKernelLauncherENS2_14EmptyVecKernelENS2_8DummyVecELm8EEEvRKNS_6TensorESA_lllENKUlvE1_clEvENKUlvE0_clEvEUllllllE_St5arrayIPcLm6EEEEviT0_T1_,"",@"SHT_CUDA_INFO"
	.sectionflags	@""
	.align	4


	//----- nvinfo : EIATTR_CUDA_API_VERSION
	.align		4
        /*0000*/ 	.byte	0x04, 0x37
        /*0002*/ 	.short	(.L_1610 - .L_1609)
.L_1609:
        /*0004*/ 	.word	0x00000082


	//----- nvinfo : EIATTR_KPARAM_INFO
	.align		4
.L_1610:
        /*0008*/ 	.byte	0x04, 0x17
        /*000a*/ 	.short	(.L_1612 - .L_1611)
.L_1611:
        /*000c*/ 	.word	0x00000000
        /*0010*/ 	.short	0x0002
        /*0012*/ 	.short	0x00b8
        /*0014*/ 	.byte	0x00, 0xf0, 0xc1, 0x00


	//----- nvinfo : EIATTR_KPARAM_INFO
	.align		4
.L_1612:
        /*0018*/ 	.byte	0x04, 0x17
        /*001a*/ 	.short	(.L_1614 - .L_1613)
.L_1613:
        /*001c*/ 	.word	0x00000000
        /*0020*/ 	.short	0x0001
        /*0022*/ 	.short	0x0008
        /*0024*/ 	.byte	0x00, 0xf0, 0xc1, 0x02


	//----- nvinfo : EIATTR_KPARAM_INFO
	.align		4
.L_1614:
        /*0028*/ 	.byte	0x04, 0x17
        /*002a*/ 	.short	(.L_1616 - .L_1615)
.L_1615:
        /*002c*/ 	.word	0x00000000
        /*0030*/ 	.short	0x0000
        /*0032*/ 	.short	0x0000
        /*0034*/ 	.byte	0x00, 0xf0, 0x11, 0x00


	//----- nvinfo : EIATTR_SPARSE_MMA_MASK
	.align		4
.L_1616:
        /*0038*/ 	.byte	0x03, 0x50
        /*003a*/ 	.short	0x0000


	//----- nvinfo : EIATTR_MAXREG_COUNT
	.align		4
        /*003c*/ 	.byte	0x03, 0x1b
        /*003e*/ 	.short	0x00ff


	//----- nvinfo : EIATTR_EXTERNS
	.align		4
        /*0040*/ 	.byte	0x04, 0x0f
        /*0042*/ 	.short	(.L_1618 - .L_1617)


	//   ....[0]....
	.align		4
.L_1617:
        /*0044*/ 	.word	index@(__assertfail)


	//----- nvinfo : EIATTR_MERCURY_ISA_VERSION
	.align		4
.L_1618:
        /*0048*/ 	.byte	0x03, 0x5f
        /*004a*/ 	.short	0x0101


	//----- nvinfo : EIATTR_VRC_CTA_INIT_COUNT
	.align		4
        /*004c*/ 	.byte	0x02, 0x4a
	.zero		1
	.zero		1


	//----- nvinfo : EIATTR_SYSCALL_OFFSETS
	.align		4
        /*0050*/ 	.byte	0x04, 0x46
        /*0052*/ 	.short	(.L_1620 - .L_1619)


	//   ....[0]....
.L_1619:
        /*0054*/ 	.word	0x000010c0


	//   ....[1]....
        /*0058*/ 	.word	0x00001220


	//   ....[2]....
        /*005c*/ 	.word	0x000013d0


	//   ....[3]....
        /*0060*/ 	.word	0x00001af0


	//   ....[4]....
        /*0064*/ 	.word	0x00001d00


	//   ....[5]....
        /*0068*/ 	.word	0x00001e60


	//   ....[6]....
        /*006c*/ 	.word	0x00002010


	//   ....[7]....
        /*0070*/ 	.word	0x00002720


	//   ....[8]....
        /*0074*/ 	.word	0x00002940


	//   ....[9]....
        /*0078*/ 	.word	0x00002aa0


	//   ....[10]....
        /*007c*/ 	.word	0x00002c50


	//   ....[11]....
        /*0080*/ 	.word	0x00003320


	//   ....[12]....
        /*0084*/ 	.word	0x00003520


	//   ....[13]....
        /*0088*/ 	.word	0x00003680


	//   ....[14]....
        /*008c*/ 	.word	0x00003830


	//   ....[15]....
        /*0090*/ 	.word	0x00003f00


	//   ....[16]....
        /*0094*/ 	.word	0x00004100


	//   ....[17]....
        /*0098*/ 	.word	0x00004260


	//   ....[18]....
        /*009c*/ 	.word	0x00004410


	//   ....[19]....
        /*00a0*/ 	.word	0x00004ae0


	//   ....[20]....
        /*00a4*/ 	.word	0x00004ce0


	//   ....[21]....
        /*00a8*/ 	.word	0x00004e40


	//   ....[22]....
        /*00ac*/ 	.word	0x00004ff0


	//   ....[23]....
        /*00b0*/ 	.word	0x000056c0


	//   ....[24]....
        /*00b4*/ 	.word	0x000058c0


	//   ....[25]....
        /*00b8*/ 	.word	0x00005a20


	//   ....[26]....
        /*00bc*/ 	.word	0x00005bd0


	//   ....[27]....
        /*00c0*/ 	.word	0x00006280


	//   ....[28]....
        /*00c4*/ 	.word	0x00006480


	//   ....[29]....
        /*00c8*/ 	.word	0x000065e0


	//   ....[30]....
        /*00cc*/ 	.word	0x00006790


	//   ....[31]....
        /*00d0*/ 	.word	0x00006de0


	//   ....[32]....
        /*00d4*/ 	.word	0x00007900


	//   ....[33]....
        /*00d8*/ 	.word	0x00007a60


	//   ....[34]....
        /*00dc*/ 	.word	0x00007c10


	//   ....[35]....
        /*00e0*/ 	.word	0x00008320


	//   ....[36]....
        /*00e4*/ 	.word	0x000084e0


	//   ....[37]....
        /*00e8*/ 	.word	0x00008640


	//   ....[38]....
        /*00ec*/ 	.word	0x000087f0


	//   ....[39]....
        /*00f0*/ 	.word	0x00008ee0


	//   ....[40]....
        /*00f4*/ 	.word	0x000090a0


	//   ....[41]....
        /*00f8*/ 	.word	0x00009200


	//   ....[42]....
        /*00fc*/ 	.word	0x000093b0


	//   ....[43]....
        /*0100*/ 	.word	0x00009aa0


	//   ....[44]....
        /*0104*/ 	.word	0x00009c60


	//   ....[45]....
        /*0108*/ 	.word	0x00009dc0


	//   ....[46]....
        /*010c*/ 	.word	0x00009f70


	//   ....[47]....
        /*0110*/ 	.word	0x0000a640


	//   ....[48]....
        /*0114*/ 	.word	0x0000a800


	//   ....[49]....
        /*0118*/ 	.word	0x0000a960


	//   ....[50]....
        /*011c*/ 	.word	0x0000ab10


	//   ....[51]....
        /*0120*/ 	.word	0x0000b1e0


	//   ....[52]....
        /*0124*/ 	.word	0x0000b3a0


	//   ....[53]....
        /*0128*/ 	.word	0x0000b500


	//   ....[54]....
        /*012c*/ 	.word	0x0000b6b0


	//   ....[55]....
        /*0130*/ 	.word	0x0000bd60


	//   ....[56]....
        /*0134*/ 	.word	0x0000bf20


	//   ....[57]....
        /*0138*/ 	.word	0x0000c080


	//   ....[58]....
        /*013c*/ 	.word	0x0000c230


	//   ....[59]....
        /*0140*/ 	.word	0x0000c8f0


	//   ....[60]....
        /*0144*/ 	.word	0x0000cab0


	//   ....[61]....
        /*0148*/ 	.word	0x0000cc10


	//   ....[62]....
        /*014c*/ 	.word	0x0000cdc0


	//   ....[63]....
        /*0150*/ 	.word	0x0000d440


	//----- nvinfo : EIATTR_EXIT_INSTR_OFFSETS
	.align		4
.L_1620:
        /*0154*/ 	.byte	0x04, 0x1c
        /*0156*/ 	.short	(.L_1622 - .L_1621)


	//   ....[0]....
.L_1621:
        /*0158*/ 	.word	0x000071c0


	//   ....[1]....
        /*015c*/ 	.word	0x00007210


	//   ....[2]....
        /*0160*/ 	.word	0x0000d540


	//----- nvinfo : EIATTR_MAX_THREADS
	.align		4
.L_1622:
        /*0164*/ 	.byte	0x04, 0x05
        /*0166*/ 	.short	(.L_1624 - .L_1623)
.L_1623:
        /*0168*/ 	.word	0x00000080
        /*016c*/ 	.word	0x00000001
        /*0170*/ 	.word	0x00000001


	//----- nvinfo : EIATTR_CRS_STACK_SIZE
	.align		4
.L_1624:
        /*0174*/ 	.byte	0x04, 0x1e
        /*0176*/ 	.short	(.L_1626 - .L_1625)
.L_1625:
        /*0178*/ 	.word	0x00000000


	//----- nvinfo : EIATTR_CBANK_PARAM_SIZE
	.align		4
.L_1626:
        /*017c*/ 	.byte	0x03, 0x19
        /*017e*/ 	.short	0x00e8


	//----- nvinfo : EIATTR_PARAM_CBANK
	.align		4
        /*0180*/ 	.byte	0x04, 0x0a
        /*0182*/ 	.short	(.L_1628 - .L_1627)
	.align		4
.L_1627:
        /*0184*/ 	.word	index@(.nv.constant0._ZN2at6native29vectorized_elementwise_kernelILi2EZZZNS0_67_GLOBAL__N__bb565c37_34_ValidateCompressedIndicesKernel_cu_33a4b88b42_validate_compressed_sparse_indices_kernelILNS2_8CDimNameE1ENS2_18CUDAKernelLauncherENS2_14EmptyVecKernelENS2_8DummyVecELm8EEEvRKNS_6TensorESA_lllENKUlvE1_clEvENKUlvE0_clEvEUllllllE_St5arrayIPcLm6EEEEviT0_T1_)
        /*0188*/ 	.short	0x0380
        /*018a*/ 	.short	0x00e8


	//----- nvinfo : EIATTR_SW_WAR
	.align		4
.L_1628:
        /*018c*/ 	.byte	0x04, 0x36
        /*018e*/ 	.short	(.L_1630 - .L_1629)
.L_1629:
        /*0190*/ 	.word	0x00000008
.L_1630:


//--------------------- .nv.info._ZN2at6native29vectorized_elementwise_kernelILi4EZZZNS0_67_GLOBAL__N__bb565c37_34_ValidateCompressedIndicesKernel_cu_33a4b88b42_validate_compressed_sparse_indices_kernelILNS2_8CDimNameE1ENS2_18CUDAKernelLauncherENS2_14EmptyVecKernelENS2_8DummyVecELm8EEEvRKNS_6TensorESA_lllENKUlvE1_clEvENKUlvE0_clEvEUllllllE_St5arrayIPcLm6EEEEviT0_T1_ --------------------------
	.section	.nv.info._ZN2at6native29vectorized_elementwise_kernelILi4EZZZNS0_67_GLOBAL__N__bb565c37_34_ValidateCompressedIndicesKernel_cu_33a4b88b42_validate_compressed_sparse_indices_kernelILNS2_8CDimNameE1ENS2_18CUDAKernelLauncherENS2_14EmptyVecKernelENS2_8DummyVecELm8EEEvRKNS_6TensorESA_lllENKUlvE1_clEvENKUlvE0_clEvEUllllllE_St5arrayIPcLm6EEEEviT0_T1_,"",@"SHT_CUDA_INFO"
	.sectionflags	@""
	.align	4


	//----- nvinfo : EIATTR_CUDA_API_VERSION
	.align		4
        /*0000*/ 	.byte	0x04, 0x37
        /*0002*/ 	.short	(.L_1632 - .L_1631)
.L_1631:
        /*0004*/ 	.word	0x00000082


	//----- nvinfo : EIATTR_KPARAM_INFO
	.align		4
.L_1632:
        /*0008*/ 	.byte	0x04, 0x17
        /*000a*/ 	.short	(.L_1634 - .L_1633)
.L_1633:
        /*000c*/ 	.word	0x00000000
        /*0010*/ 	.short	0x0002
        /*0012*/ 	.short	0x00b8
        /*0014*/ 	.byte	0x00, 0xf0, 0xc1, 0x00


	//----- nvinfo : EIATTR_KPARAM_INFO
	.align		4
.L_1634:
        /*0018*/ 	.byte	0x04, 0x17
        /*001a*/ 	.short	(.L_1636 - .L_1635)
.L_1635:
        /*001c*/ 	.word	0x00000000
        /*0020*/ 	.short	0x0001
        /*0022*/ 	.short	0x0008
        /*0024*/ 	.byte	0x00, 0xf0, 0xc1, 0x02


	//----- nvinfo : EIATTR_KPARAM_INFO
	.align		4
.L_1636:
        /*0028*/ 	.byte	0x04, 0x17
        /*002a*/ 	.short	(.L_1638 - .L_1637)
.L_1637:
        /*002c*/ 	.word	0x00000000
        /*0030*/ 	.short	0x0000
        /*0032*/ 	.short	0x0000
        /*0034*/ 	.byte	0x00, 0xf0, 0x11, 0x00


	//----- nvinfo : EIATTR_SPARSE_MMA_MASK
	.align		4
.L_1638:
        /*0038*/ 	.byte	0x03, 0x50
        /*003a*/ 	.short	0x0000


	//----- nvinfo : EIATTR_MAXREG_COUNT
	.align		4
        /*003c*/ 	.byte	0x03, 0x1b
        /*003e*/ 	.short	0x00ff


	//----- nvinfo : EIATTR_EXTERNS
	.align		4
        /*0040*/ 	.byte	0x04, 0x0f
        /*0042*/ 	.short	(.L_1640 - .L_1639)


	//   ....[0]....
	.align		4
.L_1639:
        /*0044*/ 	.word	index@(__assertfail)


	//----- nvinfo : EIATTR_MERCURY_ISA_VERSION
	.align		4
.L_1640:
        /*0048*/ 	.byte	0x03, 0x5f
        /*004a*/ 	.short	0x0101


	//----- nvinfo : EIATTR_VRC_CTA_INIT_COUNT
	.align		4
        /*004c*/ 	.byte	0x02, 0x4a
	.zero		1
	.zero		1


	//----- nvinfo : EIATTR_SYSCALL_OFFSETS
	.align		4
        /*0050*/ 	.byte	0x04, 0x46
        /*0052*/ 	.short	(.L_1642 - .L_1641)


	//   ....[0]....
.L_1641:
        /*0054*/ 	.word	0x000010c0


	//   ....[1]....
        /*0058*/ 	.word	0x00001220


	//   ....[2]....
        /*005c*/ 	.word	0x000013d0


	//   ....[3]....
        /*0060*/ 	.word	0x00001af0


	//   ....[4]....
        /*0064*/ 	.word	0x00001d00


	//   ....[5]....
        /*0068*/ 	.word	0x00001e60


	//   ....[6]....
        /*006c*/ 	.word	0x00002010


	//   ....[7]....
        /*0070*/ 	.word	0x00002720


	//   ....[8]....
        /*0074*/ 	.word	0x00002940


	//   ....[9]....
        /*0078*/ 	.word	0x00002aa0


	//   ....[10]....
        /*007c*/ 	.word	0x00002c50


	//   ....[11]....
        /*0080*/ 	.word	0x00003320


	//   ....[12]....
        /*0084*/ 	.word	0x00003520


	//   ....[13]....
        /*0088*/ 	.word	0x00003680


	//   ....[14]....
        /*008c*/ 	.word	0x00003830


	//   ....[15]....
        /*0090*/ 	.word	0x00003f00


	//   ....[16]....
        /*0094*/ 	.word	0x00004100


	//   ....[17]....
        /*0098*/ 	.word	0x00004260


	//   ....[18]....
        /*009c*/ 	.word	0x00004410


	//   ....[19]....
        /*00a0*/ 	.word	0x00004ae0


	//   ....[20]....
        /*00a4*/ 	.word	0x00004ce0


	//   ....[21]....
        /*00a8*/ 	.word	0x00004e40


	//   ....[22]....
        /*00ac*/ 	.word	0x00004ff0


	//   ....[23]....
        /*00b0*/ 	.word	0x000056c0


	//   ....[24]....
        /*00b4*/ 	.word	0x000058c0


	//   ....[25]....
        /*00b8*/ 	.word	0x00005a20


	//   ....[26]....
        /*00bc*/ 	.word	0x00005bd0


	//   ....[27]....
        /*00c0*/ 	.word	0x00006280


	//   ....[28]....
        /*00c4*/ 	.word	0x00006480


	//   ....[29]....
        /*00c8*/ 	.word	0x000065e0


	//   ....[30]....
        /*00cc*/ 	.word	0x00006790


	//   ....[31]....
        /*00d0*/ 	.word	0x00006de0


	//   ....[32]....
        /*00d4*/ 	.word	0x00007860


	//   ....[33]....
        /*00d8*/ 	.word	0x000079c0


	//   ....[34]....
        /*00dc*/ 	.word	0x00007b70


	//   ....[35]....
        /*00e0*/ 	.word	0x00008280


	//   ....[36]....
        /*00e4*/ 	.word	0x00008440


	//   ....[37]....
        /*00e8*/ 	.word	0x000085a0


	//   ....[38]....
        /*00ec*/ 	.word	0x00008750


	//   ....[39]....
        /*00f0*/ 	.word	0x00008e40


	//   ....[40]....
        /*00f4*/ 	.word	0x00009000


	//   ....[41]....
        /*00f8*/ 	.word	0x00009160


	//   ....[42]....
        /*00fc*/ 	.word	0x00009310


	//   ....[43]....
        /*0100*/ 	.word	0x00009a00


	//   ....[44]....
        /*0104*/ 	.word	0x00009bc0


	//   ....[45]....
        /*0108*/ 	.word	0x00009d20


	//   ....[46]....
        /*010c*/ 	.word	0x00009ed0


	//   ....[47]....
        /*0110*/ 	.word	0x0000a5a0


	//   ....[48]....
        /*0114*/ 	.word	0x0000a760


	//   ....[49]....
        /*0118*/ 	.word	0x0000a8c0


	//   ....[50]....
        /*011c*/ 	.word	0x0000aa70


	//   ....[51]....
        /*0120*/ 	.word	0x0000b140


	//   ....[52]....
        /*0124*/ 	.word	0x0000b300


	//   ....[53]....
        /*0128*/ 	.word	0x0000b460


	//   ....[54]....
        /*012c*/ 	.word	0x0000b610


	//   ....[55]....
        /*0130*/ 	.word	0x0000bcc0


	//   ....[56]....
        /*0134*/ 	.word	0x0000be80


	//   ....[57]....
        /*0138*/ 	.word	0x0000bfe0


	//   ....[58]....
        /*013c*/ 	.word	0x0000c190


	//   ....[59]....
        /*0140*/ 	.word	0x0000c850


	//   ....[60]....
        /*0144*/ 	.word	0x0000ca10


	//   ....[61]....
        /*0148*/ 	.word	0x0000cb70


	//   ....[62]....
        /*014c*/ 	.word	0x0000cd20


	//   ....[63]....
        /*0150*/ 	.word	0x0000d3a0


	//----- nvinfo : EIATTR_EXIT_INSTR_OFFSETS
	.align		4
.L_1642:
        /*0154*/ 	.byte	0x04, 0x1c
        /*0156*/ 	.short	(.L_1644 - .L_1643)


	//   ....[0]....
.L_1643:
        /*0158*/ 	.word	0x000071c0


	//   ....[1]....
        /*015c*/ 	.word	0x00007210


	//   ....[2]....
        /*0160*/ 	.word	0x0000d480


	//----- nvinfo : EIATTR_MAX_THREADS
	.align		4
.L_1644:
        /*0164*/ 	.byte	0x04, 0x05
        /*0166*/ 	.short	(.L_1646 - .L_1645)
.L_1645:
        /*0168*/ 	.word	0x00000080
        /*016c*/ 	.word	0x00000001
        /*0170*/ 	.word	0x00000001


	//----- nvinfo : EIATTR_CRS_STACK_SIZE
	.align		4
.L_1646:
        /*0174*/ 	.byte	0x04, 0x1e
        /*0176*/ 	.short	(.L_1648 - .L_1647)
.L_1647:
        /*0178*/ 	.word	0x00000000


	//----- nvinfo : EIATTR_CBANK_PARAM_SIZE
	.align		4
.L_1648:
        /*017c*/ 	.byte	0x03, 0x19
        /*017e*/ 	.short	0x00e8


	//----- nvinfo : EIATTR_PARAM_CBANK
	.align		4
        /*0180*/ 	.byte	0x04, 0x0a
        /*0182*/ 	.short	(.L_1650 - .L_1649)
	.align		4
.L_1649:
        /*0184*/ 	.word	index@(.nv.constant0._ZN2at6native29vectorized_elementwise_kernelILi4EZZZNS0_67_GLOBAL__N__bb565c37_34_ValidateCompressedIndicesKernel_cu_33a4b88b42_validate_compressed_sparse_indices_kernelILNS2_8CDimNameE1ENS2_18CUDAKernelLauncherENS2_14EmptyVecKernelENS2_8DummyVecELm8EEEvRKNS_6TensorESA_lllENKUlvE1_clEvENKUlvE0_clEvEUllllllE_St5arrayIPcLm6EEEEviT0_T1_)
        /*0188*/ 	.short	0x0380
        /*018a*/ 	.short	0x00e8


	//----- nvinfo : EIATTR_SW_WAR
	.align		4
.L_1650:
        /*018c*/ 	.byte	0x04, 0x36
        /*018e*/ 	.short	(.L_1652 - .L_1651)
.L_1651:
        /*0190*/ 	.word	0x00000008
.L_1652:


//--------------------- .nv.info._ZN2at6native29vectorized_elementwise_kernelILi8EZZZNS0_67_GLOBAL__N__bb565c37_34_ValidateCompressedIndicesKernel_cu_33a4b88b42_validate_compressed_sparse_indices_kernelILNS2_8CDimNameE1ENS2_18CUDAKernelLauncherENS2_14EmptyVecKernelENS2_8DummyVecELm8EEEvRKNS_6TensorESA_lllENKUlvE1_clEvENKUlvE0_clEvEUllllllE_St5arrayIPcLm6EEEEviT0_T1_ --------------------------
	.section	.nv.info._ZN2at6native29vectorized_elementwise_kernelILi8EZZZNS0_67_GLOBAL__N__bb565c37_34_ValidateCompressedIndicesKernel_cu_33a4b88b42_validate_compressed_sparse_indices_kernelILNS2_8CDimNameE1ENS2_18CUDAKernelLauncherENS2_14EmptyVecKernelENS2_8DummyVecELm8EEEvRKNS_6TensorESA_lllENKUlvE1_clEvENKUlvE0_clEvEUllllllE_St5arrayIPcLm6EEEEviT0_T1_,"",@"SHT_CUDA_INFO"
	.sectionflags	@""
	.align	4


	//----- nvinfo : EIATTR_CUDA_API_VERSION
	.align		4
        /*0000*/ 	.byte	0x04, 0x37
        /*0002*/ 	.short	(.L_1654 - .L_1653)
.L_1653:
        /*0004*/ 	.word	0x00000082


	//----- nvinfo : EIATTR_KPARAM_INFO
	.align		4
.L_1654:
        /*0008*/ 	.byte	0x04, 0x17
        /*000a*/ 	.short	(.L_1656 - .L_1655)
.L_1655:
        /*000c*/ 	.word	0x00000000
        /*0010*/ 	.short	0x0002
        /*0012*/ 	.short	0x00b8
        /*0014*/ 	.byte	0x00, 0xf0, 0xc1, 0x00


	//----- nvinfo : EIATTR_KPARAM_INFO
	.align		4
.L_1656:
        /*0018*/ 	.byte	0x04, 0x17
        /*001a*/ 	.short	(.L_1658 - .L_1657)
.L_1657:
        /*001c*/ 	.word	0x00000000
        /*0020*/ 	.short	0x0001
        /*0022*/ 	.short	0x0008
        /*0024*/ 	.byte	0x00, 0xf0, 0xc1, 0x02


	//----- nvinfo : EIATTR_KPARAM_INFO
	.align		4
.L_1658:
        /*0028*/ 	.byte	0x04, 0x17
        /*002a*/ 	.short	(.L_1660 - .L_1659)
.L_1659:
        /*002c*/ 	.word	0x00000000
        /*0030*/ 	.short	0x0000
        /*0032*/ 	.short	0x0000
        /*0034*/ 	.byte	0x00, 0xf0, 0x11, 0x00


	//----- nvinfo : EIATTR_SPARSE_MMA_MASK
	.align		4
.L_1660:
        /*0038*/ 	.byte	0x03, 0x50
        /*003a*/ 	.short	0x0000


	//----- nvinfo : EIATTR_MAXREG_COUNT
	.align		4
        /*003c*/ 	.byte	0x03, 0x1b
        /*003e*/ 	.short	0x00ff


	//----- nvinfo : EIATTR_MERCURY_ISA_VERSION
	.align		4
        /*0040*/ 	.byte	0x03, 0x5f
        /*0042*/ 	.short	0x0101


	//----- nvinfo : EIATTR_VRC_CTA_INIT_COUNT
	.align		4
        /*0044*/ 	.byte	0x02, 0x4a
	.zero		1
	.zero		1


	//----- nvinfo : EIATTR_EXIT_INSTR_OFFSETS
	.align		4
        /*0048*/ 	.byte	0x04, 0x1c
        /*004a*/ 	.short	(.L_1662 - .L_1661)


	//   ....[0]....
.L_1661:
        /*004c*/ 	.word	0x00000010


	//----- nvinfo : EIATTR_MAX_THREADS
	.align		4
.L_1662:
        /*0050*/ 	.byte	0x04, 0x05
        /*0052*/ 	.short	(.L_1664 - .L_1663)
.L_1663:
        /*0054*/ 	.word	0x00000080
        /*0058*/ 	.word	0x00000001
        /*005c*/ 	.word	0x00000001


	//----- nvinfo : EIATTR_CBANK_PARAM_SIZE
	.align		4
.L_1664:
        /*0060*/ 	.byte	0x03, 0x19
        /*0062*/ 	.short	0x00e8


	//----- nvinfo : EIATTR_PARAM_CBANK
	.align		4
        /*0064*/ 	.byte	0x04, 0x0a
        /*0066*/ 	.short	(.L_1666 - .L_1665)
	.align		4
.L_1665:
        /*0068*/ 	.word	index@(.nv.constant0._ZN2at6native29vectorized_elementwise_kernelILi8EZZZNS0_67_GLOBAL__N__bb565c37_34_ValidateCompressedIndicesKernel_cu_33a4b88b42_validate_compressed_sparse_indices_kernelILNS2_8CDimNameE1ENS2_18CUDAKernelLauncherENS2_14EmptyVecKernelENS2_8DummyVecELm8EEEvRKNS_6TensorESA_lllENKUlvE1_clEvENKUlvE0_clEvEUllllllE_St5arrayIPcLm6EEEEviT0_T1_)
        /*006c*/ 	.short	0x0380
        /*006e*/ 	.short	0x00e8


	//----- nvinfo : EIATTR_SW_WAR
	.align		4
.L_1666:
        /*0070*/ 	.byte	0x04, 0x36
        /*0072*/ 	.short	(.L_1668 - .L_1667)
.L_1667:
        /*0074*/ 	.word	0x00000008
.L_1668:


//--------------------- .nv.info._ZN2at6native18elementwise_kernelILi128ELi4EZNS0_15gpu_kernel_implIZZZNS0_67_GLOBAL__N__bb565c37_34_ValidateCompressedIndicesKernel_cu_33a4b88b42_validate_compressed_sparse_indices_kernelILNS3_8CDimNameE1ENS3_18CUDAKernelLauncherENS3_14EmptyVecKernelENS3_8DummyVecELm8EEEvRKNS_6TensorESB_lllENKUlvE1_clEvENKUlvE_clEvEUliiiiiE_EEvRNS_18TensorIteratorBaseERKT_EUliE_EEviT1_ --------------------------
	.section	.nv.info._ZN2at6native18elementwise_kernelILi128ELi4EZNS0_15gpu_kernel_implIZZZNS0_67_GLOBAL__N__bb565c37_34_ValidateCompressedIndicesKernel_cu_33a4b88b42_validate_compressed_sparse_indices_kernelILNS3_8CDimNameE1ENS3_18CUDAKernelLauncherENS3_14EmptyVecKernelENS3_8DummyVecELm8EEEvRKNS_6TensorESB_lllENKUlvE1_clEvENKUlvE_clEvEUliiiiiE_EEvRNS_18TensorIteratorBaseERKT_EUliE_EEviT1_,"",@"SHT_CUDA_INFO"
	.sectionflags	@""
	.align	4


	//----- nvinfo : EIATTR_CUDA_API_VERSION
	.align		4
        /*0000*/ 	.byte	0x04, 0x37
        /*0002*/ 	.short	(.L_1670 - .L_1669)
.L_1669:
        /*0004*/ 	.word	0x00000082


	//----- nvinfo : EIATTR_KPARAM_INFO
	.align		4
.L_1670:
        /*0008*/ 	.byte	0x04, 0x17
        /*000a*/ 	.short	(.L_1672 - .L_1671)
.L_1671:
        /*000c*/ 	.word	0x00000000
        /*0010*/ 	.short	0x0001
        /*0012*/ 	.short	0x0008
        /*0014*/ 	.byte	0x00, 0xf0, 0xe1, 0x11


	//----- nvinfo : EIATTR_KPARAM_INFO
	.align		4
.L_1672:
        /*0018*/ 	.byte	0x04, 0x17
        /*001a*/ 	.short	(.L_1674 - .L_1673)
.L_1673:
        /*001c*/ 	.word	0x00000000
        /*0020*/ 	.short	0x0000
        /*0022*/ 	.short	0x0000
        /*0024*/ 	.byte	0x00, 0xf0, 0x11, 0x00


	//----- nvinfo : EIATTR_SPARSE_MMA_MASK
	.align		4
.L_1674:
        /*0028*/ 	.byte	0x03, 0x50
        /*002a*/ 	.short	0x0000


	//----- nvinfo : EIATTR_MAXREG_COUNT
	.align		4
        /*002c*/ 	.byte	0x03, 0x1b
        /*002e*/ 	.short	0x0080


	//----- nvinfo : EIATTR_EXTERNS
	.align		4
        /*0030*/ 	.byte	0x04, 0x0f
        /*0032*/ 	.short	(.L_1676 - .L_1675)


	//   ....[0]....
	.align		4
.L_1675:
        /*0034*/ 	.word	index@(__assertfail)


	//----- nvinfo : EIATTR_MERCURY_ISA_VERSION
	.align		4
.L_1676:
        /*0038*/ 	.byte	0x03, 0x5f
        /*003a*/ 	.short	0x0101


	//----- nvinfo : EIATTR_VRC_CTA_INIT_COUNT
	.align		4
        /*003c*/ 	.byte	0x02, 0x4a
	.zero		1
	.zero		1


	//----- nvinfo : EIATTR_SYSCALL_OFFSETS
	.align		4
        /*0040*/ 	.byte	0x04, 0x46
        /*0042*/ 	.short	(.L_1678 - .L_1677)


	//   ....[0]....
.L_1677:
        /*0044*/ 	.word	0x000029c0


	//   ....[1]....
        /*0048*/ 	.word	0x000037a0


	//   ....[2]....
        /*004c*/ 	.word	0x00004580


	//   ....[3]....
        /*0050*/ 	.word	0x00005360


	//   ....[4]....
        /*0054*/ 	.word	0x00006140


	//   ....[5]....
        /*0058*/ 	.word	0x00006380


	//   ....[6]....
        /*005c*/ 	.word	0x000064d0


	//   ....[7]....
        /*0060*/ 	.word	0x00006650


	//   ....[8]....
        /*0064*/ 	.word	0x000099e0


	//   ....[9]....
        /*0068*/ 	.word	0x0000a150


	//   ....[10]....
        /*006c*/ 	.word	0x0000ca90


	//   ....[11]....
        /*0070*/ 	.word	0x0000d870


	//   ....[12]....
        /*0074*/ 	.word	0x0000e650


	//   ....[13]....
        /*0078*/ 	.word	0x0000f430


	//   ....[14]....
        /*007c*/ 	.word	0x00010210


	//   ....[15]....
        /*0080*/ 	.word	0x000103a0


	//   ....[16]....
        /*0084*/ 	.word	0x000104f0


	//   ....[17]....
        /*0088*/ 	.word	0x00010670


	//   ....[18]....
        /*008c*/ 	.word	0x00013a00


	//   ....[19]....
        /*0090*/ 	.word	0x00014180


	//   ....[20]....
        /*0094*/ 	.word	0x00016a90


	//   ....[21]....
        /*0098*/ 	.word	0x00017860


	//   ....[22]....
        /*009c*/ 	.word	0x00018630


	//   ....[23]....
        /*00a0*/ 	.word	0x00019400


	//   ....[24]....
        /*00a4*/ 	.word	0x0001a1e0


	//   ....[25]....
        /*00a8*/ 	.word	0x0001a370


	//   ....[26]....
        /*00ac*/ 	.word	0x0001a4c0


	//   ....[27]....
        /*00b0*/ 	.word	0x0001a640


	//   ....[28]....
        /*00b4*/ 	.word	0x0001d9b0


	//   ....[29]....
        /*00b8*/ 	.word	0x0001e130


	//   ....[30]....
        /*00bc*/ 	.word	0x00020a50


	//   ....[31]....
        /*00c0*/ 	.word	0x00021820


	//   ....[32]....
        /*00c4*/ 	.word	0x000225f0


	//   ....[33]....
        /*00c8*/ 	.word	0x000233d0


	//   ....[34]....
        /*00cc*/ 	.word	0x000241b0


	//   ....[35]....
        /*00d0*/ 	.word	0x00024340


	//   ....[36]....
        /*00d4*/ 	.word	0x00024490


	//   ....[37]....
        /*00d8*/ 	.word	0x00024610


	//   ....[38]....
        /*00dc*/ 	.word	0x00027920


	//   ....[39]....
        /*00e0*/ 	.word	0x00028070


	//----- nvinfo : EIATTR_EXIT_INSTR_OFFSETS
	.align		4
.L_1678:
        /*00e4*/ 	.byte	0x04, 0x1c
        /*00e6*/ 	.short	(.L_1680 - .L_1679)


	//   ....[0]....
.L_1679:
        /*00e8*/ 	.word	0x0001e1c0


	//   ....[1]....
        /*00ec*/ 	.word	0x00027a60


	//   ....[2]....
        /*00f0*/ 	.word	0x00027a80


	//   ....[3]....
        /*00f4*/ 	.word	0x00027b00


	//   ....[4]....
        /*00f8*/ 	.word	0x00027b20


	//   ....[5]....
        /*00fc*/ 	.word	0x00027b40


	//   ....[6]....
        /*0100*/ 	.word	0x00027bc0


	//   ....[7]....
        /*0104*/ 	.word	0x00027be0


	//   ....[8]....
        /*0108*/ 	.word	0x00027c60


	//   ....[9]....
        /*010c*/ 	.word	0x00027c80


	//   ....[10]....
        /*0110*/ 	.word	0x00027ca0


	//   ....[11]....
        /*0114*/ 	.word	0x00027d40


	//   ....[12]....
        /*0118*/ 	.word	0x00027d60


	//   ....[13]....
        /*011c*/ 	.word	0x00027de0


	//   ....[14]....
        /*0120*/ 	.word	0x00027e00


	//   ....[15]....
        /*0124*/ 	.word	0x00027e20


	//   ....[16]....
        /*0128*/ 	.word	0x00027ec0


	//   ....[17]....
        /*012c*/ 	.word	0x00027ee0


	//   ....[18]....
        /*0130*/ 	.word	0x00027f00


	//   ....[19]....
        /*0134*/ 	.word	0x00027f70


	//   ....[20]....
        /*0138*/ 	.word	0x00028080


	//   ....[21]....
        /*013c*/ 	.word	0x000280a0


	//   ....[22]....
        /*0140*/ 	.word	0x000280c0


	//----- nvinfo : EIATTR_MAX_THREADS
	.align		4
.L_1680:
        /*0144*/ 	.byte	0x04, 0x05
        /*0146*/ 	.short	(.L_1682 - .L_1681)
.L_1681:
        /*0148*/ 	.word	0x00000080
        /*014c*/ 	.word	0x00000001
        /*0150*/ 	.word	0x00000001


	//----- nvinfo : EIATTR_CRS_STACK_SIZE
	.align		4
.L_1682:
        /*0154*/ 	.byte	0x04, 0x1e
        /*0156*/ 	.short	(.L_1684 - .L_1683)
.L_1683:
        /*0158*/ 	.word	0x00000000


	//----- nvinfo : EIATTR_CBANK_PARAM_SIZE
	.align		4
.L_1684:
        /*015c*/ 	.byte	0x03, 0x19
        /*015e*/ 	.short	0x0480


	//----- nvinfo : EIATTR_PARAM_CBANK
	.align		4
        /*0160*/ 	.byte	0x04, 0x0a
        /*0162*/ 	.short	(.L_1686 - .L_1685)
	.align		4
.L_1685:
        /*0164*/ 	.word	index@(.nv.constant0._ZN2at6native18elementwise_kernelILi128ELi4EZNS0_15gpu_kernel_implIZZZNS0_67_GLOBAL__N__bb565c37_34_ValidateCompressedIndicesKernel_cu_33a4b88b42_validate_compressed_sparse_indices_kernelILNS3_8CDimNameE1ENS3_18CUDAKernelLauncherENS3_14EmptyVecKernelENS3_8DummyVecELm8EEEvRKNS_6TensorESB_lllENKUlvE1_clEvENKUlvE_clEvEUliiiiiE_EEvRNS_18TensorIteratorBaseERKT_EUliE_EEviT1_)
        /*0168*/ 	.short	0x0380
        /*016a*/ 	.short	0x0480


	//----- nvinfo : EIATTR_SW_WAR
	.align		4
.L_1686:
        /*016c*/ 	.byte	0x04, 0x36
        /*016e*/ 	.short	(.L_1688 - .L_1687)
.L_1687:
        /*0170*/ 	.word	0x00000008
.L_1688:


//--------------------- .nv.info._ZN2at6native27unrolled_elementwise_kernelIZZZNS0_67_GLOBAL__N__bb565c37_34_ValidateCompressedIndicesKernel_cu_33a4b88b42_validate_compressed_sparse_indices_kernelILNS2_8CDimNameE1ENS2_18CUDAKernelLauncherENS2_14EmptyVecKernelENS2_8DummyVecELm8EEEvRKNS_6TensorESA_lllENKUlvE1_clEvENKUlvE_clEvEUliiiiiE_St5arrayIPcLm6EELi4E23TrivialOffsetCalculatorILi5EjESH_ILi1EjENS0_6memory12LoadWithCastILi5EEENSK_13StoreWithCastILi1EEEEEviT_T0_T2_T3_T4_T5_ --------------------------
	.section	.nv.info._ZN2at6native27unrolled_elementwise_kernelIZZZNS0_67_GLOBAL__N__bb565c37_34_ValidateCompressedIndicesKernel_cu_33a4b88b42_validate_compressed_sparse_indices_kernelILNS2_8CDimNameE1ENS2_18CUDAKernelLauncherENS2_14EmptyVecKernelENS2_8DummyVecELm8EEEvRKNS_6TensorESA_lllENKUlvE1_clEvENKUlvE_clEvEUliiiiiE_St5arrayIPcLm6EELi4E23TrivialOffsetCalculatorILi5EjESH_ILi1EjENS0_6memory12LoadWithCastILi5EEENSK_13StoreWithCastILi1EEEEEviT_T0_T2_T3_T4_T5_,"",@"SHT_CUDA_INFO"
	.sectionflags	@""
	.align	4


	//----- nvinfo : EIATTR_CUDA_API_VERSION
	.align		4
        /*0000*/ 	.byte	0x04, 0x37
        /*0002*/ 	.short	(.L_1690 - .L_1689)
.L_1689:
        /*0004*/ 	.word	0x00000082


	//----- nvinfo : EIATTR_KPARAM_INFO
	.align		4
.L_1690:
        /*0008*/ 	.byte	0x04, 0x17
        /*000a*/ 	.short	(.L_1692 - .L_1691)
.L_1691:
        /*000c*/ 	.word	0x00000000
        /*0010*/ 	.short	0x0006
        /*0012*/ 	.short	0x0108
        /*0014*/ 	.byte	0x00, 0xf0, 0x21, 0x00


	//----- nvinfo : EIATTR_KPARAM_INFO
	.align		4
.L_1692:
        /*0018*/ 	.byte	0x04, 0x17
        /*001a*/ 	.short	(.L_1694 - .L_1693)
.L_1693:
        /*001c*/ 	.word	0x00000000
        /*0020*/ 	.short	0x0005
        /*0022*/ 	.short	0x00ec
        /*0024*/ 	.byte	0x00, 0xf0, 0x71, 0x00


	//----- nvinfo : EIATTR_KPARAM_INFO
	.align		4
.L_1694:
        /*0028*/ 	.byte	0x04, 0x17
        /*002a*/ 	.short	(.L_1696 - .L_1695)
.L_1695:
        /*002c*/ 	.word	0x00000000
        /*0030*/ 	.short	0x0004
        /*0032*/ 	.short	0x00e9
        /*0034*/ 	.byte	0x00, 0xf0, 0x05, 0x00


	//----- nvinfo : EIATTR_KPARAM_INFO
	.align		4
.L_1696:
        /*0038*/ 	.byte	0x04, 0x17
        /*003a*/ 	.short	(.L_1698 - .L_1697)
.L_1697:
        /*003c*/ 	.word	0x00000000
        /*0040*/ 	.short	0x0003
        /*0042*/ 	.short	0x00e8
        /*0044*/ 	.byte	0x00, 0xf0, 0x05, 0x00


	//----- nvinfo : EIATTR_KPARAM_INFO
	.align		4
.L_1698:
        /*0048*/ 	.byte	0x04, 0x17
        /*004a*/ 	.short	(.L_1700 - .L_1699)
.L_1699:
        /*004c*/ 	.word	0x00000000
        /*0050*/ 	.short	0x0002
        /*0052*/ 	.short	0x00b8
        /*0054*/ 	.byte	0x00, 0xf0, 0xc1, 0x00


	//----- nvinfo : EIATTR_KPARAM_INFO
	.align		4
.L_1700:
        /*0058*/ 	.byte	0x04, 0x17
        /*005a*/ 	.short	(.L_1702 - .L_1701)
.L_1701:
        /*005c*/ 	.word	0x00000000
        /*0060*/ 	.short	0x0001
        /*0062*/ 	.short	0x0008
        /*0064*/ 	.byte	0x00, 0xf0, 0xc1, 0x02


	//----- nvinfo : EIATTR_KPARAM_INFO
	.align		4
.L_1702:
        /*0068*/ 	.byte	0x04, 0x17
        /*006a*/ 	.short	(.L_1704 - .L_1703)
.L_1703:
        /*006c*/ 	.word	0x00000000
        /*0070*/ 	.short	0x0000
        /*0072*/ 	.short	0x0000
        /*0074*/ 	.byte	0x00, 0xf0, 0x11, 0x00


	//----- nvinfo : EIATTR_SPARSE_MMA_MASK
	.align		4
.L_1704:
        /*0078*/ 	.byte	0x03, 0x50
        /*007a*/ 	.short	0x0000


	//----- nvinfo : EIATTR_MAXREG_COUNT
	.align		4
        /*007c*/ 	.byte	0x03, 0x1b
        /*007e*/ 	.short	0x00ff


	//----- nvinfo : EIATTR_EXTERNS
	.align		4
        /*0080*/ 	.byte	0x04, 0x0f
        /*0082*/ 	.short	(.L_1706 - .L_1705)


	//   ....[0]....
	.align		4
.L_1705:
        /*0084*/ 	.word	index@(__assertfail)


	//----- nvinfo : EIATTR_MERCURY_ISA_VERSION
	.align		4
.L_1706:
        /*0088*/ 	.byte	0x03, 0x5f
        /*008a*/ 	.short	0x0101


	//----- nvinfo : EIATTR_VRC_CTA_INIT_COUNT
	.align		4
        /*008c*/ 	.byte	0x02, 0x4a
	.zero		1
	.zero		1


	//----- nvinfo : EIATTR_SYSCALL_OFFSETS
	.align		4
        /*0090*/ 	.byte	0x04, 0x46
        /*0092*/ 	.short	(.L_1708 - .L_1707)


	//   ....[0]....
.L_1707:
        /*0094*/ 	.word	0x00001110


	//   ....[1]....
        /*0098*/ 	.word	0x00001f00


	//   ....[2]....
        /*009c*/ 	.word	0x00002cf0


	//   ....[3]....
        /*00a0*/ 	.word	0x00003ae0


	//   ....[4]....
        /*00a4*/ 	.word	0x000048d0


	//   ....[5]....
        /*00a8*/ 	.word	0x00005820


	//   ....[6]....
        /*00ac*/ 	.word	0x00006610


	//   ....[7]....
        /*00b0*/ 	.word	0x00007400


	//   ....[8]....
        /*00b4*/ 	.word	0x000081f0


	//   ....[9]....
        /*00b8*/ 	.word	0x00008fe0


	//   ....[10]....
        /*00bc*/ 	.word	0x00009e80


	//   ....[11]....
        /*00c0*/ 	.word	0x0000ac70


	//   ....[12]....
        /*00c4*/ 	.word	0x0000ba60


	//   ....[13]....
        /*00c8*/ 	.word	0x0000c850


	//   ....[14]....
        /*00cc*/ 	.word	0x0000d640


	//   ....[15]....
        /*00d0*/ 	.word	0x0000e4d0


	//   ....[16]....
        /*00d4*/ 	.word	0x0000f2c0


	//   ....[17]....
        /*00d8*/ 	.word	0x000100b0


	//   ....[18]....
        /*00dc*/ 	.word	0x00010ea0


	//   ....[19]....
        /*00e0*/ 	.word	0x00011c90


	//   ....[20]....
        /*00e4*/ 	.word	0x00011f00


	//   ....[21]....
        /*00e8*/ 	.word	0x00012040


	//   ....[22]....
        /*00ec*/ 	.word	0x000121a0


	//   ....[23]....
        /*00f0*/ 	.word	0x000127c0


	//   ....[24]....
        /*00f4*/ 	.word	0x000129a0


	//   ....[25]....
        /*00f8*/ 	.word	0x00012ae0


	//   ....[26]....
        /*00fc*/ 	.word	0x00012c40


	//   ....[27]....
        /*0100*/ 	.word	0x00013250


	//   ....[28]....
        /*0104*/ 	.word	0x00013430


	//   ....[29]....
        /*0108*/ 	.word	0x00013570


	//   ....[30]....
        /*010c*/ 	.word	0x000136d0


	//   ....[31]....
        /*0110*/ 	.word	0x00013ce0


	//   ....[32]....
        /*0114*/ 	.word	0x00013ec0


	//   ....[33]....
        /*0118*/ 	.word	0x00014000


	//   ....[34]....
        /*011c*/ 	.word	0x00014160


	//   ....[35]....
        /*0120*/ 	.word	0x00014740


	//   ....[36]....
        /*0124*/ 	.word	0x00015060


	//   ....[37]....
        /*0128*/ 	.word	0x00015880


	//   ....[38]....
        /*012c*/ 	.word	0x00016060


	//   ....[39]....
        /*0130*/ 	.word	0x00016820


	//----- nvinfo : EIATTR_EXIT_INSTR_OFFSETS
	.align		4
.L_1708:
        /*0134*/ 	.byte	0x04, 0x1c
        /*0136*/ 	.short	(.L_1710 - .L_1709)


	//   ....[0]....
.L_1709:
        /*0138*/ 	.word	0x000160e0


	//   ....[1]....
        /*013c*/ 	.word	0x00016210


	//   ....[2]....
        /*0140*/ 	.word	0x00016230


	//   ....[3]....
        /*0144*/ 	.word	0x000162b0


	//   ....[4]....
        /*0148*/ 	.word	0x000162d0


	//   ....[5]....
        /*014c*/ 	.word	0x000162f0


	//   ....[6]....
        /*0150*/ 	.word	0x00016370


	//   ....[7]....
        /*0154*/ 	.word	0x00016390


	//   ....[8]....
        /*0158*/ 	.word	0x00016410


	//   ....[9]....
        /*015c*/ 	.word	0x00016430


	//   ....[10]....
        /*0160*/ 	.word	0x00016450


	//   ....[11]....
        /*0164*/ 	.word	0x000164f0


	//   ....[12]....
        /*0168*/ 	.word	0x00016510


	//   ....[13]....
        /*016c*/ 	.word	0x00016590


	//   ....[14]....
        /*0170*/ 	.word	0x000165b0


	//   ....[15]....
        /*0174*/ 	.word	0x000165d0


	//   ....[16]....
        /*0178*/ 	.word	0x00016670


	//   ....[17]....
        /*017c*/ 	.word	0x00016690


	//   ....[18]....
        /*0180*/ 	.word	0x000166b0


	//   ....[19]....
        /*0184*/ 	.word	0x00016720


	//   ....[20]....
        /*0188*/ 	.word	0x00016830


	//   ....[21]....
        /*018c*/ 	.word	0x00016850


	//   ....[22]....
        /*0190*/ 	.word	0x00016870


	//----- nvinfo : EIATTR_MAX_THREADS
	.align		4
.L_1710:
        /*0194*/ 	.byte	0x04, 0x05
        /*0196*/ 	.short	(.L_1712 - .L_1711)
.L_1711:
        /*0198*/ 	.word	0x00000080
        /*019c*/ 	.word	0x00000001
        /*01a0*/ 	.word	0x00000001


	//----- nvinfo : EIATTR_CRS_STACK_SIZE
	.align		4
.L_1712:
        /*01a4*/ 	.byte	0x04, 0x1e
        /*01a6*/ 	.short	(.L_1714 - .L_1713)
.L_1713:
        /*01a8*/ 	.word	0x00000000


	//----- nvinfo : EIATTR_CBANK_PARAM_SIZE
	.align		4
.L_1714:
        /*01ac*/ 	.byte	0x03, 0x19
        /*01ae*/ 	.short	0x0110


	//----- nvinfo : EIATTR_PARAM_CBANK
	.align		4
        /*01b0*/ 	.byte	0x04, 0x0a
        /*01b2*/ 	.short	(.L_1716 - .L_1715)
	.align		4
.L_1715:
        /*01b4*/ 	.word	index@(.nv.constant0._ZN2at6native27unrolled_elementwise_kernelIZZZNS0_67_GLOBAL__N__bb565c37_34_ValidateCompressedIndicesKernel_cu_33a4b88b42_validate_compressed_sparse_indices_kernelILNS2_8CDimNameE1ENS2_18CUDAKernelLauncherENS2_14EmptyVecKernelENS2_8DummyVecELm8EEEvRKNS_6TensorESA_lllENKUlvE1_clEvENKUlvE_clEvEUliiiiiE_St5arrayIPcLm6EELi4E23TrivialOffsetCalculatorILi5EjESH_ILi1EjENS0_6memory12LoadWithCastILi5EEENSK_13StoreWithCastILi1EEEEEviT_T0_T2_T3_T4_T5_)
        /*01b8*/ 	.short	0x0380
        /*01ba*/ 	.short	0x0110


	//----- nvinfo : EIATTR_SW_WAR
	.align		4
.L_1716:
        /*01bc*/ 	.byte	0x04, 0x36
        /*01be*/ 	.short	(.L_1718 - .L_1717)
.L_1717:
        /*01c0*/ 	.word	0x00000008
.L_1718:


//--------------------- .nv.info._ZN2at6native18elementwise_kernelILi128ELi2EZNS0_22gpu_kernel_impl_nocastIZZZNS0_67_GLOBAL__N__bb565c37_34_ValidateCompressedIndicesKernel_cu_33a4b88b42_validate_compressed_sparse_indices_kernelILNS3_8CDimNameE1ENS3_18CUDAKernelLauncherENS3_14EmptyVecKernelENS3_8DummyVecELm8EEEvRKNS_6TensorESB_lllENKUlvE1_clEvENKUlvE_clEvEUliiiiiE_EEvRNS_18TensorIteratorBaseERKT_EUliE_EEviT1_ --------------------------
	.section	.nv.info._ZN2at6native18elementwise_kernelILi128ELi2EZNS0_22gpu_kernel_impl_nocastIZZZNS0_67_GLOBAL__N__bb565c37_34_ValidateCompressedIndicesKernel_cu_33a4b88b42_validate_compressed_sparse_indices_kernelILNS3_8CDimNameE1ENS3_18CUDAKernelLauncherENS3_14EmptyVecKernelENS3_8DummyVecELm8EEEvRKNS_6TensorESB_lllENKUlvE1_clEvENKUlvE_clEvEUliiiiiE_EEvRNS_18TensorIteratorBaseERKT_EUliE_EEviT1_,"",@"SHT_CUDA_INFO"
	.sectionflags	@""
	.align	4


	//----- nvinfo : EIATTR_CUDA_API_VERSION
	.align		4
        /*0000*/ 	.byte	0x04, 0x37
        /*0002*/ 	.short	(.L_1720 - .L_1719)
.L_1719:
        /*0004*/ 	.word	0x00000082


	//----- nvinfo : EIATTR_KPARAM_INFO
	.align		4
.L_1720:
        /*0008*/ 	.byte	0x04, 0x17
        /*000a*/ 	.short	(.L_1722 - .L_1721)
.L_1721:
        /*000c*/ 	.word	0x00000000
        /*0010*/ 	.short	0x0001
        /*0012*/ 	.short	0x0008
        /*0014*/ 	.byte	0x00, 0xf0, 0xc1, 0x11


	//----- nvinfo : EIATTR_KPARAM_INFO
	.align		4
.L_1722:
        /*0018*/ 	.byte	0x04, 0x17
        /*001a*/ 	.short	(.L_1724 - .L_1723)
.L_1723:
        /*001c*/ 	.word	0x00000000
        /*0020*/ 	.short	0x0000
        /*0022*/ 	.short	0x0000
        /*0024*/ 	.byte	0x00, 0xf0, 0x11, 0x00


	//----- nvinfo : EIATTR_SPARSE_MMA_MASK
	.align		4
.L_1724:
        /*0028*/ 	.byte	0x03, 0x50
        /*002a*/ 	.short	0x0000


	//----- nvinfo : EIATTR_MAXREG_COUNT
	.align		4
        /*002c*/ 	.byte	0x03, 0x1b
        /*002e*/ 	.short	0x0080


	//----- nvinfo : EIATTR_EXTERNS
	.align		4
        /*0030*/ 	.byte	0x04, 0x0f
        /*0032*/ 	.short	(.L_1726 - .L_1725)


	//   ....[0]....
	.align		4
.L_1725:
        /*0034*/ 	.word	index@(__assertfail)


	//----- nvinfo : EIATTR_MERCURY_ISA_VERSION
	.align		4
.L_1726:
        /*0038*/ 	.byte	0x03, 0x5f
        /*003a*/ 	.short	0x0101


	//----- nvinfo : EIATTR_VRC_CTA_INIT_COUNT
	.align		4
        /*003c*/ 	.byte	0x02, 0x4a
	.zero		1
	.zero		1


	//----- nvinfo : EIATTR_SYSCALL_OFFSETS
	.align		4
        /*0040*/ 	.byte	0x04, 0x46
        /*0042*/ 	.short	(.L_1728 - .L_1727)


	//   ....[0]....
.L_1727:
        /*0044*/ 	.word	0x00000340


	//   ....[1]....
        /*0048*/ 	.word	0x00000470


	//   ....[2]....
        /*004c*/ 	.word	0x000005d0


	//   ....[3]....
        /*0050*/ 	.word	0x00003930


	//   ....[4]....
        /*0054*/ 	.word	0x00003be0


	//   ....[5]....
        /*0058*/ 	.word	0x00003d10


	//   ....[6]....
        /*005c*/ 	.word	0x00003e70


	//   ....[7]....
        /*0060*/ 	.word	0x000071b0


	//   ....[8]....
        /*0064*/ 	.word	0x00008fd0


	//   ....[9]....
        /*0068*/ 	.word	0x00009120


	//   ....[10]....
        /*006c*/ 	.word	0x000092a0


	//   ....[11]....
        /*0070*/ 	.word	0x0000c5f0


	//   ....[12]....
        /*0074*/ 	.word	0x0000e3f0


	//   ....[13]....
        /*0078*/ 	.word	0x0000e540


	//   ....[14]....
        /*007c*/ 	.word	0x0000e6c0


	//   ....[15]....
        /*0080*/ 	.word	0x00011a10


	//   ....[16]....
        /*0084*/ 	.word	0x00011cc0


	//   ....[17]....
        /*0088*/ 	.word	0x00011df0


	//   ....[18]....
        /*008c*/ 	.word	0x00011f50


	//   ....[19]....
        /*0090*/ 	.word	0x00012160


	//   ....[20]....
        /*0094*/ 	.word	0x000123f0


	//   ....[21]....
        /*0098*/ 	.word	0x00012520


	//   ....[22]....
        /*009c*/ 	.word	0x00012680


	//   ....[23]....
        /*00a0*/ 	.word	0x00012890


	//   ....[24]....
        /*00a4*/ 	.word	0x00014580


	//   ....[25]....
        /*00a8*/ 	.word	0x000146d0


	//   ....[26]....
        /*00ac*/ 	.word	0x00014850


	//   ....[27]....
        /*00b0*/ 	.word	0x00014a50


	//   ....[28]....
        /*00b4*/ 	.word	0x00016750


	//   ....[29]....
        /*00b8*/ 	.word	0x000168a0


	//   ....[30]....
        /*00bc*/ 	.word	0x00016a20


	//   ....[31]....
        /*00c0*/ 	.word	0x00016c20


	//----- nvinfo : EIATTR_EXIT_INSTR_OFFSETS
	.align		4
.L_1728:
        /*00c4*/ 	.byte	0x04, 0x1c
        /*00c6*/ 	.short	(.L_1730 - .L_1729)


	//   ....[0]....
.L_1729:
        /*00c8*/ 	.word	0x00003a10


	//   ....[1]....
        /*00cc*/ 	.word	0x00007250


	//   ....[2]....
        /*00d0*/ 	.word	0x0000c6f0


	//   ....[3]....
        /*00d4*/ 	.word	0x00011aa0


	//   ....[4]....
        /*00d8*/ 	.word	0x00012240


	//   ....[5]....
        /*00dc*/ 	.word	0x00012930


	//   ....[6]....
        /*00e0*/ 	.word	0x00014b50


	//   ....[7]....
        /*00e4*/ 	.word	0x00016cb0


	//----- nvinfo : EIATTR_MAX_THREADS
	.align		4
.L_1730:
        /*00e8*/ 	.byte	0x04, 0x05
        /*00ea*/ 	.short	(.L_1732 - .L_1731)
.L_1731:
        /*00ec*/ 	.word	0x00000080
        /*00f0*/ 	.word	0x00000001
        /*00f4*/ 	.word	0x00000001


	//----- nvinfo : EIATTR_CRS_STACK_SIZE
	.align		4
.L_1732:
        /*00f8*/ 	.byte	0x04, 0x1e
        /*00fa*/ 	.short	(.L_1734 - .L_1733)
.L_1733:
        /*00fc*/ 	.word	0x00000000


	//----- nvinfo : EIATTR_CBANK_PARAM_SIZE
	.align		4
.L_1734:
        /*0100*/ 	.byte	0x03, 0x19
        /*0102*/ 	.short	0x0478


	//----- nvinfo : EIATTR_PARAM_CBANK
	.align		4
        /*0104*/ 	.byte	0x04, 0x0a
        /*0106*/ 	.short	(.L_1736 - .L_1735)
	.align		4
.L_1735:
        /*0108*/ 	.word	index@(.nv.constant0._ZN2at6native18elementwise_kernelILi128ELi2EZNS0_22gpu_kernel_impl_nocastIZZZNS0_67_GLOBAL__N__bb565c37_34_ValidateCompressedIndicesKernel_cu_33a4b88b42_validate_compressed_sparse_indices_kernelILNS3_8CDimNameE1ENS3_18CUDAKernelLauncherENS3_14EmptyVecKernelENS3_8DummyVecELm8EEEvRKNS_6TensorESB_lllENKUlvE1_clEvENKUlvE_clEvEUliiiiiE_EEvRNS_18TensorIteratorBaseERKT_EUliE_EEviT1_)
        /*010c*/ 	.short	0x0380
        /*010e*/ 	.short	0x0478


	//----- nvinfo : EIATTR_SW_WAR
	.align		4
.L_1736:
        /*0110*/ 	.byte	0x04, 0x36
        /*0112*/ 	.short	(.L_1738 - .L_1737)
.L_1737:
        /*0114*/ 	.word	0x00000008
.L_1738:


//--------------------- .nv.info._ZN2at6native27unrolled_elementwise_kernelIZZZNS0_67_GLOBAL__N__bb565c37_34_ValidateCompressedIndicesKernel_cu_33a4b88b42_validate_compressed_sparse_indices_kernelILNS2_8CDimNameE1ENS2_18CUDAKernelLauncherENS2_14EmptyVecKernelENS2_8DummyVecELm8EEEvRKNS_6TensorESA_lllENKUlvE1_clEvENKUlvE_clEvEUliiiiiE_St5arrayIPcLm6EELi4E23TrivialOffsetCalculatorILi5EjESH_ILi1EjENS0_6memory15LoadWithoutCastENSK_16StoreWithoutCastEEEviT_T0_T2_T3_T4_T5_ --------------------------
	.section	.nv.info._ZN2at6native27unrolled_elementwise_kernelIZZZNS0_67_GLOBAL__N__bb565c37_34_ValidateCompressedIndicesKernel_cu_33a4b88b42_validate_compressed_sparse_indices_kernelILNS2_8CDimNameE1ENS2_18CUDAKernelLauncherENS2_14EmptyVecKernelENS2_8DummyVecELm8EEEvRKNS_6TensorESA_lllENKUlvE1_clEvENKUlvE_clEvEUliiiiiE_St5arrayIPcLm6EELi4E23TrivialOffsetCalculatorILi5EjESH_ILi1EjENS0_6memory15LoadWithoutCastENSK_16StoreWithoutCastEEEviT_T0_T2_T3_T4_T5_,"",@"SHT_CUDA_INFO"
	.sectionflags	@""
	.align	4


	//----- nvinfo : EIATTR_CUDA_API_VERSION
	.align		4
        /*0000*/ 	.byte	0x04, 0x37
        /*0002*/ 	.short	(.L_1740 - .L_1739)
.L_1739:
        /*0004*/ 	.word	0x00000082


	//----- nvinfo : EIATTR_KPARAM_INFO
	.align		4
.L_1740:
        /*0008*/ 	.byte	0x04, 0x17
        /*000a*/ 	.short	(.L_1742 - .L_1741)
.L_1741:
        /*000c*/ 	.word	0x00000000
        /*0010*/ 	.short	0x0006
        /*0012*/ 	.short	0x00eb
        /*0014*/ 	.byte	0x00, 0xf0, 0x05, 0x00


	//----- nvinfo : EIATTR_KPARAM_INFO
	.align		4
.L_1742:
        /*0018*/ 	.byte	0x04, 0x17
        /*001a*/ 	.short	(.L_1744 - .L_1743)
.L_1743:
        /*001c*/ 	.word	0x00000000
        /*0020*/ 	.short	0x0005
        /*0022*/ 	.short	0x00ea
        /*0024*/ 	.byte	0x00, 0xf0, 0x05, 0x00


	//----- nvinfo : EIATTR_KPARAM_INFO
	.align		4
.L_1744:
        /*0028*/ 	.byte	0x04, 0x17
        /*002a*/ 	.short	(.L_1746 - .L_1745)
.L_1745:
        /*002c*/ 	.word	0x00000000
        /*0030*/ 	.short	0x0004
        /*0032*/ 	.short	0x00e9
        /*0034*/ 	.byte	0x00, 0xf0, 0x05, 0x00


	//----- nvinfo : EIATTR_KPARAM_INFO
	.align		4
.L_1746:
        /*0038*/ 	.byte	0x04, 0x17
        /*003a*/ 	.short	(.L_1748 - .L_1747)
.L_1747:
        /*003c*/ 	.word	0x00000000
        /*0040*/ 	.short	0x0003
        /*0042*/ 	.short	0x00e8
        /*0044*/ 	.byte	0x00, 0xf0, 0x05, 0x00


	//----- nvinfo : EIATTR_KPARAM_INFO
	.align		4
.L_1748:
        /*0048*/ 	.byte	0x04, 0x17
        /*004a*/ 	.short	(.L_1750 - .L_1749)
.L_1749:
        /*004c*/ 	.word	0x00000000
        /*0050*/ 	.short	0x0002
        /*0052*/ 	.short	0x00b8
        /*0054*/ 	.byte	0x00, 0xf0, 0xc1, 0x00


	//----- nvinfo : EIATTR_KPARAM_INFO
	.align		4
.L_1750:
        /*0058*/ 	.byte	0x04, 0x17
        /*005a*/ 	.short	(.L_1752 - .L_1751)
.L_1751:
        /*005c*/ 	.word	0x00000000
        /*0060*/ 	.short	0x0001
        /*0062*/ 	.short	0x0008
        /*0064*/ 	.byte	0x00, 0xf0, 0xc1, 0x02


	//----- nvinfo : EIATTR_KPARAM_INFO
	.align		4
.L_1752:
        /*0068*/ 	.byte	0x04, 0x17
        /*006a*/ 	.short	(.L_1754 - .L_1753)
.L_1753:
        /*006c*/ 	.word	0x00000000
        /*0070*/ 	.short	0x0000
        /*0072*/ 	.short	0x0000
        /*0074*/ 	.byte	0x00, 0xf0, 0x11, 0x00


	//----- nvinfo : EIATTR_SPARSE_MMA_MASK
	.align		4
.L_1754:
        /*0078*/ 	.byte	0x03, 0x50
        /*007a*/ 	.short	0x0000


	//----- nvinfo : EIATTR_MAXREG_COUNT
	.align		4
        /*007c*/ 	.byte	0x03, 0x1b
        /*007e*/ 	.short	0x00ff


	//----- nvinfo : EIATTR_EXTERNS
	.align		4
        /*0080*/ 	.byte	0x04, 0x0f
        /*0082*/ 	.short	(.L_1756 - .L_1755)


	//   ....[0]....
	.align		4
.L_1755:
        /*0084*/ 	.word	index@(__assertfail)


	//----- nvinfo : EIATTR_MERCURY_ISA_VERSION
	.align		4
.L_1756:
        /*0088*/ 	.byte	0x03, 0x5f
        /*008a*/ 	.short	0x0101


	//----- nvinfo : EIATTR_VRC_CTA_INIT_COUNT
	.align		4
        /*008c*/ 	.byte	0x02, 0x4a
	.zero		1
	.zero		1


	//----- nvinfo : EIATTR_SYSCALL_OFFSETS
	.align		4
        /*0090*/ 	.byte	0x04, 0x46
        /*0092*/ 	.short	(.L_1758 - .L_1757)


	//   ....[0]....
.L_1757:
        /*0094*/ 	.word	0x00000ac0


	//   ....[1]....
        /*0098*/ 	.word	0x00000c10


	//   ....[2]....
        /*009c*/ 	.word	0x00000d90


	//   ....[3]....
        /*00a0*/ 	.word	0x00001440


	//   ....[4]....
        /*00a4*/ 	.word	0x00001630


	//   ....[5]....
        /*00a8*/ 	.word	0x00001780


	//   ....[6]....
        /*00ac*/ 	.word	0x00001900


	//   ....[7]....
        /*00b0*/ 	.word	0x00001fa0


	//   ....[8]....
        /*00b4*/ 	.word	0x00002190


	//   ....[9]....
        /*00b8*/ 	.word	0x000022e0


	//   ....[10]....
        /*00bc*/ 	.word	0x00002460


	//   ....[11]....
        /*00c0*/ 	.word	0x00002ac0


	//   ....[12]....
        /*00c4*/ 	.word	0x00002cb0


	//   ....[13]....
        /*00c8*/ 	.word	0x00002e00


	//   ....[14]....
        /*00cc*/ 	.word	0x00002f80


	//   ....[15]....
        /*00d0*/ 	.word	0x00003580


	//----- nvinfo : EIATTR_EXIT_INSTR_OFFSETS
	.align		4
.L_1758:
        /*00d4*/ 	.byte	0x04, 0x1c
        /*00d6*/ 	.short	(.L_1760 - .L_1759)


	//   ....[0]....
.L_1759:
        /*00d8*/ 	.word	0x000037d0


	//   ....[1]....
        /*00dc*/ 	.word	0x00003830


	//----- nvinfo : EIATTR_MAX_THREADS
	.align		4
.L_1760:
        /*00e0*/ 	.byte	0x04, 0x05
        /*00e2*/ 	.short	(.L_1762 - .L_1761)
.L_1761:
        /*00e4*/ 	.word	0x00000080
        /*00e8*/ 	.word	0x00000001
        /*00ec*/ 	.word	0x00000001


	//----- nvinfo : EIATTR_CRS_STACK_SIZE
	.align		4
.L_1762:
        /*00f0*/ 	.byte	0x04, 0x1e
        /*00f2*/ 	.short	(.L_1764 - .L_1763)
.L_1763:
        /*00f4*/ 	.word	0x00000000


	//----- nvinfo : EIATTR_CBANK_PARAM_SIZE
	.align		4
.L_1764:
        /*00f8*/ 	.byte	0x03, 0x19
        /*00fa*/ 	.short	0x00ec


	//----- nvinfo : EIATTR_PARAM_CBANK
	.align		4
        /*00fc*/ 	.byte	0x04, 0x0a
        /*00fe*/ 	.short	(.L_1766 - .L_1765)
	.align		4
.L_1765:
        /*0100*/ 	.word	index@(.nv.constant0._ZN2at6native27unrolled_elementwise_kernelIZZZNS0_67_GLOBAL__N__bb565c37_34_ValidateCompressedIndicesKernel_cu_33a4b88b42_validate_compressed_sparse_indices_kernelILNS2_8CDimNameE1ENS2_18CUDAKernelLauncherENS2_14EmptyVecKernelENS2_8DummyVecELm8EEEvRKNS_6TensorESA_lllENKUlvE1_clEvENKUlvE_clEvEUliiiiiE_St5arrayIPcLm6EELi4E23TrivialOffsetCalculatorILi5EjESH_ILi1EjENS0_6memory15LoadWithoutCastENSK_16StoreWithoutCastEEEviT_T0_T2_T3_T4_T5_)
        /*0104*/ 	.short	0x0380
        /*0106*/ 	.short	0x00ec


	//----- nvinfo : EIATTR_SW_WAR
	.align		4
.L_1766:
        /*0108*/ 	.byte	0x04, 0x36
        /*010a*/ 	.short	(.L_1768 - .L_1767)
.L_1767:
        /*010c*/ 	.word	0x00000008
.L_1768:


//--------------------- .nv.info._ZN2at6native29vectorized_elementwise_kernelILi2EZZZNS0_67_GLOBAL__N__bb565c37_34_ValidateCompressedIndicesKernel_cu_33a4b88b42_validate_compressed_sparse_indices_kernelILNS2_8CDimNameE1ENS2_18CUDAKernelLauncherENS2_14EmptyVecKernelENS2_8DummyVecELm8EEEvRKNS_6TensorESA_lllENKUlvE1_clEvENKUlvE_clEvEUliiiiiE_St5arrayIPcLm6EEEEviT0_T1_ --------------------------
	.section	.nv.info._ZN2at6native29vectorized_elementwise_kernelILi2EZZZNS0_67_GLOBAL__N__bb565c37_34_ValidateCompressedIndicesKernel_cu_33a4b88b42_validate_compressed_sparse_indices_kernelILNS2_8CDimNameE1ENS2_18CUDAKernelLauncherENS2_14EmptyVecKernelENS2_8DummyVecELm8EEEvRKNS_6TensorESA_lllENKUlvE1_clEvENKUlvE_clEvEUliiiiiE_St5arrayIPcLm6EEEEviT0_T1_,"",@"SHT_CUDA_INFO"
	.sectionflags	@""
	.align	4


	//----- nvinfo : EIATTR_CUDA_API_VERSION
	.align		4
        /*0000*/ 	.byte	0x04, 0x37
        /*0002*/ 	.short	(.L_1770 - .L_1769)
.L_1769:
        /*0004*/ 	.word	0x00000082


	//----- nvinfo : EIATTR_KPARAM_INFO
	.align		4
.L_1770:
        /*0008*/ 	.byte	0x04, 0x17
        /*000a*/ 	.short	(.L_1772 - .L_1771)
.L_1771:
        /*000c*/ 	.word	0x00000000
        /*0010*/ 	.short	0x0002
        /*0012*/ 	.short	0x00b8
        /*0014*/ 	.byte	0x00, 0xf0, 0xc1, 0x00


	//----- nvinfo : EIATTR_KPARAM_INFO
	.align		4
.L_1772:
        /*0018*/ 	.byte	0x04, 0x17
        /*001a*/ 	.short	(.L_1774 - .L_1773)
.L_1773:
        /*001c*/ 	.word	0x00000000
        /*0020*/ 	.short	0x0001
        /*0022*/ 	.short	0x0008
        /*0024*/ 	.byte	0x00, 0xf0, 0xc1, 0x02


	//----- nvinfo : EIATTR_KPARAM_INFO
	.align		4
.L_1774:
        /*0028*/ 	.byte	0x04, 0x17
        /*002a*/ 	.short	(.L_1776 - .L_1775)
.L_1775:
        /*002c*/ 	.word	0x00000000
        /*0030*/ 	.short	0x0000
        /*0032*/ 	.short	0x0000
        /*0034*/ 	.byte	0x00, 0xf0, 0x11, 0x00


	//----- nvinfo : EIATTR_SPARSE_MMA_MASK
	.align		4
.L_1776:
        /*0038*/ 	.byte	0x03, 0x50
        /*003a*/ 	.short	0x0000


	//----- nvinfo : EIATTR_MAXREG_COUNT
	.align		4
        /*003c*/ 	.byte	0x03, 0x1b
        /*003e*/ 	.short	0x00ff


	//----- nvinfo : EIATTR_EXTERNS
	.align		4
        /*0040*/ 	.byte	0x04, 0x0f
        /*0042*/ 	.short	(.L_1778 - .L_1777)


	//   ....[0]....
	.align		4
.L_1777:
        /*0044*/ 	.word	index@(__assertfail)


	//----- nvinfo : EIATTR_MERCURY_ISA_VERSION
	.align		4
.L_1778:
        /*0048*/ 	.byte	0x03, 0x5f
        /*004a*/ 	.short	0x0101


	//----- nvinfo : EIATTR_VRC_CTA_INIT_COUNT
	.align		4
        /*004c*/ 	.byte	0x02, 0x4a
	.zero		1
	.zero		1


	//----- nvinfo : EIATTR_SYSCALL_OFFSETS
	.align		4
        /*0050*/ 	.byte	0x04, 0x46
        /*0052*/ 	.short	(.L_1780 - .L_1779)


	//   ....[0]....
.L_1779:
        /*0054*/ 	.word	0x00001170


	//   ....[1]....
        /*0058*/ 	.word	0x000012c0


	//   ....[2]....
        /*005c*/ 	.word	0x00001440


	//   ....[3]....
        /*0060*/ 	.word	0x00001ab0


	//   ....[4]....
        /*0064*/ 	.word	0x00001d00


	//   ....[5]....
        /*0068*/ 	.word	0x00001e50


	//   ....[6]....
        /*006c*/ 	.word	0x00001fd0


	//   ....[7]....
        /*0070*/ 	.word	0x00002630


	//   ....[8]....
        /*0074*/ 	.word	0x00002840


	//   ....[9]....
        /*0078*/ 	.word	0x00002990


	//   ....[10]....
        /*007c*/ 	.word	0x00002b10


	//   ....[11]....
        /*0080*/ 	.word	0x00003140


	//   ....[12]....
        /*0084*/ 	.word	0x00003330


	//   ....[13]....
        /*0088*/ 	.word	0x00003480


	//   ....[14]....
        /*008c*/ 	.word	0x00003600


	//   ....[15]....
        /*0090*/ 	.word	0x00003c30


	//   ....[16]....
        /*0094*/ 	.word	0x00003e20


	//   ....[17]....
        /*0098*/ 	.word	0x00003f70


	//   ....[18]....
        /*009c*/ 	.word	0x000040f0


	//   ....[19]....
        /*00a0*/ 	.word	0x00004720


	//   ....[20]....
        /*00a4*/ 	.word	0x00004910


	//   ....[21]....
        /*00a8*/ 	.word	0x00004a60


	//   ....[22]....
        /*00ac*/ 	.word	0x00004be0


	//   ....[23]....
        /*00b0*/ 	.word	0x00005210


	//   ....[24]....
        /*00b4*/ 	.word	0x00005400


	//   ....[25]....
        /*00b8*/ 	.word	0x00005550


	//   ....[26]....
        /*00bc*/ 	.word	0x000056d0


	//   ....[27]....
        /*00c0*/ 	.word	0x00005d00


	//   ....[28]....
        /*00c4*/ 	.word	0x00005ef0


	//   ....[29]....
        /*00c8*/ 	.word	0x00006040


	//   ....[30]....
        /*00cc*/ 	.word	0x000061c0


	//   ....[31]....
        /*00d0*/ 	.word	0x00006800


	//   ....[32]....
        /*00d4*/ 	.word	0x00007380


	//   ....[33]....
        /*00d8*/ 	.word	0x000074d0


	//   ....[34]....
        /*00dc*/ 	.word	0x00007650


	//   ....[35]....
        /*00e0*/ 	.word	0x00007cc0


	//   ....[36]....
        /*00e4*/ 	.word	0x00007e70


	//   ....[37]....
        /*00e8*/ 	.word	0x00007fc0


	//   ....[38]....
        /*00ec*/ 	.word	0x00008140


	//   ....[39]....
        /*00f0*/ 	.word	0x000087b0


	//   ....[40]....
        /*00f4*/ 	.word	0x00008960


	//   ....[41]....
        /*00f8*/ 	.word	0x00008ab0


	//   ....[42]....
        /*00fc*/ 	.word	0x00008c30


	//   ....[43]....
        /*0100*/ 	.word	0x000092a0


	//   ....[44]....
        /*0104*/ 	.word	0x00009450


	//   ....[45]....
        /*0108*/ 	.word	0x000095a0


	//   ....[46]....
        /*010c*/ 	.word	0x00009720


	//   ....[47]....
        /*0110*/ 	.word	0x00009d90


	//   ....[48]....
        /*0114*/ 	.word	0x00009f40


	//   ....[49]....
        /*0118*/ 	.word	0x0000a090


	//   ....[50]....
        /*011c*/ 	.word	0x0000a210


	//   ....[51]....
        /*0120*/ 	.word	0x0000a880


	//   ....[52]....
        /*0124*/ 	.word	0x0000aa30


	//   ....[53]....
        /*0128*/ 	.word	0x0000ab80


	//   ....[54]....
        /*012c*/ 	.word	0x0000ad00


	//   ....[55]....
        /*0130*/ 	.word	0x0000b370


	//   ....[56]....
        /*0134*/ 	.word	0x0000b520


	//   ....[57]....
        /*0138*/ 	.word	0x0000b670


	//   ....[58]....
        /*013c*/ 	.word	0x0000b7f0


	//   ....[59]....
        /*0140*/ 	.word	0x0000be60


	//   ....[60]....
        /*0144*/ 	.word	0x0000c010


	//   ....[61]....
        /*0148*/ 	.word	0x0000c160


	//   ....[62]....
        /*014c*/ 	.word	0x0000c2e0


	//   ....[63]....
        /*0150*/ 	.word	0x0000c940


	//----- nvinfo : EIATTR_EXIT_INSTR_OFFSETS
	.align		4
.L_1780:
        /*0154*/ 	.byte	0x04, 0x1c
        /*0156*/ 	.short	(.L_1782 - .L_1781)


	//   ....[0]....
.L_1781:
        /*0158*/ 	.word	0x00006be0


	//   ....[1]....
        /*015c*/ 	.word	0x00006c30


	//   ....[2]....
        /*0160*/ 	.word	0x0000ca50


	//----- nvinfo : EIATTR_MAX_THREADS
	.align		4
.L_1782:
        /*0164*/ 	.byte	0x04, 0x05
        /*0166*/ 	.short	(.L_1784 - .L_1783)
.L_1783:
        /*0168*/ 	.word	0x00000080
        /*016c*/ 	.word	0x00000001
        /*0170*/ 	.word	0x00000001


	//----- nvinfo : EIATTR_CRS_STACK_SIZE
	.align		4
.L_1784:
        /*0174*/ 	.byte	0x04, 0x1e
        /*0176*/ 	.short	(.L_1786 - .L_1785)
.L_1785:
        /*0178*/ 	.word	0x00000000


	//----- nvinfo : EIATTR_CBANK_PARAM_SIZE
	.align		4
.L_1786:
        /*017c*/ 	.byte	0x03, 0x19
        /*017e*/ 	.short	0x00e8


	//----- nvinfo : EIATTR_PARAM_CBANK
	.align		4
        /*0180*/ 	.byte	0x04, 0x0a
        /*0182*/ 	.short	(.L_1788 - .L_1787)
	.align		4
.L_1787:
        /*0184*/ 	.word	index@(.nv.constant0._ZN2at6native29vectorized_elementwise_kernelILi2EZZZNS0_67_GLOBAL__N__bb565c37_34_ValidateCompressedIndicesKernel_cu_33a4b88b42_validate_compressed_sparse_indices_kernelILNS2_8CDimNameE1ENS2_18CUDAKernelLauncherENS2_14EmptyVecKernelENS2_8DummyVecELm8EEEvRKNS_6TensorESA_lllENKUlvE1_clEvENKUlvE_clEvEUliiiiiE_St5arrayIPcLm6EEEEviT0_T1_)
        /*0188*/ 	.short	0x0380
        /*018a*/ 	.short	0x00e8


	//----- nvinfo : EIATTR_SW_WAR
	.align		4
.L_1788:
        /*018c*/ 	.byte	0x04, 0x36
        /*018e*/ 	.short	(.L_1790 - .L_1789)
.L_1789:
        /*0190*/ 	.word	0x00000008
.L_1790:


//--------------------- .nv.info._ZN2at6native29vectorized_elementwise_kernelILi4EZZZNS0_67_GLOBAL__N__bb565c37_34_ValidateCompressedIndicesKernel_cu_33a4b88b42_validate_compressed_sparse_indices_kernelILNS2_8CDimNameE1ENS2_18CUDAKernelLauncherENS2_14EmptyVecKernelENS2_8DummyVecELm8EEEvRKNS_6TensorESA_lllENKUlvE1_clEvENKUlvE_clEvEUliiiiiE_St5arrayIPcLm6EEEEviT0_T1_ --------------------------
	.section	.nv.info._ZN2at6native29vectorized_elementwise_kernelILi4EZZZNS0_67_GLOBAL__N__bb565c37_34_ValidateCompressedIndicesKernel_cu_33a4b88b42_validate_compressed_sparse_indices_kernelILNS2_8CDimNameE1ENS2_18CUDAKernelLauncherENS2_14EmptyVecKernelENS2_8DummyVecELm8EEEvRKNS_6TensorESA_lllENKUlvE1_clEvENKUlvE_clEvEUliiiiiE_St5arrayIPcLm6EEEEviT0_T1_,"",@"SHT_CUDA_INFO"
	.sectionflags	@""
	.align	4


	//----- nvinfo : EIATTR_CUDA_API_VERSION
	.align		4
        /*0000*/ 	.byte	0x04, 0x37
        /*0002*/ 	.short	(.L_1792 - .L_1791)
.L_1791:
        /*0004*/ 	.word	0x00000082


	//----- nvinfo : EIATTR_KPARAM_INFO
	.align		4
.L_1792:
        /*0008*/ 	.byte	0x04, 0x17
        /*000a*/ 	.short	(.L_1794 - .L_1793)
.L_1793:
        /*000c*/ 	.word	0x00000000
        /*0010*/ 	.short	0x0002
        /*0012*/ 	.short	0x00b8
        /*0014*/ 	.byte	0x00, 0xf0, 0xc1, 0x00


	//----- nvinfo : EIATTR_KPARAM_INFO
	.align		4
.L_1794:
        /*0018*/ 	.byte	0x04, 0x17
        /*001a*/ 	.short	(.L_1796 - .L_1795)
.L_1795:
        /*001c*/ 	.word	0x00000000
        /*0020*/ 	.short	0x0001
        /*0022*/ 	.short	0x0008
        /*0024*/ 	.byte	0x00, 0xf0, 0xc1, 0x02


	//----- nvinfo : EIATTR_KPARAM_INFO
	.align		4
.L_1796:
        /*0028*/ 	.byte	0x04, 0x17
        /*002a*/ 	.short	(.L_1798 - .L_1797)
.L_1797:
        /*002c*/ 	.word	0x00000000
        /*0030*/ 	.short	0x0000
        /*0032*/ 	.short	0x0000
        /*0034*/ 	.byte	0x00, 0xf0, 0x11, 0x00


	//----- nvinfo : EIATTR_SPARSE_MMA_MASK
	.align		4
.L_1798:
        /*0038*/ 	.byte	0x03, 0x50
        /*003a*/ 	.short	0x0000


	//----- nvinfo : EIATTR_MAXREG_COUNT
	.align		4
        /*003c*/ 	.byte	0x03, 0x1b
        /*003e*/ 	.short	0x00ff


	//----- nvinfo : EIATTR_EXTERNS
	.align		4
        /*0040*/ 	.byte	0x04, 0x0f
        /*0042*/ 	.short	(.L_1800 - .L_1799)


	//   ....[0]....
	.align		4
.L_1799:
        /*0044*/ 	.word	index@(__assertfail)


	//----- nvinfo : EIATTR_MERCURY_ISA_VERSION
	.align		4
.L_1800:
        /*0048*/ 	.byte	0x03, 0x5f
        /*004a*/ 	.short	0x0101


	//----- nvinfo : EIATTR_VRC_CTA_INIT_COUNT
	.align		4
        /*004c*/ 	.byte	0x02, 0x4a
	.zero		1
	.zero		1


	//----- nvinfo : EIATTR_SYSCALL_OFFSETS
	.align		4
        /*0050*/ 	.byte	0x04, 0x46
        /*0052*/ 	.short	(.L_1802 - .L_1801)


	//   ....[0]....
.L_1801:
        /*0054*/ 	.word	0x00001170


	//   ....[1]....
        /*0058*/ 	.word	0x000012c0


	//   ....[2]....
        /*005c*/ 	.word	0x00001440


	//   ....[3]....
        /*0060*/ 	.word	0x00001ab0


	//   ....[4]....
        /*0064*/ 	.word	0x00001d00


	//   ....[5]....
        /*0068*/ 	.word	0x00001e50


	//   ....[6]....
        /*006c*/ 	.word	0x00001fd0


	//   ....[7]....
        /*0070*/ 	.word	0x00002630


	//   ....[8]....
        /*0074*/ 	.word	0x00002840


	//   ....[9]....
        /*0078*/ 	.word	0x00002990


	//   ....[10]....
        /*007c*/ 	.word	0x00002b10


	//   ....[11]....
        /*0080*/ 	.word	0x00003140


	//   ....[12]....
        /*0084*/ 	.word	0x00003330


	//   ....[13]....
        /*0088*/ 	.word	0x00003480


	//   ....[14]....
        /*008c*/ 	.word	0x00003600


	//   ....[15]....
        /*0090*/ 	.word	0x00003c30


	//   ....[16]....
        /*0094*/ 	.word	0x00003e20


	//   ....[17]....
        /*0098*/ 	.word	0x00003f70


	//   ....[18]....
        /*009c*/ 	.word	0x000040f0


	//   ....[19]....
        /*00a0*/ 	.word	0x00004720


	//   ....[20]....
        /*00a4*/ 	.word	0x00004910


	//   ....[21]....
        /*00a8*/ 	.word	0x00004a60


	//   ....[22]....
        /*00ac*/ 	.word	0x00004be0


	//   ....[23]....
        /*00b0*/ 	.word	0x00005210


	//   ....[24]....
        /*00b4*/ 	.word	0x00005400


	//   ....[25]....
        /*00b8*/ 	.word	0x00005550


	//   ....[26]....
        /*00bc*/ 	.word	0x000056d0


	//   ....[27]....
        /*00c0*/ 	.word	0x00005d00


	//   ....[28]....
        /*00c4*/ 	.word	0x00005ef0


	//   ....[29]....
        /*00c8*/ 	.word	0x00006040


	//   ....[30]....
        /*00cc*/ 	.word	0x000061c0


	//   ....[31]....
        /*00d0*/ 	.word	0x00006800


	//   ....[32]....
        /*00d4*/ 	.word	0x000072e0


	//   ....[33]....
        /*00d8*/ 	.word	0x00007430


	//   ....[34]....
        /*00dc*/ 	.word	0x000075b0


	//   ....[35]....
        /*00e0*/ 	.word	0x00007c20


	//   ....[36]....
        /*00e4*/ 	.word	0x00007dd0


	//   ....[37]....
        /*00e8*/ 	.word	0x00007f20


	//   ....[38]....
        /*00ec*/ 	.word	0x000080a0


	//   ....[39]....
        /*00f0*/ 	.word	0x00008710


	//   ....[40]....
        /*00f4*/ 	.word	0x000088c0


	//   ....[41]....
        /*00f8*/ 	.word	0x00008a10


	//   ....[42]....
        /*00fc*/ 	.word	0x00008b90


	//   ....[43]....
        /*0100*/ 	.word	0x00009200


	//   ....[44]....
        /*0104*/ 	.word	0x000093b0


	//   ....[45]....
        /*0108*/ 	.word	0x00009500


	//   ....[46]....
        /*010c*/ 	.word	0x00009680


	//   ....[47]....
        /*0110*/ 	.word	0x00009cf0


	//   ....[48]....
        /*0114*/ 	.word	0x00009ea0


	//   ....[49]....
        /*0118*/ 	.word	0x00009ff0


	//   ....[50]....
        /*011c*/ 	.word	0x0000a170


	//   ....[51]....
        /*0120*/ 	.word	0x0000a7e0


	//   ....[52]....
        /*0124*/ 	.word	0x0000a990


	//   ....[53]....
        /*0128*/ 	.word	0x0000aae0


	//   ....[54]....
        /*012c*/ 	.word	0x0000ac60


	//   ....[55]....
        /*0130*/ 	.word	0x0000b2d0


	//   ....[56]....
        /*0134*/ 	.word	0x0000b480


	//   ....[57]....
        /*0138*/ 	.word	0x0000b5d0


	//   ....[58]....
        /*013c*/ 	.word	0x0000b750


	//   ....[59]....
        /*0140*/ 	.word	0x0000bdc0


	//   ....[60]....
        /*0144*/ 	.word	0x0000bf70


	//   ....[61]....
        /*0148*/ 	.word	0x0000c0c0


	//   ....[62]....
        /*014c*/ 	.word	0x0000c240


	//   ....[63]....
        /*0150*/ 	.word	0x0000c8a0


	//----- nvinfo : EIATTR_EXIT_INSTR_OFFSETS
	.align		4
.L_1802:
        /*0154*/ 	.byte	0x04, 0x1c
        /*0156*/ 	.short	(.L_1804 - .L_1803)


	//   ....[0]....
.L_1803:
        /*0158*/ 	.word	0x00006be0


	//   ....[1]....
        /*015c*/ 	.word	0x00006c30


	//   ....[2]....
        /*0160*/ 	.word	0x0000c990


	//----- nvinfo : EIATTR_MAX_THREADS
	.align		4
.L_1804:
        /*0164*/ 	.byte	0x04, 0x05
        /*0166*/ 	.short	(.L_1806 - .L_1805)
.L_1805:
        /*0168*/ 	.word	0x00000080
        /*016c*/ 	.word	0x00000001
        /*0170*/ 	.word	0x00000001


	//----- nvinfo : EIATTR_CRS_STACK_SIZE
	.align		4
.L_1806:
        /*0174*/ 	.byte	0x04, 0x1e
        /*0176*/ 	.short	(.L_1808 - .L_1807)
.L_1807:
        /*0178*/ 	.word	0x00000000


	//----- nvinfo : EIATTR_CBANK_PARAM_SIZE
	.align		4
.L_1808:
        /*017c*/ 	.byte	0x03, 0x19
        /*017e*/ 	.short	0x00e8


	//----- nvinfo : EIATTR_PARAM_CBANK
	.align		4
        /*0180*/ 	.byte	0x04, 0x0a
        /*0182*/ 	.short	(.L_1810 - .L_1809)
	.align		4
.L_1809:
        /*0184*/ 	.word	index@(.nv.constant0._ZN2at6native29vectorized_elementwise_kernelILi4EZZZNS0_67_GLOBAL__N__bb565c37_34_ValidateCompressedIndicesKernel_cu_33a4b88b42_validate_compressed_sparse_indices_kernelILNS2_8CDimNameE1ENS2_18CUDAKernelLauncherENS2_14EmptyVecKernelENS2_8DummyVecELm8EEEvRKNS_6TensorESA_lllENKUlvE1_clEvENKUlvE_clEvEUliiiiiE_St5arrayIPcLm6EEEEviT0_T1_)
        /*0188*/ 	.short	0x0380
        /*018a*/ 	.short	0x00e8


	//----- nvinfo : EIATTR_SW_WAR
	.align		4
.L_1810:
        /*018c*/ 	.byte	0x04, 0x36
        /*018e*/ 	.short	(.L_1812 - .L_1811)
.L_1811:
        /*0190*/ 	.word	0x00000008
.L_1812:


//--------------------- .nv.info._ZN2at6native29vectorized_elementwise_kernelILi8EZZZNS0_67_GLOBAL__N__bb565c37_34_ValidateCompressedIndicesKernel_cu_33a4b88b42_validate_compressed_sparse_indices_kernelILNS2_8CDimNameE1ENS2_18CUDAKernelLauncherENS2_14EmptyVecKernelENS2_8DummyVecELm8EEEvRKNS_6TensorESA_lllENKUlvE1_clEvENKUlvE_clEvEUliiiiiE_St5arrayIPcLm6EEEEviT0_T1_ --------------------------
	.section	.nv.info._ZN2at6native29vectorized_elementwise_kernelILi8EZZZNS0_67_GLOBAL__N__bb565c37_34_ValidateCompressedIndicesKernel_cu_33a4b88b42_validate_compressed_sparse_indices_kernelILNS2_8CDimNameE1ENS2_18CUDAKernelLauncherENS2_14EmptyVecKernelENS2_8DummyVecELm8EEEvRKNS_6TensorESA_lllENKUlvE1_clEvENKUlvE_clEvEUliiiiiE_St5arrayIPcLm6EEEEviT0_T1_,"",@"SHT_CUDA_INFO"
	.sectionflags	@""
	.align	4


	//----- nvinfo : EIATTR_CUDA_API_VERSION
	.align		4
        /*0000*/ 	.byte	0x04, 0x37
        /*0002*/ 	.short	(.L_1814 - .L_1813)
.L_1813:
        /*0004*/ 	.word	0x00000082


	//----- nvinfo : EIATTR_KPARAM_INFO
	.align		4
.L_1814:
        /*0008*/ 	.byte	0x04, 0x17
        /*000a*/ 	.short	(.L_1816 - .L_1815)
.L_1815:
        /*000c*/ 	.word	0x00000000
        /*0010*/ 	.short	0x0002
        /*0012*/ 	.short	0x00b8
        /*0014*/ 	.byte	0x00, 0xf0, 0xc1, 0x00


	//----- nvinfo : EIATTR_KPARAM_INFO
	.align		4
.L_1816:
        /*0018*/ 	.byte	0x04, 0x17
        /*001a*/ 	.short	(.L_1818 - .L_1817)
.L_1817:
        /*001c*/ 	.word	0x00000000
        /*0020*/ 	.short	0x0001
        /*0022*/ 	.short	0x0008
        /*0024*/ 	.byte	0x00, 0xf0, 0xc1, 0x02


	//----- nvinfo : EIATTR_KPARAM_INFO
	.align		4
.L_1818:
        /*0028*/ 	.byte	0x04, 0x17
        /*002a*/ 	.short	(.L_1820 - .L_1819)
.L_1819:
        /*002c*/ 	.word	0x00000000
        /*0030*/ 	.short	0x0000
        /*0032*/ 	.short	0x0000
        /*0034*/ 	.byte	0x00, 0xf0, 0x11, 0x00


	//----- nvinfo : EIATTR_SPARSE_MMA_MASK
	.align		4
.L_1820:
        /*0038*/ 	.byte	0x03, 0x50
        /*003a*/ 	.short	0x0000


	//----- nvinfo : EIATTR_MAXREG_COUNT
	.align		4
        /*003c*/ 	.byte	0x03, 0x1b
        /*003e*/ 	.short	0x00ff


	//----- nvinfo : EIATTR_MERCURY_ISA_VERSION
	.align		4
        /*0040*/ 	.byte	0x03, 0x5f
        /*0042*/ 	.short	0x0101


	//----- nvinfo : EIATTR_VRC_CTA_INIT_COUNT
	.align		4
        /*0044*/ 	.byte	0x02, 0x4a
	.zero		1
	.zero		1


	//----- nvinfo : EIATTR_EXIT_INSTR_OFFSETS
	.align		4
        /*0048*/ 	.byte	0x04, 0x1c
        /*004a*/ 	.short	(.L_1822 - .L_1821)


	//   ....[0]....
.L_1821:
        /*004c*/ 	.word	0x00000010


	//----- nvinfo : EIATTR_MAX_THREADS
	.align		4
.L_1822:
        /*0050*/ 	.byte	0x04, 0x05
        /*0052*/ 	.short	(.L_1824 - .L_1823)
.L_1823:
        /*0054*/ 	.word	0x00000080
        /*0058*/ 	.word	0x00000001
        /*005c*/ 	.word	0x00000001


	//----- nvinfo : EIATTR_CBANK_PARAM_SIZE
	.align		4
.L_1824:
        /*0060*/ 	.byte	0x03, 0x19
        /*0062*/ 	.short	0x00e8


	//----- nvinfo : EIATTR_PARAM_CBANK
	.align		4
        /*0064*/ 	.byte	0x04, 0x0a
        /*0066*/ 	.short	(.L_1826 - .L_1825)
	.align		4
.L_1825:
        /*0068*/ 	.word	index@(.nv.constant0._ZN2at6native29vectorized_elementwise_kernelILi8EZZZNS0_67_GLOBAL__N__bb565c37_34_ValidateCompressedIndicesKernel_cu_33a4b88b42_validate_compressed_sparse_indices_kernelILNS2_8CDimNameE1ENS2_18CUDAKernelLauncherENS2_14EmptyVecKernelENS2_8DummyVecELm8EEEvRKNS_6TensorESA_lllENKUlvE1_clEvENKUlvE_clEvEUliiiiiE_St5arrayIPcLm6EEEEviT0_T1_)
        /*006c*/ 	.short	0x0380
        /*006e*/ 	.short	0x00e8


	//----- nvinfo : EIATTR_SW_WAR
	.align		4
.L_1826:
        /*0070*/ 	.byte	0x04, 0x36
        /*0072*/ 	.short	(.L_1828 - .L_1827)
.L_1827:
        /*0074*/ 	.word	0x00000008
.L_1828:


//--------------------- .nv.info._ZN2at6native18elementwise_kernelILi128ELi4EZNS0_15gpu_kernel_implIZZZNS0_67_GLOBAL__N__bb565c37_34_ValidateCompressedIndicesKernel_cu_33a4b88b42_validate_compressed_sparse_indices_kernelILNS3_8CDimNameE1ENS3_18CUDAKernelLauncherENS3_14EmptyVecKernelENS3_8DummyVecELm8EEEvRKNS_6TensorESB_lllENKUlvE0_clEvENKUlvE0_clEvEUllE_EEvRNS_18TensorIteratorBaseERKT_EUliE_EEviT1_ --------------------------
	.section	.nv.info._ZN2at6native18elementwise_kernelILi128ELi4EZNS0_15gpu_kernel_implIZZZNS0_67_GLOBAL__N__bb565c37_34_ValidateCompressedIndicesKernel_cu_33a4b88b42_validate_compressed_sparse_indices_kernelILNS3_8CDimNameE1ENS3_18CUDAKernelLauncherENS3_14EmptyVecKernelENS3_8DummyVecELm8EEEvRKNS_6TensorESB_lllENKUlvE0_clEvENKUlvE0_clEvEUllE_EEvRNS_18TensorIteratorBaseERKT_EUliE_EEviT1_,"",@"SHT_CUDA_INFO"
	.sectionflags	@""
	.align	4


	//----- nvinfo : EIATTR_CUDA_API_VERSION
	.align		4
        /*0000*/ 	.byte	0x04, 0x37
        /*0002*/ 	.short	(.L_1830 - .L_1829)
.L_1829:
        /*0004*/ 	.word	0x00000082


	//----- nvinfo : EIATTR_KPARAM_INFO
	.align		4
.L_1830:
        /*0008*/ 	.byte	0x04, 0x17
        /*000a*/ 	.short	(.L_1832 - .L_1831)
.L_1831:
        /*000c*/ 	.word	0x00000000
        /*0010*/ 	.short	0x0001
        /*0012*/ 	.short	0x0008
        /*0014*/ 	.byte	0x00, 0xf0, 0xc1, 0x08


	//----- nvinfo : EIATTR_KPARAM_INFO
	.align		4
.L_1832:
        /*0018*/ 	.byte	0x04, 0x17
        /*001a*/ 	.short	(.L_1834 - .L_1833)
.L_1833:
        /*001c*/ 	.word	0x00000000
        /*0020*/ 	.short	0x0000
        /*0022*/ 	.short	0x0000
        /*0024*/ 	.byte	0x00, 0xf0, 0x11, 0x00


	//----- nvinfo : EIATTR_SPARSE_MMA_MASK
	.align		4
.L_1834:
        /*0028*/ 	.byte	0x03, 0x50
        /*002a*/ 	.short	0x0000


	//----- nvinfo : EIATTR_MAXREG_COUNT
	.align		4
        /*002c*/ 	.byte	0x03, 0x1b
        /*002e*/ 	.short	0x0080


	//----- nvinfo : EIATTR_EXTERNS
	.align		4
        /*0030*/ 	.byte	0x04, 0x0f
        /*0032*/ 	.short	(.L_1836 - .L_1835)


	//   ....[0]....
	.align		4
.L_1835:
        /*0034*/ 	.word	index@(__assertfail)


	//----- nvinfo : EIATTR_MERCURY_ISA_VERSION
	.align		4
.L_1836:
        /*0038*/ 	.byte	0x03, 0x5f
        /*003a*/ 	.short	0x0101


	//----- nvinfo : EIATTR_VRC_CTA_INIT_COUNT
	.align		4
        /*003c*/ 	.byte	0x02, 0x4a
	.zero		1
	.zero		1


	//----- nvinfo : EIATTR_SYSCALL_OFFSETS
	.align		4
        /*0040*/ 	.byte	0x04, 0x46
        /*0042*/ 	.short	(.L_1838 - .L_1837)


	//   ....[0]....
.L_1837:
        /*0044*/ 	.word	0x00002110


	//   ....[1]....
        /*0048*/ 	.word	0x00002390


	//   ....[2]....
        /*004c*/ 	.word	0x00002aa0


	//   ....[3]....
        /*0050*/ 	.word	0x00004c30


	//   ....[4]....
        /*0054*/ 	.word	0x00004e00


	//   ....[5]....
        /*0058*/ 	.word	0x00005520


	//   ....[6]....
        /*005c*/ 	.word	0x00007690


	//   ....[7]....
        /*0060*/ 	.word	0x00007860


	//   ....[8]....
        /*0064*/ 	.word	0x00007f80


	//   ....[9]....
        /*0068*/ 	.word	0x0000a100


	//   ....[10]....
        /*006c*/ 	.word	0x0000a2d0


	//   ....[11]....
        /*0070*/ 	.word	0x0000a9c0


	//----- nvinfo : EIATTR_EXIT_INSTR_OFFSETS
	.align		4
.L_1838:
        /*0074*/ 	.byte	0x04, 0x1c
        /*0076*/ 	.short	(.L_1840 - .L_1839)


	//   ....[0]....
.L_1839:
        /*0078*/ 	.word	0x00008010


	//   ....[1]....
        /*007c*/ 	.word	0x0000a3b0


	//   ....[2]....
        /*0080*/ 	.word	0x0000a3d0


	//   ....[3]....
        /*0084*/ 	.word	0x0000a450


	//   ....[4]....
        /*0088*/ 	.word	0x0000a470


	//   ....[5]....
        /*008c*/ 	.word	0x0000a490


	//   ....[6]....
        /*0090*/ 	.word	0x0000a510


	//   ....[7]....
        /*0094*/ 	.word	0x0000a530


	//   ....[8]....
        /*0098*/ 	.word	0x0000a5b0


	//   ....[9]....
        /*009c*/ 	.word	0x0000a5d0


	//   ....[10]....
        /*00a0*/ 	.word	0x0000a5f0


	//   ....[11]....
        /*00a4*/ 	.word	0x0000a690


	//   ....[12]....
        /*00a8*/ 	.word	0x0000a6b0


	//   ....[13]....
        /*00ac*/ 	.word	0x0000a730


	//   ....[14]....
        /*00b0*/ 	.word	0x0000a750


	//   ....[15]....
        /*00b4*/ 	.word	0x0000a770


	//   ....[16]....
        /*00b8*/ 	.word	0x0000a810


	//   ....[17]....
        /*00bc*/ 	.word	0x0000a830


	//   ....[18]....
        /*00c0*/ 	.word	0x0000a850


	//   ....[19]....
        /*00c4*/ 	.word	0x0000a8c0


	//   ....[20]....
        /*00c8*/ 	.word	0x0000a9d0


	//   ....[21]....
        /*00cc*/ 	.word	0x0000a9f0


	//   ....[22]....
        /*00d0*/ 	.word	0x0000aa10


	//----- nvinfo : EIATTR_MAX_THREADS
	.align		4
.L_1840:
        /*00d4*/ 	.byte	0x04, 0x05
        /*00d6*/ 	.short	(.L_1842 - .L_1841)
.L_1841:
        /*00d8*/ 	.word	0x00000080
        /*00dc*/ 	.word	0x00000001
        /*00e0*/ 	.word	0x00000001


	//----- nvinfo : EIATTR_CRS_STACK_SIZE
	.align		4
.L_1842:
        /*00e4*/ 	.byte	0x04, 0x1e
        /*00e6*/ 	.short	(.L_1844 - .L_1843)
.L_1843:
        /*00e8*/ 	.word	0x00000000


	//----- nvinfo : EIATTR_CBANK_PARAM_SIZE
	.align		4
.L_1844:
        /*00ec*/ 	.byte	0x03, 0x19
        /*00ee*/ 	.short	0x0238


	//----- nvinfo : EIATTR_PARAM_CBANK
	.align		4
        /*00f0*/ 	.byte	0x04, 0x0a
        /*00f2*/ 	.short	(.L_1846 - .L_1845)
	.align		4
.L_1845:
        /*00f4*/ 	.word	index@(.nv.constant0._ZN2at6native18elementwise_kernelILi128ELi4EZNS0_15gpu_kernel_implIZZZNS0_67_GLOBAL__N__bb565c37_34_ValidateCompressedIndicesKernel_cu_33a4b88b42_validate_compressed_sparse_indices_kernelILNS3_8CDimNameE1ENS3_18CUDAKernelLauncherENS3_14EmptyVecKernelENS3_8DummyVecELm8EEEvRKNS_6TensorESB_lllENKUlvE0_clEvENKUlvE0_clEvEUllE_EEvRNS_18TensorIteratorBaseERKT_EUliE_EEviT1_)
        /*00f8*/ 	.short	0x0380
        /*00fa*/ 	.short	0x0238


	//----- nvinfo : EIATTR_SW_WAR
	.align		4
.L_1846:
        /*00fc*/ 	.byte	0x04, 0x36
        /*00fe*/ 	.short	(.L_1848 - .L_1847)
.L_1847:
        /*0100*/ 	.word	0x00000008
.L_1848:


//--------------------- .nv.info._ZN2at6native27unrolled_elementwise_kernelIZZZNS0_67_GLOBAL__N__bb565c37_34_ValidateCompressedIndicesKernel_cu_33a4b88b42_validate_compressed_sparse_indices_kernelILNS2_8CDimNameE1ENS2_18CUDAKernelLauncherENS2_14EmptyVecKernelENS2_8DummyVecELm8EEEvRKNS_6TensorESA_lllENKUlvE0_clEvENKUlvE0_clEvEUllE_St5arrayIPcLm2EELi4E23TrivialOffsetCalculatorILi1EjESI_NS0_6memory12LoadWithCastILi1EEENSJ_13StoreWithCastILi1EEEEEviT_T0_T2_T3_T4_T5_ --------------------------
	.section	.nv.info._ZN2at6native27unrolled_elementwise_kernelIZZZNS0_67_GLOBAL__N__bb565c37_34_ValidateCompressedIndicesKernel_cu_33a4b88b42_validate_compressed_sparse_indices_kernelILNS2_8CDimNameE1ENS2_18CUDAKernelLauncherENS2_14EmptyVecKernelENS2_8DummyVecELm8EEEvRKNS_6TensorESA_lllENKUlvE0_clEvENKUlvE0_clEvEUllE_St5arrayIPcLm2EELi4E23TrivialOffsetCalculatorILi1EjESI_NS0_6memory12LoadWithCastILi1EEENSJ_13StoreWithCastILi1EEEEEviT_T0_T2_T3_T4_T5_,"",@"SHT_CUDA_INFO"
	.sectionflags	@""
	.align	4


	//----- nvinfo : EIATTR_CUDA_API_VERSION
	.align		4
        /*0000*/ 	.byte	0x04, 0x37
        /*0002*/ 	.short	(.L_1850 - .L_1849)
.L_1849:
        /*0004*/ 	.word	0x00000082


	//----- nvinfo : EIATTR_KPARAM_INFO
	.align		4
.L_1850:
        /*0008*/ 	.byte	0x04, 0x17
        /*000a*/ 	.short	(.L_1852 - .L_1851)
.L_1851:
        /*000c*/ 	.word	0x00000000
        /*0010*/ 	.short	0x0006
        /*0012*/ 	.short	0x003c
        /*0014*/ 	.byte	0x00, 0xf0, 0x21, 0x00


	//----- nvinfo : EIATTR_KPARAM_INFO
	.align		4
.L_1852:
        /*0018*/ 	.byte	0x04, 0x17
        /*001a*/ 	.short	(.L_1854 - .L_1853)
.L_1853:
        /*001c*/ 	.word	0x00000000
        /*0020*/ 	.short	0x0005
        /*0022*/ 	.short	0x0034
        /*0024*/ 	.byte	0x00, 0xf0, 0x21, 0x00


	//----- nvinfo : EIATTR_KPARAM_INFO
	.align		4
.L_1854:
        /*0028*/ 	.byte	0x04, 0x17
        /*002a*/ 	.short	(.L_1856 - .L_1855)
.L_1855:
        /*002c*/ 	.word	0x00000000
        /*0030*/ 	.short	0x0004
        /*0032*/ 	.short	0x0031
        /*0034*/ 	.byte	0x00, 0xf0, 0x05, 0x00


	//----- nvinfo : EIATTR_KPARAM_INFO
	.align		4
.L_1856:
        /*0038*/ 	.byte	0x04, 0x17
        /*003a*/ 	.short	(.L_1858 - .L_1857)
.L_1857:
        /*003c*/ 	.word	0x00000000
        /*0040*/ 	.short	0x0003
        /*0042*/ 	.short	0x0030
        /*0044*/ 	.byte	0x00, 0xf0, 0x05, 0x00


	//----- nvinfo : EIATTR_KPARAM_INFO
	.align		4
.L_1858:
        /*0048*/ 	.byte	0x04, 0x17
        /*004a*/ 	.short	(.L_1860 - .L_1859)
.L_1859:
        /*004c*/ 	.word	0x00000000
        /*0050*/ 	.short	0x0002
        /*0052*/ 	.short	0x0020
        /*0054*/ 	.byte	0x00, 0xf0, 0x41, 0x00


	//----- nvinfo : EIATTR_KPARAM_INFO
	.align		4
.L_1860:
        /*0058*/ 	.byte	0x04, 0x17
        /*005a*/ 	.short	(.L_1862 - .L_1861)
.L_1861:
        /*005c*/ 	.word	0x00000000
        /*0060*/ 	.short	0x0001
        /*0062*/ 	.short	0x0008
        /*0064*/ 	.byte	0x00, 0xf0, 0x61, 0x00


	//----- nvinfo : EIATTR_KPARAM_INFO
	.align		4
.L_1862:
        /*0068*/ 	.byte	0x04, 0x17
        /*006a*/ 	.short	(.L_1864 - .L_1863)
.L_1863:
        /*006c*/ 	.word	0x00000000
        /*0070*/ 	.short	0x0000
        /*0072*/ 	.short	0x0000
        /*0074*/ 	.byte	0x00, 0xf0, 0x11, 0x00


	//----- nvinfo : EIATTR_SPARSE_MMA_MASK
	.align		4
.L_1864:
        /*0078*/ 	.byte	0x03, 0x50
        /*007a*/ 	.short	0x0000


	//----- nvinfo : EIATTR_MAXREG_COUNT
	.align		4
        /*007c*/ 	.byte	0x03, 0x1b
        /*007e*/ 	.short	0x00ff


	//----- nvinfo : EIATTR_EXTERNS
	.align		4
        /*0080*/ 	.byte	0x04, 0x0f
        /*0082*/ 	.short	(.L_1866 - .L_1865)


	//   ....[0]....
	.align		4
.L_1865:
        /*0084*/ 	.word	index@(__assertfail)


	//----- nvinfo : EIATTR_MERCURY_ISA_VERSION
	.align		4
.L_1866:
        /*0088*/ 	.byte	0x03, 0x5f
        /*008a*/ 	.short	0x0101


	//----- nvinfo : EIATTR_VRC_CTA_INIT_COUNT
	.align		4
        /*008c*/ 	.byte	0x02, 0x4a
	.zero		1
	.zero		1


	//----- nvinfo : EIATTR_SYSCALL_OFFSETS
	.align		4
        /*0090*/ 	.byte	0x04, 0x46
        /*0092*/ 	.short	(.L_1868 - .L_1867)


	//   ....[0]....
.L_1867:
        /*0094*/ 	.word	0x00000e20


	//   ....[1]....
        /*0098*/ 	.word	0x00001db0


	//   ....[2]....
        /*009c*/ 	.word	0x00002c90


	//   ....[3]....
        /*00a0*/ 	.word	0x00003b70


	//   ....[4]....
        /*00a4*/ 	.word	0x00003d60


	//   ....[5]....
        /*00a8*/ 	.word	0x00003f10


	//   ....[6]....
        /*00ac*/ 	.word	0x000040c0


	//   ....[7]....
        /*00b0*/ 	.word	0x00004270


	//   ....[8]....
        /*00b4*/ 	.word	0x00004b30


	//   ....[9]....
        /*00b8*/ 	.word	0x00005350


	//   ....[10]....
        /*00bc*/ 	.word	0x00005b30


	//   ....[11]....
        /*00c0*/ 	.word	0x000062f0


	//----- nvinfo : EIATTR_EXIT_INSTR_OFFSETS
	.align		4
.L_1868:
        /*00c4*/ 	.byte	0x04, 0x1c
        /*00c6*/ 	.short	(.L_1870 - .L_1869)


	//   ....[0]....
.L_1869:
        /*00c8*/ 	.word	0x00005bb0


	//   ....[1]....
        /*00cc*/ 	.word	0x00005ce0


	//   ....[2]....
        /*00d0*/ 	.word	0x00005d00


	//   ....[3]....
        /*00d4*/ 	.word	0x00005d80


	//   ....[4]....
        /*00d8*/ 	.word	0x00005da0


	//   ....[5]....
        /*00dc*/ 	.word	0x00005dc0


	//   ....[6]....
        /*00e0*/ 	.word	0x00005e40


	//   ....[7]....
        /*00e4*/ 	.word	0x00005e60


	//   ....[8]....
        /*00e8*/ 	.word	0x00005ee0


	//   ....[9]....
        /*00ec*/ 	.word	0x00005f00


	//   ....[10]....
        /*00f0*/ 	.word	0x00005f20


	//   ....[11]....
        /*00f4*/ 	.word	0x00005fc0


	//   ....[12]....
        /*00f8*/ 	.word	0x00005fe0


	//   ....[13]....
        /*00fc*/ 	.word	0x00006060


	//   ....[14]....
        /*0100*/ 	.word	0x00006080


	//   ....[15]....
        /*0104*/ 	.word	0x000060a0


	//   ....[16]....
        /*0108*/ 	.word	0x00006140


	//   ....[17]....
        /*010c*/ 	.word	0x00006160


	//   ....[18]....
        /*0110*/ 	.word	0x00006180


	//   ....[19]....
        /*0114*/ 	.word	0x000061f0


	//   ....[20]....
        /*0118*/ 	.word	0x00006300


	//   ....[21]....
        /*011c*/ 	.word	0x00006320


	//   ....[22]....
        /*0120*/ 	.word	0x00006340


	//----- nvinfo : EIATTR_MAX_THREADS
	.align		4
.L_1870:
        /*0124*/ 	.byte	0x04, 0x05
        /*0126*/ 	.short	(.L_1872 - .L_1871)
.L_1871:
        /*0128*/ 	.word	0x00000080
        /*012c*/ 	.word	0x00000001
        /*0130*/ 	.word	0x00000001


	//----- nvinfo : EIATTR_CRS_STACK_SIZE
	.align		4
.L_1872:
        /*0134*/ 	.byte	0x04, 0x1e
        /*0136*/ 	.short	(.L_1874 - .L_1873)
.L_1873:
        /*0138*/ 	.word	0x00000000


	//----- nvinfo : EIATTR_CBANK_PARAM_SIZE
	.align		4
.L_1874:
        /*013c*/ 	.byte	0x03, 0x19
        /*013e*/ 	.short	0x0044


	//----- nvinfo : EIATTR_PARAM_CBANK
	.align		4
        /*0140*/ 	.byte	0x04, 0x0a
        /*0142*/ 	.short	(.L_1876 - .L_1875)
	.align		4
.L_1875:
        /*0144*/ 	.word	index@(.nv.constant0._ZN2at6native27unrolled_elementwise_kernelIZZZNS0_67_GLOBAL__N__bb565c37_34_ValidateCompressedIndicesKernel_cu_33a4b88b42_validate_compressed_sparse_indices_kernelILNS2_8CDimNameE1ENS2_18CUDAKernelLauncherENS2_14EmptyVecKernelENS2_8DummyVecELm8EEEvRKNS_6TensorESA_lllENKUlvE0_clEvENKUlvE0_clEvEUllE_St5arrayIPcLm2EELi4E23TrivialOffsetCalculatorILi1EjESI_NS0_6memory12LoadWithCastILi1EEENSJ_13StoreWithCastILi1EEEEEviT_T0_T2_T3_T4_T5_)
        /*0148*/ 	.short	0x0380
        /*014a*/ 	.short	0x0044


	//----- nvinfo : EIATTR_SW_WAR
	.align		4
.L_1876:
        /*014c*/ 	.byte	0x04, 0x36
        /*014e*/ 	.short	(.L_1878 - .L_1877)
.L_1877:
        /*0150*/ 	.word	0x00000008
.L_1878:


//--------------------- .nv.info._ZN2at6native18elementwise_kernelILi128ELi2EZNS0_22gpu_kernel_impl_nocastIZZZNS0_67_GLOBAL__N__bb565c37_34_ValidateCompressedIndicesKernel_cu_33a4b88b42_validate_compressed_sparse_indices_kernelILNS3_8CDimNameE1ENS3_18CUDAKernelLauncherENS3_14EmptyVecKernelENS3_8DummyVecELm8EEEvRKNS_6TensorESB_lllENKUlvE0_clEvENKUlvE0_clEvEUllE_EEvRNS_18TensorIteratorBaseERKT_EUliE_EEviT1_ --------------------------
	.section	.nv.info._ZN2at6native18elementwise_kernelILi128ELi2EZNS0_22gpu_kernel_impl_nocastIZZZNS0_67_GLOBAL__N__bb565c37_34_ValidateCompressedIndicesKernel_cu_33a4b88b42_validate_compressed_sparse_indices_kernelILNS3_8CDimNameE1ENS3_18CUDAKernelLauncherENS3_14EmptyVecKernelENS3_8DummyVecELm8EEEvRKNS_6TensorESB_lllENKUlvE0_clEvENKUlvE0_clEvEUllE_EEvRNS_18TensorIteratorBaseERKT_EUliE_EEviT1_,"",@"SHT_CUDA_INFO"
	.sectionflags	@""
	.align	4


	//----- nvinfo : EIATTR_CUDA_API_VERSION
	.align		4
        /*0000*/ 	.byte	0x04, 0x37
        /*0002*/ 	.short	(.L_1880 - .L_1879)
.L_1879:
        /*0004*/ 	.word	0x00000082


	//----- nvinfo : EIATTR_KPARAM_INFO
	.align		4
.L_1880:
        /*0008*/ 	.byte	0x04, 0x17
        /*000a*/ 	.short	(.L_1882 - .L_1881)
.L_1881:
        /*000c*/ 	.word	0x00000000
        /*0010*/ 	.short	0x0001
        /*0012*/ 	.short	0x0008
        /*0014*/ 	.byte	0x00, 0xf0, 0xa1, 0x08


	//----- nvinfo : EIATTR_KPARAM_INFO
	.align		4
.L_1882:
        /*0018*/ 	.byte	0x04, 0x17
        /*001a*/ 	.short	(.L_1884 - .L_1883)
.L_1883:
        /*001c*/ 	.word	0x00000000
        /*0020*/ 	.short	0x0000
        /*0022*/ 	.short	0x0000
        /*0024*/ 	.byte	0x00, 0xf0, 0x11, 0x00


	//----- nvinfo : EIATTR_SPARSE_MMA_MASK
	.align		4
.L_1884:
        /*0028*/ 	.byte	0x03, 0x50
        /*002a*/ 	.short	0x0000


	//----- nvinfo : EIATTR_MAXREG_COUNT
	.align		4
        /*002c*/ 	.byte	0x03, 0x1b
        /*002e*/ 	.short	0x0080


	//----- nvinfo : EIATTR_EXTERNS
	.align		4
        /*0030*/ 	.byte	0x04, 0x0f
        /*0032*/ 	.short	(.L_1886 - .L_1885)


	//   ....[0]....
	.align		4
.L_1885:
        /*0034*/ 	.word	index@(__assertfail)


	//----- nvinfo : EIATTR_MERCURY_ISA_VERSION
	.align		4
.L_1886:
        /*0038*/ 	.byte	0x03, 0x5f
        /*003a*/ 	.short	0x0101


	//----- nvinfo : EIATTR_VRC_CTA_INIT_COUNT
	.align		4
        /*003c*/ 	.byte	0x02, 0x4a
	.zero		1
	.zero		1


	//----- nvinfo : EIATTR_SYSCALL_OFFSETS
	.align		4
        /*0040*/ 	.byte	0x04, 0x46
        /*0042*/ 	.short	(.L_1888 - .L_1887)


	//   ....[0]....
.L_1887:
        /*0044*/ 	.word	0x00000240


	//   ....[1]....
        /*0048*/ 	.word	0x00000430


	//   ....[2]....
        /*004c*/ 	.word	0x00001920


	//   ....[3]....
        /*0050*/ 	.word	0x00002e30


	//----- nvinfo : EIATTR_EXIT_INSTR_OFFSETS
	.align		4
.L_1888:
        /*0054*/ 	.byte	0x04, 0x1c
        /*0056*/ 	.short	(.L_1890 - .L_1889)


	//   ....[0]....
.L_1889:
        /*0058*/ 	.word	0x000002b0


	//   ....[1]....
        /*005c*/ 	.word	0x00000460


	//   ....[2]....
        /*0060*/ 	.word	0x000019c0


	//   ....[3]....
        /*0064*/ 	.word	0x00002e60


	//----- nvinfo : EIATTR_MAX_THREADS
	.align		4
.L_1890:
        /*0068*/ 	.byte	0x04, 0x05
        /*006a*/ 	.short	(.L_1892 - .L_1891)
.L_1891:
        /*006c*/ 	.word	0x00000080
        /*0070*/ 	.word	0x00000001
        /*0074*/ 	.word	0x00000001


	//----- nvinfo : EIATTR_CRS_STACK_SIZE
	.align		4
.L_1892:
        /*0078*/ 	.byte	0x04, 0x1e
        /*007a*/ 	.short	(.L_1894 - .L_1893)
.L_1893:
        /*007c*/ 	.word	0x00000000


	//----- nvinfo : EIATTR_CBANK_PARAM_SIZE
	.align		4
.L_1894:
        /*0080*/ 	.byte	0x03, 0x19
        /*0082*/ 	.short	0x0230


	//----- nvinfo : EIATTR_PARAM_CBANK
	.align		4
        /*0084*/ 	.byte	0x04, 0x0a
        /*0086*/ 	.short	(.L_1896 - .L_1895)
	.align		4
.L_1895:
        /*0088*/ 	.word	index@(.nv.constant0._ZN2at6native18elementwise_kernelILi128ELi2EZNS0_22gpu_kernel_impl_nocastIZZZNS0_67_GLOBAL__N__bb565c37_34_ValidateCompressedIndicesKernel_cu_33a4b88b42_validate_compressed_sparse_indices_kernelILNS3_8CDimNameE1ENS3_18CUDAKernelLauncherENS3_14EmptyVecKernelENS3_8DummyVecELm8EEEvRKNS_6TensorESB_lllENKUlvE0_clEvENKUlvE0_clEvEUllE_EEvRNS_18TensorIteratorBaseERKT_EUliE_EEviT1_)
        /*008c*/ 	.short	0x0380
        /*008e*/ 	.short	0x0230


	//----- nvinfo : EIATTR_SW_WAR
	.align		4
.L_1896:
        /*0090*/ 	.byte	0x04, 0x36
        /*0092*/ 	.short	(.L_1898 - .L_1897)
.L_1897:
        /*0094*/ 	.word	0x00000008
.L_1898:


//--------------------- .nv.info._ZN2at6native27unrolled_elementwise_kernelIZZZNS0_67_GLOBAL__N__bb565c37_34_ValidateCompressedIndicesKernel_cu_33a4b88b42_validate_compressed_sparse_indices_kernelILNS2_8CDimNameE1ENS2_18CUDAKernelLauncherENS2_14EmptyVecKernelENS2_8DummyVecELm8EEEvRKNS_6TensorESA_lllENKUlvE0_clEvENKUlvE0_clEvEUllE_St5arrayIPcLm2EELi4E23TrivialOffsetCalculatorILi1EjESI_NS0_6memory15LoadWithoutCastENSJ_16StoreWithoutCastEEEviT_T0_T2_T3_T4_T5_ --------------------------
	.section	.nv.info._ZN2at6native27unrolled_elementwise_kernelIZZZNS0_67_GLOBAL__N__bb565c37_34_ValidateCompressedIndicesKernel_cu_33a4b88b42_validate_compressed_sparse_indices_kernelILNS2_8CDimNameE1ENS2_18CUDAKernelLauncherENS2_14EmptyVecKernelENS2_8DummyVecELm8EEEvRKNS_6TensorESA_lllENKUlvE0_clEvENKUlvE0_clEvEUllE_St5arrayIPcLm2EELi4E23TrivialOffsetCalculatorILi1EjESI_NS0_6memory15LoadWithoutCastENSJ_16StoreWithoutCastEEEviT_T0_T2_T3_T4_T5_,"",@"SHT_CUDA_INFO"
	.sectionflags	@""
	.align	4


	//----- nvinfo : EIATTR_CUDA_API_VERSION
	.align		4
        /*0000*/ 	.byte	0x04, 0x37
        /*0002*/ 	.short	(.L_1900 - .L_1899)
.L_1899:
        /*0004*/ 	.word	0x00000082


	//----- nvinfo : EIATTR_KPARAM_INFO
	.align		4
.L_1900:
        /*0008*/ 	.byte	0x04, 0x17
        /*000a*/ 	.short	(.L_1902 - .L_1901)
.L_1901:
        /*000c*/ 	.word	0x00000000
        /*0010*/ 	.short	0x0006
        /*0012*/ 	.short	0x0033
        /*0014*/ 	.byte	0x00, 0xf0, 0x05, 0x00


	//----- nvinfo : EIATTR_KPARAM_INFO
	.align		4
.L_1902:
        /*0018*/ 	.byte	0x04, 0x17
        /*001a*/ 	.short	(.L_1904 - .L_1903)
.L_1903:
        /*001c*/ 	.word	0x00000000
        /*0020*/ 	.short	0x0005
        /*0022*/ 	.short	0x0032
        /*0024*/ 	.byte	0x00, 0xf0, 0x05, 0x00


	//----- nvinfo : EIATTR_KPARAM_INFO
	.align		4
.L_1904:
        /*0028*/ 	.byte	0x04, 0x17
        /*002a*/ 	.short	(.L_1906 - .L_1905)
.L_1905:
        /*002c*/ 	.word	0x00000000
        /*0030*/ 	.short	0x0004
        /*0032*/ 	.short	0x0031
        /*0034*/ 	.byte	0x00, 0xf0, 0x05, 0x00


	//----- nvinfo : EIATTR_KPARAM_INFO
	.align		4
.L_1906:
        /*0038*/ 	.byte	0x04, 0x17
        /*003a*/ 	.short	(.L_1908 - .L_1907)
.L_1907:
        /*003c*/ 	.word	0x00000000
        /*0040*/ 	.short	0x0003
        /*0042*/ 	.short	0x0030
        /*0044*/ 	.byte	0x00, 0xf0, 0x05, 0x00


	//----- nvinfo : EIATTR_KPARAM_INFO
	.align		4
.L_1908:
        /*0048*/ 	.byte	0x04, 0x17
        /*004a*/ 	.short	(.L_1910 - .L_1909)
.L_1909:
        /*004c*/ 	.word	0x00000000
        /*0050*/ 	.short	0x0002
        /*0052*/ 	.short	0x0020
        /*0054*/ 	.byte	0x00, 0xf0, 0x41, 0x00


	//----- nvinfo : EIATTR_KPARAM_INFO
	.align		4
.L_1910:
        /*0058*/ 	.byte	0x04, 0x17
        /*005a*/ 	.short	(.L_1912 - .L_1911)
.L_1911:
        /*005c*/ 	.word	0x00000000
        /*0060*/ 	.short	0x0001
        /*0062*/ 	.short	0x0008
        /*0064*/ 	.byte	0x00, 0xf0, 0x61, 0x00


	//----- nvinfo : EIATTR_KPARAM_INFO
	.align		4
.L_1912:
        /*0068*/ 	.byte	0x04, 0x17
        /*006a*/ 	.short	(.L_1914 - .L_1913)
.L_1913:
        /*006c*/ 	.word	0x00000000
        /*0070*/ 	.short	0x0000
        /*0072*/ 	.short	0x0000
        /*0074*/ 	.byte	0x00, 0xf0, 0x11, 0x00


	//----- nvinfo : EIATTR_SPARSE_MMA_MASK
	.align		4
.L_1914:
        /*0078*/ 	.byte	0x03, 0x50
        /*007a*/ 	.short	0x0000


	//----- nvinfo : EIATTR_MAXREG_COUNT
	.align		4
        /*007c*/ 	.byte	0x03, 0x1b
        /*007e*/ 	.short	0x00ff


	//----- nvinfo : EIATTR_EXTERNS
	.align		4
        /*0080*/ 	.byte	0x04, 0x0f
        /*0082*/ 	.short	(.L_1916 - .L_1915)


	//   ....[0]....
	.align		4
.L_1915:
        /*0084*/ 	.word	index@(__assertfail)


	//----- nvinfo : EIATTR_MERCURY_ISA_VERSION
	.align		4
.L_1916:
        /*0088*/ 	.byte	0x03, 0x5f
        /*008a*/ 	.short	0x0101


	//----- nvinfo : EIATTR_VRC_CTA_INIT_COUNT
	.align		4
        /*008c*/ 	.byte	0x02, 0x4a
	.zero		1
	.zero		1


	//----- nvinfo : EIATTR_SYSCALL_OFFSETS
	.align		4
        /*0090*/ 	.byte	0x04, 0x46
        /*0092*/ 	.short	(.L_1918 - .L_1917)


	//   ....[0]....
.L_1917:
        /*0094*/ 	.word	0x000003a0


	//   ....[1]....
        /*0098*/ 	.word	0x00000550


	//   ....[2]....
        /*009c*/ 	.word	0x00000700


	//   ....[3]....
        /*00a0*/ 	.word	0x000008b0


	//----- nvinfo : EIATTR_EXIT_INSTR_OFFSETS
	.align		4
.L_1918:
        /*00a4*/ 	.byte	0x04, 0x1c
        /*00a6*/ 	.short	(.L_1920 - .L_1919)


	//   ....[0]....
.L_1919:
        /*00a8*/ 	.word	0x00000a70


	//   ....[1]....
        /*00ac*/ 	.word	0x00000ac0


	//----- nvinfo : EIATTR_MAX_THREADS
	.align		4
.L_1920:
        /*00b0*/ 	.byte	0x04, 0x05
        /*00b2*/ 	.short	(.L_1922 - .L_1921)
.L_1921:
        /*00b4*/ 	.word	0x00000080
        /*00b8*/ 	.word	0x00000001
        /*00bc*/ 	.word	0x00000001


	//----- nvinfo : EIATTR_CRS_STACK_SIZE
	.align		4
.L_1922:
        /*00c0*/ 	.byte	0x04, 0x1e
        /*00c2*/ 	.short	(.L_1924 - .L_1923)
.L_1923:
        /*00c4*/ 	.word	0x00000000


	//----- nvinfo : EIATTR_CBANK_PARAM_SIZE
	.align		4
.L_1924:
        /*00c8*/ 	.byte	0x03, 0x19
        /*00ca*/ 	.short	0x0034


	//----- nvinfo : EIATTR_PARAM_CBANK
	.align		4
        /*00cc*/ 	.byte	0x04, 0x0a
        /*00ce*/ 	.short	(.L_1926 - .L_1925)
	.align		4
.L_1925:
        /*00d0*/ 	.word	index@(.nv.constant0._ZN2at6native27unrolled_elementwise_kernelIZZZNS0_67_GLOBAL__N__bb565c37_34_ValidateCompressedIndicesKernel_cu_33a4b88b42_validate_compressed_sparse_indices_kernelILNS2_8CDimNameE1ENS2_18CUDAKernelLauncherENS2_14EmptyVecKernelENS2_8DummyVecELm8EEEvRKNS_6TensorESA_lllENKUlvE0_clEvENKUlvE0_clEvEUllE_St5arrayIPcLm2EELi4E23TrivialOffsetCalculatorILi1EjESI_NS0_6memory15LoadWithoutCastENSJ_16StoreWithoutCastEEEviT_T0_T2_T3_T4_T5_)
        /*00d4*/ 	.short	0x0380
        /*00d6*/ 	.short	0x0034


	//----- nvinfo : EIATTR_SW_WAR
	.align		4
.L_1926:
        /*00d8*/ 	.byte	0x04, 0x36
        /*00da*/ 	.short	(.L_1928 - .L_1927)
.L_1927:
        /*00dc*/ 	.word	0x00000008
.L_1928:


//--------------------- .nv.info._ZN2at6native29vectorized_elementwise_kernelILi2EZZZNS0_67_GLOBAL__N__bb565c37_34_ValidateCompressedIndicesKernel_cu_33a4b88b42_validate_compressed_sparse_indices_kernelILNS2_8CDimNameE1ENS2_18CUDAKernelLauncherENS2_14EmptyVecKernelENS2_8DummyVecELm8EEEvRKNS_6TensorESA_lllENKUlvE0_clEvENKUlvE0_clEvEUllE_St5arrayIPcLm2EEEEviT0_T1_ --------------------------
	.section	.nv.info._ZN2at6native29vectorized_elementwise_kernelILi2EZZZNS0_67_GLOBAL__N__bb565c37_34_ValidateCompressedIndicesKernel_cu_33a4b88b42_validate_compressed_sparse_indices_kernelILNS2_8CDimNameE1ENS2_18CUDAKernelLauncherENS2_14EmptyVecKernelENS2_8DummyVecELm8EEEvRKNS_6TensorESA_lllENKUlvE0_clEvENKUlvE0_clEvEUllE_St5arrayIPcLm2EEEEviT0_T1_,"",@"SHT_CUDA_INFO"
	.sectionflags	@""
	.align	4


	//----- nvinfo : EIATTR_CUDA_API_VERSION
	.align		4
        /*0000*/ 	.byte	0x04, 0x37
        /*0002*/ 	.short	(.L_1930 - .L_1929)
.L_1929:
        /*0004*/ 	.word	0x00000082


	//----- nvinfo : EIATTR_KPARAM_INFO
	.align		4
.L_1930:
        /*0008*/ 	.byte	0x04, 0x17
        /*000a*/ 	.short	(.L_1932 - .L_1931)
.L_1931:
        /*000c*/ 	.word	0x00000000
        /*0010*/ 	.short	0x0002
        /*0012*/ 	.short	0x0020
        /*0014*/ 	.byte	0x00, 0xf0, 0x41, 0x00


	//----- nvinfo : EIATTR_KPARAM_INFO
	.align		4
.L_1932:
        /*0018*/ 	.byte	0x04, 0x17
        /*001a*/ 	.short	(.L_1934 - .L_1933)
.L_1933:
        /*001c*/ 	.word	0x00000000
        /*0020*/ 	.short	0x0001
        /*0022*/ 	.short	0x0008
        /*0024*/ 	.byte	0x00, 0xf0, 0x61, 0x00


	//----- nvinfo : EIATTR_KPARAM_INFO
	.align		4
.L_1934:
        /*0028*/ 	.byte	0x04, 0x17
        /*002a*/ 	.short	(.L_1936 - .L_1935)
.L_1935:
        /*002c*/ 	.word	0x00000000
        /*0030*/ 	.short	0x0000
        /*0032*/ 	.short	0x0000
        /*0034*/ 	.byte	0x00, 0xf0, 0x11, 0x00


	//----- nvinfo : EIATTR_SPARSE_MMA_MASK
	.align		4
.L_1936:
        /*0038*/ 	.byte	0x03, 0x50
        /*003a*/ 	.short	0x0000


	//----- nvinfo : EIATTR_MAXREG_COUNT
	.align		4
        /*003c*/ 	.byte	0x03, 0x1b
        /*003e*/ 	.short	0x00ff


	//----- nvinfo : EIATTR_EXTERNS
	.align		4
        /*0040*/ 	.byte	0x04, 0x0f
        /*0042*/ 	.short	(.L_1938 - .L_1937)


	//   ....[0]....
	.align		4
.L_1937:
        /*0044*/ 	.word	index@(__assertfail)


	//----- nvinfo : EIATTR_MERCURY_ISA_VERSION
	.align		4
.L_1938:
        /*0048*/ 	.byte	0x03, 0x5f
        /*004a*/ 	.short	0x0101


	//----- nvinfo : EIATTR_VRC_CTA_INIT_COUNT
	.align		4
        /*004c*/ 	.byte	0x02, 0x4a
	.zero		1
	.zero		1


	//----- nvinfo : EIATTR_SYSCALL_OFFSETS
	.align		4
        /*0050*/ 	.byte	0x04, 0x46
        /*0052*/ 	.short	(.L_1940 - .L_1939)


	//   ....[0]....
.L_1939:
        /*0054*/ 	.word	0x00000590


	//   ....[1]....
        /*0058*/ 	.word	0x00000740


	//   ....[2]....
        /*005c*/ 	.word	0x000008f0


	//   ....[3]....
        /*0060*/ 	.word	0x00000aa0


	//   ....[4]....
        /*0064*/ 	.word	0x00000c50


	//   ....[5]....
        /*0068*/ 	.word	0x00000e00


	//   ....[6]....
        /*006c*/ 	.word	0x00000fb0


	//   ....[7]....
        /*0070*/ 	.word	0x00001160


	//   ....[8]....
        /*0074*/ 	.word	0x00001730


	//   ....[9]....
        /*0078*/ 	.word	0x000018c0


	//   ....[10]....
        /*007c*/ 	.word	0x00001a50


	//   ....[11]....
        /*0080*/ 	.word	0x00001be0


	//   ....[12]....
        /*0084*/ 	.word	0x00001d70


	//   ....[13]....
        /*0088*/ 	.word	0x00001f00


	//   ....[14]....
        /*008c*/ 	.word	0x00002090


	//   ....[15]....
        /*0090*/ 	.word	0x00002220


	//----- nvinfo : EIATTR_EXIT_INSTR_OFFSETS
	.align		4
.L_1940:
        /*0094*/ 	.byte	0x04, 0x1c
        /*0096*/ 	.short	(.L_1942 - .L_1941)


	//   ....[0]....
.L_1941:
        /*0098*/ 	.word	0x000014e0


	//   ....[1]....
        /*009c*/ 	.word	0x00001530


	//   ....[2]....
        /*00a0*/ 	.word	0x000022b0


	//----- nvinfo : EIATTR_MAX_THREADS
	.align		4
.L_1942:
        /*00a4*/ 	.byte	0x04, 0x05
        /*00a6*/ 	.short	(.L_1944 - .L_1943)
.L_1943:
        /*00a8*/ 	.word	0x00000080
        /*00ac*/ 	.word	0x00000001
        /*00b0*/ 	.word	0x00000001


	//----- nvinfo : EIATTR_CRS_STACK_SIZE
	.align		4
.L_1944:
        /*00b4*/ 	.byte	0x04, 0x1e
        /*00b6*/ 	.short	(.L_1946 - .L_1945)
.L_1945:
        /*00b8*/ 	.word	0x00000000


	//----- nvinfo : EIATTR_CBANK_PARAM_SIZE
	.align		4
.L_1946:
        /*00bc*/ 	.byte	0x03, 0x19
        /*00be*/ 	.short	0x0030


	//----- nvinfo : EIATTR_PARAM_CBANK
	.align		4
        /*00c0*/ 	.byte	0x04, 0x0a
        /*00c2*/ 	.short	(.L_1948 - .L_1947)
	.align		4
.L_1947:
        /*00c4*/ 	.word	index@(.nv.constant0._ZN2at6native29vectorized_elementwise_kernelILi2EZZZNS0_67_GLOBAL__N__bb565c37_34_ValidateCompressedIndicesKernel_cu_33a4b88b42_validate_compressed_sparse_indices_kernelILNS2_8CDimNameE1ENS2_18CUDAKernelLauncherENS2_14EmptyVecKernelENS2_8DummyVecELm8EEEvRKNS_6TensorESA_lllENKUlvE0_clEvENKUlvE0_clEvEUllE_St5arrayIPcLm2EEEEviT0_T1_)
        /*00c8*/ 	.short	0x0380
        /*00ca*/ 	.short	0x0030


	//----- nvinfo : EIATTR_SW_WAR
	.align		4
.L_1948:
        /*00cc*/ 	.byte	0x04, 0x36
        /*00ce*/ 	.short	(.L_1950 - .L_1949)
.L_1949:
        /*00d0*/ 	.word	0x00000008
.L_1950:


//--------------------- .nv.info._ZN2at6native29vectorized_elementwise_kernelILi4EZZZNS0_67_GLOBAL__N__bb565c37_34_ValidateCompressedIndicesKernel_cu_33a4b88b42_validate_compressed_sparse_indices_kernelILNS2_8CDimNameE1ENS2_18CUDAKernelLauncherENS2_14EmptyVecKernelENS2_8DummyVecELm8EEEvRKNS_6TensorESA_lllENKUlvE0_clEvENKUlvE0_clEvEUllE_St5arrayIPcLm2EEEEviT0_T1_ --------------------------
	.section	.nv.info._ZN2at6native29vectorized_elementwise_kernelILi4EZZZNS0_67_GLOBAL__N__bb565c37_34_ValidateCompressedIndicesKernel_cu_33a4b88b42_validate_compressed_sparse_indices_kernelILNS2_8CDimNameE1ENS2_18CUDAKernelLauncherENS2_14EmptyVecKernelENS2_8DummyVecELm8EEEvRKNS_6TensorESA_lllENKUlvE0_clEvENKUlvE0_clEvEUllE_St5arrayIPcLm2EEEEviT0_T1_,"",@"SHT_CUDA_INFO"
	.sectionflags	@""
	.align	4


	//----- nvinfo : EIATTR_CUDA_API_VERSION
	.align		4
        /*0000*/ 	.byte	0x04, 0x37
        /*0002*/ 	.short	(.L_1952 - .L_1951)
.L_1951:
        /*0004*/ 	.word	0x00000082


	//----- nvinfo : EIATTR_KPARAM_INFO
	.align		4
.L_1952:
        /*0008*/ 	.byte	0x04, 0x17
        /*000a*/ 	.short	(.L_1954 - .L_1953)
.L_1953:
        /*000c*/ 	.word	0x00000000
        /*0010*/ 	.short	0x0002
        /*0012*/ 	.short	0x0020
        /*0014*/ 	.byte	0x00, 0xf0, 0x41, 0x00


	//----- nvinfo : EIATTR_KPARAM_INFO
	.align		4
.L_1954:
        /*0018*/ 	.byte	0x04, 0x17
        /*001a*/ 	.short	(.L_1956 - .L_1955)
.L_1955:
        /*001c*/ 	.word	0x00000000
        /*0020*/ 	.short	0x0001
        /*0022*/ 	.short	0x0008
        /*0024*/ 	.byte	0x00, 0xf0, 0x61, 0x00


	//----- nvinfo : EIATTR_KPARAM_INFO
	.align		4
.L_1956:
        /*0028*/ 	.byte	0x04, 0x17
        /*002a*/ 	.short	(.L_1958 - .L_1957)
.L_1957:
        /*002c*/ 	.word	0x00000000
        /*0030*/ 	.short	0x0000
        /*0032*/ 	.short	0x0000
        /*0034*/ 	.byte	0x00, 0xf0, 0x11, 0x00


	//----- nvinfo : EIATTR_SPARSE_MMA_MASK
	.align		4
.L_1958:
        /*0038*/ 	.byte	0x03, 0x50
        /*003a*/ 	.short	0x0000


	//----- nvinfo : EIATTR_MAXREG_COUNT
	.align		4
        /*003c*/ 	.byte	0x03, 0x1b
        /*003e*/ 	.short	0x00ff


	//----- nvinfo : EIATTR_EXTERNS
	.align		4
        /*0040*/ 	.byte	0x04, 0x0f
        /*0042*/ 	.short	(.L_1960 - .L_1959)


	//   ....[0]....
	.align		4
.L_1959:
        /*0044*/ 	.word	index@(__assertfail)


	//----- nvinfo : EIATTR_MERCURY_ISA_VERSION
	.align		4
.L_1960:
        /*0048*/ 	.byte	0x03, 0x5f
        /*004a*/ 	.short	0x0101


	//----- nvinfo : EIATTR_VRC_CTA_INIT_COUNT
	.align		4
        /*004c*/ 	.byte	0x02, 0x4a
	.zero		1
	.zero		1


	//----- nvinfo : EIATTR_SYSCALL_OFFSETS
	.align		4
        /*0050*/ 	.byte	0x04, 0x46
        /*0052*/ 	.short	(.L_1962 - .L_1961)


	//   ....[0]....
.L_1961:
        /*0054*/ 	.word	0x00000590


	//   ....[1]....
        /*0058*/ 	.word	0x00000740


	//   ....[2]....
        /*005c*/ 	.word	0x000008f0


	//   ....[3]....
        /*0060*/ 	.word	0x00000aa0


	//   ....[4]....
        /*0064*/ 	.word	0x00000c50


	//   ....[5]....
        /*0068*/ 	.word	0x00000e00


	//   ....[6]....
        /*006c*/ 	.word	0x00000fb0


	//   ....[7]....
        /*0070*/ 	.word	0x00001160


	//   ....[8]....
        /*0074*/ 	.word	0x00001710


	//   ....[9]....
        /*0078*/ 	.word	0x000018a0


	//   ....[10]....
        /*007c*/ 	.word	0x00001a30


	//   ....[11]....
        /*0080*/ 	.word	0x00001bc0


	//   ....[12]....
        /*0084*/ 	.word	0x00001d50


	//   ....[13]....
        /*0088*/ 	.word	0x00001ee0


	//   ....[14]....
        /*008c*/ 	.word	0x00002070


	//   ....[15]....
        /*0090*/ 	.word	0x00002200


	//----- nvinfo : EIATTR_EXIT_INSTR_OFFSETS
	.align		4
.L_1962:
        /*0094*/ 	.byte	0x04, 0x1c
        /*0096*/ 	.short	(.L_1964 - .L_1963)


	//   ....[0]....
.L_1963:
        /*0098*/ 	.word	0x000014e0


	//   ....[1]....
        /*009c*/ 	.word	0x00001530


	//   ....[2]....
        /*00a0*/ 	.word	0x00002270


	//----- nvinfo : EIATTR_MAX_THREADS
	.align		4
.L_1964:
        /*00a4*/ 	.byte	0x04, 0x05
        /*00a6*/ 	.short	(.L_1966 - .L_1965)
.L_1965:
        /*00a8*/ 	.word	0x00000080
        /*00ac*/ 	.word	0x00000001
        /*00b0*/ 	.word	0x00000001


	//----- nvinfo : EIATTR_CRS_STACK_SIZE
	.align		4
.L_1966:
        /*00b4*/ 	.byte	0x04, 0x1e
        /*00b6*/ 	.short	(.L_1968 - .L_1967)
.L_1967:
        /*00b8*/ 	.word	0x00000000


	//----- nvinfo : EIATTR_CBANK_PARAM_SIZE
	.align		4
.L_1968:
        /*00bc*/ 	.byte	0x03, 0x19
        /*00be*/ 	.short	0x0030


	//----- nvinfo : EIATTR_PARAM_CBANK
	.align		4
        /*00c0*/ 	.byte	0x04, 0x0a
        /*00c2*/ 	.short	(.L_1970 - .L_1969)
	.align		4
.L_1969:
        /*00c4*/ 	.word	index@(.nv.constant0._ZN2at6native29vectorized_elementwise_kernelILi4EZZZNS0_67_GLOBAL__N__bb565c37_34_ValidateCompressedIndicesKernel_cu_33a4b88b42_validate_compressed_sparse_indices_kernelILNS2_8CDimNameE1ENS2_18CUDAKernelLauncherENS2_14EmptyVecKernelENS2_8DummyVecELm8EEEvRKNS_6TensorESA_lllENKUlvE0_clEvENKUlvE0_clEvEUllE_St5arrayIPcLm2EEEEviT0_T1_)
        /*00c8*/ 	.short	0x0380
        /*00ca*/ 	.short	0x0030


	//----- nvinfo : EIATTR_SW_WAR
	.align		4
.L_1970:
        /*00cc*/ 	.byte	0x04, 0x36
        /*00ce*/ 	.short	(.L_1972 - .L_1971)
.L_1971:
        /*00d0*/ 	.word	0x00000008
.L_1972:


//--------------------- .nv.info._ZN2at6native29vectorized_elementwise_kernelILi8EZZZNS0_67_GLOBAL__N__bb565c37_34_ValidateCompressedIndicesKernel_cu_33a4b88b42_validate_compressed_sparse_indices_kernelILNS2_8CDimNameE1ENS2_18CUDAKernelLauncherENS2_14EmptyVecKernelENS2_8DummyVecELm8EEEvRKNS_6TensorESA_lllENKUlvE0_clEvENKUlvE0_clEvEUllE_St5arrayIPcLm2EEEEviT0_T1_ --------------------------
	.section	.nv.info._ZN2at6native29vectorized_elementwise_kernelILi8EZZZNS0_67_GLOBAL__N__bb565c37_34_ValidateCompressedIndicesKernel_cu_33a4b88b42_validate_compressed_sparse_indices_kernelILNS2_8CDimNameE1ENS2_18CUDAKernelLauncherENS2_14EmptyVecKernelENS2_8DummyVecELm8EEEvRKNS_6TensorESA_lllENKUlvE0_clEvENKUlvE0_clEvEUllE_St5arrayIPcLm2EEEEviT0_T1_,"",@"SHT_CUDA_INFO"
	.sectionflags	@""
	.align	4


	//----- nvinfo : EIATTR_CUDA_API_VERSION
	.align		4
        /*0000*/ 	.byte	0x04, 0x37
        /*0002*/ 	.short	(.L_1974 - .L_1973)
.L_1973:
        /*0004*/ 	.word	0x00000082


	//----- nvinfo : EIATTR_KPARAM_INFO
	.align		4
.L_1974:
        /*0008*/ 	.byte	0x04, 0x17
        /*000a*/ 	.short	(.L_1976 - .L_1975)
.L_1975:
        /*000c*/ 	.word	0x00000000
        /*0010*/ 	.short	0x0002
        /*0012*/ 	.short	0x0020
        /*0014*/ 	.byte	0x00, 0xf0, 0x41, 0x00


	//----- nvinfo : EIATTR_KPARAM_INFO
	.align		4
.L_1976:
        /*0018*/ 	.byte	0x04, 0x17
        /*001a*/ 	.short	(.L_1978 - .L_1977)
.L_1977:
        /*001c*/ 	.word	0x00000000
        /*0020*/ 	.short	0x0001
        /*0022*/ 	.short	0x0008
        /*0024*/ 	.byte	0x00, 0xf0, 0x61, 0x00


	//----- nvinfo : EIATTR_KPARAM_INFO
	.align		4
.L_1978:
        /*0028*/ 	.byte	0x04, 0x17
        /*002a*/ 	.short	(.L_1980 - .L_1979)
.L_1979:
        /*002c*/ 	.word	0x00000000
        /*0030*/ 	.short	0x0000
        /*0032*/ 	.short	0x0000
        /*0034*/ 	.byte	0x00, 0xf0, 0x11, 0x00


	//----- nvinfo : EIATTR_SPARSE_MMA_MASK
	.align		4
.L_1980:
        /*0038*/ 	.byte	0x03, 0x50
        /*003a*/ 	.short	0x0000


	//----- nvinfo : EIATTR_MAXREG_COUNT
	.align		4
        /*003c*/ 	.byte	0x03, 0x1b
        /*003e*/ 	.short	0x00ff


	//----- nvinfo : EIATTR_MERCURY_ISA_VERSION
	.align		4
        /*0040*/ 	.byte	0x03, 0x5f
        /*0042*/ 	.short	0x0101


	//----- nvinfo : EIATTR_VRC_CTA_INIT_COUNT
	.align		4
        /*0044*/ 	.byte	0x02, 0x4a
	.zero		1
	.zero		1


	//----- nvinfo : EIATTR_EXIT_INSTR_OFFSETS
	.align		4
        /*0048*/ 	.byte	0x04, 0x1c
        /*004a*/ 	.short	(.L_1982 - .L_1981)


	//   ....[0]....
.L_1981:
        /*004c*/ 	.word	0x00000010


	//----- nvinfo : EIATTR_MAX_THREADS
	.align		4
.L_1982:
        /*0050*/ 	.byte	0x04, 0x05
        /*0052*/ 	.short	(.L_1984 - .L_1983)
.L_1983:
        /*0054*/ 	.word	0x00000080
        /*0058*/ 	.word	0x00000001
        /*005c*/ 	.word	0x00000001


	//----- nvinfo : EIATTR_CBANK_PARAM_SIZE
	.align		4
.L_1984:
        /*0060*/ 	.byte	0x03, 0x19
        /*0062*/ 	.short	0x0030


	//----- nvinfo : EIATTR_PARAM_CBANK
	.align		4
        /*0064*/ 	.byte	0x04, 0x0a
        /*0066*/ 	.short	(.L_1986 - .L_1985)
	.align		4
.L_1985:
        /*0068*/ 	.word	index@(.nv.constant0._ZN2at6native29vectorized_elementwise_kernelILi8EZZZNS0_67_GLOBAL__N__bb565c37_34_ValidateCompressedIndicesKernel_cu_33a4b88b42_validate_compressed_sparse_indices_kernelILNS2_8CDimNameE1ENS2_18CUDAKernelLauncherENS2_14EmptyVecKernelENS2_8DummyVecELm8EEEvRKNS_6TensorESA_lllENKUlvE0_clEvENKUlvE0_clEvEUllE_St5arrayIPcLm2EEEEviT0_T1_)
        /*006c*/ 	.short	0x0380
        /*006e*/ 	.short	0x0030


	//----- nvinfo : EIATTR_SW_WAR
	.align		4
.L_1986:
        /*0070*/ 	.byte	0x04, 0x36
        /*0072*/ 	.short	(.L_1988 - .L_1987)
.L_1987:
        /*0074*/ 	.word	0x00000008
.L_1988:


//--------------------- .nv.info._ZN2at6native18elementwise_kernelILi128ELi4EZNS0_15gpu_kernel_implIZZZNS0_67_GLOBAL__N__bb565c37_34_ValidateCompressedIndicesKernel_cu_33a4b88b42_validate_compressed_sparse_indices_kernelILNS3_8CDimNameE1ENS3_18CUDAKernelLauncherENS3_14EmptyVecKernelENS3_8DummyVecELm8EEEvRKNS_6TensorESB_lllENKUlvE0_clEvENKUlvE_clEvEUliE_EEvRNS_18TensorIteratorBaseERKT_EUliE_EEviT1_ --------------------------
	.section	.nv.info._ZN2at6native18elementwise_kernelILi128ELi4EZNS0_15gpu_kernel_implIZZZNS0_67_GLOBAL__N__bb565c37_34_ValidateCompressedIndicesKernel_cu_33a4b88b42_validate_compressed_sparse_indices_kernelILNS3_8CDimNameE1ENS3_18CUDAKernelLauncherENS3_14EmptyVecKernelENS3_8DummyVecELm8EEEvRKNS_6TensorESB_lllENKUlvE0_clEvENKUlvE_clEvEUliE_EEvRNS_18TensorIteratorBaseERKT_EUliE_EEviT1_,"",@"SHT_CUDA_INFO"
	.sectionflags	@""
	.align	4


	//----- nvinfo : EIATTR_CUDA_API_VERSION
	.align		4
        /*0000*/ 	.byte	0x04, 0x37
        /*0002*/ 	.short	(.L_1990 - .L_1989)
.L_1989:
        /*0004*/ 	.word	0x00000082


	//----- nvinfo : EIATTR_KPARAM_INFO
	.align		4
.L_1990:
        /*0008*/ 	.byte	0x04, 0x17
        /*000a*/ 	.short	(.L_1992 - .L_1991)
.L_1991:
        /*000c*/ 	.word	0x00000000
        /*0010*/ 	.short	0x0001
        /*0012*/ 	.short	0x0008
        /*0014*/ 	.byte	0x00, 0xf0, 0xc1, 0x08


	//----- nvinfo : EIATTR_KPARAM_INFO
	.align		4
.L_1992:
        /*0018*/ 	.byte	0x04, 0x17
        /*001a*/ 	.short	(.L_1994 - .L_1993)
.L_1993:
        /*001c*/ 	.word	0x00000000
        /*0020*/ 	.short	0x0000
        /*0022*/ 	.short	0x0000
        /*0024*/ 	.byte	0x00, 0xf0, 0x11, 0x00


	//----- nvinfo : EIATTR_SPARSE_MMA_MASK
	.align		4
.L_1994:
        /*0028*/ 	.byte	0x03, 0x50
        /*002a*/ 	.short	0x0000


	//----- nvinfo : EIATTR_MAXREG_COUNT
	.align		4
        /*002c*/ 	.byte	0x03, 0x1b
        /*002e*/ 	.short	0x0080


	//----- nvinfo : EIATTR_EXTERNS
	.align		4
        /*0030*/ 	.byte	0x04, 0x0f
        /*0032*/ 	.short	(.L_1996 - .L_1995)


	//   ....[0]....
	.align		4
.L_1995:
        /*0034*/ 	.word	index@(__assertfail)


	//----- nvinfo : EIATTR_MERCURY_ISA_VERSION
	.align		4
.L_1996:
        /*0038*/ 	.byte	0x03, 0x5f
        /*003a*/ 	.short	0x0101


	//----- nvinfo : EIATTR_VRC_CTA_INIT_COUNT
	.align		4
        /*003c*/ 	.byte	0x02, 0x4a
	.zero		1
	.zero		1


	//----- nvinfo : EIATTR_SYSCALL_OFFSETS
	.align		4
        /*0040*/ 	.byte	0x04, 0x46
        /*0042*/ 	.short	(.L_1998 - .L_1997)


	//   ....[0]....
.L_1997:
        /*0044*/ 	.word	0x000020b0


	//   ....[1]....
        /*0048*/ 	.word	0x00002310


	//   ....[2]....
        /*004c*/ 	.word	0x00002a20


	//   ....[3]....
        /*0050*/ 	.word	0x00004b50


	//   ....[4]....
        /*0054*/ 	.word	0x00004d00


	//   ....[5]....
        /*0058*/ 	.word	0x00005420


	//   ....[6]....
        /*005c*/ 	.word	0x00007530


	//   ....[7]....
        /*0060*/ 	.word	0x000076e0


	//   ....[8]....
        /*0064*/ 	.word	0x00007e00


	//   ....[9]....
        /*0068*/ 	.word	0x00009f20


	//   ....[10]....
        /*006c*/ 	.word	0x0000a0d0


	//   ....[11]....
        /*0070*/ 	.word	0x0000a7c0


	//----- nvinfo : EIATTR_EXIT_INSTR_OFFSETS
	.align		4
.L_1998:
        /*0074*/ 	.byte	0x04, 0x1c
        /*0076*/ 	.short	(.L_2000 - .L_1999)


	//   ....[0]....
.L_1999:
        /*0078*/ 	.word	0x00007e90


	//   ....[1]....
        /*007c*/ 	.word	0x0000a1b0


	//   ....[2]....
        /*0080*/ 	.word	0x0000a1d0


	//   ....[3]....
        /*0084*/ 	.word	0x0000a250


	//   ....[4]....
        /*0088*/ 	.word	0x0000a270


	//   ....[5]....
        /*008c*/ 	.word	0x0000a290


	//   ....[6]....
        /*0090*/ 	.word	0x0000a310


	//   ....[7]....
        /*0094*/ 	.word	0x0000a330


	//   ....[8]....
        /*0098*/ 	.word	0x0000a3b0


	//   ....[9]....
        /*009c*/ 	.word	0x0000a3d0


	//   ....[10]....
        /*00a0*/ 	.word	0x0000a3f0


	//   ....[11]....
        /*00a4*/ 	.word	0x0000a490


	//   ....[12]....
        /*00a8*/ 	.word	0x0000a4b0


	//   ....[13]....
        /*00ac*/ 	.word	0x0000a530


	//   ....[14]....
        /*00b0*/ 	.word	0x0000a550


	//   ....[15]....
        /*00b4*/ 	.word	0x0000a570


	//   ....[16]....
        /*00b8*/ 	.word	0x0000a610


	//   ....[17]....
        /*00bc*/ 	.word	0x0000a630


	//   ....[18]....
        /*00c0*/ 	.word	0x0000a650


	//   ....[19]....
        /*00c4*/ 	.word	0x0000a6c0


	//   ....[20]....
        /*00c8*/ 	.word	0x0000a7d0


	//   ....[21]....
        /*00cc*/ 	.word	0x0000a7f0


	//   ....[22]....
        /*00d0*/ 	.word	0x0000a810


	//----- nvinfo : EIATTR_MAX_THREADS
	.align		4
.L_2000:
        /*00d4*/ 	.byte	0x04, 0x05
        /*00d6*/ 	.short	(.L_2002 - .L_2001)
.L_2001:
        /*00d8*/ 	.word	0x00000080
        /*00dc*/ 	.word	0x00000001
        /*00e0*/ 	.word	0x00000001


	//----- nvinfo : EIATTR_CRS_STACK_SIZE
	.align		4
.L_2002:
        /*00e4*/ 	.byte	0x04, 0x1e
        /*00e6*/ 	.short	(.L_2004 - .L_2003)
.L_2003:
        /*00e8*/ 	.word	0x00000000


	//----- nvinfo : EIATTR_CBANK_PARAM_SIZE
	.align		4
.L_2004:
        /*00ec*/ 	.byte	0x03, 0x19
        /*00ee*/ 	.short	0x0238


	//----- nvinfo : EIATTR_PARAM_CBANK
	.align		4
        /*00f0*/ 	.byte	0x04, 0x0a
        /*00f2*/ 	.short	(.L_2006 - .L_2005)
	.align		4
.L_2005:
        /*00f4*/ 	.word	index@(.nv.constant0._ZN2at6native18elementwise_kernelILi128ELi4EZNS0_15gpu_kernel_implIZZZNS0_67_GLOBAL__N__bb565c37_34_ValidateCompressedIndicesKernel_cu_33a4b88b42_validate_compressed_sparse_indices_kernelILNS3_8CDimNameE1ENS3_18CUDAKernelLauncherENS3_14EmptyVecKernelENS3_8DummyVecELm8EEEvRKNS_6TensorESB_lllENKUlvE0_clEvENKUlvE_clEvEUliE_EEvRNS_18TensorIteratorBaseERKT_EUliE_EEviT1_)
        /*00f8*/ 	.short	0x0380
        /*00fa*/ 	.short	0x0238


	//----- nvinfo : EIATTR_SW_WAR
	.align		4
.L_2006:
        /*00fc*/ 	.byte	0x04, 0x36
        /*00fe*/ 	.short	(.L_2008 - .L_2007)
.L_2007:
        /*0100*/ 	.word	0x00000008
.L_2008:


//--------------------- .nv.info._ZN2at6native27unrolled_elementwise_kernelIZZZNS0_67_GLOBAL__N__bb565c37_34_ValidateCompressedIndicesKernel_cu_33a4b88b42_validate_compressed_sparse_indices_kernelILNS2_8CDimNameE1ENS2_18CUDAKernelLauncherENS2_14EmptyVecKernelENS2_8DummyVecELm8EEEvRKNS_6TensorESA_lllENKUlvE0_clEvENKUlvE_clEvEUliE_St5arrayIPcLm2EELi4E23TrivialOffsetCalculatorILi1EjESI_NS0_6memory12LoadWithCastILi1EEENSJ_13StoreWithCastILi1EEEEEviT_T0_T2_T3_T4_T5_ --------------------------
	.section	.nv.info._ZN2at6native27unrolled_elementwise_kernelIZZZNS0_67_GLOBAL__N__bb565c37_34_ValidateCompressedIndicesKernel_cu_33a4b88b42_validate_compressed_sparse_indices_kernelILNS2_8CDimNameE1ENS2_18CUDAKernelLauncherENS2_14EmptyVecKernelENS2_8DummyVecELm8EEEvRKNS_6TensorESA_lllENKUlvE0_clEvENKUlvE_clEvEUliE_St5arrayIPcLm2EELi4E23TrivialOffsetCalculatorILi1EjESI_NS0_6memory12LoadWithCastILi1EEENSJ_13StoreWithCastILi1EEEEEviT_T0_T2_T3_T4_T5_,"",@"SHT_CUDA_INFO"
	.sectionflags	@""
	.align	4


	//----- nvinfo : EIATTR_CUDA_API_VERSION
	.align		4
        /*0000*/ 	.byte	0x04, 0x37
        /*0002*/ 	.short	(.L_2010 - .L_2009)
.L_2009:
        /*0004*/ 	.word	0x00000082


	//----- nvinfo : EIATTR_KPARAM_INFO
	.align		4
.L_2010:
        /*0008*/ 	.byte	0x04, 0x17
        /*000a*/ 	.short	(.L_2012 - .L_2011)
.L_2011:
        /*000c*/ 	.word	0x00000000
        /*0010*/ 	.short	0x0006
        /*0012*/ 	.short	0x003c
        /*0014*/ 	.byte	0x00, 0xf0, 0x21, 0x00


	//----- nvinfo : EIATTR_KPARAM_INFO
	.align		4
.L_2012:
        /*0018*/ 	.byte	0x04, 0x17
        /*001a*/ 	.short	(.L_2014 - .L_2013)
.L_2013:
        /*001c*/ 	.word	0x00000000
        /*0020*/ 	.short	0x0005
        /*0022*/ 	.short	0x0034
        /*0024*/ 	.byte	0x00, 0xf0, 0x21, 0x00


	//----- nvinfo : EIATTR_KPARAM_INFO
	.align		4
.L_2014:
        /*0028*/ 	.byte	0x04, 0x17
        /*002a*/ 	.short	(.L_2016 - .L_2015)
.L_2015:
        /*002c*/ 	.word	0x00000000
        /*0030*/ 	.short	0x0004
        /*0032*/ 	.short	0x0031
        /*0034*/ 	.byte	0x00, 0xf0, 0x05, 0x00


	//----- nvinfo : EIATTR_KPARAM_INFO
	.align		4
.L_2016:
        /*0038*/ 	.byte	0x04, 0x17
        /*003a*/ 	.short	(.L_2018 - .L_2017)
.L_2017:
        /*003c*/ 	.word	0x00000000
        /*0040*/ 	.short	0x0003
        /*0042*/ 	.short	0x0030
        /*0044*/ 	.byte	0x00, 0xf0, 0x05, 0x00


	//----- nvinfo : EIATTR_KPARAM_INFO
	.align		4
.L_2018:
        /*0048*/ 	.byte	0x04, 0x17
        /*004a*/ 	.short	(.L_2020 - .L_2019)
.L_2019:
        /*004c*/ 	.word	0x00000000
        /*0050*/ 	.short	0x0002
        /*0052*/ 	.short	0x0020
        /*0054*/ 	.byte	0x00, 0xf0, 0x41, 0x00


	//----- nvinfo : EIATTR_KPARAM_INFO
	.align		4
.L_2020:
        /*0058*/ 	.byte	0x04, 0x17
        /*005a*/ 	.short	(.L_2022 - .L_2021)
.L_2021:
        /*005c*/ 	.word	0x00000000
        /*0060*/ 	.short	0x0001
        /*0062*/ 	.short	0x0008
        /*0064*/ 	.byte	0x00, 0xf0, 0x61, 0x00


	//----- nvinfo : EIATTR_KPARAM_INFO
	.align		4
.L_2022:
        /*0068*/ 	.byte	0x04, 0x17
        /*006a*/ 	.short	(.L_2024 - .L_2023)
.L_2023:
        /*006c*/ 	.word	0x00000000
        /*0070*/ 	.short	0x0000
        /*0072*/ 	.short	0x0000
        /*0074*/ 	.byte	0x00, 0xf0, 0x11, 0x00


	//----- nvinfo : EIATTR_SPARSE_MMA_MASK
	.align		4
.L_2024:
        /*0078*/ 	.byte	0x03, 0x50
        /*007a*/ 	.short	0x0000


	//----- nvinfo : EIATTR_MAXREG_COUNT
	.align		4
        /*007c*/ 	.byte	0x03, 0x1b
        /*007e*/ 	.short	0x00ff


	//----- nvinfo : EIATTR_EXTERNS
	.align		4
        /*0080*/ 	.byte	0x04, 0x0f
        /*0082*/ 	.short	(.L_2026 - .L_2025)


	//   ....[0]....
	.align		4
.L_2025:
        /*0084*/ 	.word	index@(__assertfail)


	//----- nvinfo : EIATTR_MERCURY_ISA_VERSION
	.align		4
.L_2026:
        /*0088*/ 	.byte	0x03, 0x5f
        /*008a*/ 	.short	0x0101


	//----- nvinfo : EIATTR_VRC_CTA_INIT_COUNT
	.align		4
        /*008c*/ 	.byte	0x02, 0x4a
	.zero		1
	.zero		1


	//----- nvinfo : EIATTR_SYSCALL_OFFSETS
	.align		4
        /*0090*/ 	.byte	0x04, 0x46
        /*0092*/ 	.short	(.L_2028 - .L_2027)


	//   ....[0]....
.L_2027:
        /*0094*/ 	.word	0x00000db0


	//   ....[1]....
        /*0098*/ 	.word	0x00001cc0


	//   ....[2]....
        /*009c*/ 	.word	0x00002b20


	//   ....[3]....
        /*00a0*/ 	.word	0x00003980


	//   ....[4]....
        /*00a4*/ 	.word	0x00003b40


	//   ....[5]....
        /*00a8*/ 	.word	0x00003cd0


	//   ....[6]....
        /*00ac*/ 	.word	0x00003e60


	//   ....[7]....
        /*00b0*/ 	.word	0x00003ff0


	//   ....[8]....
        /*00b4*/ 	.word	0x000048b0


	//   ....[9]....
        /*00b8*/ 	.word	0x000050d0


	//   ....[10]....
        /*00bc*/ 	.word	0x000058b0


	//   ....[11]....
        /*00c0*/ 	.word	0x00006070


	//----- nvinfo : EIATTR_EXIT_INSTR_OFFSETS
	.align		4
.L_2028:
        /*00c4*/ 	.byte	0x04, 0x1c
        /*00c6*/ 	.short	(.L_2030 - .L_2029)


	//   ....[0]....
.L_2029:
        /*00c8*/ 	.word	0x00005930


	//   ....[1]....
        /*00cc*/ 	.word	0x00005a60


	//   ....[2]....
        /*00d0*/ 	.word	0x00005a80


	//   ....[3]....
        /*00d4*/ 	.word	0x00005b00


	//   ....[4]....
        /*00d8*/ 	.word	0x00005b20


	//   ....[5]....
        /*00dc*/ 	.word	0x00005b40


	//   ....[6]....
        /*00e0*/ 	.word	0x00005bc0


	//   ....[7]....
        /*00e4*/ 	.word	0x00005be0


	//   ....[8]....
        /*00e8*/ 	.word	0x00005c60


	//   ....[9]....
        /*00ec*/ 	.word	0x00005c80


	//   ....[10]....
        /*00f0*/ 	.word	0x00005ca0


	//   ....[11]....
        /*00f4*/ 	.word	0x00005d40


	//   ....[12]....
        /*00f8*/ 	.word	0x00005d60


	//   ....[13]....
        /*00fc*/ 	.word	0x00005de0


	//   ....[14]....
        /*0100*/ 	.word	0x00005e00


	//   ....[15]....
        /*0104*/ 	.word	0x00005e20


	//   ....[16]....
        /*0108*/ 	.word	0x00005ec0


	//   ....[17]....
        /*010c*/ 	.word	0x00005ee0


	//   ....[18]....
        /*0110*/ 	.word	0x00005f00


	//   ....[19]....
        /*0114*/ 	.word	0x00005f70


	//   ....[20]....
        /*0118*/ 	.word	0x00006080


	//   ....[21]....
        /*011c*/ 	.word	0x000060a0


	//   ....[22]....
        /*0120*/ 	.word	0x000060c0


	//----- nvinfo : EIATTR_MAX_THREADS
	.align		4
.L_2030:
        /*0124*/ 	.byte	0x04, 0x05
        /*0126*/ 	.short	(.L_2032 - .L_2031)
.L_2031:
        /*0128*/ 	.word	0x00000080
        /*012c*/ 	.word	0x00000001
        /*0130*/ 	.word	0x00000001


	//----- nvinfo : EIATTR_CRS_STACK_SIZE
	.align		4
.L_2032:
        /*0134*/ 	.byte	0x04, 0x1e
        /*0136*/ 	.short	(.L_2034 - .L_2033)
.L_2033:
        /*0138*/ 	.word	0x00000000


	//----- nvinfo : EIATTR_CBANK_PARAM_SIZE
	.align		4
.L_2034:
        /*013c*/ 	.byte	0x03, 0x19
        /*013e*/ 	.short	0x0044


	//----- nvinfo : EIATTR_PARAM_CBANK
	.align		4
        /*0140*/ 	.byte	0x04, 0x0a
        /*0142*/ 	.short	(.L_2036 - .L_2035)
	.align		4
.L_2035:
        /*0144*/ 	.word	index@(.nv.constant0._ZN2at6native27unrolled_elementwise_kernelIZZZNS0_67_GLOBAL__N__bb565c37_34_ValidateCompressedIndicesKernel_cu_33a4b88b42_validate_compressed_sparse_indices_kernelILNS2_8CDimNameE1ENS2_18CUDAKernelLauncherENS2_14EmptyVecKernelENS2_8DummyVecELm8EEEvRKNS_6TensorESA_lllENKUlvE0_clEvENKUlvE_clEvEUliE_St5arrayIPcLm2EELi4E23TrivialOffsetCalculatorILi1EjESI_NS0_6memory12LoadWithCastILi1EEENSJ_13StoreWithCastILi1EEEEEviT_T0_T2_T3_T4_T5_)
        /*0148*/ 	.short	0x0380
        /*014a*/ 	.short	0x0044


	//----- nvinfo : EIATTR_SW_WAR
	.align		4
.L_2036:
        /*014c*/ 	.byte	0x04, 0x36
        /*014e*/ 	.short	(.L_2038 - .L_2037)
.L_2037:
        /*0150*/ 	.word	0x00000008
.L_2038:


//--------------------- .nv.info._ZN2at6native18elementwise_kernelILi128ELi2EZNS0_22gpu_kernel_impl_nocastIZZZNS0_67_GLOBAL__N__bb565c37_34_ValidateCompressedIndicesKernel_cu_33a4b88b42_validate_compressed_sparse_indices_kernelILNS3_8CDimNameE1ENS3_18CUDAKernelLauncherENS3_14EmptyVecKernelENS3_8DummyVecELm8EEEvRKNS_6TensorESB_lllENKUlvE0_clEvENKUlvE_clEvEUliE_EEvRNS_18TensorIteratorBaseERKT_EUliE_EEviT1_ --------------------------
	.section	.nv.info._ZN2at6native18elementwise_kernelILi128ELi2EZNS0_22gpu_kernel_impl_nocastIZZZNS0_67_GLOBAL__N__bb565c37_34_ValidateCompressedIndicesKernel_cu_33a4b88b42_validate_compressed_sparse_indices_kernelILNS3_8CDimNameE1ENS3_18CUDAKernelLauncherENS3_14EmptyVecKernelENS3_8DummyVecELm8EEEvRKNS_6TensorESB_lllENKUlvE0_clEvENKUlvE_clEvEUliE_EEvRNS_18TensorIteratorBaseERKT_EUliE_EEviT1_,"",@"SHT_CUDA_INFO"
	.sectionflags	@""
	.align	4


	//----- nvinfo : EIATTR_CUDA_API_VERSION
	.align		4
        /*0000*/ 	.byte	0x04, 0x37
        /*0002*/ 	.short	(.L_2040 - .L_2039)
.L_2039:
        /*0004*/ 	.word	0x00000082


	//----- nvinfo : EIATTR_KPARAM_INFO
	.align		4
.L_2040:
        /*0008*/ 	.byte	0x04, 0x17
        /*000a*/ 	.short	(.L_2042 - .L_2041)
.L_2041:
        /*000c*/ 	.word	0x00000000
        /*0010*/ 	.short	0x0001
        /*0012*/ 	.short	0x0008
        /*0014*/ 	.byte	0x00, 0xf0, 0xa1, 0x08


	//----- nvinfo : EIATTR_KPARAM_INFO
	.align		4
.L_2042:
        /*0018*/ 	.byte	0x04, 0x17
        /*001a*/ 	.short	(.L_2044 - .L_2043)
.L_2043:
        /*001c*/ 	.word	0x00000000
        /*0020*/ 	.short	0x0000
        /*0022*/ 	.short	0x0000
        /*0024*/ 	.byte	0x00, 0xf0, 0x11, 0x00


	//----- nvinfo : EIATTR_SPARSE_MMA_MASK
	.align		4
.L_2044:
        /*0028*/ 	.byte	0x03, 0x50
        /*002a*/ 	.short	0x0000


	//----- nvinfo : EIATTR_MAXREG_COUNT
	.align		4
        /*002c*/ 	.byte	0x03, 0x1b
        /*002e*/ 	.short	0x0080


	//----- nvinfo : EIATTR_EXTERNS
	.align		4
        /*0030*/ 	.byte	0x04, 0x0f
        /*0032*/ 	.short	(.L_2046 - .L_2045)


	//   ....[0]....
	.align		4
.L_2045:
        /*0034*/ 	.word	index@(__assertfail)


	//----- nvinfo : EIATTR_MERCURY_ISA_VERSION
	.align		4
.L_2046:
        /*0038*/ 	.byte	0x03, 0x5f
        /*003a*/ 	.short	0x0101


	//----- nvinfo : EIATTR_VRC_CTA_INIT_COUNT
	.align		4
        /*003c*/ 	.byte	0x02, 0x4a
	.zero		1
	.zero		1


	//----- nvinfo : EIATTR_SYSCALL_OFFSETS
	.align		4
        /*0040*/ 	.byte	0x04, 0x46
        /*0042*/ 	.short	(.L_2048 - .L_2047)


	//   ....[0]....
.L_2047:
        /*0044*/ 	.word	0x00000230


	//   ....[1]....
        /*0048*/ 	.word	0x00000410


	//   ....[2]....
        /*004c*/ 	.word	0x000018f0


	//   ....[3]....
        /*0050*/ 	.word	0x00002df0


	//----- nvinfo : EIATTR_EXIT_INSTR_OFFSETS
	.align		4
.L_2048:
        /*0054*/ 	.byte	0x04, 0x1c
        /*0056*/ 	.short	(.L_2050 - .L_2049)


	//   ....[0]....
.L_2049:
        /*0058*/ 	.word	0x000002a0


	//   ....[1]....
        /*005c*/ 	.word	0x00000440


	//   ....[2]....
        /*0060*/ 	.word	0x00001990


	//   ....[3]....
        /*0064*/ 	.word	0x00002e20


	//----- nvinfo : EIATTR_MAX_THREADS
	.align		4
.L_2050:
        /*0068*/ 	.byte	0x04, 0x05
        /*006a*/ 	.short	(.L_2052 - .L_2051)
.L_2051:
        /*006c*/ 	.word	0x00000080
        /*0070*/ 	.word	0x00000001
        /*0074*/ 	.word	0x00000001


	//----- nvinfo : EIATTR_CRS_STACK_SIZE
	.align		4
.L_2052:
        /*0078*/ 	.byte	0x04, 0x1e
        /*007a*/ 	.short	(.L_2054 - .L_2053)
.L_2053:
        /*007c*/ 	.word	0x00000000


	//----- nvinfo : EIATTR_CBANK_PARAM_SIZE
	.align		4
.L_2054:
        /*0080*/ 	.byte	0x03, 0x19
        /*0082*/ 	.short	0x0230


	//----- nvinfo : EIATTR_PARAM_CBANK
	.align		4
        /*0084*/ 	.byte	0x04, 0x0a
        /*0086*/ 	.short	(.L_2056 - .L_2055)
	.align		4
.L_2055:
        /*0088*/ 	.word	index@(.nv.constant0._ZN2at6native18elementwise_kernelILi128ELi2EZNS0_22gpu_kernel_impl_nocastIZZZNS0_67_GLOBAL__N__bb565c37_34_ValidateCompressedIndicesKernel_cu_33a4b88b42_validate_compressed_sparse_indices_kernelILNS3_8CDimNameE1ENS3_18CUDAKernelLauncherENS3_14EmptyVecKernelENS3_8DummyVecELm8EEEvRKNS_6TensorESB_lllENKUlvE0_clEvENKUlvE_clEvEUliE_EEvRNS_18TensorIteratorBaseERKT_EUliE_EEviT1_)
        /*008c*/ 	.short	0x0380
        /*008e*/ 	.short	0x0230


	//----- nvinfo : EIATTR_SW_WAR
	.align		4
.L_2056:
        /*0090*/ 	.byte	0x04, 0x36
        /*0092*/ 	.short	(.L_2058 - .L_2057)
.L_2057:
        /*0094*/ 	.word	0x00000008
.L_2058:


//--------------------- .nv.info._ZN2at6native27unrolled_elementwise_kernelIZZZNS0_67_GLOBAL__N__bb565c37_34_ValidateCompressedIndicesKernel_cu_33a4b88b42_validate_compressed_sparse_indices_kernelILNS2_8CDimNameE1ENS2_18CUDAKernelLauncherENS2_14EmptyVecKernelENS2_8DummyVecELm8EEEvRKNS_6TensorESA_lllENKUlvE0_clEvENKUlvE_clEvEUliE_St5arrayIPcLm2EELi4E23TrivialOffsetCalculatorILi1EjESI_NS0_6memory15LoadWithoutCastENSJ_16StoreWithoutCastEEEviT_T0_T2_T3_T4_T5_ --------------------------
	.section	.nv.info._ZN2at6native27unrolled_elementwise_kernelIZZZNS0_67_GLOBAL__N__bb565c37_34_ValidateCompressedIndicesKernel_cu_33a4b88b42_validate_compressed_sparse_indices_kernelILNS2_8CDimNameE1ENS2_18CUDAKernelLauncherENS2_14EmptyVecKernelENS2_8DummyVecELm8EEEvRKNS_6TensorESA_lllENKUlvE0_clEvENKUlvE_clEvEUliE_St5arrayIPcLm2EELi4E23TrivialOffsetCalculatorILi1EjESI_NS0_6memory15LoadWithoutCastENSJ_16StoreWithoutCastEEEviT_T0_T2_T3_T4_T5_,"",@"SHT_CUDA_INFO"
	.sectionflags	@""
	.align	4


	//----- nvinfo : EIATTR_CUDA_API_VERSION
	.align		4
        /*0000*/ 	.byte	0x04, 0x37
        /*0002*/ 	.short	(.L_2060 - .L_2059)
.L_2059:
        /*0004*/ 	.word	0x00000082


	//----- nvinfo : EIATTR_KPARAM_INFO
	.align		4
.L_2060:
        /*0008*/ 	.byte	0x04, 0x17
        /*000a*/ 	.short	(.L_2062 - .L_2061)
.L_2061:
        /*000c*/ 	.word	0x00000000
        /*0010*/ 	.short	0x0006
        /*0012*/ 	.short	0x0033
        /*0014*/ 	.byte	0x00, 0xf0, 0x05, 0x00


	//----- nvinfo : EIATTR_KPARAM_INFO
	.align		4
.L_2062:
        /*0018*/ 	.byte	0x04, 0x17
        /*001a*/ 	.short	(.L_2064 - .L_2063)
.L_2063:
        /*001c*/ 	.word	0x00000000
        /*0020*/ 	.short	0x0005
        /*0022*/ 	.short	0x0032
        /*0024*/ 	.byte	0x00, 0xf0, 0x05, 0x00


	//----- nvinfo : EIATTR_KPARAM_INFO
	.align		4
.L_2064:
        /*0028*/ 	.byte	0x04, 0x17
        /*002a*/ 	.short	(.L_2066 - .L_2065)
.L_2065:
        /*002c*/ 	.word	0x00000000
        /*0030*/ 	.short	0x0004
        /*0032*/ 	.short	0x0031
        /*0034*/ 	.byte	0x00, 0xf0, 0x05, 0x00


	//----- nvinfo : EIATTR_KPARAM_INFO
	.align		4
.L_2066:
        /*0038*/ 	.byte	0x04, 0x17
        /*003a*/ 	.short	(.L_2068 - .L_2067)
.L_2067:
        /*003c*/ 	.word	0x00000000
        /*0040*/ 	.short	0x0003
        /*0042*/ 	.short	0x0030
        /*0044*/ 	.byte	0x00, 0xf0, 0x05, 0x00


	//----- nvinfo : EIATTR_KPARAM_INFO
	.align		4
.L_2068:
        /*0048*/ 	.byte	0x04, 0x17
        /*004a*/ 	.short	(.L_2070 - .L_2069)
.L_2069:
        /*004c*/ 	.word	0x00000000
        /*0050*/ 	.short	0x0002
        /*0052*/ 	.short	0x0020
        /*0054*/ 	.byte	0x00, 0xf0, 0x41, 0x00


	//----- nvinfo : EIATTR_KPARAM_INFO
	.align		4
.L_2070:
        /*0058*/ 	.byte	0x04, 0x17
        /*005a*/ 	.short	(.L_2072 - .L_2071)
.L_2071:
        /*005c*/ 	.word	0x00000000
        /*0060*/ 	.short	0x0001
        /*0062*/ 	.short	0x0008
        /*0064*/ 	.byte	0x00, 0xf0, 0x61, 0x00


	//----- nvinfo : EIATTR_KPARAM_INFO
	.align		4
.L_2072:
        /*0068*/ 	.byte	0x04, 0x17
        /*006a*/ 	.short	(.L_2074 - .L_2073)
.L_2073:
        /*006c*/ 	.word	0x00000000
        /*0070*/ 	.short	0x0000
        /*0072*/ 	.short	0x0000
        /*0074*/ 	.byte	0x00, 0xf0, 0x11, 0x00


	//----- nvinfo : EIATTR_SPARSE_MMA_MASK
	.align		4
.L_2074:
        /*0078*/ 	.byte	0x03, 0x50
        /*007a*/ 	.short	0x0000


	//----- nvinfo : EIATTR_MAXREG_COUNT
	.align		4
        /*007c*/ 	.byte	0x03, 0x1b
        /*007e*/ 	.short	0x00ff


	//----- nvinfo : EIATTR_EXTERNS
	.align		4
        /*0080*/ 	.byte	0x04, 0x0f
        /*0082*/ 	.short	(.L_2076 - .L_2075)


	//   ....[0]....
	.align		4
.L_2075:
        /*0084*/ 	.word	index@(__assertfail)


	//----- nvinfo : EIATTR_MERCURY_ISA_VERSION
	.align		4
.L_2076:
        /*0088*/ 	.byte	0x03, 0x5f
        /*008a*/ 	.short	0x0101


	//----- nvinfo : EIATTR_VRC_CTA_INIT_COUNT
	.align		4
        /*008c*/ 	.byte	0x02, 0x4a
	.zero		1
	.zero		1


	//----- nvinfo : EIATTR_SYSCALL_OFFSETS
	.align		4
        /*0090*/ 	.byte	0x04, 0x46
        /*0092*/ 	.short	(.L_2078 - .L_2077)


	//   ....[0]....
.L_2077:
        /*0094*/ 	.word	0x00000380


	//   ....[1]....
        /*0098*/ 	.word	0x00000510


	//   ....[2]....
        /*009c*/ 	.word	0x000006a0


	//   ....[3]....
        /*00a0*/ 	.word	0x00000830


	//----- nvinfo : EIATTR_EXIT_INSTR_OFFSETS
	.align		4
.L_2078:
        /*00a4*/ 	.byte	0x04, 0x1c
        /*00a6*/ 	.short	(.L_2080 - .L_2079)


	//   ....[0]....
.L_2079:
        /*00a8*/ 	.word	0x000009f0


	//   ....[1]....
        /*00ac*/ 	.word	0x00000a40


	//----- nvinfo : EIATTR_MAX_THREADS
	.align		4
.L_2080:
        /*00b0*/ 	.byte	0x04, 0x05
        /*00b2*/ 	.short	(.L_2082 - .L_2081)
.L_2081:
        /*00b4*/ 	.word	0x00000080
        /*00b8*/ 	.word	0x00000001
        /*00bc*/ 	.word	0x00000001


	//----- nvinfo : EIATTR_CRS_STACK_SIZE
	.align		4
.L_2082:
        /*00c0*/ 	.byte	0x04, 0x1e
        /*00c2*/ 	.short	(.L_2084 - .L_2083)
.L_2083:
        /*00c4*/ 	.word	0x00000000


	//----- nvinfo : EIATTR_CBANK_PARAM_SIZE
	.align		4
.L_2084:
        /*00c8*/ 	.byte	0x03, 0x19
        /*00ca*/ 	.short	0x0034


	//----- nvinfo : EIATTR_PARAM_CBANK
	.align		4
        /*00cc*/ 	.byte	0x04, 0x0a
        /*00ce*/ 	.short	(.L_2086 - .L_2085)
	.align		4
.L_2085:
        /*00d0*/ 	.word	index@(.nv.constant0._ZN2at6native27unrolled_elementwise_kernelIZZZNS0_67_GLOBAL__N__bb565c37_34_ValidateCompressedIndicesKernel_cu_33a4b88b42_validate_compressed_sparse_indices_kernelILNS2_8CDimNameE1ENS2_18CUDAKernelLauncherENS2_14EmptyVecKernelENS2_8DummyVecELm8EEEvRKNS_6TensorESA_lllENKUlvE0_clEvENKUlvE_clEvEUliE_St5arrayIPcLm2EELi4E23TrivialOffsetCalculatorILi1EjESI_NS0_6memory15LoadWithoutCastENSJ_16StoreWithoutCastEEEviT_T0_T2_T3_T4_T5_)
        /*00d4*/ 	.short	0x0380
        /*00d6*/ 	.short	0x0034


	//----- nvinfo : EIATTR_SW_WAR
	.align		4
.L_2086:
        /*00d8*/ 	.byte	0x04, 0x36
        /*00da*/ 	.short	(.L_2088 - .L_2087)
.L_2087:
        /*00dc*/ 	.word	0x00000008
.L_2088:


//--------------------- .nv.info._ZN2at6native29vectorized_elementwise_kernelILi2EZZZNS0_67_GLOBAL__N__bb565c37_34_ValidateCompressedIndicesKernel_cu_33a4b88b42_validate_compressed_sparse_indices_kernelILNS2_8CDimNameE1ENS2_18CUDAKernelLauncherENS2_14EmptyVecKernelENS2_8DummyVecELm8EEEvRKNS_6TensorESA_lllENKUlvE0_clEvENKUlvE_clEvEUliE_St5arrayIPcLm2EEEEviT0_T1_ --------------------------
	.section	.nv.info._ZN2at6native29vectorized_elementwise_kernelILi2EZZZNS0_67_GLOBAL__N__bb565c37_34_ValidateCompressedIndicesKernel_cu_33a4b88b42_validate_compressed_sparse_indices_kernelILNS2_8CDimNameE1ENS2_18CUDAKernelLauncherENS2_14EmptyVecKernelENS2_8DummyVecELm8EEEvRKNS_6TensorESA_lllENKUlvE0_clEvENKUlvE_clEvEUliE_St5arrayIPcLm2EEEEviT0_T1_,"",@"SHT_CUDA_INFO"
	.sectionflags	@""
	.align	4


	//----- nvinfo : EIATTR_CUDA_API_VERSION
	.align		4
        /*0000*/ 	.byte	0x04, 0x37
        /*0002*/ 	.short	(.L_2090 - .L_2089)
.L_2089:
        /*0004*/ 	.word	0x00000082


	//----- nvinfo : EIATTR_KPARAM_INFO
	.align		4
.L_2090:
        /*0008*/ 	.byte	0x04, 0x17
        /*000a*/ 	.short	(.L_2092 - .L_2091)
.L_2091:
        /*000c*/ 	.word	0x00000000
        /*0010*/ 	.short	0x0002
        /*0012*/ 	.short	0x0020
        /*0014*/ 	.byte	0x00, 0xf0, 0x41, 0x00


	//----- nvinfo : EIATTR_KPARAM_INFO
	.align		4
.L_2092:
        /*0018*/ 	.byte	0x04, 0x17
        /*001a*/ 	.short	(.L_2094 - .L_2093)
.L_2093:
        /*001c*/ 	.word	0x00000000
        /*0020*/ 	.short	0x0001
        /*0022*/ 	.short	0x0008
        /*0024*/ 	.byte	0x00, 0xf0, 0x61, 0x00


	//----- nvinfo : EIATTR_KPARAM_INFO
	.align		4
.L_2094:
        /*0028*/ 	.byte	0x04, 0x17
        /*002a*/ 	.short	(.L_2096 - .L_2095)
.L_2095:
        /*002c*/ 	.word	0x00000000
        /*0030*/ 	.short	0x0000
        /*0032*/ 	.short	0x0000
        /*0034*/ 	.byte	0x00, 0xf0, 0x11, 0x00


	//----- nvinfo : EIATTR_SPARSE_MMA_MASK
	.align		4
.L_2096:
        /*0038*/ 	.byte	0x03, 0x50
        /*003a*/ 	.short	0x0000


	//----- nvinfo : EIATTR_MAXREG_COUNT
	.align		4
        /*003c*/ 	.byte	0x03, 0x1b
        /*003e*/ 	.short	0x00ff


	//----- nvinfo : EIATTR_EXTERNS
	.align		4
        /*0040*/ 	.byte	0x04, 0x0f
        /*0042*/ 	.short	(.L_2098 - .L_2097)


	//   ....[0]....
	.align		4
.L_2097:
        /*0044*/ 	.word	index@(__assertfail)


	//----- nvinfo : EIATTR_MERCURY_ISA_VERSION
	.align		4
.L_2098:
        /*0048*/ 	.byte	0x03, 0x5f
        /*004a*/ 	.short	0x0101


	//----- nvinfo : EIATTR_VRC_CTA_INIT_COUNT
	.align		4
        /*004c*/ 	.byte	0x02, 0x4a
	.zero		1
	.zero		1


	//----- nvinfo : EIATTR_SYSCALL_OFFSETS
	.align		4
        /*0050*/ 	.byte	0x04, 0x46
        /*0052*/ 	.short	(.L_2100 - .L_2099)


	//   ....[0]....
.L_2099:
        /*0054*/ 	.word	0x00000540


	//   ....[1]....
        /*0058*/ 	.word	0x000006d0


	//   ....[2]....
        /*005c*/ 	.word	0x00000860


	//   ....[3]....
        /*0060*/ 	.word	0x000009f0


	//   ....[4]....
        /*0064*/ 	.word	0x00000b80


	//   ....[5]....
        /*0068*/ 	.word	0x00000d10


	//   ....[6]....
        /*006c*/ 	.word	0x00000ea0


	//   ....[7]....
        /*0070*/ 	.word	0x00001030


	//   ....[8]....
        /*0074*/ 	.word	0x000015e0


	//   ....[9]....
        /*0078*/ 	.word	0x00001750


	//   ....[10]....
        /*007c*/ 	.word	0x000018c0


	//   ....[11]....
        /*0080*/ 	.word	0x00001a30


	//   ....[12]....
        /*0084*/ 	.word	0x00001ba0


	//   ....[13]....
        /*0088*/ 	.word	0x00001d10


	//   ....[14]....
        /*008c*/ 	.word	0x00001e80


	//   ....[15]....
        /*0090*/ 	.word	0x00001ff0


	//----- nvinfo : EIATTR_EXIT_INSTR_OFFSETS
	.align		4
.L_2100:
        /*0094*/ 	.byte	0x04, 0x1c
        /*0096*/ 	.short	(.L_2102 - .L_2101)


	//   ....[0]....
.L_2101:
        /*0098*/ 	.word	0x000013b0


	//   ....[1]....
        /*009c*/ 	.word	0x00001400


	//   ....[2]....
        /*00a0*/ 	.word	0x00002080


	//----- nvinfo : EIATTR_MAX_THREADS
	.align		4
.L_2102:
        /*00a4*/ 	.byte	0x04, 0x05
        /*00a6*/ 	.short	(.L_2104 - .L_2103)
.L_2103:
        /*00a8*/ 	.word	0x00000080
        /*00ac*/ 	.word	0x00000001
        /*00b0*/ 	.word	0x00000001


	//----- nvinfo : EIATTR_CRS_STACK_SIZE
	.align		4
.L_2104:
        /*00b4*/ 	.byte	0x04, 0x1e
        /*00b6*/ 	.short	(.L_2106 - .L_2105)
.L_2105:
        /*00b8*/ 	.word	0x00000000


	//----- nvinfo : EIATTR_CBANK_PARAM_SIZE
	.align		4
.L_2106:
        /*00bc*/ 	.byte	0x03, 0x19
        /*00be*/ 	.short	0x0030


	//----- nvinfo : EIATTR_PARAM_CBANK
	.align		4
        /*00c0*/ 	.byte	0x04, 0x0a
        /*00c2*/ 	.short	(.L_2108 - .L_2107)
	.align		4
.L_2107:
        /*00c4*/ 	.word	index@(.nv.constant0._ZN2at6native29vectorized_elementwise_kernelILi2EZZZNS0_67_GLOBAL__N__bb565c37_34_ValidateCompressedIndicesKernel_cu_33a4b88b42_validate_compressed_sparse_indices_kernelILNS2_8CDimNameE1ENS2_18CUDAKernelLauncherENS2_14EmptyVecKernelENS2_8DummyVecELm8EEEvRKNS_6TensorESA_lllENKUlvE0_clEvENKUlvE_clEvEUliE_St5arrayIPcLm2EEEEviT0_T1_)
        /*00c8*/ 	.short	0x0380
        /*00ca*/ 	.short	0x0030


	//----- nvinfo : EIATTR_SW_WAR
	.align		4
.L_2108:
        /*00cc*/ 	.byte	0x04, 0x36
        /*00ce*/ 	.short	(.L_2110 - .L_2109)
.L_2109:
        /*00d0*/ 	.word	0x00000008
.L_2110:


//--------------------- .nv.info._ZN2at6native29vectorized_elementwise_kernelILi4EZZZNS0_67_GLOBAL__N__bb565c37_34_ValidateCompressedIndicesKernel_cu_33a4b88b42_validate_compressed_sparse_indices_kernelILNS2_8CDimNameE1ENS2_18CUDAKernelLauncherENS2_14EmptyVecKernelENS2_8DummyVecELm8EEEvRKNS_6TensorESA_lllENKUlvE0_clEvENKUlvE_clEvEUliE_St5arrayIPcLm2EEEEviT0_T1_ --------------------------
	.section	.nv.info._ZN2at6native29vectorized_elementwise_kernelILi4EZZZNS0_67_GLOBAL__N__bb565c37_34_ValidateCompressedIndicesKernel_cu_33a4b88b42_validate_compressed_sparse_indices_kernelILNS2_8CDimNameE1ENS2_18CUDAKernelLauncherENS2_14EmptyVecKernelENS2_8DummyVecELm8EEEvRKNS_6TensorESA_lllENKUlvE0_clEvENKUlvE_clEvEUliE_St5arrayIPcLm2EEEEviT0_T1_,"",@"SHT_CUDA_INFO"
	.sectionflags	@""
	.align	4


	//----- nvinfo : EIATTR_CUDA_API_VERSION
	.align		4
        /*0000*/ 	.byte	0x04, 0x37
        /*0002*/ 	.short	(.L_2112 - .L_2111)
.L_2111:
        /*0004*/ 	.word	0x00000082


	//----- nvinfo : EIATTR_KPARAM_INFO
	.align		4
.L_2112:
        /*0008*/ 	.byte	0x04, 0x17
        /*000a*/ 	.short	(.L_2114 - .L_2113)
.L_2113:
        /*000c*/ 	.word	0x00000000
        /*0010*/ 	.short	0x0002
        /*0012*/ 	.short	0x0020
        /*0014*/ 	.byte	0x00, 0xf0, 0x41, 0x00


	//----- nvinfo : EIATTR_KPARAM_INFO
	.align		4
.L_2114:
        /*0018*/ 	.byte	0x04, 0x17
        /*001a*/ 	.short	(.L_2116 - .L_2115)
.L_2115:
        /*001c*/ 	.word	0x00000000
        /*0020*/ 	.short	0x0001
        /*0022*/ 	.short	0x0008
        /*0024*/ 	.byte	0x00, 0xf0, 0x61, 0x00


	//----- nvinfo : EIATTR_KPARAM_INFO
	.align		4
.L_2116:
        /*0028*/ 	.byte	0x04, 0x17
        /*002a*/ 	.short	(.L_2118 - .L_2117)
.L_2117:
        /*002c*/ 	.word	0x00000000
        /*0030*/ 	.short	0x0000
        /*0032*/ 	.short	0x0000
        /*0034*/ 	.byte	0x00, 0xf0, 0x11, 0x00


	//----- nvinfo : EIATTR_SPARSE_MMA_MASK
	.align		4
.L_2118:
        /*0038*/ 	.byte	0x03, 0x50
        /*003a*/ 	.short	0x0000


	//----- nvinfo : EIATTR_MAXREG_COUNT
	.align		4
        /*003c*/ 	.byte	0x03, 0x1b
        /*003e*/ 	.short	0x00ff


	//----- nvinfo : EIATTR_EXTERNS
	.align		4
        /*0040*/ 	.byte	0x04, 0x0f
        /*0042*/ 	.short	(.L_2120 - .L_2119)


	//   ....[0]....
	.align		4
.L_2119:
        /*0044*/ 	.word	index@(__assertfail)


	//----- nvinfo : EIATTR_MERCURY_ISA_VERSION
	.align		4
.L_2120:
        /*0048*/ 	.byte	0x03, 0x5f
        /*004a*/ 	.short	0x0101


	//----- nvinfo : EIATTR_VRC_CTA_INIT_COUNT
	.align		4
        /*004c*/ 	.byte	0x02, 0x4a
	.zero		1
	.zero		1


	//----- nvinfo : EIATTR_SYSCALL_OFFSETS
	.align		4
        /*0050*/ 	.byte	0x04, 0x46
        /*0052*/ 	.short	(.L_2122 - .L_2121)


	//   ....[0]....
.L_2121:
        /*0054*/ 	.word	0x00000550


	//   ....[1]....
        /*0058*/ 	.word	0x000006e0


	//   ....[2]....
        /*005c*/ 	.word	0x00000870


	//   ....[3]....
        /*0060*/ 	.word	0x00000a00


	//   ....[4]....
        /*0064*/ 	.word	0x00000b90


	//   ....[5]....
        /*0068*/ 	.word	0x00000d20


	//   ....[6]....
        /*006c*/ 	.word	0x00000eb0


	//   ....[7]....
        /*0070*/ 	.word	0x00001040


	//   ....[8]....
        /*0074*/ 	.word	0x000015d0


	//   ....[9]....
        /*0078*/ 	.word	0x00001740


	//   ....[10]....
        /*007c*/ 	.word	0x000018b0


	//   ....[11]....
        /*0080*/ 	.word	0x00001a20


	//   ....[12]....
        /*0084*/ 	.word	0x00001b90


	//   ....[13]....
        /*0088*/ 	.word	0x00001d00


	//   ....[14]....
        /*008c*/ 	.word	0x00001e70


	//   ....[15]....
        /*0090*/ 	.word	0x00001fe0


	//----- nvinfo : EIATTR_EXIT_INSTR_OFFSETS
	.align		4
.L_2122:
        /*0094*/ 	.byte	0x04, 0x1c
        /*0096*/ 	.short	(.L_2124 - .L_2123)


	//   ....[0]....
.L_2123:
        /*0098*/ 	.word	0x000013c0


	//   ....[1]....
        /*009c*/ 	.word	0x00001410


	//   ....[2]....
        /*00a0*/ 	.word	0x00002050


	//----- nvinfo : EIATTR_MAX_THREADS
	.align		4
.L_2124:
        /*00a4*/ 	.byte	0x04, 0x05
        /*00a6*/ 	.short	(.L_2126 - .L_2125)
.L_2125:
        /*00a8*/ 	.word	0x00000080
        /*00ac*/ 	.word	0x00000001
        /*00b0*/ 	.word	0x00000001


	//----- nvinfo : EIATTR_CRS_STACK_SIZE
	.align		4
.L_2126:
        /*00b4*/ 	.byte	0x04, 0x1e
        /*00b6*/ 	.short	(.L_2128 - .L_2127)
.L_2127:
        /*00b8*/ 	.word	0x00000000


	//----- nvinfo : EIATTR_CBANK_PARAM_SIZE
	.align		4
.L_2128:
        /*00bc*/ 	.byte	0x03, 0x19
        /*00be*/ 	.short	0x0030


	//----- nvinfo : EIATTR_PARAM_CBANK
	.align		4
        /*00c0*/ 	.byte	0x04, 0x0a
        /*00c2*/ 	.short	(.L_2130 - .L_2129)
	.align		4
.L_2129:
        /*00c4*/ 	.word	index@(.nv.constant0._ZN2at6native29vectorized_elementwise_kernelILi4EZZZNS0_67_GLOBAL__N__bb565c37_34_ValidateCompressedIndicesKernel_cu_33a4b88b42_validate_compressed_sparse_indices_kernelILNS2_8CDimNameE1ENS2_18CUDAKernelLauncherENS2_14EmptyVecKernelENS2_8DummyVecELm8EEEvRKNS_6TensorESA_lllENKUlvE0_clEvENKUlvE_clEvEUliE_St5arrayIPcLm2EEEEviT0_T1_)
        /*00c8*/ 	.short	0x0380
        /*00ca*/ 	.short	0x0030


	//----- nvinfo : EIATTR_SW_WAR
	.align		4
.L_2130:
        /*00cc*/ 	.byte	0x04, 0x36
        /*00ce*/ 	.short	(.L_2132 - .L_2131)
.L_2131:
        /*00d0*/ 	.word	0x00000008
.L_2132:


//--------------------- .nv.info._ZN2at6native29vectorized_elementwise_kernelILi8EZZZNS0_67_GLOBAL__N__bb565c37_34_ValidateCompressedIndicesKernel_cu_33a4b88b42_validate_compressed_sparse_indices_kernelILNS2_8CDimNameE1ENS2_18CUDAKernelLauncherENS2_14EmptyVecKernelENS2_8DummyVecELm8EEEvRKNS_6TensorESA_lllENKUlvE0_clEvENKUlvE_clEvEUliE_St5arrayIPcLm2EEEEviT0_T1_ --------------------------
	.section	.nv.info._ZN2at6native29vectorized_elementwise_kernelILi8EZZZNS0_67_GLOBAL__N__bb565c37_34_ValidateCompressedIndicesKernel_cu_33a4b88b42_validate_compressed_sparse_indices_kernelILNS2_8CDimNameE1ENS2_18CUDAKernelLauncherENS2_14EmptyVecKernelENS2_8DummyVecELm8EEEvRKNS_6TensorESA_lllENKUlvE0_clEvENKUlvE_clEvEUliE_St5arrayIPcLm2EEEEviT0_T1_,"",@"SHT_CUDA_INFO"
	.sectionflags	@""
	.align	4


	//----- nvinfo : EIATTR_CUDA_API_VERSION
	.align		4
        /*0000*/ 	.byte	0x04, 0x37
        /*0002*/ 	.short	(.L_2134 - .L_2133)
.L_2133:
        /*0004*/ 	.word	0x00000082


	//----- nvinfo : EIATTR_KPARAM_INFO
	.align		4
.L_2134:
        /*0008*/ 	.byte	0x04, 0x17
        /*000a*/ 	.short	(.L_2136 - .L_2135)
.L_2135:
        /*000c*/ 	.word	0x00000000
        /*0010*/ 	.short	0x0002
        /*0012*/ 	.short	0x0020
        /*0014*/ 	.byte	0x00, 0xf0, 0x41, 0x00


	//----- nvinfo : EIATTR_KPARAM_INFO
	.align		4
.L_2136:
        /*0018*/ 	.byte	0x04, 0x17
        /*001a*/ 	.short	(.L_2138 - .L_2137)
.L_2137:
        /*001c*/ 	.word	0x00000000
        /*0020*/ 	.short	0x0001
        /*0022*/ 	.short	0x0008
        /*0024*/ 	.byte	0x00, 0xf0, 0x61, 0x00


	//----- nvinfo : EIATTR_KPARAM_INFO
	.align		4
.L_2138:
        /*0028*/ 	.byte	0x04, 0x17
        /*002a*/ 	.short	(.L_2140 - .L_2139)
.L_2139:
        /*002c*/ 	.word	0x00000000
        /*0030*/ 	.short	0x0000
        /*0032*/ 	.short	0x0000
        /*0034*/ 	.byte	0x00, 0xf0, 0x11, 0x00


	//----- nvinfo : EIATTR_SPARSE_MMA_MASK
	.align		4
.L_2140:
        /*0038*/ 	.byte	0x03, 0x50
        /*003a*/ 	.short	0x0000


	//----- nvinfo : EIATTR_MAXREG_COUNT
	.align		4
        /*003c*/ 	.byte	0x03, 0x1b
        /*003e*/ 	.short	0x00ff


	//----- nvinfo : EIATTR_MERCURY_ISA_VERSION
	.align		4
        /*0040*/ 	.byte	0x03, 0x5f
        /*0042*/ 	.short	0x0101


	//----- nvinfo : EIATTR_VRC_CTA_INIT_COUNT
	.align		4
        /*0044*/ 	.byte	0x02, 0x4a
	.zero		1
	.zero		1


	//----- nvinfo : EIATTR_EXIT_INSTR_OFFSETS
	.align		4
        /*0048*/ 	.byte	0x04, 0x1c
        /*004a*/ 	.short	(.L_2142 - .L_2141)


	//   ....[0]....
.L_2141:
        /*004c*/ 	.word	0x00000010


	//----- nvinfo : EIATTR_MAX_THREADS
	.align		4
.L_2142:
        /*0050*/ 	.byte	0x04, 0x05
        /*0052*/ 	.short	(.L_2144 - .L_2143)
.L_2143:
        /*0054*/ 	.word	0x00000080
        /*0058*/ 	.word	0x00000001
        /*005c*/ 	.word	0x00000001


	//----- nvinfo : EIATTR_CBANK_PARAM_SIZE
	.align		4
.L_2144:
        /*0060*/ 	.byte	0x03, 0x19
        /*0062*/ 	.short	0x0030


	//----- nvinfo : EIATTR_PARAM_CBANK
	.align		4
        /*0064*/ 	.byte	0x04, 0x0a
        /*0066*/ 	.short	(.L_2146 - .L_2145)
	.align		4
.L_2145:
        /*0068*/ 	.word	index@(.nv.constant0._ZN2at6native29vectorized_elementwise_kernelILi8EZZZNS0_67_GLOBAL__N__bb565c37_34_ValidateCompressedIndicesKernel_cu_33a4b88b42_validate_compressed_sparse_indices_kernelILNS2_8CDimNameE1ENS2_18CUDAKernelLauncherENS2_14EmptyVecKernelENS2_8DummyVecELm8EEEvRKNS_6TensorESA_lllENKUlvE0_clEvENKUlvE_clEvEUliE_St5arrayIPcLm2EEEEviT0_T1_)
        /*006c*/ 	.short	0x0380
        /*006e*/ 	.short	0x0030


	//----- nvinfo : EIATTR_SW_WAR
	.align		4
.L_2146:
        /*0070*/ 	.byte	0x04, 0x36
        /*0072*/ 	.short	(.L_2148 - .L_2147)
.L_2147:
        /*0074*/ 	.word	0x00000008
.L_2148:


//--------------------- .nv.info._ZN2at6native18elementwise_kernelILi128ELi4EZNS0_15gpu_kernel_implIZZZNS0_67_GLOBAL__N__bb565c37_34_ValidateCompressedIndicesKernel_cu_33a4b88b42_validate_compressed_sparse_indices_kernelILNS3_8CDimNameE0ENS3_18CUDAKernelLauncherENS3_14EmptyVecKernelENS3_8DummyVecELm0EEEvRKNS_6TensorESB_lllENKUlvE1_clEvENKUlvE0_clEvEUllllllE_EEvRNS_18TensorIteratorBaseERKT_EUliE_EEviT1_ --------------------------
	.section	.nv.info._ZN2at6native18elementwise_kernelILi128ELi4EZNS0_15gpu_kernel_implIZZZNS0_67_GLOBAL__N__bb565c37_34_ValidateCompressedIndicesKernel_cu_33a4b88b42_validate_compressed_sparse_indices_kernelILNS3_8CDimNameE0ENS3_18CUDAKernelLauncherENS3_14EmptyVecKernelENS3_8DummyVecELm0EEEvRKNS_6TensorESB_lllENKUlvE1_clEvENKUlvE0_clEvEUllllllE_EEvRNS_18TensorIteratorBaseERKT_EUliE_EEviT1_,"",@"SHT_CUDA_INFO"
	.sectionflags	@""
	.align	4


	//----- nvinfo : EIATTR_CUDA_API_VERSION
	.align		4
        /*0000*/ 	.byte	0x04, 0x37
        /*0002*/ 	.short	(.L_2150 - .L_2149)
.L_2149:
        /*0004*/ 	.word	0x00000082


	//----- nvinfo : EIATTR_KPARAM_INFO
	.align		4
.L_2150:
        /*0008*/ 	.byte	0x04, 0x17
        /*000a*/ 	.short	(.L_2152 - .L_2151)
.L_2151:
        /*000c*/ 	.word	0x00000000
        /*0010*/ 	.short	0x0001
        /*0012*/ 	.short	0x0008
        /*0014*/ 	.byte	0x00, 0xf0, 0x21, 0x10


	//----- nvinfo : EIATTR_KPARAM_INFO
	.align		4
.L_2152:
        /*0018*/ 	.byte	0x04, 0x17
        /*001a*/ 	.short	(.L_2154 - .L_2153)
.L_2153:
        /*001c*/ 	.word	0x00000000
        /*0020*/ 	.short	0x0000
        /*0022*/ 	.short	0x0000
        /*0024*/ 	.byte	0x00, 0xf0, 0x11, 0x00


	//----- nvinfo : EIATTR_SPARSE_MMA_MASK
	.align		4
.L_2154:
        /*0028*/ 	.byte	0x03, 0x50
        /*002a*/ 	.short	0x0000


	//----- nvinfo : EIATTR_MAXREG_COUNT
	.align		4
        /*002c*/ 	.byte	0x03, 0x1b
        /*002e*/ 	.short	0x0080


	//----- nvinfo : EIATTR_EXTERNS
	.align		4
        /*0030*/ 	.byte	0x04, 0x0f
        /*0032*/ 	.short	(.L_2156 - .L_2155)


	//   ....[0]....
	.align		4
.L_2155:
        /*0034*/ 	.word	index@(__assertfail)


	//----- nvinfo : EIATTR_MERCURY_ISA_VERSION
	.align		4
.L_2156:
        /*0038*/ 	.byte	0x03, 0x5f
        /*003a*/ 	.short	0x0101


	//----- nvinfo : EIATTR_VRC_CTA_INIT_COUNT
	.align		4
        /*003c*/ 	.byte	0x02, 0x4a
	.zero		1
	.zero		1


	//----- nvinfo : EIATTR_SYSCALL_OFFSETS
	.align		4
        /*0040*/ 	.byte	0x04, 0x46
        /*0042*/ 	.short	(.L_2158 - .L_2157)


	//   ....[0]....
.L_2157:
        /*0044*/ 	.word	0x00002a30


	//   ....[1]....
        /*0048*/ 	.word	0x00003880


	//   ....[2]....
        /*004c*/ 	.word	0x000046d0


	//   ....[3]....
        /*0050*/ 	.word	0x00005520


	//   ....[4]....
        /*0054*/ 	.word	0x00006370


	//   ....[5]....
        /*0058*/ 	.word	0x000065d0


	//   ....[6]....
        /*005c*/ 	.word	0x00006730


	//   ....[7]....
        /*0060*/ 	.word	0x000068d0


	//   ....[8]....
        /*0064*/ 	.word	0x0000a150


	//   ....[9]....
        /*0068*/ 	.word	0x0000a8c0


	//   ....[10]....
        /*006c*/ 	.word	0x0000d270


	//   ....[11]....
        /*0070*/ 	.word	0x0000e0c0


	//   ....[12]....
        /*0074*/ 	.word	0x0000ef10


	//   ....[13]....
        /*0078*/ 	.word	0x0000fd60


	//   ....[14]....
        /*007c*/ 	.word	0x00010bb0


	//   ....[15]....
        /*0080*/ 	.word	0x00010d60


	//   ....[16]....
        /*0084*/ 	.word	0x00010ec0


	//   ....[17]....
        /*0088*/ 	.word	0x00011060


	//   ....[18]....
        /*008c*/ 	.word	0x000148e0


	//   ....[19]....
        /*0090*/ 	.word	0x00015060


	//   ....[20]....
        /*0094*/ 	.word	0x000179f0


	//   ....[21]....
        /*0098*/ 	.word	0x00018840


	//   ....[22]....
        /*009c*/ 	.word	0x00019690


	//   ....[23]....
        /*00a0*/ 	.word	0x0001a4e0


	//   ....[24]....
        /*00a4*/ 	.word	0x0001b330


	//   ....[25]....
        /*00a8*/ 	.word	0x0001b4e0


	//   ....[26]....
        /*00ac*/ 	.word	0x0001b640


	//   ....[27]....
        /*00b0*/ 	.word	0x0001b7e0


	//   ....[28]....
        /*00b4*/ 	.word	0x0001f070


	//   ....[29]....
        /*00b8*/ 	.word	0x0001f7f0


	//   ....[30]....
        /*00bc*/ 	.word	0x00022180


	//   ....[31]....
        /*00c0*/ 	.word	0x00022fc0


	//   ....[32]....
        /*00c4*/ 	.word	0x00023e00


	//   ....[33]....
        /*00c8*/ 	.word	0x00024c40


	//   ....[34]....
        /*00cc*/ 	.word	0x00025a80


	//   ....[35]....
        /*00d0*/ 	.word	0x00025c30


	//   ....[36]....
        /*00d4*/ 	.word	0x00025d90


	//   ....[37]....
        /*00d8*/ 	.word	0x00025f30


	//   ....[38]....
        /*00dc*/ 	.word	0x00029770


	//   ....[39]....
        /*00e0*/ 	.word	0x00029ec0


	//----- nvinfo : EIATTR_EXIT_INSTR_OFFSETS
	.align		4
.L_2158:
        /*00e4*/ 	.byte	0x04, 0x1c
        /*00e6*/ 	.short	(.L_2160 - .L_2159)


	//   ....[0]....
.L_2159:
        /*00e8*/ 	.word	0x0001f880


	//   ....[1]....
        /*00ec*/ 	.word	0x000298b0


	//   ....[2]....
        /*00f0*/ 	.word	0x000298d0


	//   ....[3]....
        /*00f4*/ 	.word	0x00029950


	//   ....[4]....
        /*00f8*/ 	.word	0x00029970


	//   ....[5]....
        /*00fc*/ 	.word	0x00029990


	//   ....[6]....
        /*0100*/ 	.word	0x00029a10


	//   ....[7]....
        /*0104*/ 	.word	0x00029a30


	//   ....[8]....
        /*0108*/ 	.word	0x00029ab0


	//   ....[9]....
        /*010c*/ 	.word	0x00029ad0


	//   ....[10]....
        /*0110*/ 	.word	0x00029af0


	//   ....[11]....
        /*0114*/ 	.word	0x00029b90


	//   ....[12]....
        /*0118*/ 	.word	0x00029bb0


	//   ....[13]....
        /*011c*/ 	.word	0x00029c30


	//   ....[14]....
        /*0120*/ 	.word	0x00029c50


	//   ....[15]....
        /*0124*/ 	.word	0x00029c70


	//   ....[16]....
        /*0128*/ 	.word	0x00029d10


	//   ....[17]....
        /*012c*/ 	.word	0x00029d30


	//   ....[18]....
        /*0130*/ 	.word	0x00029d50


	//   ....[19]....
        /*0134*/ 	.word	0x00029dc0


	//   ....[20]....
        /*0138*/ 	.word	0x00029ed0


	//   ....[21]....
        /*013c*/ 	.word	0x00029ef0


	//   ....[22]....
        /*0140*/ 	.word	0x00029f10


	//----- nvinfo : EIATTR_MAX_THREADS
	.align		4
.L_2160:
        /*0144*/ 	.byte	0x04, 0x05
        /*0146*/ 	.short	(.L_2162 - .L_2161)
.L_2161:
        /*0148*/ 	.word	0x00000080
        /*014c*/ 	.word	0x00000001
        /*0150*/ 	.word	0x00000001


	//----- nvinfo : EIATTR_CRS_STACK_SIZE
	.align		4
.L_2162:
        /*0154*/ 	.byte	0x04, 0x1e
        /*0156*/ 	.short	(.L_2164 - .L_2163)
.L_2163:
        /*0158*/ 	.word	0x00000000


	//----- nvinfo : EIATTR_CBANK_PARAM_SIZE
	.align		4
.L_2164:
        /*015c*/ 	.byte	0x03, 0x19
        /*015e*/ 	.short	0x0410


	//----- nvinfo : EIATTR_PARAM_CBANK
	.align		4
        /*0160*/ 	.byte	0x04, 0x0a
        /*0162*/ 	.short	(.L_2166 - .L_2165)
	.align		4
.L_2165:
        /*0164*/ 	.word	index@(.nv.constant0._ZN2at6native18elementwise_kernelILi128ELi4EZNS0_15gpu_kernel_implIZZZNS0_67_GLOBAL__N__bb565c37_34_ValidateCompressedIndicesKernel_cu_33a4b88b42_validate_compressed_sparse_indices_kernelILNS3_8CDimNameE0ENS3_18CUDAKernelLauncherENS3_14EmptyVecKernelENS3_8DummyVecELm0EEEvRKNS_6TensorESB_lllENKUlvE1_clEvENKUlvE0_clEvEUllllllE_EEvRNS_18TensorIteratorBaseERKT_EUliE_EEviT1_)
        /*0168*/ 	.short	0x0380
        /*016a*/ 	.short	0x0410


	//----- nvinfo : EIATTR_SW_WAR
	.align		4
.L_2166:
        /*016c*/ 	.byte	0x04, 0x36
        /*016e*/ 	.short	(.L_2168 - .L_2167)
.L_2167:
        /*0170*/ 	.word	0x00000008
.L_2168:


//--------------------- .nv.info._ZN2at6native27unrolled_elementwise_kernelIZZZNS0_67_GLOBAL__N__bb565c37_34_ValidateCompressedIndicesKernel_cu_33a4b88b42_validate_compressed_sparse_indices_kernelILNS2_8CDimNameE0ENS2_18CUDAKernelLauncherENS2_14EmptyVecKernelENS2_8DummyVecELm0EEEvRKNS_6TensorESA_lllENKUlvE1_clEvENKUlvE0_clEvEUllllllE_St5arrayIPcLm6EELi4E23TrivialOffsetCalculatorILi5EjESH_ILi1EjENS0_6memory12LoadWithCastILi5EEENSK_13StoreWithCastILi1EEEEEviT_T0_T2_T3_T4_T5_ --------------------------
	.section	.nv.info._ZN2at6native27unrolled_elementwise_kernelIZZZNS0_67_GLOBAL__N__bb565c37_34_ValidateCompressedIndicesKernel_cu_33a4b88b42_validate_compressed_sparse_indices_kernelILNS2_8CDimNameE0ENS2_18CUDAKernelLauncherENS2_14EmptyVecKernelENS2_8DummyVecELm0EEEvRKNS_6TensorESA_lllENKUlvE1_clEvENKUlvE0_clEvEUllllllE_St5arrayIPcLm6EELi4E23TrivialOffsetCalculatorILi5EjESH_ILi1EjENS0_6memory12LoadWithCastILi5EEENSK_13StoreWithCastILi1EEEEEviT_T0_T2_T3_T4_T5_,"",@"SHT_CUDA_INFO"
	.sectionflags	@""
	.align	4


	//----- nvinfo : EIATTR_CUDA_API_VERSION
	.align		4
        /*0000*/ 	.byte	0x04, 0x37
        /*0002*/ 	.short	(.L_2170 - .L_2169)
.L_2169:
        /*0004*/ 	.word	0x00000082


	//----- nvinfo : EIATTR_KPARAM_INFO
	.align		4
.L_2170:
        /*0008*/ 	.byte	0x04, 0x17
        /*000a*/ 	.short	(.L_2172 - .L_2171)
.L_2171:
        /*000c*/ 	.word	0x00000000
        /*0010*/ 	.short	0x0006
        /*0012*/ 	.short	0x0098
        /*0014*/ 	.byte	0x00, 0xf0, 0x21, 0x00


	//----- nvinfo : EIATTR_KPARAM_INFO
	.align		4
.L_2172:
        /*0018*/ 	.byte	0x04, 0x17
        /*001a*/ 	.short	(.L_2174 - .L_2173)
.L_2173:
        /*001c*/ 	.word	0x00000000
        /*0020*/ 	.short	0x0005
        /*0022*/ 	.short	0x007c
        /*0024*/ 	.byte	0x00, 0xf0, 0x71, 0x00


	//----- nvinfo : EIATTR_KPARAM_INFO
	.align		4
.L_2174:
        /*0028*/ 	.byte	0x04, 0x17
        /*002a*/ 	.short	(.L_2176 - .L_2175)
.L_2175:
        /*002c*/ 	.word	0x00000000
        /*0030*/ 	.short	0x0004
        /*0032*/ 	.short	0x0079
        /*0034*/ 	.byte	0x00, 0xf0, 0x05, 0x00


	//----- nvinfo : EIATTR_KPARAM_INFO
	.align		4
.L_2176:
        /*0038*/ 	.byte	0x04, 0x17
        /*003a*/ 	.short	(.L_2178 - .L_2177)
.L_2177:
        /*003c*/ 	.word	0x00000000
        /*0040*/ 	.short	0x0003
        /*0042*/ 	.short	0x0078
        /*0044*/ 	.byte	0x00, 0xf0, 0x05, 0x00


	//----- nvinfo : EIATTR_KPARAM_INFO
	.align		4
.L_2178:
        /*0048*/ 	.byte	0x04, 0x17
        /*004a*/ 	.short	(.L_2180 - .L_2179)
.L_2179:
        /*004c*/ 	.word	0x00000000
        /*0050*/ 	.short	0x0002
        /*0052*/ 	.short	0x0048
        /*0054*/ 	.byte	0x00, 0xf0, 0xc1, 0x00


	//----- nvinfo : EIATTR_KPARAM_INFO
	.align		4
.L_2180:
        /*0058*/ 	.byte	0x04, 0x17
        /*005a*/ 	.short	(.L_2182 - .L_2181)
.L_2181:
        /*005c*/ 	.word	0x00000000
        /*0060*/ 	.short	0x0001
        /*0062*/ 	.short	0x0008
        /*0064*/ 	.byte	0x00, 0xf0, 0x01, 0x01


	//----- nvinfo : EIATTR_KPARAM_INFO
	.align		4
.L_2182:
        /*0068*/ 	.byte	0x04, 0x17
        /*006a*/ 	.short	(.L_2184 - .L_2183)
.L_2183:
        /*006c*/ 	.word	0x00000000
        /*0070*/ 	.short	0x0000
        /*0072*/ 	.short	0x0000
        /*0074*/ 	.byte	0x00, 0xf0, 0x11, 0x00


	//----- nvinfo : EIATTR_SPARSE_MMA_MASK
	.align		4
.L_2184:
        /*0078*/ 	.byte	0x03, 0x50
        /*007a*/ 	.short	0x0000


	//----- nvinfo : EIATTR_MAXREG_COUNT
	.align		4
        /*007c*/ 	.byte	0x03, 0x1b
        /*007e*/ 	.short	0x00ff


	//----- nvinfo : EIATTR_EXTERNS
	.align		4
        /*0080*/ 	.byte	0x04, 0x0f
        /*0082*/ 	.short	(.L_2186 - .L_2185)


	//   ....[0]....
	.align		4
.L_2185:
        /*0084*/ 	.word	index@(__assertfail)


	//----- nvinfo : EIATTR_MERCURY_ISA_VERSION
	.align		4
.L_2186:
        /*0088*/ 	.byte	0x03, 0x5f
        /*008a*/ 	.short	0x0101


	//----- nvinfo : EIATTR_VRC_CTA_INIT_COUNT
	.align		4
        /*008c*/ 	.byte	0x02, 0x4a
	.zero		1
	.zero		1


	//----- nvinfo : EIATTR_SYSCALL_OFFSETS
	.align		4
        /*0090*/ 	.byte	0x04, 0x46
        /*0092*/ 	.short	(.L_2188 - .L_2187)


	//   ....[0]....
.L_2187:
        /*0094*/ 	.word	0x00000ea0


	//   ....[1]....
        /*0098*/ 	.word	0x00001d00


	//   ....[2]....
        /*009c*/ 	.word	0x00002b60


	//   ....[3]....
        /*00a0*/ 	.word	0x000039c0


	//   ....[4]....
        /*00a4*/ 	.word	0x00004820


	//   ....[5]....
        /*00a8*/ 	.word	0x000057e0


	//   ....[6]....
        /*00ac*/ 	.word	0x00006640


	//   ....[7]....
        /*00b0*/ 	.word	0x000074a0


	//   ....[8]....
        /*00b4*/ 	.word	0x00008300


	//   ....[9]....
        /*00b8*/ 	.word	0x00009160


	//   ....[10]....
        /*00bc*/ 	.word	0x0000a070


	//   ....[11]....
        /*00c0*/ 	.word	0x0000aed0


	//   ....[12]....
        /*00c4*/ 	.word	0x0000bd30


	//   ....[13]....
        /*00c8*/ 	.word	0x0000cb90


	//   ....[14]....
        /*00cc*/ 	.word	0x0000d9f0


	//   ....[15]....
        /*00d0*/ 	.word	0x0000e900


	//   ....[16]....
        /*00d4*/ 	.word	0x0000f760


	//   ....[17]....
        /*00d8*/ 	.word	0x000105c0


	//   ....[18]....
        /*00dc*/ 	.word	0x00011420


	//   ....[19]....
        /*00e0*/ 	.word	0x00012280


	//   ....[20]....
        /*00e4*/ 	.word	0x00012510


	//   ....[21]....
        /*00e8*/ 	.word	0x00012670


	//   ....[22]....
        /*00ec*/ 	.word	0x00012820


	//   ....[23]....
        /*00f0*/ 	.word	0x00015e30


	//   ....[24]....
        /*00f4*/ 	.word	0x00016030


	//   ....[25]....
        /*00f8*/ 	.word	0x00016190


	//   ....[26]....
        /*00fc*/ 	.word	0x00016340


	//   ....[27]....
        /*0100*/ 	.word	0x000198d0


	//   ....[28]....
        /*0104*/ 	.word	0x00019ad0


	//   ....[29]....
        /*0108*/ 	.word	0x00019c30


	//   ....[30]....
        /*010c*/ 	.word	0x00019de0


	//   ....[31]....
        /*0110*/ 	.word	0x0001d3b0


	//   ....[32]....
        /*0114*/ 	.word	0x0001d5b0


	//   ....[33]....
        /*0118*/ 	.word	0x0001d710


	//   ....[34]....
        /*011c*/ 	.word	0x0001d8c0


	//   ....[35]....
        /*0120*/ 	.word	0x00020ec0


	//   ....[36]....
        /*0124*/ 	.word	0x000210c0


	//   ....[37]....
        /*0128*/ 	.word	0x00021220


	//   ....[38]....
        /*012c*/ 	.word	0x000213d0


	//   ....[39]....
        /*0130*/ 	.word	0x00021600


	//   ....[40]....
        /*0134*/ 	.word	0x00021800


	//   ....[41]....
        /*0138*/ 	.word	0x00021960


	//   ....[42]....
        /*013c*/ 	.word	0x00021b10


	//   ....[43]....
        /*0140*/ 	.word	0x00021d40


	//   ....[44]....
        /*0144*/ 	.word	0x00021f40


	//   ....[45]....
        /*0148*/ 	.word	0x000220a0


	//   ....[46]....
        /*014c*/ 	.word	0x00022250


	//   ....[47]....
        /*0150*/ 	.word	0x00022480


	//   ....[48]....
        /*0154*/ 	.word	0x00022670


	//   ....[49]....
        /*0158*/ 	.word	0x000227d0


	//   ....[50]....
        /*015c*/ 	.word	0x00022980


	//   ....[51]....
        /*0160*/ 	.word	0x00022bd0


	//   ....[52]....
        /*0164*/ 	.word	0x000233d0


	//   ....[53]....
        /*0168*/ 	.word	0x00023bc0


	//   ....[54]....
        /*016c*/ 	.word	0x000243a0


	//   ....[55]....
        /*0170*/ 	.word	0x00024b60


	//----- nvinfo : EIATTR_EXIT_INSTR_OFFSETS
	.align		4
.L_2188:
        /*0174*/ 	.byte	0x04, 0x1c
        /*0176*/ 	.short	(.L_2190 - .L_2189)


	//   ....[0]....
.L_2189:
        /*0178*/ 	.word	0x00024420


	//   ....[1]....
        /*017c*/ 	.word	0x00024550


	//   ....[2]....
        /*0180*/ 	.word	0x00024570


	//   ....[3]....
        /*0184*/ 	.word	0x000245f0


	//   ....[4]....
        /*0188*/ 	.word	0x00024610


	//   ....[5]....
        /*018c*/ 	.word	0x00024630


	//   ....[6]....
        /*0190*/ 	.word	0x000246b0


	//   ....[7]....
        /*0194*/ 	.word	0x000246d0


	//   ....[8]....
        /*0198*/ 	.word	0x00024750


	//   ....[9]....
        /*019c*/ 	.word	0x00024770


	//   ....[10]....
        /*01a0*/ 	.word	0x00024790


	//   ....[11]....
        /*01a4*/ 	.word	0x00024830


	//   ....[12]....
        /*01a8*/ 	.word	0x00024850


	//   ....[13]....
        /*01ac*/ 	.word	0x000248d0


	//   ....[14]....
        /*01b0*/ 	.word	0x000248f0


	//   ....[15]....
        /*01b4*/ 	.word	0x00024910


	//   ....[16]....
        /*01b8*/ 	.word	0x000249b0


	//   ....[17]....
        /*01bc*/ 	.word	0x000249d0


	//   ....[18]....
        /*01c0*/ 	.word	0x000249f0


	//   ....[19]....
        /*01c4*/ 	.word	0x00024a60


	//   ....[20]....
        /*01c8*/ 	.word	0x00024b70


	//   ....[21]....
        /*01cc*/ 	.word	0x00024b90


	//   ....[22]....
        /*01d0*/ 	.word	0x00024bb0


	//----- nvinfo : EIATTR_MAX_THREADS
	.align		4
.L_2190:
        /*01d4*/ 	.byte	0x04, 0x05
        /*01d6*/ 	.short	(.L_2192 - .L_2191)
.L_2191:
        /*01d8*/ 	.word	0x00000080
        /*01dc*/ 	.word	0x00000001
        /*01e0*/ 	.word	0x00000001


	//----- nvinfo : EIATTR_CRS_STACK_SIZE
	.align		4
.L_2192:
        /*01e4*/ 	.byte	0x04, 0x1e
        /*01e6*/ 	.short	(.L_2194 - .L_2193)
.L_2193:
        /*01e8*/ 	.word	0x00000000


	//----- nvinfo : EIATTR_CBANK_PARAM_SIZE
	.align		4
.L_2194:
        /*01ec*/ 	.byte	0x03, 0x19
        /*01ee*/ 	.short	0x00a0


	//----- nvinfo : EIATTR_PARAM_CBANK
	.align		4
        /*01f0*/ 	.byte	0x04, 0x0a
        /*01f2*/ 	.short	(.L_2196 - .L_2195)
	.align		4
.L_2195:
        /*01f4*/ 	.word	index@(.nv.constant0._ZN2at6native27unrolled_elementwise_kernelIZZZNS0_67_GLOBAL__N__bb565c37_34_ValidateCompressedIndicesKernel_cu_33a4b88b42_validate_compressed_sparse_indices_kernelILNS2_8CDimNameE0ENS2_18CUDAKernelLauncherENS2_14EmptyVecKernelENS2_8DummyVecELm0EEEvRKNS_6TensorESA_lllENKUlvE1_clEvENKUlvE0_clEvEUllllllE_St5arrayIPcLm6EELi4E23TrivialOffsetCalculatorILi5EjESH_ILi1EjENS0_6memory12LoadWithCastILi5EEENSK_13StoreWithCastILi1EEEEEviT_T0_T2_T3_T4_T5_)
        /*01f8*/ 	.short	0x0380
        /*01fa*/ 	.short	0x00a0


	//----- nvinfo : EIATTR_SW_WAR
	.align		4
.L_2196:
        /*01fc*/ 	.byte	0x04, 0x36
        /*01fe*/ 	.short	(.L_2198 - .L_2197)
.L_2197:
        /*0200*/ 	.word	0x00000008
.L_2198:


//--------------------- .nv.info._ZN2at6native18elementwise_kernelILi128ELi2EZNS0_22gpu_kernel_impl_nocastIZZZNS0_67_GLOBAL__N__bb565c37_34_ValidateCompressedIndicesKernel_cu_33a4b88b42_validate_compressed_sparse_indices_kernelILNS3_8CDimNameE0ENS3_18CUDAKernelLauncherENS3_14EmptyVecKernelENS3_8DummyVecELm0EEEvRKNS_6TensorESB_lllENKUlvE1_clEvENKUlvE0_clEvEUllllllE_EEvRNS_18TensorIteratorBaseERKT_EUliE_EEviT1_ --------------------------
	.section	.nv.info._ZN2at6native18elementwise_kernelILi128ELi2EZNS0_22gpu_kernel_impl_nocastIZZZNS0_67_GLOBAL__N__bb565c37_34_ValidateCompressedIndicesKernel_cu_33a4b88b42_validate_compressed_sparse_indices_kernelILNS3_8CDimNameE0ENS3_18CUDAKernelLauncherENS3_14EmptyVecKernelENS3_8DummyVecELm0EEEvRKNS_6TensorESB_lllENKUlvE1_clEvENKUlvE0_clEvEUllllllE_EEvRNS_18TensorIteratorBaseERKT_EUliE_EEviT1_,"",@"SHT_CUDA_INFO"
	.sectionflags	@""
	.align	4


	//----- nvinfo : EIATTR_CUDA_API_VERSION
	.align		4
        /*0000*/ 	.byte	0x04, 0x37
        /*0002*/ 	.short	(.L_2200 - .L_2199)
.L_2199:
        /*0004*/ 	.word	0x00000082


	//----- nvinfo : EIATTR_KPARAM_INFO
	.align		4
.L_2200:
        /*0008*/ 	.byte	0x04, 0x17
        /*000a*/ 	.short	(.L_2202 - .L_2201)
.L_2201:
        /*000c*/ 	.word	0x00000000
        /*0010*/ 	.short	0x0001
        /*0012*/ 	.short	0x0008
        /*0014*/ 	.byte	0x00, 0xf0, 0x01, 0x10


	//----- nvinfo : EIATTR_KPARAM_INFO
	.align		4
.L_2202:
        /*0018*/ 	.byte	0x04, 0x17
        /*001a*/ 	.short	(.L_2204 - .L_2203)
.L_2203:
        /*001c*/ 	.word	0x00000000
        /*0020*/ 	.short	0x0000
        /*0022*/ 	.short	0x0000
        /*0024*/ 	.byte	0x00, 0xf0, 0x11, 0x00


	//----- nvinfo : EIATTR_SPARSE_MMA_MASK
	.align		4
.L_2204:
        /*0028*/ 	.byte	0x03, 0x50
        /*002a*/ 	.short	0x0000


	//----- nvinfo : EIATTR_MAXREG_COUNT
	.align		4
        /*002c*/ 	.byte	0x03, 0x1b
        /*002e*/ 	.short	0x0080


	//----- nvinfo : EIATTR_EXTERNS
	.align		4
        /*0030*/ 	.byte	0x04, 0x0f
        /*0032*/ 	.short	(.L_2206 - .L_2205)


	//   ....[0]....
	.align		4
.L_2205:
        /*0034*/ 	.word	index@(__assertfail)


	//----- nvinfo : EIATTR_MERCURY_ISA_VERSION
	.align		4
.L_2206:
        /*0038*/ 	.byte	0x03, 0x5f
        /*003a*/ 	.short	0x0101


	//----- nvinfo : EIATTR_VRC_CTA_INIT_COUNT
	.align		4
        /*003c*/ 	.byte	0x02, 0x4a
	.zero		1
	.zero		1


	//----- nvinfo : EIATTR_SYSCALL_OFFSETS
	.align		4
        /*0040*/ 	.byte	0x04, 0x46
        /*0042*/ 	.short	(.L_2208 - .L_2207)


	//   ....[0]....
.L_2207:
        /*0044*/ 	.word	0x000003b0


	//   ....[1]....
        /*0048*/ 	.word	0x000004f0


	//   ....[2]....
        /*004c*/ 	.word	0x00000670


	//   ....[3]....
        /*0050*/ 	.word	0x00003e60


	//   ....[4]....
        /*0054*/ 	.word	0x00004120


	//   ....[5]....
        /*0058*/ 	.word	0x00004260


	//   ....[6]....
        /*005c*/ 	.word	0x000043e0


	//   ....[7]....
        /*0060*/ 	.word	0x00007b30


	//   ....[8]....
        /*0064*/ 	.word	0x000099c0


	//   ....[9]....
        /*0068*/ 	.word	0x00009b20


	//   ....[10]....
        /*006c*/ 	.word	0x00009cc0


	//   ....[11]....
        /*0070*/ 	.word	0x0000d4d0


	//   ....[12]....
        /*0074*/ 	.word	0x0000f2e0


	//   ....[13]....
        /*0078*/ 	.word	0x0000f440


	//   ....[14]....
        /*007c*/ 	.word	0x0000f5e0


	//   ....[15]....
        /*0080*/ 	.word	0x00012e40


	//   ....[16]....
        /*0084*/ 	.word	0x00013100


	//   ....[17]....
        /*0088*/ 	.word	0x00013240


	//   ....[18]....
        /*008c*/ 	.word	0x000133c0


	//   ....[19]....
        /*0090*/ 	.word	0x000135f0


	//   ....[20]....
        /*0094*/ 	.word	0x00013890


	//   ....[21]....
        /*0098*/ 	.word	0x000139d0


	//   ....[22]....
        /*009c*/ 	.word	0x00013b50


	//   ....[23]....
        /*00a0*/ 	.word	0x00013d80


	//   ....[24]....
        /*00a4*/ 	.word	0x00015a80


	//   ....[25]....
        /*00a8*/ 	.word	0x00015be0


	//   ....[26]....
        /*00ac*/ 	.word	0x00015d80


	//   ....[27]....
        /*00b0*/ 	.word	0x00015fc0


	//   ....[28]....
        /*00b4*/ 	.word	0x00017cd0


	//   ....[29]....
        /*00b8*/ 	.word	0x00017e30


	//   ....[30]....
        /*00bc*/ 	.word	0x00017fd0


	//   ....[31]....
        /*00c0*/ 	.word	0x00018210


	//----- nvinfo : EIATTR_EXIT_INSTR_OFFSETS
	.align		4
.L_2208:
        /*00c4*/ 	.byte	0x04, 0x1c
        /*00c6*/ 	.short	(.L_2210 - .L_2209)


	//   ....[0]....
.L_2209:
        /*00c8*/ 	.word	0x00003f40


	//   ....[1]....
        /*00cc*/ 	.word	0x00007bd0


	//   ....[2]....
        /*00d0*/ 	.word	0x0000d5d0


	//   ....[3]....
        /*00d4*/ 	.word	0x00012ed0


	//   ....[4]....
        /*00d8*/ 	.word	0x000136d0


	//   ....[5]....
        /*00dc*/ 	.word	0x00013e20


	//   ....[6]....
        /*00e0*/ 	.word	0x000160c0


	//   ....[7]....
        /*00e4*/ 	.word	0x000182a0


	//----- nvinfo : EIATTR_MAX_THREADS
	.align		4
.L_2210:
        /*00e8*/ 	.byte	0x04, 0x05
        /*00ea*/ 	.short	(.L_2212 - .L_2211)
.L_2211:
        /*00ec*/ 	.word	0x00000080
        /*00f0*/ 	.word	0x00000001
        /*00f4*/ 	.word	0x00000001


	//----- nvinfo : EIATTR_CRS_STACK_SIZE
	.align		4
.L_2212:
        /*00f8*/ 	.byte	0x04, 0x1e
        /*00fa*/ 	.short	(.L_2214 - .L_2213)
.L_2213:
        /*00fc*/ 	.word	0x00000000


	//----- nvinfo : EIATTR_CBANK_PARAM_SIZE
	.align		4
.L_2214:
        /*0100*/ 	.byte	0x03, 0x19
        /*0102*/ 	.short	0x0408


	//----- nvinfo : EIATTR_PARAM_CBANK
	.align		4
        /*0104*/ 	.byte	0x04, 0x0a
        /*0106*/ 	.short	(.L_2216 - .L_2215)
	.align		4
.L_2215:
        /*0108*/ 	.word	index@(.nv.constant0._ZN2at6native18elementwise_kernelILi128ELi2EZNS0_22gpu_kernel_impl_nocastIZZZNS0_67_GLOBAL__N__bb565c37_34_ValidateCompressedIndicesKernel_cu_33a4b88b42_validate_compressed_sparse_indices_kernelILNS3_8CDimNameE0ENS3_18CUDAKernelLauncherENS3_14EmptyVecKernelENS3_8DummyVecELm0EEEvRKNS_6TensorESB_lllENKUlvE1_clEvENKUlvE0_clEvEUllllllE_EEvRNS_18TensorIteratorBaseERKT_EUliE_EEviT1_)
        /*010c*/ 	.short	0x0380
        /*010e*/ 	.short	0x0408


	//----- nvinfo : EIATTR_SW_WAR
	.align		4
.L_2216:
        /*0110*/ 	.byte	0x04, 0x36
        /*0112*/ 	.short	(.L_2218 - .L_2217)
.L_2217:
        /*0114*/ 	.word	0x00000008
.L_2218:


//--------------------- .nv.info._ZN2at6native27unrolled_elementwise_kernelIZZZNS0_67_GLOBAL__N__bb565c37_34_ValidateCompressedIndicesKernel_cu_33a4b88b42_validate_compressed_sparse_indices_kernelILNS2_8CDimNameE0ENS2_18CUDAKernelLauncherENS2_14EmptyVecKernelENS2_8DummyVecELm0EEEvRKNS_6TensorESA_lllENKUlvE1_clEvENKUlvE0_clEvEUllllllE_St5arrayIPcLm6EELi4E23TrivialOffsetCalculatorILi5EjESH_ILi1EjENS0_6memory15LoadWithoutCastENSK_16StoreWithoutCastEEEviT_T0_T2_T3_T4_T5_ --------------------------
	.section	.nv.info._ZN2at6native27unrolled_elementwise_kernelIZZZNS0_67_GLOBAL__N__bb565c37_34_ValidateCompressedIndicesKernel_cu_33a4b88b42_validate_compressed_sparse_indices_kernelILNS2_8CDimNameE0ENS2_18CUDAKernelLauncherENS2_14EmptyVecKernelENS2_8DummyVecELm0EEEvRKNS_6TensorESA_lllENKUlvE1_clEvENKUlvE0_clEvEUllllllE_St5arrayIPcLm6EELi4E23TrivialOffsetCalculatorILi5EjESH_ILi1EjENS0_6memory15LoadWithoutCastENSK_16StoreWithoutCastEEEviT_T0_T2_T3_T4_T5_,"",@"SHT_CUDA_INFO"
	.sectionflags	@""
	.align	4


	//----- nvinfo : EIATTR_CUDA_API_VERSION
	.align		4
        /*0000*/ 	.byte	0x04, 0x37
        /*0002*/ 	.short	(.L_2220 - .L_2219)
.L_2219:
        /*0004*/ 	.word	0x00000082


	//----- nvinfo : EIATTR_KPARAM_INFO
	.align		4
.L_2220:
        /*0008*/ 	.byte	0x04, 0x17
        /*000a*/ 	.short	(.L_2222 - .L_2221)
.L_2221:
        /*000c*/ 	.word	0x00000000
        /*0010*/ 	.short	0x0006
        /*0012*/ 	.short	0x007b
        /*0014*/ 	.byte	0x00, 0xf0, 0x05, 0x00


	//----- nvinfo : EIATTR_KPARAM_INFO
	.align		4
.L_2222:
        /*0018*/ 	.byte	0x04, 0x17
        /*001a*/ 	.short	(.L_2224 - .L_2223)
.L_2223:
        /*001c*/ 	.word	0x00000000
        /*0020*/ 	.short	0x0005
        /*0022*/ 	.short	0x007a
        /*0024*/ 	.byte	0x00, 0xf0, 0x05, 0x00


	//----- nvinfo : EIATTR_KPARAM_INFO
	.align		4
.L_2224:
        /*0028*/ 	.byte	0x04, 0x17
        /*002a*/ 	.short	(.L_2226 - .L_2225)
.L_2225:
        /*002c*/ 	.word	0x00000000
        /*0030*/ 	.short	0x0004
        /*0032*/ 	.short	0x0079
        /*0034*/ 	.byte	0x00, 0xf0, 0x05, 0x00


	//----- nvinfo : EIATTR_KPARAM_INFO
	.align		4
.L_2226:
        /*0038*/ 	.byte	0x04, 0x17
        /*003a*/ 	.short	(.L_2228 - .L_2227)
.L_2227:
        /*003c*/ 	.word	0x00000000
        /*0040*/ 	.short	0x0003
        /*0042*/ 	.short	0x0078
        /*0044*/ 	.byte	0x00, 0xf0, 0x05, 0x00


	//----- nvinfo : EIATTR_KPARAM_INFO
	.align		4
.L_2228:
        /*0048*/ 	.byte	0x04, 0x17
        /*004a*/ 	.short	(.L_2230 - .L_2229)
.L_2229:
        /*004c*/ 	.word	0x00000000
        /*0050*/ 	.short	0x0002
        /*0052*/ 	.short	0x0048
        /*0054*/ 	.byte	0x00, 0xf0, 0xc1, 0x00


	//----- nvinfo : EIATTR_KPARAM_INFO
	.align		4
.L_2230:
        /*0058*/ 	.byte	0x04, 0x17
        /*005a*/ 	.short	(.L_2232 - .L_2231)
.L_2231:
        /*005c*/ 	.word	0x00000000
        /*0060*/ 	.short	0x0001
        /*0062*/ 	.short	0x0008
        /*0064*/ 	.byte	0x00, 0xf0, 0x01, 0x01


	//----- nvinfo : EIATTR_KPARAM_INFO
	.align		4
.L_2232:
        /*0068*/ 	.byte	0x04, 0x17
        /*006a*/ 	.short	(.L_2234 - .L_2233)
.L_2233:
        /*006c*/ 	.word	0x00000000
        /*0070*/ 	.short	0x0000
        /*0072*/ 	.short	0x0000
        /*0074*/ 	.byte	0x00, 0xf0, 0x11, 0x00


	//----- nvinfo : EIATTR_SPARSE_MMA_MASK
	.align		4
.L_2234:
        /*0078*/ 	.byte	0x03, 0x50
        /*007a*/ 	.short	0x0000


	//----- nvinfo : EIATTR_MAXREG_COUNT
	.align		4
        /*007c*/ 	.byte	0x03, 0x1b
        /*007e*/ 	.short	0x00ff


	//----- nvinfo : EIATTR_EXTERNS
	.align		4
        /*0080*/ 	.byte	0x04, 0x0f
        /*0082*/ 	.short	(.L_2236 - .L_2235)


	//   ....[0]....
	.align		4
.L_2235:
        /*0084*/ 	.word	index@(__assertfail)


	//----- nvinfo : EIATTR_MERCURY_ISA_VERSION
	.align		4
.L_2236:
        /*0088*/ 	.byte	0x03, 0x5f
        /*008a*/ 	.short	0x0101


	//----- nvinfo : EIATTR_VRC_CTA_INIT_COUNT
	.align		4
        /*008c*/ 	.byte	0x02, 0x4a
	.zero		1
	.zero		1


	//----- nvinfo : EIATTR_SYSCALL_OFFSETS
	.align		4
        /*0090*/ 	.byte	0x04, 0x46
        /*0092*/ 	.short	(.L_2238 - .L_2237)


	//   ....[0]....
.L_2237:
        /*0094*/ 	.word	0x00000830


	//   ....[1]....
        /*0098*/ 	.word	0x00000990


	//   ....[2]....
        /*009c*/ 	.word	0x00000b40


	//   ....[3]....
        /*00a0*/ 	.word	0x00004090


	//   ....[4]....
        /*00a4*/ 	.word	0x000042a0


	//   ....[5]....
        /*00a8*/ 	.word	0x00004400


	//   ....[6]....
        /*00ac*/ 	.word	0x000045b0


	//   ....[7]....
        /*00b0*/ 	.word	0x00007b00


	//   ....[8]....
        /*00b4*/ 	.word	0x00007d00


	//   ....[9]....
        /*00b8*/ 	.word	0x00007e60


	//   ....[10]....
        /*00bc*/ 	.word	0x00008010


	//   ....[11]....
        /*00c0*/ 	.word	0x0000b580


	//   ....[12]....
        /*00c4*/ 	.word	0x0000b780


	//   ....[13]....
        /*00c8*/ 	.word	0x0000b8e0


	//   ....[14]....
        /*00cc*/ 	.word	0x0000ba90


	//   ....[15]....
        /*00d0*/ 	.word	0x0000eff0


	//   ....[16]....
        /*00d4*/ 	.word	0x0000f1f0


	//   ....[17]....
        /*00d8*/ 	.word	0x0000f350


	//   ....[18]....
        /*00dc*/ 	.word	0x0000f500


	//   ....[19]....
        /*00e0*/ 	.word	0x0000f730


	//   ....[20]....
        /*00e4*/ 	.word	0x0000f930


	//   ....[21]....
        /*00e8*/ 	.word	0x0000fa90


	//   ....[22]....
        /*00ec*/ 	.word	0x0000fc40


	//   ....[23]....
        /*00f0*/ 	.word	0x0000fe70


	//   ....[24]....
        /*00f4*/ 	.word	0x00010070


	//   ....[25]....
        /*00f8*/ 	.word	0x000101d0


	//   ....[26]....
        /*00fc*/ 	.word	0x00010380


	//   ....[27]....
        /*0100*/ 	.word	0x000105b0


	//   ....[28]....
        /*0104*/ 	.word	0x000107a0


	//   ....[29]....
        /*0108*/ 	.word	0x00010900


	//   ....[30]....
        /*010c*/ 	.word	0x00010ab0


	//   ....[31]....
        /*0110*/ 	.word	0x00010ce0


	//----- nvinfo : EIATTR_EXIT_INSTR_OFFSETS
	.align		4
.L_2238:
        /*0114*/ 	.byte	0x04, 0x1c
        /*0116*/ 	.short	(.L_2240 - .L_2239)


	//   ....[0]....
.L_2239:
        /*0118*/ 	.word	0x00010f00


	//   ....[1]....
        /*011c*/ 	.word	0x00010f50


	//----- nvinfo : EIATTR_MAX_THREADS
	.align		4
.L_2240:
        /*0120*/ 	.byte	0x04, 0x05
        /*0122*/ 	.short	(.L_2242 - .L_2241)
.L_2241:
        /*0124*/ 	.word	0x00000080
        /*0128*/ 	.word	0x00000001
        /*012c*/ 	.word	0x00000001


	//----- nvinfo : EIATTR_CRS_STACK_SIZE
	.align		4
.L_2242:
        /*0130*/ 	.byte	0x04, 0x1e
        /*0132*/ 	.short	(.L_2244 - .L_2243)
.L_2243:
        /*0134*/ 	.word	0x00000000


	//----- nvinfo : EIATTR_CBANK_PARAM_SIZE
	.align		4
.L_2244:
        /*0138*/ 	.byte	0x03, 0x19
        /*013a*/ 	.short	0x007c


	//----- nvinfo : EIATTR_PARAM_CBANK
	.align		4
        /*013c*/ 	.byte	0x04, 0x0a
        /*013e*/ 	.short	(.L_2246 - .L_2245)
	.align		4
.L_2245:
        /*0140*/ 	.word	index@(.nv.constant0._ZN2at6native27unrolled_elementwise_kernelIZZZNS0_67_GLOBAL__N__bb565c37_34_ValidateCompressedIndicesKernel_cu_33a4b88b42_validate_compressed_sparse_indices_kernelILNS2_8CDimNameE0ENS2_18CUDAKernelLauncherENS2_14EmptyVecKernelENS2_8DummyVecELm0EEEvRKNS_6TensorESA_lllENKUlvE1_clEvENKUlvE0_clEvEUllllllE_St5arrayIPcLm6EELi4E23TrivialOffsetCalculatorILi5EjESH_ILi1EjENS0_6memory15LoadWithoutCastENSK_16StoreWithoutCastEEEviT_T0_T2_T3_T4_T5_)
        /*0144*/ 	.short	0x0380
        /*0146*/ 	.short	0x007c


	//----- nvinfo : EIATTR_SW_WAR
	.align		4
.L_2246:
        /*0148*/ 	.byte	0x04, 0x36
        /*014a*/ 	.short	(.L_2248 - .L_2247)
.L_2247:
        /*014c*/ 	.word	0x00000008
.L_2248:


//--------------------- .nv.info._ZN2at6native29vectorized_elementwise_kernelILi2EZZZNS0_67_GLOBAL__N__bb565c37_34_ValidateCompressedIndicesKernel_cu_33a4b88b42_validate_compressed_sparse_indices_kernelILNS2_8CDimNameE0ENS2_18CUDAKernelLauncherENS2_14EmptyVecKernelENS2_8DummyVecELm0EEEvRKNS_6TensorESA_lllENKUlvE1_clEvENKUlvE0_clEvEUllllllE_St5arrayIPcLm6EEEEviT0_T1_ --------------------------
	.section	.nv.info._ZN2at6native29vectorized_elementwise_kernelILi2EZZZNS0_67_GLOBAL__N__bb565c37_34_ValidateCompressedIndicesKernel_cu_33a4b88b42_validate_compressed_sparse_indices_kernelILNS2_8CDimNameE0ENS2_18CUDAKernelLauncherENS2_14EmptyVecKernelENS2_8DummyVecELm0EEEvRKNS_6TensorESA_lllENKUlvE1_clEvENKUlvE0_clEvEUllllllE_St5arrayIPcLm6EEEEviT0_T1_,"",@"SHT_CUDA_INFO"
	.sectionflags	@""
	.align	4


	//----- nvinfo : EIATTR_CUDA_API_VERSION
	.align		4
        /*0000*/ 	.byte	0x04, 0x37
        /*0002*/ 	.short	(.L_2250 - .L_2249)
.L_2249:
        /*0004*/ 	.word	0x00000082


	//----- nvinfo : EIATTR_KPARAM_INFO
	.align		4
.L_2250:
        /*0008*/ 	.byte	0x04, 0x17
        /*000a*/ 	.short	(.L_2252 - .L_2251)
.L_2251:
        /*000c*/ 	.word	0x00000000
        /*0010*/ 	.short	0x0002
        /*0012*/ 	.short	0x0048
        /*0014*/ 	.byte	0x00, 0xf0, 0xc1, 0x00


	//----- nvinfo : EIATTR_KPARAM_INFO
	.align		4
.L_2252:
        /*0018*/ 	.byte	0x04, 0x17
        /*001a*/ 	.short	(.L_2254 - .L_2253)
.L_2253:
        /*001c*/ 	.word	0x00000000
        /*0020*/ 	.short	0x0001
        /*0022*/ 	.short	0x0008
        /*0024*/ 	.byte	0x00, 0xf0, 0x01, 0x01


	//----- nvinfo : EIATTR_KPARAM_INFO
	.align		4
.L_2254:
        /*0028*/ 	.byte	0x04, 0x17
        /*002a*/ 	.short	(.L_2256 - .L_2255)
.L_2255:
        /*002c*/ 	.word	0x00000000
        /*0030*/ 	.short	0x0000
        /*0032*/ 	.short	0x0000
        /*0034*/ 	.byte	0x00, 0xf0, 0x11, 0x00


	//----- nvinfo : EIATTR_SPARSE_MMA_MASK
	.align		4
.L_2256:
        /*0038*/ 	.byte	0x03, 0x50
        /*003a*/ 	.short	0x0000


	//----- nvinfo : EIATTR_MAXREG_COUNT
	.align		4
        /*003c*/ 	.byte	0x03, 0x1b
        /*003e*/ 	.short	0x00ff


	//----- nvinfo : EIATTR_EXTERNS
	.align		4
        /*0040*/ 	.byte	0x04, 0x0f
        /*0042*/ 	.short	(.L_2258 - .L_2257)


	//   ....[0]....
	.align		4
.L_2257:
        /*0044*/ 	.word	index@(__assertfail)


	//----- nvinfo : EIATTR_MERCURY_ISA_VERSION
	.align		4
.L_2258:
        /*0048*/ 	.byte	0x03, 0x5f
        /*004a*/ 	.short	0x0101


	//----- nvinfo : EIATTR_VRC_CTA_INIT_COUNT
	.align		4
        /*004c*/ 	.byte	0x02, 0x4a
	.zero		1
	.zero		1


	//----- nvinfo : EIATTR_SYSCALL_OFFSETS
	.align		4
        /*0050*/ 	.byte	0x04, 0x46
        /*0052*/ 	.short	(.L_2260 - .L_2259)


	//   ....[0]....
.L_2259:
        /*0054*/ 	.word	0x00000dc0


	//   ....[1]....
        /*0058*/ 	.word	0x00000f20


	//   ....[2]....
        /*005c*/ 	.word	0x000010d0


	//   ....[3]....
        /*0060*/ 	.word	0x00004710


	//   ....[4]....
        /*0064*/ 	.word	0x00004950


	//   ....[5]....
        /*0068*/ 	.word	0x00004ab0


	//   ....[6]....
        /*006c*/ 	.word	0x00004c60


	//   ....[7]....
        /*0070*/ 	.word	0x00008250


	//   ....[8]....
        /*0074*/ 	.word	0x000084a0


	//   ....[9]....
        /*0078*/ 	.word	0x00008600


	//   ....[10]....
        /*007c*/ 	.word	0x000087b0


	//   ....[11]....
        /*0080*/ 	.word	0x0000be20


	//   ....[12]....
        /*0084*/ 	.word	0x0000c020


	//   ....[13]....
        /*0088*/ 	.word	0x0000c180


	//   ....[14]....
        /*008c*/ 	.word	0x0000c330


	//   ....[15]....
        /*0090*/ 	.word	0x0000f910


	//   ....[16]....
        /*0094*/ 	.word	0x0000fb10


	//   ....[17]....
        /*0098*/ 	.word	0x0000fc70


	//   ....[18]....
        /*009c*/ 	.word	0x0000fe20


	//   ....[19]....
        /*00a0*/ 	.word	0x00013470


	//   ....[20]....
        /*00a4*/ 	.word	0x00013670


	//   ....[21]....
        /*00a8*/ 	.word	0x000137d0


	//   ....[22]....
        /*00ac*/ 	.word	0x00013980


	//   ....[23]....
        /*00b0*/ 	.word	0x00016fd0


	//   ....[24]....
        /*00b4*/ 	.word	0x000171d0


	//   ....[25]....
        /*00b8*/ 	.word	0x00017330


	//   ....[26]....
        /*00bc*/ 	.word	0x000174e0


	//   ....[27]....
        /*00c0*/ 	.word	0x0001ab40


	//   ....[28]....
        /*00c4*/ 	.word	0x0001ad40


	//   ....[29]....
        /*00c8*/ 	.word	0x0001aea0


	//   ....[30]....
        /*00cc*/ 	.word	0x0001b050


	//   ....[31]....
        /*00d0*/ 	.word	0x0001e6b0


	//   ....[32]....
        /*00d4*/ 	.word	0x0001ef00


	//   ....[33]....
        /*00d8*/ 	.word	0x0001f060


	//   ....[34]....
        /*00dc*/ 	.word	0x0001f210


	//   ....[35]....
        /*00e0*/ 	.word	0x00022930


	//   ....[36]....
        /*00e4*/ 	.word	0x00022af0


	//   ....[37]....
        /*00e8*/ 	.word	0x00022c50


	//   ....[38]....
        /*00ec*/ 	.word	0x00022e00


	//   ....[39]....
        /*00f0*/ 	.word	0x000263d0


	//   ....[40]....
        /*00f4*/ 	.word	0x00026590


	//   ....[41]....
        /*00f8*/ 	.word	0x000266f0


	//   ....[42]....
        /*00fc*/ 	.word	0x000268a0


	//   ....[43]....
        /*0100*/ 	.word	0x00029f10


	//   ....[44]....
        /*0104*/ 	.word	0x0002a0d0


	//   ....[45]....
        /*0108*/ 	.word	0x0002a230


	//   ....[46]....
        /*010c*/ 	.word	0x0002a3e0


	//   ....[47]....
        /*0110*/ 	.word	0x0002da30


	//   ....[48]....
        /*0114*/ 	.word	0x0002dbf0


	//   ....[49]....
        /*0118*/ 	.word	0x0002dd50


	//   ....[50]....
        /*011c*/ 	.word	0x0002df00


	//   ....[51]....
        /*0120*/ 	.word	0x00031590


	//   ....[52]....
        /*0124*/ 	.word	0x00031750


	//   ....[53]....
        /*0128*/ 	.word	0x000318b0


	//   ....[54]....
        /*012c*/ 	.word	0x00031a60


	//   ....[55]....
        /*0130*/ 	.word	0x00035100


	//   ....[56]....
        /*0134*/ 	.word	0x000352c0


	//   ....[57]....
        /*0138*/ 	.word	0x00035420


	//   ....[58]....
        /*013c*/ 	.word	0x000355d0


	//   ....[59]....
        /*0140*/ 	.word	0x00038c40


	//   ....[60]....
        /*0144*/ 	.word	0x00038e00


	//   ....[61]....
        /*0148*/ 	.word	0x00038f60


	//   ....[62]....
        /*014c*/ 	.word	0x00039110


	//   ....[63]....
        /*0150*/ 	.word	0x0003c690


	//----- nvinfo : EIATTR_EXIT_INSTR_OFFSETS
	.align		4
.L_2260:
        /*0154*/ 	.byte	0x04, 0x1c
        /*0156*/ 	.short	(.L_2262 - .L_2261)


	//   ....[0]....
.L_2261:
        /*0158*/ 	.word	0x0001ea90


	//   ....[1]....
        /*015c*/ 	.word	0x0001eae0


	//   ....[2]....
        /*0160*/ 	.word	0x0003c7b0


	//----- nvinfo : EIATTR_MAX_THREADS
	.align		4
.L_2262:
        /*0164*/ 	.byte	0x04, 0x05
        /*0166*/ 	.short	(.L_2264 - .L_2263)
.L_2263:
        /*0168*/ 	.word	0x00000080
        /*016c*/ 	.word	0x00000001
        /*0170*/ 	.word	0x00000001


	//----- nvinfo : EIATTR_CRS_STACK_SIZE
	.align		4
.L_2264:
        /*0174*/ 	.byte	0x04, 0x1e
        /*0176*/ 	.short	(.L_2266 - .L_2265)
.L_2265:
        /*0178*/ 	.word	0x00000000


	//----- nvinfo : EIATTR_CBANK_PARAM_SIZE
	.align		4
.L_2266:
        /*017c*/ 	.byte	0x03, 0x19
        /*017e*/ 	.short	0x0078


	//----- nvinfo : EIATTR_PARAM_CBANK
	.align		4
        /*0180*/ 	.byte	0x04, 0x0a
        /*0182*/ 	.short	(.L_2268 - .L_2267)
	.align		4
.L_2267:
        /*0184*/ 	.word	index@(.nv.constant0._ZN2at6native29vectorized_elementwise_kernelILi2EZZZNS0_67_GLOBAL__N__bb565c37_34_ValidateCompressedIndicesKernel_cu_33a4b88b42_validate_compressed_sparse_indices_kernelILNS2_8CDimNameE0ENS2_18CUDAKernelLauncherENS2_14EmptyVecKernelENS2_8DummyVecELm0EEEvRKNS_6TensorESA_lllENKUlvE1_clEvENKUlvE0_clEvEUllllllE_St5arrayIPcLm6EEEEviT0_T1_)
        /*0188*/ 	.short	0x0380
        /*018a*/ 	.short	0x0078


	//----- nvinfo : EIATTR_SW_WAR
	.align		4
.L_2268:
        /*018c*/ 	.byte	0x04, 0x36
        /*018e*/ 	.short	(.L_2270 - .L_2269)
.L_2269:
        /*0190*/ 	.word	0x00000008
.L_2270:


//--------------------- .nv.info._ZN2at6native29vectorized_elementwise_kernelILi4EZZZNS0_67_GLOBAL__N__bb565c37_34_ValidateCompressedIndicesKernel_cu_33a4b88b42_validate_compressed_sparse_indices_kernelILNS2_8CDimNameE0ENS2_18CUDAKernelLauncherENS2_14EmptyVecKernelENS2_8DummyVecELm0EEEvRKNS_6TensorESA_lllENKUlvE1_clEvENKUlvE0_clEvEUllllllE_St5arrayIPcLm6EEEEviT0_T1_ --------------------------
	.section	.nv.info._ZN2at6native29vectorized_elementwise_kernelILi4EZZZNS0_67_GLOBAL__N__bb565c37_34_ValidateCompressedIndicesKernel_cu_33a4b88b42_validate_compressed_sparse_indices_kernelILNS2_8CDimNameE0ENS2_18CUDAKernelLauncherENS2_14EmptyVecKernelENS2_8DummyVecELm0EEEvRKNS_6TensorESA_lllENKUlvE1_clEvENKUlvE0_clEvEUllllllE_St5arrayIPcLm6EEEEviT0_T1_,"",@"SHT_CUDA_INFO"
	.sectionflags	@""
	.align	4


	//----- nvinfo : EIATTR_CUDA_API_VERSION
	.align		4
        /*0000*/ 	.byte	0x04, 0x37
        /*0002*/ 	.short	(.L_2272 - .L_2271)
.L_2271:
        /*0004*/ 	.word	0x00000082


	//----- nvinfo : EIATTR_KPARAM_INFO
	.align		4
.L_2272:
        /*0008*/ 	.byte	0x04, 0x17
        /*000a*/ 	.short	(.L_2274 - .L_2273)
.L_2273:
        /*000c*/ 	.word	0x00000000
        /*0010*/ 	.short	0x0002
        /*0012*/ 	.short	0x0048
        /*0014*/ 	.byte	0x00, 0xf0, 0xc1, 0x00


	//----- nvinfo : EIATTR_KPARAM_INFO
	.align		4
.L_2274:
        /*0018*/ 	.byte	0x04, 0x17
        /*001a*/ 	.short	(.L_2276 - .L_2275)
.L_2275:
        /*001c*/ 	.word	0x00000000
        /*0020*/ 	.short	0x0001
        /*0022*/ 	.short	0x0008
        /*0024*/ 	.byte	0x00, 0xf0, 0x01, 0x01


	//----- nvinfo : EIATTR_KPARAM_INFO
	.align		4
.L_2276:
        /*0028*/ 	.byte	0x04, 0x17
        /*002a*/ 	.short	(.L_2278 - .L_2277)
.L_2277:
        /*002c*/ 	.word	0x00000000
        /*0030*/ 	.short	0x0000
        /*0032*/ 	.short	0x0000
        /*0034*/ 	.byte	0x00, 0xf0, 0x11, 0x00


	//----- nvinfo : EIATTR_SPARSE_MMA_MASK
	.align		4
.L_2278:
        /*0038*/ 	.byte	0x03, 0x50
        /*003a*/ 	.short	0x0000


	//----- nvinfo : EIATTR_MAXREG_COUNT
	.align		4
        /*003c*/ 	.byte	0x03, 0x1b
        /*003e*/ 	.short	0x00ff


	//----- nvinfo : EIATTR_EXTERNS
	.align		4
        /*0040*/ 	.byte	0x04, 0x0f
        /*0042*/ 	.short	(.L_2280 - .L_2279)


	//   ....[0]....
	.align		4
.L_2279:
        /*0044*/ 	.word	index@(__assertfail)


	//----- nvinfo : EIATTR_MERCURY_ISA_VERSION
	.align		4
.L_2280:
        /*0048*/ 	.byte	0x03, 0x5f
        /*004a*/ 	.short	0x0101


	//----- nvinfo : EIATTR_VRC_CTA_INIT_COUNT
	.align		4
        /*004c*/ 	.byte	0x02, 0x4a
	.zero		1
	.zero		1


	//----- nvinfo : EIATTR_SYSCALL_OFFSETS
	.align		4
        /*0050*/ 	.byte	0x04, 0x46
        /*0052*/ 	.short	(.L_2282 - .L_2281)


	//   ....[0]....
.L_2281:
        /*0054*/ 	.word	0x00000dc0


	//   ....[1]....
        /*0058*/ 	.word	0x00000f20


	//   ....[2]....
        /*005c*/ 	.word	0x000010d0


	//   ....[3]....
        /*0060*/ 	.word	0x00004710


	//   ....[4]....
        /*0064*/ 	.word	0x00004950


	//   ....[5]....
        /*0068*/ 	.word	0x00004ab0


	//   ....[6]....
        /*006c*/ 	.word	0x00004c60


	//   ....[7]....
        /*0070*/ 	.word	0x00008250


	//   ....[8]....
        /*0074*/ 	.word	0x000084a0


	//   ....[9]....
        /*0078*/ 	.word	0x00008600


	//   ....[10]....
        /*007c*/ 	.word	0x000087b0


	//   ....[11]....
        /*0080*/ 	.word	0x0000be20


	//   ....[12]....
        /*0084*/ 	.word	0x0000c020


	//   ....[13]....
        /*0088*/ 	.word	0x0000c180


	//   ....[14]....
        /*008c*/ 	.word	0x0000c330


	//   ....[15]....
        /*0090*/ 	.word	0x0000f910


	//   ....[16]....
        /*0094*/ 	.word	0x0000fb10


	//   ....[17]....
        /*0098*/ 	.word	0x0000fc70


	//   ....[18]....
        /*009c*/ 	.word	0x0000fe20


	//   ....[19]....
        /*00a0*/ 	.word	0x00013470


	//   ....[20]....
        /*00a4*/ 	.word	0x00013670


	//   ....[21]....
        /*00a8*/ 	.word	0x000137d0


	//   ....[22]....
        /*00ac*/ 	.word	0x00013980


	//   ....[23]....
        /*00b0*/ 	.word	0x00016fd0


	//   ....[24]....
        /*00b4*/ 	.word	0x000171d0


	//   ....[25]....
        /*00b8*/ 	.word	0x00017330


	//   ....[26]....
        /*00bc*/ 	.word	0x000174e0


	//   ....[27]....
        /*00c0*/ 	.word	0x0001ab40


	//   ....[28]....
        /*00c4*/ 	.word	0x0001ad40


	//   ....[29]....
        /*00c8*/ 	.word	0x0001aea0


	//   ....[30]....
        /*00cc*/ 	.word	0x0001b050


	//   ....[31]....
        /*00d0*/ 	.word	0x0001e6b0


	//   ....[32]....
        /*00d4*/ 	.word	0x0001ee60


	//   ....[33]....
        /*00d8*/ 	.word	0x0001efc0


	//   ....[34]....
        /*00dc*/ 	.word	0x0001f170


	//   ....[35]....
        /*00e0*/ 	.word	0x00022890


	//   ....[36]....
        /*00e4*/ 	.word	0x00022a50


	//   ....[37]....
        /*00e8*/ 	.word	0x00022bb0


	//   ....[38]....
        /*00ec*/ 	.word	0x00022d60


	//   ....[39]....
        /*00f0*/ 	.word	0x00026330


	//   ....[40]....
        /*00f4*/ 	.word	0x000264f0


	//   ....[41]....
        /*00f8*/ 	.word	0x00026650


	//   ....[42]....
        /*00fc*/ 	.word	0x00026800


	//   ....[43]....
        /*0100*/ 	.word	0x00029e70


	//   ....[44]....
        /*0104*/ 	.word	0x0002a030


	//   ....[45]....
        /*0108*/ 	.word	0x0002a190


	//   ....[46]....
        /*010c*/ 	.word	0x0002a340


	//   ....[47]....
        /*0110*/ 	.word	0x0002d990


	//   ....[48]....
        /*0114*/ 	.word	0x0002db50


	//   ....[49]....
        /*0118*/ 	.word	0x0002dcb0


	//   ....[50]....
        /*011c*/ 	.word	0x0002de60


	//   ....[51]....
        /*0120*/ 	.word	0x000314f0


	//   ....[52]....
        /*0124*/ 	.word	0x000316b0


	//   ....[53]....
        /*0128*/ 	.word	0x00031810


	//   ....[54]....
        /*012c*/ 	.word	0x000319c0


	//   ....[55]....
        /*0130*/ 	.word	0x00035060


	//   ....[56]....
        /*0134*/ 	.word	0x00035220


	//   ....[57]....
        /*0138*/ 	.word	0x00035380


	//   ....[58]....
        /*013c*/ 	.word	0x00035530


	//   ....[59]....
        /*0140*/ 	.word	0x00038ba0


	//   ....[60]....
        /*0144*/ 	.word	0x00038d60


	//   ....[61]....
        /*0148*/ 	.word	0x00038ec0


	//   ....[62]....
        /*014c*/ 	.word	0x00039070


	//   ....[63]....
        /*0150*/ 	.word	0x0003c5f0


	//----- nvinfo : EIATTR_EXIT_INSTR_OFFSETS
	.align		4
.L_2282:
        /*0154*/ 	.byte	0x04, 0x1c
        /*0156*/ 	.short	(.L_2284 - .L_2283)


	//   ....[0]....
.L_2283:
        /*0158*/ 	.word	0x0001ea90


	//   ....[1]....
        /*015c*/ 	.word	0x0001eae0


	//   ....[2]....
        /*0160*/ 	.word	0x0003c6f0


	//----- nvinfo : EIATTR_MAX_THREADS
	.align		4
.L_2284:
        /*0164*/ 	.byte	0x04, 0x05
        /*0166*/ 	.short	(.L_2286 - .L_2285)
.L_2285:
        /*0168*/ 	.word	0x00000080
        /*016c*/ 	.word	0x00000001
        /*0170*/ 	.word	0x00000001


	//----- nvinfo : EIATTR_CRS_STACK_SIZE
	.align		4
.L_2286:
        /*0174*/ 	.byte	0x04, 0x1e
        /*0176*/ 	.short	(.L_2288 - .L_2287)
.L_2287:
        /*0178*/ 	.word	0x00000000


	//----- nvinfo : EIATTR_CBANK_PARAM_SIZE
	.align		4
.L_2288:
        /*017c*/ 	.byte	0x03, 0x19
        /*017e*/ 	.short	0x0078


	//----- nvinfo : EIATTR_PARAM_CBANK
	.align		4
        /*0180*/ 	.byte	0x04, 0x0a
        /*0182*/ 	.short	(.L_2290 - .L_2289)
	.align		4
.L_2289:
        /*0184*/ 	.word	index@(.nv.constant0._ZN2at6native29vectorized_elementwise_kernelILi4EZZZNS0_67_GLOBAL__N__bb565c37_34_ValidateCompressedIndicesKernel_cu_33a4b88b42_validate_compressed_sparse_indices_kernelILNS2_8CDimNameE0ENS2_18CUDAKernelLauncherENS2_14EmptyVecKernelENS2_8DummyVecELm0EEEvRKNS_6TensorESA_lllENKUlvE1_clEvENKUlvE0_clEvEUllllllE_St5arrayIPcLm6EEEEviT0_T1_)
        /*0188*/ 	.short	0x0380
        /*018a*/ 	.short	0x0078


	//----- nvinfo : EIATTR_SW_WAR
	.align		4
.L_2290:
        /*018c*/ 	.byte	0x04, 0x36
        /*018e*/ 	.short	(.L_2292 - .L_2291)
.L_2291:
        /*0190*/ 	.word	0x00000008
.L_2292:


//--------------------- .nv.info._ZN2at6native29vectorized_elementwise_kernelILi8EZZZNS0_67_GLOBAL__N__bb565c37_34_ValidateCompressedIndicesKernel_cu_33a4b88b42_validate_compressed_sparse_indices_kernelILNS2_8CDimNameE0ENS2_18CUDAKernelLauncherENS2_14EmptyVecKernelENS2_8DummyVecELm0EEEvRKNS_6TensorESA_lllENKUlvE1_clEvENKUlvE0_clEvEUllllllE_St5arrayIPcLm6EEEEviT0_T1_ --------------------------
	.section	.nv.info._ZN2at6native29vectorized_elementwise_kernelILi8EZZZNS0_67_GLOBAL__N__bb565c37_34_ValidateCompressedIndicesKernel_cu_33a4b88b42_validate_compressed_sparse_indices_kernelILNS2_8CDimNameE0ENS2_18CUDAKernelLauncherENS2_14EmptyVecKernelENS2_8DummyVecELm0EEEvRKNS_6TensorESA_lllENKUlvE1_clEvENKUlvE0_clEvEUllllllE_St5arrayIPcLm6EEEEviT0_T1_,"",@"SHT_CUDA_INFO"
	.sectionflags	@""
	.align	4


	//----- nvinfo : EIATTR_CUDA_API_VERSION
	.align		4
        /*0000*/ 	.byte	0x04, 0x37
        /*0002*/ 	.short	(.L_2294 - .L_2293)
.L_2293:
        /*0004*/ 	.word	0x00000082


	//----- nvinfo : EIATTR_KPARAM_INFO
	.align		4
.L_2294:
        /*0008*/ 	.byte	0x04, 0x17
        /*000a*/ 	.short	(.L_2296 - .L_2295)
.L_2295:
        /*000c*/ 	.word	0x00000000
        /*0010*/ 	.short	0x0002
        /*0012*/ 	.short	0x0048
        /*0014*/ 	.byte	0x00, 0xf0, 0xc1, 0x00


	//----- nvinfo : EIATTR_KPARAM_INFO
	.align		4
.L_2296:
        /*0018*/ 	.byte	0x04, 0x17
        /*001a*/ 	.short	(.L_2298 - .L_2297)
.L_2297:
        /*001c*/ 	.word	0x00000000
        /*0020*/ 	.short	0x0001
        /*0022*/ 	.short	0x0008
        /*0024*/ 	.byte	0x00, 0xf0, 0x01, 0x01


	//----- nvinfo : EIATTR_KPARAM_INFO
	.align		4
.L_2298:
        /*0028*/ 	.byte	0x04, 0x17
        /*002a*/ 	.short	(.L_2300 - .L_2299)
.L_2299:
        /*002c*/ 	.word	0x00000000
        /*0030*/ 	.short	0x0000
        /*0032*/ 	.short	0x0000
        /*0034*/ 	.byte	0x00, 0xf0, 0x11, 0x00


	//----- nvinfo : EIATTR_SPARSE_MMA_MASK
	.align		4
.L_2300:
        /*0038*/ 	.byte	0x03, 0x50
        /*003a*/ 	.short	0x0000


	//----- nvinfo : EIATTR_MAXREG_COUNT
	.align		4
        /*003c*/ 	.byte	0x03, 0x1b
        /*003e*/ 	.short	0x00ff


	//----- nvinfo : EIATTR_MERCURY_ISA_VERSION
	.align		4
        /*0040*/ 	.byte	0x03, 0x5f
        /*0042*/ 	.short	0x0101


	//----- nvinfo : EIATTR_VRC_CTA_INIT_COUNT
	.align		4
        /*0044*/ 	.byte	0x02, 0x4a
	.zero		1
	.zero		1


	//----- nvinfo : EIATTR_EXIT_INSTR_OFFSETS
	.align		4
        /*0048*/ 	.byte	0x04, 0x1c
        /*004a*/ 	.short	(.L_2302 - .L_2301)


	//   ....[0]....
.L_2301:
        /*004c*/ 	.word	0x00000010


	//----- nvinfo : EIATTR_MAX_THREADS
	.align		4
.L_2302:
        /*0050*/ 	.byte	0x04, 0x05
        /*0052*/ 	.short	(.L_2304 - .L_2303)
.L_2303:
        /*0054*/ 	.word	0x00000080
        /*0058*/ 	.word	0x00000001
        /*005c*/ 	.word	0x00000001


	//----- nvinfo : EIATTR_CBANK_PARAM_SIZE
	.align		4
.L_2304:
        /*0060*/ 	.byte	0x03, 0x19
        /*0062*/ 	.short	0x0078


	//----- nvinfo : EIATTR_PARAM_CBANK
	.align		4
        /*0064*/ 	.byte	0x04, 0x0a
        /*0066*/ 	.short	(.L_2306 - .L_2305)
	.align		4
.L_2305:
        /*0068*/ 	.word	index@(.nv.constant0._ZN2at6native29vectorized_elementwise_kernelILi8EZZZNS0_67_GLOBAL__N__bb565c37_34_ValidateCompressedIndicesKernel_cu_33a4b88b42_validate_compressed_sparse_indices_kernelILNS2_8CDimNameE0ENS2_18CUDAKernelLauncherENS2_14EmptyVecKernelENS2_8DummyVecELm0EEEvRKNS_6TensorESA_lllENKUlvE1_clEvENKUlvE0_clEvEUllllllE_St5arrayIPcLm6EEEEviT0_T1_)
        /*006c*/ 	.short	0x0380
        /*006e*/ 	.short	0x0078


	//----- nvinfo : EIATTR_SW_WAR
	.align		4
.L_2306:
        /*0070*/ 	.byte	0x04, 0x36
        /*0072*/ 	.short	(.L_2308 - .L_2307)
.L_2307:
        /*0074*/ 	.word	0x00000008
.L_2308:


//--------------------- .nv.info._ZN2at6native18elementwise_kernelILi128ELi4EZNS0_15gpu_kernel_implIZZZNS0_67_GLOBAL__N__bb565c37_34_ValidateCompressedIndicesKernel_cu_33a4b88b42_validate_compressed_sparse_indices_kernelILNS3_8CDimNameE0ENS3_18CUDAKernelLauncherENS3_14EmptyVecKernelENS3_8DummyVecELm0EEEvRKNS_6TensorESB_lllENKUlvE1_clEvENKUlvE_clEvEUliiiiiE_EEvRNS_18TensorIteratorBaseERKT_EUliE_EEviT1_ --------------------------
	.section	.nv.info._ZN2at6native18elementwise_kernelILi128ELi4EZNS0_15gpu_kernel_implIZZZNS0_67_GLOBAL__N__bb565c37_34_ValidateCompressedIndicesKernel_cu_33a4b88b42_validate_compressed_sparse_indices_kernelILNS3_8CDimNameE0ENS3_18CUDAKernelLauncherENS3_14EmptyVecKernelENS3_8DummyVecELm0EEEvRKNS_6TensorESB_lllENKUlvE1_clEvENKUlvE_clEvEUliiiiiE_EEvRNS_18TensorIteratorBaseERKT_EUliE_EEviT1_,"",@"SHT_CUDA_INFO"
	.sectionflags	@""
	.align	4


	//----- nvinfo : EIATTR_CUDA_API_VERSION
	.align		4
        /*0000*/ 	.byte	0x04, 0x37
        /*0002*/ 	.short	(.L_2310 - .L_2309)
.L_2309:
        /*0004*/ 	.word	0x00000082


	//----- nvinfo : EIATTR_KPARAM_INFO
	.align		4
.L_2310:
        /*0008*/ 	.byte	0x04, 0x17
        /*000a*/ 	.short	(.L_2312 - .L_2311)
.L_2311:
        /*000c*/ 	.word	0x00000000
        /*0010*/ 	.short	0x0001
        /*0012*/ 	.short	0x0008
        /*0014*/ 	.byte	0x00, 0xf0, 0x21, 0x10


	//----- nvinfo : EIATTR_KPARAM_INFO
	.align		4
.L_2312:
        /*0018*/ 	.byte	0x04, 0x17
        /*001a*/ 	.short	(.L_2314 - .L_2313)
.L_2313:
        /*001c*/ 	.word	0x00000000
        /*0020*/ 	.short	0x0000
        /*0022*/ 	.short	0x0000
        /*0024*/ 	.byte	0x00, 0xf0, 0x11, 0x00


	//----- nvinfo : EIATTR_SPARSE_MMA_MASK
	.align		4
.L_2314:
        /*0028*/ 	.byte	0x03, 0x50
        /*002a*/ 	.short	0x0000


	//----- nvinfo : EIATTR_MAXREG_COUNT
	.align		4
        /*002c*/ 	.byte	0x03, 0x1b
        /*002e*/ 	.short	0x0080


	//----- nvinfo : EIATTR_EXTERNS
	.align		4
        /*0030*/ 	.byte	0x04, 0x0f
        /*0032*/ 	.short	(.L_2316 - .L_2315)


	//   ....[0]....
	.align		4
.L_2315:
        /*0034*/ 	.word	index@(__assertfail)


	//----- nvinfo : EIATTR_MERCURY_ISA_VERSION
	.align		4
.L_2316:
        /*0038*/ 	.byte	0x03, 0x5f
        /*003a*/ 	.short	0x0101


	//----- nvinfo : EIATTR_VRC_CTA_INIT_COUNT
	.align		4
        /*003c*/ 	.byte	0x02, 0x4a
	.zero		1
	.zero		1


	//----- nvinfo : EIATTR_SYSCALL_OFFSETS
	.align		4
        /*0040*/ 	.byte	0x04, 0x46
        /*0042*/ 	.short	(.L_2318 - .L_2317)


	//   ....[0]....
.L_2317:
        /*0044*/ 	.word	0x000029c0


	//   ....[1]....
        /*0048*/ 	.word	0x000037a0


	//   ....[2]....
        /*004c*/ 	.word	0x00004580


	//   ....[3]....
        /*0050*/ 	.word	0x00005360


	//   ....[4]....
        /*0054*/ 	.word	0x00006140


	//   ....[5]....
        /*0058*/ 	.word	0x00006380


	//   ....[6]....
        /*005c*/ 	.word	0x000064d0


	//   ....[7]....
        /*0060*/ 	.word	0x00006650


	//   ....[8]....
        /*0064*/ 	.word	0x00009db0


	//   ....[9]....
        /*0068*/ 	.word	0x0000a520


	//   ....[10]....
        /*006c*/ 	.word	0x0000ce60


	//   ....[11]....
        /*0070*/ 	.word	0x0000dc40


	//   ....[12]....
        /*0074*/ 	.word	0x0000ea20


	//   ....[13]....
        /*0078*/ 	.word	0x0000f800


	//   ....[14]....
        /*007c*/ 	.word	0x000105e0


	//   ....[15]....
        /*0080*/ 	.word	0x00010770


	//   ....[16]....
        /*0084*/ 	.word	0x000108c0


	//   ....[17]....
        /*0088*/ 	.word	0x00010a40


	//   ....[18]....
        /*008c*/ 	.word	0x000141a0


	//   ....[19]....
        /*0090*/ 	.word	0x00014920


	//   ....[20]....
        /*0094*/ 	.word	0x00017230


	//   ....[21]....
        /*0098*/ 	.word	0x00018000


	//   ....[22]....
        /*009c*/ 	.word	0x00018dd0


	//   ....[23]....
        /*00a0*/ 	.word	0x00019ba0


	//   ....[24]....
        /*00a4*/ 	.word	0x0001a980


	//   ....[25]....
        /*00a8*/ 	.word	0x0001ab10


	//   ....[26]....
        /*00ac*/ 	.word	0x0001ac60


	//   ....[27]....
        /*00b0*/ 	.word	0x0001ade0


	//   ....[28]....
        /*00b4*/ 	.word	0x0001e530


	//   ....[29]....
        /*00b8*/ 	.word	0x0001ecb0


	//   ....[30]....
        /*00bc*/ 	.word	0x000215d0


	//   ....[31]....
        /*00c0*/ 	.word	0x000223a0


	//   ....[32]....
        /*00c4*/ 	.word	0x00023170


	//   ....[33]....
        /*00c8*/ 	.word	0x00023f50


	//   ....[34]....
        /*00cc*/ 	.word	0x00024d30


	//   ....[35]....
        /*00d0*/ 	.word	0x00024ec0


	//   ....[36]....
        /*00d4*/ 	.word	0x00025010


	//   ....[37]....
        /*00d8*/ 	.word	0x00025190


	//   ....[38]....
        /*00dc*/ 	.word	0x000289c0


	//   ....[39]....
        /*00e0*/ 	.word	0x00029110


	//----- nvinfo : EIATTR_EXIT_INSTR_OFFSETS
	.align		4
.L_2318:
        /*00e4*/ 	.byte	0x04, 0x1c
        /*00e6*/ 	.short	(.L_2320 - .L_2319)


	//   ....[0]....
.L_2319:
        /*00e8*/ 	.word	0x0001ed40


	//   ....[1]....
        /*00ec*/ 	.word	0x00028b00


	//   ....[2]....
        /*00f0*/ 	.word	0x00028b20


	//   ....[3]....
        /*00f4*/ 	.word	0x00028ba0


	//   ....[4]....
        /*00f8*/ 	.word	0x00028bc0


	//   ....[5]....
        /*00fc*/ 	.word	0x00028be0


	//   ....[6]....
        /*0100*/ 	.word	0x00028c60


	//   ....[7]....
        /*0104*/ 	.word	0x00028c80


	//   ....[8]....
        /*0108*/ 	.word	0x00028d00


	//   ....[9]....
        /*010c*/ 	.word	0x00028d20


	//   ....[10]....
        /*0110*/ 	.word	0x00028d40


	//   ....[11]....
        /*0114*/ 	.word	0x00028de0


	//   ....[12]....
        /*0118*/ 	.word	0x00028e00


	//   ....[13]....
        /*011c*/ 	.word	0x00028e80


	//   ....[14]....
        /*0120*/ 	.word	0x00028ea0


	//   ....[15]....
        /*0124*/ 	.word	0x00028ec0


	//   ....[16]....
        /*0128*/ 	.word	0x00028f60


	//   ....[17]....
        /*012c*/ 	.word	0x00028f80


	//   ....[18]....
        /*0130*/ 	.word	0x00028fa0


	//   ....[19]....
        /*0134*/ 	.word	0x00029010


	//   ....[20]....
        /*0138*/ 	.word	0x00029120


	//   ....[21]....
        /*013c*/ 	.word	0x00029140


	//   ....[22]....
        /*0140*/ 	.word	0x00029160


	//----- nvinfo : EIATTR_MAX_THREADS
	.align		4
.L_2320:
        /*0144*/ 	.byte	0x04, 0x05
        /*0146*/ 	.short	(.L_2322 - .L_2321)
.L_2321:
        /*0148*/ 	.word	0x00000080
        /*014c*/ 	.word	0x00000001
        /*0150*/ 	.word	0x00000001


	//----- nvinfo : EIATTR_CRS_STACK_SIZE
	.align		4
.L_2322:
        /*0154*/ 	.byte	0x04, 0x1e
        /*0156*/ 	.short	(.L_2324 - .L_2323)
.L_2323:
        /*0158*/ 	.word	0x00000000


	//----- nvinfo : EIATTR_CBANK_PARAM_SIZE
	.align		4
.L_2324:
        /*015c*/ 	.byte	0x03, 0x19
        /*015e*/ 	.short	0x0410


	//----- nvinfo : EIATTR_PARAM_CBANK
	.align		4
        /*0160*/ 	.byte	0x04, 0x0a
        /*0162*/ 	.short	(.L_2326 - .L_2325)
	.align		4
.L_2325:
        /*0164*/ 	.word	index@(.nv.constant0._ZN2at6native18elementwise_kernelILi128ELi4EZNS0_15gpu_kernel_implIZZZNS0_67_GLOBAL__N__bb565c37_34_ValidateCompressedIndicesKernel_cu_33a4b88b42_validate_compressed_sparse_indices_kernelILNS3_8CDimNameE0ENS3_18CUDAKernelLauncherENS3_14EmptyVecKernelENS3_8DummyVecELm0EEEvRKNS_6TensorESB_lllENKUlvE1_clEvENKUlvE_clEvEUliiiiiE_EEvRNS_18TensorIteratorBaseERKT_EUliE_EEviT1_)
        /*0168*/ 	.short	0x0380
        /*016a*/ 	.short	0x0410


	//----- nvinfo : EIATTR_SW_WAR
	.align		4
.L_2326:
        /*016c*/ 	.byte	0x04, 0x36
        /*016e*/ 	.short	(.L_2328 - .L_2327)
.L_2327:
        /*0170*/ 	.word	0x00000008
.L_2328:


//--------------------- .nv.info._ZN2at6native27unrolled_elementwise_kernelIZZZNS0_67_GLOBAL__N__bb565c37_34_ValidateCompressedIndicesKernel_cu_33a4b88b42_validate_compressed_sparse_indices_kernelILNS2_8CDimNameE0ENS2_18CUDAKernelLauncherENS2_14EmptyVecKernelENS2_8DummyVecELm0EEEvRKNS_6TensorESA_lllENKUlvE1_clEvENKUlvE_clEvEUliiiiiE_St5arrayIPcLm6EELi4E23TrivialOffsetCalculatorILi5EjESH_ILi1EjENS0_6memory12LoadWithCastILi5EEENSK_13StoreWithCastILi1EEEEEviT_T0_T2_T3_T4_T5_ --------------------------
	.section	.nv.info._ZN2at6native27unrolled_elementwise_kernelIZZZNS0_67_GLOBAL__N__bb565c37_34_ValidateCompressedIndicesKernel_cu_33a4b88b42_validate_compressed_sparse_indices_kernelILNS2_8CDimNameE0ENS2_18CUDAKernelLauncherENS2_14EmptyVecKernelENS2_8DummyVecELm0EEEvRKNS_6TensorESA_lllENKUlvE1_clEvENKUlvE_clEvEUliiiiiE_St5arrayIPcLm6EELi4E23TrivialOffsetCalculatorILi5EjESH_ILi1EjENS0_6memory12LoadWithCastILi5EEENSK_13StoreWithCastILi1EEEEEviT_T0_T2_T3_T4_T5_,"",@"SHT_CUDA_INFO"
	.sectionflags	@""
	.align	4


	//----- nvinfo : EIATTR_CUDA_API_VERSION
	.align		4
        /*0000*/ 	.byte	0x04, 0x37
        /*0002*/ 	.short	(.L_2330 - .L_2329)
.L_2329:
        /*0004*/ 	.word	0x00000082


	//----- nvinfo : EIATTR_KPARAM_INFO
	.align		4
.L_2330:
        /*0008*/ 	.byte	0x04, 0x17
        /*000a*/ 	.short	(.L_2332 - .L_2331)
.L_2331:
        /*000c*/ 	.word	0x00000000
        /*0010*/ 	.short	0x0006
        /*0012*/ 	.short	0x0098
        /*0014*/ 	.byte	0x00, 0xf0, 0x21, 0x00


	//----- nvinfo : EIATTR_KPARAM_INFO
	.align		4
.L_2332:
        /*0018*/ 	.byte	0x04, 0x17
        /*001a*/ 	.short	(.L_2334 - .L_2333)
.L_2333:
        /*001c*/ 	.word	0x00000000
        /*0020*/ 	.short	0x0005
        /*0022*/ 	.short	0x007c
        /*0024*/ 	.byte	0x00, 0xf0, 0x71, 0x00


	//----- nvinfo : EIATTR_KPARAM_INFO
	.align		4
.L_2334:
        /*0028*/ 	.byte	0x04, 0x17
        /*002a*/ 	.short	(.L_2336 - .L_2335)
.L_2335:
        /*002c*/ 	.word	0x00000000
        /*0030*/ 	.short	0x0004
        /*0032*/ 	.short	0x0079
        /*0034*/ 	.byte	0x00, 0xf0, 0x05, 0x00


	//----- nvinfo : EIATTR_KPARAM_INFO
	.align		4
.L_2336:
        /*0038*/ 	.byte	0x04, 0x17
        /*003a*/ 	.short	(.L_2338 - .L_2337)
.L_2337:
        /*003c*/ 	.word	0x00000000
        /*0040*/ 	.short	0x0003
        /*0042*/ 	.short	0x0078
        /*0044*/ 	.byte	0x00, 0xf0, 0x05, 0x00


	//----- nvinfo : EIATTR_KPARAM_INFO
	.align		4
.L_2338:
        /*0048*/ 	.byte	0x04, 0x17
        /*004a*/ 	.short	(.L_2340 - .L_2339)
.L_2339:
        /*004c*/ 	.word	0x00000000
        /*0050*/ 	.short	0x0002
        /*0052*/ 	.short	0x0048
        /*0054*/ 	.byte	0x00, 0xf0, 0xc1, 0x00


	//----- nvinfo : EIATTR_KPARAM_INFO
	.align		4
.L_2340:
        /*0058*/ 	.byte	0x04, 0x17
        /*005a*/ 	.short	(.L_2342 - .L_2341)
.L_2341:
        /*005c*/ 	.word	0x00000000
        /*0060*/ 	.short	0x0001
        /*0062*/ 	.short	0x0008
        /*0064*/ 	.byte	0x00, 0xf0, 0x01, 0x01


	//----- nvinfo : EIATTR_KPARAM_INFO
	.align		4
.L_2342:
        /*0068*/ 	.byte	0x04, 0x17
        /*006a*/ 	.short	(.L_2344 - .L_2343)
.L_2343:
        /*006c*/ 	.word	0x00000000
        /*0070*/ 	.short	0x0000
        /*0072*/ 	.short	0x0000
        /*0074*/ 	.byte	0x00, 0xf0, 0x11, 0x00


	//----- nvinfo : EIATTR_SPARSE_MMA_MASK
	.align		4
.L_2344:
        /*0078*/ 	.byte	0x03, 0x50
        /*007a*/ 	.short	0x0000


	//----- nvinfo : EIATTR_MAXREG_COUNT
	.align		4
        /*007c*/ 	.byte	0x03, 0x1b
        /*007e*/ 	.short	0x00ff


	//----- nvinfo : EIATTR_EXTERNS
	.align		4
        /*0080*/ 	.byte	0x04, 0x0f
        /*0082*/ 	.short	(.L_2346 - .L_2345)


	//   ....[0]....
	.align		4
.L_2345:
        /*0084*/ 	.word	index@(__assertfail)


	//----- nvinfo : EIATTR_MERCURY_ISA_VERSION
	.align		4
.L_2346:
        /*0088*/ 	.byte	0x03, 0x5f
        /*008a*/ 	.short	0x0101


	//----- nvinfo : EIATTR_VRC_CTA_INIT_COUNT
	.align		4
        /*008c*/ 	.byte	0x02, 0x4a
	.zero		1
	.zero		1


	//----- nvinfo : EIATTR_SYSCALL_OFFSETS
	.align		4
        /*0090*/ 	.byte	0x04, 0x46
        /*0092*/ 	.short	(.L_2348 - .L_2347)


	//   ....[0]....
.L_2347:
        /*0094*/ 	.word	0x00000e30


	//   ....[1]....
        /*0098*/ 	.word	0x00001c20


	//   ....[2]....
        /*009c*/ 	.word	0x00002a10


	//   ....[3]....
        /*00a0*/ 	.word	0x00003810


	//   ....[4]....
        /*00a4*/ 	.word	0x00004610


	//   ....[5]....
        /*00a8*/ 	.word	0x00005570


	//   ....[6]....
        /*00ac*/ 	.word	0x00006370


	//   ....[7]....
        /*00b0*/ 	.word	0x00007170


	//   ....[8]....
        /*00b4*/ 	.word	0x00007f70


	//   ....[9]....
        /*00b8*/ 	.word	0x00008d70


	//   ....[10]....
        /*00bc*/ 	.word	0x00009c20


	//   ....[11]....
        /*00c0*/ 	.word	0x0000aa20


	//   ....[12]....
        /*00c4*/ 	.word	0x0000b820


	//   ....[13]....
        /*00c8*/ 	.word	0x0000c620


	//   ....[14]....
        /*00cc*/ 	.word	0x0000d420


	//   ....[15]....
        /*00d0*/ 	.word	0x0000e2c0


	//   ....[16]....
        /*00d4*/ 	.word	0x0000f0c0


	//   ....[17]....
        /*00d8*/ 	.word	0x0000fec0


	//   ....[18]....
        /*00dc*/ 	.word	0x00010cc0


	//   ....[19]....
        /*00e0*/ 	.word	0x00011ac0


	//   ....[20]....
        /*00e4*/ 	.word	0x00011d50


	//   ....[21]....
        /*00e8*/ 	.word	0x00011ea0


	//   ....[22]....
        /*00ec*/ 	.word	0x00012020


	//   ....[23]....
        /*00f0*/ 	.word	0x00015550


	//   ....[24]....
        /*00f4*/ 	.word	0x00015740


	//   ....[25]....
        /*00f8*/ 	.word	0x00015890


	//   ....[26]....
        /*00fc*/ 	.word	0x00015a10


	//   ....[27]....
        /*0100*/ 	.word	0x00018f80


	//   ....[28]....
        /*0104*/ 	.word	0x00019170


	//   ....[29]....
        /*0108*/ 	.word	0x000192c0


	//   ....[30]....
        /*010c*/ 	.word	0x00019440


	//   ....[31]....
        /*0110*/ 	.word	0x0001c8b0


	//   ....[32]....
        /*0114*/ 	.word	0x0001caa0


	//   ....[33]....
        /*0118*/ 	.word	0x0001cbf0


	//   ....[34]....
        /*011c*/ 	.word	0x0001cd70


	//   ....[35]....
        /*0120*/ 	.word	0x00020200


	//   ....[36]....
        /*0124*/ 	.word	0x000203f0


	//   ....[37]....
        /*0128*/ 	.word	0x00020540


	//   ....[38]....
        /*012c*/ 	.word	0x000206c0


	//   ....[39]....
        /*0130*/ 	.word	0x000208b0


	//   ....[40]....
        /*0134*/ 	.word	0x00020aa0


	//   ....[41]....
        /*0138*/ 	.word	0x00020bf0


	//   ....[42]....
        /*013c*/ 	.word	0x00020d70


	//   ....[43]....
        /*0140*/ 	.word	0x00020f60


	//   ....[44]....
        /*0144*/ 	.word	0x00021150


	//   ....[45]....
        /*0148*/ 	.word	0x000212a0


	//   ....[46]....
        /*014c*/ 	.word	0x00021420


	//   ....[47]....
        /*0150*/ 	.word	0x00021610


	//   ....[48]....
        /*0154*/ 	.word	0x000217f0


	//   ....[49]....
        /*0158*/ 	.word	0x00021940


	//   ....[50]....
        /*015c*/ 	.word	0x00021ac0


	//   ....[51]....
        /*0160*/ 	.word	0x00021cb0


	//   ....[52]....
        /*0164*/ 	.word	0x000224b0


	//   ....[53]....
        /*0168*/ 	.word	0x00022ca0


	//   ....[54]....
        /*016c*/ 	.word	0x00023480


	//   ....[55]....
        /*0170*/ 	.word	0x00023c40


	//----- nvinfo : EIATTR_EXIT_INSTR_OFFSETS
	.align		4
.L_2348:
        /*0174*/ 	.byte	0x04, 0x1c
        /*0176*/ 	.short	(.L_2350 - .L_2349)


	//   ....[0]....
.L_2349:
        /*0178*/ 	.word	0x00023500


	//   ....[1]....
        /*017c*/ 	.word	0x00023630


	//   ....[2]....
        /*0180*/ 	.word	0x00023650


	//   ....[3]....
        /*0184*/ 	.word	0x000236d0


	//   ....[4]....
        /*0188*/ 	.word	0x000236f0


	//   ....[5]....
        /*018c*/ 	.word	0x00023710


	//   ....[6]....
        /*0190*/ 	.word	0x00023790


	//   ....[7]....
        /*0194*/ 	.word	0x000237b0


	//   ....[8]....
        /*0198*/ 	.word	0x00023830


	//   ....[9]....
        /*019c*/ 	.word	0x00023850


	//   ....[10]....
        /*01a0*/ 	.word	0x00023870


	//   ....[11]....
        /*01a4*/ 	.word	0x00023910


	//   ....[12]....
        /*01a8*/ 	.word	0x00023930


	//   ....[13]....
        /*01ac*/ 	.word	0x000239b0


	//   ....[14]....
        /*01b0*/ 	.word	0x000239d0


	//   ....[15]....
        /*01b4*/ 	.word	0x000239f0


	//   ....[16]....
        /*01b8*/ 	.word	0x00023a90


	//   ....[17]....
        /*01bc*/ 	.word	0x00023ab0


	//   ....[18]....
        /*01c0*/ 	.word	0x00023ad0


	//   ....[19]....
        /*01c4*/ 	.word	0x00023b40


	//   ....[20]....
        /*01c8*/ 	.word	0x00023c50


	//   ....[21]....
        /*01cc*/ 	.word	0x00023c70


	//   ....[22]....
        /*01d0*/ 	.word	0x00023c90


	//----- nvinfo : EIATTR_MAX_THREADS
	.align		4
.L_2350:
        /*01d4*/ 	.byte	0x04, 0x05
        /*01d6*/ 	.short	(.L_2352 - .L_2351)
.L_2351:
        /*01d8*/ 	.word	0x00000080
        /*01dc*/ 	.word	0x00000001
        /*01e0*/ 	.word	0x00000001


	//----- nvinfo : EIATTR_CRS_STACK_SIZE
	.align		4
.L_2352:
        /*01e4*/ 	.byte	0x04, 0x1e
        /*01e6*/ 	.short	(.L_2354 - .L_2353)
.L_2353:
        /*01e8*/ 	.word	0x00000000


	//----- nvinfo : EIATTR_CBANK_PARAM_SIZE
	.align		4
.L_2354:
        /*01ec*/ 	.byte	0x03, 0x19
        /*01ee*/ 	.short	0x00a0


	//----- nvinfo : EIATTR_PARAM_CBANK
	.align		4
        /*01f0*/ 	.byte	0x04, 0x0a
        /*01f2*/ 	.short	(.L_2356 - .L_2355)
	.align		4
.L_2355:
        /*01f4*/ 	.word	index@(.nv.constant0._ZN2at6native27unrolled_elementwise_kernelIZZZNS0_67_GLOBAL__N__bb565c37_34_ValidateCompressedIndicesKernel_cu_33a4b88b42_validate_compressed_sparse_indices_kernelILNS2_8CDimNameE0ENS2_18CUDAKernelLauncherENS2_14EmptyVecKernelENS2_8DummyVecELm0EEEvRKNS_6TensorESA_lllENKUlvE1_clEvENKUlvE_clEvEUliiiiiE_St5arrayIPcLm6EELi4E23TrivialOffsetCalculatorILi5EjESH_ILi1EjENS0_6memory12LoadWithCastILi5EEENSK_13StoreWithCastILi1EEEEEviT_T0_T2_T3_T4_T5_)
        /*01f8*/ 	.short	0x0380
        /*01fa*/ 	.short	0x00a0


	//----- nvinfo : EIATTR_SW_WAR
	.align		4
.L_2356:
        /*01fc*/ 	.byte	0x04, 0x36
        /*01fe*/ 	.short	(.L_2358 - .L_2357)
.L_2357:
        /*0200*/ 	.word	0x00000008
.L_2358:


//--------------------- .nv.info._ZN2at6native18elementwise_kernelILi128ELi2EZNS0_22gpu_kernel_impl_nocastIZZZNS0_67_GLOBAL__N__bb565c37_34_ValidateCompressedIndicesKernel_cu_33a4b88b42_validate_compressed_sparse_indices_kernelILNS3_8CDimNameE0ENS3_18CUDAKernelLauncherENS3_14EmptyVecKernelENS3_8DummyVecELm0EEEvRKNS_6TensorESB_lllENKUlvE1_clEvENKUlvE_clEvEUliiiiiE_EEvRNS_18TensorIteratorBaseERKT_EUliE_EEviT1_ --------------------------
	.section	.nv.info._ZN2at6native18elementwise_kernelILi128ELi2EZNS0_22gpu_kernel_impl_nocastIZZZNS0_67_GLOBAL__N__bb565c37_34_ValidateCompressedIndicesKernel_cu_33a4b88b42_validate_compressed_sparse_indices_kernelILNS3_8CDimNameE0ENS3_18CUDAKernelLauncherENS3_14EmptyVecKernelENS3_8DummyVecELm0EEEvRKNS_6TensorESB_lllENKUlvE1_clEvENKUlvE_clEvEUliiiiiE_EEvRNS_18TensorIteratorBaseERKT_EUliE_EEviT1_,"",@"SHT_CUDA_INFO"
	.sectionflags	@""
	.align	4


	//----- nvinfo : EIATTR_CUDA_API_VERSION
	.align		4
        /*0000*/ 	.byte	0x04, 0x37
        /*0002*/ 	.short	(.L_2360 - .L_2359)
.L_2359:
        /*0004*/ 	.word	0x00000082


	//----- nvinfo : EIATTR_KPARAM_INFO
	.align		4
.L_2360:
        /*0008*/ 	.byte	0x04, 0x17
        /*000a*/ 	.short	(.L_2362 - .L_2361)
.L_2361:
        /*000c*/ 	.word	0x00000000
        /*0010*/ 	.short	0x0001
        /*0012*/ 	.short	0x0008
        /*0014*/ 	.byte	0x00, 0xf0, 0x01, 0x10


	//----- nvinfo : EIATTR_KPARAM_INFO
	.align		4
.L_2362:
        /*0018*/ 	.byte	0x04, 0x17
        /*001a*/ 	.short	(.L_2364 - .L_2363)
.L_2363:
        /*001c*/ 	.word	0x00000000
        /*0020*/ 	.short	0x0000
        /*0022*/ 	.short	0x0000
        /*0024*/ 	.byte	0x00, 0xf0, 0x11, 0x00


	//----- nvinfo : EIATTR_SPARSE_MMA_MASK
	.align		4
.L_2364:
        /*0028*/ 	.byte	0x03, 0x50
        /*002a*/ 	.short	0x0000


	//----- nvinfo : EIATTR_MAXREG_COUNT
	.align		4
        /*002c*/ 	.byte	0x03, 0x1b
        /*002e*/ 	.short	0x0080


	//----- nvinfo : EIATTR_EXTERNS
	.align		4
        /*0030*/ 	.byte	0x04, 0x0f
        /*0032*/ 	.short	(.L_2366 - .L_2365)


	//   ....[0]....
	.align		4
.L_2365:
        /*0034*/ 	.word	index@(__assertfail)


	//----- nvinfo : EIATTR_MERCURY_ISA_VERSION
	.align		4
.L_2366:
        /*0038*/ 	.byte	0x03, 0x5f
        /*003a*/ 	.short	0x0101


	//----- nvinfo : EIATTR_VRC_CTA_INIT_COUNT
	.align		4
        /*003c*/ 	.byte	0x02, 0x4a
	.zero		1
	.zero		1


	//----- nvinfo : EIATTR_SYSCALL_OFFSETS
	.align		4
        /*0040*/ 	.byte	0x04, 0x46
        /*0042*/ 	.short	(.L_2368 - .L_2367)


	//   ....[0]....
.L_2367:
        /*0044*/ 	.word	0x000003a0


	//   ....[1]....
        /*0048*/ 	.word	0x000004d0


	//   ....[2]....
        /*004c*/ 	.word	0x00000630


	//   ....[3]....
        /*0050*/ 	.word	0x00003d40


	//   ....[4]....
        /*0054*/ 	.word	0x00003ff0


	//   ....[5]....
        /*0058*/ 	.word	0x00004120


	//   ....[6]....
        /*005c*/ 	.word	0x00004280


	//   ....[7]....
        /*0060*/ 	.word	0x00007980


	//   ....[8]....
        /*0064*/ 	.word	0x00009800


	//   ....[9]....
        /*0068*/ 	.word	0x00009950


	//   ....[10]....
        /*006c*/ 	.word	0x00009ad0


	//   ....[11]....
        /*0070*/ 	.word	0x0000d300


	//   ....[12]....
        /*0074*/ 	.word	0x0000f100


	//   ....[13]....
        /*0078*/ 	.word	0x0000f250


	//   ....[14]....
        /*007c*/ 	.word	0x0000f3d0


	//   ....[15]....
        /*0080*/ 	.word	0x00012b10


	//   ....[16]....
        /*0084*/ 	.word	0x00012dc0


	//   ....[17]....
        /*0088*/ 	.word	0x00012ef0


	//   ....[18]....
        /*008c*/ 	.word	0x00013050


	//   ....[19]....
        /*0090*/ 	.word	0x00013260


	//   ....[20]....
        /*0094*/ 	.word	0x000134f0


	//   ....[21]....
        /*0098*/ 	.word	0x00013620


	//   ....[22]....
        /*009c*/ 	.word	0x00013780


	//   ....[23]....
        /*00a0*/ 	.word	0x00013990


	//   ....[24]....
        /*00a4*/ 	.word	0x00015680


	//   ....[25]....
        /*00a8*/ 	.word	0x000157d0


	//   ....[26]....
        /*00ac*/ 	.word	0x00015950


	//   ....[27]....
        /*00b0*/ 	.word	0x00015b50


	//   ....[28]....
        /*00b4*/ 	.word	0x00017850


	//   ....[29]....
        /*00b8*/ 	.word	0x000179a0


	//   ....[30]....
        /*00bc*/ 	.word	0x00017b20


	//   ....[31]....
        /*00c0*/ 	.word	0x00017d20


	//----- nvinfo : EIATTR_EXIT_INSTR_OFFSETS
	.align		4
.L_2368:
        /*00c4*/ 	.byte	0x04, 0x1c
        /*00c6*/ 	.short	(.L_2370 - .L_2369)


	//   ....[0]....
.L_2369:
        /*00c8*/ 	.word	0x00003e20


	//   ....[1]....
        /*00cc*/ 	.word	0x00007a20


	//   ....[2]....
        /*00d0*/ 	.word	0x0000d400


	//   ....[3]....
        /*00d4*/ 	.word	0x00012ba0


	//   ....[4]....
        /*00d8*/ 	.word	0x00013340


	//   ....[5]....
        /*00dc*/ 	.word	0x00013a30


	//   ....[6]....
        /*00e0*/ 	.word	0x00015c50


	//   ....[7]....
        /*00e4*/ 	.word	0x00017db0


	//----- nvinfo : EIATTR_MAX_THREADS
	.align		4
.L_2370:
        /*00e8*/ 	.byte	0x04, 0x05
        /*00ea*/ 	.short	(.L_2372 - .L_2371)
.L_2371:
        /*00ec*/ 	.word	0x00000080
        /*00f0*/ 	.word	0x00000001
        /*00f4*/ 	.word	0x00000001


	//----- nvinfo : EIATTR_CRS_STACK_SIZE
	.align		4
.L_2372:
        /*00f8*/ 	.byte	0x04, 0x1e
        /*00fa*/ 	.short	(.L_2374 - .L_2373)
.L_2373:
        /*00fc*/ 	.word	0x00000000


	//----- nvinfo : EIATTR_CBANK_PARAM_SIZE
	.align		4
.L_2374:
        /*0100*/ 	.byte	0x03, 0x19
        /*0102*/ 	.short	0x0408


	//----- nvinfo : EIATTR_PARAM_CBANK
	.align		4
        /*0104*/ 	.byte	0x04, 0x0a
        /*0106*/ 	.short	(.L_2376 - .L_2375)
	.align		4
.L_2375:
        /*0108*/ 	.word	index@(.nv.constant0._ZN2at6native18elementwise_kernelILi128ELi2EZNS0_22gpu_kernel_impl_nocastIZZZNS0_67_GLOBAL__N__bb565c37_34_ValidateCompressedIndicesKernel_cu_33a4b88b42_validate_compressed_sparse_indices_kernelILNS3_8CDimNameE0ENS3_18CUDAKernelLauncherENS3_14EmptyVecKernelENS3_8DummyVecELm0EEEvRKNS_6TensorESB_lllENKUlvE1_clEvENKUlvE_clEvEUliiiiiE_EEvRNS_18TensorIteratorBaseERKT_EUliE_EEviT1_)
        /*010c*/ 	.short	0x0380
        /*010e*/ 	.short	0x0408


	//----- nvinfo : EIATTR_SW_WAR
	.align		4
.L_2376:
        /*0110*/ 	.byte	0x04, 0x36
        /*0112*/ 	.short	(.L_2378 - .L_2377)
.L_2377:
        /*0114*/ 	.word	0x00000008
.L_2378:


//--------------------- .nv.info._ZN2at6native27unrolled_elementwise_kernelIZZZNS0_67_GLOBAL__N__bb565c37_34_ValidateCompressedIndicesKernel_cu_33a4b88b42_validate_compressed_sparse_indices_kernelILNS2_8CDimNameE0ENS2_18CUDAKernelLauncherENS2_14EmptyVecKernelENS2_8DummyVecELm0EEEvRKNS_6TensorESA_lllENKUlvE1_clEvENKUlvE_clEvEUliiiiiE_St5arrayIPcLm6EELi4E23TrivialOffsetCalculatorILi5EjESH_ILi1EjENS0_6memory15LoadWithoutCastENSK_16StoreWithoutCastEEEviT_T0_T2_T3_T4_T5_ --------------------------
	.section	.nv.info._ZN2at6native27unrolled_elementwise_kernelIZZZNS0_67_GLOBAL__N__bb565c37_34_ValidateCompressedIndicesKernel_cu_33a4b88b42_validate_compressed_sparse_indices_kernelILNS2_8CDimNameE0ENS2_18CUDAKernelLauncherENS2_14EmptyVecKernelENS2_8DummyVecELm0EEEvRKNS_6TensorESA_lllENKUlvE1_clEvENKUlvE_clEvEUliiiiiE_St5arrayIPcLm6EELi4E23TrivialOffsetCalculatorILi5EjESH_ILi1EjENS0_6memory15LoadWithoutCastENSK_16StoreWithoutCastEEEviT_T0_T2_T3_T4_T5_,"",@"SHT_CUDA_INFO"
	.sectionflags	@""
	.align	4


	//----- nvinfo : EIATTR_CUDA_API_VERSION
	.align		4
        /*0000*/ 	.byte	0x04, 0x37
        /*0002*/ 	.short	(.L_2380 - .L_2379)
.L_2379:
        /*0004*/ 	.word	0x00000082


	//----- nvinfo : EIATTR_KPARAM_INFO
	.align		4
.L_2380:
        /*0008*/ 	.byte	0x04, 0x17
        /*000a*/ 	.short	(.L_2382 - .L_2381)
.L_2381:
        /*000c*/ 	.word	0x00000000
        /*0010*/ 	.short	0x0006
        /*0012*/ 	.short	0x007b
        /*0014*/ 	.byte	0x00, 0xf0, 0x05, 0x00


	//----- nvinfo : EIATTR_KPARAM_INFO
	.align		4
.L_2382:
        /*0018*/ 	.byte	0x04, 0x17
        /*001a*/ 	.short	(.L_2384 - .L_2383)
.L_2383:
        /*001c*/ 	.word	0x00000000
        /*0020*/ 	.short	0x0005
        /*0022*/ 	.short	0x007a
        /*0024*/ 	.byte	0x00, 0xf0, 0x05, 0x00


	//----- nvinfo : EIATTR_KPARAM_INFO
	.align		4
.L_2384:
        /*0028*/ 	.byte	0x04, 0x17
        /*002a*/ 	.short	(.L_2386 - .L_2385)
.L_2385:
        /*002c*/ 	.word	0x00000000
        /*0030*/ 	.short	0x0004
        /*0032*/ 	.short	0x0079
        /*0034*/ 	.byte	0x00, 0xf0, 0x05, 0x00


	//----- nvinfo : EIATTR_KPARAM_INFO
	.align		4
.L_2386:
        /*0038*/ 	.byte	0x04, 0x17
        /*003a*/ 	.short	(.L_2388 - .L_2387)
.L_2387:
        /*003c*/ 	.word	0x00000000
        /*0040*/ 	.short	0x0003
        /*0042*/ 	.short	0x0078
        /*0044*/ 	.byte	0x00, 0xf0, 0x05, 0x00


	//----- nvinfo : EIATTR_KPARAM_INFO
	.align		4
.L_2388:
        /*0048*/ 	.byte	0x04, 0x17
        /*004a*/ 	.short	(.L_2390 - .L_2389)
.L_2389:
        /*004c*/ 	.word	0x00000000
        /*0050*/ 	.short	0x0002
        /*0052*/ 	.short	0x0048
        /*0054*/ 	.byte	0x00, 0xf0, 0xc1, 0x00


	//----- nvinfo : EIATTR_KPARAM_INFO
	.align		4
.L_2390:
        /*0058*/ 	.byte	0x04, 0x17
        /*005a*/ 	.short	(.L_2392 - .L_2391)
.L_2391:
        /*005c*/ 	.word	0x00000000
        /*0060*/ 	.short	0x0001
        /*0062*/ 	.short	0x0008
        /*0064*/ 	.byte	0x00, 0xf0, 0x01, 0x01


	//----- nvinfo : EIATTR_KPARAM_INFO
	.align		4
.L_2392:
        /*0068*/ 	.byte	0x04, 0x17
        /*006a*/ 	.short	(.L_2394 - .L_2393)
.L_2393:
        /*006c*/ 	.word	0x00000000
        /*0070*/ 	.short	0x0000
        /*0072*/ 	.short	0x0000
        /*0074*/ 	.byte	0x00, 0xf0, 0x11, 0x00


	//----- nvinfo : EIATTR_SPARSE_MMA_MASK
	.align		4
.L_2394:
        /*0078*/ 	.byte	0x03, 0x50
        /*007a*/ 	.short	0x0000


	//----- nvinfo : EIATTR_MAXREG_COUNT
	.align		4
        /*007c*/ 	.byte	0x03, 0x1b
        /*007e*/ 	.short	0x00ff


	//----- nvinfo : EIATTR_EXTERNS
	.align		4
        /*0080*/ 	.byte	0x04, 0x0f
        /*0082*/ 	.short	(.L_2396 - .L_2395)


	//   ....[0]....
	.align		4
.L_2395:
        /*0084*/ 	.word	index@(__assertfail)


	//----- nvinfo : EIATTR_MERCURY_ISA_VERSION
	.align		4
.L_2396:
        /*0088*/ 	.byte	0x03, 0x5f
        /*008a*/ 	.short	0x0101


	//----- nvinfo : EIATTR_VRC_CTA_INIT_COUNT
	.align		4
        /*008c*/ 	.byte	0x02, 0x4a
	.zero		1
	.zero		1


	//----- nvinfo : EIATTR_SYSCALL_OFFSETS
	.align		4
        /*0090*/ 	.byte	0x04, 0x46
        /*0092*/ 	.short	(.L_2398 - .L_2397)


	//   ....[0]....
.L_2397:
        /*0094*/ 	.word	0x00000850


	//   ....[1]....
        /*0098*/ 	.word	0x000009a0


	//   ....[2]....
        /*009c*/ 	.word	0x00000b20


	//   ....[3]....
        /*00a0*/ 	.word	0x00004100


	//   ....[4]....
        /*00a4*/ 	.word	0x000042f0


	//   ....[5]....
        /*00a8*/ 	.word	0x00004440


	//   ....[6]....
        /*00ac*/ 	.word	0x000045c0


	//   ....[7]....
        /*00b0*/ 	.word	0x00007bd0


	//   ....[8]....
        /*00b4*/ 	.word	0x00007dd0


	//   ....[9]....
        /*00b8*/ 	.word	0x00007f20


	//   ....[10]....
        /*00bc*/ 	.word	0x000080a0


	//   ....[11]....
        /*00c0*/ 	.word	0x0000b5f0


	//   ....[12]....
        /*00c4*/ 	.word	0x0000b7e0


	//   ....[13]....
        /*00c8*/ 	.word	0x0000b930


	//   ....[14]....
        /*00cc*/ 	.word	0x0000bab0


	//   ....[15]....
        /*00d0*/ 	.word	0x0000ef30


	//   ....[16]....
        /*00d4*/ 	.word	0x0000f120


	//   ....[17]....
        /*00d8*/ 	.word	0x0000f270


	//   ....[18]....
        /*00dc*/ 	.word	0x0000f3f0


	//   ....[19]....
        /*00e0*/ 	.word	0x0000f5e0


	//   ....[20]....
        /*00e4*/ 	.word	0x0000f7d0


	//   ....[21]....
        /*00e8*/ 	.word	0x0000f920


	//   ....[22]....
        /*00ec*/ 	.word	0x0000faa0


	//   ....[23]....
        /*00f0*/ 	.word	0x0000fc90


	//   ....[24]....
        /*00f4*/ 	.word	0x0000fe80


	//   ....[25]....
        /*00f8*/ 	.word	0x0000ffd0


	//   ....[26]....
        /*00fc*/ 	.word	0x00010150


	//   ....[27]....
        /*0100*/ 	.word	0x00010340


	//   ....[28]....
        /*0104*/ 	.word	0x00010520


	//   ....[29]....
        /*0108*/ 	.word	0x00010670


	//   ....[30]....
        /*010c*/ 	.word	0x000107f0


	//   ....[31]....
        /*0110*/ 	.word	0x000109e0


	//----- nvinfo : EIATTR_EXIT_INSTR_OFFSETS
	.align		4
.L_2398:
        /*0114*/ 	.byte	0x04, 0x1c
        /*0116*/ 	.short	(.L_2400 - .L_2399)


	//   ....[0]....
.L_2399:
        /*0118*/ 	.word	0x00010c00


	//   ....[1]....
        /*011c*/ 	.word	0x00010c50


	//----- nvinfo : EIATTR_MAX_THREADS
	.align		4
.L_2400:
        /*0120*/ 	.byte	0x04, 0x05
        /*0122*/ 	.short	(.L_2402 - .L_2401)
.L_2401:
        /*0124*/ 	.word	0x00000080
        /*0128*/ 	.word	0x00000001
        /*012c*/ 	.word	0x00000001


	//----- nvinfo : EIATTR_CRS_STACK_SIZE
	.align		4
.L_2402:
        /*0130*/ 	.byte	0x04, 0x1e
        /*0132*/ 	.short	(.L_2404 - .L_2403)
.L_2403:
        /*0134*/ 	.word	0x00000000


	//----- nvinfo : EIATTR_CBANK_PARAM_SIZE
	.align		4
.L_2404:
        /*0138*/ 	.byte	0x03, 0x19
        /*013a*/ 	.short	0x007c


	//----- nvinfo : EIATTR_PARAM_CBANK
	.align		4
        /*013c*/ 	.byte	0x04, 0x0a
        /*013e*/ 	.short	(.L_2406 - .L_2405)
	.align		4
.L_2405:
        /*0140*/ 	.word	index@(.nv.constant0._ZN2at6native27unrolled_elementwise_kernelIZZZNS0_67_GLOBAL__N__bb565c37_34_ValidateCompressedIndicesKernel_cu_33a4b88b42_validate_compressed_sparse_indices_kernelILNS2_8CDimNameE0ENS2_18CUDAKernelLauncherENS2_14EmptyVecKernelENS2_8DummyVecELm0EEEvRKNS_6TensorESA_lllENKUlvE1_clEvENKUlvE_clEvEUliiiiiE_St5arrayIPcLm6EELi4E23TrivialOffsetCalculatorILi5EjESH_ILi1EjENS0_6memory15LoadWithoutCastENSK_16StoreWithoutCastEEEviT_T0_T2_T3_T4_T5_)
        /*0144*/ 	.short	0x0380
        /*0146*/ 	.short	0x007c


	//----- nvinfo : EIATTR_SW_WAR
	.align		4
.L_2406:
        /*0148*/ 	.byte	0x04, 0x36
        /*014a*/ 	.short	(.L_2408 - .L_2407)
.L_2407:
        /*014c*/ 	.word	0x00000008
.L_2408:


//--------------------- .nv.info._ZN2at6native29vectorized_elementwise_kernelILi2EZZZNS0_67_GLOBAL__N__bb565c37_34_ValidateCompressedIndicesKernel_cu_33a4b88b42_validate_compressed_sparse_indices_kernelILNS2_8CDimNameE0ENS2_18CUDAKernelLauncherENS2_14EmptyVecKernelENS2_8DummyVecELm0EEEvRKNS_6TensorESA_lllENKUlvE1_clEvENKUlvE_clEvEUliiiiiE_St5arrayIPcLm6EEEEviT0_T1_ --------------------------
	.section	.nv.info._ZN2at6native29vectorized_elementwise_kernelILi2EZZZNS0_67_GLOBAL__N__bb565c37_34_ValidateCompressedIndicesKernel_cu_33a4b88b42_validate_compressed_sparse_indices_kernelILNS2_8CDimNameE0ENS2_18CUDAKernelLauncherENS2_14EmptyVecKernelENS2_8DummyVecELm0EEEvRKNS_6TensorESA_lllENKUlvE1_clEvENKUlvE_clEvEUliiiiiE_St5arrayIPcLm6EEEEviT0_T1_,"",@"SHT_CUDA_INFO"
	.sectionflags	@""
	.align	4


	//----- nvinfo : EIATTR_CUDA_API_VERSION
	.align		4
        /*0000*/ 	.byte	0x04, 0x37
        /*0002*/ 	.short	(.L_2410 - .L_2409)
.L_2409:
        /*0004*/ 	.word	0x00000082


	//----- nvinfo : EIATTR_KPARAM_INFO
	.align		4
.L_2410:
        /*0008*/ 	.byte	0x04, 0x17
        /*000a*/ 	.short	(.L_2412 - .L_2411)
.L_2411:
        /*000c*/ 	.word	0x00000000
        /*0010*/ 	.short	0x0002
        /*0012*/ 	.short	0x0048
        /*0014*/ 	.byte	0x00, 0xf0, 0xc1, 0x00


	//----- nvinfo : EIATTR_KPARAM_INFO
	.align		4
.L_2412:
        /*0018*/ 	.byte	0x04, 0x17
        /*001a*/ 	.short	(.L_2414 - .L_2413)
.L_2413:
        /*001c*/ 	.word	0x00000000
        /*0020*/ 	.short	0x0001
        /*0022*/ 	.short	0x0008
        /*0024*/ 	.byte	0x00, 0xf0, 0x01, 0x01


	//----- nvinfo : EIATTR_KPARAM_INFO
	.align		4
.L_2414:
        /*0028*/ 	.byte	0x04, 0x17
        /*002a*/ 	.short	(.L_2416 - .L_2415)
.L_2415:
        /*002c*/ 	.word	0x00000000
        /*0030*/ 	.short	0x0000
        /*0032*/ 	.short	0x0000
        /*0034*/ 	.byte	0x00, 0xf0, 0x11, 0x00


	//----- nvinfo : EIATTR_SPARSE_MMA_MASK
	.align		4
.L_2416:
        /*0038*/ 	.byte	0x03, 0x50
        /*003a*/ 	.short	0x0000


	//----- nvinfo : EIATTR_MAXREG_COUNT
	.align		4
        /*003c*/ 	.byte	0x03, 0x1b
        /*003e*/ 	.short	0x00ff


	//----- nvinfo : EIATTR_EXTERNS
	.align		4
        /*0040*/ 	.byte	0x04, 0x0f
        /*0042*/ 	.short	(.L_2418 - .L_2417)


	//   ....[0]....
	.align		4
.L_2417:
        /*0044*/ 	.word	index@(__assertfail)


	//----- nvinfo : EIATTR_MERCURY_ISA_VERSION
	.align		4
.L_2418:
        /*0048*/ 	.byte	0x03, 0x5f
        /*004a*/ 	.short	0x0101


	//----- nvinfo : EIATTR_VRC_CTA_INIT_COUNT
	.align		4
        /*004c*/ 	.byte	0x02, 0x4a
	.zero		1
	.zero		1


	//----- nvinfo : EIATTR_SYSCALL_OFFSETS
	.align		4
        /*0050*/ 	.byte	0x04, 0x46
        /*0052*/ 	.short	(.L_2420 - .L_2419)


	//   ....[0]....
.L_2419:
        /*0054*/ 	.word	0x00000e40


	//   ....[1]....
        /*0058*/ 	.word	0x00000f90


	//   ....[2]....
        /*005c*/ 	.word	0x00001110


	//   ....[3]....
        /*0060*/ 	.word	0x000046c0


	//   ....[4]....
        /*0064*/ 	.word	0x000048b0


	//   ....[5]....
        /*0068*/ 	.word	0x00004a00


	//   ....[6]....
        /*006c*/ 	.word	0x00004b80


	//   ....[7]....
        /*0070*/ 	.word	0x00008130


	//   ....[8]....
        /*0074*/ 	.word	0x00008320


	//   ....[9]....
        /*0078*/ 	.word	0x00008470


	//   ....[10]....
        /*007c*/ 	.word	0x000085f0


	//   ....[11]....
        /*0080*/ 	.word	0x0000bbc0


	//   ....[12]....
        /*0084*/ 	.word	0x0000bdb0


	//   ....[13]....
        /*0088*/ 	.word	0x0000bf00


	//   ....[14]....
        /*008c*/ 	.word	0x0000c080


	//   ....[15]....
        /*0090*/ 	.word	0x0000f6b0


	//   ....[16]....
        /*0094*/ 	.word	0x0000f8a0


	//   ....[17]....
        /*0098*/ 	.word	0x0000f9f0


	//   ....[18]....
        /*009c*/ 	.word	0x0000fb70


	//   ....[19]....
        /*00a0*/ 	.word	0x000131a0


	//   ....[20]....
        /*00a4*/ 	.word	0x00013390


	//   ....[21]....
        /*00a8*/ 	.word	0x000134e0


	//   ....[22]....
        /*00ac*/ 	.word	0x00013660


	//   ....[23]....
        /*00b0*/ 	.word	0x00016c90


	//   ....[24]....
        /*00b4*/ 	.word	0x00016e80


	//   ....[25]....
        /*00b8*/ 	.word	0x00016fd0


	//   ....[26]....
        /*00bc*/ 	.word	0x00017150


	//   ....[27]....
        /*00c0*/ 	.word	0x0001a780


	//   ....[28]....
        /*00c4*/ 	.word	0x0001a970


	//   ....[29]....
        /*00c8*/ 	.word	0x0001aac0


	//   ....[30]....
        /*00cc*/ 	.word	0x0001ac40


	//   ....[31]....
        /*00d0*/ 	.word	0x0001e160


	//   ....[32]....
        /*00d4*/ 	.word	0x0001e990


	//   ....[33]....
        /*00d8*/ 	.word	0x0001eae0


	//   ....[34]....
        /*00dc*/ 	.word	0x0001ec60


	//   ....[35]....
        /*00e0*/ 	.word	0x000222c0


	//   ....[36]....
        /*00e4*/ 	.word	0x00022470


	//   ....[37]....
        /*00e8*/ 	.word	0x000225c0


	//   ....[38]....
        /*00ec*/ 	.word	0x00022740


	//   ....[39]....
        /*00f0*/ 	.word	0x00025d90


	//   ....[40]....
        /*00f4*/ 	.word	0x00025f40


	//   ....[41]....
        /*00f8*/ 	.word	0x00026090


	//   ....[42]....
        /*00fc*/ 	.word	0x00026210


	//   ....[43]....
        /*0100*/ 	.word	0x00029830


	//   ....[44]....
        /*0104*/ 	.word	0x000299e0


	//   ....[45]....
        /*0108*/ 	.word	0x00029b30


	//   ....[46]....
        /*010c*/ 	.word	0x00029cb0


	//   ....[47]....
        /*0110*/ 	.word	0x0002d2d0


	//   ....[48]....
        /*0114*/ 	.word	0x0002d480


	//   ....[49]....
        /*0118*/ 	.word	0x0002d5d0


	//   ....[50]....
        /*011c*/ 	.word	0x0002d750


	//   ....[51]....
        /*0120*/ 	.word	0x00030d40


	//   ....[52]....
        /*0124*/ 	.word	0x00030ef0


	//   ....[53]....
        /*0128*/ 	.word	0x00031040


	//   ....[54]....
        /*012c*/ 	.word	0x000311c0


	//   ....[55]....
        /*0130*/ 	.word	0x000347b0


	//   ....[56]....
        /*0134*/ 	.word	0x00034960


	//   ....[57]....
        /*0138*/ 	.word	0x00034ab0


	//   ....[58]....
        /*013c*/ 	.word	0x00034c30


	//   ....[59]....
        /*0140*/ 	.word	0x00038220


	//   ....[60]....
        /*0144*/ 	.word	0x000383d0


	//   ....[61]....
        /*0148*/ 	.word	0x00038520


	//   ....[62]....
        /*014c*/ 	.word	0x000386a0


	//   ....[63]....
        /*0150*/ 	.word	0x0003bb90


	//----- nvinfo : EIATTR_EXIT_INSTR_OFFSETS
	.align		4
.L_2420:
        /*0154*/ 	.byte	0x04, 0x1c
        /*0156*/ 	.short	(.L_2422 - .L_2421)


	//   ....[0]....
.L_2421:
        /*0158*/ 	.word	0x0001e540


	//   ....[1]....
        /*015c*/ 	.word	0x0001e590


	//   ....[2]....
        /*0160*/ 	.word	0x0003bc80


	//----- nvinfo : EIATTR_MAX_THREADS
	.align		4
.L_2422:
        /*0164*/ 	.byte	0x04, 0x05
        /*0166*/ 	.short	(.L_2424 - .L_2423)
.L_2423:
        /*0168*/ 	.word	0x00000080
        /*016c*/ 	.word	0x00000001
        /*0170*/ 	.word	0x00000001


	//----- nvinfo : EIATTR_CRS_STACK_SIZE
	.align		4
.L_2424:
        /*0174*/ 	.byte	0x04, 0x1e
        /*0176*/ 	.short	(.L_2426 - .L_2425)
.L_2425:
        /*0178*/ 	.word	0x00000000


	//----- nvinfo : EIATTR_CBANK_PARAM_SIZE
	.align		4
.L_2426:
        /*017c*/ 	.byte	0x03, 0x19
        /*017e*/ 	.short	0x0078


	//----- nvinfo : EIATTR_PARAM_CBANK
	.align		4
        /*0180*/ 	.byte	0x04, 0x0a
        /*0182*/ 	.short	(.L_2428 - .L_2427)
	.align		4
.L_2427:
        /*0184*/ 	.word	index@(.nv.constant0._ZN2at6native29vectorized_elementwise_kernelILi2EZZZNS0_67_GLOBAL__N__bb565c37_34_ValidateCompressedIndicesKernel_cu_33a4b88b42_validate_compressed_sparse_indices_kernelILNS2_8CDimNameE0ENS2_18CUDAKernelLauncherENS2_14EmptyVecKernelENS2_8DummyVecELm0EEEvRKNS_6TensorESA_lllENKUlvE1_clEvENKUlvE_clEvEUliiiiiE_St5arrayIPcLm6EEEEviT0_T1_)
        /*0188*/ 	.short	0x0380
        /*018a*/ 	.short	0x0078


	//----- nvinfo : EIATTR_SW_WAR
	.align		4
.L_2428:
        /*018c*/ 	.byte	0x04, 0x36
        /*018e*/ 	.short	(.L_2430 - .L_2429)
.L_2429:
        /*0190*/ 	.word	0x00000008
.L_2430:


//--------------------- .nv.info._ZN2at6native29vectorized_elementwise_kernelILi4EZZZNS0_67_GLOBAL__N__bb565c37_34_ValidateCompressedIndicesKernel_cu_33a4b88b42_validate_compressed_sparse_indices_kernelILNS2_8CDimNameE0ENS2_18CUDAKernelLauncherENS2_14EmptyVecKernelENS2_8DummyVecELm0EEEvRKNS_6TensorESA_lllENKUlvE1_clEvENKUlvE_clEvEUliiiiiE_St5arrayIPcLm6EEEEviT0_T1_ --------------------------
	.section	.nv.info._ZN2at6native29vectorized_elementwise_kernelILi4EZZZNS0_67_GLOBAL__N__bb565c37_34_ValidateCompressedIndicesKernel_cu_33a4b88b42_validate_compressed_sparse_indices_kernelILNS2_8CDimNameE0ENS2_18CUDAKernelLauncherENS2_14EmptyVecKernelENS2_8DummyVecELm0EEEvRKNS_6TensorESA_lllENKUlvE1_clEvENKUlvE_clEvEUliiiiiE_St5arrayIPcLm6EEEEviT0_T1_,"",@"SHT_CUDA_INFO"
	.sectionflags	@""
	.align	4


	//----- nvinfo : EIATTR_CUDA_API_VERSION
	.align		4
        /*0000*/ 	.byte	0x04, 0x37
        /*0002*/ 	.short	(.L_2432 - .L_2431)
.L_2431:
        /*0004*/ 	.word	0x00000082


	//----- nvinfo : EIATTR_KPARAM_INFO
	.align		4
.L_2432:
        /*0008*/ 	.byte	0x04, 0x17
        /*000a*/ 	.short	(.L_2434 - .L_2433)
.L_2433:
        /*000c*/ 	.word	0x00000000
        /*0010*/ 	.short	0x0002
        /*0012*/ 	.short	0x0048
        /*0014*/ 	.byte	0x00, 0xf0, 0xc1, 0x00


	//----- nvinfo : EIATTR_KPARAM_INFO
	.align		4
.L_2434:
        /*0018*/ 	.byte	0x04, 0x17
        /*001a*/ 	.short	(.L_2436 - .L_2435)
.L_2435:
        /*001c*/ 	.word	0x00000000
        /*0020*/ 	.short	0x0001
        /*0022*/ 	.short	0x0008
        /*0024*/ 	.byte	0x00, 0xf0, 0x01, 0x01


	//----- nvinfo : EIATTR_KPARAM_INFO
	.align		4
.L_2436:
        /*0028*/ 	.byte	0x04, 0x17
        /*002a*/ 	.short	(.L_2438 - .L_2437)
.L_2437:
        /*002c*/ 	.word	0x00000000
        /*0030*/ 	.short	0x0000
        /*0032*/ 	.short	0x0000
        /*0034*/ 	.byte	0x00, 0xf0, 0x11, 0x00


	//----- nvinfo : EIATTR_SPARSE_MMA_MASK
	.align		4
.L_2438:
        /*0038*/ 	.byte	0x03, 0x50
        /*003a*/ 	.short	0x0000


	//----- nvinfo : EIATTR_MAXREG_COUNT
	.align		4
        /*003c*/ 	.byte	0x03, 0x1b
        /*003e*/ 	.short	0x00ff


	//----- nvinfo : EIATTR_EXTERNS
	.align		4
        /*0040*/ 	.byte	0x04, 0x0f
        /*0042*/ 	.short	(.L_2440 - .L_2439)


	//   ....[0]....
	.align		4
.L_2439:
        /*0044*/ 	.word	index@(__assertfail)


	//----- nvinfo : EIATTR_MERCURY_ISA_VERSION
	.align		4
.L_2440:
        /*0048*/ 	.byte	0x03, 0x5f
        /*004a*/ 	.short	0x0101


	//----- nvinfo : EIATTR_VRC_CTA_INIT_COUNT
	.align		4
        /*004c*/ 	.byte	0x02, 0x4a
	.zero		1
	.zero		1


	//----- nvinfo : EIATTR_SYSCALL_OFFSETS
	.align		4
        /*0050*/ 	.byte	0x04, 0x46
        /*0052*/ 	.short	(.L_2442 - .L_2441)


	//   ....[0]....
.L_2441:
        /*0054*/ 	.word	0x00000e40


	//   ....[1]....
        /*0058*/ 	.word	0x00000f90


	//   ....[2]....
        /*005c*/ 	.word	0x00001110


	//   ....[3]....
        /*0060*/ 	.word	0x000046d0


	//   ....[4]....
        /*0064*/ 	.word	0x000048c0


	//   ....[5]....
        /*0068*/ 	.word	0x00004a10


	//   ....[6]....
        /*006c*/ 	.word	0x00004b90


	//   ....[7]....
        /*0070*/ 	.word	0x000081b0


	//   ....[8]....
        /*0074*/ 	.word	0x000083a0


	//   ....[9]....
        /*0078*/ 	.word	0x000084f0


	//   ....[10]....
        /*007c*/ 	.word	0x00008670


	//   ....[11]....
        /*0080*/ 	.word	0x0000bc70


	//   ....[12]....
        /*0084*/ 	.word	0x0000be60


	//   ....[13]....
        /*0088*/ 	.word	0x0000bfb0


	//   ....[14]....
        /*008c*/ 	.word	0x0000c130


	//   ....[15]....
        /*0090*/ 	.word	0x0000f710


	//   ....[16]....
        /*0094*/ 	.word	0x0000f900


	//   ....[17]....
        /*0098*/ 	.word	0x0000fa50


	//   ....[18]....
        /*009c*/ 	.word	0x0000fbd0


	//   ....[19]....
        /*00a0*/ 	.word	0x000130d0


	//   ....[20]....
        /*00a4*/ 	.word	0x000132c0


	//   ....[21]....
        /*00a8*/ 	.word	0x00013410


	//   ....[22]....
        /*00ac*/ 	.word	0x00013590


	//   ....[23]....
        /*00b0*/ 	.word	0x00016a90


	//   ....[24]....
        /*00b4*/ 	.word	0x00016c80


	//   ....[25]....
        /*00b8*/ 	.word	0x00016dd0


	//   ....[26]....
        /*00bc*/ 	.word	0x00016f50


	//   ....[27]....
        /*00c0*/ 	.word	0x0001a450


	//   ....[28]....
        /*00c4*/ 	.word	0x0001a640


	//   ....[29]....
        /*00c8*/ 	.word	0x0001a790


	//   ....[30]....
        /*00cc*/ 	.word	0x0001a910


	//   ....[31]....
        /*00d0*/ 	.word	0x0001de20


	//   ....[32]....
        /*00d4*/ 	.word	0x0001e5b0


	//   ....[33]....
        /*00d8*/ 	.word	0x0001e700


	//   ....[34]....
        /*00dc*/ 	.word	0x0001e880


	//   ....[35]....
        /*00e0*/ 	.word	0x00021eb0


	//   ....[36]....
        /*00e4*/ 	.word	0x00022060


	//   ....[37]....
        /*00e8*/ 	.word	0x000221b0


	//   ....[38]....
        /*00ec*/ 	.word	0x00022330


	//   ....[39]....
        /*00f0*/ 	.word	0x00025950


	//   ....[40]....
        /*00f4*/ 	.word	0x00025b00


	//   ....[41]....
        /*00f8*/ 	.word	0x00025c50


	//   ....[42]....
        /*00fc*/ 	.word	0x00025dd0


	//   ....[43]....
        /*0100*/ 	.word	0x00029400


	//   ....[44]....
        /*0104*/ 	.word	0x000295b0


	//   ....[45]....
        /*0108*/ 	.word	0x00029700


	//   ....[46]....
        /*010c*/ 	.word	0x00029880


	//   ....[47]....
        /*0110*/ 	.word	0x0002ceb0


	//   ....[48]....
        /*0114*/ 	.word	0x0002d060


	//   ....[49]....
        /*0118*/ 	.word	0x0002d1b0


	//   ....[50]....
        /*011c*/ 	.word	0x0002d330


	//   ....[51]....
        /*0120*/ 	.word	0x00030960


	//   ....[52]....
        /*0124*/ 	.word	0x00030b10


	//   ....[53]....
        /*0128*/ 	.word	0x00030c60


	//   ....[54]....
        /*012c*/ 	.word	0x00030de0


	//   ....[55]....
        /*0130*/ 	.word	0x000342f0


	//   ....[56]....
        /*0134*/ 	.word	0x000344a0


	//   ....[57]....
        /*0138*/ 	.word	0x000345f0


	//   ....[58]....
        /*013c*/ 	.word	0x00034770


	//   ....[59]....
        /*0140*/ 	.word	0x00037c80


	//   ....[60]....
        /*0144*/ 	.word	0x00037e30


	//   ....[61]....
        /*0148*/ 	.word	0x00037f80


	//   ....[62]....
        /*014c*/ 	.word	0x00038100


	//   ....[63]....
        /*0150*/ 	.word	0x0003b520


	//----- nvinfo : EIATTR_EXIT_INSTR_OFFSETS
	.align		4
.L_2442:
        /*0154*/ 	.byte	0x04, 0x1c
        /*0156*/ 	.short	(.L_2444 - .L_2443)


	//   ....[0]....
.L_2443:
        /*0158*/ 	.word	0x0001e200


	//   ....[1]....
        /*015c*/ 	.word	0x0001e250


	//   ....[2]....
        /*0160*/ 	.word	0x0003b5f0


	//----- nvinfo : EIATTR_MAX_THREADS
	.align		4
.L_2444:
        /*0164*/ 	.byte	0x04, 0x05
        /*0166*/ 	.short	(.L_2446 - .L_2445)
.L_2445:
        /*0168*/ 	.word	0x00000080
        /*016c*/ 	.word	0x00000001
        /*0170*/ 	.word	0x00000001


	//----- nvinfo : EIATTR_CRS_STACK_SIZE
	.align		4
.L_2446:
        /*0174*/ 	.byte	0x04, 0x1e
        /*0176*/ 	.short	(.L_2448 - .L_2447)
.L_2447:
        /*0178*/ 	.word	0x00000000


	//----- nvinfo : EIATTR_CBANK_PARAM_SIZE
	.align		4
.L_2448:
        /*017c*/ 	.byte	0x03, 0x19
        /*017e*/ 	.short	0x0078


	//----- nvinfo : EIATTR_PARAM_CBANK
	.align		4
        /*0180*/ 	.byte	0x04, 0x0a
        /*0182*/ 	.short	(.L_2450 - .L_2449)
	.align		4
.L_2449:
        /*0184*/ 	.word	index@(.nv.constant0._ZN2at6native29vectorized_elementwise_kernelILi4EZZZNS0_67_GLOBAL__N__bb565c37_34_ValidateCompressedIndicesKernel_cu_33a4b88b42_validate_compressed_sparse_indices_kernelILNS2_8CDimNameE0ENS2_18CUDAKernelLauncherENS2_14EmptyVecKernelENS2_8DummyVecELm0EEEvRKNS_6TensorESA_lllENKUlvE1_clEvENKUlvE_clEvEUliiiiiE_St5arrayIPcLm6EEEEviT0_T1_)
        /*0188*/ 	.short	0x0380
        /*018a*/ 	.short	0x0078


	//----- nvinfo : EIATTR_SW_WAR
	.align		4
.L_2450:
        /*018c*/ 	.byte	0x04, 0x36
        /*018e*/ 	.short	(.L_2452 - .L_2451)
.L_2451:
        /*0190*/ 	.word	0x00000008
.L_2452:


//--------------------- .nv.info._ZN2at6native29vectorized_elementwise_kernelILi8EZZZNS0_67_GLOBAL__N__bb565c37_34_ValidateCompressedIndicesKernel_cu_33a4b88b42_validate_compressed_sparse_indices_kernelILNS2_8CDimNameE0ENS2_18CUDAKernelLauncherENS2_14EmptyVecKernelENS2_8DummyVecELm0EEEvRKNS_6TensorESA_lllENKUlvE1_clEvENKUlvE_clEvEUliiiiiE_St5arrayIPcLm6EEEEviT0_T1_ --------------------------
	.section	.nv.info._ZN2at6native29vectorized_elementwise_kernelILi8EZZZNS0_67_GLOBAL__N__bb565c37_34_ValidateCompressedIndicesKernel_cu_33a4b88b42_validate_compressed_sparse_indices_kernelILNS2_8CDimNameE0ENS2_18CUDAKernelLauncherENS2_14EmptyVecKernelENS2_8DummyVecELm0EEEvRKNS_6TensorESA_lllENKUlvE1_clEvENKUlvE_clEvEUliiiiiE_St5arrayIPcLm6EEEEviT0_T1_,"",@"SHT_CUDA_INFO"
	.sectionflags	@""
	.align	4


	//----- nvinfo : EIATTR_CUDA_API_VERSION
	.align		4
        /*0000*/ 	.byte	0x04, 0x37
        /*0002*/ 	.short	(.L_2454 - .L_2453)
.L_2453:
        /*0004*/ 	.word	0x00000082


	//----- nvinfo : EIATTR_KPARAM_INFO
	.align		4
.L_2454:
        /*0008*/ 	.byte	0x04, 0x17
        /*000a*/ 	.short	(.L_2456 - .L_2455)
.L_2455:
        /*000c*/ 	.word	0x00000000
        /*0010*/ 	.short	0x0002
        /*0012*/ 	.short	0x0048
        /*0014*/ 	.byte	0x00, 0xf0, 0xc1, 0x00


	//----- nvinfo : EIATTR_KPARAM_INFO
	.align		4
.L_2456:
        /*0018*/ 	.byte	0x04, 0x17
        /*001a*/ 	.short	(.L_2458 - .L_2457)
.L_2457:
        /*001c*/ 	.word	0x00000000
        /*0020*/ 	.short	0x0001
        /*0022*/ 	.short	0x0008
        /*0024*/ 	.byte	0x00, 0xf0, 0x01, 0x01


	//----- nvinfo : EIATTR_KPARAM_INFO
	.align		4
.L_2458:
        /*0028*/ 	.byte	0x04, 0x17
        /*002a*/ 	.short	(.L_2460 - .L_2459)
.L_2459:
        /*002c*/ 	.word	0x00000000
        /*0030*/ 	.short	0x0000
        /*0032*/ 	.short	0x0000
        /*0034*/ 	.byte	0x00, 0xf0, 0x11, 0x00


	//----- nvinfo : EIATTR_SPARSE_MMA_MASK
	.align		4
.L_2460:
        /*0038*/ 	.byte	0x03, 0x50
        /*003a*/ 	.short	0x0000


	//----- nvinfo : EIATTR_MAXREG_COUNT
	.align		4
        /*003c*/ 	.byte	0x03, 0x1b
        /*003e*/ 	.short	0x00ff


	//----- nvinfo : EIATTR_MERCURY_ISA_VERSION
	.align		4
        /*0040*/ 	.byte	0x03, 0x5f
        /*0042*/ 	.short	0x0101


	//----- nvinfo : EIATTR_VRC_CTA_INIT_COUNT
	.align		4
        /*0044*/ 	.byte	0x02, 0x4a
	.zero		1
	.zero		1


	//----- nvinfo : EIATTR_EXIT_INSTR_OFFSETS
	.align		4
        /*0048*/ 	.byte	0x04, 0x1c
        /*004a*/ 	.short	(.L_2462 - .L_2461)


	//   ....[0]....
.L_2461:
        /*004c*/ 	.word	0x00000010


	//----- nvinfo : EIATTR_MAX_THREADS
	.align		4
.L_2462:
        /*0050*/ 	.byte	0x04, 0x05
        /*0052*/ 	.short	(.L_2464 - .L_2463)
.L_2463:
        /*0054*/ 	.word	0x00000080
        /*0058*/ 	.word	0x00000001
        /*005c*/ 	.word	0x00000001


	//----- nvinfo : EIATTR_CBANK_PARAM_SIZE
	.align		4
.L_2464:
        /*0060*/ 	.byte	0x03, 0x19
        /*0062*/ 	.short	0x0078


	//----- nvinfo : EIATTR_PARAM_CBANK
	.align		4
        /*0064*/ 	.byte	0x04, 0x0a
        /*0066*/ 	.short	(.L_2466 - .L_2465)
	.align		4
.L_2465:
        /*0068*/ 	.word	index@(.nv.constant0._ZN2at6native29vectorized_elementwise_kernelILi8EZZZNS0_67_GLOBAL__N__bb565c37_34_ValidateCompressedIndicesKernel_cu_33a4b88b42_validate_compressed_sparse_indices_kernelILNS2_8CDimNameE0ENS2_18CUDAKernelLauncherENS2_14EmptyVecKernelENS2_8DummyVecELm0EEEvRKNS_6TensorESA_lllENKUlvE1_clEvENKUlvE_clEvEUliiiiiE_St5arrayIPcLm6EEEEviT0_T1_)
        /*006c*/ 	.short	0x0380
        /*006e*/ 	.short	0x0078


	//----- nvinfo : EIATTR_SW_WAR
	.align		4
.L_2466:
        /*0070*/ 	.byte	0x04, 0x36
        /*0072*/ 	.short	(.L_2468 - .L_2467)
.L_2467:
        /*0074*/ 	.word	0x00000008
.L_2468:


//--------------------- .nv.info._ZN2at6native18elementwise_kernelILi128ELi4EZNS0_15gpu_kernel_implIZZZNS0_67_GLOBAL__N__bb565c37_34_ValidateCompressedIndicesKernel_cu_33a4b88b42_validate_compressed_sparse_indices_kernelILNS3_8CDimNameE0ENS3_18CUDAKernelLauncherENS3_14EmptyVecKernelENS3_8DummyVecELm0EEEvRKNS_6TensorESB_lllENKUlvE0_clEvENKUlvE0_clEvEUllE_EEvRNS_18TensorIteratorBaseERKT_EUliE_EEviT1_ --------------------------
	.section	.nv.info._ZN2at6native18elementwise_kernelILi128ELi4EZNS0_15gpu_kernel_implIZZZNS0_67_GLOBAL__N__bb565c37_34_ValidateCompressedIndicesKernel_cu_33a4b88b42_validate_compressed_sparse_indices_kernelILNS3_8CDimNameE0ENS3_18CUDAKernelLauncherENS3_14EmptyVecKernelENS3_8DummyVecELm0EEEvRKNS_6TensorESB_lllENKUlvE0_clEvENKUlvE0_clEvEUllE_EEvRNS_18TensorIteratorBaseERKT_EUliE_EEviT1_,"",@"SHT_CUDA_INFO"
	.sectionflags	@""
	.align	4


	//----- nvinfo : EIATTR_CUDA_API_VERSION
	.align		4
        /*0000*/ 	.byte	0x04, 0x37
        /*0002*/ 	.short	(.L_2470 - .L_2469)
.L_2469:
        /*0004*/ 	.word	0x00000082


	//----- nvinfo : EIATTR_KPARAM_INFO
	.align		4
.L_2470:
        /*0008*/ 	.byte	0x04, 0x17
        /*000a*/ 	.short	(.L_2472 - .L_2471)
.L_2471:
        /*000c*/ 	.word	0x00000000
        /*0010*/ 	.short	0x0001
        /*0012*/ 	.short	0x0008
        /*0014*/ 	.byte	0x00, 0xf0, 0xc1, 0x08


	//----- nvinfo : EIATTR_KPARAM_INFO
	.align		4
.L_2472:
        /*0018*/ 	.byte	0x04, 0x17
        /*001a*/ 	.short	(.L_2474 - .L_2473)
.L_2473:
        /*001c*/ 	.word	0x00000000
        /*0020*/ 	.short	0x0000
        /*0022*/ 	.short	0x0000
        /*0024*/ 	.byte	0x00, 0xf0, 0x11, 0x00


	//----- nvinfo : EIATTR_SPARSE_MMA_MASK
	.align		4
.L_2474:
        /*0028*/ 	.byte	0x03, 0x50
        /*002a*/ 	.short	0x0000


	//----- nvinfo : EIATTR_MAXREG_COUNT
	.align		4
        /*002c*/ 	.byte	0x03, 0x1b
        /*002e*/ 	.short	0x0080


	//----- nvinfo : EIATTR_EXTERNS
	.align		4
        /*0030*/ 	.byte	0x04, 0x0f
        /*0032*/ 	.short	(.L_2476 - .L_2475)


	//   ....[0]....
	.align		4
.L_2475:
        /*0034*/ 	.word	index@(__assertfail)


	//----- nvinfo : EIATTR_MERCURY_ISA_VERSION
	.align		4
.L_2476:
        /*0038*/ 	.byte	0x03, 0x5f
        /*003a*/ 	.short	0x0101


	//----- nvinfo : EIATTR_VRC_CTA_INIT_COUNT
	.align		4
        /*003c*/ 	.byte	0x02, 0x4a
	.zero		1
	.zero		1


	//----- nvinfo : EIATTR_SYSCALL_OFFSETS
	.align		4
        /*0040*/ 	.byte	0x04, 0x46
        /*0042*/ 	.short	(.L_2478 - .L_2477)


	//   ....[0]....
.L_2477:
        /*0044*/ 	.word	0x00002110


	//   ....[1]....
        /*0048*/ 	.word	0x00002390


	//   ....[2]....
        /*004c*/ 	.word	0x00002aa0


	//   ....[3]....
        /*0050*/ 	.word	0x00004c30


	//   ....[4]....
        /*0054*/ 	.word	0x00004e00


	//   ....[5]....
        /*0058*/ 	.word	0x00005520


	//   ....[6]....
        /*005c*/ 	.word	0x00007690


	//   ....[7]....
        /*0060*/ 	.word	0x00007860


	//   ....[8]....
        /*0064*/ 	.word	0x00007f80


	//   ....[9]....
        /*0068*/ 	.word	0x0000a100


	//   ....[10]....
        /*006c*/ 	.word	0x0000a2d0


	//   ....[11]....
        /*0070*/ 	.word	0x0000a9c0


	//----- nvinfo : EIATTR_EXIT_INSTR_OFFSETS
	.align		4
.L_2478:
        /*0074*/ 	.byte	0x04, 0x1c
        /*0076*/ 	.short	(.L_2480 - .L_2479)


	//   ....[0]....
.L_2479:
        /*0078*/ 	.word	0x00008010


	//   ....[1]....
        /*007c*/ 	.word	0x0000a3b0


	//   ....[2]....
        /*0080*/ 	.word	0x0000a3d0


	//   ....[3]....
        /*0084*/ 	.word	0x0000a450


	//   ....[4]....
        /*0088*/ 	.word	0x0000a470


	//   ....[5]....
        /*008c*/ 	.word	0x0000a490


	//   ....[6]....
        /*0090*/ 	.word	0x0000a510


	//   ....[7]....
        /*0094*/ 	.word	0x0000a530


	//   ....[8]....
        /*0098*/ 	.word	0x0000a5b0


	//   ....[9]....
        /*009c*/ 	.word	0x0000a5d0


	//   ....[10]....
        /*00a0*/ 	.word	0x0000a5f0


	//   ....[11]....
        /*00a4*/ 	.word	0x0000a690


	//   ....[12]....
        /*00a8*/ 	.word	0x0000a6b0


	//   ....[13]....
        /*00ac*/ 	.word	0x0000a730


	//   ....[14]....
        /*00b0*/ 	.word	0x0000a750


	//   ....[15]....
        /*00b4*/ 	.word	0x0000a770


	//   ....[16]....
        /*00b8*/ 	.word	0x0000a810


	//   ....[17]....
        /*00bc*/ 	.word	0x0000a830


	//   ....[18]....
        /*00c0*/ 	.word	0x0000a850


	//   ....[19]....
        /*00c4*/ 	.word	0x0000a8c0


	//   ....[20]....
        /*00c8*/ 	.word	0x0000a9d0


	//   ....[21]....
        /*00cc*/ 	.word	0x0000a9f0


	//   ....[22]....
        /*00d0*/ 	.word	0x0000aa10


	//----- nvinfo : EIATTR_MAX_THREADS
	.align		4
.L_2480:
        /*00d4*/ 	.byte	0x04, 0x05
        /*00d6*/ 	.short	(.L_2482 - .L_2481)
.L_2481:
        /*00d8*/ 	.word	0x00000080
        /*00dc*/ 	.word	0x00000001
        /*00e0*/ 	.word	0x00000001


	//----- nvinfo : EIATTR_CRS_STACK_SIZE
	.align		4
.L_2482:
        /*00e4*/ 	.byte	0x04, 0x1e
        /*00e6*/ 	.short	(.L_2484 - .L_2483)
.L_2483:
        /*00e8*/ 	.word	0x00000000


	//----- nvinfo : EIATTR_CBANK_PARAM_SIZE
	.align		4
.L_2484:
        /*00ec*/ 	.byte	0x03, 0x19
        /*00ee*/ 	.short	0x0238


	//----- nvinfo : EIATTR_PARAM_CBANK
	.align		4
        /*00f0*/ 	.byte	0x04, 0x0a
        /*00f2*/ 	.short	(.L_2486 - .L_2485)
	.align		4
.L_2485:
        /*00f4*/ 	.word	index@(.nv.constant0._ZN2at6native18elementwise_kernelILi128ELi4EZNS0_15gpu_kernel_implIZZZNS0_67_GLOBAL__N__bb565c37_34_ValidateCompressedIndicesKernel_cu_33a4b88b42_validate_compressed_sparse_indices_kernelILNS3_8CDimNameE0ENS3_18CUDAKernelLauncherENS3_14EmptyVecKernelENS3_8DummyVecELm0EEEvRKNS_6TensorESB_lllENKUlvE0_clEvENKUlvE0_clEvEUllE_EEvRNS_18TensorIteratorBaseERKT_EUliE_EEviT1_)
        /*00f8*/ 	.short	0x0380
        /*00fa*/ 	.short	0x0238


	//----- nvinfo : EIATTR_SW_WAR
	.align		4
.L_2486:
        /*00fc*/ 	.byte	0x04, 0x36
        /*00fe*/ 	.short	(.L_2488 - .L_2487)
.L_2487:
        /*0100*/ 	.word	0x00000008
.L_2488:


//--------------------- .nv.info._ZN2at6native27unrolled_elementwise_kernelIZZZNS0_67_GLOBAL__N__bb565c37_34_ValidateCompressedIndicesKernel_cu_33a4b88b42_validate_compressed_sparse_indices_kernelILNS2_8CDimNameE0ENS2_18CUDAKernelLauncherENS2_14EmptyVecKernelENS2_8DummyVecELm0EEEvRKNS_6TensorESA_lllENKUlvE0_clEvENKUlvE0_clEvEUllE_St5arrayIPcLm2EELi4E23TrivialOffsetCalculatorILi1EjESI_NS0_6memory12LoadWithCastILi1EEENSJ_13StoreWithCastILi1EEEEEviT_T0_T2_T3_T4_T5_ --------------------------
	.section	.nv.info._ZN2at6native27unrolled_elementwise_kernelIZZZNS0_67_GLOBAL__N__bb565c37_34_ValidateCompressedIndicesKernel_cu_33a4b88b42_validate_compressed_sparse_indices_kernelILNS2_8CDimNameE0ENS2_18CUDAKernelLauncherENS2_14EmptyVecKernelENS2_8DummyVecELm0EEEvRKNS_6TensorESA_lllENKUlvE0_clEvENKUlvE0_clEvEUllE_St5arrayIPcLm2EELi4E23TrivialOffsetCalculatorILi1EjESI_NS0_6memory12LoadWithCastILi1EEENSJ_13StoreWithCastILi1EEEEEviT_T0_T2_T3_T4_T5_,"",@"SHT_CUDA_INFO"
	.sectionflags	@""
	.align	4


	//----- nvinfo : EIATTR_CUDA_API_VERSION
	.align		4
        /*0000*/ 	.byte	0x04, 0x37
        /*0002*/ 	.short	(.L_2490 - .L_2489)
.L_2489:
        /*0004*/ 	.word	0x00000082


	//----- nvinfo : EIATTR_KPARAM_INFO
	.align		4
.L_2490:
        /*0008*/ 	.byte	0x04, 0x17
        /*000a*/ 	.short	(.L_2492 - .L_2491)
.L_2491:
        /*000c*/ 	.word	0x00000000
        /*0010*/ 	.short	0x0006
        /*0012*/ 	.short	0x003c
        /*0014*/ 	.byte	0x00, 0xf0, 0x21, 0x00


	//----- nvinfo : EIATTR_KPARAM_INFO
	.align		4
.L_2492:
        /*0018*/ 	.byte	0x04, 0x17
        /*001a*/ 	.short	(.L_2494 - .L_2493)
.L_2493:
        /*001c*/ 	.word	0x00000000
        /*0020*/ 	.short	0x0005
        /*0022*/ 	.short	0x0034
        /*0024*/ 	.byte	0x00, 0xf0, 0x21, 0x00


	//----- nvinfo : EIATTR_KPARAM_INFO
	.align		4
.L_2494:
        /*0028*/ 	.byte	0x04, 0x17
        /*002a*/ 	.short	(.L_2496 - .L_2495)
.L_2495:
        /*002c*/ 	.word	0x00000000
        /*0030*/ 	.short	0x0004
        /*0032*/ 	.short	0x0031
        /*0034*/ 	.byte	0x00, 0xf0, 0x05, 0x00


	//----- nvinfo : EIATTR_KPARAM_INFO
	.align		4
.L_2496:
        /*0038*/ 	.byte	0x04, 0x17
        /*003a*/ 	.short	(.L_2498 - .L_2497)
.L_2497:
        /*003c*/ 	.word	0x00000000
        /*0040*/ 	.short	0x0003
        /*0042*/ 	.short	0x0030
        /*0044*/ 	.byte	0x00, 0xf0, 0x05, 0x00


	//----- nvinfo : EIATTR_KPARAM_INFO
	.align		4
.L_2498:
        /*0048*/ 	.byte	0x04, 0x17
        /*004a*/ 	.short	(.L_2500 - .L_2499)
.L_2499:
        /*004c*/ 	.word	0x00000000
        /*0050*/ 	.short	0x0002
        /*0052*/ 	.short	0x0020
        /*0054*/ 	.byte	0x00, 0xf0, 0x41, 0x00


	//----- nvinfo : EIATTR_KPARAM_INFO
	.align		4
.L_2500:
        /*0058*/ 	.byte	0x04, 0x17
        /*005a*/ 	.short	(.L_2502 - .L_2501)
.L_2501:
        /*005c*/ 	.word	0x00000000
        /*0060*/ 	.short	0x0001
        /*0062*/ 	.short	0x0008
        /*0064*/ 	.byte	0x00, 0xf0, 0x61, 0x00


	//----- nvinfo : EIATTR_KPARAM_INFO
	.align		4
.L_2502:
        /*0068*/ 	.byte	0x04, 0x17
        /*006a*/ 	.short	(.L_2504 - .L_2503)
.L_2503:
        /*006c*/ 	.word	0x00000000
        /*0070*/ 	.short	0x0000
        /*0072*/ 	.short	0x0000
        /*0074*/ 	.byte	0x00, 0xf0, 0x11, 0x00


	//----- nvinfo : EIATTR_SPARSE_MMA_MASK
	.align		4
.L_2504:
        /*0078*/ 	.byte	0x03, 0x50
        /*007a*/ 	.short	0x0000


	//----- nvinfo : EIATTR_MAXREG_COUNT
	.align		4
        /*007c*/ 	.byte	0x03, 0x1b
        /*007e*/ 	.short	0x00ff


	//----- nvinfo : EIATTR_EXTERNS
	.align		4
        /*0080*/ 	.byte	0x04, 0x0f
        /*0082*/ 	.short	(.L_2506 - .L_2505)


	//   ....[0]....
	.align		4
.L_2505:
        /*0084*/ 	.word	index@(__assertfail)


	//----- nvinfo : EIATTR_MERCURY_ISA_VERSION
	.align		4
.L_2506:
        /*0088*/ 	.byte	0x03, 0x5f
        /*008a*/ 	.short	0x0101


	//----- nvinfo : EIATTR_VRC_CTA_INIT_COUNT
	.align		4
        /*008c*/ 	.byte	0x02, 0x4a
	.zero		1
	.zero		1


	//----- nvinfo : EIATTR_SYSCALL_OFFSETS
	.align		4
        /*0090*/ 	.byte	0x04, 0x46
        /*0092*/ 	.short	(.L_2508 - .L_2507)


	//   ....[0]....
.L_2507:
        /*0094*/ 	.word	0x00000e20


	//   ....[1]....
        /*0098*/ 	.word	0x00001db0


	//   ....[2]....
        /*009c*/ 	.word	0x00002c90


	//   ....[3]....
        /*00a0*/ 	.word	0x00003b70


	//   ....[4]....
        /*00a4*/ 	.word	0x00003d60


	//   ....[5]....
        /*00a8*/ 	.word	0x00003f10


	//   ....[6]....
        /*00ac*/ 	.word	0x000040c0


	//   ....[7]....
        /*00b0*/ 	.word	0x00004270


	//   ....[8]....
        /*00b4*/ 	.word	0x00004b30


	//   ....[9]....
        /*00b8*/ 	.word	0x00005350


	//   ....[10]....
        /*00bc*/ 	.word	0x00005b30


	//   ....[11]....
        /*00c0*/ 	.word	0x000062f0


	//----- nvinfo : EIATTR_EXIT_INSTR_OFFSETS
	.align		4
.L_2508:
        /*00c4*/ 	.byte	0x04, 0x1c
        /*00c6*/ 	.short	(.L_2510 - .L_2509)


	//   ....[0]....
.L_2509:
        /*00c8*/ 	.word	0x00005bb0


	//   ....[1]....
        /*00cc*/ 	.word	0x00005ce0


	//   ....[2]....
        /*00d0*/ 	.word	0x00005d00


	//   ....[3]....
        /*00d4*/ 	.word	0x00005d80


	//   ....[4]....
        /*00d8*/ 	.word	0x00005da0


	//   ....[5]....
        /*00dc*/ 	.word	0x00005dc0


	//   ....[6]....
        /*00e0*/ 	.word	0x00005e40


	//   ....[7]....
        /*00e4*/ 	.word	0x00005e60


	//   ....[8]....
        /*00e8*/ 	.word	0x00005ee0


	//   ....[9]....
        /*00ec*/ 	.word	0x00005f00


	//   ....[10]....
        /*00f0*/ 	.word	0x00005f20


	//   ....[11]....
        /*00f4*/ 	.word	0x00005fc0


	//   ....[12]....
        /*00f8*/ 	.word	0x00005fe0


	//   ....[13]....
        /*00fc*/ 	.word	0x00006060


	//   ....[14]....
        /*0100*/ 	.word	0x00006080


	//   ....[15]....
        /*0104*/ 	.word	0x000060a0


	//   ....[16]....
        /*0108*/ 	.word	0x00006140


	//   ....[17]....
        /*010c*/ 	.word	0x00006160


	//   ....[18]....
        /*0110*/ 	.word	0x00006180


	//   ....[19]....
        /*0114*/ 	.word	0x000061f0


	//   ....[20]....
        /*0118*/ 	.word	0x00006300


	//   ....[21]....
        /*011c*/ 	.word	0x00006320


	//   ....[22]....
        /*0120*/ 	.word	0x00006340


	//----- nvinfo : EIATTR_MAX_THREADS
	.align		4
.L_2510:
        /*0124*/ 	.byte	0x04, 0x05
        /*0126*/ 	.short	(.L_2512 - .L_2511)
.L_2511:
        /*0128*/ 	.word	0x00000080
        /*012c*/ 	.word	0x00000001
        /*0130*/ 	.word	0x00000001


	//----- nvinfo : EIATTR_CRS_STACK_SIZE
	.align		4
.L_2512:
        /*0134*/ 	.byte	0x04, 0x1e
        /*0136*/ 	.short	(.L_2514 - .L_2513)
.L_2513:
        /*0138*/ 	.word	0x00000000


	//----- nvinfo : EIATTR_CBANK_PARAM_SIZE
	.align		4
.L_2514:
        /*013c*/ 	.byte	0x03, 0x19
        /*013e*/ 	.short	0x0044


	//----- nvinfo : EIATTR_PARAM_CBANK
	.align		4
        /*0140*/ 	.byte	0x04, 0x0a
        /*0142*/ 	.short	(.L_2516 - .L_2515)
	.align		4
.L_2515:
        /*0144*/ 	.word	index@(.nv.constant0._ZN2at6native27unrolled_elementwise_kernelIZZZNS0_67_GLOBAL__N__bb565c37_34_ValidateCompressedIndicesKernel_cu_33a4b88b42_validate_compressed_sparse_indices_kernelILNS2_8CDimNameE0ENS2_18CUDAKernelLauncherENS2_14EmptyVecKernelENS2_8DummyVecELm0EEEvRKNS_6TensorESA_lllENKUlvE0_clEvENKUlvE0_clEvEUllE_St5arrayIPcLm2EELi4E23TrivialOffsetCalculatorILi1EjESI_NS0_6memory12LoadWithCastILi1EEENSJ_13StoreWithCastILi1EEEEEviT_T0_T2_T3_T4_T5_)
        /*0148*/ 	.short	0x0380
        /*014a*/ 	.short	0x0044


	//----- nvinfo : EIATTR_SW_WAR
	.align		4
.L_2516:
        /*014c*/ 	.byte	0x04, 0x36
        /*014e*/ 	.short	(.L_2518 - .L_2517)
.L_2517:
        /*0150*/ 	.word	0x00000008
.L_2518:


//--------------------- .nv.info._ZN2at6native18elementwise_kernelILi128ELi2EZNS0_22gpu_kernel_impl_nocastIZZZNS0_67_GLOBAL__N__bb565c37_34_ValidateCompressedIndicesKernel_cu_33a4b88b42_validate_compressed_sparse_indices_kernelILNS3_8CDimNameE0ENS3_18CUDAKernelLauncherENS3_14EmptyVecKernelENS3_8DummyVecELm0EEEvRKNS_6TensorESB_lllENKUlvE0_clEvENKUlvE0_clEvEUllE_EEvRNS_18TensorIteratorBaseERKT_EUliE_EEviT1_ --------------------------
	.section	.nv.info._ZN2at6native18elementwise_kernelILi128ELi2EZNS0_22gpu_kernel_impl_nocastIZZZNS0_67_GLOBAL__N__bb565c37_34_ValidateCompressedIndicesKernel_cu_33a4b88b42_validate_compressed_sparse_indices_kernelILNS3_8CDimNameE0ENS3_18CUDAKernelLauncherENS3_14EmptyVecKernelENS3_8DummyVecELm0EEEvRKNS_6TensorESB_lllENKUlvE0_clEvENKUlvE0_clEvEUllE_EEvRNS_18TensorIteratorBaseERKT_EUliE_EEviT1_,"",@"SHT_CUDA_INFO"
	.sectionflags	@""
	.align	4


	//----- nvinfo : EIATTR_CUDA_API_VERSION
	.align		4
        /*0000*/ 	.byte	0x04, 0x37
        /*0002*/ 	.short	(.L_2520 - .L_2519)
.L_2519:
        /*0004*/ 	.word	0x00000082


	//----- nvinfo : EIATTR_KPARAM_INFO
	.align		4
.L_2520:
        /*0008*/ 	.byte	0x04, 0x17
        /*000a*/ 	.short	(.L_2522 - .L_2521)
.L_2521:
        /*000c*/ 	.word	0x00000000
        /*0010*/ 	.short	0x0001
        /*0012*/ 	.short	0x0008
        /*0014*/ 	.byte	0x00, 0xf0, 0xa1, 0x08


	//----- nvinfo : EIATTR_KPARAM_INFO
	.align		4
.L_2522:
        /*0018*/ 	.byte	0x04, 0x17
        /*001a*/ 	.short	(.L_2524 - .L_2523)
.L_2523:
        /*001c*/ 	.word	0x00000000
        /*0020*/ 	.short	0x0000
        /*0022*/ 	.short	0x0000
        /*0024*/ 	.byte	0x00, 0xf0, 0x11, 0x00


	//----- nvinfo : EIATTR_SPARSE_MMA_MASK
	.align		4
.L_2524:
        /*0028*/ 	.byte	0x03, 0x50
        /*002a*/ 	.short	0x0000


	//----- nvinfo : EIATTR_MAXREG_COUNT
	.align		4
        /*002c*/ 	.byte	0x03, 0x1b
        /*002e*/ 	.short	0x0080


	//----- nvinfo : EIATTR_EXTERNS
	.align		4
        /*0030*/ 	.byte	0x04, 0x0f
        /*0032*/ 	.short	(.L_2526 - .L_2525)


	//   ....[0]....
	.align		4
.L_2525:
        /*0034*/ 	.word	index@(__assertfail)


	//----- nvinfo : EIATTR_MERCURY_ISA_VERSION
	.align		4
.L_2526:
        /*0038*/ 	.byte	0x03, 0x5f
        /*003a*/ 	.short	0x0101


	//----- nvinfo : EIATTR_VRC_CTA_INIT_COUNT
	.align		4
        /*003c*/ 	.byte	0x02, 0x4a
	.zero		1
	.zero		1


	//----- nvinfo : EIATTR_SYSCALL_OFFSETS
	.align		4
        /*0040*/ 	.byte	0x04, 0x46
        /*0042*/ 	.short	(.L_2528 - .L_2527)


	//   ....[0]....
.L_2527:
        /*0044*/ 	.word	0x00000240


	//   ....[1]....
        /*0048*/ 	.word	0x00000430


	//   ....[2]....
        /*004c*/ 	.word	0x00001920


	//   ....[3]....
        /*0050*/ 	.word	0x00002e30


	//----- nvinfo : EIATTR_EXIT_INSTR_OFFSETS
	.align		4
.L_2528:
        /*0054*/ 	.byte	0x04, 0x1c
        /*0056*/ 	.short	(.L_2530 - .L_2529)


	//   ....[0]....
.L_2529:
        /*0058*/ 	.word	0x000002b0


	//   ....[1]....
        /*005c*/ 	.word	0x00000460


	//   ....[2]....
        /*0060*/ 	.word	0x000019c0


	//   ....[3]....
        /*0064*/ 	.word	0x00002e60


	//----- nvinfo : EIATTR_MAX_THREADS
	.align		4
.L_2530:
        /*0068*/ 	.byte	0x04, 0x05
        /*006a*/ 	.short	(.L_2532 - .L_2531)
.L_2531:
        /*006c*/ 	.word	0x00000080
        /*0070*/ 	.word	0x00000001
        /*0074*/ 	.word	0x00000001


	//----- nvinfo : EIATTR_CRS_STACK_SIZE
	.align		4
.L_2532:
        /*0078*/ 	.byte	0x04, 0x1e
        /*007a*/ 	.short	(.L_2534 - .L_2533)
.L_2533:
        /*007c*/ 	.word	0x00000000


	//----- nvinfo : EIATTR_CBANK_PARAM_SIZE
	.align		4
.L_2534:
        /*0080*/ 	.byte	0x03, 0x19
        /*0082*/ 	.short	0x0230


	//----- nvinfo : EIATTR_PARAM_CBANK
	.align		4
        /*0084*/ 	.byte	0x04, 0x0a
        /*0086*/ 	.short	(.L_2536 - .L_2535)
	.align		4
.L_2535:
        /*0088*/ 	.word	index@(.nv.constant0._ZN2at6native18elementwise_kernelILi128ELi2EZNS0_22gpu_kernel_impl_nocastIZZZNS0_67_GLOBAL__N__bb565c37_34_ValidateCompressedIndicesKernel_cu_33a4b88b42_validate_compressed_sparse_indices_kernelILNS3_8CDimNameE0ENS3_18CUDAKernelLauncherENS3_14EmptyVecKernelENS3_8DummyVecELm0EEEvRKNS_6TensorESB_lllENKUlvE0_clEvENKUlvE0_clEvEUllE_EEvRNS_18TensorIteratorBaseERKT_EUliE_EEviT1_)
        /*008c*/ 	.short	0x0380
        /*008e*/ 	.short	0x0230


	//----- nvinfo : EIATTR_SW_WAR
	.align		4
.L_2536:
        /*0090*/ 	.byte	0x04, 0x36
        /*0092*/ 	.short	(.L_2538 - .L_2537)
.L_2537:
        /*0094*/ 	.word	0x00000008
.L_2538:


//--------------------- .nv.info._ZN2at6native27unrolled_elementwise_kernelIZZZNS0_67_GLOBAL__N__bb565c37_34_ValidateCompressedIndicesKernel_cu_33a4b88b42_validate_compressed_sparse_indices_kernelILNS2_8CDimNameE0ENS2_18CUDAKernelLauncherENS2_14EmptyVecKernelENS2_8DummyVecELm0EEEvRKNS_6TensorESA_lllENKUlvE0_clEvENKUlvE0_clEvEUllE_St5arrayIPcLm2EELi4E23TrivialOffsetCalculatorILi1EjESI_NS0_6memory15LoadWithoutCastENSJ_16StoreWithoutCastEEEviT_T0_T2_T3_T4_T5_ --------------------------
	.section	.nv.info._ZN2at6native27unrolled_elementwise_kernelIZZZNS0_67_GLOBAL__N__bb565c37_34_ValidateCompressedIndicesKernel_cu_33a4b88b42_validate_compressed_sparse_indices_kernelILNS2_8CDimNameE0ENS2_18CUDAKernelLauncherENS2_14EmptyVecKernelENS2_8DummyVecELm0EEEvRKNS_6TensorESA_lllENKUlvE0_clEvENKUlvE0_clEvEUllE_St5arrayIPcLm2EELi4E23TrivialOffsetCalculatorILi1EjESI_NS0_6memory15LoadWithoutCastENSJ_16StoreWithoutCastEEEviT_T0_T2_T3_T4_T5_,"",@"SHT_CUDA_INFO"
	.sectionflags	@""
	.align	4


	//----- nvinfo : EIATTR_CUDA_API_VERSION
	.align		4
        /*0000*/ 	.byte	0x04, 0x37
        /*0002*/ 	.short	(.L_2540 - .L_2539)
.L_2539:
        /*0004*/ 	.word	0x00000082


	//----- nvinfo : EIATTR_KPARAM_INFO
	.align		4
.L_2540:
        /*0008*/ 	.byte	0x04, 0x17
        /*000a*/ 	.short	(.L_2542 - .L_2541)
.L_2541:
        /*000c*/ 	.word	0x00000000
        /*0010*/ 	.short	0x0006
        /*0012*/ 	.short	0x0033
        /*0014*/ 	.byte	0x00, 0xf0, 0x05, 0x00


	//----- nvinfo : EIATTR_KPARAM_INFO
	.align		4
.L_2542:
        /*0018*/ 	.byte	0x04, 0x17
        /*001a*/ 	.short	(.L_2544 - .L_2543)
.L_2543:
        /*001c*/ 	.word	0x00000000
        /*0020*/ 	.short	0x0005
        /*0022*/ 	.short	0x0032
        /*0024*/ 	.byte	0x00, 0xf0, 0x05, 0x00


	//----- nvinfo : EIATTR_KPARAM_INFO
	.align		4
.L_2544:
        /*0028*/ 	.byte	0x04, 0x17
        /*002a*/ 	.short	(.L_2546 - .L_2545)
.L_2545:
        /*002c*/ 	.word	0x00000000
        /*0030*/ 	.short	0x0004
        /*0032*/ 	.short	0x0031
        /*0034*/ 	.byte	0x00, 0xf0, 0x05, 0x00


	//----- nvinfo : EIATTR_KPARAM_INFO
	.align		4
.L_2546:
        /*0038*/ 	.byte	0x04, 0x17
        /*003a*/ 	.short	(.L_2548 - .L_2547)
.L_2547:
        /*003c*/ 	.word	0x00000000
        /*0040*/ 	.short	0x0003
        /*0042*/ 	.short	0x0030
        /*0044*/ 	.byte	0x00, 0xf0, 0x05, 0x00


	//----- nvinfo : EIATTR_KPARAM_INFO
	.align		4
.L_2548:
        /*0048*/ 	.byte	0x04, 0x17
        /*004a*/ 	.short	(.L_2550 - .L_2549)
.L_2549:
        /*004c*/ 	.word	0x00000000
        /*0050*/ 	.short	0x0002
        /*0052*/ 	.short	0x0020
        /*0054*/ 	.byte	0x00, 0xf0, 0x41, 0x00


	//----- nvinfo : EIATTR_KPARAM_INFO
	.align		4
.L_2550:
        /*0058*/ 	.byte	0x04, 0x17
        /*005a*/ 	.short	(.L_2552 - .L_2551)
.L_2551:
        /*005c*/ 	.word	0x00000000
        /*0060*/ 	.short	0x0001
        /*0062*/ 	.short	0x0008
        /*0064*/ 	.byte	0x00, 0xf0, 0x61, 0x00


	//----- nvinfo : EIATTR_KPARAM_INFO
	.align		4
.L_2552:
        /*0068*/ 	.byte	0x04, 0x17
        /*006a*/ 	.short	(.L_2554 - .L_2553)
.L_2553:
        /*006c*/ 	.word	0x00000000
        /*0070*/ 	.short	0x0000
        /*0072*/ 	.short	0x0000
        /*0074*/ 	.byte	0x00, 0xf0, 0x11, 0x00


	//----- nvinfo : EIATTR_SPARSE_MMA_MASK
	.align		4
.L_2554:
        /*0078*/ 	.byte	0x03, 0x50
        /*007a*/ 	.short	0x0000


	//----- nvinfo : EIATTR_MAXREG_COUNT
	.align		4
        /*007c*/ 	.byte	0x03, 0x1b
        /*007e*/ 	.short	0x00ff


	//----- nvinfo : EIATTR_EXTERNS
	.align		4
        /*0080*/ 	.byte	0x04, 0x0f
        /*0082*/ 	.short	(.L_2556 - .L_2555)


	//   ....[0]....
	.align		4
.L_2555:
        /*0084*/ 	.word	index@(__assertfail)


	//----- nvinfo : EIATTR_MERCURY_ISA_VERSION
	.align		4
.L_2556:
        /*0088*/ 	.byte	0x03, 0x5f
        /*008a*/ 	.short	0x0101


	//----- nvinfo : EIATTR_VRC_CTA_INIT_COUNT
	.align		4
        /*008c*/ 	.byte	0x02, 0x4a
	.zero		1
	.zero		1


	//----- nvinfo : EIATTR_SYSCALL_OFFSETS
	.align		4
        /*0090*/ 	.byte	0x04, 0x46
        /*0092*/ 	.short	(.L_2558 - .L_2557)


	//   ....[0]....
.L_2557:
        /*0094*/ 	.word	0x000003a0


	//   ....[1]....
        /*0098*/ 	.word	0x00000550


	//   ....[2]....
        /*009c*/ 	.word	0x00000700


	//   ....[3]....
        /*00a0*/ 	.word	0x000008b0


	//----- nvinfo : EIATTR_EXIT_INSTR_OFFSETS
	.align		4
.L_2558:
        /*00a4*/ 	.byte	0x04, 0x1c
        /*00a6*/ 	.short	(.L_2560 - .L_2559)


	//   ....[0]....
.L_2559:
        /*00a8*/ 	.word	0x00000a70


	//   ....[1]....
        /*00ac*/ 	.word	0x00000ac0


	//----- nvinfo : EIATTR_MAX_THREADS
	.align		4
.L_2560:
        /*00b0*/ 	.byte	0x04, 0x05
        /*00b2*/ 	.short	(.L_2562 - .L_2561)
.L_2561:
        /*00b4*/ 	.word	0x00000080
        /*00b8*/ 	.word	0x00000001
        /*00bc*/ 	.word	0x00000001


	//----- nvinfo : EIATTR_CRS_STACK_SIZE
	.align		4
.L_2562:
        /*00c0*/ 	.byte	0x04, 0x1e
        /*00c2*/ 	.short	(.L_2564 - .L_2563)
.L_2563:
        /*00c4*/ 	.word	0x00000000


	//----- nvinfo : EIATTR_CBANK_PARAM_SIZE
	.align		4
.L_2564:
        /*00c8*/ 	.byte	0x03, 0x19
        /*00ca*/ 	.short	0x0034


	//----- nvinfo : EIATTR_PARAM_CBANK
	.align		4
        /*00cc*/ 	.byte	0x04, 0x0a
        /*00ce*/ 	.short	(.L_2566 - .L_2565)
	.align		4
.L_2565:
        /*00d0*/ 	.word	index@(.nv.constant0._ZN2at6native27unrolled_elementwise_kernelIZZZNS0_67_GLOBAL__N__bb565c37_34_ValidateCompressedIndicesKernel_cu_33a4b88b42_validate_compressed_sparse_indices_kernelILNS2_8CDimNameE0ENS2_18CUDAKernelLauncherENS2_14EmptyVecKernelENS2_8DummyVecELm0EEEvRKNS_6TensorESA_lllENKUlvE0_clEvENKUlvE0_clEvEUllE_St5arrayIPcLm2EELi4E23TrivialOffsetCalculatorILi1EjESI_NS0_6memory15LoadWithoutCastENSJ_16StoreWithoutCastEEEviT_T0_T2_T3_T4_T5_)
        /*00d4*/ 	.short	0x0380
        /*00d6*/ 	.short	0x0034


	//----- nvinfo : EIATTR_SW_WAR
	.align		4
.L_2566:
        /*00d8*/ 	.byte	0x04, 0x36
        /*00da*/ 	.short	(.L_2568 - .L_2567)
.L_2567:
        /*00dc*/ 	.word	0x00000008
.L_2568:


//--------------------- .nv.info._ZN2at6native29vectorized_elementwise_kernelILi2EZZZNS0_67_GLOBAL__N__bb565c37_34_ValidateCompressedIndicesKernel_cu_33a4b88b42_validate_compressed_sparse_indices_kernelILNS2_8CDimNameE0ENS2_18CUDAKernelLauncherENS2_14EmptyVecKernelENS2_8DummyVecELm0EEEvRKNS_6TensorESA_lllENKUlvE0_clEvENKUlvE0_clEvEUllE_St5arrayIPcLm2EEEEviT0_T1_ --------------------------
	.section	.nv.info._ZN2at6native29vectorized_elementwise_kernelILi2EZZZNS0_67_GLOBAL__N__bb565c37_34_ValidateCompressedIndicesKernel_cu_33a4b88b42_validate_compressed_sparse_indices_kernelILNS2_8CDimNameE0ENS2_18CUDAKernelLauncherENS2_14EmptyVecKernelENS2_8DummyVecELm0EEEvRKNS_6TensorESA_lllENKUlvE0_clEvENKUlvE0_clEvEUllE_St5arrayIPcLm2EEEEviT0_T1_,"",@"SHT_CUDA_INFO"
	.sectionflags	@""
	.align	4


	//----- nvinfo : EIATTR_CUDA_API_VERSION
	.align		4
        /*0000*/ 	.byte	0x04, 0x37
        /*0002*/ 	.short	(.L_2570 - .L_2569)
.L_2569:
        /*0004*/ 	.word	0x00000082


	//----- nvinfo : EIATTR_KPARAM_INFO
	.align		4
.L_2570:
        /*0008*/ 	.byte	0x04, 0x17
        /*000a*/ 	.short	(.L_2572 - .L_2571)
.L_2571:
        /*000c*/ 	.word	0x00000000
        /*0010*/ 	.short	0x0002
        /*0012*/ 	.short	0x0020
        /*0014*/ 	.byte	0x00, 0xf0, 0x41, 0x00


	//----- nvinfo : EIATTR_KPARAM_INFO
	.align		4
.L_2572:
        /*0018*/ 	.byte	0x04, 0x17
        /*001a*/ 	.short	(.L_2574 - .L_2573)
.L_2573:
        /*001c*/ 	.word	0x00000000
        /*0020*/ 	.short	0x0001
        /*0022*/ 	.short	0x0008
        /*0024*/ 	.byte	0x00, 0xf0, 0x61, 0x00


	//----- nvinfo : EIATTR_KPARAM_INFO
	.align		4
.L_2574:
        /*0028*/ 	.byte	0x04, 0x17
        /*002a*/ 	.short	(.L_2576 - .L_2575)
.L_2575:
        /*002c*/ 	.word	0x00000000
        /*0030*/ 	.short	0x0000
        /*0032*/ 	.short	0x0000
        /*0034*/ 	.byte	0x00, 0xf0, 0x11, 0x00


	//----- nvinfo : EIATTR_SPARSE_MMA_MASK
	.align		4
.L_2576:
        /*0038*/ 	.byte	0x03, 0x50
        /*003a*/ 	.short	0x0000


	//----- nvinfo : EIATTR_MAXREG_COUNT
	.align		4
        /*003c*/ 	.byte	0x03, 0x1b
        /*003e*/ 	.short	0x00ff


	//----- nvinfo : EIATTR_EXTERNS
	.align		4
        /*0040*/ 	.byte	0x04, 0x0f
        /*0042*/ 	.short	(.L_2578 - .L_2577)


	//   ....[0]....
	.align		4
.L_2577:
        /*0044*/ 	.word	index@(__assertfail)


	//----- nvinfo : EIATTR_MERCURY_ISA_VERSION
	.align		4
.L_2578:
        /*0048*/ 	.byte	0x03, 0x5f
        /*004a*/ 	.short	0x0101


	//----- nvinfo : EIATTR_VRC_CTA_INIT_COUNT
	.align		4
        /*004c*/ 	.byte	0x02, 0x4a
	.zero		1
	.zero		1


	//----- nvinfo : EIATTR_SYSCALL_OFFSETS
	.align		4
        /*0050*/ 	.byte	0x04, 0x46
        /*0052*/ 	.short	(.L_2580 - .L_2579)


	//   ....[0]....
.L_2579:
        /*0054*/ 	.word	0x00000590


	//   ....[1]....
        /*0058*/ 	.word	0x00000740


	//   ....[2]....
        /*005c*/ 	.word	0x000008f0


	//   ....[3]....
        /*0060*/ 	.word	0x00000aa0


	//   ....[4]....
        /*0064*/ 	.word	0x00000c50


	//   ....[5]....
        /*0068*/ 	.word	0x00000e00


	//   ....[6]....
        /*006c*/ 	.word	0x00000fb0


	//   ....[7]....
        /*0070*/ 	.word	0x00001160


	//   ....[8]....
        /*0074*/ 	.word	0x00001730


	//   ....[9]....
        /*0078*/ 	.word	0x000018c0


	//   ....[10]....
        /*007c*/ 	.word	0x00001a50


	//   ....[11]....
        /*0080*/ 	.word	0x00001be0


	//   ....[12]....
        /*0084*/ 	.word	0x00001d70


	//   ....[13]....
        /*0088*/ 	.word	0x00001f00


	//   ....[14]....
        /*008c*/ 	.word	0x00002090


	//   ....[15]....
        /*0090*/ 	.word	0x00002220


	//----- nvinfo : EIATTR_EXIT_INSTR_OFFSETS
	.align		4
.L_2580:
        /*0094*/ 	.byte	0x04, 0x1c
        /*0096*/ 	.short	(.L_2582 - .L_2581)


	//   ....[0]....
.L_2581:
        /*0098*/ 	.word	0x000014e0


	//   ....[1]....
        /*009c*/ 	.word	0x00001530


	//   ....[2]....
        /*00a0*/ 	.word	0x000022b0


	//----- nvinfo : EIATTR_MAX_THREADS
	.align		4
.L_2582:
        /*00a4*/ 	.byte	0x04, 0x05
        /*00a6*/ 	.short	(.L_2584 - .L_2583)
.L_2583:
        /*00a8*/ 	.word	0x00000080
        /*00ac*/ 	.word	0x00000001
        /*00b0*/ 	.word	0x00000001


	//----- nvinfo : EIATTR_CRS_STACK_SIZE
	.align		4
.L_2584:
        /*00b4*/ 	.byte	0x04, 0x1e
        /*00b6*/ 	.short	(.L_2586 - .L_2585)
.L_2585:
        /*00b8*/ 	.word	0x00000000


	//----- nvinfo : EIATTR_CBANK_PARAM_SIZE
	.align		4
.L_2586:
        /*00bc*/ 	.byte	0x03, 0x19
        /*00be*/ 	.short	0x0030


	//----- nvinfo : EIATTR_PARAM_CBANK
	.align		4
        /*00c0*/ 	.byte	0x04, 0x0a
        /*00c2*/ 	.short	(.L_2588 - .L_2587)
	.align		4
.L_2587:
        /*00c4*/ 	.word	index@(.nv.constant0._ZN2at6native29vectorized_elementwise_kernelILi2EZZZNS0_67_GLOBAL__N__bb565c37_34_ValidateCompressedIndicesKernel_cu_33a4b88b42_validate_compressed_sparse_indices_kernelILNS2_8CDimNameE0ENS2_18CUDAKernelLauncherENS2_14EmptyVecKernelENS2_8DummyVecELm0EEEvRKNS_6TensorESA_lllENKUlvE0_clEvENKUlvE0_clEvEUllE_St5arrayIPcLm2EEEEviT0_T1_)
        /*00c8*/ 	.short	0x0380
        /*00ca*/ 	.short	0x0030


	//----- nvinfo : EIATTR_SW_WAR
	.align		4
.L_2588:
        /*00cc*/ 	.byte	0x04, 0x36
        /*00ce*/ 	.short	(.L_2590 - .L_2589)
.L_2589:
        /*00d0*/ 	.word	0x00000008
.L_2590:


//--------------------- .nv.info._ZN2at6native29vectorized_elementwise_kernelILi4EZZZNS0_67_GLOBAL__N__bb565c37_34_ValidateCompressedIndicesKernel_cu_33a4b88b42_validate_compressed_sparse_indices_kernelILNS2_8CDimNameE0ENS2_18CUDAKernelLauncherENS2_14EmptyVecKernelENS2_8DummyVecELm0EEEvRKNS_6TensorESA_lllENKUlvE0_clEvENKUlvE0_clEvEUllE_St5arrayIPcLm2EEEEviT0_T1_ --------------------------
	.section	.nv.info._ZN2at6native29vectorized_elementwise_kernelILi4EZZZNS0_67_GLOBAL__N__bb565c37_34_ValidateCompressedIndicesKernel_cu_33a4b88b42_validate_compressed_sparse_indices_kernelILNS2_8CDimNameE0ENS2_18CUDAKernelLauncherENS2_14EmptyVecKernelENS2_8DummyVecELm0EEEvRKNS_6TensorESA_lllENKUlvE0_clEvENKUlvE0_clEvEUllE_St5arrayIPcLm2EEEEviT0_T1_,"",@"SHT_CUDA_INFO"
	.sectionflags	@""
	.align	4


	//----- nvinfo : EIATTR_CUDA_API_VERSION
	.align		4
        /*0000*/ 	.byte	0x04, 0x37
        /*0002*/ 	.short	(.L_2592 - .L_2591)
.L_2591:
        /*0004*/ 	.word	0x00000082


	//----- nvinfo : EIATTR_KPARAM_INFO
	.align		4
.L_2592:
        /*0008*/ 	.byte	0x04, 0x17
        /*000a*/ 	.short	(.L_2594 - .L_2593)
.L_2593:
        /*000c*/ 	.word	0x00000000
        /*0010*/ 	.short	0x0002
        /*0012*/ 	.short	0x0020
        /*0014*/ 	.byte	0x00, 0xf0, 0x41, 0x00


	//----- nvinfo : EIATTR_KPARAM_INFO
	.align		4
.L_2594:
        /*0018*/ 	.byte	0x04, 0x17
        /*001a*/ 	.short	(.L_2596 - .L_2595)
.L_2595:
        /*001c*/ 	.word	0x00000000
        /*0020*/ 	.short	0x0001
        /*0022*/ 	.short	0x0008
        /*0024*/ 	.byte	0x00, 0xf0, 0x61, 0x00


	//----- nvinfo : EIATTR_KPARAM_INFO
	.align		4
.L_2596:
        /*0028*/ 	.byte	0x04, 0x17
        /*002a*/ 	.short	(.L_2598 - .L_2597)
.L_2597:
        /*002c*/ 	.word	0x00000000
        /*0030*/ 	.short	0x0000
        /*0032*/ 	.short	0x0000
        /*0034*/ 	.byte	0x00, 0xf0, 0x11, 0x00


	//----- nvinfo : EIATTR_SPARSE_MMA_MASK
	.align		4
.L_2598:
        /*0038*/ 	.byte	0x03, 0x50
        /*003a*/ 	.short	0x0000


	//----- nvinfo : EIATTR_MAXREG_COUNT
	.align		4
        /*003c*/ 	.byte	0x03, 0x1b
        /*003e*/ 	.short	0x00ff


	//----- nvinfo : EIATTR_EXTERNS
	.align		4
        /*0040*/ 	.byte	0x04, 0x0f
        /*0042*/ 	.short	(.L_2600 - .L_2599)


	//   ....[0]....
	.align		4
.L_2599:
        /*0044*/ 	.word	index@(__assertfail)


	//----- nvinfo : EIATTR_MERCURY_ISA_VERSION
	.align		4
.L_2600:
        /*0048*/ 	.byte	0x03, 0x5f
        /*004a*/ 	.short	0x0101


	//----- nvinfo : EIATTR_VRC_CTA_INIT_COUNT
	.align		4
        /*004c*/ 	.byte	0x02, 0x4a
	.zero		1
	.zero		1


	//----- nvinfo : EIATTR_SYSCALL_OFFSETS
	.align		4
        /*0050*/ 	.byte	0x04, 0x46
        /*0052*/ 	.short	(.L_2602 - .L_2601)


	//   ....[0]....
.L_2601:
        /*0054*/ 	.word	0x00000590


	//   ....[1]....
        /*0058*/ 	.word	0x00000740


	//   ....[2]....
        /*005c*/ 	.word	0x000008f0


	//   ....[3]....
        /*0060*/ 	.word	0x00000aa0


	//   ....[4]....
        /*0064*/ 	.word	0x00000c50


	//   ....[5]....
        /*0068*/ 	.word	0x00000e00


	//   ....[6]....
        /*006c*/ 	.word	0x00000fb0


	//   ....[7]....
        /*0070*/ 	.word	0x00001160


	//   ....[8]....
        /*0074*/ 	.word	0x00001710


	//   ....[9]....
        /*0078*/ 	.word	0x000018a0


	//   ....[10]....
        /*007c*/ 	.word	0x00001a30


	//   ....[11]....
        /*0080*/ 	.word	0x00001bc0


	//   ....[12]....
        /*0084*/ 	.word	0x00001d50


	//   ....[13]....
        /*0088*/ 	.word	0x00001ee0


	//   ....[14]....
        /*008c*/ 	.word	0x00002070


	//   ....[15]....
        /*0090*/ 	.word	0x00002200


	//----- nvinfo : EIATTR_EXIT_INSTR_OFFSETS
	.align		4
.L_2602:
        /*0094*/ 	.byte	0x04, 0x1c
        /*0096*/ 	.short	(.L_2604 - .L_2603)


	//   ....[0]....
.L_2603:
        /*0098*/ 	.word	0x000014e0


	//   ....[1]....
        /*009c*/ 	.word	0x00001530


	//   ....[2]....
        /*00a0*/ 	.word	0x00002270


	//----- nvinfo : EIATTR_MAX_THREADS
	.align		4
.L_2604:
        /*00a4*/ 	.byte	0x04, 0x05
        /*00a6*/ 	.short	(.L_2606 - .L_2605)
.L_2605:
        /*00a8*/ 	.word	0x00000080
        /*00ac*/ 	.word	0x00000001
        /*00b0*/ 	.word	0x00000001


	//----- nvinfo : EIATTR_CRS_STACK_SIZE
	.align		4
.L_2606:
        /*00b4*/ 	.byte	0x04, 0x1e
        /*00b6*/ 	.short	(.L_2608 - .L_2607)
.L_2607:
        /*00b8*/ 	.word	0x00000000


	//----- nvinfo : EIATTR_CBANK_PARAM_SIZE
	.align		4
.L_2608:
        /*00bc*/ 	.byte	0x03, 0x19
        /*00be*/ 	.short	0x0030


	//----- nvinfo : EIATTR_PARAM_CBANK
	.align		4
        /*00c0*/ 	.byte	0x04, 0x0a
        /*00c2*/ 	.short	(.L_2610 - .L_2609)
	.align		4
.L_2609:
        /*00c4*/ 	.word	index@(.nv.constant0._ZN2at6native29vectorized_elementwise_kernelILi4EZZZNS0_67_GLOBAL__N__bb565c37_34_ValidateCompressedIndicesKernel_cu_33a4b88b42_validate_compressed_sparse_indices_kernelILNS2_8CDimNameE0ENS2_18CUDAKernelLauncherENS2_14EmptyVecKernelENS2_8DummyVecELm0EEEvRKNS_6TensorESA_lllENKUlvE0_clEvENKUlvE0_clEvEUllE_St5arrayIPcLm2EEEEviT0_T1_)
        /*00c8*/ 	.short	0x0380
        /*00ca*/ 	.short	0x0030


	//----- nvinfo : EIATTR_SW_WAR
	.align		4
.L_2610:
        /*00cc*/ 	.byte	0x04, 0x36
        /*00ce*/ 	.short	(.L_2612 - .L_2611)
.L_2611:
        /*00d0*/ 	.word	0x00000008
.L_2612:


//--------------------- .nv.info._ZN2at6native29vectorized_elementwise_kernelILi8EZZZNS0_67_GLOBAL__N__bb565c37_34_ValidateCompressedIndicesKernel_cu_33a4b88b42_validate_compressed_sparse_indices_kernelILNS2_8CDimNameE0ENS2_18CUDAKernelLauncherENS2_14EmptyVecKernelENS2_8DummyVecELm0EEEvRKNS_6TensorESA_lllENKUlvE0_clEvENKUlvE0_clEvEUllE_St5arrayIPcLm2EEEEviT0_T1_ --------------------------
	.section	.nv.info._ZN2at6native29vectorized_elementwise_kernelILi8EZZZNS0_67_GLOBAL__N__bb565c37_34_ValidateCompressedIndicesKernel_cu_33a4b88b42_validate_compressed_sparse_indices_kernelILNS2_8CDimNameE0ENS2_18CUDAKernelLauncherENS2_14EmptyVecKernelENS2_8DummyVecELm0EEEvRKNS_6TensorESA_lllENKUlvE0_clEvENKUlvE0_clEvEUllE_St5arrayIPcLm2EEEEviT0_T1_,"",@"SHT_CUDA_INFO"
	.sectionflags	@""
	.align	4


	//----- nvinfo : EIATTR_CUDA_API_VERSION
	.align		4
        /*0000*/ 	.byte	0x04, 0x37
        /*0002*/ 	.short	(.L_2614 - .L_2613)
.L_2613:
        /*0004*/ 	.word	0x00000082


	//----- nvinfo : EIATTR_KPARAM_INFO
	.align		4
.L_2614:
        /*0008*/ 	.byte	0x04, 0x17
        /*000a*/ 	.short	(.L_2616 - .L_2615)
.L_2615:
        /*000c*/ 	.word	0x00000000
        /*0010*/ 	.short	0x0002
        /*0012*/ 	.short	0x0020
        /*0014*/ 	.byte	0x00, 0xf0, 0x41, 0x00


	//----- nvinfo : EIATTR_KPARAM_INFO
	.align		4
.L_2616:
        /*0018*/ 	.byte	0x04, 0x17
        /*001a*/ 	.short	(.L_2618 - .L_2617)
.L_2617:
        /*001c*/ 	.word	0x00000000
        /*0020*/ 	.short	0x0001
        /*0022*/ 	.short	0x0008
        /*0024*/ 	.byte	0x00, 0xf0, 0x61, 0x00


	//----- nvinfo : EIATTR_KPARAM_INFO
	.align		4
.L_2618:
        /*0028*/ 	.byte	0x04, 0x17
        /*002a*/ 	.short	(.L_2620 - .L_2619)
.L_2619:
        /*002c*/ 	.word	0x00000000
        /*0030*/ 	.short	0x0000
        /*0032*/ 	.short	0x0000
        /*0034*/ 	.byte	0x00, 0xf0, 0x11, 0x00


	//----- nvinfo : EIATTR_SPARSE_MMA_MASK
	.align		4
.L_2620:
        /*0038*/ 	.byte	0x03, 0x50
        /*003a*/ 	.short	0x0000


	//----- nvinfo : EIATTR_MAXREG_COUNT
	.align		4
        /*003c*/ 	.byte	0x03, 0x1b
        /*003e*/ 	.short	0x00ff


	//----- nvinfo : EIATTR_MERCURY_ISA_VERSION
	.align		4
        /*0040*/ 	.byte	0x03, 0x5f
        /*0042*/ 	.short	0x0101


	//----- nvinfo : EIATTR_VRC_CTA_INIT_COUNT
	.align		4
        /*0044*/ 	.byte	0x02, 0x4a
	.zero		1
	.zero		1


	//----- nvinfo : EIATTR_EXIT_INSTR_OFFSETS
	.align		4
        /*0048*/ 	.byte	0x04, 0x1c
        /*004a*/ 	.short	(.L_2622 - .L_2621)


	//   ....[0]....
.L_2621:
        /*004c*/ 	.word	0x00000010


	//----- nvinfo : EIATTR_MAX_THREADS
	.align		4
.L_2622:
        /*0050*/ 	.byte	0x04, 0x05
        /*0052*/ 	.short	(.L_2624 - .L_2623)
.L_2623:
        /*0054*/ 	.word	0x00000080
        /*0058*/ 	.word	0x00000001
        /*005c*/ 	.word	0x00000001


	//----- nvinfo : EIATTR_CBANK_PARAM_SIZE
	.align		4
.L_2624:
        /*0060*/ 	.byte	0x03, 0x19
        /*0062*/ 	.short	0x0030


	//----- nvinfo : EIATTR_PARAM_CBANK
	.align		4
        /*0064*/ 	.byte	0x04, 0x0a
        /*0066*/ 	.short	(.L_2626 - .L_2625)
	.align		4
.L_2625:
        /*0068*/ 	.word	index@(.nv.constant0._ZN2at6native29vectorized_elementwise_kernelILi8EZZZNS0_67_GLOBAL__N__bb565c37_34_ValidateCompressedIndicesKernel_cu_33a4b88b42_validate_compressed_sparse_indices_kernelILNS2_8CDimNameE0ENS2_18CUDAKernelLauncherENS2_14EmptyVecKernelENS2_8DummyVecELm0EEEvRKNS_6TensorESA_lllENKUlvE0_clEvENKUlvE0_clEvEUllE_St5arrayIPcLm2EEEEviT0_T1_)
        /*006c*/ 	.short	0x0380
        /*006e*/ 	.short	0x0030


	//----- nvinfo : EIATTR_SW_WAR
	.align		4
.L_2626:
        /*0070*/ 	.byte	0x04, 0x36
        /*0072*/ 	.short	(.L_2628 - .L_2627)
.L_2627:
        /*0074*/ 	.word	0x00000008
.L_2628:


//--------------------- .nv.info._ZN2at6native18elementwise_kernelILi128ELi4EZNS0_15gpu_kernel_implIZZZNS0_67_GLOBAL__N__bb565c37_34_ValidateCompressedIndicesKernel_cu_33a4b88b42_validate_compressed_sparse_indices_kernelILNS3_8CDimNameE0ENS3_18CUDAKernelLauncherENS3_14EmptyVecKernelENS3_8DummyVecELm0EEEvRKNS_6TensorESB_lllENKUlvE0_clEvENKUlvE_clEvEUliE_EEvRNS_18TensorIteratorBaseERKT_EUliE_EEviT1_ --------------------------
	.section	.nv.info._ZN2at6native18elementwise_kernelILi128ELi4EZNS0_15gpu_kernel_implIZZZNS0_67_GLOBAL__N__bb565c37_34_ValidateCompressedIndicesKernel_cu_33a4b88b42_validate_compressed_sparse_indices_kernelILNS3_8CDimNameE0ENS3_18CUDAKernelLauncherENS3_14EmptyVecKernelENS3_8DummyVecELm0EEEvRKNS_6TensorESB_lllENKUlvE0_clEvENKUlvE_clEvEUliE_EEvRNS_18TensorIteratorBaseERKT_EUliE_EEviT1_,"",@"SHT_CUDA_INFO"
	.sectionflags	@""
	.align	4


	//----- nvinfo : EIATTR_CUDA_API_VERSION
	.align		4
        /*0000*/ 	.byte	0x04, 0x37
        /*0002*/ 	.short	(.L_2630 - .L_2629)
.L_2629:
        /*0004*/ 	.word	0x00000082


	//----- nvinfo : EIATTR_KPARAM_INFO
	.align		4
.L_2630:
        /*0008*/ 	.byte	0x04, 0x17
        /*000a*/ 	.short	(.L_2632 - .L_2631)
.L_2631:
        /*000c*/ 	.word	0x00000000
        /*0010*/ 	.short	0x0001
        /*0012*/ 	.short	0x0008
        /*0014*/ 	.byte	0x00, 0xf0, 0xc1, 0x08


	//----- nvinfo : EIATTR_KPARAM_INFO
	.align		4
.L_2632:
        /*0018*/ 	.byte	0x04, 0x17
        /*001a*/ 	.short	(.L_2634 - .L_2633)
.L_2633:
        /*001c*/ 	.word	0x00000000
        /*0020*/ 	.short	0x0000
        /*0022*/ 	.short	0x0000
        /*0024*/ 	.byte	0x00, 0xf0, 0x11, 0x00


	//----- nvinfo : EIATTR_SPARSE_MMA_MASK
	.align		4
.L_2634:
        /*0028*/ 	.byte	0x03, 0x50
        /*002a*/ 	.short	0x0000


	//----- nvinfo : EIATTR_MAXREG_COUNT
	.align		4
        /*002c*/ 	.byte	0x03, 0x1b
        /*002e*/ 	.short	0x0080


	//----- nvinfo : EIATTR_EXTERNS
	.align		4
        /*0030*/ 	.byte	0x04, 0x0f
        /*0032*/ 	.short	(.L_2636 - .L_2635)


	//   ....[0]....
	.align		4
.L_2635:
        /*0034*/ 	.word	index@(__assertfail)


	//----- nvinfo : EIATTR_MERCURY_ISA_VERSION
	.align		4
.L_2636:
        /*0038*/ 	.byte	0x03, 0x5f
        /*003a*/ 	.short	0x0101


	//----- nvinfo : EIATTR_VRC_CTA_INIT_COUNT
	.align		4
        /*003c*/ 	.byte	0x02, 0x4a
	.zero		1
	.zero		1


	//----- nvinfo : EIATTR_SYSCALL_OFFSETS
	.align		4
        /*0040*/ 	.byte	0x04, 0x46
        /*0042*/ 	.short	(.L_2638 - .L_2637)


	//   ....[0]....
.L_2637:
        /*0044*/ 	.word	0x000020b0


	//   ....[1]....
        /*0048*/ 	.word	0x00002310


	//   ....[2]....
        /*004c*/ 	.word	0x00002a20


	//   ....[3]....
        /*0050*/ 	.word	0x00004b50


	//   ....[4]....
        /*0054*/ 	.word	0x00004d00


	//   ....[5]....
        /*0058*/ 	.word	0x00005420


	//   ....[6]....
        /*005c*/ 	.word	0x00007530


	//   ....[7]....
        /*0060*/ 	.word	0x000076e0


	//   ....[8]....
        /*0064*/ 	.word	0x00007e00


	//   ....[9]....
        /*0068*/ 	.word	0x00009f20


	//   ....[10]....
        /*006c*/ 	.word	0x0000a0d0


	//   ....[11]....
        /*0070*/ 	.word	0x0000a7c0


	//----- nvinfo : EIATTR_EXIT_INSTR_OFFSETS
	.align		4
.L_2638:
        /*0074*/ 	.byte	0x04, 0x1c
        /*0076*/ 	.short	(.L_2640 - .L_2639)


	//   ....[0]....
.L_2639:
        /*0078*/ 	.word	0x00007e90


	//   ....[1]....
        /*007c*/ 	.word	0x0000a1b0


	//   ....[2]....
        /*0080*/ 	.word	0x0000a1d0


	//   ....[3]....
        /*0084*/ 	.word	0x0000a250


	//   ....[4]....
        /*0088*/ 	.word	0x0000a270


	//   ....[5]....
        /*008c*/ 	.word	0x0000a290


	//   ....[6]....
        /*0090*/ 	.word	0x0000a310


	//   ....[7]....
        /*0094*/ 	.word	0x0000a330


	//   ....[8]....
        /*0098*/ 	.word	0x0000a3b0


	//   ....[9]....
        /*009c*/ 	.word	0x0000a3d0


	//   ....[10]....
        /*00a0*/ 	.word	0x0000a3f0


	//   ....[11]....
        /*00a4*/ 	.word	0x0000a490


	//   ....[12]....
        /*00a8*/ 	.word	0x0000a4b0


	//   ....[13]....
        /*00ac*/ 	.word	0x0000a530


	//   ....[14]....
        /*00b0*/ 	.word	0x0000a550


	//   ....[15]....
        /*00b4*/ 	.word	0x0000a570


	//   ....[16]....
        /*00b8*/ 	.word	0x0000a610


	//   ....[17]....
        /*00bc*/ 	.word	0x0000a630


	//   ....[18]....
        /*00c0*/ 	.word	0x0000a650


	//   ....[19]....
        /*00c4*/ 	.word	0x0000a6c0


	//   ....[20]....
        /*00c8*/ 	.word	0x0000a7d0


	//   ....[21]....
        /*00cc*/ 	.word	0x0000a7f0


	//   ....[22]....
        /*00d0*/ 	.word	0x0000a810


	//----- nvinfo : EIATTR_MAX_THREADS
	.align		4
.L_2640:
        /*00d4*/ 	.byte	0x04, 0x05
        /*00d6*/ 	.short	(.L_2642 - .L_2641)
.L_2641:
        /*00d8*/ 	.word	0x00000080
        /*00dc*/ 	.word	0x00000001
        /*00e0*/ 	.word	0x00000001


	//----- nvinfo : EIATTR_CRS_STACK_SIZE
	.align		4
.L_2642:
        /*00e4*/ 	.byte	0x04, 0x1e
        /*00e6*/ 	.short	(.L_2644 - .L_2643)
.L_2643:
        /*00e8*/ 	.word	0x00000000


	//----- nvinfo : EIATTR_CBANK_PARAM_SIZE
	.align		4
.L_2644:
        /*00ec*/ 	.byte	0x03, 0x19
        /*00ee*/ 	.short	0x0238


	//----- nvinfo : EIATTR_PARAM_CBANK
	.align		4
        /*00f0*/ 	.byte	0x04, 0x0a
        /*00f2*/ 	.short	(.L_2646 - .L_2645)
	.align		4
.L_2645:
        /*00f4*/ 	.word	index@(.nv.constant0._ZN2at6native18elementwise_kernelILi128ELi4EZNS0_15gpu_kernel_implIZZZNS0_67_GLOBAL__N__bb565c37_34_ValidateCompressedIndicesKernel_cu_33a4b88b42_validate_compressed_sparse_indices_kernelILNS3_8CDimNameE0ENS3_18CUDAKernelLauncherENS3_14EmptyVecKernelENS3_8DummyVecELm0EEEvRKNS_6TensorESB_lllENKUlvE0_clEvENKUlvE_clEvEUliE_EEvRNS_18TensorIteratorBaseERKT_EUliE_EEviT1_)
        /*00f8*/ 	.short	0x0380
        /*00fa*/ 	.short	0x0238


	//----- nvinfo : EIATTR_SW_WAR
	.align		4
.L_2646:
        /*00fc*/ 	.byte	0x04, 0x36
        /*00fe*/ 	.short	(.L_2648 - .L_2647)
.L_2647:
        /*0100*/ 	.word	0x00000008
.L_2648:


//--------------------- .nv.info._ZN2at6native27unrolled_elementwise_kernelIZZZNS0_67_GLOBAL__N__bb565c37_34_ValidateCompressedIndicesKernel_cu_33a4b88b42_validate_compressed_sparse_indices_kernelILNS2_8CDimNameE0ENS2_18CUDAKernelLauncherENS2_14EmptyVecKernelENS2_8DummyVecELm0EEEvRKNS_6TensorESA_lllENKUlvE0_clEvENKUlvE_clEvEUliE_St5arrayIPcLm2EELi4E23TrivialOffsetCalculatorILi1EjESI_NS0_6memory12LoadWithCastILi1EEENSJ_13StoreWithCastILi1EEEEEviT_T0_T2_T3_T4_T5_ --------------------------
	.section	.nv.info._ZN2at6native27unrolled_elementwise_kernelIZZZNS0_67_GLOBAL__N__bb565c37_34_ValidateCompressedIndicesKernel_cu_33a4b88b42_validate_compressed_sparse_indices_kernelILNS2_8CDimNameE0ENS2_18CUDAKernelLauncherENS2_14EmptyVecKernelENS2_8DummyVecELm0EEEvRKNS_6TensorESA_lllENKUlvE0_clEvENKUlvE_clEvEUliE_St5arrayIPcLm2EELi4E23TrivialOffsetCalculatorILi1EjESI_NS0_6memory12LoadWithCastILi1EEENSJ_13StoreWithCastILi1EEEEEviT_T0_T2_T3_T4_T5_,"",@"SHT_CUDA_INFO"
	.sectionflags	@""
	.align	4


	//----- nvinfo : EIATTR_CUDA_API_VERSION
	.align		4
        /*0000*/ 	.byte	0x04, 0x37
        /*0002*/ 	.short	(.L_2650 - .L_2649)
.L_2649:
        /*0004*/ 	.word	0x00000082


	//----- nvinfo : EIATTR_KPARAM_INFO
	.align		4
.L_2650:
        /*0008*/ 	.byte	0x04, 0x17
        /*000a*/ 	.short	(.L_2652 - .L_2651)
.L_2651:
        /*000c*/ 	.word	0x00000000
        /*0010*/ 	.short	0x0006
        /*0012*/ 	.short	0x003c
        /*0014*/ 	.byte	0x00, 0xf0, 0x21, 0x00


	//----- nvinfo : EIATTR_KPARAM_INFO
	.align		4
.L_2652:
        /*0018*/ 	.byte	0x04, 0x17
        /*001a*/ 	.short	(.L_2654 - .L_2653)
.L_2653:
        /*001c*/ 	.word	0x00000000
        /*0020*/ 	.short	0x0005
        /*0022*/ 	.short	0x0034
        /*0024*/ 	.byte	0x00, 0xf0, 0x21, 0x00


	//----- nvinfo : EIATTR_KPARAM_INFO
	.align		4
.L_2654:
        /*0028*/ 	.byte	0x04, 0x17
        /*002a*/ 	.short	(.L_2656 - .L_2655)
.L_2655:
        /*002c*/ 	.word	0x00000000
        /*0030*/ 	.short	0x0004
        /*0032*/ 	.short	0x0031
        /*0034*/ 	.byte	0x00, 0xf0, 0x05, 0x00


	//----- nvinfo : EIATTR_KPARAM_INFO
	.align		4
.L_2656:
        /*0038*/ 	.byte	0x04, 0x17
        /*003a*/ 	.short	(.L_2658 - .L_2657)
.L_2657:
        /*003c*/ 	.word	0x00000000
        /*0040*/ 	.short	0x0003
        /*0042*/ 	.short	0x0030
        /*0044*/ 	.byte	0x00, 0xf0, 0x05, 0x00


	//----- nvinfo : EIATTR_KPARAM_INFO
	.align		4
.L_2658:
        /*0048*/ 	.byte	0x04, 0x17
        /*004a*/ 	.short	(.L_2660 - .L_2659)
.L_2659:
        /*004c*/ 	.word	0x00000000
        /*0050*/ 	.short	0x0002
        /*0052*/ 	.short	0x0020
        /*0054*/ 	.byte	0x00, 0xf0, 0x41, 0x00


	//----- nvinfo : EIATTR_KPARAM_INFO
	.align		4
.L_2660:
        /*0058*/ 	.byte	0x04, 0x17
        /*005a*/ 	.short	(.L_2662 - .L_2661)
.L_2661:
        /*005c*/ 	.word	0x00000000
        /*0060*/ 	.short	0x0001
        /*0062*/ 	.short	0x0008
        /*0064*/ 	.byte	0x00, 0xf0, 0x61, 0x00


	//----- nvinfo : EIATTR_KPARAM_INFO
	.align		4
.L_2662:
        /*0068*/ 	.byte	0x04, 0x17
        /*006a*/ 	.short	(.L_2664 - .L_2663)
.L_2663:
        /*006c*/ 	.word	0x00000000
        /*0070*/ 	.short	0x0000
        /*0072*/ 	.short	0x0000
        /*0074*/ 	.byte	0x00, 0xf0, 0x11, 0x00


	//----- nvinfo : EIATTR_SPARSE_MMA_MASK
	.align		4
.L_2664:
        /*0078*/ 	.byte	0x03, 0x50
        /*007a*/ 	.short	0x0000


	//----- nvinfo : EIATTR_MAXREG_COUNT
	.align		4
        /*007c*/ 	.byte	0x03, 0x1b
        /*007e*/ 	.short	0x00ff


	//----- nvinfo : EIATTR_EXTERNS
	.align		4
        /*0080*/ 	.byte	0x04, 0x0f
        /*0082*/ 	.short	(.L_2666 - .L_2665)


	//   ....[0]....
	.align		4
.L_2665:
        /*0084*/ 	.word	index@(__assertfail)


	//----- nvinfo : EIATTR_MERCURY_ISA_VERSION
	.align		4
.L_2666:
        /*0088*/ 	.byte	0x03, 0x5f
        /*008a*/ 	.short	0x0101


	//----- nvinfo : EIATTR_VRC_CTA_INIT_COUNT
	.align		4
        /*008c*/ 	.byte	0x02, 0x4a
	.zero		1
	.zero		1


	//----- nvinfo : EIATTR_SYSCALL_OFFSETS
	.align		4
        /*0090*/ 	.byte	0x04, 0x46
        /*0092*/ 	.short	(.L_2668 - .L_2667)


	//   ....[0]....
.L_2667:
        /*0094*/ 	.word	0x00000db0


	//   ....[1]....
        /*0098*/ 	.word	0x00001cc0


	//   ....[2]....
        /*009c*/ 	.word	0x00002b20


	//   ....[3]....
        /*00a0*/ 	.word	0x00003980


	//   ....[4]....
        /*00a4*/ 	.word	0x00003b40


	//   ....[5]....
        /*00a8*/ 	.word	0x00003cd0


	//   ....[6]....
        /*00ac*/ 	.word	0x00003e60


	//   ....[7]....
        /*00b0*/ 	.word	0x00003ff0


	//   ....[8]....
        /*00b4*/ 	.word	0x000048b0


	//   ....[9]....
        /*00b8*/ 	.word	0x000050d0


	//   ....[10]....
        /*00bc*/ 	.word	0x000058b0


	//   ....[11]....
        /*00c0*/ 	.word	0x00006070


	//----- nvinfo : EIATTR_EXIT_INSTR_OFFSETS
	.align		4
.L_2668:
        /*00c4*/ 	.byte	0x04, 0x1c
        /*00c6*/ 	.short	(.L_2670 - .L_2669)


	//   ....[0]....
.L_2669:
        /*00c8*/ 	.word	0x00005930


	//   ....[1]....
        /*00cc*/ 	.word	0x00005a60


	//   ....[2]....
        /*00d0*/ 	.word	0x00005a80


	//   ....[3]....
        /*00d4*/ 	.word	0x00005b00


	//   ....[4]....
        /*00d8*/ 	.word	0x00005b20


	//   ....[5]....
        /*00dc*/ 	.word	0x00005b40


	//   ....[6]....
        /*00e0*/ 	.word	0x00005bc0


	//   ....[7]....
        /*00e4*/ 	.word	0x00005be0


	//   ....[8]....
        /*00e8*/ 	.word	0x00005c60


	//   ....[9]....
        /*00ec*/ 	.word	0x00005c80


	//   ....[10]....
        /*00f0*/ 	.word	0x00005ca0


	//   ....[11]....
        /*00f4*/ 	.word	0x00005d40


	//   ....[12]....
        /*00f8*/ 	.word	0x00005d60


	//   ....[13]....
        /*00fc*/ 	.word	0x00005de0


	//   ....[14]....
        /*0100*/ 	.word	0x00005e00


	//   ....[15]....
        /*0104*/ 	.word	0x00005e20


	//   ....[16]....
        /*0108*/ 	.word	0x00005ec0


	//   ....[17]....
        /*010c*/ 	.word	0x00005ee0


	//   ....[18]....
        /*0110*/ 	.word	0x00005f00


	//   ....[19]....
        /*0114*/ 	.word	0x00005f70


	//   ....[20]....
        /*0118*/ 	.word	0x00006080


	//   ....[21]....
        /*011c*/ 	.word	0x000060a0


	//   ....[22]....
        /*0120*/ 	.word	0x000060c0


	//----- nvinfo : EIATTR_MAX_THREADS
	.align		4
.L_2670:
        /*0124*/ 	.byte	0x04, 0x05
        /*0126*/ 	.short	(.L_2672 - .L_2671)
.L_2671:
        /*0128*/ 	.word	0x00000080
        /*012c*/ 	.word	0x00000001
        /*0130*/ 	.word	0x00000001


	//----- nvinfo : EIATTR_CRS_STACK_SIZE
	.align		4
.L_2672:
        /*0134*/ 	.byte	0x04, 0x1e
        /*0136*/ 	.short	(.L_2674 - .L_2673)
.L_2673:
        /*0138*/ 	.word	0x00000000


	//----- nvinfo : EIATTR_CBANK_PARAM_SIZE
	.align		4
.L_2674:
        /*013c*/ 	.byte	0x03, 0x19
        /*013e*/ 	.short	0x0044


	//----- nvinfo : EIATTR_PARAM_CBANK
	.align		4
        /*0140*/ 	.byte	0x04, 0x0a
        /*0142*/ 	.short	(.L_2676 - .L_2675)
	.align		4
.L_2675:
        /*0144*/ 	.word	index@(.nv.constant0._ZN2at6native27unrolled_elementwise_kernelIZZZNS0_67_GLOBAL__N__bb565c37_34_ValidateCompressedIndicesKernel_cu_33a4b88b42_validate_compressed_sparse_indices_kernelILNS2_8CDimNameE0ENS2_18CUDAKernelLauncherENS2_14EmptyVecKernelENS2_8DummyVecELm0EEEvRKNS_6TensorESA_lllENKUlvE0_clEvENKUlvE_clEvEUliE_St5arrayIPcLm2EELi4E23TrivialOffsetCalculatorILi1EjESI_NS0_6memory12LoadWithCastILi1EEENSJ_13StoreWithCastILi1EEEEEviT_T0_T2_T3_T4_T5_)
        /*0148*/ 	.short	0x0380
        /*014a*/ 	.short	0x0044


	//----- nvinfo : EIATTR_SW_WAR
	.align		4
.L_2676:
        /*014c*/ 	.byte	0x04, 0x36
        /*014e*/ 	.short	(.L_2678 - .L_2677)
.L_2677:
        /*0150*/ 	.word	0x00000008
.L_2678:


//--------------------- .nv.info._ZN2at6native18elementwise_kernelILi128ELi2EZNS0_22gpu_kernel_impl_nocastIZZZNS0_67_GLOBAL__N__bb565c37_34_ValidateCompressedIndicesKernel_cu_33a4b88b42_validate_compressed_sparse_indices_kernelILNS3_8CDimNameE0ENS3_18CUDAKernelLauncherENS3_14EmptyVecKernelENS3_8DummyVecELm0EEEvRKNS_6TensorESB_lllENKUlvE0_clEvENKUlvE_clEvEUliE_EEvRNS_18TensorIteratorBaseERKT_EUliE_EEviT1_ --------------------------
	.section	.nv.info._ZN2at6native18elementwise_kernelILi128ELi2EZNS0_22gpu_kernel_impl_nocastIZZZNS0_67_GLOBAL__N__bb565c37_34_ValidateCompressedIndicesKernel_cu_33a4b88b42_validate_compressed_sparse_indices_kernelILNS3_8CDimNameE0ENS3_18CUDAKernelLauncherENS3_14EmptyVecKernelENS3_8DummyVecELm0EEEvRKNS_6TensorESB_lllENKUlvE0_clEvENKUlvE_clEvEUliE_EEvRNS_18TensorIteratorBaseERKT_EUliE_EEviT1_,"",@"SHT_CUDA_INFO"
	.sectionflags	@""
	.align	4


	//----- nvinfo : EIATTR_CUDA_API_VERSION
	.align		4
        /*0000*/ 	.byte	0x04, 0x37
        /*0002*/ 	.short	(.L_2680 - .L_2679)
.L_2679:
        /*0004*/ 	.word	0x00000082


	//----- nvinfo : EIATTR_KPARAM_INFO
	.align		4
.L_2680:
        /*0008*/ 	.byte	0x04, 0x17
        /*000a*/ 	.short	(.L_2682 - .L_2681)
.L_2681:
        /*000c*/ 	.word	0x00000000
        /*0010*/ 	.short	0x0001
        /*0012*/ 	.short	0x0008
        /*0014*/ 	.byte	0x00, 0xf0, 0xa1, 0x08


	//----- nvinfo : EIATTR_KPARAM_INFO
	.align		4
.L_2682:
        /*0018*/ 	.byte	0x04, 0x17
        /*001a*/ 	.short	(.L_2684 - .L_2683)
.L_2683:
        /*001c*/ 	.word	0x00000000
        /*0020*/ 	.short	0x0000
        /*0022*/ 	.short	0x0000
        /*0024*/ 	.byte	0x00, 0xf0, 0x11, 0x00


	//----- nvinfo : EIATTR_SPARSE_MMA_MASK
	.align		4
.L_2684:
        /*0028*/ 	.byte	0x03, 0x50
        /*002a*/ 	.short	0x0000


	//----- nvinfo : EIATTR_MAXREG_COUNT
	.align		4
        /*002c*/ 	.byte	0x03, 0x1b
        /*002e*/ 	.short	0x0080


	//----- nvinfo : EIATTR_EXTERNS
	.align		4
        /*0030*/ 	.byte	0x04, 0x0f
        /*0032*/ 	.short	(.L_2686 - .L_2685)


	//   ....[0]....
	.align		4
.L_2685:
        /*0034*/ 	.word	index@(__assertfail)


	//----- nvinfo : EIATTR_MERCURY_ISA_VERSION
	.align		4
.L_2686:
        /*0038*/ 	.byte	0x03, 0x5f
        /*003a*/ 	.short	0x0101


	//----- nvinfo : EIATTR_VRC_CTA_INIT_COUNT
	.align		4
        /*003c*/ 	.byte	0x02, 0x4a
	.zero		1
	.zero		1


	//----- nvinfo : EIATTR_SYSCALL_OFFSETS
	.align		4
        /*0040*/ 	.byte	0x04, 0x46
        /*0042*/ 	.short	(.L_2688 - .L_2687)


	//   ....[0]....
.L_2687:
        /*0044*/ 	.word	0x00000230


	//   ....[1]....
        /*0048*/ 	.word	0x00000410


	//   ....[2]....
        /*004c*/ 	.word	0x000018f0


	//   ....[3]....
        /*0050*/ 	.word	0x00002df0


	//----- nvinfo : EIATTR_EXIT_INSTR_OFFSETS
	.align		4
.L_2688:
        /*0054*/ 	.byte	0x04, 0x1c
        /*0056*/ 	.short	(.L_2690 - .L_2689)


	//   ....[0]....
.L_2689:
        /*0058*/ 	.word	0x000002a0


	//   ....[1]....
        /*005c*/ 	.word	0x00000440


	//   ....[2]....
        /*0060*/ 	.word	0x00001990


	//   ....[3]....
        /*0064*/ 	.word	0x00002e20


	//----- nvinfo : EIATTR_MAX_THREADS
	.align		4
.L_2690:
        /*0068*/ 	.byte	0x04, 0x05
        /*006a*/ 	.short	(.L_2692 - .L_2691)
.L_2691:
        /*006c*/ 	.word	0x00000080
        /*0070*/ 	.word	0x00000001
        /*0074*/ 	.word	0x00000001


	//----- nvinfo : EIATTR_CRS_STACK_SIZE
	.align		4
.L_2692:
        /*0078*/ 	.byte	0x04, 0x1e
        /*007a*/ 	.short	(.L_2694 - .L_2693)
.L_2693:
        /*007c*/ 	.word	0x00000000


	//----- nvinfo : EIATTR_CBANK_PARAM_SIZE
	.align		4
.L_2694:
        /*0080*/ 	.byte	0x03, 0x19
        /*0082*/ 	.short	0x0230


	//----- nvinfo : EIATTR_PARAM_CBANK
	.align		4
        /*0084*/ 	.byte	0x04, 0x0a
        /*0086*/ 	.short	(.L_2696 - .L_2695)
	.align		4
.L_2695:
        /*0088*/ 	.word	index@(.nv.constant0._ZN2at6native18elementwise_kernelILi128ELi2EZNS0_22gpu_kernel_impl_nocastIZZZNS0_67_GLOBAL__N__bb565c37_34_ValidateCompressedIndicesKernel_cu_33a4b88b42_validate_compressed_sparse_indices_kernelILNS3_8CDimNameE0ENS3_18CUDAKernelLauncherENS3_14EmptyVecKernelENS3_8DummyVecELm0EEEvRKNS_6TensorESB_lllENKUlvE0_clEvENKUlvE_clEvEUliE_EEvRNS_18TensorIteratorBaseERKT_EUliE_EEviT1_)
        /*008c*/ 	.short	0x0380
        /*008e*/ 	.short	0x0230


	//----- nvinfo : EIATTR_SW_WAR
	.align		4
.L_2696:
        /*0090*/ 	.byte	0x04, 0x36
        /*0092*/ 	.short	(.L_2698 - .L_2697)
.L_2697:
        /*0094*/ 	.word	0x00000008
.L_2698:


//--------------------- .nv.info._ZN2at6native27unrolled_elementwise_kernelIZZZNS0_67_GLOBAL__N__bb565c37_34_ValidateCompressedIndicesKernel_cu_33a4b88b42_validate_compressed_sparse_indices_kernelILNS2_8CDimNameE0ENS2_18CUDAKernelLauncherENS2_14EmptyVecKernelENS2_8DummyVecELm0EEEvRKNS_6TensorESA_lllENKUlvE0_clEvENKUlvE_clEvEUliE_St5arrayIPcLm2EELi4E23TrivialOffsetCalculatorILi1EjESI_NS0_6memory15LoadWithoutCastENSJ_16StoreWithoutCastEEEviT_T0_T2_T3_T4_T5_ --------------------------
	.section	.nv.info._ZN2at6native27unrolled_elementwise_kernelIZZZNS0_67_GLOBAL__N__bb565c37_34_ValidateCompressedIndicesKernel_cu_33a4b88b42_validate_compressed_sparse_indices_kernelILNS2_8CDimNameE0ENS2_18CUDAKernelLauncherENS2_14EmptyVecKernelENS2_8DummyVecELm0EEEvRKNS_6TensorESA_lllENKUlvE0_clEvENKUlvE_clEvEUliE_St5arrayIPcLm2EELi4E23TrivialOffsetCalculatorILi1EjESI_NS0_6memory15LoadWithoutCastENSJ_16StoreWithoutCastEEEviT_T0_T2_T3_T4_T5_,"",@"SHT_CUDA_INFO"
	.sectionflags	@""
	.align	4


	//----- nvinfo : EIATTR_CUDA_API_VERSION
	.align		4
        /*0000*/ 	.byte	0x04, 0x37
        /*0002*/ 	.short	(.L_2700 - .L_2699)
.L_2699:
        /*0004*/ 	.word	0x00000082


	//----- nvinfo : EIATTR_KPARAM_INFO
	.align		4
.L_2700:
        /*0008*/ 	.byte	0x04, 0x17
        /*000a*/ 	.short	(.L_2702 - .L_2701)
.L_2701:
        /*000c*/ 	.word	0x00000000
        /*0010*/ 	.short	0x0006
        /*0012*/ 	.short	0x0033
        /*0014*/ 	.byte	0x00, 0xf0, 0x05, 0x00


	//----- nvinfo : EIATTR_KPARAM_INFO
	.align		4
.L_2702:
        /*0018*/ 	.byte	0x04, 0x17
        /*001a*/ 	.short	(.L_2704 - .L_2703)
.L_2703:
        /*001c*/ 	.word	0x00000000
        /*0020*/ 	.short	0x0005
        /*0022*/ 	.short	0x0032
        /*0024*/ 	.byte	0x00, 0xf0, 0x05, 0x00


	//----- nvinfo : EIATTR_KPARAM_INFO
	.align		4
.L_2704:
        /*0028*/ 	.byte	0x04, 0x17
        /*002a*/ 	.short	(.L_2706 - .L_2705)
.L_2705:
        /*002c*/ 	.word	0x00000000
        /*0030*/ 	.short	0x0004
        /*0032*/ 	.short	0x0031
        /*0034*/ 	.byte	0x00, 0xf0, 0x05, 0x00


	//----- nvinfo : EIATTR_KPARAM_INFO
	.align		4
.L_2706:
        /*0038*/ 	.byte	0x04, 0x17
        /*003a*/ 	.short	(.L_2708 - .L_2707)
.L_2707:
        /*003c*/ 	.word	0x00000000
        /*0040*/ 	.short	0x0003
        /*0042*/ 	.short	0x0030
        /*0044*/ 	.byte	0x00, 0xf0, 0x05, 0x00


	//----- nvinfo : EIATTR_KPARAM_INFO
	.align		4
.L_2708:
        /*0048*/ 	.byte	0x04, 0x17
        /*004a*/ 	.short	(.L_2710 - .L_2709)
.L_2709:
        /*004c*/ 	.word	0x00000000
        /*0050*/ 	.short	0x0002
        /*0052*/ 	.short	0x0020
        /*0054*/ 	.byte	0x00, 0xf0, 0x41, 0x00


	//----- nvinfo : EIATTR_KPARAM_INFO
	.align		4
.L_2710:
        /*0058*/ 	.byte	0x04, 0x17
        /*005a*/ 	.short	(.L_2712 - .L_2711)
.L_2711:
        /*005c*/ 	.word	0x00000000
        /*0060*/ 	.short	0x0001
        /*0062*/ 	.short	0x0008
        /*0064*/ 	.byte	0x00, 0xf0, 0x61, 0x00


	//----- nvinfo : EIATTR_KPARAM_INFO
	.align		4
.L_2712:
        /*0068*/ 	.byte	0x04, 0x17
        /*006a*/ 	.short	(.L_2714 - .L_2713)
.L_2713:
        /*006c*/ 	.word	0x00000000
        /*0070*/ 	.short	0x0000
        /*0072*/ 	.short	0x0000
        /*0074*/ 	.byte	0x00, 0xf0, 0x11, 0x00


	//----- nvinfo : EIATTR_SPARSE_MMA_MASK
	.align		4
.L_2714:
        /*0078*/ 	.byte	0x03, 0x50
        /*007a*/ 	.short	0x0000


	//----- nvinfo : EIATTR_MAXREG_COUNT
	.align		4
        /*007c*/ 	.byte	0x03, 0x1b
        /*007e*/ 	.short	0x00ff


	//----- nvinfo : EIATTR_EXTERNS
	.align		4
        /*0080*/ 	.byte	0x04, 0x0f
        /*0082*/ 	.short	(.L_2716 - .L_2715)


	//   ....[0]....
	.align		4
.L_2715:
        /*0084*/ 	.word	index@(__assertfail)


	//----- nvinfo : EIATTR_MERCURY_ISA_VERSION
	.align		4
.L_2716:
        /*0088*/ 	.byte	0x03, 0x5f
        /*008a*/ 	.short	0x0101


	//----- nvinfo : EIATTR_VRC_CTA_INIT_COUNT
	.align		4
        /*008c*/ 	.byte	0x02, 0x4a
	.zero		1
	.zero		1


	//----- nvinfo : EIATTR_SYSCALL_OFFSETS
	.align		4
        /*0090*/ 	.byte	0x04, 0x46
        /*0092*/ 	.short	(.L_2718 - .L_2717)


	//   ....[0]....
.L_2717:
        /*0094*/ 	.word	0x00000380


	//   ....[1]....
        /*0098*/ 	.word	0x00000510


	//   ....[2]....
        /*009c*/ 	.word	0x000006a0


	//   ....[3]....
        /*00a0*/ 	.word	0x00000830


	//----- nvinfo : EIATTR_EXIT_INSTR_OFFSETS
	.align		4
.L_2718:
        /*00a4*/ 	.byte	0x04, 0x1c
        /*00a6*/ 	.short	(.L_2720 - .L_2719)


	//   ....[0]....
.L_2719:
        /*00a8*/ 	.word	0x000009f0


	//   ....[1]....
        /*00ac*/ 	.word	0x00000a40


	//----- nvinfo : EIATTR_MAX_THREADS
	.align		4
.L_2720:
        /*00b0*/ 	.byte	0x04, 0x05
        /*00b2*/ 	.short	(.L_2722 - .L_2721)
.L_2721:
        /*00b4*/ 	.word	0x00000080
        /*00b8*/ 	.word	0x00000001
        /*00bc*/ 	.word	0x00000001


	//----- nvinfo : EIATTR_CRS_STACK_SIZE
	.align		4
.L_2722:
        /*00c0*/ 	.byte	0x04, 0x1e
        /*00c2*/ 	.short	(.L_2724 - .L_2723)
.L_2723:
        /*00c4*/ 	.word	0x00000000


	//----- nvinfo : EIATTR_CBANK_PARAM_SIZE
	.align		4
.L_2724:
        /*00c8*/ 	.byte	0x03, 0x19
        /*00ca*/ 	.short	0x0034


	//----- nvinfo : EIATTR_PARAM_CBANK
	.align		4
        /*00cc*/ 	.byte	0x04, 0x0a
        /*00ce*/ 	.short	(.L_2726 - .L_2725)
	.align		4
.L_2725:
        /*00d0*/ 	.word	index@(.nv.constant0._ZN2at6native27unrolled_elementwise_kernelIZZZNS0_67_GLOBAL__N__bb565c37_34_ValidateCompressedIndicesKernel_cu_33a4b88b42_validate_compressed_sparse_indices_kernelILNS2_8CDimNameE0ENS2_18CUDAKernelLauncherENS2_14EmptyVecKernelENS2_8DummyVecELm0EEEvRKNS_6TensorESA_lllENKUlvE0_clEvENKUlvE_clEvEUliE_St5arrayIPcLm2EELi4E23TrivialOffsetCalculatorILi1EjESI_NS0_6memory15LoadWithoutCastENSJ_16StoreWithoutCastEEEviT_T0_T2_T3_T4_T5_)
        /*00d4*/ 	.short	0x0380
        /*00d6*/ 	.short	0x0034


	//----- nvinfo : EIATTR_SW_WAR
	.align		4
.L_2726:
        /*00d8*/ 	.byte	0x04, 0x36
        /*00da*/ 	.short	(.L_2728 - .L_2727)
.L_2727:
        /*00dc*/ 	.word	0x00000008
.L_2728:


//--------------------- .nv.info._ZN2at6native29vectorized_elementwise_kernelILi2EZZZNS0_67_GLOBAL__N__bb565c37_34_ValidateCompressedIndicesKernel_cu_33a4b88b42_validate_compressed_sparse_indices_kernelILNS2_8CDimNameE0ENS2_18CUDAKernelLauncherENS2_14EmptyVecKernelENS2_8DummyVecELm0EEEvRKNS_6TensorESA_lllENKUlvE0_clEvENKUlvE_clEvEUliE_St5arrayIPcLm2EEEEviT0_T1_ --------------------------
	.section	.nv.info._ZN2at6native29vectorized_elementwise_kernelILi2EZZZNS0_67_GLOBAL__N__bb565c37_34_ValidateCompressedIndicesKernel_cu_33a4b88b42_validate_compressed_sparse_indices_kernelILNS2_8CDimNameE0ENS2_18CUDAKernelLauncherENS2_14EmptyVecKernelENS2_8DummyVecELm0EEEvRKNS_6TensorESA_lllENKUlvE0_clEvENKUlvE_clEvEUliE_St5arrayIPcLm2EEEEviT0_T1_,"",@"SHT_CUDA_INFO"
	.sectionflags	@""
	.align	4


	//----- nvinfo : EIATTR_CUDA_API_VERSION
	.align		4
        /*0000*/ 	.byte	0x04, 0x37
        /*0002*/ 	.short	(.L_2730 - .L_2729)
.L_2729:
        /*0004*/ 	.word	0x00000082


	//----- nvinfo : EIATTR_KPARAM_INFO
	.align		4
.L_2730:
        /*0008*/ 	.byte	0x04, 0x17
        /*000a*/ 	.short	(.L_2732 - .L_2731)
.L_2731:
        /*000c*/ 	.word	0x00000000
        /*0010*/ 	.short	0x0002
        /*0012*/ 	.short	0x0020
        /*0014*/ 	.byte	0x00, 0xf0, 0x41, 0x00


	//----- nvinfo : EIATTR_KPARAM_INFO
	.align		4
.L_2732:
        /*0018*/ 	.byte	0x04, 0x17
        /*001a*/ 	.short	(.L_2734 - .L_2733)
.L_2733:
        /*001c*/ 	.word	0x00000000
        /*0020*/ 	.short	0x0001
        /*0022*/ 	.short	0x0008
        /*0024*/ 	.byte	0x00, 0xf0, 0x61, 0x00


	//----- nvinfo : EIATTR_KPARAM_INFO
	.align		4
.L_2734:
        /*0028*/ 	.byte	0x04, 0x17
        /*002a*/ 	.short	(.L_2736 - .L_2735)
.L_2735:
        /*002c*/ 	.word	0x00000000
        /*0030*/ 	.short	0x0000
        /*0032*/ 	.short	0x0000
        /*0034*/ 	.byte	0x00, 0xf0, 0x11, 0x00


	//----- nvinfo : EIATTR_SPARSE_MMA_MASK
	.align		4
.L_2736:
        /*0038*/ 	.byte	0x03, 0x50
        /*003a*/ 	.short	0x0000


	//----- nvinfo : EIATTR_MAXREG_COUNT
	.align		4
        /*003c*/ 	.byte	0x03, 0x1b
        /*003e*/ 	.short	0x00ff


	//----- nvinfo : EIATTR_EXTERNS
	.align		4
        /*0040*/ 	.byte	0x04, 0x0f
        /*0042*/ 	.short	(.L_2738 - .L_2737)


	//   ....[0]....
	.align		4
.L_2737:
        /*0044*/ 	.word	index@(__assertfail)


	//----- nvinfo : EIATTR_MERCURY_ISA_VERSION
	.align		4
.L_2738:
        /*0048*/ 	.byte	0x03, 0x5f
        /*004a*/ 	.short	0x0101


	//----- nvinfo : EIATTR_VRC_CTA_INIT_COUNT
	.align		4
        /*004c*/ 	.byte	0x02, 0x4a
	.zero		1
	.zero		1


	//----- nvinfo : EIATTR_SYSCALL_OFFSETS
	.align		4
        /*0050*/ 	.byte	0x04, 0x46
        /*0052*/ 	.short	(.L_2740 - .L_2739)


	//   ....[0]....
.L_2739:
        /*0054*/ 	.word	0x00000540


	//   ....[1]....
        /*0058*/ 	.word	0x000006d0


	//   ....[2]....
        /*005c*/ 	.word	0x00000860


	//   ....[3]....
        /*0060*/ 	.word	0x000009f0


	//   ....[4]....
        /*0064*/ 	.word	0x00000b80


	//   ....[5]....
        /*0068*/ 	.word	0x00000d10


	//   ....[6]....
        /*006c*/ 	.word	0x00000ea0


	//   ....[7]....
        /*0070*/ 	.word	0x00001030


	//   ....[8]....
        /*0074*/ 	.word	0x000015e0


	//   ....[9]....
        /*0078*/ 	.word	0x00001750


	//   ....[10]....
        /*007c*/ 	.word	0x000018c0


	//   ....[11]....
        /*0080*/ 	.word	0x00001a30


	//   ....[12]....
        /*0084*/ 	.word	0x00001ba0


	//   ....[13]....
        /*0088*/ 	.word	0x00001d10


	//   ....[14]....
        /*008c*/ 	.word	0x00001e80


	//   ....[15]....
        /*0090*/ 	.word	0x00001ff0


	//----- nvinfo : EIATTR_EXIT_INSTR_OFFSETS
	.align		4
.L_2740:
        /*0094*/ 	.byte	0x04, 0x1c
        /*0096*/ 	.short	(.L_2742 - .L_2741)


	//   ....[0]....
.L_2741:
        /*0098*/ 	.word	0x000013b0


	//   ....[1]....
        /*009c*/ 	.word	0x00001400


	//   ....[2]....
        /*00a0*/ 	.word	0x00002080


	//----- nvinfo : EIATTR_MAX_THREADS
	.align		4
.L_2742:
        /*00a4*/ 	.byte	0x04, 0x05
        /*00a6*/ 	.short	(.L_2744 - .L_2743)
.L_2743:
        /*00a8*/ 	.word	0x00000080
        /*00ac*/ 	.word	0x00000001
        /*00b0*/ 	.word	0x00000001


	//----- nvinfo : EIATTR_CRS_STACK_SIZE
	.align		4
.L_2744:
        /*00b4*/ 	.byte	0x04, 0x1e
        /*00b6*/ 	.short	(.L_2746 - .L_2745)
.L_2745:
        /*00b8*/ 	.word	0x00000000


	//----- nvinfo : EIATTR_CBANK_PARAM_SIZE
	.align		4
.L_2746:
        /*00bc*/ 	.byte	0x03, 0x19
        /*00be*/ 	.short	0x0030


	//----- nvinfo : EIATTR_PARAM_CBANK
	.align		4
        /*00c0*/ 	.byte	0x04, 0x0a
        /*00c2*/ 	.short	(.L_2748 - .L_2747)
	.align		4
.L_2747:
        /*00c4*/ 	.word	index@(.nv.constant0._ZN2at6native29vectorized_elementwise_kernelILi2EZZZNS0_67_GLOBAL__N__bb565c37_34_ValidateCompressedIndicesKernel_cu_33a4b88b42_validate_compressed_sparse_indices_kernelILNS2_8CDimNameE0ENS2_18CUDAKernelLauncherENS2_14EmptyVecKernelENS2_8DummyVecELm0EEEvRKNS_6TensorESA_lllENKUlvE0_clEvENKUlvE_clEvEUliE_St5arrayIPcLm2EEEEviT0_T1_)
        /*00c8*/ 	.short	0x0380
        /*00ca*/ 	.short	0x0030


	//----- nvinfo : EIATTR_SW_WAR
	.align		4
.L_2748:
        /*00cc*/ 	.byte	0x04, 0x36
        /*00ce*/ 	.short	(.L_2750 - .L_2749)
.L_2749:
        /*00d0*/ 	.word	0x00000008
.L_2750:


//--------------------- .nv.info._ZN2at6native29vectorized_elementwise_kernelILi4EZZZNS0_67_GLOBAL__N__bb565c37_34_ValidateCompressedIndicesKernel_cu_33a4b88b42_validate_compressed_sparse_indices_kernelILNS2_8CDimNameE0ENS2_18CUDAKernelLauncherENS2_14EmptyVecKernelENS2_8DummyVecELm0EEEvRKNS_6TensorESA_lllENKUlvE0_clEvENKUlvE_clEvEUliE_St5arrayIPcLm2EEEEviT0_T1_ --------------------------
	.section	.nv.info._ZN2at6native29vectorized_elementwise_kernelILi4EZZZNS0_67_GLOBAL__N__bb565c37_34_ValidateCompressedIndicesKernel_cu_33a4b88b42_validate_compressed_sparse_indices_kernelILNS2_8CDimNameE0ENS2_18CUDAKernelLauncherENS2_14EmptyVecKernelENS2_8DummyVecELm0EEEvRKNS_6TensorESA_lllENKUlvE0_clEvENKUlvE_clEvEUliE_St5arrayIPcLm2EEEEviT0_T1_,"",@"SHT_CUDA_INFO"
	.sectionflags	@""
	.align	4


	//----- nvinfo : EIATTR_CUDA_API_VERSION
	.align		4
        /*0000*/ 	.byte	0x04, 0x37
        /*0002*/ 	.short	(.L_2752 - .L_2751)
.L_2751:
        /*0004*/ 	.word	0x00000082


	//----- nvinfo : EIATTR_KPARAM_INFO
	.align		4
.L_2752:
        /*0008*/ 	.byte	0x04, 0x17
        /*000a*/ 	.short	(.L_2754 - .L_2753)
.L_2753:
        /*000c*/ 	.word	0x00000000
        /*0010*/ 	.short	0x0002
        /*0012*/ 	.short	0x0020
        /*0014*/ 	.byte	0x00, 0xf0, 0x41, 0x00


	//----- nvinfo : EIATTR_KPARAM_INFO
	.align		4
.L_2754:
        /*0018*/ 	.byte	0x04, 0x17
        /*001a*/ 	.short	(.L_2756 - .L_2755)
.L_2755:
        /*001c*/ 	.word	0x00000000
        /*0020*/ 	.short	0x0001
        /*0022*/ 	.short	0x0008
        /*0024*/ 	.byte	0x00, 0xf0, 0x61, 0x00


	//----- nvinfo : EIATTR_KPARAM_INFO
	.align		4
.L_2756:
        /*0028*/ 	.byte	0x04, 0x17
        /*002a*/ 	.short	(.L_2758 - .L_2757)
.L_2757:
        /*002c*/ 	.word	0x00000000
        /*0030*/ 	.short	0x0000
        /*0032*/ 	.short	0x0000
        /*0034*/ 	.byte	0x00, 0xf0, 0x11, 0x00


	//----- nvinfo : EIATTR_SPARSE_MMA_MASK
	.align		4
.L_2758:
        /*0038*/ 	.byte	0x03, 0x50
        /*003a*/ 	.short	0x0000


	//----- nvinfo : EIATTR_MAXREG_COUNT
	.align		4
        /*003c*/ 	.byte	0x03, 0x1b
        /*003e*/ 	.short	0x00ff


	//----- nvinfo : EIATTR_EXTERNS
	.align		4
        /*0040*/ 	.byte	0x04, 0x0f
        /*0042*/ 	.short	(.L_2760 - .L_2759)


	//   ....[0]....
	.align		4
.L_2759:
        /*0044*/ 	.word	index@(__assertfail)


	//----- nvinfo : EIATTR_MERCURY_ISA_VERSION
	.align		4
.L_2760:
        /*0048*/ 	.byte	0x03, 0x5f
        /*004a*/ 	.short	0x0101


	//----- nvinfo : EIATTR_VRC_CTA_INIT_COUNT
	.align		4
        /*004c*/ 	.byte	0x02, 0x4a
	.zero		1
	.zero		1


	//----- nvinfo : EIATTR_SYSCALL_OFFSETS
	.align		4
        /*0050*/ 	.byte	0x04, 0x46
        /*0052*/ 	.short	(.L_2762 - .L_2761)


	//   ....[0]....
.L_2761:
        /*0054*/ 	.word	0x00000550


	//   ....[1]....
        /*0058*/ 	.word	0x000006e0


	//   ....[2]....
        /*005c*/ 	.word	0x00000870


	//   ....[3]....
        /*0060*/ 	.word	0x00000a00


	//   ....[4]....
        /*0064*/ 	.word	0x00000b90


	//   ....[5]....
        /*0068*/ 	.word	0x00000d20


	//   ....[6]....
        /*006c*/ 	.word	0x00000eb0


	//   ....[7]....
        /*0070*/ 	.word	0x00001040


	//   ....[8]....
        /*0074*/ 	.word	0x000015d0


	//   ....[9]....
        /*0078*/ 	.word	0x00001740


	//   ....[10]....
        /*007c*/ 	.word	0x000018b0


	//   ....[11]....
        /*0080*/ 	.word	0x00001a20


	//   ....[12]....
        /*0084*/ 	.word	0x00001b90


	//   ....[13]....
        /*0088*/ 	.word	0x00001d00


	//   ....[14]....
        /*008c*/ 	.word	0x00001e70


	//   ....[15]....
        /*0090*/ 	.word	0x00001fe0


	//----- nvinfo : EIATTR_EXIT_INSTR_OFFSETS
	.align		4
.L_2762:
        /*0094*/ 	.byte	0x04, 0x1c
        /*0096*/ 	.short	(.L_2764 - .L_2763)


	//   ....[0]....
.L_2763:
        /*0098*/ 	.word	0x000013c0


	//   ....[1]....
        /*009c*/ 	.word	0x00001410


	//   ....[2]....
        /*00a0*/ 	.word	0x00002050


	//----- nvinfo : EIATTR_MAX_THREADS
	.align		4
.L_2764:
        /*00a4*/ 	.byte	0x04, 0x05
        /*00a6*/ 	.short	(.L_2766 - .L_2765)
.L_2765:
        /*00a8*/ 	.word	0x00000080
        /*00ac*/ 	.word	0x00000001
        /*00b0*/ 	.word	0x00000001


	//----- nvinfo : EIATTR_CRS_STACK_SIZE
	.align		4
.L_2766:
        /*00b4*/ 	.byte	0x04, 0x1e
        /*00b6*/ 	.short	(.L_2768 - .L_2767)
.L_2767:
        /*00b8*/ 	.word	0x00000000


	//----- nvinfo : EIATTR_CBANK_PARAM_SIZE
	.align		4
.L_2768:
        /*00bc*/ 	.byte	0x03, 0x19
        /*00be*/ 	.short	0x0030


	//----- nvinfo : EIATTR_PARAM_CBANK
	.align		4
        /*00c0*/ 	.byte	0x04, 0x0a
        /*00c2*/ 	.short	(.L_2770 - .L_2769)
	.align		4
.L_2769:
        /*00c4*/ 	.word	index@(.nv.constant0._ZN2at6native29vectorized_elementwise_kernelILi4EZZZNS0_67_GLOBAL__N__bb565c37_34_ValidateCompressedIndicesKernel_cu_33a4b88b42_validate_compressed_sparse_indices_kernelILNS2_8CDimNameE0ENS2_18CUDAKernelLauncherENS2_14EmptyVecKernelENS2_8DummyVecELm0EEEvRKNS_6TensorESA_lllENKUlvE0_clEvENKUlvE_clEvEUliE_St5arrayIPcLm2EEEEviT0_T1_)
        /*00c8*/ 	.short	0x0380
        /*00ca*/ 	.short	0x0030


	//----- nvinfo : EIATTR_SW_WAR
	.align		4
.L_2770:
        /*00cc*/ 	.byte	0x04, 0x36
        /*00ce*/ 	.short	(.L_2772 - .L_2771)
.L_2771:
        /*00d0*/ 	.word	0x00000008
.L_2772:


//--------------------- .nv.info._ZN2at6native29vectorized_elementwise_kernelILi8EZZZNS0_67_GLOBAL__N__bb565c37_34_ValidateCompressedIndicesKernel_cu_33a4b88b42_validate_compressed_sparse_indices_kernelILNS2_8CDimNameE0ENS2_18CUDAKernelLauncherENS2_14EmptyVecKernelENS2_8DummyVecELm0EEEvRKNS_6TensorESA_lllENKUlvE0_clEvENKUlvE_clEvEUliE_St5arrayIPcLm2EEEEviT0_T1_ --------------------------
	.section	.nv.info._ZN2at6native29vectorized_elementwise_kernelILi8EZZZNS0_67_GLOBAL__N__bb565c37_34_ValidateCompressedIndicesKernel_cu_33a4b88b42_validate_compressed_sparse_indices_kernelILNS2_8CDimNameE0ENS2_18CUDAKernelLauncherENS2_14EmptyVecKernelENS2_8DummyVecELm0EEEvRKNS_6TensorESA_lllENKUlvE0_clEvENKUlvE_clEvEUliE_St5arrayIPcLm2EEEEviT0_T1_,"",@"SHT_CUDA_INFO"
	.sectionflags	@""
	.align	4


	//----- nvinfo : EIATTR_CUDA_API_VERSION
	.align		4
        /*0000*/ 	.byte	0x04, 0x37
        /*0002*/ 	.short	(.L_2774 - .L_2773)
.L_2773:
        /*0004*/ 	.word	0x00000082


	//----- nvinfo : EIATTR_KPARAM_INFO
	.align		4
.L_2774:
        /*0008*/ 	.byte	0x04, 0x17
        /*000a*/ 	.short	(.L_2776 - .L_2775)
.L_2775:
        /*000c*/ 	.word	0x00000000
        /*0010*/ 	.short	0x0002
        /*0012*/ 	.short	0x0020
        /*0014*/ 	.byte	0x00, 0xf0, 0x41, 0x00


	//----- nvinfo : EIATTR_KPARAM_INFO
	.align		4
.L_2776:
        /*0018*/ 	.byte	0x04, 0x17
        /*001a*/ 	.short	(.L_2778 - .L_2777)
.L_2777:
        /*001c*/ 	.word	0x00000000
        /*0020*/ 	.short	0x0001
        /*0022*/ 	.short	0x0008
        /*0024*/ 	.byte	0x00, 0xf0, 0x61, 0x00


	//----- nvinfo : EIATTR_KPARAM_INFO
	.align		4
.L_2778:
        /*0028*/ 	.byte	0x04, 0x17
        /*002a*/ 	.short	(.L_2780 - .L_2779)
.L_2779:
        /*002c*/ 	.word	0x00000000
        /*0030*/ 	.short	0x0000
        /*0032*/ 	.short	0x0000
        /*0034*/ 	.byte	0x00, 0xf0, 0x11, 0x00


	//----- nvinfo : EIATTR_SPARSE_MMA_MASK
	.align		4
.L_2780:
        /*0038*/ 	.byte	0x03, 0x50
        /*003a*/ 	.short	0x0000


	//----- nvinfo : EIATTR_MAXREG_COUNT
	.align		4
        /*003c*/ 	.byte	0x03, 0x1b
        /*003e*/ 	.short	0x00ff


	//----- nvinfo : EIATTR_MERCURY_ISA_VERSION
	.align		4
        /*0040*/ 	.byte	0x03, 0x5f
        /*0042*/ 	.short	0x0101


	//----- nvinfo : EIATTR_VRC_CTA_INIT_COUNT
	.align		4
        /*0044*/ 	.byte	0x02, 0x4a
	.zero		1
	.zero		1


	//----- nvinfo : EIATTR_EXIT_INSTR_OFFSETS
	.align		4
        /*0048*/ 	.byte	0x04, 0x1c
        /*004a*/ 	.short	(.L_2782 - .L_2781)


	//   ....[0]....
.L_2781:
        /*004c*/ 	.word	0x00000010


	//----- nvinfo : EIATTR_MAX_THREADS
	.align		4
.L_2782:
        /*0050*/ 	.byte	0x04, 0x05
        /*0052*/ 	.short	(.L_2784 - .L_2783)
.L_2783:
        /*0054*/ 	.word	0x00000080
        /*0058*/ 	.word	0x00000001
        /*005c*/ 	.word	0x00000001


	//----- nvinfo : EIATTR_CBANK_PARAM_SIZE
	.align		4
.L_2784:
        /*0060*/ 	.byte	0x03, 0x19
        /*0062*/ 	.short	0x0030


	//----- nvinfo : EIATTR_PARAM_CBANK
	.align		4
        /*0064*/ 	.byte	0x04, 0x0a
        /*0066*/ 	.short	(.L_2786 - .L_2785)
	.align		4
.L_2785:
        /*0068*/ 	.word	index@(.nv.constant0._ZN2at6native29vectorized_elementwise_kernelILi8EZZZNS0_67_GLOBAL__N__bb565c37_34_ValidateCompressedIndicesKernel_cu_33a4b88b42_validate_compressed_sparse_indices_kernelILNS2_8CDimNameE0ENS2_18CUDAKernelLauncherENS2_14EmptyVecKernelENS2_8DummyVecELm0EEEvRKNS_6TensorESA_lllENKUlvE0_clEvENKUlvE_clEvEUliE_St5arrayIPcLm2EEEEviT0_T1_)
        /*006c*/ 	.short	0x0380
        /*006e*/ 	.short	0x0030


	//----- nvinfo : EIATTR_SW_WAR
	.align		4
.L_2786:
        /*0070*/ 	.byte	0x04, 0x36
        /*0072*/ 	.short	(.L_2788 - .L_2787)
.L_2787:
        /*0074*/ 	.word	0x00000008
.L_2788:


//--------------------- .nv.info._ZN2at6native18elementwise_kernelILi128ELi4EZNS0_15gpu_kernel_implIZZZNS0_67_GLOBAL__N__bb565c37_34_ValidateCompressedIndicesKernel_cu_33a4b88b42_validate_compressed_sparse_indices_kernelILNS3_8CDimNameE0ENS3_18CUDAKernelLauncherENS3_14EmptyVecKernelENS3_8DummyVecELm8EEEvRKNS_6TensorESB_lllENKUlvE1_clEvENKUlvE0_clEvEUllllllE_EEvRNS_18TensorIteratorBaseERKT_EUliE_EEviT1_ --------------------------
	.section	.nv.info._ZN2at6native18elementwise_kernelILi128ELi4EZNS0_15gpu_kernel_implIZZZNS0_67_GLOBAL__N__bb565c37_34_ValidateCompressedIndicesKernel_cu_33a4b88b42_validate_compressed_sparse_indices_kernelILNS3_8CDimNameE0ENS3_18CUDAKernelLauncherENS3_14EmptyVecKernelENS3_8DummyVecELm8EEEvRKNS_6TensorESB_lllENKUlvE1_clEvENKUlvE0_clEvEUllllllE_EEvRNS_18TensorIteratorBaseERKT_EUliE_EEviT1_,"",@"SHT_CUDA_INFO"
	.sectionflags	@""
	.align	4


	//----- nvinfo : EIATTR_CUDA_API_VERSION
	.align		4
        /*0000*/ 	.byte	0x04, 0x37
        /*0002*/ 	.short	(.L_2790 - .L_2789)
.L_2789:
        /*0004*/ 	.word	0x00000082


	//----- nvinfo : EIATTR_KPARAM_INFO
	.align		4
.L_2790:
        /*0008*/ 	.byte	0x04, 0x17
        /*000a*/ 	.short	(.L_2792 - .L_2791)
.L_2791:
        /*000c*/ 	.word	0x00000000
        /*0010*/ 	.short	0x0001
        /*0012*/ 	.short	0x0008
        /*0014*/ 	.byte	0x00, 0xf0, 0xe1, 0x11


	//----- nvinfo : EIATTR_KPARAM_INFO
	.align		4
.L_2792:
        /*0018*/ 	.byte	0x04, 0x17
        /*001a*/ 	.short	(.L_2794 - .L_2793)
.L_2793:
        /*001c*/ 	.word	0x00000000
        /*0020*/ 	.short	0x0000
        /*0022*/ 	.short	0x0000
        /*0024*/ 	.byte	0x00, 0xf0, 0x11, 0x00


	//----- nvinfo : EIATTR_SPARSE_MMA_MASK
	.align		4
.L_2794:
        /*0028*/ 	.byte	0x03, 0x50
        /*002a*/ 	.short	0x0000


	//----- nvinfo : EIATTR_MAXREG_COUNT
	.align		4
        /*002c*/ 	.byte	0x03, 0x1b
        /*002e*/ 	.short	0x0080


	//----- nvinfo : EIATTR_EXTERNS
	.align		4
        /*0030*/ 	.byte	0x04, 0x0f
        /*0032*/ 	.short	(.L_2796 - .L_2795)


	//   ....[0]....
	.align		4
.L_2795:
        /*0034*/ 	.word	index@(__assertfail)


	//----- nvinfo : EIATTR_MERCURY_ISA_VERSION
	.align		4
.L_2796:
        /*0038*/ 	.byte	0x03, 0x5f
        /*003a*/ 	.short	0x0101


	//----- nvinfo : EIATTR_VRC_CTA_INIT_COUNT
	.align		4
        /*003c*/ 	.byte	0x02, 0x4a
	.zero		1
	.zero		1


	//----- nvinfo : EIATTR_SYSCALL_OFFSETS
	.align		4
        /*0040*/ 	.byte	0x04, 0x46
        /*0042*/ 	.short	(.L_2798 - .L_2797)


	//   ....[0]....
.L_2797:
        /*0044*/ 	.word	0x00002a30


	//   ....[1]....
        /*0048*/ 	.word	0x00003880


	//   ....[2]....
        /*004c*/ 	.word	0x000046d0


	//   ....[3]....
        /*0050*/ 	.word	0x00005520


	//   ....[4]....
        /*0054*/ 	.word	0x00006370


	//   ....[5]....
        /*0058*/ 	.word	0x000065d0


	//   ....[6]....
        /*005c*/ 	.word	0x00006730


	//   ....[7]....
        /*0060*/ 	.word	0x000068d0


	//   ....[8]....
        /*0064*/ 	.word	0x00009cb0


	//   ....[9]....
        /*0068*/ 	.word	0x0000a420


	//   ....[10]....
        /*006c*/ 	.word	0x0000cdd0


	//   ....[11]....
        /*0070*/ 	.word	0x0000dc20


	//   ....[12]....
        /*0074*/ 	.word	0x0000ea70


	//   ....[13]....
        /*0078*/ 	.word	0x0000f8c0


	//   ....[14]....
        /*007c*/ 	.word	0x00010710


	//   ....[15]....
        /*0080*/ 	.word	0x000108c0


	//   ....[16]....
        /*0084*/ 	.word	0x00010a20


	//   ....[17]....
        /*0088*/ 	.word	0x00010bc0


	//   ....[18]....
        /*008c*/ 	.word	0x00013fa0


	//   ....[19]....
        /*0090*/ 	.word	0x00014720


	//   ....[20]....
        /*0094*/ 	.word	0x000170b0


	//   ....[21]....
        /*0098*/ 	.word	0x00017f00


	//   ....[22]....
        /*009c*/ 	.word	0x00018d50


	//   ....[23]....
        /*00a0*/ 	.word	0x00019ba0


	//   ....[24]....
        /*00a4*/ 	.word	0x0001a9f0


	//   ....[25]....
        /*00a8*/ 	.word	0x0001aba0


	//   ....[26]....
        /*00ac*/ 	.word	0x0001ad00


	//   ....[27]....
        /*00b0*/ 	.word	0x0001aea0


	//   ....[28]....
        /*00b4*/ 	.word	0x0001e280


	//   ....[29]....
        /*00b8*/ 	.word	0x0001ea00


	//   ....[30]....
        /*00bc*/ 	.word	0x00021390


	//   ....[31]....
        /*00c0*/ 	.word	0x000221d0


	//   ....[32]....
        /*00c4*/ 	.word	0x00023010


	//   ....[33]....
        /*00c8*/ 	.word	0x00023e50


	//   ....[34]....
        /*00cc*/ 	.word	0x00024c90


	//   ....[35]....
        /*00d0*/ 	.word	0x00024e40


	//   ....[36]....
        /*00d4*/ 	.word	0x00024fa0


	//   ....[37]....
        /*00d8*/ 	.word	0x00025140


	//   ....[38]....
        /*00dc*/ 	.word	0x000284f0


	//   ....[39]....
        /*00e0*/ 	.word	0x00028c40


	//----- nvinfo : EIATTR_EXIT_INSTR_OFFSETS
	.align		4
.L_2798:
        /*00e4*/ 	.byte	0x04, 0x1c
        /*00e6*/ 	.short	(.L_2800 - .L_2799)


	//   ....[0]....
.L_2799:
        /*00e8*/ 	.word	0x0001ea90


	//   ....[1]....
        /*00ec*/ 	.word	0x00028630


	//   ....[2]....
        /*00f0*/ 	.word	0x00028650


	//   ....[3]....
        /*00f4*/ 	.word	0x000286d0


	//   ....[4]....
        /*00f8*/ 	.word	0x000286f0


	//   ....[5]....
        /*00fc*/ 	.word	0x00028710


	//   ....[6]....
        /*0100*/ 	.word	0x00028790


	//   ....[7]....
        /*0104*/ 	.word	0x000287b0


	//   ....[8]....
        /*0108*/ 	.word	0x00028830


	//   ....[9]....
        /*010c*/ 	.word	0x00028850


	//   ....[10]....
        /*0110*/ 	.word	0x00028870


	//   ....[11]....
        /*0114*/ 	.word	0x00028910


	//   ....[12]....
        /*0118*/ 	.word	0x00028930


	//   ....[13]....
        /*011c*/ 	.word	0x000289b0


	//   ....[14]....
        /*0120*/ 	.word	0x000289d0


	//   ....[15]....
        /*0124*/ 	.word	0x000289f0


	//   ....[16]....
        /*0128*/ 	.word	0x00028a90


	//   ....[17]....
        /*012c*/ 	.word	0x00028ab0


	//   ....[18]....
        /*0130*/ 	.word	0x00028ad0


	//   ....[19]....
        /*0134*/ 	.word	0x00028b40


	//   ....[20]....
        /*0138*/ 	.word	0x00028c50


	//   ....[21]....
        /*013c*/ 	.word	0x00028c70


	//   ....[22]....
        /*0140*/ 	.word	0x00028c90


	//----- nvinfo : EIATTR_MAX_THREADS
	.align		4
.L_2800:
        /*0144*/ 	.byte	0x04, 0x05
        /*0146*/ 	.short	(.L_2802 - .L_2801)
.L_2801:
        /*0148*/ 	.word	0x00000080
        /*014c*/ 	.word	0x00000001
        /*0150*/ 	.word	0x00000001


	//----- nvinfo : EIATTR_CRS_STACK_SIZE
	.align		4
.L_2802:
        /*0154*/ 	.byte	0x04, 0x1e
        /*0156*/ 	.short	(.L_2804 - .L_2803)
.L_2803:
        /*0158*/ 	.word	0x00000000


	//----- nvinfo : EIATTR_CBANK_PARAM_SIZE
	.align		4
.L_2804:
        /*015c*/ 	.byte	0x03, 0x19
        /*015e*/ 	.short	0x0480


	//----- nvinfo : EIATTR_PARAM_CBANK
	.align		4
        /*0160*/ 	.byte	0x04, 0x0a
        /*0162*/ 	.short	(.L_2806 - .L_2805)
	.align		4
.L_2805:
        /*0164*/ 	.word	index@(.nv.constant0._ZN2at6native18elementwise_kernelILi128ELi4EZNS0_15gpu_kernel_implIZZZNS0_67_GLOBAL__N__bb565c37_34_ValidateCompressedIndicesKernel_cu_33a4b88b42_validate_compressed_sparse_indices_kernelILNS3_8CDimNameE0ENS3_18CUDAKernelLauncherENS3_14EmptyVecKernelENS3_8DummyVecELm8EEEvRKNS_6TensorESB_lllENKUlvE1_clEvENKUlvE0_clEvEUllllllE_EEvRNS_18TensorIteratorBaseERKT_EUliE_EEviT1_)
        /*0168*/ 	.short	0x0380
        /*016a*/ 	.short	0x0480


	//----- nvinfo : EIATTR_SW_WAR
	.align		4
.L_2806:
        /*016c*/ 	.byte	0x04, 0x36
        /*016e*/ 	.short	(.L_2808 - .L_2807)
.L_2807:
        /*0170*/ 	.word	0x00000008
.L_2808:


//--------------------- .nv.info._ZN2at6native27unrolled_elementwise_kernelIZZZNS0_67_GLOBAL__N__bb565c37_34_ValidateCompressedIndicesKernel_cu_33a4b88b42_validate_compressed_sparse_indices_kernelILNS2_8CDimNameE0ENS2_18CUDAKernelLauncherENS2_14EmptyVecKernelENS2_8DummyVecELm8EEEvRKNS_6TensorESA_lllENKUlvE1_clEvENKUlvE0_clEvEUllllllE_St5arrayIPcLm6EELi4E23TrivialOffsetCalculatorILi5EjESH_ILi1EjENS0_6memory12LoadWithCastILi5EEENSK_13StoreWithCastILi1EEEEEviT_T0_T2_T3_T4_T5_ --------------------------
	.section	.nv.info._ZN2at6native27unrolled_elementwise_kernelIZZZNS0_67_GLOBAL__N__bb565c37_34_ValidateCompressedIndicesKernel_cu_33a4b88b42_validate_compressed_sparse_indices_kernelILNS2_8CDimNameE0ENS2_18CUDAKernelLauncherENS2_14EmptyVecKernelENS2_8DummyVecELm8EEEvRKNS_6TensorESA_lllENKUlvE1_clEvENKUlvE0_clEvEUllllllE_St5arrayIPcLm6EELi4E23TrivialOffsetCalculatorILi5EjESH_ILi1EjENS0_6memory12LoadWithCastILi5EEENSK_13StoreWithCastILi1EEEEEviT_T0_T2_T3_T4_T5_,"",@"SHT_CUDA_INFO"
	.sectionflags	@""
	.align	4


	//----- nvinfo : EIATTR_CUDA_API_VERSION
	.align		4
        /*0000*/ 	.byte	0x04, 0x37
        /*0002*/ 	.short	(.L_2810 - .L_2809)
.L_2809:
        /*0004*/ 	.word	0x00000082


	//----- nvinfo : EIATTR_KPARAM_INFO
	.align		4
.L_2810:
        /*0008*/ 	.byte	0x04, 0x17
        /*000a*/ 	.short	(.L_2812 - .L_2811)
.L_2811:
        /*000c*/ 	.word	0x00000000
        /*0010*/ 	.short	0x0006
        /*0012*/ 	.short	0x0108
        /*0014*/ 	.byte	0x00, 0xf0, 0x21, 0x00


	//----- nvinfo : EIATTR_KPARAM_INFO
	.align		4
.L_2812:
        /*0018*/ 	.byte	0x04, 0x17
        /*001a*/ 	.short	(.L_2814 - .L_2813)
.L_2813:
        /*001c*/ 	.word	0x00000000
        /*0020*/ 	.short	0x0005
        /*0022*/ 	.short	0x00ec
        /*0024*/ 	.byte	0x00, 0xf0, 0x71, 0x00


	//----- nvinfo : EIATTR_KPARAM_INFO
	.align		4
.L_2814:
        /*0028*/ 	.byte	0x04, 0x17
        /*002a*/ 	.short	(.L_2816 - .L_2815)
.L_2815:
        /*002c*/ 	.word	0x00000000
        /*0030*/ 	.short	0x0004
        /*0032*/ 	.short	0x00e9
        /*0034*/ 	.byte	0x00, 0xf0, 0x05, 0x00


	//----- nvinfo : EIATTR_KPARAM_INFO
	.align		4
.L_2816:
        /*0038*/ 	.byte	0x04, 0x17
        /*003a*/ 	.short	(.L_2818 - .L_2817)
.L_2817:
        /*003c*/ 	.word	0x00000000
        /*0040*/ 	.short	0x0003
        /*0042*/ 	.short	0x00e8
        /*0044*/ 	.byte	0x00, 0xf0, 0x05, 0x00


	//----- nvinfo : EIATTR_KPARAM_INFO
	.align		4
.L_2818:
        /*0048*/ 	.byte	0x04, 0x17
        /*004a*/ 	.short	(.L_2820 - .L_2819)
.L_2819:
        /*004c*/ 	.word	0x00000000
        /*0050*/ 	.short	0x0002
        /*0052*/ 	.short	0x00b8
        /*0054*/ 	.byte	0x00, 0xf0, 0xc1, 0x00


	//----- nvinfo : EIATTR_KPARAM_INFO
	.align		4
.L_2820:
        /*0058*/ 	.byte	0x04, 0x17
        /*005a*/ 	.short	(.L_2822 - .L_2821)
.L_2821:
        /*005c*/ 	.word	0x00000000
        /*0060*/ 	.short	0x0001
        /*0062*/ 	.short	0x0008
        /*0064*/ 	.byte	0x00, 0xf0, 0xc1, 0x02


	//----- nvinfo : EIATTR_KPARAM_INFO
	.align		4
.L_2822:
        /*0068*/ 	.byte	0x04, 0x17
        /*006a*/ 	.short	(.L_2824 - .L_2823)
.L_2823:
        /*006c*/ 	.word	0x00000000
        /*0070*/ 	.short	0x0000
        /*0072*/ 	.short	0x0000
        /*0074*/ 	.byte	0x00, 0xf0, 0x11, 0x00


	//----- nvinfo : EIATTR_SPARSE_MMA_MASK
	.align		4
.L_2824:
        /*0078*/ 	.byte	0x03, 0x50
        /*007a*/ 	.short	0x0000


	//----- nvinfo : EIATTR_MAXREG_COUNT
	.align		4
        /*007c*/ 	.byte	0x03, 0x1b
        /*007e*/ 	.short	0x00ff


	//----- nvinfo : EIATTR_EXTERNS
	.align		4
        /*0080*/ 	.byte	0x04, 0x0f
        /*0082*/ 	.short	(.L_2826 - .L_2825)


	//   ....[0]....
	.align		4
.L_2825:
        /*0084*/ 	.word	index@(__assertfail)


	//----- nvinfo : EIATTR_MERCURY_ISA_VERSION
	.align		4
.L_2826:
        /*0088*/ 	.byte	0x03, 0x5f
        /*008a*/ 	.short	0x0101


	//----- nvinfo : EIATTR_VRC_CTA_INIT_COUNT
	.align		4
        /*008c*/ 	.byte	0x02, 0x4a
	.zero		1
	.zero		1


	//----- nvinfo : EIATTR_SYSCALL_OFFSETS
	.align		4
        /*0090*/ 	.byte	0x04, 0x46
        /*0092*/ 	.short	(.L_2828 - .L_2827)


	//   ....[0]....
.L_2827:
        /*0094*/ 	.word	0x00001170


	//   ....[1]....
        /*0098*/ 	.word	0x00001fd0


	//   ....[2]....
        /*009c*/ 	.word	0x00002e30


	//   ....[3]....
        /*00a0*/ 	.word	0x00003c90


	//   ....[4]....
        /*00a4*/ 	.word	0x00004af0


	//   ....[5]....
        /*00a8*/ 	.word	0x00005ac0


	//   ....[6]....
        /*00ac*/ 	.word	0x00006930


	//   ....[7]....
        /*00b0*/ 	.word	0x000077a0


	//   ....[8]....
        /*00b4*/ 	.word	0x00008610


	//   ....[9]....
        /*00b8*/ 	.word	0x00009480


	//   ....[10]....
        /*00bc*/ 	.word	0x0000a3a0


	//   ....[11]....
        /*00c0*/ 	.word	0x0000b210


	//   ....[12]....
        /*00c4*/ 	.word	0x0000c080


	//   ....[13]....
        /*00c8*/ 	.word	0x0000cef0


	//   ....[14]....
        /*00cc*/ 	.word	0x0000dd60


	//   ....[15]....
        /*00d0*/ 	.word	0x0000ec70


	//   ....[16]....
        /*00d4*/ 	.word	0x0000fad0


	//   ....[17]....
        /*00d8*/ 	.word	0x00010930


	//   ....[18]....
        /*00dc*/ 	.word	0x00011790


	//   ....[19]....
        /*00e0*/ 	.word	0x000125f0


	//   ....[20]....
        /*00e4*/ 	.word	0x00012860


	//   ....[21]....
        /*00e8*/ 	.word	0x000129b0


	//   ....[22]....
        /*00ec*/ 	.word	0x00012b40


	//   ....[23]....
        /*00f0*/ 	.word	0x000131c0


	//   ....[24]....
        /*00f4*/ 	.word	0x000133e0


	//   ....[25]....
        /*00f8*/ 	.word	0x00013530


	//   ....[26]....
        /*00fc*/ 	.word	0x000136c0


	//   ....[27]....
        /*0100*/ 	.word	0x00013d40


	//   ....[28]....
        /*0104*/ 	.word	0x00013f60


	//   ....[29]....
        /*0108*/ 	.word	0x000140b0


	//   ....[30]....
        /*010c*/ 	.word	0x00014240


	//   ....[31]....
        /*0110*/ 	.word	0x000148c0


	//   ....[32]....
        /*0114*/ 	.word	0x00014ae0


	//   ....[33]....
        /*0118*/ 	.word	0x00014c30


	//   ....[34]....
        /*011c*/ 	.word	0x00014dc0


	//   ....[35]....
        /*0120*/ 	.word	0x00015430


	//   ....[36]....
        /*0124*/ 	.word	0x00015d80


	//   ....[37]....
        /*0128*/ 	.word	0x000165a0


	//   ....[38]....
        /*012c*/ 	.word	0x00016d80


	//   ....[39]....
        /*0130*/ 	.word	0x00017550


	//----- nvinfo : EIATTR_EXIT_INSTR_OFFSETS
	.align		4
.L_2828:
        /*0134*/ 	.byte	0x04, 0x1c
        /*0136*/ 	.short	(.L_2830 - .L_2829)


	//   ....[0]....
.L_2829:
        /*0138*/ 	.word	0x00016e00


	//   ....[1]....
        /*013c*/ 	.word	0x00016f40


	//   ....[2]....
        /*0140*/ 	.word	0x00016f60


	//   ....[3]....
        /*0144*/ 	.word	0x00016fe0


	//   ....[4]....
        /*0148*/ 	.word	0x00017000


	//   ....[5]....
        /*014c*/ 	.word	0x00017020


	//   ....[6]....
        /*0150*/ 	.word	0x000170a0


	//   ....[7]....
        /*0154*/ 	.word	0x000170c0


	//   ....[8]....
        /*0158*/ 	.word	0x00017140


	//   ....[9]....
        /*015c*/ 	.word	0x00017160


	//   ....[10]....
        /*0160*/ 	.word	0x00017180


	//   ....[11]....
        /*0164*/ 	.word	0x00017220


	//   ....[12]....
        /*0168*/ 	.word	0x00017240


	//   ....[13]....
        /*016c*/ 	.word	0x000172c0


	//   ....[14]....
        /*0170*/ 	.word	0x000172e0


	//   ....[15]....
        /*0174*/ 	.word	0x00017300


	//   ....[16]....
        /*0178*/ 	.word	0x000173a0


	//   ....[17]....
        /*017c*/ 	.word	0x000173c0


	//   ....[18]....
        /*0180*/ 	.word	0x000173e0


	//   ....[19]....
        /*0184*/ 	.word	0x00017450


	//   ....[20]....
        /*0188*/ 	.word	0x00017560


	//   ....[21]....
        /*018c*/ 	.word	0x00017580


	//   ....[22]....
        /*0190*/ 	.word	0x000175a0


	//----- nvinfo : EIATTR_MAX_THREADS
	.align		4
.L_2830:
        /*0194*/ 	.byte	0x04, 0x05
        /*0196*/ 	.short	(.L_2832 - .L_2831)
.L_2831:
        /*0198*/ 	.word	0x00000080
        /*019c*/ 	.word	0x00000001
        /*01a0*/ 	.word	0x00000001


	//----- nvinfo : EIATTR_CRS_STACK_SIZE
	.align		4
.L_2832:
        /*01a4*/ 	.byte	0x04, 0x1e
        /*01a6*/ 	.short	(.L_2834 - .L_2833)
.L_2833:
        /*01a8*/ 	.word	0x00000000


	//----- nvinfo : EIATTR_CBANK_PARAM_SIZE
	.align		4
.L_2834:
        /*01ac*/ 	.byte	0x03, 0x19
        /*01ae*/ 	.short	0x0110


	//----- nvinfo : EIATTR_PARAM_CBANK
	.align		4
        /*01b0*/ 	.byte	0x04, 0x0a
        /*01b2*/ 	.short	(.L_2836 - .L_2835)
	.align		4
.L_2835:
        /*01b4*/ 	.word	index@(.nv.constant0._ZN2at6native27unrolled_elementwise_kernelIZZZNS0_67_GLOBAL__N__bb565c37_34_ValidateCompressedIndicesKernel_cu_33a4b88b42_validate_compressed_sparse_indices_kernelILNS2_8CDimNameE0ENS2_18CUDAKernelLauncherENS2_14EmptyVecKernelENS2_8DummyVecELm8EEEvRKNS_6TensorESA_lllENKUlvE1_clEvENKUlvE0_clEvEUllllllE_St5arrayIPcLm6EELi4E23TrivialOffsetCalculatorILi5EjESH_ILi1EjENS0_6memory12LoadWithCastILi5EEENSK_13StoreWithCastILi1EEEEEviT_T0_T2_T3_T4_T5_)
        /*01b8*/ 	.short	0x0380
        /*01ba*/ 	.short	0x0110


	//----- nvinfo : EIATTR_SW_WAR
	.align		4
.L_2836:
        /*01bc*/ 	.byte	0x04, 0x36
        /*01be*/ 	.short	(.L_2838 - .L_2837)
.L_2837:
        /*01c0*/ 	.word	0x00000008
.L_2838:


//--------------------- .nv.info._ZN2at6native18elementwise_kernelILi128ELi2EZNS0_22gpu_kernel_impl_nocastIZZZNS0_67_GLOBAL__N__bb565c37_34_ValidateCompressedIndicesKernel_cu_33a4b88b42_validate_compressed_sparse_indices_kernelILNS3_8CDimNameE0ENS3_18CUDAKernelLauncherENS3_14EmptyVecKernelENS3_8DummyVecELm8EEEvRKNS_6TensorESB_lllENKUlvE1_clEvENKUlvE0_clEvEUllllllE_EEvRNS_18TensorIteratorBaseERKT_EUliE_EEviT1_ --------------------------
	.section	.nv.info._ZN2at6native18elementwise_kernelILi128ELi2EZNS0_22gpu_kernel_impl_nocastIZZZNS0_67_GLOBAL__N__bb565c37_34_ValidateCompressedIndicesKernel_cu_33a4b88b42_validate_compressed_sparse_indices_kernelILNS3_8CDimNameE0ENS3_18CUDAKernelLauncherENS3_14EmptyVecKernelENS3_8DummyVecELm8EEEvRKNS_6TensorESB_lllENKUlvE1_clEvENKUlvE0_clEvEUllllllE_EEvRNS_18TensorIteratorBaseERKT_EUliE_EEviT1_,"",@"SHT_CUDA_INFO"
	.sectionflags	@""
	.align	4


	//----- nvinfo : EIATTR_CUDA_API_VERSION
	.align		4
        /*0000*/ 	.byte	0x04, 0x37
        /*0002*/ 	.short	(.L_2840 - .L_2839)
.L_2839:
        /*0004*/ 	.word	0x00000082


	//----- nvinfo : EIATTR_KPARAM_INFO
	.align		4
.L_2840:
        /*0008*/ 	.byte	0x04, 0x17
        /*000a*/ 	.short	(.L_2842 - .L_2841)
.L_2841:
        /*000c*/ 	.word	0x00000000
        /*0010*/ 	.short	0x0001
        /*0012*/ 	.short	0x0008
        /*0014*/ 	.byte	0x00, 0xf0, 0xc1, 0x11


	//----- nvinfo : EIATTR_KPARAM_INFO
	.align		4
.L_2842:
        /*0018*/ 	.byte	0x04, 0x17
        /*001a*/ 	.short	(.L_2844 - .L_2843)
.L_2843:
        /*001c*/ 	.word	0x00000000
        /*0020*/ 	.short	0x0000
        /*0022*/ 	.short	0x0000
        /*0024*/ 	.byte	0x00, 0xf0, 0x11, 0x00


	//----- nvinfo : EIATTR_SPARSE_MMA_MASK
	.align		4
.L_2844:
        /*0028*/ 	.byte	0x03, 0x50
        /*002a*/ 	.short	0x0000


	//----- nvinfo : EIATTR_MAXREG_COUNT
	.align		4
        /*002c*/ 	.byte	0x03, 0x1b
        /*002e*/ 	.short	0x0080


	//----- nvinfo : EIATTR_EXTERNS
	.align		4
        /*0030*/ 	.byte	0x04, 0x0f
        /*0032*/ 	.short	(.L_2846 - .L_2845)


	//   ....[0]....
	.align		4
.L_2845:
        /*0034*/ 	.word	index@(__assertfail)


	//----- nvinfo : EIATTR_MERCURY_ISA_VERSION
	.align		4
.L_2846:
        /*0038*/ 	.byte	0x03, 0x5f
        /*003a*/ 	.short	0x0101


	//----- nvinfo : EIATTR_VRC_CTA_INIT_COUNT
	.align		4
        /*003c*/ 	.byte	0x02, 0x4a
	.zero		1
	.zero		1


	//----- nvinfo : EIATTR_SYSCALL_OFFSETS
	.align		4
        /*0040*/ 	.byte	0x04, 0x46
        /*0042*/ 	.short	(.L_2848 - .L_2847)


	//   ....[0]....
.L_2847:
        /*0044*/ 	.word	0x00000350


	//   ....[1]....
        /*0048*/ 	.word	0x00000490


	//   ....[2]....
        /*004c*/ 	.word	0x00000610


	//   ....[3]....
        /*0050*/ 	.word	0x00003960


	//   ....[4]....
        /*0054*/ 	.word	0x00003c20


	//   ....[5]....
        /*0058*/ 	.word	0x00003d60


	//   ....[6]....
        /*005c*/ 	.word	0x00003ee0


	//   ....[7]....
        /*0060*/ 	.word	0x00007210


	//   ....[8]....
        /*0064*/ 	.word	0x00009040


	//   ....[9]....
        /*0068*/ 	.word	0x000091a0


	//   ....[10]....
        /*006c*/ 	.word	0x00009340


	//   ....[11]....
        /*0070*/ 	.word	0x0000c660


	//   ....[12]....
        /*0074*/ 	.word	0x0000e470


	//   ....[13]....
        /*0078*/ 	.word	0x0000e5d0


	//   ....[14]....
        /*007c*/ 	.word	0x0000e770


	//   ....[15]....
        /*0080*/ 	.word	0x00011ab0


	//   ....[16]....
        /*0084*/ 	.word	0x00011d70


	//   ....[17]....
        /*0088*/ 	.word	0x00011eb0


	//   ....[18]....
        /*008c*/ 	.word	0x00012030


	//   ....[19]....
        /*0090*/ 	.word	0x00012260


	//   ....[20]....
        /*0094*/ 	.word	0x00012500


	//   ....[21]....
        /*0098*/ 	.word	0x00012640


	//   ....[22]....
        /*009c*/ 	.word	0x000127c0


	//   ....[23]....
        /*00a0*/ 	.word	0x000129f0


	//   ....[24]....
        /*00a4*/ 	.word	0x000146f0


	//   ....[25]....
        /*00a8*/ 	.word	0x00014850


	//   ....[26]....
        /*00ac*/ 	.word	0x000149f0


	//   ....[27]....
        /*00b0*/ 	.word	0x00014c30


	//   ....[28]....
        /*00b4*/ 	.word	0x00016940


	//   ....[29]....
        /*00b8*/ 	.word	0x00016aa0


	//   ....[30]....
        /*00bc*/ 	.word	0x00016c40


	//   ....[31]....
        /*00c0*/ 	.word	0x00016e80


	//----- nvinfo : EIATTR_EXIT_INSTR_OFFSETS
	.align		4
.L_2848:
        /*00c4*/ 	.byte	0x04, 0x1c
        /*00c6*/ 	.short	(.L_2850 - .L_2849)


	//   ....[0]....
.L_2849:
        /*00c8*/ 	.word	0x00003a40


	//   ....[1]....
        /*00cc*/ 	.word	0x000072b0


	//   ....[2]....
        /*00d0*/ 	.word	0x0000c760


	//   ....[3]....
        /*00d4*/ 	.word	0x00011b40


	//   ....[4]....
        /*00d8*/ 	.word	0x00012340


	//   ....[5]....
        /*00dc*/ 	.word	0x00012a90


	//   ....[6]....
        /*00e0*/ 	.word	0x00014d30


	//   ....[7]....
        /*00e4*/ 	.word	0x00016f10


	//----- nvinfo : EIATTR_MAX_THREADS
	.align		4
.L_2850:
        /*00e8*/ 	.byte	0x04, 0x05
        /*00ea*/ 	.short	(.L_2852 - .L_2851)
.L_2851:
        /*00ec*/ 	.word	0x00000080
        /*00f0*/ 	.word	0x00000001
        /*00f4*/ 	.word	0x00000001


	//----- nvinfo : EIATTR_CRS_STACK_SIZE
	.align		4
.L_2852:
        /*00f8*/ 	.byte	0x04, 0x1e
        /*00fa*/ 	.short	(.L_2854 - .L_2853)
.L_2853:
        /*00fc*/ 	.word	0x00000000


	//----- nvinfo : EIATTR_CBANK_PARAM_SIZE
	.align		4
.L_2854:
        /*0100*/ 	.byte	0x03, 0x19
        /*0102*/ 	.short	0x0478


	//----- nvinfo : EIATTR_PARAM_CBANK
	.align		4
        /*0104*/ 	.byte	0x04, 0x0a
        /*0106*/ 	.short	(.L_2856 - .L_2855)
	.align		4
.L_2855:
        /*0108*/ 	.word	index@(.nv.constant0._ZN2at6native18elementwise_kernelILi128ELi2EZNS0_22gpu_kernel_impl_nocastIZZZNS0_67_GLOBAL__N__bb565c37_34_ValidateCompressedIndicesKernel_cu_33a4b88b42_validate_compressed_sparse_indices_kernelILNS3_8CDimNameE0ENS3_18CUDAKernelLauncherENS3_14EmptyVecKernelENS3_8DummyVecELm8EEEvRKNS_6TensorESB_lllENKUlvE1_clEvENKUlvE0_clEvEUllllllE_EEvRNS_18TensorIteratorBaseERKT_EUliE_EEviT1_)
        /*010c*/ 	.short	0x0380
        /*010e*/ 	.short	0x0478


	//----- nvinfo : EIATTR_SW_WAR
	.align		4
.L_2856:
        /*0110*/ 	.byte	0x04, 0x36
        /*0112*/ 	.short	(.L_2858 - .L_2857)
.L_2857:
        /*0114*/ 	.word	0x00000008
.L_2858:


//--------------------- .nv.info._ZN2at6native27unrolled_elementwise_kernelIZZZNS0_67_GLOBAL__N__bb565c37_34_ValidateCompressedIndicesKernel_cu_33a4b88b42_validate_compressed_sparse_indices_kernelILNS2_8CDimNameE0ENS2_18CUDAKernelLauncherENS2_14EmptyVecKernelENS2_8DummyVecELm8EEEvRKNS_6TensorESA_lllENKUlvE1_clEvENKUlvE0_clEvEUllllllE_St5arrayIPcLm6EELi4E23TrivialOffsetCalculatorILi5EjESH_ILi1EjENS0_6memory15LoadWithoutCastENSK_16StoreWithoutCastEEEviT_T0_T2_T3_T4_T5_ --------------------------
	.section	.nv.info._ZN2at6native27unrolled_elementwise_kernelIZZZNS0_67_GLOBAL__N__bb565c37_34_ValidateCompressedIndicesKernel_cu_33a4b88b42_validate_compressed_sparse_indices_kernelILNS2_8CDimNameE0ENS2_18CUDAKernelLauncherENS2_14EmptyVecKernelENS2_8DummyVecELm8EEEvRKNS_6TensorESA_lllENKUlvE1_clEvENKUlvE0_clEvEUllllllE_St5arrayIPcLm6EELi4E23TrivialOffsetCalculatorILi5EjESH_ILi1EjENS0_6memory15LoadWithoutCastENSK_16StoreWithoutCastEEEviT_T0_T2_T3_T4_T5_,"",@"SHT_CUDA_INFO"
	.sectionflags	@""
	.align	4


	//----- nvinfo : EIATTR_CUDA_API_VERSION
	.align		4
        /*0000*/ 	.byte	0x04, 0x37
        /*0002*/ 	.short	(.L_2860 - .L_2859)
.L_2859:
        /*0004*/ 	.word	0x00000082


	//----- nvinfo : EIATTR_KPARAM_INFO
	.align		4
.L_2860:
        /*0008*/ 	.byte	0x04, 0x17
        /*000a*/ 	.short	(.L_2862 - .L_2861)
.L_2861:
        /*000c*/ 	.word	0x00000000
        /*0010*/ 	.short	0x0006
        /*0012*/ 	.short	0x00eb
        /*0014*/ 	.byte	0x00, 0xf0, 0x05, 0x00


	//----- nvinfo : EIATTR_KPARAM_INFO
	.align		4
.L_2862:
        /*0018*/ 	.byte	0x04, 0x17
        /*001a*/ 	.short	(.L_2864 - .L_2863)
.L_2863:
        /*001c*/ 	.word	0x00000000
        /*0020*/ 	.short	0x0005
        /*0022*/ 	.short	0x00ea
        /*0024*/ 	.byte	0x00, 0xf0, 0x05, 0x00


	//----- nvinfo : EIATTR_KPARAM_INFO
	.align		4
.L_2864:
        /*0028*/ 	.byte	0x04, 0x17
        /*002a*/ 	.short	(.L_2866 - .L_2865)
.L_2865:
        /*002c*/ 	.word	0x00000000
        /*0030*/ 	.short	0x0004
        /*0032*/ 	.short	0x00e9
        /*0034*/ 	.byte	0x00, 0xf0, 0x05, 0x00


	//----- nvinfo : EIATTR_KPARAM_INFO
	.align		4
.L_2866:
        /*0038*/ 	.byte	0x04, 0x17
        /*003a*/ 	.short	(.L_2868 - .L_2867)
.L_2867:
        /*003c*/ 	.word	0x00000000
        /*0040*/ 	.short	0x0003
        /*0042*/ 	.short	0x00e8
        /*0044*/ 	.byte	0x00, 0xf0, 0x05, 0x00


	//----- nvinfo : EIATTR_KPARAM_INFO
	.align		4
.L_2868:
        /*0048*/ 	.byte	0x04, 0x17
        /*004a*/ 	.short	(.L_2870 - .L_2869)
.L_2869:
        /*004c*/ 	.word	0x00000000
        /*0050*/ 	.short	0x0002
        /*0052*/ 	.short	0x00b8
        /*0054*/ 	.byte	0x00, 0xf0, 0xc1, 0x00


	//----- nvinfo : EIATTR_KPARAM_INFO
	.align		4
.L_2870:
        /*0058*/ 	.byte	0x04, 0x17
        /*005a*/ 	.short	(.L_2872 - .L_2871)
.L_2871:
        /*005c*/ 	.word	0x00000000
        /*0060*/ 	.short	0x0001
        /*0062*/ 	.short	0x0008
        /*0064*/ 	.byte	0x00, 0xf0, 0xc1, 0x02


	//----- nvinfo : EIATTR_KPARAM_INFO
	.align		4
.L_2872:
        /*0068*/ 	.byte	0x04, 0x17
        /*006a*/ 	.short	(.L_2874 - .L_2873)
.L_2873:
        /*006c*/ 	.word	0x00000000
        /*0070*/ 	.short	0x0000
        /*0072*/ 	.short	0x0000
        /*0074*/ 	.byte	0x00, 0xf0, 0x11, 0x00


	//----- nvinfo : EIATTR_SPARSE_MMA_MASK
	.align		4
.L_2874:
        /*0078*/ 	.byte	0x03, 0x50
        /*007a*/ 	.short	0x0000


	//----- nvinfo : EIATTR_MAXREG_COUNT
	.align		4
        /*007c*/ 	.byte	0x03, 0x1b
        /*007e*/ 	.short	0x00ff


	//----- nvinfo : EIATTR_EXTERNS
	.align		4
        /*0080*/ 	.byte	0x04, 0x0f
        /*0082*/ 	.short	(.L_2876 - .L_2875)


	//   ....[0]....
	.align		4
.L_2875:
        /*0084*/ 	.word	index@(__assertfail)


	//----- nvinfo : EIATTR_MERCURY_ISA_VERSION
	.align		4
.L_2876:
        /*0088*/ 	.byte	0x03, 0x5f
        /*008a*/ 	.short	0x0101


	//----- nvinfo : EIATTR_VRC_CTA_INIT_COUNT
	.align		4
        /*008c*/ 	.byte	0x02, 0x4a
	.zero		1
	.zero		1


	//----- nvinfo : EIATTR_SYSCALL_OFFSETS
	.align		4
        /*0090*/ 	.byte	0x04, 0x46
        /*0092*/ 	.short	(.L_2878 - .L_2877)


	//   ....[0]....
.L_2877:
        /*0094*/ 	.word	0x00000aa0


	//   ....[1]....
        /*0098*/ 	.word	0x00000c00


	//   ....[2]....
        /*009c*/ 	.word	0x00000db0


	//   ....[3]....
        /*00a0*/ 	.word	0x00001420


	//   ....[4]....
        /*00a4*/ 	.word	0x00001670


	//   ....[5]....
        /*00a8*/ 	.word	0x000017d0


	//   ....[6]....
        /*00ac*/ 	.word	0x00001980


	//   ....[7]....
        /*00b0*/ 	.word	0x00002070


	//   ....[8]....
        /*00b4*/ 	.word	0x00002270


	//   ....[9]....
        /*00b8*/ 	.word	0x000023d0


	//   ....[10]....
        /*00bc*/ 	.word	0x00002580


	//   ....[11]....
        /*00c0*/ 	.word	0x00002c20


	//   ....[12]....
        /*00c4*/ 	.word	0x00002e20


	//   ....[13]....
        /*00c8*/ 	.word	0x00002f80


	//   ....[14]....
        /*00cc*/ 	.word	0x00003130


	//   ....[15]....
        /*00d0*/ 	.word	0x00003770


	//----- nvinfo : EIATTR_EXIT_INSTR_OFFSETS
	.align		4
.L_2878:
        /*00d4*/ 	.byte	0x04, 0x1c
        /*00d6*/ 	.short	(.L_2880 - .L_2879)


	//   ....[0]....
.L_2879:
        /*00d8*/ 	.word	0x000039c0


	//   ....[1]....
        /*00dc*/ 	.word	0x00003a20


	//----- nvinfo : EIATTR_MAX_THREADS
	.align		4
.L_2880:
        /*00e0*/ 	.byte	0x04, 0x05
        /*00e2*/ 	.short	(.L_2882 - .L_2881)
.L_2881:
        /*00e4*/ 	.word	0x00000080
        /*00e8*/ 	.word	0x00000001
        /*00ec*/ 	.word	0x00000001


	//----- nvinfo : EIATTR_CRS_STACK_SIZE
	.align		4
.L_2882:
        /*00f0*/ 	.byte	0x04, 0x1e
        /*00f2*/ 	.short	(.L_2884 - .L_2883)
.L_2883:
        /*00f4*/ 	.word	0x00000000


	//----- nvinfo : EIATTR_CBANK_PARAM_SIZE
	.align		4
.L_2884:
        /*00f8*/ 	.byte	0x03, 0x19
        /*00fa*/ 	.short	0x00ec


	//----- nvinfo : EIATTR_PARAM_CBANK
	.align		4
        /*00fc*/ 	.byte	0x04, 0x0a
        /*00fe*/ 	.short	(.L_2886 - .L_2885)
	.align		4
.L_2885:
        /*0100*/ 	.word	index@(.nv.constant0._ZN2at6native27unrolled_elementwise_kernelIZZZNS0_67_GLOBAL__N__bb565c37_34_ValidateCompressedIndicesKernel_cu_33a4b88b42_validate_compressed_sparse_indices_kernelILNS2_8CDimNameE0ENS2_18CUDAKernelLauncherENS2_14EmptyVecKernelENS2_8DummyVecELm8EEEvRKNS_6TensorESA_lllENKUlvE1_clEvENKUlvE0_clEvEUllllllE_St5arrayIPcLm6EELi4E23TrivialOffsetCalculatorILi5EjESH_ILi1EjENS0_6memory15LoadWithoutCastENSK_16StoreWithoutCastEEEviT_T0_T2_T3_T4_T5_)
        /*0104*/ 	.short	0x0380
        /*0106*/ 	.short	0x00ec


	//----- nvinfo : EIATTR_SW_WAR
	.align		4
.L_2886:
        /*0108*/ 	.byte	0x04, 0x36
        /*010a*/ 	.short	(.L_2888 - .L_2887)
.L_2887:
        /*010c*/ 	.word	0x00000008
.L_2888:


//--------------------- .nv.info._ZN2at6native29vectorized_elementwise_kernelILi2EZZZNS0_67_GLOBAL__N__bb565c37_34_ValidateCompressedIndicesKernel_cu_33a4b88b42_validate_compressed_sparse_indices_kernelILNS2_8CDimNameE0ENS2_18CUDAKernelLauncherENS2_14EmptyVecKernelENS2_8DummyVecELm8EEEvRKNS_6TensorESA_lllENKUlvE1_clEvENKUlvE0_clEvEUllllllE_St5arrayIPcLm6EEEEviT0_T1_ --------------------------
	.section	.nv.info._ZN2at6native29vectorized_elementwise_kernelILi2EZZZNS0_67_GLOBAL__N__bb565c37_34_ValidateCompressedIndicesKernel_cu_33a4b88b42_validate_compressed_sparse_indices_kernelILNS2_8CDimNameE0ENS2_18CUDAKernelLauncherENS2_14EmptyVecKernelENS2_8DummyVecELm8EEEvRKNS_6TensorESA_lllENKUlvE1_clEvENKUlvE0_clEvEUllllllE_St5arrayIPcLm6EEEEviT0_T1_,"",@"SHT_CUDA_INFO"
	.sectionflags	@""
	.align	4


	//----- nvinfo : EIATTR_CUDA_API_VERSION
	.align		4
        /*0000*/ 	.byte	0x04, 0x37
        /*0002*/ 	.short	(.L_2890 - .L_2889)
.L_2889:
        /*0004*/ 	.word	0x00000082


	//----- nvinfo : EIATTR_KPARAM_INFO
	.align		4
.L_2890:
        /*0008*/ 	.byte	0x04, 0x17
        /*000a*/ 	.short	(.L_2892 - .L_2891)
.L_2891:
        /*000c*/ 	.word	0x00000000
        /*0010*/ 	.short	0x0002
        /*0012*/ 	.short	0x00b8
        /*0014*/ 	.byte	0x00, 0xf0, 0xc1, 0x00


	//----- nvinfo : EIATTR_KPARAM_INFO
	.align		4
.L_2892:
        /*0018*/ 	.byte	0x04, 0x17
        /*001a*/ 	.short	(.L_2894 - .L_2893)
.L_2893:
        /*001c*/ 	.word	0x00000000
        /*0020*/ 	.short	0x0001
        /*0022*/ 	.short	0x0008
        /*0024*/ 	.byte	0x00, 0xf0, 0xc1, 0x02


	//----- nvinfo : EIATTR_KPARAM_INFO
	.align		4
.L_2894:
        /*0028*/ 	.byte	0x04, 0x17
        /*002a*/ 	.short	(.L_2896 - .L_2895)
.L_2895:
        /*002c*/ 	.word	0x00000000
        /*0030*/ 	.short	0x0000
        /*0032*/ 	.short	0x0000
        /*0034*/ 	.byte	0x00, 0xf0, 0x11, 0x00


	//----- nvinfo : EIATTR_SPARSE_MMA_MASK
	.align		4
.L_2896:
        /*0038*/ 	.byte	0x03, 0x50
        /*003a*/ 	.short	0x0000


	//----- nvinfo : EIATTR_MAXREG_COUNT
	.align		4
        /*003c*/ 	.byte	0x03, 0x1b
        /*003e*/ 	.short	0x00ff


	//----- nvinfo : EIATTR_EXTERNS
	.align		4
        /*0040*/ 	.byte	0x04, 0x0f
        /*0042*/ 	.short	(.L_2898 - .L_2897)


	//   ....[0]....
	.align		4
.L_2897:
        /*0044*/ 	.word	index@(__assertfail)


	//----- nvinfo : EIATTR_MERCURY_ISA_VERSION
	.align		4
.L_2898:
        /*0048*/ 	.byte	0x03, 0x5f
        /*004a*/ 	.short	0x0101


	//----- nvinfo : EIATTR_VRC_CTA_INIT_COUNT
	.align		4
        /*004c*/ 	.byte	0x02, 0x4a
	.zero		1
	.zero		1


	//----- nvinfo : EIATTR_SYSCALL_OFFSETS
	.align		4
        /*0050*/ 	.byte	0x04, 0x46
        /*0052*/ 	.short	(.L_2900 - .L_2899)


	//   ....[0]....
.L_2899:
        /*0054*/ 	.word	0x000010c0


	//   ....[1]....
        /*0058*/ 	.word	0x00001220


	//   ....[2]....
        /*005c*/ 	.word	0x000013d0


	//   ....[3]....
        /*0060*/ 	.word	0x00001af0


	//   ....[4]....
        /*0064*/ 	.word	0x00001d00


	//   ....[5]....
        /*0068*/ 	.word	0x00001e60


	//   ....[6]....
        /*006c*/ 	.word	0x00002010


	//   ....[7]....
        /*0070*/ 	.word	0x00002720


	//   ....[8]....
        /*0074*/ 	.word	0x00002940


	//   ....[9]....
        /*0078*/ 	.word	0x00002aa0


	//   ....[10]....
        /*007c*/ 	.word	0x00002c50


	//   ....[11]....
        /*0080*/ 	.word	0x00003320


	//   ....[12]....
        /*0084*/ 	.word	0x00003520


	//   ....[13]....
        /*0088*/ 	.word	0x00003680


	//   ....[14]....
        /*008c*/ 	.word	0x00003830


	//   ....[15]....
        /*0090*/ 	.word	0x00003f00


	//   ....[16]....
        /*0094*/ 	.word	0x00004100


	//   ....[17]....
        /*0098*/ 	.word	0x00004260


	//   ....[18]....
        /*009c*/ 	.word	0x00004410


	//   ....[19]....
        /*00a0*/ 	.word	0x00004ae0


	//   ....[20]....
        /*00a4*/ 	.word	0x00004ce0


	//   ....[21]....
        /*00a8*/ 	.word	0x00004e40


	//   ....[22]....
        /*00ac*/ 	.word	0x00004ff0


	//   ....[23]....
        /*00b0*/ 	.word	0x000056c0


	//   ....[24]....
        /*00b4*/ 	.word	0x000058c0


	//   ....[25]....
        /*00b8*/ 	.word	0x00005a20


	//   ....[26]....
        /*00bc*/ 	.word	0x00005bd0


	//   ....[27]....
        /*00c0*/ 	.word	0x00006280


	//   ....[28]....
        /*00c4*/ 	.word	0x00006480


	//   ....[29]....
        /*00c8*/ 	.word	0x000065e0


	//   ....[30]....
        /*00cc*/ 	.word	0x00006790


	//   ....[31]....
        /*00d0*/ 	.word	0x00006de0


	//   ....[32]....
        /*00d4*/ 	.word	0x00007900


	//   ....[33]....
        /*00d8*/ 	.word	0x00007a60


	//   ....[34]....
        /*00dc*/ 	.word	0x00007c10


	//   ....[35]....
        /*00e0*/ 	.word	0x00008320


	//   ....[36]....
        /*00e4*/ 	.word	0x000084e0


	//   ....[37]....
        /*00e8*/ 	.word	0x00008640


	//   ....[38]....
        /*00ec*/ 	.word	0x000087f0


	//   ....[39]....
        /*00f0*/ 	.word	0x00008ee0


	//   ....[40]....
        /*00f4*/ 	.word	0x000090a0


	//   ....[41]....
        /*00f8*/ 	.word	0x00009200


	//   ....[42]....
        /*00fc*/ 	.word	0x000093b0


	//   ....[43]....
        /*0100*/ 	.word	0x00009aa0


	//   ....[44]....
        /*0104*/ 	.word	0x00009c60


	//   ....[45]....
        /*0108*/ 	.word	0x00009dc0


	//   ....[46]....
        /*010c*/ 	.word	0x00009f70


	//   ....[47]....
        /*0110*/ 	.word	0x0000a640


	//   ....[48]....
        /*0114*/ 	.word	0x0000a800


	//   ....[49]....
        /*0118*/ 	.word	0x0000a960


	//   ....[50]....
        /*011c*/ 	.word	0x0000ab10


	//   ....[51]....
        /*0120*/ 	.word	0x0000b1e0


	//   ....[52]....
        /*0124*/ 	.word	0x0000b3a0


	//   ....[53]....
        /*0128*/ 	.word	0x0000b500


	//   ....[54]....
        /*012c*/ 	.word	0x0000b6b0


	//   ....[55]....
        /*0130*/ 	.word	0x0000bd60


	//   ....[56]....
        /*0134*/ 	.word	0x0000bf20


	//   ....[57]....
        /*0138*/ 	.word	0x0000c080


	//   ....[58]....
        /*013c*/ 	.word	0x0000c230


	//   ....[59]....
        /*0140*/ 	.word	0x0000c8f0


	//   ....[60]....
        /*0144*/ 	.word	0x0000cab0


	//   ....[61]....
        /*0148*/ 	.word	0x0000cc10


	//   ....[62]....
        /*014c*/ 	.word	0x0000cdc0


	//   ....[63]....
        /*0150*/ 	.word	0x0000d440


	//----- nvinfo : EIATTR_EXIT_INSTR_OFFSETS
	.align		4
.L_2900:
        /*0154*/ 	.byte	0x04, 0x1c
        /*0156*/ 	.short	(.L_2902 - .L_2901)


	//   ....[0]....
.L_2901:
        /*0158*/ 	.word	0x000071c0


	//   ....[1]....
        /*015c*/ 	.word	0x00007210


	//   ....[2]....
        /*0160*/ 	.word	0x0000d540


	//----- nvinfo : EIATTR_MAX_THREADS
	.align		4
.L_2902:
        /*0164*/ 	.byte	0x04, 0x05
        /*0166*/ 	.short	(.L_2904 - .L_2903)
.L_2903:
        /*0168*/ 	.word	0x00000080
        /*016c*/ 	.word	0x00000001
        /*0170*/ 	.word	0x00000001


	//----- nvinfo : EIATTR_CRS_STACK_SIZE
	.align		4
.L_2904:
        /*0174*/ 	.byte	0x04, 0x1e
        /*0176*/ 	.short	(.L_2906 - .L_2905)
.L_2905:
        /*0178*/ 	.word	0x00000000


	//----- nvinfo : EIATTR_CBANK_PARAM_SIZE
	.align		4
.L_2906:
        /*017c*/ 	.byte	0x03, 0x19
        /*017e*/ 	.short	0x00e8


	//----- nvinfo : EIATTR_PARAM_CBANK
	.align		4
        /*0180*/ 	.byte	0x04, 0x0a
        /*0182*/ 	.short	(.L_2908 - .L_2907)
	.align		4
.L_2907:
        /*0184*/ 	.word	index@(.nv.constant0._ZN2at6native29vectorized_elementwise_kernelILi2EZZZNS0_67_GLOBAL__N__bb565c37_34_ValidateCompressedIndicesKernel_cu_33a4b88b42_validate_compressed_sparse_indices_kernelILNS2_8CDimNameE0ENS2_18CUDAKernelLauncherENS2_14EmptyVecKernelENS2_8DummyVecELm8EEEvRKNS_6TensorESA_lllENKUlvE1_clEvENKUlvE0_clEvEUllllllE_St5arrayIPcLm6EEEEviT0_T1_)
        /*0188*/ 	.short	0x0380
        /*018a*/ 	.short	0x00e8


	//----- nvinfo : EIATTR_SW_WAR
	.align		4
.L_2908:
        /*018c*/ 	.byte	0x04, 0x36
        /*018e*/ 	.short	(.L_2910 - .L_2909)
.L_2909:
        /*0190*/ 	.word	0x00000008
.L_2910:


//--------------------- .nv.info._ZN2at6native29vectorized_elementwise_kernelILi4EZZZNS0_67_GLOBAL__N__bb565c37_34_ValidateCompressedIndicesKernel_cu_33a4b88b42_validate_compressed_sparse_indices_kernelILNS2_8CDimNameE0ENS2_18CUDAKernelLauncherENS2_14EmptyVecKernelENS2_8DummyVecELm8EEEvRKNS_6TensorESA_lllENKUlvE1_clEvENKUlvE0_clEvEUllllllE_St5arrayIPcLm6EEEEviT0_T1_ --------------------------
	.section	.nv.info._ZN2at6native29vectorized_elementwise_kernelILi4EZZZNS0_67_GLOBAL__N__bb565c37_34_ValidateCompressedIndicesKernel_cu_33a4b88b42_validate_compressed_sparse_indices_kernelILNS2_8CDimNameE0ENS2_18CUDAKernelLauncherENS2_14EmptyVecKernelENS2_8DummyVecELm8EEEvRKNS_6TensorESA_lllENKUlvE1_clEvENKUlvE0_clEvEUllllllE_St5arrayIPcLm6EEEEviT0_T1_,"",@"SHT_CUDA_INFO"
	.sectionflags	@""
	.align	4


	//----- nvinfo : EIATTR_CUDA_API_VERSION
	.align		4
        /*0000*/ 	.byte	0x04, 0x37
        /*0002*/ 	.short	(.L_2912 - .L_2911)
.L_2911:
        /*0004*/ 	.word	0x00000082


	//----- nvinfo : EIATTR_KPARAM_INFO
	.align		4
.L_2912:
        /*0008*/ 	.byte	0x04, 0x17
        /*000a*/ 	.short	(.L_2914 - .L_2913)
.L_2913:
        /*000c*/ 	.word	0x00000000
        /*0010*/ 	.short	0x0002
        /*0012*/ 	.short	0x00b8
        /*0014*/ 	.byte	0x00, 0xf0, 0xc1, 0x00


	//----- nvinfo : EIATTR_KPARAM_INFO
	.align		4
.L_2914:
        /*0018*/ 	.byte	0x04, 0x17
        /*001a*/ 	.short	(.L_2916 - .L_2915)
.L_2915:
        /*001c*/ 	.word	0x00000000
        /*0020*/ 	.short	0x0001
        /*0022*/ 	.short	0x0008
        /*0024*/ 	.byte	0x00, 0xf0, 0xc1, 0x02


	//----- nvinfo : EIATTR_KPARAM_INFO
	.align		4
.L_2916:
        /*0028*/ 	.byte	0x04, 0x17
        /*002a*/ 	.short	(.L_2918 - .L_2917)
.L_2917:
        /*002c*/ 	.word	0x00000000
        /*0030*/ 	.short	0x0000
        /*0032*/ 	.short	0x0000
        /*0034*/ 	.byte	0x00, 0xf0, 0x11, 0x00


	//----- nvinfo : EIATTR_SPARSE_MMA_MASK
	.align		4
.L_2918:
        /*0038*/ 	.byte	0x03, 0x50
        /*003a*/ 	.short	0x0000


	//----- nvinfo : EIATTR_MAXREG_COUNT
	.align		4
        /*003c*/ 	.byte	0x03, 0x1b
        /*003e*/ 	.short	0x00ff


	//----- nvinfo : EIATTR_EXTERNS
	.align		4
        /*0040*/ 	.byte	0x04, 0x0f
        /*0042*/ 	.short	(.L_2920 - .L_2919)


	//   ....[0]....
	.align		4
.L_2919:
        /*0044*/ 	.word	index@(__assertfail)


	//----- nvinfo : EIATTR_MERCURY_ISA_VERSION
	.align		4
.L_2920:
        /*0048*/ 	.byte	0x03, 0x5f
        /*004a*/ 	.short	0x0101


	//----- nvinfo : EIATTR_VRC_CTA_INIT_COUNT
	.align		4
        /*004c*/ 	.byte	0x02, 0x4a
	.zero		1
	.zero		1


	//----- nvinfo : EIATTR_SYSCALL_OFFSETS
	.align		4
        /*0050*/ 	.byte	0x04, 0x46
        /*0052*/ 	.short	(.L_2922 - .L_2921)


	//   ....[0]....
.L_2921:
        /*0054*/ 	.word	0x000010c0


	//   ....[1]....
        /*0058*/ 	.word	0x00001220


	//   ....[2]....
        /*005c*/ 	.word	0x000013d0


	//   ....[3]....
        /*0060*/ 	.word	0x00001af0


	//   ....[4]....
        /*0064*/ 	.word	0x00001d00


	//   ....[5]....
        /*0068*/ 	.word	0x00001e60


	//   ....[6]....
        /*006c*/ 	.word	0x00002010


	//   ....[7]....
        /*0070*/ 	.word	0x00002720


	//   ....[8]....
        /*0074*/ 	.word	0x00002940


	//   ....[9]....
        /*0078*/ 	.word	0x00002aa0


	//   ....[10]....
        /*007c*/ 	.word	0x00002c50


	//   ....[11]....
        /*0080*/ 	.word	0x00003320


	//   ....[12]....
        /*0084*/ 	.word	0x00003520


	//   ....[13]....
        /*0088*/ 	.word	0x00003680


	//   ....[14]....
        /*008c*/ 	.word	0x00003830


	//   ....[15]....
        /*0090*/ 	.word	0x00003f00


	//   ....[16]....
        /*0094*/ 	.word	0x00004100


	//   ....[17]....
        /*0098*/ 	.word	0x00004260


	//   ....[18]....
        /*009c*/ 	.word	0x00004410


	//   ....[19]....
        /*00a0*/ 	.word	0x00004ae0


	//   ....[20]....
        /*00a4*/ 	.word	0x00004ce0


	//   ....[21]....
        /*00a8*/ 	.word	0x00004e40


	//   ....[22]....
        /*00ac*/ 	.word	0x00004ff0


	//   ....[23]....
        /*00b0*/ 	.word	0x000056c0


	//   ....[24]....
        /*00b4*/ 	.word	0x000058c0


	//   ....[25]....
        /*00b8*/ 	.word	0x00005a20


	//   ....[26]....
        /*00bc*/ 	.word	0x00005bd0


	//   ....[27]....
        /*00c0*/ 	.word	0x00006280


	//   ....[28]....
        /*00c4*/ 	.word	0x00006480


	//   ....[29]....
        /*00c8*/ 	.word	0x000065e0


	//   ....[30]....
        /*00cc*/ 	.word	0x00006790


	//   ....[31]....
        /*00d0*/ 	.word	0x00006de0


	//   ....[32]....
        /*00d4*/ 	.word	0x00007860


	//   ....[33]....
        /*00d8*/ 	.word	0x000079c0


	//   ....[34]....
        /*00dc*/ 	.word	0x00007b70


	//   ....[35]....
        /*00e0*/ 	.word	0x00008280


	//   ....[36]....
        /*00e4*/ 	.word	0x00008440


	//   ....[37]....
        /*00e8*/ 	.word	0x000085a0


	//   ....[38]....
        /*00ec*/ 	.word	0x00008750


	//   ....[39]....
        /*00f0*/ 	.word	0x00008e40


	//   ....[40]....
        /*00f4*/ 	.word	0x00009000


	//   ....[41]....
        /*00f8*/ 	.word	0x00009160


	//   ....[42]....
        /*00fc*/ 	.word	0x00009310


	//   ....[43]....
        /*0100*/ 	.word	0x00009a00


	//   ....[44]....
        /*0104*/ 	.word	0x00009bc0


	//   ....[45]....
        /*0108*/ 	.word	0x00009d20


	//   ....[46]....
        /*010c*/ 	.word	0x00009ed0


	//   ....[47]....
        /*0110*/ 	.word	0x0000a5a0


	//   ....[48]....
        /*0114*/ 	.word	0x0000a760


	//   ....[49]....
        /*0118*/ 	.word	0x0000a8c0


	//   ....[50]....
        /*011c*/ 	.word	0x0000aa70


	//   ....[51]....
        /*0120*/ 	.word	0x0000b140


	//   ....[52]....
        /*0124*/ 	.word	0x0000b300


	//   ....[53]....
        /*0128*/ 	.word	0x0000b460


	//   ....[54]....
        /*012c*/ 	.word	0x0000b610


	//   ....[55]....
        /*0130*/ 	.word	0x0000bcc0


	//   ....[56]....
        /*0134*/ 	.word	0x0000be80


	//   ....[57]....
        /*0138*/ 	.word	0x0000bfe0


	//   ....[58]....
        /*013c*/ 	.word	0x0000c190


	//   ....[59]....
        /*0140*/ 	.word	0x0000c850


	//   ....[60]....
        /*0144*/ 	.word	0x0000ca10


	//   ....[61]....
        /*0148*/ 	.word	0x0000cb70


	//   ....[62]....
        /*014c*/ 	.word	0x0000cd20


	//   ....[63]....
        /*0150*/ 	.word	0x0000d3a0


	//----- nvinfo : EIATTR_EXIT_INSTR_OFFSETS
	.align		4
.L_2922:
        /*0154*/ 	.byte	0x04, 0x1c
        /*0156*/ 	.short	(.L_2924 - .L_2923)


	//   ....[0]....
.L_2923:
        /*0158*/ 	.word	0x000071c0


	//   ....[1]....
        /*015c*/ 	.word	0x00007210


	//   ....[2]....
        /*0160*/ 	.word	0x0000d480


	//----- nvinfo : EIATTR_MAX_THREADS
	.align		4
.L_2924:
        /*0164*/ 	.byte	0x04, 0x05
        /*0166*/ 	.short	(.L_2926 - .L_2925)
.L_2925:
        /*0168*/ 	.word	0x00000080
        /*016c*/ 	.word	0x00000001
        /*0170*/ 	.word	0x00000001


	//----- nvinfo : EIATTR_CRS_STACK_SIZE
	.align		4
.L_2926:
        /*0174*/ 	.byte	0x04, 0x1e
        /*0176*/ 	.short	(.L_2928 - .L_2927)
.L_2927:
        /*0178*/ 	.word	0x00000000


	//----- nvinfo : EIATTR_CBANK_PARAM_SIZE
	.align		4
.L_2928:
        /*017c*/ 	.byte	0x03, 0x19
        /*017e*/ 	.short	0x00e8


	//----- nvinfo : EIATTR_PARAM_CBANK
	.align		4
        /*0180*/ 	.byte	0x04, 0x0a
        /*0182*/ 	.short	(.L_2930 - .L_2929)
	.align		4
.L_2929:
        /*0184*/ 	.word	index@(.nv.constant0._ZN2at6native29vectorized_elementwise_kernelILi4EZZZNS0_67_GLOBAL__N__bb565c37_34_ValidateCompressedIndicesKernel_cu_33a4b88b42_validate_compressed_sparse_indices_kernelILNS2_8CDimNameE0ENS2_18CUDAKernelLauncherENS2_14EmptyVecKernelENS2_8DummyVecELm8EEEvRKNS_6TensorESA_lllENKUlvE1_clEvENKUlvE0_clEvEUllllllE_St5arrayIPcLm6EEEEviT0_T1_)
        /*0188*/ 	.short	0x0380
        /*018a*/ 	.short	0x00e8


	//----- nvinfo : EIATTR_SW_WAR
	.align		4
.L_2930:
        /*018c*/ 	.byte	0x04, 0x36
        /*018e*/ 	.short	(.L_2932 - .L_2931)
.L_2931:
        /*0190*/ 	.word	0x00000008
.L_2932:


//--------------------- .nv.info._ZN2at6native29vectorized_elementwise_kernelILi8EZZZNS0_67_GLOBAL__N__bb565c37_34_ValidateCompressedIndicesKernel_cu_33a4b88b42_validate_compressed_sparse_indices_kernelILNS2_8CDimNameE0ENS2_18CUDAKernelLauncherENS2_14EmptyVecKernelENS2_8DummyVecELm8EEEvRKNS_6TensorESA_lllENKUlvE1_clEvENKUlvE0_clEvEUllllllE_St5arrayIPcLm6EEEEviT0_T1_ --------------------------
	.section	.nv.info._ZN2at6native29vectorized_elementwise_kernelILi8EZZZNS0_67_GLOBAL__N__bb565c37_34_ValidateCompressedIndicesKernel_cu_33a4b88b42_validate_compressed_sparse_indices_kernelILNS2_8CDimNameE0ENS2_18CUDAKernelLauncherENS2_14EmptyVecKernelENS2_8DummyVecELm8EEEvRKNS_6TensorESA_lllENKUlvE1_clEvENKUlvE0_clEvEUllllllE_St5arrayIPcLm6EEEEviT0_T1_,"",@"SHT_CUDA_INFO"
	.sectionflags	@""
	.align	4


	//----- nvinfo : EIATTR_CUDA_API_VERSION
	.align		4
        /*0000*/ 	.byte	0x04, 0x37
        /*0002*/ 	.short	(.L_2934 - .L_2933)
.L_2933:
        /*0004*/ 	.word	0x00000082


	//----- nvinfo : EIATTR_KPARAM_INFO
	.align		4
.L_2934:
        /*0008*/ 	.byte	0x04, 0x17
        /*000a*/ 	.short	(.L_2936 - .L_2935)
.L_2935:
        /*000c*/ 	.word	0x00000000
        /*0010*/ 	.short	0x0002
        /*0012*/ 	.short	0x00b8
        /*0014*/ 	.byte	0x00, 0xf0, 0xc1, 0x00


	//----- nvinfo : EIATTR_KPARAM_INFO
	.align		4
.L_2936:
        /*0018*/ 	.byte	0x04, 0x17
        /*001a*/ 	.short	(.L_2938 - .L_2937)
.L_2937:
        /*001c*/ 	.word	0x00000000
        /*0020*/ 	.short	0x0001
        /*0022*/ 	.short	0x0008
        /*0024*/ 	.byte	0x00, 0xf0, 0xc1, 0x02


	//----- nvinfo : EIATTR_KPARAM_INFO
	.align		4
.L_2938:
        /*0028*/ 	.byte	0x04, 0x17
        /*002a*/ 	.short	(.L_2940 - .L_2939)
.L_2939:
        /*002c*/ 	.word	0x00000000
        /*0030*/ 	.short	0x0000
        /*0032*/ 	.short	0x0000
        /*0034*/ 	.byte	0x00, 0xf0, 0x11, 0x00


	//----- nvinfo : EIATTR_SPARSE_MMA_MASK
	.align		4
.L_2940:
        /*0038*/ 	.byte	0x03, 0x50
        /*003a*/ 	.short	0x0000


	//----- nvinfo : EIATTR_MAXREG_COUNT
	.align		4
        /*003c*/ 	.byte	0x03, 0x1b
        /*003e*/ 	.short	0x00ff


	//----- nvinfo : EIATTR_MERCURY_ISA_VERSION
	.align		4
        /*0040*/ 	.byte	0x03, 0x5f
        /*0042*/ 	.short	0x0101


	//----- nvinfo : EIATTR_VRC_CTA_INIT_COUNT
	.align		4
        /*0044*/ 	.byte	0x02, 0x4a
	.zero		1
	.zero		1


	//----- nvinfo : EIATTR_EXIT_INSTR_OFFSETS
	.align		4
        /*0048*/ 	.byte	0x04, 0x1c
        /*004a*/ 	.short	(.L_2942 - .L_2941)


	//   ....[0]....
.L_2941:
        /*004c*/ 	.word	0x00000010


	//----- nvinfo : EIATTR_MAX_THREADS
	.align		4
.L_2942:
        /*0050*/ 	.byte	0x04, 0x05
        /*0052*/ 	.short	(.L_2944 - .L_2943)
.L_2943:
        /*0054*/ 	.word	0x00000080
        /*0058*/ 	.word	0x00000001
        /*005c*/ 	.word	0x00000001


	//----- nvinfo : EIATTR_CBANK_PARAM_SIZE
	.align		4
.L_2944:
        /*0060*/ 	.byte	0x03, 0x19
        /*0062*/ 	.short	0x00e8


	//----- nvinfo : EIATTR_PARAM_CBANK
	.align		4
        /*0064*/ 	.byte	0x04, 0x0a
        /*0066*/ 	.short	(.L_2946 - .L_2945)
	.align		4
.L_2945:
        /*0068*/ 	.word	index@(.nv.constant0._ZN2at6native29vectorized_elementwise_kernelILi8EZZZNS0_67_GLOBAL__N__bb565c37_34_ValidateCompressedIndicesKernel_cu_33a4b88b42_validate_compressed_sparse_indices_kernelILNS2_8CDimNameE0ENS2_18CUDAKernelLauncherENS2_14EmptyVecKernelENS2_8DummyVecELm8EEEvRKNS_6TensorESA_lllENKUlvE1_clEvENKUlvE0_clEvEUllllllE_St5arrayIPcLm6EEEEviT0_T1_)
        /*006c*/ 	.short	0x0380
        /*006e*/ 	.short	0x00e8


	//----- nvinfo : EIATTR_SW_WAR
	.align		4
.L_2946:
        /*0070*/ 	.byte	0x04, 0x36
        /*0072*/ 	.short	(.L_2948 - .L_2947)
.L_2947:
        /*0074*/ 	.word	0x00000008
.L_2948:


//--------------------- .nv.info._ZN2at6native18elementwise_kernelILi128ELi4EZNS0_15gpu_kernel_implIZZZNS0_67_GLOBAL__N__bb565c37_34_ValidateCompressedIndicesKernel_cu_33a4b88b42_validate_compressed_sparse_indices_kernelILNS3_8CDimNameE0ENS3_18CUDAKernelLauncherENS3_14EmptyVecKernelENS3_8DummyVecELm8EEEvRKNS_6TensorESB_lllENKUlvE1_clEvENKUlvE_clEvEUliiiiiE_EEvRNS_18TensorIteratorBaseERKT_EUliE_EEviT1_ --------------------------
	.section	.nv.info._ZN2at6native18elementwise_kernelILi128ELi4EZNS0_15gpu_kernel_implIZZZNS0_67_GLOBAL__N__bb565c37_34_ValidateCompressedIndicesKernel_cu_33a4b88b42_validate_compressed_sparse_indices_kernelILNS3_8CDimNameE0ENS3_18CUDAKernelLauncherENS3_14EmptyVecKernelENS3_8DummyVecELm8EEEvRKNS_6TensorESB_lllENKUlvE1_clEvENKUlvE_clEvEUliiiiiE_EEvRNS_18TensorIteratorBaseERKT_EUliE_EEviT1_,"",@"SHT_CUDA_INFO"
	.sectionflags	@""
	.align	4


	//----- nvinfo : EIATTR_CUDA_API_VERSION
	.align		4
        /*0000*/ 	.byte	0x04, 0x37
        /*0002*/ 	.short	(.L_2950 - .L_2949)
.L_2949:
        /*0004*/ 	.word	0x00000082


	//----- nvinfo : EIATTR_KPARAM_INFO
	.align		4
.L_2950:
        /*0008*/ 	.byte	0x04, 0x17
        /*000a*/ 	.short	(.L_2952 - .L_2951)
.L_2951:
        /*000c*/ 	.word	0x00000000
        /*0010*/ 	.short	0x0001
        /*0012*/ 	.short	0x0008
        /*0014*/ 	.byte	0x00, 0xf0, 0xe1, 0x11


	//----- nvinfo : EIATTR_KPARAM_INFO
	.align		4
.L_2952:
        /*0018*/ 	.byte	0x04, 0x17
        /*001a*/ 	.short	(.L_2954 - .L_2953)
.L_2953:
        /*001c*/ 	.word	0x00000000
        /*0020*/ 	.short	0x0000
        /*0022*/ 	.short	0x0000
        /*0024*/ 	.byte	0x00, 0xf0, 0x11, 0x00


	//----- nvinfo : EIATTR_SPARSE_MMA_MASK
	.align		4
.L_2954:
        /*0028*/ 	.byte	0x03, 0x50
        /*002a*/ 	.short	0x0000


	//----- nvinfo : EIATTR_MAXREG_COUNT
	.align		4
        /*002c*/ 	.byte	0x03, 0x1b
        /*002e*/ 	.short	0x0080


	//----- nvinfo : EIATTR_EXTERNS
	.align		4
        /*0030*/ 	.byte	0x04, 0x0f
        /*0032*/ 	.short	(.L_2956 - .L_2955)


	//   ....[0]....
	.align		4
.L_2955:
        /*0034*/ 	.word	index@(__assertfail)


	//----- nvinfo : EIATTR_MERCURY_ISA_VERSION
	.align		4
.L_2956:
        /*0038*/ 	.byte	0x03, 0x5f
        /*003a*/ 	.short	0x0101


	//----- nvinfo : EIATTR_VRC_CTA_INIT_COUNT
	.align		4
        /*003c*/ 	.byte	0x02, 0x4a
	.zero		1
	.zero		1


	//----- nvinfo : EIATTR_SYSCALL_OFFSETS
	.align		4
        /*0040*/ 	.byte	0x04, 0x46
        /*0042*/ 	.short	(.L_2958 - .L_2957)


	//   ....[0]....
.L_2957:
        /*0044*/ 	.word	0x000029c0


	//   ....[1]....
        /*0048*/ 	.word	0x000037a0


	//   ....[2]....
        /*004c*/ 	.word	0x00004580


	//   ....[3]....
        /*0050*/ 	.word	0x00005360


	//   ....[4]....
        /*0054*/ 	.word	0x00006140


	//   ....[5]....
        /*0058*/ 	.word	0x00006380


	//   ....[6]....
        /*005c*/ 	.word	0x000064d0


	//   ....[7]....
        /*0060*/ 	.word	0x00006650


	//   ....[8]....
        /*0064*/ 	.word	0x000099e0


	//   ....[9]....
        /*0068*/ 	.word	0x0000a150


	//   ....[10]....
        /*006c*/ 	.word	0x0000ca90


	//   ....[11]....
        /*0070*/ 	.word	0x0000d870


	//   ....[12]....
        /*0074*/ 	.word	0x0000e650


	//   ....[13]....
        /*0078*/ 	.word	0x0000f430


	//   ....[14]....
        /*007c*/ 	.word	0x00010210


	//   ....[15]....
        /*0080*/ 	.word	0x000103a0


	//   ....[16]....
        /*0084*/ 	.word	0x000104f0


	//   ....[17]....
        /*0088*/ 	.word	0x00010670


	//   ....[18]....
        /*008c*/ 	.word	0x00013a00


	//   ....[19]....
        /*0090*/ 	.word	0x00014180


	//   ....[20]....
        /*0094*/ 	.word	0x00016a90


	//   ....[21]....
        /*0098*/ 	.word	0x00017860


	//   ....[22]....
        /*009c*/ 	.word	0x00018630


	//   ....[23]....
        /*00a0*/ 	.word	0x00019400


	//   ....[24]....
        /*00a4*/ 	.word	0x0001a1e0


	//   ....[25]....
        /*00a8*/ 	.word	0x0001a370


	//   ....[26]....
        /*00ac*/ 	.word	0x0001a4c0


	//   ....[27]....
        /*00b0*/ 	.word	0x0001a640


	//   ....[28]....
        /*00b4*/ 	.word	0x0001d9b0


	//   ....[29]....
        /*00b8*/ 	.word	0x0001e130


	//   ....[30]....
        /*00bc*/ 	.word	0x00020a50


	//   ....[31]....
        /*00c0*/ 	.word	0x00021820


	//   ....[32]....
        /*00c4*/ 	.word	0x000225f0


	//   ....[33]....
        /*00c8*/ 	.word	0x000233d0


	//   ....[34]....
        /*00cc*/ 	.word	0x000241b0


	//   ....[35]....
        /*00d0*/ 	.word	0x00024340


	//   ....[36]....
        /*00d4*/ 	.word	0x00024490


	//   ....[37]....
        /*00d8*/ 	.word	0x00024610


	//   ....[38]....
        /*00dc*/ 	.word	0x00027920


	//   ....[39]....
        /*00e0*/ 	.word	0x00028070


	//----- nvinfo : EIATTR_EXIT_INSTR_OFFSETS
	.align		4
.L_2958:
        /*00e4*/ 	.byte	0x04, 0x1c
        /*00e6*/ 	.short	(.L_2960 - .L_2959)


	//   ....[0]....
.L_2959:
        /*00e8*/ 	.word	0x0001e1c0


	//   ....[1]....
        /*00ec*/ 	.word	0x00027a60


	//   ....[2]....
        /*00f0*/ 	.word	0x00027a80


	//   ....[3]....
        /*00f4*/ 	.word	0x00027b00


	//   ....[4]....
        /*00f8*/ 	.word	0x00027b20


	//   ....[5]....
        /*00fc*/ 	.word	0x00027b40


	//   ....[6]....
        /*0100*/ 	.word	0x00027bc0


	//   ....[7]....
        /*0104*/ 	.word	0x00027be0


	//   ....[8]....
        /*0108*/ 	.word	0x00027c60


	//   ....[9]....
        /*010c*/ 	.word	0x00027c80


	//   ....[10]....
        /*0110*/ 	.word	0x00027ca0


	//   ....[11]....
        /*0114*/ 	.word	0x00027d40


	//   ....[12]....
        /*0118*/ 	.word	0x00027d60


	//   ....[13]....
        /*011c*/ 	.word	0x00027de0


	//   ....[14]....
        /*0120*/ 	.word	0x00027e00


	//   ....[15]....
        /*0124*/ 	.word	0x00027e20


	//   ....[16]....
        /*0128*/ 	.word	0x00027ec0


	//   ....[17]....
        /*012c*/ 	.word	0x00027ee0


	//   ....[18]....
        /*0130*/ 	.word	0x00027f00


	//   ....[19]....
        /*0134*/ 	.word	0x00027f70


	//   ....[20]....
        /*0138*/ 	.word	0x00028080


	//   ....[21]....
        /*013c*/ 	.word	0x000280a0


	//   ....[22]....
        /*0140*/ 	.word	0x000280c0


	//----- nvinfo : EIATTR_MAX_THREADS
	.align		4
.L_2960:
        /*0144*/ 	.byte	0x04, 0x05
        /*0146*/ 	.short	(.L_2962 - .L_2961)
.L_2961:
        /*0148*/ 	.word	0x00000080
        /*014c*/ 	.word	0x00000001
        /*0150*/ 	.word	0x00000001


	//----- nvinfo : EIATTR_CRS_STACK_SIZE
	.align		4
.L_2962:
        /*0154*/ 	.byte	0x04, 0x1e
        /*0156*/ 	.short	(.L_2964 - .L_2963)
.L_2963:
        /*0158*/ 	.word	0x00000000


	//----- nvinfo : EIATTR_CBANK_PARAM_SIZE
	.align		4
.L_2964:
        /*015c*/ 	.byte	0x03, 0x19
        /*015e*/ 	.short	0x0480


	//----- nvinfo : EIATTR_PARAM_CBANK
	.align		4
        /*0160*/ 	.byte	0x04, 0x0a
        /*0162*/ 	.short	(.L_2966 - .L_2965)
	.align		4
.L_2965:
        /*0164*/ 	.word	index@(.nv.constant0._ZN2at6native18elementwise_kernelILi128ELi4EZNS0_15gpu_kernel_implIZZZNS0_67_GLOBAL__N__bb565c37_34_ValidateCompressedIndicesKernel_cu_33a4b88b42_validate_compressed_sparse_indices_kernelILNS3_8CDimNameE0ENS3_18CUDAKernelLauncherENS3_14EmptyVecKernelENS3_8DummyVecELm8EEEvRKNS_6TensorESB_lllENKUlvE1_clEvENKUlvE_clEvEUliiiiiE_EEvRNS_18TensorIteratorBaseERKT_EUliE_EEviT1_)
        /*0168*/ 	.short	0x0380
        /*016a*/ 	.short	0x0480


	//----- nvinfo : EIATTR_SW_WAR
	.align		4
.L_2966:
        /*016c*/ 	.byte	0x04, 0x36
        /*016e*/ 	.short	(.L_2968 - .L_2967)
.L_2967:
        /*0170*/ 	.word	0x00000008
.L_2968:


//--------------------- .nv.info._ZN2at6native27unrolled_elementwise_kernelIZZZNS0_67_GLOBAL__N__bb565c37_34_ValidateCompressedIndicesKernel_cu_33a4b88b42_validate_compressed_sparse_indices_kernelILNS2_8CDimNameE0ENS2_18CUDAKernelLauncherENS2_14EmptyVecKernelENS2_8DummyVecELm8EEEvRKNS_6TensorESA_lllENKUlvE1_clEvENKUlvE_clEvEUliiiiiE_St5arrayIPcLm6EELi4E23TrivialOffsetCalculatorILi5EjESH_ILi1EjENS0_6memory12LoadWithCastILi5EEENSK_13StoreWithCastILi1EEEEEviT_T0_T2_T3_T4_T5_ --------------------------
	.section	.nv.info._ZN2at6native27unrolled_elementwise_kernelIZZZNS0_67_GLOBAL__N__bb565c37_34_ValidateCompressedIndicesKernel_cu_33a4b88b42_validate_compressed_sparse_indices_kernelILNS2_8CDimNameE0ENS2_18CUDAKernelLauncherENS2_14EmptyVecKernelENS2_8DummyVecELm8EEEvRKNS_6TensorESA_lllENKUlvE1_clEvENKUlvE_clEvEUliiiiiE_St5arrayIPcLm6EELi4E23TrivialOffsetCalculatorILi5EjESH_ILi1EjENS0_6memory12LoadWithCastILi5EEENSK_13StoreWithCastILi1EEEEEviT_T0_T2_T3_T4_T5_,"",@"SHT_CUDA_INFO"
	.sectionflags	@""
	.align	4


	//----- nvinfo : EIATTR_CUDA_API_VERSION
	.align		4
        /*0000*/ 	.byte	0x04, 0x37
        /*0002*/ 	.short	(.L_2970 - .L_2969)
.L_2969:
        /*0004*/ 	.word	0x00000082


	//----- nvinfo : EIATTR_KPARAM_INFO
	.align		4
.L_2970:
        /*0008*/ 	.byte	0x04, 0x17
        /*000a*/ 	.short	(.L_2972 - .L_2971)
.L_2971:
        /*000c*/ 	.word	0x00000000
        /*0010*/ 	.short	0x0006
        /*0012*/ 	.short	0x0108
        /*0014*/ 	.byte	0x00, 0xf0, 0x21, 0x00


	//----- nvinfo : EIATTR_KPARAM_INFO
	.align		4
.L_2972:
        /*0018*/ 	.byte	0x04, 0x17
        /*001a*/ 	.short	(.L_2974 - .L_2973)
.L_2973:
        /*001c*/ 	.word	0x00000000
        /*0020*/ 	.short	0x0005
        /*0022*/ 	.short	0x00ec
        /*0024*/ 	.byte	0x00, 0xf0, 0x71, 0x00


	//----- nvinfo : EIATTR_KPARAM_INFO
	.align		4
.L_2974:
        /*0028*/ 	.byte	0x04, 0x17
        /*002a*/ 	.short	(.L_2976 - .L_2975)
.L_2975:
        /*002c*/ 	.word	0x00000000
        /*0030*/ 	.short	0x0004
        /*0032*/ 	.short	0x00e9
        /*0034*/ 	.byte	0x00, 0xf0, 0x05, 0x00


	//----- nvinfo : EIATTR_KPARAM_INFO
	.align		4
.L_2976:
        /*0038*/ 	.byte	0x04, 0x17
        /*003a*/ 	.short	(.L_2978 - .L_2977)
.L_2977:
        /*003c*/ 	.word	0x00000000
        /*0040*/ 	.short	0x0003
        /*0042*/ 	.short	0x00e8
        /*0044*/ 	.byte	0x00, 0xf0, 0x05, 0x00


	//----- nvinfo : EIATTR_KPARAM_INFO
	.align		4
.L_2978:
        /*0048*/ 	.byte	0x04, 0x17
        /*004a*/ 	.short	(.L_2980 - .L_2979)
.L_2979:
        /*004c*/ 	.word	0x00000000
        /*0050*/ 	.short	0x0002
        /*0052*/ 	.short	0x00b8
        /*0054*/ 	.byte	0x00, 0xf0, 0xc1, 0x00


	//----- nvinfo : EIATTR_KPARAM_INFO
	.align		4
.L_2980:
        /*0058*/ 	.byte	0x04, 0x17
        /*005a*/ 	.short	(.L_2982 - .L_2981)
.L_2981:
        /*005c*/ 	.word	0x00000000
        /*0060*/ 	.short	0x0001
        /*0062*/ 	.short	0x0008
        /*0064*/ 	.byte	0x00, 0xf0, 0xc1, 0x02


	//----- nvinfo : EIATTR_KPARAM_INFO
	.align		4
.L_2982:
        /*0068*/ 	.byte	0x04, 0x17
        /*006a*/ 	.short	(.L_2984 - .L_2983)
.L_2983:
        /*006c*/ 	.word	0x00000000
        /*0070*/ 	.short	0x0000
        /*0072*/ 	.short	0x0000
        /*0074*/ 	.byte	0x00, 0xf0, 0x11, 0x00


	//----- nvinfo : EIATTR_SPARSE_MMA_MASK
	.align		4
.L_2984:
        /*0078*/ 	.byte	0x03, 0x50
        /*007a*/ 	.short	0x0000


	//----- nvinfo : EIATTR_MAXREG_COUNT
	.align		4
        /*007c*/ 	.byte	0x03, 0x1b
        /*007e*/ 	.short	0x00ff


	//----- nvinfo : EIATTR_EXTERNS
	.align		4
        /*0080*/ 	.byte	0x04, 0x0f
        /*0082*/ 	.short	(.L_2986 - .L_2985)


	//   ....[0]....
	.align		4
.L_2985:
        /*0084*/ 	.word	index@(__assertfail)


	//----- nvinfo : EIATTR_MERCURY_ISA_VERSION
	.align		4
.L_2986:
        /*0088*/ 	.byte	0x03, 0x5f
        /*008a*/ 	.short	0x0101


	//----- nvinfo : EIATTR_VRC_CTA_INIT_COUNT
	.align		4
        /*008c*/ 	.byte	0x02, 0x4a
	.zero		1
	.zero		1


	//----- nvinfo : EIATTR_SYSCALL_OFFSETS
	.align		4
        /*0090*/ 	.byte	0x04, 0x46
        /*0092*/ 	.short	(.L_2988 - .L_2987)


	//   ....[0]....
.L_2987:
        /*0094*/ 	.word	0x00001110


	//   ....[1]....
        /*0098*/ 	.word	0x00001f00


	//   ....[2]....
        /*009c*/ 	.word	0x00002cf0


	//   ....[3]....
        /*00a0*/ 	.word	0x00003ae0


	//   ....[4]....
        /*00a4*/ 	.word	0x000048d0


	//   ....[5]....
        /*00a8*/ 	.word	0x00005820


	//   ....[6]....
        /*00ac*/ 	.word	0x00006610


	//   ....[7]....
        /*00b0*/ 	.word	0x00007400


	//   ....[8]....
        /*00b4*/ 	.word	0x000081f0


	//   ....[9]....
        /*00b8*/ 	.word	0x00008fe0


	//   ....[10]....
        /*00bc*/ 	.word	0x00009e80


	//   ....[11]....
        /*00c0*/ 	.word	0x0000ac70


	//   ....[12]....
        /*00c4*/ 	.word	0x0000ba60


	//   ....[13]....
        /*00c8*/ 	.word	0x0000c850


	//   ....[14]....
        /*00cc*/ 	.word	0x0000d640


	//   ....[15]....
        /*00d0*/ 	.word	0x0000e4d0


	//   ....[16]....
        /*00d4*/ 	.word	0x0000f2c0


	//   ....[17]....
        /*00d8*/ 	.word	0x000100b0


	//   ....[18]....
        /*00dc*/ 	.word	0x00010ea0


	//   ....[19]....
        /*00e0*/ 	.word	0x00011c90


	//   ....[20]....
        /*00e4*/ 	.word	0x00011f00


	//   ....[21]....
        /*00e8*/ 	.word	0x00012040


	//   ....[22]....
        /*00ec*/ 	.word	0x000121a0


	//   ....[23]....
        /*00f0*/ 	.word	0x000127c0


	//   ....[24]....
        /*00f4*/ 	.word	0x000129a0


	//   ....[25]....
        /*00f8*/ 	.word	0x00012ae0


	//   ....[26]....
        /*00fc*/ 	.word	0x00012c40


	//   ....[27]....
        /*0100*/ 	.word	0x00013250


	//   ....[28]....
        /*0104*/ 	.word	0x00013430


	//   ....[29]....
        /*0108*/ 	.word	0x00013570


	//   ....[30]....
        /*010c*/ 	.word	0x000136d0


	//   ....[31]....
        /*0110*/ 	.word	0x00013ce0


	//   ....[32]....
        /*0114*/ 	.word	0x00013ec0


	//   ....[33]....
        /*0118*/ 	.word	0x00014000


	//   ....[34]....
        /*011c*/ 	.word	0x00014160


	//   ....[35]....
        /*0120*/ 	.word	0x00014740


	//   ....[36]....
        /*0124*/ 	.word	0x00015060


	//   ....[37]....
        /*0128*/ 	.word	0x00015880


	//   ....[38]....
        /*012c*/ 	.word	0x00016060


	//   ....[39]....
        /*0130*/ 	.word	0x00016820


	//----- nvinfo : EIATTR_EXIT_INSTR_OFFSETS
	.align		4
.L_2988:
        /*0134*/ 	.byte	0x04, 0x1c
        /*0136*/ 	.short	(.L_2990 - .L_2989)


	//   ....[0]....
.L_2989:
        /*0138*/ 	.word	0x000160e0


	//   ....[1]....
        /*013c*/ 	.word	0x00016210


	//   ....[2]....
        /*0140*/ 	.word	0x00016230


	//   ....[3]....
        /*0144*/ 	.word	0x000162b0


	//   ....[4]....
        /*0148*/ 	.word	0x000162d0


	//   ....[5]....
        /*014c*/ 	.word	0x000162f0


	//   ....[6]....
        /*0150*/ 	.word	0x00016370


	//   ....[7]....
        /*0154*/ 	.word	0x00016390


	//   ....[8]....
        /*0158*/ 	.word	0x00016410


	//   ....[9]....
        /*015c*/ 	.word	0x00016430


	//   ....[10]....
        /*0160*/ 	.word	0x00016450


	//   ....[11]....
        /*0164*/ 	.word	0x000164f0


	//   ....[12]....
        /*0168*/ 	.word	0x00016510


	//   ....[13]....
        /*016c*/ 	.word	0x00016590


	//   ....[14]....
        /*0170*/ 	.word	0x000165b0


	//   ....[15]....
        /*0174*/ 	.word	0x000165d0


	//   ....[16]....
        /*0178*/ 	.word	0x00016670


	//   ....[17]....
        /*017c*/ 	.word	0x00016690


	//   ....[18]....
        /*0180*/ 	.word	0x000166b0


	//   ....[19]....
        /*0184*/ 	.word	0x00016720


	//   ....[20]....
        /*0188*/ 	.word	0x00016830


	//   ....[21]....
        /*018c*/ 	.word	0x00016850


	//   ....[22]....
        /*0190*/ 	.word	0x00016870


	//----- nvinfo : EIATTR_MAX_THREADS
	.align		4
.L_2990:
        /*0194*/ 	.byte	0x04, 0x05
        /*0196*/ 	.short	(.L_2992 - .L_2991)
.L_2991:
        /*0198*/ 	.word	0x00000080
        /*019c*/ 	.word	0x00000001
        /*01a0*/ 	.word	0x00000001


	//----- nvinfo : EIATTR_CRS_STACK_SIZE
	.align		4
.L_2992:
        /*01a4*/ 	.byte	0x04, 0x1e
        /*01a6*/ 	.short	(.L_2994 - .L_2993)
.L_2993:
        /*01a8*/ 	.word	0x00000000


	//----- nvinfo : EIATTR_CBANK_PARAM_SIZE
	.align		4
.L_2994:
        /*01ac*/ 	.byte	0x03, 0x19
        /*01ae*/ 	.short	0x0110


	//----- nvinfo : EIATTR_PARAM_CBANK
	.align		4
        /*01b0*/ 	.byte	0x04, 0x0a
        /*01b2*/ 	.short	(.L_2996 - .L_2995)
	.align		4
.L_2995:
        /*01b4*/ 	.word	index@(.nv.constant0._ZN2at6native27unrolled_elementwise_kernelIZZZNS0_67_GLOBAL__N__bb565c37_34_ValidateCompressedIndicesKernel_cu_33a4b88b42_validate_compressed_sparse_indices_kernelILNS2_8CDimNameE0ENS2_18CUDAKernelLauncherENS2_14EmptyVecKernelENS2_8DummyVecELm8EEEvRKNS_6TensorESA_lllENKUlvE1_clEvENKUlvE_clEvEUliiiiiE_St5arrayIPcLm6EELi4E23TrivialOffsetCalculatorILi5EjESH_ILi1EjENS0_6memory12LoadWithCastILi5EEENSK_13StoreWithCastILi1EEEEEviT_T0_T2_T3_T4_T5_)
        /*01b8*/ 	.short	0x0380
        /*01ba*/ 	.short	0x0110


	//----- nvinfo : EIATTR_SW_WAR
	.align		4
.L_2996:
        /*01bc*/ 	.byte	0x04, 0x36
        /*01be*/ 	.short	(.L_2998 - .L_2997)
.L_2997:
        /*01c0*/ 	.word	0x00000008
.L_2998:


//--------------------- .nv.info._ZN2at6native18elementwise_kernelILi128ELi2EZNS0_22gpu_kernel_impl_nocastIZZZNS0_67_GLOBAL__N__bb565c37_34_ValidateCompressedIndicesKernel_cu_33a4b88b42_validate_compressed_sparse_indices_kernelILNS3_8CDimNameE0ENS3_18CUDAKernelLauncherENS3_14EmptyVecKernelENS3_8DummyVecELm8EEEvRKNS_6TensorESB_lllENKUlvE1_clEvENKUlvE_clEvEUliiiiiE_EEvRNS_18TensorIteratorBaseERKT_EUliE_EEviT1_ --------------------------
	.section	.nv.info._ZN2at6native18elementwise_kernelILi128ELi2EZNS0_22gpu_kernel_impl_nocastIZZZNS0_67_GLOBAL__N__bb565c37_34_ValidateCompressedIndicesKernel_cu_33a4b88b42_validate_compressed_sparse_indices_kernelILNS3_8CDimNameE0ENS3_18CUDAKernelLauncherENS3_14EmptyVecKernelENS3_8DummyVecELm8EEEvRKNS_6TensorESB_lllENKUlvE1_clEvENKUlvE_clEvEUliiiiiE_EEvRNS_18TensorIteratorBaseERKT_EUliE_EEviT1_,"",@"SHT_CUDA_INFO"
	.sectionflags	@""
	.align	4


	//----- nvinfo : EIATTR_CUDA_API_VERSION
	.align		4
        /*0000*/ 	.byte	0x04, 0x37
        /*0002*/ 	.short	(.L_3000 - .L_2999)
.L_2999:
        /*0004*/ 	.word	0x00000082


	//----- nvinfo : EIATTR_KPARAM_INFO
	.align		4
.L_3000:
        /*0008*/ 	.byte	0x04, 0x17
        /*000a*/ 	.short	(.L_3002 - .L_3001)
.L_3001:
        /*000c*/ 	.word	0x00000000
        /*0010*/ 	.short	0x0001
        /*0012*/ 	.short	0x0008
        /*0014*/ 	.byte	0x00, 0xf0, 0xc1, 0x11


	//----- nvinfo : EIATTR_KPARAM_INFO
	.align		4
.L_3002:
        /*0018*/ 	.byte	0x04, 0x17
        /*001a*/ 	.short	(.L_3004 - .L_3003)
.L_3003:
        /*001c*/ 	.word	0x00000000
        /*0020*/ 	.short	0x0000
        /*0022*/ 	.short	0x0000
        /*0024*/ 	.byte	0x00, 0xf0, 0x11, 0x00


	//----- nvinfo : EIATTR_SPARSE_MMA_MASK
	.align		4
.L_3004:
        /*0028*/ 	.byte	0x03, 0x50
        /*002a*/ 	.short	0x0000


	//----- nvinfo : EIATTR_MAXREG_COUNT
	.align		4
        /*002c*/ 	.byte	0x03, 0x1b
        /*002e*/ 	.short	0x0080


	//----- nvinfo : EIATTR_EXTERNS
	.align		4
        /*0030*/ 	.byte	0x04, 0x0f
        /*0032*/ 	.short	(.L_3006 - .L_3005)


	//   ....[0]....
	.align		4
.L_3005:
        /*0034*/ 	.word	index@(__assertfail)


	//----- nvinfo : EIATTR_MERCURY_ISA_VERSION
	.align		4
.L_3006:
        /*0038*/ 	.byte	0x03, 0x5f
        /*003a*/ 	.short	0x0101


	//----- nvinfo : EIATTR_VRC_CTA_INIT_COUNT
	.align		4
        /*003c*/ 	.byte	0x02, 0x4a
	.zero		1
	.zero		1


	//----- nvinfo : EIATTR_SYSCALL_OFFSETS
	.align		4
        /*0040*/ 	.byte	0x04, 0x46
        /*0042*/ 	.short	(.L_3008 - .L_3007)


	//   ....[0]....
.L_3007:
        /*0044*/ 	.word	0x00000340


	//   ....[1]....
        /*0048*/ 	.word	0x00000470


	//   ....[2]....
        /*004c*/ 	.word	0x000005d0


	//   ....[3]....
        /*0050*/ 	.word	0x00003930


	//   ....[4]....
        /*0054*/ 	.word	0x00003be0


	//   ....[5]....
        /*0058*/ 	.word	0x00003d10


	//   ....[6]....
        /*005c*/ 	.word	0x00003e70


	//   ....[7]....
        /*0060*/ 	.word	0x000071b0


	//   ....[8]....
        /*0064*/ 	.word	0x00008fd0


	//   ....[9]....
        /*0068*/ 	.word	0x00009120


	//   ....[10]....
        /*006c*/ 	.word	0x000092a0


	//   ....[11]....
        /*0070*/ 	.word	0x0000c5f0


	//   ....[12]....
        /*0074*/ 	.word	0x0000e3f0


	//   ....[13]....
        /*0078*/ 	.word	0x0000e540


	//   ....[14]....
        /*007c*/ 	.word	0x0000e6c0


	//   ....[15]....
        /*0080*/ 	.word	0x00011a10


	//   ....[16]....
        /*0084*/ 	.word	0x00011cc0


	//   ....[17]....
        /*0088*/ 	.word	0x00011df0


	//   ....[18]....
        /*008c*/ 	.word	0x00011f50


	//   ....[19]....
        /*0090*/ 	.word	0x00012160


	//   ....[20]....
        /*0094*/ 	.word	0x000123f0


	//   ....[21]....
        /*0098*/ 	.word	0x00012520


	//   ....[22]....
        /*009c*/ 	.word	0x00012680


	//   ....[23]....
        /*00a0*/ 	.word	0x00012890


	//   ....[24]....
        /*00a4*/ 	.word	0x00014580


	//   ....[25]....
        /*00a8*/ 	.word	0x000146d0


	//   ....[26]....
        /*00ac*/ 	.word	0x00014850


	//   ....[27]....
        /*00b0*/ 	.word	0x00014a50


	//   ....[28]....
        /*00b4*/ 	.word	0x00016750


	//   ....[29]....
        /*00b8*/ 	.word	0x000168a0


	//   ....[30]....
        /*00bc*/ 	.word	0x00016a20


	//   ....[31]....
        /*00c0*/ 	.word	0x00016c20


	//----- nvinfo : EIATTR_EXIT_INSTR_OFFSETS
	.align		4
.L_3008:
        /*00c4*/ 	.byte	0x04, 0x1c
        /*00c6*/ 	.short	(.L_3010 - .L_3009)


	//   ....[0]....
.L_3009:
        /*00c8*/ 	.word	0x00003a10


	//   ....[1]....
        /*00cc*/ 	.word	0x00007250


	//   ....[2]....
        /*00d0*/ 	.word	0x0000c6f0


	//   ....[3]....
        /*00d4*/ 	.word	0x00011aa0


	//   ....[4]....
        /*00d8*/ 	.word	0x00012240


	//   ....[5]....
        /*00dc*/ 	.word	0x00012930


	//   ....[6]....
        /*00e0*/ 	.word	0x00014b50


	//   ....[7]....
        /*00e4*/ 	.word	0x00016cb0


	//----- nvinfo : EIATTR_MAX_THREADS
	.align		4
.L_3010:
        /*00e8*/ 	.byte	0x04, 0x05
        /*00ea*/ 	.short	(.L_3012 - .L_3011)
.L_3011:
        /*00ec*/ 	.word	0x00000080
        /*00f0*/ 	.word	0x00000001
        /*00f4*/ 	.word	0x00000001


	//----- nvinfo : EIATTR_CRS_STACK_SIZE
	.align		4
.L_3012:
        /*00f8*/ 	.byte	0x04, 0x1e
        /*00fa*/ 	.short	(.L_3014 - .L_3013)
.L_3013:
        /*00fc*/ 	.word	0x00000000


	//----- nvinfo : EIATTR_CBANK_PARAM_SIZE
	.align		4
.L_3014:
        /*0100*/ 	.byte	0x03, 0x19
        /*0102*/ 	.short	0x0478


	//----- nvinfo : EIATTR_PARAM_CBANK
	.align		4
        /*0104*/ 	.byte	0x04, 0x0a
        /*0106*/ 	.short	(.L_3016 - .L_3015)
	.align		4
.L_3015:
        /*0108*/ 	.word	index@(.nv.constant0._ZN2at6native18elementwise_kernelILi128ELi2EZNS0_22gpu_kernel_impl_nocastIZZZNS0_67_GLOBAL__N__bb565c37_34_ValidateCompressedIndicesKernel_cu_33a4b88b42_validate_compressed_sparse_indices_kernelILNS3_8CDimNameE0ENS3_18CUDAKernelLauncherENS3_14EmptyVecKernelENS3_8DummyVecELm8EEEvRKNS_6TensorESB_lllENKUlvE1_clEvENKUlvE_clEvEUliiiiiE_EEvRNS_18TensorIteratorBaseERKT_EUliE_EEviT1_)
        /*010c*/ 	.short	0x0380
        /*010e*/ 	.short	0x0478


	//----- nvinfo : EIATTR_SW_WAR
	.align		4
.L_3016:
        /*0110*/ 	.byte	0x04, 0x36
        /*0112*/ 	.short	(.L_3018 - .L_3017)
.L_3017:
        /*0114*/ 	.word	0x00000008
.L_3018:


//--------------------- .nv.info._ZN2at6native27unrolled_elementwise_kernelIZZZNS0_67_GLOBAL__N__bb565c37_34_ValidateCompressedIndicesKernel_cu_33a4b88b42_validate_compressed_sparse_indices_kernelILNS2_8CDimNameE0ENS2_18CUDAKernelLauncherENS2_14EmptyVecKernelENS2_8DummyVecELm8EEEvRKNS_6TensorESA_lllENKUlvE1_clEvENKUlvE_clEvEUliiiiiE_St5arrayIPcLm6EELi4E23TrivialOffsetCalculatorILi5EjESH_ILi1EjENS0_6memory15LoadWithoutCastENSK_16StoreWithoutCastEEEviT_T0_T2_T3_T4_T5_ --------------------------
	.section	.nv.info._ZN2at6native27unrolled_elementwise_kernelIZZZNS0_67_GLOBAL__N__bb565c37_34_ValidateCompressedIndicesKernel_cu_33a4b88b42_validate_compressed_sparse_indices_kernelILNS2_8CDimNameE0ENS2_18CUDAKernelLauncherENS2_14EmptyVecKernelENS2_8DummyVecELm8EEEvRKNS_6TensorESA_lllENKUlvE1_clEvENKUlvE_clEvEUliiiiiE_St5arrayIPcLm6EELi4E23TrivialOffsetCalculatorILi5EjESH_ILi1EjENS0_6memory15LoadWithoutCastENSK_16StoreWithoutCastEEEviT_T0_T2_T3_T4_T5_,"",@"SHT_CUDA_INFO"
	.sectionflags	@""
	.align	4


	//----- nvinfo : EIATTR_CUDA_API_VERSION
	.align		4
        /*0000*/ 	.byte	0x04, 0x37
        /*0002*/ 	.short	(.L_3020 - .L_3019)
.L_3019:
        /*0004*/ 	.word	0x00000082


	//----- nvinfo : EIATTR_KPARAM_INFO
	.align		4
.L_3020:
        /*0008*/ 	.byte	0x04, 0x17
        /*000a*/ 	.short	(.L_3022 - .L_3021)
.L_3021:
        /*000c*/ 	.word	0x00000000
        /*0010*/ 	.short	0x0006
        /*0012*/ 	.short	0x00eb
        /*0014*/ 	.byte	0x00, 0xf0, 0x05, 0x00


	//----- nvinfo : EIATTR_KPARAM_INFO
	.align		4
.L_3022:
        /*0018*/ 	.byte	0x04, 0x17
        /*001a*/ 	.short	(.L_3024 - .L_3023)
.L_3023:
        /*001c*/ 	.word	0x00000000
        /*0020*/ 	.short	0x0005
        /*0022*/ 	.short	0x00ea
        /*0024*/ 	.byte	0x00, 0xf0, 0x05, 0x00


	//----- nvinfo : EIATTR_KPARAM_INFO
	.align		4
.L_3024:
        /*0028*/ 	.byte	0x04, 0x17
        /*002a*/ 	.short	(.L_3026 - .L_3025)
.L_3025:
        /*002c*/ 	.word	0x00000000
        /*0030*/ 	.short	0x0004
        /*0032*/ 	.short	0x00e9
        /*0034*/ 	.byte	0x00, 0xf0, 0x05, 0x00


	//----- nvinfo : EIATTR_KPARAM_INFO
	.align		4
.L_3026:
        /*0038*/ 	.byte	0x04, 0x17
        /*003a*/ 	.short	(.L_3028 - .L_3027)
.L_3027:
        /*003c*/ 	.word	0x00000000
        /*0040*/ 	.short	0x0003
        /*0042*/ 	.short	0x00e8
        /*0044*/ 	.byte	0x00, 0xf0, 0x05, 0x00


	//----- nvinfo : EIATTR_KPARAM_INFO
	.align		4
.L_3028:
        /*0048*/ 	.byte	0x04, 0x17
        /*004a*/ 	.short	(.L_3030 - .L_3029)
.L_3029:
        /*004c*/ 	.word	0x00000000
        /*0050*/ 	.short	0x0002
        /*0052*/ 	.short	0x00b8
        /*0054*/ 	.byte	0x00, 0xf0, 0xc1, 0x00


	//----- nvinfo : EIATTR_KPARAM_INFO
	.align		4
.L_3030:
        /*0058*/ 	.byte	0x04, 0x17
        /*005a*/ 	.short	(.L_3032 - .L_3031)
.L_3031:
        /*005c*/ 	.word	0x00000000
        /*0060*/ 	.short	0x0001
        /*0062*/ 	.short	0x0008
        /*0064*/ 	.byte	0x00, 0xf0, 0xc1, 0x02


	//----- nvinfo : EIATTR_KPARAM_INFO
	.align		4
.L_3032:
        /*0068*/ 	.byte	0x04, 0x17
        /*006a*/ 	.short	(.L_3034 - .L_3033)
.L_3033:
        /*006c*/ 	.word	0x00000000
        /*0070*/ 	.short	0x0000
        /*0072*/ 	.short	0x0000
        /*0074*/ 	.byte	0x00, 0xf0, 0x11, 0x00


	//----- nvinfo : EIATTR_SPARSE_MMA_MASK
	.align		4
.L_3034:
        /*0078*/ 	.byte	0x03, 0x50
        /*007a*/ 	.short	0x0000


	//----- nvinfo : EIATTR_MAXREG_COUNT
	.align		4
        /*007c*/ 	.byte	0x03, 0x1b
        /*007e*/ 	.short	0x00ff


	//----- nvinfo : EIATTR_EXTERNS
	.align		4
        /*0080*/ 	.byte	0x04, 0x0f
        /*0082*/ 	.short	(.L_3036 - .L_3035)


	//   ....[0]....
	.align		4
.L_3035:
        /*0084*/ 	.word	index@(__assertfail)


	//----- nvinfo : EIATTR_MERCURY_ISA_VERSION
	.align		4
.L_3036:
        /*0088*/ 	.byte	0x03, 0x5f
        /*008a*/ 	.short	0x0101


	//----- nvinfo : EIATTR_VRC_CTA_INIT_COUNT
	.align		4
        /*008c*/ 	.byte	0x02, 0x4a
	.zero		1
	.zero		1


	//----- nvinfo : EIATTR_SYSCALL_OFFSETS
	.align		4
        /*0090*/ 	.byte	0x04, 0x46
        /*0092*/ 	.short	(.L_3038 - .L_3037)


	//   ....[0]....
.L_3037:
        /*0094*/ 	.word	0x00000ac0


	//   ....[1]....
        /*0098*/ 	.word	0x00000c10


	//   ....[2]....
        /*009c*/ 	.word	0x00000d90


	//   ....[3]....
        /*00a0*/ 	.word	0x00001440


	//   ....[4]....
        /*00a4*/ 	.word	0x00001630


	//   ....[5]....
        /*00a8*/ 	.word	0x00001780


	//   ....[6]....
        /*00ac*/ 	.word	0x00001900


	//   ....[7]....
        /*00b0*/ 	.word	0x00001fa0


	//   ....[8]....
        /*00b4*/ 	.word	0x00002190


	//   ....[9]....
        /*00b8*/ 	.word	0x000022e0


	//   ....[10]....
        /*00bc*/ 	.word	0x00002460


	//   ....[11]....
        /*00c0*/ 	.word	0x00002ac0


	//   ....[12]....
        /*00c4*/ 	.word	0x00002cb0


	//   ....[13]....
        /*00c8*/ 	.word	0x00002e00


	//   ....[14]....
        /*00cc*/ 	.word	0x00002f80


	//   ....[15]....
        /*00d0*/ 	.word	0x00003580


	//----- nvinfo : EIATTR_EXIT_INSTR_OFFSETS
	.align		4
.L_3038:
        /*00d4*/ 	.byte	0x04, 0x1c
        /*00d6*/ 	.short	(.L_3040 - .L_3039)


	//   ....[0]....
.L_3039:
        /*00d8*/ 	.word	0x000037d0


	//   ....[1]....
        /*00dc*/ 	.word	0x00003830


	//----- nvinfo : EIATTR_MAX_THREADS
	.align		4
.L_3040:
        /*00e0*/ 	.byte	0x04, 0x05
        /*00e2*/ 	.short	(.L_3042 - .L_3041)
.L_3041:
        /*00e4*/ 	.word	0x00000080
        /*00e8*/ 	.word	0x00000001
        /*00ec*/ 	.word	0x00000001


	//----- nvinfo : EIATTR_CRS_STACK_SIZE
	.align		4
.L_3042:
        /*00f0*/ 	.byte	0x04, 0x1e
        /*00f2*/ 	.short	(.L_3044 - .L_3043)
.L_3043:
        /*00f4*/ 	.word	0x00000000


	//----- nvinfo : EIATTR_CBANK_PARAM_SIZE
	.align		4
.L_3044:
        /*00f8*/ 	.byte	0x03, 0x19
        /*00fa*/ 	.short	0x00ec


	//----- nvinfo : EIATTR_PARAM_CBANK
	.align		4
        /*00fc*/ 	.byte	0x04, 0x0a
        /*00fe*/ 	.short	(.L_3046 - .L_3045)
	.align		4
.L_3045:
        /*0100*/ 	.word	index@(.nv.constant0._ZN2at6native27unrolled_elementwise_kernelIZZZNS0_67_GLOBAL__N__bb565c37_34_ValidateCompressedIndicesKernel_cu_33a4b88b42_validate_compressed_sparse_indices_kernelILNS2_8CDimNameE0ENS2_18CUDAKernelLauncherENS2_14EmptyVecKernelENS2_8DummyVecELm8EEEvRKNS_6TensorESA_lllENKUlvE1_clEvENKUlvE_clEvEUliiiiiE_St5arrayIPcLm6EELi4E23TrivialOffsetCalculatorILi5EjESH_ILi1EjENS0_6memory15LoadWithoutCastENSK_16StoreWithoutCastEEEviT_T0_T2_T3_T4_T5_)
        /*0104*/ 	.short	0x0380
        /*0106*/ 	.short	0x00ec


	//----- nvinfo : EIATTR_SW_WAR
	.align		4
.L_3046:
        /*0108*/ 	.byte	0x04, 0x36
        /*010a*/ 	.short	(.L_3048 - .L_3047)
.L_3047:
        /*010c*/ 	.word	0x00000008
.L_3048:


//--------------------- .nv.info._ZN2at6native29vectorized_elementwise_kernelILi2EZZZNS0_67_GLOBAL__N__bb565c37_34_ValidateCompressedIndicesKernel_cu_33a4b88b42_validate_compressed_sparse_indices_kernelILNS2_8CDimNameE0ENS2_18CUDAKernelLauncherENS2_14EmptyVecKernelENS2_8DummyVecELm8EEEvRKNS_6TensorESA_lllENKUlvE1_clEvENKUlvE_clEvEUliiiiiE_St5arrayIPcLm6EEEEviT0_T1_ --------------------------
	.section	.nv.info._ZN2at6native29vectorized_elementwise_kernelILi2EZZZNS0_67_GLOBAL__N__bb565c37_34_ValidateCompressedIndicesKernel_cu_33a4b88b42_validate_compressed_sparse_indices_kernelILNS2_8CDimNameE0ENS2_18CUDAKernelLauncherENS2_14EmptyVecKernelENS2_8DummyVecELm8EEEvRKNS_6TensorESA_lllENKUlvE1_clEvENKUlvE_clEvEUliiiiiE_St5arrayIPcLm6EEEEviT0_T1_,"",@"SHT_CUDA_INFO"
	.sectionflags	@""
	.align	4


	//----- nvinfo : EIATTR_CUDA_API_VERSION
	.align		4
        /*0000*/ 	.byte	0x04, 0x37
        /*0002*/ 	.short	(.L_3050 - .L_3049)
.L_3049:
        /*0004*/ 	.word	0x00000082


	//----- nvinfo : EIATTR_KPARAM_INFO
	.align		4
.L_3050:
        /*0008*/ 	.byte	0x04, 0x17
        /*000a*/ 	.short	(.L_3052 - .L_3051)
.L_3051:
        /*000c*/ 	.word	0x00000000
        /*0010*/ 	.short	0x0002
        /*0012*/ 	.short	0x00b8
        /*0014*/ 	.byte	0x00, 0xf0, 0xc1, 0x00


	//----- nvinfo : EIATTR_KPARAM_INFO
	.align		4
.L_3052:
        /*0018*/ 	.byte	0x04, 0x17
        /*001a*/ 	.short	(.L_3054 - .L_3053)
.L_3053:
        /*001c*/ 	.word	0x00000000
        /*0020*/ 	.short	0x0001
        /*0022*/ 	.short	0x0008
        /*0024*/ 	.byte	0x00, 0xf0, 0xc1, 0x02


	//----- nvinfo : EIATTR_KPARAM_INFO
	.align		4
.L_3054:
        /*0028*/ 	.byte	0x04, 0x17
        /*002a*/ 	.short	(.L_3056 - .L_3055)
.L_3055:
        /*002c*/ 	.word	0x00000000
        /*0030*/ 	.short	0x0000
        /*0032*/ 	.short	0x0000
        /*0034*/ 	.byte	0x00, 0xf0, 0x11, 0x00


	//----- nvinfo : EIATTR_SPARSE_MMA_MASK
	.align		4
.L_3056:
        /*0038*/ 	.byte	0x03, 0x50
        /*003a*/ 	.short	0x0000


	//----- nvinfo : EIATTR_MAXREG_COUNT
	.align		4
        /*003c*/ 	.byte	0x03, 0x1b
        /*003e*/ 	.short	0x00ff


	//----- nvinfo : EIATTR_EXTERNS
	.align		4
        /*0040*/ 	.byte	0x04, 0x0f
        /*0042*/ 	.short	(.L_3058 - .L_3057)


	//   ....[0]....
	.align		4
.L_3057:
        /*0044*/ 	.word	index@(__assertfail)


	//----- nvinfo : EIATTR_MERCURY_ISA_VERSION
	.align		4
.L_3058:
        /*0048*/ 	.byte	0x03, 0x5f
        /*004a*/ 	.short	0x0101


	//----- nvinfo : EIATTR_VRC_CTA_INIT_COUNT
	.align		4
        /*004c*/ 	.byte	0x02, 0x4a
	.zero		1
	.zero		1


	//----- nvinfo : EIATTR_SYSCALL_OFFSETS
	.align		4
        /*0050*/ 	.byte	0x04, 0x46
        /*0052*/ 	.short	(.L_3060 - .L_3059)


	//   ....[0]....
.L_3059:
        /*0054*/ 	.word	0x00001170


	//   ....[1]....
        /*0058*/ 	.word	0x000012c0


	//   ....[2]....
        /*005c*/ 	.word	0x00001440


	//   ....[3]....
        /*0060*/ 	.word	0x00001ab0


	//   ....[4]....
        /*0064*/ 	.word	0x00001d00


	//   ....[5]....
        /*0068*/ 	.word	0x00001e50


	//   ....[6]....
        /*006c*/ 	.word	0x00001fd0


	//   ....[7]....
        /*0070*/ 	.word	0x00002630


	//   ....[8]....
        /*0074*/ 	.word	0x00002840


	//   ....[9]....
        /*0078*/ 	.word	0x00002990


	//   ....[10]....
        /*007c*/ 	.word	0x00002b10


	//   ....[11]....
        /*0080*/ 	.word	0x00003140


	//   ....[12]....
        /*0084*/ 	.word	0x00003330


	//   ....[13]....
        /*0088*/ 	.word	0x00003480


	//   ....[14]....
        /*008c*/ 	.word	0x00003600


	//   ....[15]....
        /*0090*/ 	.word	0x00003c30


	//   ....[16]....
        /*0094*/ 	.word	0x00003e20


	//   ....[17]....
        /*0098*/ 	.word	0x00003f70


	//   ....[18]....
        /*009c*/ 	.word	0x000040f0


	//   ....[19]....
        /*00a0*/ 	.word	0x00004720


	//   ....[20]....
        /*00a4*/ 	.word	0x00004910


	//   ....[21]....
        /*00a8*/ 	.word	0x00004a60


	//   ....[22]....
        /*00ac*/ 	.word	0x00004be0


	//   ....[23]....
        /*00b0*/ 	.word	0x00005210


	//   ....[24]....
        /*00b4*/ 	.word	0x00005400


	//   ....[25]....
        /*00b8*/ 	.word	0x00005550


	//   ....[26]....
        /*00bc*/ 	.word	0x000056d0


	//   ....[27]....
        /*00c0*/ 	.word	0x00005d00


	//   ....[28]....
        /*00c4*/ 	.word	0x00005ef0


	//   ....[29]....
        /*00c8*/ 	.word	0x00006040


	//   ....[30]....
        /*00cc*/ 	.word	0x000061c0


	//   ....[31]....
        /*00d0*/ 	.word	0x00006800


	//   ....[32]....
        /*00d4*/ 	.word	0x00007380


	//   ....[33]....
        /*00d8*/ 	.word	0x000074d0


	//   ....[34]....
        /*00dc*/ 	.word	0x00007650


	//   ....[35]....
        /*00e0*/ 	.word	0x00007cc0


	//   ....[36]....
        /*00e4*/ 	.word	0x00007e70


	//   ....[37]....
        /*00e8*/ 	.word	0x00007fc0


	//   ....[38]....
        /*00ec*/ 	.word	0x00008140


	//   ....[39]....
        /*00f0*/ 	.word	0x000087b0


	//   ....[40]....
        /*00f4*/ 	.word	0x00008960


	//   ....[41]....
        /*00f8*/ 	.word	0x00008ab0


	//   ....[42]....
        /*00fc*/ 	.word	0x00008c30


	//   ....[43]....
        /*0100*/ 	.word	0x000092a0


	//   ....[44]....
        /*0104*/ 	.word	0x00009450


	//   ....[45]....
        /*0108*/ 	.word	0x000095a0


	//   ....[46]....
        /*010c*/ 	.word	0x00009720


	//   ....[47]....
        /*0110*/ 	.word	0x00009d90


	//   ....[48]....
        /*0114*/ 	.word	0x00009f40


	//   ....[49]....
        /*0118*/ 	.word	0x0000a090


	//   ....[50]....
        /*011c*/ 	.word	0x0000a210


	//   ....[51]....
        /*0120*/ 	.word	0x0000a880


	//   ....[52]....
        /*0124*/ 	.word	0x0000aa30


	//   ....[53]....
        /*0128*/ 	.word	0x0000ab80


	//   ....[54]....
        /*012c*/ 	.word	0x0000ad00


	//   ....[55]....
        /*0130*/ 	.word	0x0000b370


	//   ....[56]....
        /*0134*/ 	.word	0x0000b520


	//   ....[57]....
        /*0138*/ 	.word	0x0000b670


	//   ....[58]....
        /*013c*/ 	.word	0x0000b7f0


	//   ....[59]....
        /*0140*/ 	.word	0x0000be60


	//   ....[60]....
        /*0144*/ 	.word	0x0000c010


	//   ....[61]....
        /*0148*/ 	.word	0x0000c160


	//   ....[62]....
        /*014c*/ 	.word	0x0000c2e0


	//   ....[63]....
        /*0150*/ 	.word	0x0000c940


	//----- nvinfo : EIATTR_EXIT_INSTR_OFFSETS
	.align		4
.L_3060:
        /*0154*/ 	.byte	0x04, 0x1c
        /*0156*/ 	.short	(.L_3062 - .L_3061)


	//   ....[0]....
.L_3061:
        /*0158*/ 	.word	0x00006be0


	//   ....[1]....
        /*015c*/ 	.word	0x00006c30


	//   ....[2]....
        /*0160*/ 	.word	0x0000ca50


	//----- nvinfo : EIATTR_MAX_THREADS
	.align		4
.L_3062:
        /*0164*/ 	.byte	0x04, 0x05
        /*0166*/ 	.short	(.L_3064 - .L_3063)
.L_3063:
        /*0168*/ 	.word	0x00000080
        /*016c*/ 	.word	0x00000001
        /*0170*/ 	.word	0x00000001


	//----- nvinfo : EIATTR_CRS_STACK_SIZE
	.align		4
.L_3064:
        /*0174*/ 	.byte	0x04, 0x1e
        /*0176*/ 	.short	(.L_3066 - .L_3065)
.L_3065:
        /*0178*/ 	.word	0x00000000


	//----- nvinfo : EIATTR_CBANK_PARAM_SIZE
	.align		4
.L_3066:
        /*017c*/ 	.byte	0x03, 0x19
        /*017e*/ 	.short	0x00e8


	//----- nvinfo : EIATTR_PARAM_CBANK
	.align		4
        /*0180*/ 	.byte	0x04, 0x0a
        /*0182*/ 	.short	(.L_3068 - .L_3067)
	.align		4
.L_3067:
        /*0184*/ 	.word	index@(.nv.constant0._ZN2at6native29vectorized_elementwise_kernelILi2EZZZNS0_67_GLOBAL__N__bb565c37_34_ValidateCompressedIndicesKernel_cu_33a4b88b42_validate_compressed_sparse_indices_kernelILNS2_8CDimNameE0ENS2_18CUDAKernelLauncherENS2_14EmptyVecKernelENS2_8DummyVecELm8EEEvRKNS_6TensorESA_lllENKUlvE1_clEvENKUlvE_clEvEUliiiiiE_St5arrayIPcLm6EEEEviT0_T1_)
        /*0188*/ 	.short	0x0380
        /*018a*/ 	.short	0x00e8


	//----- nvinfo : EIATTR_SW_WAR
	.align		4
.L_3068:
        /*018c*/ 	.byte	0x04, 0x36
        /*018e*/ 	.short	(.L_3070 - .L_3069)
.L_3069:
        /*0190*/ 	.word	0x00000008
.L_3070:


//--------------------- .nv.info._ZN2at6native29vectorized_elementwise_kernelILi4EZZZNS0_67_GLOBAL__N__bb565c37_34_ValidateCompressedIndicesKernel_cu_33a4b88b42_validate_compressed_sparse_indices_kernelILNS2_8CDimNameE0ENS2_18CUDAKernelLauncherENS2_14EmptyVecKernelENS2_8DummyVecELm8EEEvRKNS_6TensorESA_lllENKUlvE1_clEvENKUlvE_clEvEUliiiiiE_St5arrayIPcLm6EEEEviT0_T1_ --------------------------
	.section	.nv.info._ZN2at6native29vectorized_elementwise_kernelILi4EZZZNS0_67_GLOBAL__N__bb565c37_34_ValidateCompressedIndicesKernel_cu_33a4b88b42_validate_compressed_sparse_indices_kernelILNS2_8CDimNameE0ENS2_18CUDAKernelLauncherENS2_14EmptyVecKernelENS2_8DummyVecELm8EEEvRKNS_6TensorESA_lllENKUlvE1_clEvENKUlvE_clEvEUliiiiiE_St5arrayIPcLm6EEEEviT0_T1_,"",@"SHT_CUDA_INFO"
	.sectionflags	@""
	.align	4


	//----- nvinfo : EIATTR_CUDA_API_VERSION
	.align		4
        /*0000*/ 	.byte	0x04, 0x37
        /*0002*/ 	.short	(.L_3072 - .L_3071)
.L_3071:
        /*0004*/ 	.word	0x00000082


	//----- nvinfo : EIATTR_KPARAM_INFO
	.align		4
.L_3072:
        /*0008*/ 	.byte	0x04, 0x17
        /*000a*/ 	.short	(.L_3074 - .L_3073)
.L_3073:
        /*000c*/ 	.word	0x00000000
        /*0010*/ 	.short	0x0002
        /*0012*/ 	.short	0x00b8
        /*0014*/ 	.byte	0x00, 0xf0, 0xc1, 0x00


	//----- nvinfo : EIATTR_KPARAM_INFO
	.align		4
.L_3074:
        /*0018*/ 	.byte	0x04, 0x17
        /*001a*/ 	.short	(.L_3076 - .L_3075)
.L_3075:
        /*001c*/ 	.word	0x00000000
        /*0020*/ 	.short	0x0001
        /*0022*/ 	.short	0x0008
        /*0024*/ 	.byte	0x00, 0xf0, 0xc1, 0x02


	//----- nvinfo : EIATTR_KPARAM_INFO
	.align		4
.L_3076:
        /*0028*/ 	.byte	0x04, 0x17
        /*002a*/ 	.short	(.L_3078 - .L_3077)
.L_3077:
        /*002c*/ 	.word	0x00000000
        /*0030*/ 	.short	0x0000
        /*0032*/ 	.short	0x0000
        /*0034*/ 	.byte	0x00, 0xf0, 0x11, 0x00


	//----- nvinfo : EIATTR_SPARSE_MMA_MASK
	.align		4
.L_3078:
        /*0038*/ 	.byte	0x03, 0x50
        /*003a*/ 	.short	0x0000


	//----- nvinfo : EIATTR_MAXREG_COUNT
	.align		4
        /*003c*/ 	.byte	0x03, 0x1b
        /*003e*/ 	.short	0x00ff


	//----- nvinfo : EIATTR_EXTERNS
	.align		4
        /*0040*/ 	.byte	0x04, 0x0f
        /*0042*/ 	.short	(.L_3080 - .L_3079)


	//   ....[0]....
	.align		4
.L_3079:
        /*0044*/ 	.word	index@(__assertfail)


	//----- nvinfo : EIATTR_MERCURY_ISA_VERSION
	.align		4
.L_3080:
        /*0048*/ 	.byte	0x03, 0x5f
        /*004a*/ 	.short	0x0101


	//----- nvinfo : EIATTR_VRC_CTA_INIT_COUNT
	.align		4
        /*004c*/ 	.byte	0x02, 0x4a
	.zero		1
	.zero		1


	//----- nvinfo : EIATTR_SYSCALL_OFFSETS
	.align		4
        /*0050*/ 	.byte	0x04, 0x46
        /*0052*/ 	.short	(.L_3082 - .L_3081)


	//   ....[0]....
.L_3081:
        /*0054*/ 	.word	0x00001170


	//   ....[1]....
        /*0058*/ 	.word	0x000012c0


	//   ....[2]....
        /*005c*/ 	.word	0x00001440


	//   ....[3]....
        /*0060*/ 	.word	0x00001ab0


	//   ....[4]....
        /*0064*/ 	.word	0x00001d00


	//   ....[5]....
        /*0068*/ 	.word	0x00001e50


	//   ....[6]....
        /*006c*/ 	.word	0x00001fd0


	//   ....[7]....
        /*0070*/ 	.word	0x00002630


	//   ....[8]....
        /*0074*/ 	.word	0x00002840


	//   ....[9]....
        /*0078*/ 	.word	0x00002990


	//   ....[10]....
        /*007c*/ 	.word	0x00002b10


	//   ....[11]....
        /*0080*/ 	.word	0x00003140


	//   ....[12]....
        /*0084*/ 	.word	0x00003330


	//   ....[13]....
        /*0088*/ 	.word	0x00003480


	//   ....[14]....
        /*008c*/ 	.word	0x00003600


	//   ....[15]....
        /*0090*/ 	.word	0x00003c30


	//   ....[16]....
        /*0094*/ 	.word	0x00003e20


	//   ....[17]....
        /*0098*/ 	.word	0x00003f70


	//   ....[18]....
        /*009c*/ 	.word	0x000040f0


	//   ....[19]....
        /*00a0*/ 	.word	0x00004720


	//   ....[20]....
        /*00a4*/ 	.word	0x00004910


	//   ....[21]....
        /*00a8*/ 	.word	0x00004a60


	//   ....[22]....
        /*00ac*/ 	.word	0x00004be0


	//   ....[23]....
        /*00b0*/ 	.word	0x00005210


	//   ....[24]....
        /*00b4*/ 	.word	0x00005400


	//   ....[25]....
        /*00b8*/ 	.word	0x00005550


	//   ....[26]....
        /*00bc*/ 	.word	0x000056d0


	//   ....[27]....
        /*00c0*/ 	.word	0x00005d00


	//   ....[28]....
        /*00c4*/ 	.word	0x00005ef0


	//   ....[29]....
        /*00c8*/ 	.word	0x00006040


	//   ....[30]....
        /*00cc*/ 	.word	0x000061c0


	//   ....[31]....
        /*00d0*/ 	.word	0x00006800


	//   ....[32]....
        /*00d4*/ 	.word	0x000072e0


	//   ....[33]....
        /*00d8*/ 	.word	0x00007430


	//   ....[34]....
        /*00dc*/ 	.word	0x000075b0


	//   ....[35]....
        /*00e0*/ 	.word	0x00007c20


	//   ....[36]....
        /*00e4*/ 	.word	0x00007dd0


	//   ....[37]....
        /*00e8*/ 	.word	0x00007f20


	//   ....[38]....
        /*00ec*/ 	.word	0x000080a0


	//   ....[39]....
        /*00f0*/ 	.word	0x00008710


	//   ....[40]....
        /*00f4*/ 	.word	0x000088c0


	//   ....[41]....
        /*00f8*/ 	.word	0x00008a10


	//   ....[42]....
        /*00fc*/ 	.word	0x00008b90


	//   ....[43]....
        /*0100*/ 	.word	0x00009200


	//   ....[44]....
        /*0104*/ 	.word	0x000093b0


	//   ....[45]....
        /*0108*/ 	.word	0x00009500


	//   ....[46]....
        /*010c*/ 	.word	0x00009680


	//   ....[47]....
        /*0110*/ 	.word	0x00009cf0


	//   ....[48]....
        /*0114*/ 	.word	0x00009ea0


	//   ....[49]....
        /*0118*/ 	.word	0x00009ff0


	//   ....[50]....
        /*011c*/ 	.word	0x0000a170


	//   ....[51]....
        /*0120*/ 	.word	0x0000a7e0


	//   ....[52]....
        /*0124*/ 	.word	0x0000a990


	//   ....[53]....
        /*0128*/ 	.word	0x0000aae0


	//   ....[54]....
        /*012c*/ 	.word	0x0000ac60


	//   ....[55]....
        /*0130*/ 	.word	0x0000b2d0


	//   ....[56]....
        /*0134*/ 	.word	0x0000b480


	//   ....[57]....
        /*0138*/ 	.word	0x0000b5d0


	//   ....[58]....
        /*013c*/ 	.word	0x0000b750


	//   ....[59]....
        /*0140*/ 	.word	0x0000bdc0


	//   ....[60]....
        /*0144*/ 	.word	0x0000bf70


	//   ....[61]....
        /*0148*/ 	.word	0x0000c0c0


	//   ....[62]....
        /*014c*/ 	.word	0x0000c240


	//   ....[63]....
        /*0150*/ 	.word	0x0000c8a0


	//----- nvinfo : EIATTR_EXIT_INSTR_OFFSETS
	.align		4
.L_3082:
        /*0154*/ 	.byte	0x04, 0x1c
        /*0156*/ 	.short	(.L_3084 - .L_3083)


	//   ....[0]....
.L_3083:
        /*0158*/ 	.word	0x00006be0


	//   ....[1]....
        /*015c*/ 	.word	0x00006c30


	//   ....[2]....
        /*0160*/ 	.word	0x0000c990


	//----- nvinfo : EIATTR_MAX_THREADS
	.align		4
.L_3084:
        /*0164*/ 	.byte	0x04, 0x05
        /*0166*/ 	.short	(.L_3086 - .L_3085)
.L_3085:
        /*0168*/ 	.word	0x00000080
        /*016c*/ 	.word	0x00000001
        /*0170*/ 	.word	0x00000001


	//----- nvinfo : EIATTR_CRS_STACK_SIZE
	.align		4
.L_3086:
        /*0174*/ 	.byte	0x04, 0x1e
        /*0176*/ 	.short	(.L_3088 - .L_3087)
.L_3087:
        /*0178*/ 	.word	0x00000000


	//----- nvinfo : EIATTR_CBANK_PARAM_SIZE
	.align		4
.L_3088:
        /*017c*/ 	.byte	0x03, 0x19
        /*017e*/ 	.short	0x00e8


	//----- nvinfo : EIATTR_PARAM_CBANK
	.align		4
        /*0180*/ 	.byte	0x04, 0x0a
        /*0182*/ 	.short	(.L_3090 - .L_3089)
	.align		4
.L_3089:
        /*0184*/ 	.word	index@(.nv.constant0._ZN2at6native29vectorized_elementwise_kernelILi4EZZZNS0_67_GLOBAL__N__bb565c37_34_ValidateCompressedIndicesKernel_cu_33a4b88b42_validate_compressed_sparse_indices_kernelILNS2_8CDimNameE0ENS2_18CUDAKernelLauncherENS2_14EmptyVecKernelENS2_8DummyVecELm8EEEvRKNS_6TensorESA_lllENKUlvE1_clEvENKUlvE_clEvEUliiiiiE_St5arrayIPcLm6EEEEviT0_T1_)
        /*0188*/ 	.short	0x0380
        /*018a*/ 	.short	0x00e8


	//----- nvinfo : EIATTR_SW_WAR
	.align		4
.L_3090:
        /*018c*/ 	.byte	0x04, 0x36
        /*018e*/ 	.short	(.L_3092 - .L_3091)
.L_3091:
        /*0190*/ 	.word	0x00000008
.L_3092:


//--------------------- .nv.info._ZN2at6native29vectorized_elementwise_kernelILi8EZZZNS0_67_GLOBAL__N__bb565c37_34_ValidateCompressedIndicesKernel_cu_33a4b88b42_validate_compressed_sparse_indices_kernelILNS2_8CDimNameE0ENS2_18CUDAKernelLauncherENS2_14EmptyVecKernelENS2_8DummyVecELm8EEEvRKNS_6TensorESA_lllENKUlvE1_clEvENKUlvE_clEvEUliiiiiE_St5arrayIPcLm6EEEEviT0_T1_ --------------------------
	.section	.nv.info._ZN2at6native29vectorized_elementwise_kernelILi8EZZZNS0_67_GLOBAL__N__bb565c37_34_ValidateCompressedIndicesKernel_cu_33a4b88b42_validate_compressed_sparse_indices_kernelILNS2_8CDimNameE0ENS2_18CUDAKernelLauncherENS2_14EmptyVecKernelENS2_8DummyVecELm8EEEvRKNS_6TensorESA_lllENKUlvE1_clEvENKUlvE_clEvEUliiiiiE_St5arrayIPcLm6EEEEviT0_T1_,"",@"SHT_CUDA_INFO"
	.sectionflags	@""
	.align	4


	//----- nvinfo : EIATTR_CUDA_API_VERSION
	.align		4
        /*0000*/ 	.byte	0x04, 0x37
        /*0002*/ 	.short	(.L_3094 - .L_3093)
.L_3093:
        /*0004*/ 	.word	0x00000082


	//----- nvinfo : EIATTR_KPARAM_INFO
	.align		4
.L_3094:
        /*0008*/ 	.byte	0x04, 0x17
        /*000a*/ 	.short	(.L_3096 - .L_3095)
.L_3095:
        /*000c*/ 	.word	0x00000000
        /*0010*/ 	.short	0x0002
        /*0012*/ 	.short	0x00b8
        /*0014*/ 	.byte	0x00, 0xf0, 0xc1, 0x00


	//----- nvinfo : EIATTR_KPARAM_INFO
	.align		4
.L_3096:
        /*0018*/ 	.byte	0x04, 0x17
        /*001a*/ 	.short	(.L_3098 - .L_3097)
.L_3097:
        /*001c*/ 	.word	0x00000000
        /*0020*/ 	.short	0x0001
        /*0022*/ 	.short	0x0008
        /*0024*/ 	.byte	0x00, 0xf0, 0xc1, 0x02


	//----- nvinfo : EIATTR_KPARAM_INFO
	.align		4
.L_3098:
        /*0028*/ 	.byte	0x04, 0x17
        /*002a*/ 	.short	(.L_3100 - .L_3099)
.L_3099:
        /*002c*/ 	.word	0x00000000
        /*0030*/ 	.short	0x0000
        /*0032*/ 	.short	0x0000
        /*0034*/ 	.byte	0x00, 0xf0, 0x11, 0x00


	//----- nvinfo : EIATTR_SPARSE_MMA_MASK
	.align		4
.L_3100:
        /*0038*/ 	.byte	0x03, 0x50
        /*003a*/ 	.short	0x0000


	//----- nvinfo : EIATTR_MAXREG_COUNT
	.align		4
        /*003c*/ 	.byte	0x03, 0x1b
        /*003e*/ 	.short	0x00ff


	//----- nvinfo : EIATTR_MERCURY_ISA_VERSION
	.align		4
        /*0040*/ 	.byte	0x03, 0x5f
        /*0042*/ 	.short	0x0101


	//----- nvinfo : EIATTR_VRC_CTA_INIT_COUNT
	.align		4
        /*0044*/ 	.byte	0x02, 0x4a
	.zero		1
	.zero		1


	//----- nvinfo : EIATTR_EXIT_INSTR_OFFSETS
	.align		4
        /*0048*/ 	.byte	0x04, 0x1c
        /*004a*/ 	.short	(.L_3102 - .L_3101)


	//   ....[0]....
.L_3101:
        /*004c*/ 	.word	0x00000010


	//----- nvinfo : EIATTR_MAX_THREADS
	.align		4
.L_3102:
        /*0050*/ 	.byte	0x04, 0x05
        /*0052*/ 	.short	(.L_3104 - .L_3103)
.L_3103:
        /*0054*/ 	.word	0x00000080
        /*0058*/ 	.word	0x00000001
        /*005c*/ 	.word	0x00000001


	//----- nvinfo : EIATTR_CBANK_PARAM_SIZE
	.align		4
.L_3104:
        /*0060*/ 	.byte	0x03, 0x19
        /*0062*/ 	.short	0x00e8


	//----- nvinfo : EIATTR_PARAM_CBANK
	.align		4
        /*0064*/ 	.byte	0x04, 0x0a
        /*0066*/ 	.short	(.L_3106 - .L_3105)
	.align		4
.L_3105:
        /*0068*/ 	.word	index@(.nv.constant0._ZN2at6native29vectorized_elementwise_kernelILi8EZZZNS0_67_GLOBAL__N__bb565c37_34_ValidateCompressedIndicesKernel_cu_33a4b88b42_validate_compressed_sparse_indices_kernelILNS2_8CDimNameE0ENS2_18CUDAKernelLauncherENS2_14EmptyVecKernelENS2_8DummyVecELm8EEEvRKNS_6TensorESA_lllENKUlvE1_clEvENKUlvE_clEvEUliiiiiE_St5arrayIPcLm6EEEEviT0_T1_)
        /*006c*/ 	.short	0x0380
        /*006e*/ 	.short	0x00e8


	//----- nvinfo : EIATTR_SW_WAR
	.align		4
.L_3106:
        /*0070*/ 	.byte	0x04, 0x36
        /*0072*/ 	.short	(.L_3108 - .L_3107)
.L_3107:
        /*0074*/ 	.word	0x00000008
.L_3108:


//--------------------- .nv.info._ZN2at6native18elementwise_kernelILi128ELi4EZNS0_15gpu_kernel_implIZZZNS0_67_GLOBAL__N__bb565c37_34_ValidateCompressedIndicesKernel_cu_33a4b88b42_validate_compressed_sparse_indices_kernelILNS3_8CDimNameE0ENS3_18CUDAKernelLauncherENS3_14EmptyVecKernelENS3_8DummyVecELm8EEEvRKNS_6TensorESB_lllENKUlvE0_clEvENKUlvE0_clEvEUllE_EEvRNS_18TensorIteratorBaseERKT_EUliE_EEviT1_ --------------------------
	.section	.nv.info._ZN2at6native18elementwise_kernelILi128ELi4EZNS0_15gpu_kernel_implIZZZNS0_67_GLOBAL__N__bb565c37_34_ValidateCompressedIndicesKernel_cu_33a4b88b42_validate_compressed_sparse_indices_kernelILNS3_8CDimNameE0ENS3_18CUDAKernelLauncherENS3_14EmptyVecKernelENS3_8DummyVecELm8EEEvRKNS_6TensorESB_lllENKUlvE0_clEvENKUlvE0_clEvEUllE_EEvRNS_18TensorIteratorBaseERKT_EUliE_EEviT1_,"",@"SHT_CUDA_INFO"
	.sectionflags	@""
	.align	4


	//----- nvinfo : EIATTR_CUDA_API_VERSION
	.align		4
        /*0000*/ 	.byte	0x04, 0x37
        /*0002*/ 	.short	(.L_3110 - .L_3109)
.L_3109:
        /*0004*/ 	.word	0x00000082


	//----- nvinfo : EIATTR_KPARAM_INFO
	.align		4
.L_3110:
        /*0008*/ 	.byte	0x04, 0x17
        /*000a*/ 	.short	(.L_3112 - .L_3111)
.L_3111:
        /*000c*/ 	.word	0x00000000
        /*0010*/ 	.short	0x0001
        /*0012*/ 	.short	0x0008
        /*0014*/ 	.byte	0x00, 0xf0, 0xc1, 0x08


	//----- nvinfo : EIATTR_KPARAM_INFO
	.align		4
.L_3112:
        /*0018*/ 	.byte	0x04, 0x17
        /*001a*/ 	.short	(.L_3114 - .L_3113)
.L_3113:
        /*001c*/ 	.word	0x00000000
        /*0020*/ 	.short	0x0000
        /*0022*/ 	.short	0x0000
        /*0024*/ 	.byte	0x00, 0xf0, 0x11, 0x00


	//----- nvinfo : EIATTR_SPARSE_MMA_MASK
	.align		4
.L_3114:
        /*0028*/ 	.byte	0x03, 0x50
        /*002a*/ 	.short	0x0000


	//----- nvinfo : EIATTR_MAXREG_COUNT
	.align		4
        /*002c*/ 	.byte	0x03, 0x1b
        /*002e*/ 	.short	0x0080


	//----- nvinfo : EIATTR_EXTERNS
	.align		4
        /*0030*/ 	.byte	0x04, 0x0f
        /*0032*/ 	.short	(.L_3116 - .L_3115)


	//   ....[0]....
	.align		4
.L_3115:
        /*0034*/ 	.word	index@(__assertfail)


	//----- nvinfo : EIATTR_MERCURY_ISA_VERSION
	.align		4
.L_3116:
        /*0038*/ 	.byte	0x03, 0x5f
        /*003a*/ 	.short	0x0101


	//----- nvinfo : EIATTR_VRC_CTA_INIT_COUNT
	.align		4
        /*003c*/ 	.byte	0x02, 0x4a
	.zero		1
	.zero		1


	//----- nvinfo : EIATTR_SYSCALL_OFFSETS
	.align		4
        /*0040*/ 	.byte	0x04, 0x46
        /*0042*/ 	.short	(.L_3118 - .L_3117)


	//   ....[0]....
.L_3117:
        /*0044*/ 	.word	0x00002110


	//   ....[1]....
        /*0048*/ 	.word	0x00002390


	//   ....[2]....
        /*004c*/ 	.word	0x00002aa0


	//   ....[3]....
        /*0050*/ 	.word	0x00004c30


	//   ....[4]....
        /*0054*/ 	.word	0x00004e00


	//   ....[5]....
        /*0058*/ 	.word	0x00005520


	//   ....[6]....
        /*005c*/ 	.word	0x00007690


	//   ....[7]....
        /*0060*/ 	.word	0x00007860


	//   ....[8]....
        /*0064*/ 	.word	0x00007f80


	//   ....[9]....
        /*0068*/ 	.word	0x0000a100


	//   ....[10]....
        /*006c*/ 	.word	0x0000a2d0


	//   ....[11]....
        /*0070*/ 	.word	0x0000a9c0


	//----- nvinfo : EIATTR_EXIT_INSTR_OFFSETS
	.align		4
.L_3118:
        /*0074*/ 	.byte	0x04, 0x1c
        /*0076*/ 	.short	(.L_3120 - .L_3119)


	//   ....[0]....
.L_3119:
        /*0078*/ 	.word	0x00008010


	//   ....[1]....
        /*007c*/ 	.word	0x0000a3b0


	//   ....[2]....
        /*0080*/ 	.word	0x0000a3d0


	//   ....[3]....
        /*0084*/ 	.word	0x0000a450


	//   ....[4]....
        /*0088*/ 	.word	0x0000a470


	//   ....[5]....
        /*008c*/ 	.word	0x0000a490


	//   ....[6]....
        /*0090*/ 	.word	0x0000a510


	//   ....[7]....
        /*0094*/ 	.word	0x0000a530


	//   ....[8]....
        /*0098*/ 	.word	0x0000a5b0


	//   ....[9]....
        /*009c*/ 	.word	0x0000a5d0


	//   ....[10]....
        /*00a0*/ 	.word	0x0000a5f0


	//   ....[11]....
        /*00a4*/ 	.word	0x0000a690


	//   ....[12]....
        /*00a8*/ 	.word	0x0000a6b0


	//   ....[13]....
        /*00ac*/ 	.word	0x0000a730


	//   ....[14]....
        /*00b0*/ 	.word	0x0000a750


	//   ....[15]....
        /*00b4*/ 	.word	0x0000a770


	//   ....[16]....
        /*00b8*/ 	.word	0x0000a810


	//   ....[17]....
        /*00bc*/ 	.word	0x0000a830


	//   ....[18]....
        /*00c0*/ 	.word	0x0000a850


	//   ....[19]....
        /*00c4*/ 	.word	0x0000a8c0


	//   ....[20]....
        /*00c8*/ 	.word	0x0000a9d0


	//   ....[21]....
        /*00cc*/ 	.word	0x0000a9f0


	//   ....[22]....
        /*00d0*/ 	.word	0x0000aa10


	//----- nvinfo : EIATTR_MAX_THREADS
	.align		4
.L_3120:
        /*00d4*/ 	.byte	0x04, 0x05
        /*00d6*/ 	.short	(.L_3122 - .L_3121)
.L_3121:
        /*00d8*/ 	.word	0x00000080
        /*00dc*/ 	.word	0x00000001
        /*00e0*/ 	.word	0x00000001


	//----- nvinfo : EIATTR_CRS_STACK_SIZE
	.align		4
.L_3122:
        /*00e4*/ 	.byte	0x04, 0x1e
        /*00e6*/ 	.short	(.L_3124 - .L_3123)
.L_3123:
        /*00e8*/ 	.word	0x00000000


	//----- nvinfo : EIATTR_CBANK_PARAM_SIZE
	.align		4
.L_3124:
        /*00ec*/ 	.byte	0x03, 0x19
        /*00ee*/ 	.short	0x0238


	//----- nvinfo : EIATTR_PARAM_CBANK
	.align		4
        /*00f0*/ 	.byte	0x04, 0x0a
        /*00f2*/ 	.short	(.L_3126 - .L_3125)
	.align		4
.L_3125:
        /*00f4*/ 	.word	index@(.nv.constant0._ZN2at6native18elementwise_kernelILi128ELi4EZNS0_15gpu_kernel_implIZZZNS0_67_GLOBAL__N__bb565c37_34_ValidateCompressedIndicesKernel_cu_33a4b88b42_validate_compressed_sparse_indices_kernelILNS3_8CDimNameE0ENS3_18CUDAKernelLauncherENS3_14EmptyVecKernelENS3_8DummyVecELm8EEEvRKNS_6TensorESB_lllENKUlvE0_clEvENKUlvE0_clEvEUllE_EEvRNS_18TensorIteratorBaseERKT_EUliE_EEviT1_)
        /*00f8*/ 	.short	0x0380
        /*00fa*/ 	.short	0x0238


	//----- nvinfo : EIATTR_SW_WAR
	.align		4
.L_3126:
        /*00fc*/ 	.byte	0x04, 0x36
        /*00fe*/ 	.short	(.L_3128 - .L_3127)
.L_3127:
        /*0100*/ 	.word	0x00000008
.L_3128:


//--------------------- .nv.info._ZN2at6native27unrolled_elementwise_kernelIZZZNS0_67_GLOBAL__N__bb565c37_34_ValidateCompressedIndicesKernel_cu_33a4b88b42_validate_compressed_sparse_indices_kernelILNS2_8CDimNameE0ENS2_18CUDAKernelLauncherENS2_14EmptyVecKernelENS2_8DummyVecELm8EEEvRKNS_6TensorESA_lllENKUlvE0_clEvENKUlvE0_clEvEUllE_St5arrayIPcLm2EELi4E23TrivialOffsetCalculatorILi1EjESI_NS0_6memory12LoadWithCastILi1EEENSJ_13StoreWithCastILi1EEEEEviT_T0_T2_T3_T4_T5_ --------------------------
	.section	.nv.info._ZN2at6native27unrolled_elementwise_kernelIZZZNS0_67_GLOBAL__N__bb565c37_34_ValidateCompressedIndicesKernel_cu_33a4b88b42_validate_compressed_sparse_indices_kernelILNS2_8CDimNameE0ENS2_18CUDAKernelLauncherENS2_14EmptyVecKernelENS2_8DummyVecELm8EEEvRKNS_6TensorESA_lllENKUlvE0_clEvENKUlvE0_clEvEUllE_St5arrayIPcLm2EELi4E23TrivialOffsetCalculatorILi1EjESI_NS0_6memory12LoadWithCastILi1EEENSJ_13StoreWithCastILi1EEEEEviT_T0_T2_T3_T4_T5_,"",@"SHT_CUDA_INFO"
	.sectionflags	@""
	.align	4


	//----- nvinfo : EIATTR_CUDA_API_VERSION
	.align		4
        /*0000*/ 	.byte	0x04, 0x37
        /*0002*/ 	.short	(.L_3130 - .L_3129)
.L_3129:
        /*0004*/ 	.word	0x00000082


	//----- nvinfo : EIATTR_KPARAM_INFO
	.align		4
.L_3130:
        /*0008*/ 	.byte	0x04, 0x17
        /*000a*/ 	.short	(.L_3132 - .L_3131)
.L_3131:
        /*000c*/ 	.word	0x00000000
        /*0010*/ 	.short	0x0006
        /*0012*/ 	.short	0x003c
        /*0014*/ 	.byte	0x00, 0xf0, 0x21, 0x00


	//----- nvinfo : EIATTR_KPARAM_INFO
	.align		4
.L_3132:
        /*0018*/ 	.byte	0x04, 0x17
        /*001a*/ 	.short	(.L_3134 - .L_3133)
.L_3133:
        /*001c*/ 	.word	0x00000000
        /*0020*/ 	.short	0x0005
        /*0022*/ 	.short	0x0034
        /*0024*/ 	.byte	0x00, 0xf0, 0x21, 0x00


	//----- nvinfo : EIATTR_KPARAM_INFO
	.align		4
.L_3134:
        /*0028*/ 	.byte	0x04, 0x17
        /*002a*/ 	.short	(.L_3136 - .L_3135)
.L_3135:
        /*002c*/ 	.word	0x00000000
        /*0030*/ 	.short	0x0004
        /*0032*/ 	.short	0x0031
        /*0034*/ 	.byte	0x00, 0xf0, 0x05, 0x00


	//----- nvinfo : EIATTR_KPARAM_INFO
	.align		4
.L_3136:
        /*0038*/ 	.byte	0x04, 0x17
        /*003a*/ 	.short	(.L_3138 - .L_3137)
.L_3137:
        /*003c*/ 	.word	0x00000000
        /*0040*/ 	.short	0x0003
        /*0042*/ 	.short	0x0030
        /*0044*/ 	.byte	0x00, 0xf0, 0x05, 0x00


	//----- nvinfo : EIATTR_KPARAM_INFO
	.align		4
.L_3138:
        /*0048*/ 	.byte	0x04, 0x17
        /*004a*/ 	.short	(.L_3140 - .L_3139)
.L_3139:
        /*004c*/ 	.word	0x00000000
        /*0050*/ 	.short	0x0002
        /*0052*/ 	.short	0x0020
        /*0054*/ 	.byte	0x00, 0xf0, 0x41, 0x00


	//----- nvinfo : EIATTR_KPARAM_INFO
	.align		4
.L_3140:
        /*0058*/ 	.byte	0x04, 0x17
        /*005a*/ 	.short	(.L_3142 - .L_3141)
.L_3141:
        /*005c*/ 	.word	0x00000000
        /*0060*/ 	.short	0x0001
        /*0062*/ 	.short	0x0008
        /*0064*/ 	.byte	0x00, 0xf0, 0x61, 0x00


	//----- nvinfo : EIATTR_KPARAM_INFO
	.align		4
.L_3142:
        /*0068*/ 	.byte	0x04, 0x17
        /*006a*/ 	.short	(.L_3144 - .L_3143)
.L_3143:
        /*006c*/ 	.word	0x00000000
        /*0070*/ 	.short	0x0000
        /*0072*/ 	.short	0x0000
        /*0074*/ 	.byte	0x00, 0xf0, 0x11, 0x00


	//----- nvinfo : EIATTR_SPARSE_MMA_MASK
	.align		4
.L_3144:
        /*0078*/ 	.byte	0x03, 0x50
        /*007a*/ 	.short	0x0000


	//----- nvinfo : EIATTR_MAXREG_COUNT
	.align		4
        /*007c*/ 	.byte	0x03, 0x1b
        /*007e*/ 	.short	0x00ff


	//----- nvinfo : EIATTR_EXTERNS
	.align		4
        /*0080*/ 	.byte	0x04, 0x0f
        /*0082*/ 	.short	(.L_3146 - .L_3145)


	//   ....[0]....
	.align		4
.L_3145:
        /*0084*/ 	.word	index@(__assertfail)


	//----- nvinfo : EIATTR_MERCURY_ISA_VERSION
	.align		4
.L_3146:
        /*0088*/ 	.byte	0x03, 0x5f
        /*008a*/ 	.short	0x0101


	//----- nvinfo : EIATTR_VRC_CTA_INIT_COUNT
	.align		4
        /*008c*/ 	.byte	0x02, 0x4a
	.zero		1
	.zero		1


	//----- nvinfo : EIATTR_SYSCALL_OFFSETS
	.align		4
        /*0090*/ 	.byte	0x04, 0x46
        /*0092*/ 	.short	(.L_3148 - .L_3147)


	//   ....[0]....
.L_3147:
        /*0094*/ 	.word	0x00000e20


	//   ....[1]....
        /*0098*/ 	.word	0x00001db0


	//   ....[2]....
        /*009c*/ 	.word	0x00002c90


	//   ....[3]....
        /*00a0*/ 	.word	0x00003b70


	//   ....[4]....
        /*00a4*/ 	.word	0x00003d60


	//   ....[5]....
        /*00a8*/ 	.word	0x00003f10


	//   ....[6]....
        /*00ac*/ 	.word	0x000040c0


	//   ....[7]....
        /*00b0*/ 	.word	0x00004270


	//   ....[8]....
        /*00b4*/ 	.word	0x00004b30


	//   ....[9]....
        /*00b8*/ 	.word	0x00005350


	//   ....[10]....
        /*00bc*/ 	.word	0x00005b30


	//   ....[11]....
        /*00c0*/ 	.word	0x000062f0


	//----- nvinfo : EIATTR_EXIT_INSTR_OFFSETS
	.align		4
.L_3148:
        /*00c4*/ 	.byte	0x04, 0x1c
        /*00c6*/ 	.short	(.L_3150 - .L_3149)


	//   ....[0]....
.L_3149:
        /*00c8*/ 	.word	0x00005bb0


	//   ....[1]....
        /*00cc*/ 	.word	0x00005ce0


	//   ....[2]....
        /*00d0*/ 	.word	0x00005d00


	//   ....[3]....
        /*00d4*/ 	.word	0x00005d80


	//   ....[4]....
        /*00d8*/ 	.word	0x00005da0


	//   ....[5]....
        /*00dc*/ 	.word	0x00005dc0


	//   ....[6]....
        /*00e0*/ 	.word	0x00005e40


	//   ....[7]....
        /*00e4*/ 	.word	0x00005e60


	//   ....[8]....
        /*00e8*/ 	.word	0x00005ee0


	//   ....[9]....
        /*00ec*/ 	.word	0x00005f00


	//   ....[10]....
        /*00f0*/ 	.word	0x00005f20


	//   ....[11]....
        /*00f4*/ 	.word	0x00005fc0


	//   ....[12]....
        /*00f8*/ 	.word	0x00005fe0


	//   ....[13]....
        /*00fc*/ 	.word	0x00006060


	//   ....[14]....
        /*0100*/ 	.word	0x00006080


	//   ....[15]....
        /*0104*/ 	.word	0x000060a0


	//   ....[16]....
        /*0108*/ 	.word	0x00006140


	//   ....[17]....
        /*010c*/ 	.word	0x00006160


	//   ....[18]....
        /*0110*/ 	.word	0x00006180


	//   ....[19]....
        /*0114*/ 	.word	0x000061f0


	//   ....[20]....
        /*0118*/ 	.word	0x00006300


	//   ....[21]....
        /*011c*/ 	.word	0x00006320


	//   ....[22]....
        /*0120*/ 	.word	0x00006340


	//----- nvinfo : EIATTR_MAX_THREADS
	.align		4
.L_3150:
        /*0124*/ 	.byte	0x04, 0x05
        /*0126*/ 	.short	(.L_3152 - .L_3151)
.L_3151:
        /*0128*/ 	.word	0x00000080
        /*012c*/ 	.word	0x00000001
        /*0130*/ 	.word	0x00000001


	//----- nvinfo : EIATTR_CRS_STACK_SIZE
	.align		4
.L_3152:
        /*0134*/ 	.byte	0x04, 0x1e
        /*0136*/ 	.short	(.L_3154 - .L_3153)
.L_3153:
        /*0138*/ 	.word	0x00000000


	//----- nvinfo : EIATTR_CBANK_PARAM_SIZE
	.align		4
.L_3154:
        /*013c*/ 	.byte	0x03, 0x19
        /*013e*/ 	.short	0x0044


	//----- nvinfo : EIATTR_PARAM_CBANK
	.align		4
        /*0140*/ 	.byte	0x04, 0x0a
        /*0142*/ 	.short	(.L_3156 - .L_3155)
	.align		4
.L_3155:
        /*0144*/ 	.word	index@(.nv.constant0._ZN2at6native27unrolled_elementwise_kernelIZZZNS0_67_GLOBAL__N__bb565c37_34_ValidateCompressedIndicesKernel_cu_33a4b88b42_validate_compressed_sparse_indices_kernelILNS2_8CDimNameE0ENS2_18CUDAKernelLauncherENS2_14EmptyVecKernelENS2_8DummyVecELm8EEEvRKNS_6TensorESA_lllENKUlvE0_clEvENKUlvE0_clEvEUllE_St5arrayIPcLm2EELi4E23TrivialOffsetCalculatorILi1EjESI_NS0_6memory12LoadWithCastILi1EEENSJ_13StoreWithCastILi1EEEEEviT_T0_T2_T3_T4_T5_)
        /*0148*/ 	.short	0x0380
        /*014a*/ 	.short	0x0044


	//----- nvinfo : EIATTR_SW_WAR
	.align		4
.L_3156:
        /*014c*/ 	.byte	0x04, 0x36
        /*014e*/ 	.short	(.L_3158 - .L_3157)
.L_3157:
        /*0150*/ 	.word	0x00000008
.L_3158:


//--------------------- .nv.info._ZN2at6native18elementwise_kernelILi128ELi2EZNS0_22gpu_kernel_impl_nocastIZZZNS0_67_GLOBAL__N__bb565c37_34_ValidateCompressedIndicesKernel_cu_33a4b88b42_validate_compressed_sparse_indices_kernelILNS3_8CDimNameE0ENS3_18CUDAKernelLauncherENS3_14EmptyVecKernelENS3_8DummyVecELm8EEEvRKNS_6TensorESB_lllENKUlvE0_clEvENKUlvE0_clEvEUllE_EEvRNS_18TensorIteratorBaseERKT_EUliE_EEviT1_ --------------------------
	.section	.nv.info._ZN2at6native18elementwise_kernelILi128ELi2EZNS0_22gpu_kernel_impl_nocastIZZZNS0_67_GLOBAL__N__bb565c37_34_ValidateCompressedIndicesKernel_cu_33a4b88b42_validate_compressed_sparse_indices_kernelILNS3_8CDimNameE0ENS3_18CUDAKernelLauncherENS3_14EmptyVecKernelENS3_8DummyVecELm8EEEvRKNS_6TensorESB_lllENKUlvE0_clEvENKUlvE0_clEvEUllE_EEvRNS_18TensorIteratorBaseERKT_EUliE_EEviT1_,"",@"SHT_CUDA_INFO"
	.sectionflags	@""
	.align	4


	//----- nvinfo : EIATTR_CUDA_API_VERSION
	.align		4
        /*0000*/ 	.byte	0x04, 0x37
        /*0002*/ 	.short	(.L_3160 - .L_3159)
.L_3159:
        /*0004*/ 	.word	0x00000082


	//----- nvinfo : EIATTR_KPARAM_INFO
	.align		4
.L_3160:
        /*0008*/ 	.byte	0x04, 0x17
        /*000a*/ 	.short	(.L_3162 - .L_3161)
.L_3161:
        /*000c*/ 	.word	0x00000000
        /*0010*/ 	.short	0x0001
        /*0012*/ 	.short	0x0008
        /*0014*/ 	.byte	0x00, 0xf0, 0xa1, 0x08


	//----- nvinfo : EIATTR_KPARAM_INFO
	.align		4
.L_3162:
        /*0018*/ 	.byte	0x04, 0x17
        /*001a*/ 	.short	(.L_3164 - .L_3163)
.L_3163:
        /*001c*/ 	.word	0x00000000
        /*0020*/ 	.short	0x0000
        /*0022*/ 	.short	0x0000
        /*0024*/ 	.byte	0x00, 0xf0, 0x11, 0x00


	//----- nvinfo : EIATTR_SPARSE_MMA_MASK
	.align		4
.L_3164:
        /*0028*/ 	.byte	0x03, 0x50
        /*002a*/ 	.short	0x0000


	//----- nvinfo : EIATTR_MAXREG_COUNT
	.align		4
        /*002c*/ 	.byte	0x03, 0x1b
        /*002e*/ 	.short	0x0080


	//----- nvinfo : EIATTR_EXTERNS
	.align		4
        /*0030*/ 	.byte	0x04, 0x0f
        /*0032*/ 	.short	(.L_3166 - .L_3165)


	//   ....[0]....
	.align		4
.L_3165:
        /*0034*/ 	.word	index@(__assertfail)


	//----- nvinfo : EIATTR_MERCURY_ISA_VERSION
	.align		4
.L_3166:
        /*0038*/ 	.byte	0x03, 0x5f
        /*003a*/ 	.short	0x0101


	//----- nvinfo : EIATTR_VRC_CTA_INIT_COUNT
	.align		4
        /*003c*/ 	.byte	0x02, 0x4a
	.zero		1
	.zero		1


	//----- nvinfo : EIATTR_SYSCALL_OFFSETS
	.align		4
        /*0040*/ 	.byte	0x04, 0x46
        /*0042*/ 	.short	(.L_3168 - .L_3167)


	//   ....[0]....
.L_3167:
        /*0044*/ 	.word	0x00000240


	//   ....[1]....
        /*0048*/ 	.word	0x00000430


	//   ....[2]....
        /*004c*/ 	.word	0x00001920


	//   ....[3]....
        /*0050*/ 	.word	0x00002e30


	//----- nvinfo : EIATTR_EXIT_INSTR_OFFSETS
	.align		4
.L_3168:
        /*0054*/ 	.byte	0x04, 0x1c
        /*0056*/ 	.short	(.L_3170 - .L_3169)


	//   ....[0]....
.L_3169:
        /*0058*/ 	.word	0x000002b0


	//   ....[1]....
        /*005c*/ 	.word	0x00000460


	//   ....[2]....
        /*0060*/ 	.word	0x000019c0


	//   ....[3]....
        /*0064*/ 	.word	0x00002e60


	//----- nvinfo : EIATTR_MAX_THREADS
	.align		4
.L_3170:
        /*0068*/ 	.byte	0x04, 0x05
        /*006a*/ 	.short	(.L_3172 - .L_3171)
.L_3171:
        /*006c*/ 	.word	0x00000080
        /*0070*/ 	.word	0x00000001
        /*0074*/ 	.word	0x00000001


	//----- nvinfo : EIATTR_CRS_STACK_SIZE
	.align		4
.L_3172:
        /*0078*/ 	.byte	0x04, 0x1e
        /*007a*/ 	.short	(.L_3174 - .L_3173)
.L_3173:
        /*007c*/ 	.word	0x00000000


	//----- nvinfo : EIATTR_CBANK_PARAM_SIZE
	.align		4
.L_3174:
        /*0080*/ 	.byte	0x03, 0x19
        /*0082*/ 	.short	0x0230


	//----- nvinfo : EIATTR_PARAM_CBANK
	.align		4
        /*0084*/ 	.byte	0x04, 0x0a
        /*0086*/ 	.short	(.L_3176 - .L_3175)
	.align		4
.L_3175:
        /*0088*/ 	.word	index@(.nv.constant0._ZN2at6native18elementwise_kernelILi128ELi2EZNS0_22gpu_kernel_impl_nocastIZZZNS0_67_GLOBAL__N__bb565c37_34_ValidateCompressedIndicesKernel_cu_33a4b88b42_validate_compressed_sparse_indices_kernelILNS3_8CDimNameE0ENS3_18CUDAKernelLauncherENS3_14EmptyVecKernelENS3_8DummyVecELm8EEEvRKNS_6TensorESB_lllENKUlvE0_clEvENKUlvE0_clEvEUllE_EEvRNS_18TensorIteratorBaseERKT_EUliE_EEviT1_)
        /*008c*/ 	.short	0x0380
        /*008e*/ 	.short	0x0230


	//----- nvinfo : EIATTR_SW_WAR
	.align		4
.L_3176:
        /*0090*/ 	.byte	0x04, 0x36
        /*0092*/ 	.short	(.L_3178 - .L_3177)
.L_3177:
        /*0094*/ 	.word	0x00000008
.L_3178:


//--------------------- .nv.info._ZN2at6native27unrolled_elementwise_kernelIZZZNS0_67_GLOBAL__N__bb565c37_34_ValidateCompressedIndicesKernel_cu_33a4b88b42_validate_compressed_sparse_indices_kernelILNS2_8CDimNameE0ENS2_18CUDAKernelLauncherENS2_14EmptyVecKernelENS2_8DummyVecELm8EEEvRKNS_6TensorESA_lllENKUlvE0_clEvENKUlvE0_clEvEUllE_St5arrayIPcLm2EELi4E23TrivialOffsetCalculatorILi1EjESI_NS0_6memory15LoadWithoutCastENSJ_16StoreWithoutCastEEEviT_T0_T2_T3_T4_T5_ --------------------------
	.section	.nv.info._ZN2at6native27unrolled_elementwise_kernelIZZZNS0_67_GLOBAL__N__bb565c37_34_ValidateCompressedIndicesKernel_cu_33a4b88b42_validate_compressed_sparse_indices_kernelILNS2_8CDimNameE0ENS2_18CUDAKernelLauncherENS2_14EmptyVecKernelENS2_8DummyVecELm8EEEvRKNS_6TensorESA_lllENKUlvE0_clEvENKUlvE0_clEvEUllE_St5arrayIPcLm2EELi4E23TrivialOffsetCalculatorILi1EjESI_NS0_6memory15LoadWithoutCastENSJ_16StoreWithoutCastEEEviT_T0_T2_T3_T4_T5_,"",@"SHT_CUDA_INFO"
	.sectionflags	@""
	.align	4


	//----- nvinfo : EIATTR_CUDA_API_VERSION
	.align		4
        /*0000*/ 	.byte	0x04, 0x37
        /*0002*/ 	.short	(.L_3180 - .L_3179)
.L_3179:
        /*0004*/ 	.word	0x00000082


	//----- nvinfo : EIATTR_KPARAM_INFO
	.align		4
.L_3180:
        /*0008*/ 	.byte	0x04, 0x17
        /*000a*/ 	.short	(.L_3182 - .L_3181)
.L_3181:
        /*000c*/ 	.word	0x00000000
        /*0010*/ 	.short	0x0006
        /*0012*/ 	.short	0x0033
        /*0014*/ 	.byte	0x00, 0xf0, 0x05, 0x00


	//----- nvinfo : EIATTR_KPARAM_INFO
	.align		4
.L_3182:
        /*0018*/ 	.byte	0x04, 0x17
        /*001a*/ 	.short	(.L_3184 - .L_3183)
.L_3183:
        /*001c*/ 	.word	0x00000000
        /*0020*/ 	.short	0x0005
        /*0022*/ 	.short	0x0032
        /*0024*/ 	.byte	0x00, 0xf0, 0x05, 0x00


	//----- nvinfo : EIATTR_KPARAM_INFO
	.align		4
.L_3184:
        /*0028*/ 	.byte	0x04, 0x17
        /*002a*/ 	.short	(.L_3186 - .L_3185)
.L_3185:
        /*002c*/ 	.word	0x00000000
        /*0030*/ 	.short	0x0004
        /*0032*/ 	.short	0x0031
        /*0034*/ 	.byte	0x00, 0xf0, 0x05, 0x00


	//----- nvinfo : EIATTR_KPARAM_INFO
	.align		4
.L_3186:
        /*0038*/ 	.byte	0x04, 0x17
        /*003a*/ 	.short	(.L_3188 - .L_3187)
.L_3187:
        /*003c*/ 	.word	0x00000000
        /*0040*/ 	.short	0x0003
        /*0042*/ 	.short	0x0030
        /*0044*/ 	.byte	0x00, 0xf0, 0x05, 0x00


	//----- nvinfo : EIATTR_KPARAM_INFO
	.align		4
.L_3188:
        /*0048*/ 	.byte	0x04, 0x17
        /*004a*/ 	.short	(.L_3190 - .L_3189)
.L_3189:
        /*004c*/ 	.word	0x00000000
        /*0050*/ 	.short	0x0002
        /*0052*/ 	.short	0x0020
        /*0054*/ 	.byte	0x00, 0xf0, 0x41, 0x00


	//----- nvinfo : EIATTR_KPARAM_INFO
	.align		4
.L_3190:
        /*0058*/ 	.byte	0x04, 0x17
        /*005a*/ 	.short	(.L_3192 - .L_3191)
.L_3191:
        /*005c*/ 	.word	0x00000000
        /*0060*/ 	.short	0x0001
        /*0062*/ 	.short	0x0008
        /*0064*/ 	.byte	0x00, 0xf0, 0x61, 0x00


	//----- nvinfo : EIATTR_KPARAM_INFO
	.align		4
.L_3192:
        /*0068*/ 	.byte	0x04, 0x17
        /*006a*/ 	.short	(.L_3194 - .L_3193)
.L_3193:
        /*006c*/ 	.word	0x00000000
        /*0070*/ 	.short	0x0000
        /*0072*/ 	.short	0x0000
        /*0074*/ 	.byte	0x00, 0xf0, 0x11, 0x00


	//----- nvinfo : EIATTR_SPARSE_MMA_MASK
	.align		4
.L_3194:
        /*0078*/ 	.byte	0x03, 0x50
        /*007a*/ 	.short	0x0000


	//----- nvinfo : EIATTR_MAXREG_COUNT
	.align		4
        /*007c*/ 	.byte	0x03, 0x1b
        /*007e*/ 	.short	0x00ff


	//----- nvinfo : EIATTR_EXTERNS
	.align		4
        /*0080*/ 	.byte	0x04, 0x0f
        /*0082*/ 	.short	(.L_3196 - .L_3195)


	//   ....[0]....
	.align		4
.L_3195:
        /*0084*/ 	.word	index@(__assertfail)


	//----- nvinfo : EIATTR_MERCURY_ISA_VERSION
	.align		4
.L_3196:
        /*0088*/ 	.byte	0x03, 0x5f
        /*008a*/ 	.short	0x0101


	//----- nvinfo : EIATTR_VRC_CTA_INIT_COUNT
	.align		4
        /*008c*/ 	.byte	0x02, 0x4a
	.zero		1
	.zero		1


	//----- nvinfo : EIATTR_SYSCALL_OFFSETS
	.align		4
        /*0090*/ 	.byte	0x04, 0x46
        /*0092*/ 	.short	(.L_3198 - .L_3197)


	//   ....[0]....
.L_3197:
        /*0094*/ 	.word	0x000003a0


	//   ....[1]....
        /*0098*/ 	.word	0x00000550


	//   ....[2]....
        /*009c*/ 	.word	0x00000700


	//   ....[3]....
        /*00a0*/ 	.word	0x000008b0


	//----- nvinfo : EIATTR_EXIT_INSTR_OFFSETS
	.align		4
.L_3198:
        /*00a4*/ 	.byte	0x04, 0x1c
        /*00a6*/ 	.short	(.L_3200 - .L_3199)


	//   ....[0]....
.L_3199:
        /*00a8*/ 	.word	0x00000a70


	//   ....[1]....
        /*00ac*/ 	.word	0x00000ac0


	//----- nvinfo : EIATTR_MAX_THREADS
	.align		4
.L_3200:
        /*00b0*/ 	.byte	0x04, 0x05
        /*00b2*/ 	.short	(.L_3202 - .L_3201)
.L_3201:
        /*00b4*/ 	.word	0x00000080
        /*00b8*/ 	.word	0x00000001
        /*00bc*/ 	.word	0x00000001


	//----- nvinfo : EIATTR_CRS_STACK_SIZE
	.align		4
.L_3202:
        /*00c0*/ 	.byte	0x04, 0x1e
        /*00c2*/ 	.short	(.L_3204 - .L_3203)
.L_3203:
        /*00c4*/ 	.word	0x00000000


	//----- nvinfo : EIATTR_CBANK_PARAM_SIZE
	.align		4
.L_3204:
        /*00c8*/ 	.byte	0x03, 0x19
        /*00ca*/ 	.short	0x0034


	//----- nvinfo : EIATTR_PARAM_CBANK
	.align		4
        /*00cc*/ 	.byte	0x04, 0x0a
        /*00ce*/ 	.short	(.L_3206 - .L_3205)
	.align		4
.L_3205:
        /*00d0*/ 	.word	index@(.nv.constant0._ZN2at6native27unrolled_elementwise_kernelIZZZNS0_67_GLOBAL__N__bb565c37_34_ValidateCompressedIndicesKernel_cu_33a4b88b42_validate_compressed_sparse_indices_kernelILNS2_8CDimNameE0ENS2_18CUDAKernelLauncherENS2_14EmptyVecKernelENS2_8DummyVecELm8EEEvRKNS_6TensorESA_lllENKUlvE0_clEvENKUlvE0_clEvEUllE_St5arrayIPcLm2EELi4E23TrivialOffsetCalculatorILi1EjESI_NS0_6memory15LoadWithoutCastENSJ_16StoreWithoutCastEEEviT_T0_T2_T3_T4_T5_)
        /*00d4*/ 	.short	0x0380
        /*00d6*/ 	.short	0x0034


	//----- nvinfo : EIATTR_SW_WAR
	.align		4
.L_3206:
        /*00d8*/ 	.byte	0x04, 0x36
        /*00da*/ 	.short	(.L_3208 - .L_3207)
.L_3207:
        /*00dc*/ 	.word	0x00000008
.L_3208:


//--------------------- .nv.info._ZN2at6native29vectorized_elementwise_kernelILi2EZZZNS0_67_GLOBAL__N__bb565c37_34_ValidateCompressedIndicesKernel_cu_33a4b88b42_validate_compressed_sparse_indices_kernelILNS2_8CDimNameE0ENS2_18CUDAKernelLauncherENS2_14EmptyVecKernelENS2_8DummyVecELm8EEEvRKNS_6TensorESA_lllENKUlvE0_clEvENKUlvE0_clEvEUllE_St5arrayIPcLm2EEEEviT0_T1_ --------------------------
	.section	.nv.info._ZN2at6native29vectorized_elementwise_kernelILi2EZZZNS0_67_GLOBAL__N__bb565c37_34_ValidateCompressedIndicesKernel_cu_33a4b88b42_validate_compressed_sparse_indices_kernelILNS2_8CDimNameE0ENS2_18CUDAKernelLauncherENS2_14EmptyVecKernelENS2_8DummyVecELm8EEEvRKNS_6TensorESA_lllENKUlvE0_clEvENKUlvE0_clEvEUllE_St5arrayIPcLm2EEEEviT0_T1_,"",@"SHT_CUDA_INFO"
	.sectionflags	@""
	.align	4


	//----- nvinfo : EIATTR_CUDA_API_VERSION
	.align		4
        /*0000*/ 	.byte	0x04, 0x37
        /*0002*/ 	.short	(.L_3210 - .L_3209)
.L_3209:
        /*0004*/ 	.word	0x00000082


	//----- nvinfo : EIATTR_KPARAM_INFO
	.align		4
.L_3210:
        /*0008*/ 	.byte	0x04, 0x17
        /*000a*/ 	.short	(.L_3212 - .L_3211)
.L_3211:
        /*000c*/ 	.word	0x00000000
        /*0010*/ 	.short	0x0002
        /*0012*/ 	.short	0x0020
        /*0014*/ 	.byte	0x00, 0xf0, 0x41, 0x00


	//----- nvinfo : EIATTR_KPARAM_INFO
	.align		4
.L_3212:
        /*0018*/ 	.byte	0x04, 0x17
        /*001a*/ 	.short	(.L_3214 - .L_3213)
.L_3213:
        /*001c*/ 	.word	0x00000000
        /*0020*/ 	.short	0x0001
        /*0022*/ 	.short	0x0008
        /*0024*/ 	.byte	0x00, 0xf0, 0x61, 0x00


	//----- nvinfo : EIATTR_KPARAM_INFO
	.align		4
.L_3214:
        /*0028*/ 	.byte	0x04, 0x17
        /*002a*/ 	.short	(.L_3216 - .L_3215)
.L_3215:
        /*002c*/ 	.word	0x00000000
        /*0030*/ 	.short	0x0000
        /*0032*/ 	.short	0x0000
        /*0034*/ 	.byte	0x00, 0xf0, 0x11, 0x00


	//----- nvinfo : EIATTR_SPARSE_MMA_MASK
	.align		4
.L_3216:
        /*0038*/ 	.byte	0x03, 0x50
        /*003a*/ 	.short	0x0000


	//----- nvinfo : EIATTR_MAXREG_COUNT
	.align		4
        /*003c*/ 	.byte	0x03, 0x1b
        /*003e*/ 	.short	0x00ff


	//----- nvinfo : EIATTR_EXTERNS
	.align		4
        /*0040*/ 	.byte	0x04, 0x0f
        /*0042*/ 	.short	(.L_3218 - .L_3217)


	//   ....[0]....
	.align		4
.L_3217:
        /*0044*/ 	.word	index@(__assertfail)


	//----- nvinfo : EIATTR_MERCURY_ISA_VERSION
	.align		4
.L_3218:
        /*0048*/ 	.byte	0x03, 0x5f
        /*004a*/ 	.short	0x0101


	//----- nvinfo : EIATTR_VRC_CTA_INIT_COUNT
	.align		4
        /*004c*/ 	.byte	0x02, 0x4a
	.zero		1
	.zero		1


	//----- nvinfo : EIATTR_SYSCALL_OFFSETS
	.align		4
        /*0050*/ 	.byte	0x04, 0x46
        /*0052*/ 	.short	(.L_3220 - .L_3219)


	//   ....[0]....
.L_3219:
        /*0054*/ 	.word	0x00000590


	//   ....[1]....
        /*0058*/ 	.word	0x00000740


	//   ....[2]....
        /*005c*/ 	.word	0x000008f0


	//   ....[3]....
        /*0060*/ 	.word	0x00000aa0


	//   ....[4]....
        /*0064*/ 	.word	0x00000c50


	//   ....[5]....
        /*0068*/ 	.word	0x00000e00


	//   ....[6]....
        /*006c*/ 	.word	0x00000fb0


	//   ....[7]....
        /*0070*/ 	.word	0x00001160


	//   ....[8]....
        /*0074*/ 	.word	0x00001730


	//   ....[9]....
        /*0078*/ 	.word	0x000018c0


	//   ....[10]....
        /*007c*/ 	.word	0x00001a50


	//   ....[11]....
        /*0080*/ 	.word	0x00001be0


	//   ....[12]....
        /*0084*/ 	.word	0x00001d70


	//   ....[13]....
        /*0088*/ 	.word	0x00001f00


	//   ....[14]....
        /*008c*/ 	.word	0x00002090


	//   ....[15]....
        /*0090*/ 	.word	0x00002220


	//----- nvinfo : EIATTR_EXIT_INSTR_OFFSETS
	.align		4
.L_3220:
        /*0094*/ 	.byte	0x04, 0x1c
        /*0096*/ 	.short	(.L_3222 - .L_3221)


	//   ....[0]....
.L_3221:
        /*0098*/ 	.word	0x000014e0


	//   ....[1]....
        /*009c*/ 	.word	0x00001530


	//   ....[2]....
        /*00a0*/ 	.word	0x000022b0


	//----- nvinfo : EIATTR_MAX_THREADS
	.align		4
.L_3222:
        /*00a4*/ 	.byte	0x04, 0x05
        /*00a6*/ 	.short	(.L_3224 - .L_3223)
.L_3223:
        /*00a8*/ 	.word	0x00000080
        /*00ac*/ 	.word	0x00000001
        /*00b0*/ 	.word	0x00000001


	//----- nvinfo : EIATTR_CRS_STACK_SIZE
	.align		4
.L_3224:
        /*00b4*/ 	.byte	0x04, 0x1e
        /*00b6*/ 	.short	(.L_3226 - .L_3225)
.L_3225:
        /*00b8*/ 	.word	0x00000000


	//----- nvinfo : EIATTR_CBANK_PARAM_SIZE
	.align		4
.L_3226:
        /*00bc*/ 	.byte	0x03, 0x19
        /*00be*/ 	.short	0x0030


	//----- nvinfo : EIATTR_PARAM_CBANK
	.align		4
        /*00c0*/ 	.byte	0x04, 0x0a
        /*00c2*/ 	.short	(.L_3228 - .L_3227)
	.align		4
.L_3227:
        /*00c4*/ 	.word	index@(.nv.constant0._ZN2at6native29vectorized_elementwise_kernelILi2EZZZNS0_67_GLOBAL__N__bb565c37_34_ValidateCompressedIndicesKernel_cu_33a4b88b42_validate_compressed_sparse_indices_kernelILNS2_8CDimNameE0ENS2_18CUDAKernelLauncherENS2_14EmptyVecKernelENS2_8DummyVecELm8EEEvRKNS_6TensorESA_lllENKUlvE0_clEvENKUlvE0_clEvEUllE_St5arrayIPcLm2EEEEviT0_T1_)
        /*00c8*/ 	.short	0x0380
        /*00ca*/ 	.short	0x0030


	//----- nvinfo : EIATTR_SW_WAR
	.align		4
.L_3228:
        /*00cc*/ 	.byte	0x04, 0x36
        /*00ce*/ 	.short	(.L_3230 - .L_3229)
.L_3229:
        /*00d0*/ 	.word	0x00000008
.L_3230:


//--------------------- .nv.info._ZN2at6native29vectorized_elementwise_kernelILi4EZZZNS0_67_GLOBAL__N__bb565c37_34_ValidateCompressedIndicesKernel_cu_33a4b88b42_validate_compressed_sparse_indices_kernelILNS2_8CDimNameE0ENS2_18CUDAKernelLauncherENS2_14EmptyVecKernelENS2_8DummyVecELm8EEEvRKNS_6TensorESA_lllENKUlvE0_clEvENKUlvE0_clEvEUllE_St5arrayIPcLm2EEEEviT0_T1_ --------------------------
	.section	.nv.info._ZN2at6native29vectorized_elementwise_kernelILi4EZZZNS0_67_GLOBAL__N__bb565c37_34_ValidateCompressedIndicesKernel_cu_33a4b88b42_validate_compressed_sparse_indices_kernelILNS2_8CDimNameE0ENS2_18CUDAKernelLauncherENS2_14EmptyVecKernelENS2_8DummyVecELm8EEEvRKNS_6TensorESA_lllENKUlvE0_clEvENKUlvE0_clEvEUllE_St5arrayIPcLm2EEEEviT0_T1_,"",@"SHT_CUDA_INFO"
	.sectionflags	@""
	.align	4


	//----- nvinfo : EIATTR_CUDA_API_VERSION
	.align		4
        /*0000*/ 	.byte	0x04, 0x37
        /*0002*/ 	.short	(.L_3232 - .L_3231)
.L_3231:
        /*0004*/ 	.word	0x00000082


	//----- nvinfo : EIATTR_KPARAM_INFO
	.align		4
.L_3232:
        /*0008*/ 	.byte	0x04, 0x17
        /*000a*/ 	.short	(.L_3234 - .L_3233)
.L_3233:
        /*000c*/ 	.word	0x00000000
        /*0010*/ 	.short	0x0002
        /*0012*/ 	.short	0x0020
        /*0014*/ 	.byte	0x00, 0xf0, 0x41, 0x00


	//----- nvinfo : EIATTR_KPARAM_INFO
	.align		4
.L_3234:
        /*0018*/ 	.byte	0x04, 0x17
        /*001a*/ 	.short	(.L_3236 - .L_3235)
.L_3235:
        /*001c*/ 	.word	0x00000000
        /*0020*/ 	.short	0x0001
        /*0022*/ 	.short	0x0008
        /*0024*/ 	.byte	0x00, 0xf0, 0x61, 0x00


	//----- nvinfo : EIATTR_KPARAM_INFO
	.align		4
.L_3236:
        /*0028*/ 	.byte	0x04, 0x17
        /*002a*/ 	.short	(.L_3238 - .L_3237)
.L_3237:
        /*002c*/ 	.word	0x00000000
        /*0030*/ 	.short	0x0000
        /*0032*/ 	.short	0x0000
        /*0034*/ 	.byte	0x00, 0xf0, 0x11, 0x00


	//----- nvinfo : EIATTR_SPARSE_MMA_MASK
	.align		4
.L_3238:
        /*0038*/ 	.byte	0x03, 0x50
        /*003a*/ 	.short	0x0000


	//----- nvinfo : EIATTR_MAXREG_COUNT
	.align		4
        /*003c*/ 	.byte	0x03, 0x1b
        /*003e*/ 	.short	0x00ff


	//----- nvinfo : EIATTR_EXTERNS
	.align		4
        /*0040*/ 	.byte	0x04, 0x0f
        /*0042*/ 	.short	(.L_3240 - .L_3239)


	//   ....[0]....
	.align		4
.L_3239:
        /*0044*/ 	.word	index@(__assertfail)


	//----- nvinfo : EIATTR_MERCURY_ISA_VERSION
	.align		4
.L_3240:
        /*0048*/ 	.byte	0x03, 0x5f
        /*004a*/ 	.short	0x0101


	//----- nvinfo : EIATTR_VRC_CTA_INIT_COUNT
	.align		4
        /*004c*/ 	.byte	0x02, 0x4a
	.zero		1
	.zero		1


	//----- nvinfo : EIATTR_SYSCALL_OFFSETS
	.align		4
        /*0050*/ 	.byte	0x04, 0x46
        /*0052*/ 	.short	(.L_3242 - .L_3241)


	//   ....[0]....
.L_3241:
        /*0054*/ 	.word	0x00000590


	//   ....[1]....
        /*0058*/ 	.word	0x00000740


	//   ....[2]....
        /*005c*/ 	.word	0x000008f0


	//   ....[3]....
        /*0060*/ 	.word	0x00000aa0


	//   ....[4]....
        /*0064*/ 	.word	0x00000c50


	//   ....[5]....
        /*0068*/ 	.word	0x00000e00


	//   ....[6]....
        /*006c*/ 	.word	0x00000fb0


	//   ....[7]....
        /*0070*/ 	.word	0x00001160


	//   ....[8]....
        /*0074*/ 	.word	0x00001710


	//   ....[9]....
        /*0078*/ 	.word	0x000018a0


	//   ....[10]....
        /*007c*/ 	.word	0x00001a30


	//   ....[11]....
        /*0080*/ 	.word	0x00001bc0


	//   ....[12]....
        /*0084*/ 	.word	0x00001d50


	//   ....[13]....
        /*0088*/ 	.word	0x00001ee0


	//   ....[14]....
        /*008c*/ 	.word	0x00002070


	//   ....[15]....
        /*0090*/ 	.word	0x00002200


	//----- nvinfo : EIATTR_EXIT_INSTR_OFFSETS
	.align		4
.L_3242:
        /*0094*/ 	.byte	0x04, 0x1c
        /*0096*/ 	.short	(.L_3244 - .L_3243)


	//   ....[0]....
.L_3243:
        /*0098*/ 	.word	0x000014e0


	//   ....[1]....
        /*009c*/ 	.word	0x00001530


	//   ....[2]....
        /*00a0*/ 	.word	0x00002270


	//----- nvinfo : EIATTR_MAX_THREADS
	.align		4
.L_3244:
        /*00a4*/ 	.byte	0x04, 0x05
        /*00a6*/ 	.short	(.L_3246 - .L_3245)
.L_3245:
        /*00a8*/ 	.word	0x00000080
        /*00ac*/ 	.word	0x00000001
        /*00b0*/ 	.word	0x00000001


	//----- nvinfo : EIATTR_CRS_STACK_SIZE
	.align		4
.L_3246:
        /*00b4*/ 	.byte	0x04, 0x1e
        /*00b6*/ 	.short	(.L_3248 - .L_3247)
.L_3247:
        /*00b8*/ 	.word	0x00000000


	//----- nvinfo : EIATTR_CBANK_PARAM_SIZE
	.align		4
.L_3248:
        /*00bc*/ 	.byte	0x03, 0x19
        /*00be*/ 	.short	0x0030


	//----- nvinfo : EIATTR_PARAM_CBANK
	.align		4
        /*00c0*/ 	.byte	0x04, 0x0a
        /*00c2*/ 	.short	(.L_3250 - .L_3249)
	.align		4
.L_3249:
        /*00c4*/ 	.word	index@(.nv.constant0._ZN2at6native29vectorized_elementwise_kernelILi4EZZZNS0_67_GLOBAL__N__bb565c37_34_ValidateCompressedIndicesKernel_cu_33a4b88b42_validate_compressed_sparse_indices_kernelILNS2_8CDimNameE0ENS2_18CUDAKernelLauncherENS2_14EmptyVecKernelENS2_8DummyVecELm8EEEvRKNS_6TensorESA_lllENKUlvE0_clEvENKUlvE0_clEvEUllE_St5arrayIPcLm2EEEEviT0_T1_)
        /*00c8*/ 	.short	0x0380
        /*00ca*/ 	.short	0x0030


	//----- nvinfo : EIATTR_SW_WAR
	.align		4
.L_3250:
        /*00cc*/ 	.byte	0x04, 0x36
        /*00ce*/ 	.short	(.L_3252 - .L_3251)
.L_3251:
        /*00d0*/ 	.word	0x00000008
.L_3252:


//--------------------- .nv.info._ZN2at6native29vectorized_elementwise_kernelILi8EZZZNS0_67_GLOBAL__N__bb565c37_34_ValidateCompressedIndicesKernel_cu_33a4b88b42_validate_compressed_sparse_indices_kernelILNS2_8CDimNameE0ENS2_18CUDAKernelLauncherENS2_14EmptyVecKernelENS2_8DummyVecELm8EEEvRKNS_6TensorESA_lllENKUlvE0_clEvENKUlvE0_clEvEUllE_St5arrayIPcLm2EEEEviT0_T1_ --------------------------
	.section	.nv.info._ZN2at6native29vectorized_elementwise_kernelILi8EZZZNS0_67_GLOBAL__N__bb565c37_34_ValidateCompressedIndicesKernel_cu_33a4b88b42_validate_compressed_sparse_indices_kernelILNS2_8CDimNameE0ENS2_18CUDAKernelLauncherENS2_14EmptyVecKernelENS2_8DummyVecELm8EEEvRKNS_6TensorESA_lllENKUlvE0_clEvENKUlvE0_clEvEUllE_St5arrayIPcLm2EEEEviT0_T1_,"",@"SHT_CUDA_INFO"
	.sectionflags	@""
	.align	4


	//----- nvinfo : EIATTR_CUDA_API_VERSION
	.align		4
        /*0000*/ 	.byte	0x04, 0x37
        /*0002*/ 	.short	(.L_3254 - .L_3253)
.L_3253:
        /*0004*/ 	.word	0x00000082


	//----- nvinfo : EIATTR_KPARAM_INFO
	.align		4
.L_3254:
        /*0008*/ 	.byte	0x04, 0x17
        /*000a*/ 	.short	(.L_3256 - .L_3255)
.L_3255:
        /*000c*/ 	.word	0x00000000
        /*0010*/ 	.short	0x0002
        /*0012*/ 	.short	0x0020
        /*0014*/ 	.byte	0x00, 0xf0, 0x41, 0x00


	//----- nvinfo : EIATTR_KPARAM_INFO
	.align		4
.L_3256:
        /*0018*/ 	.byte	0x04, 0x17
        /*001a*/ 	.short	(.L_3258 - .L_3257)
.L_3257:
        /*001c*/ 	.word	0x00000000
        /*0020*/ 	.short	0x0001
        /*0022*/ 	.short	0x0008
        /*0024*/ 	.byte	0x00, 0xf0, 0x61, 0x00


	//----- nvinfo : EIATTR_KPARAM_INFO
	.align		4
.L_3258:
        /*0028*/ 	.byte	0x04, 0x17
        /*002a*/ 	.short	(.L_3260 - .L_3259)
.L_3259:
        /*002c*/ 	.word	0x00000000
        /*0030*/ 	.short	0x0000
        /*0032*/ 	.short	0x0000
        /*0034*/ 	.byte	0x00, 0xf0, 0x11, 0x00


	//----- nvinfo : EIATTR_SPARSE_MMA_MASK
	.align		4
.L_3260:
        /*0038*/ 	.byte	0x03, 0x50
        /*003a*/ 	.short	0x0000


	//----- nvinfo : EIATTR_MAXREG_COUNT
	.align		4
        /*003c*/ 	.byte	0x03, 0x1b
        /*003e*/ 	.short	0x00ff


	//----- nvinfo : EIATTR_MERCURY_ISA_VERSION
	.align		4
        /*0040*/ 	.byte	0x03, 0x5f
        /*0042*/ 	.short	0x0101


	//----- nvinfo : EIATTR_VRC_CTA_INIT_COUNT
	.align		4
        /*0044*/ 	.byte	0x02, 0x4a
	.zero		1
	.zero		1


	//----- nvinfo : EIATTR_EXIT_INSTR_OFFSETS
	.align		4
        /*0048*/ 	.byte	0x04, 0x1c
        /*004a*/ 	.short	(.L_3262 - .L_3261)


	//   ....[0]....
.L_3261:
        /*004c*/ 	.word	0x00000010


	//----- nvinfo : EIATTR_MAX_THREADS
	.align		4
.L_3262:
        /*0050*/ 	.byte	0x04, 0x05
        /*0052*/ 	.short	(.L_3264 - .L_3263)
.L_3263:
        /*0054*/ 	.word	0x00000080
        /*0058*/ 	.word	0x00000001
        /*005c*/ 	.word	0x00000001


	//----- nvinfo : EIATTR_CBANK_PARAM_SIZE
	.align		4
.L_3264:
        /*0060*/ 	.byte	0x03, 0x19
        /*0062*/ 	.short	0x0030


	//----- nvinfo : EIATTR_PARAM_CBANK
	.align		4
        /*0064*/ 	.byte	0x04, 0x0a
        /*0066*/ 	.short	(.L_3266 - .L_3265)
	.align		4
.L_3265:
        /*0068*/ 	.word	index@(.nv.constant0._ZN2at6native29vectorized_elementwise_kernelILi8EZZZNS0_67_GLOBAL__N__bb565c37_34_ValidateCompressedIndicesKernel_cu_33a4b88b42_validate_compressed_sparse_indices_kernelILNS2_8CDimNameE0ENS2_18CUDAKernelLauncherENS2_14EmptyVecKernelENS2_8DummyVecELm8EEEvRKNS_6TensorESA_lllENKUlvE0_clEvENKUlvE0_clEvEUllE_St5arrayIPcLm2EEEEviT0_T1_)
        /*006c*/ 	.short	0x0380
        /*006e*/ 	.short	0x0030


	//----- nvinfo : EIATTR_SW_WAR
	.align		4
.L_3266:
        /*0070*/ 	.byte	0x04, 0x36
        /*0072*/ 	.short	(.L_3268 - .L_3267)
.L_3267:
        /*0074*/ 	.word	0x00000008
.L_3268:


//--------------------- .nv.info._ZN2at6native18elementwise_kernelILi128ELi4EZNS0_15gpu_kernel_implIZZZNS0_67_GLOBAL__N__bb565c37_34_ValidateCompressedIndicesKernel_cu_33a4b88b42_validate_compressed_sparse_indices_kernelILNS3_8CDimNameE0ENS3_18CUDAKernelLauncherENS3_14EmptyVecKernelENS3_8DummyVecELm8EEEvRKNS_6TensorESB_lllENKUlvE0_clEvENKUlvE_clEvEUliE_EEvRNS_18TensorIteratorBaseERKT_EUliE_EEviT1_ --------------------------
	.section	.nv.info._ZN2at6native18elementwise_kernelILi128ELi4EZNS0_15gpu_kernel_implIZZZNS0_67_GLOBAL__N__bb565c37_34_ValidateCompressedIndicesKernel_cu_33a4b88b42_validate_compressed_sparse_indices_kernelILNS3_8CDimNameE0ENS3_18CUDAKernelLauncherENS3_14EmptyVecKernelENS3_8DummyVecELm8EEEvRKNS_6TensorESB_lllENKUlvE0_clEvENKUlvE_clEvEUliE_EEvRNS_18TensorIteratorBaseERKT_EUliE_EEviT1_,"",@"SHT_CUDA_INFO"
	.sectionflags	@""
	.align	4


	//----- nvinfo : EIATTR_CUDA_API_VERSION
	.align		4
        /*0000*/ 	.byte	0x04, 0x37
        /*0002*/ 	.short	(.L_3270 - .L_3269)
.L_3269:
        /*0004*/ 	.word	0x00000082


	//----- nvinfo : EIATTR_KPARAM_INFO
	.align		4
.L_3270:
        /*0008*/ 	.byte	0x04, 0x17
        /*000a*/ 	.short	(.L_3272 - .L_3271)
.L_3271:
        /*000c*/ 	.word	0x00000000
        /*0010*/ 	.short	0x0001
        /*0012*/ 	.short	0x0008
        /*0014*/ 	.byte	0x00, 0xf0, 0xc1, 0x08


	//----- nvinfo : EIATTR_KPARAM_INFO
	.align		4
.L_3272:
        /*0018*/ 	.byte	0x04, 0x17
        /*001a*/ 	.short	(.L_3274 - .L_3273)
.L_3273:
        /*001c*/ 	.word	0x00000000
        /*0020*/ 	.short	0x0000
        /*0022*/ 	.short	0x0000
        /*0024*/ 	.byte	0x00, 0xf0, 0x11, 0x00


	//----- nvinfo : EIATTR_SPARSE_MMA_MASK
	.align		4
.L_3274:
        /*0028*/ 	.byte	0x03, 0x50
        /*002a*/ 	.short	0x0000


	//----- nvinfo : EIATTR_MAXREG_COUNT
	.align		4
        /*002c*/ 	.byte	0x03, 0x1b
        /*002e*/ 	.short	0x0080


	//----- nvinfo : EIATTR_EXTERNS
	.align		4
        /*0030*/ 	.byte	0x04, 0x0f
        /*0032*/ 	.short	(.L_3276 - .L_3275)


	//   ....[0]....
	.align		4
.L_3275:
        /*0034*/ 	.word	index@(__assertfail)


	//----- nvinfo : EIATTR_MERCURY_ISA_VERSION
	.align		4
.L_3276:
        /*0038*/ 	.byte	0x03, 0x5f
        /*003a*/ 	.short	0x0101


	//----- nvinfo : EIATTR_VRC_CTA_INIT_COUNT
	.align		4
        /*003c*/ 	.byte	0x02, 0x4a
	.zero		1
	.zero		1


	//----- nvinfo : EIATTR_SYSCALL_OFFSETS
	.align		4
        /*0040*/ 	.byte	0x04, 0x46
        /*0042*/ 	.short	(.L_3278 - .L_3277)


	//   ....[0]....
.L_3277:
        /*0044*/ 	.word	0x000020b0


	//   ....[1]....
        /*0048*/ 	.word	0x00002310


	//   ....[2]....
        /*004c*/ 	.word	0x00002a20


	//   ....[3]....
        /*0050*/ 	.word	0x00004b50


	//   ....[4]....
        /*0054*/ 	.word	0x00004d00


	//   ....[5]....
        /*0058*/ 	.word	0x00005420


	//   ....[6]....
        /*005c*/ 	.word	0x00007530


	//   ....[7]....
        /*0060*/ 	.word	0x000076e0


	//   ....[8]....
        /*0064*/ 	.word	0x00007e00


	//   ....[9]....
        /*0068*/ 	.word	0x00009f20


	//   ....[10]....
        /*006c*/ 	.word	0x0000a0d0


	//   ....[11]....
        /*0070*/ 	.word	0x0000a7c0


	//----- nvinfo : EIATTR_EXIT_INSTR_OFFSETS
	.align		4
.L_3278:
        /*0074*/ 	.byte	0x04, 0x1c
        /*0076*/ 	.short	(.L_3280 - .L_3279)


	//   ....[0]....
.L_3279:
        /*0078*/ 	.word	0x00007e90


	//   ....[1]....
        /*007c*/ 	.word	0x0000a1b0


	//   ....[2]....
        /*0080*/ 	.word	0x0000a1d0


	//   ....[3]....
        /*0084*/ 	.word	0x0000a250


	//   ....[4]....
        /*0088*/ 	.word	0x0000a270


	//   ....[5]....
        /*008c*/ 	.word	0x0000a290


	//   ....[6]....
        /*0090*/ 	.word	0x0000a310


	//   ....[7]....
        /*0094*/ 	.word	0x0000a330


	//   ....[8]....
        /*0098*/ 	.word	0x0000a3b0


	//   ....[9]....
        /*009c*/ 	.word	0x0000a3d0


	//   ....[10]....
        /*00a0*/ 	.word	0x0000a3f0


	//   ....[11]....
        /*00a4*/ 	.word	0x0000a490


	//   ....[12]....
        /*00a8*/ 	.word	0x0000a4b0


	//   ....[13]....
        /*00ac*/ 	.word	0x0000a530


	//   ....[14]....
        /*00b0*/ 	.word	0x0000a550


	//   ....[15]....
        /*00b4*/ 	.word	0x0000a570


	//   ....[16]....
        /*00b8*/ 	.word	0x0000a610


	//   ....[17]....
        /*00bc*/ 	.word	0x0000a630


	//   ....[18]....
        /*00c0*/ 	.word	0x0000a650


	//   ....[19]....
        /*00c4*/ 	.word	0x0000a6c0


	//   ....[20]....
        /*00c8*/ 	.word	0x0000a7d0


	//   ....[21]....
        /*00cc*/ 	.word	0x0000a7f0


	//   ....[22]....
        /*00d0*/ 	.word	0x0000a810


	//----- nvinfo : EIATTR_MAX_THREADS
	.align		4
.L_3280:
        /*00d4*/ 	.byte	0x04, 0x05
        /*00d6*/ 	.short	(.L_3282 - .L_3281)
.L_3281:
        /*00d8*/ 	.word	0x00000080
        /*00dc*/ 	.word	0x00000001
        /*00e0*/ 	.word	0x00000001


	//----- nvinfo : EIATTR_CRS_STACK_SIZE
	.align		4
.L_3282:
        /*00e4*/ 	.byte	0x04, 0x1e
        /*00e6*/ 	.short	(.L_3284 - .L_3283)
.L_3283:
        /*00e8*/ 	.word	0x00000000


	//----- nvinfo : EIATTR_CBANK_PARAM_SIZE
	.align		4
.L_3284:
        /*00ec*/ 	.byte	0x03, 0x19
        /*00ee*/ 	.short	0x0238


	//----- nvinfo : EIATTR_PARAM_CBANK
	.align		4
        /*00f0*/ 	.byte	0x04, 0x0a
        /*00f2*/ 	.short	(.L_3286 - .L_3285)
	.align		4
.L_3285:
        /*00f4*/ 	.word	index@(.nv.constant0._ZN2at6native18elementwise_kernelILi128ELi4EZNS0_15gpu_kernel_implIZZZNS0_67_GLOBAL__N__bb565c37_34_ValidateCompressedIndicesKernel_cu_33a4b88b42_validate_compressed_sparse_indices_kernelILNS3_8CDimNameE0ENS3_18CUDAKernelLauncherENS3_14EmptyVecKernelENS3_8DummyVecELm8EEEvRKNS_6TensorESB_lllENKUlvE0_clEvENKUlvE_clEvEUliE_EEvRNS_18TensorIteratorBaseERKT_EUliE_EEviT1_)
        /*00f8*/ 	.short	0x0380
        /*00fa*/ 	.short	0x0238


	//----- nvinfo : EIATTR_SW_WAR
	.align		4
.L_3286:
        /*00fc*/ 	.byte	0x04, 0x36
        /*00fe*/ 	.short	(.L_3288 - .L_3287)
.L_3287:
        /*0100*/ 	.word	0x00000008
.L_3288:


//--------------------- .nv.info._ZN2at6native27unrolled_elementwise_kernelIZZZNS0_67_GLOBAL__N__bb565c37_34_ValidateCompressedIndicesKernel_cu_33a4b88b42_validate_compressed_sparse_indices_kernelILNS2_8CDimNameE0ENS2_18CUDAKernelLauncherENS2_14EmptyVecKernelENS2_8DummyVecELm8EEEvRKNS_6TensorESA_lllENKUlvE0_clEvENKUlvE_clEvEUliE_St5arrayIPcLm2EELi4E23TrivialOffsetCalculatorILi1EjESI_NS0_6memory12LoadWithCastILi1EEENSJ_13StoreWithCastILi1EEEEEviT_T0_T2_T3_T4_T5_ --------------------------
	.section	.nv.info._ZN2at6native27unrolled_elementwise_kernelIZZZNS0_67_GLOBAL__N__bb565c37_34_ValidateCompressedIndicesKernel_cu_33a4b88b42_validate_compressed_sparse_indices_kernelILNS2_8CDimNameE0ENS2_18CUDAKernelLauncherENS2_14EmptyVecKernelENS2_8DummyVecELm8EEEvRKNS_6TensorESA_lllENKUlvE0_clEvENKUlvE_clEvEUliE_St5arrayIPcLm2EELi4E23TrivialOffsetCalculatorILi1EjESI_NS0_6memory12LoadWithCastILi1EEENSJ_13StoreWithCastILi1EEEEEviT_T0_T2_T3_T4_T5_,"",@"SHT_CUDA_INFO"
	.sectionflags	@""
	.align	4


	//----- nvinfo : EIATTR_CUDA_API_VERSION
	.align		4
        /*0000*/ 	.byte	0x04, 0x37
        /*0002*/ 	.short	(.L_3290 - .L_3289)
.L_3289:
        /*0004*/ 	.word	0x00000082


	//----- nvinfo : EIATTR_KPARAM_INFO
	.align		4
.L_3290:
        /*0008*/ 	.byte	0x04, 0x17
        /*000a*/ 	.short	(.L_3292 - .L_3291)
.L_3291:
        /*000c*/ 	.word	0x00000000
        /*0010*/ 	.short	0x0006
        /*0012*/ 	.short	0x003c
        /*0014*/ 	.byte	0x00, 0xf0, 0x21, 0x00


	//----- nvinfo : EIATTR_KPARAM_INFO
	.align		4
.L_3292:
        /*0018*/ 	.byte	0x04, 0x17
        /*001a*/ 	.short	(.L_3294 - .L_3293)
.L_3293:
        /*001c*/ 	.word	0x00000000
        /*0020*/ 	.short	0x0005
        /*0022*/ 	.short	0x0034
        /*0024*/ 	.byte	0x00, 0xf0, 0x21, 0x00


	//----- nvinfo : EIATTR_KPARAM_INFO
	.align		4
.L_3294:
        /*0028*/ 	.byte	0x04, 0x17
        /*002a*/ 	.short	(.L_3296 - .L_3295)
.L_3295:
        /*002c*/ 	.word	0x00000000
        /*0030*/ 	.short	0x0004
        /*0032*/ 	.short	0x0031
        /*0034*/ 	.byte	0x00, 0xf0, 0x05, 0x00


	//----- nvinfo : EIATTR_KPARAM_INFO
	.align		4
.L_3296:
        /*0038*/ 	.byte	0x04, 0x17
        /*003a*/ 	.short	(.L_3298 - .L_3297)
.L_3297:
        /*003c*/ 	.word	0x00000000
        /*0040*/ 	.short	0x0003
        /*0042*/ 	.short	0x0030
        /*0044*/ 	.byte	0x00, 0xf0, 0x05, 0x00


	//----- nvinfo : EIATTR_KPARAM_INFO
	.align		4
.L_3298:
        /*0048*/ 	.byte	0x04, 0x17
        /*004a*/ 	.short	(.L_3300 - .L_3299)
.L_3299:
        /*004c*/ 	.word	0x00000000
        /*0050*/ 	.short	0x0002
        /*0052*/ 	.short	0x0020
        /*0054*/ 	.byte	0x00, 0xf0, 0x41, 0x00


	//----- nvinfo : EIATTR_KPARAM_INFO
	.align		4
.L_3300:
        /*0058*/ 	.byte	0x04, 0x17
        /*005a*/ 	.short	(.L_3302 - .L_3301)
.L_3301:
        /*005c*/ 	.word	0x00000000
        /*0060*/ 	.short	0x0001
        /*0062*/ 	.short	0x0008
        /*0064*/ 	.byte	0x00, 0xf0, 0x61, 0x00


	//----- nvinfo : EIATTR_KPARAM_INFO
	.align		4
.L_3302:
        /*0068*/ 	.byte	0x04, 0x17
        /*006a*/ 	.short	(.L_3304 - .L_3303)
.L_3303:
        /*006c*/ 	.word	0x00000000
        /*0070*/ 	.short	0x0000
        /*0072*/ 	.short	0x0000
        /*0074*/ 	.byte	0x00, 0xf0, 0x11, 0x00


	//----- nvinfo : EIATTR_SPARSE_MMA_MASK
	.align		4
.L_3304:
        /*0078*/ 	.byte	0x03, 0x50
        /*007a*/ 	.short	0x0000


	//----- nvinfo : EIATTR_MAXREG_COUNT
	.align		4
        /*007c*/ 	.byte	0x03, 0x1b
        /*007e*/ 	.short	0x00ff


	//----- nvinfo : EIATTR_EXTERNS
	.align		4
        /*0080*/ 	.byte	0x04, 0x0f
        /*0082*/ 	.short	(.L_3306 - .L_3305)


	//   ....[0]....
	.align		4
.L_3305:
        /*0084*/ 	.word	index@(__assertfail)


	//----- nvinfo : EIATTR_MERCURY_ISA_VERSION
	.align		4
.L_3306:
        /*0088*/ 	.byte	0x03, 0x5f
        /*008a*/ 	.short	0x0101


	//----- nvinfo : EIATTR_VRC_CTA_INIT_COUNT
	.align		4
        /*008c*/ 	.byte	0x02, 0x4a
	.zero		1
	.zero		1


	//----- nvinfo : EIATTR_SYSCALL_OFFSETS
	.align		4
        /*0090*/ 	.byte	0x04, 0x46
        /*0092*/ 	.short	(.L_3308 - .L_3307)


	//   ....[0]....
.L_3307:
        /*0094*/ 	.word	0x00000db0


	//   ....[1]....
        /*0098*/ 	.word	0x00001cc0


	//   ....[2]....
        /*009c*/ 	.word	0x00002b20


	//   ....[3]....
        /*00a0*/ 	.word	0x00003980


	//   ....[4]....
        /*00a4*/ 	.word	0x00003b40


	//   ....[5]....
        /*00a8*/ 	.word	0x00003cd0


	//   ....[6]....
        /*00ac*/ 	.word	0x00003e60


	//   ....[7]....
        /*00b0*/ 	.word	0x00003ff0


	//   ....[8]....
        /*00b4*/ 	.word	0x000048b0


	//   ....[9]....
        /*00b8*/ 	.word	0x000050d0


	//   ....[10]....
        /*00bc*/ 	.word	0x000058b0


	//   ....[11]....
        /*00c0*/ 	.word	0x00006070


	//----- nvinfo : EIATTR_EXIT_INSTR_OFFSETS
	.align		4
.L_3308:
        /*00c4*/ 	.byte	0x04, 0x1c
        /*00c6*/ 	.short	(.L_3310 - .L_3309)


	//   ....[0]....
.L_3309:
        /*00c8*/ 	.word	0x00005930


	//   ....[1]....
        /*00cc*/ 	.word	0x00005a60


	//   ....[2]....
        /*00d0*/ 	.word	0x00005a80


	//   ....[3]....
        /*00d4*/ 	.word	0x00005b00


	//   ....[4]....
        /*00d8*/ 	.word	0x00005b20


	//   ....[5]....
        /*00dc*/ 	.word	0x00005b40


	//   ....[6]....
        /*00e0*/ 	.word	0x00005bc0


	//   ....[7]....
        /*00e4*/ 	.word	0x00005be0


	//   ....[8]....
        /*00e8*/ 	.word	0x00005c60


	//   ....[9]....
        /*00ec*/ 	.word	0x00005c80


	//   ....[10]....
        /*00f0*/ 	.word	0x00005ca0


	//   ....[11]....
        /*00f4*/ 	.word	0x00005d40


	//   ....[12]....
        /*00f8*/ 	.word	0x00005d60


	//   ....[13]....
        /*00fc*/ 	.word	0x00005de0


	//   ....[14]....
        /*0100*/ 	.word	0x00005e00


	//   ....[15]....
        /*0104*/ 	.word	0x00005e20


	//   ....[16]....
        /*0108*/ 	.word	0x00005ec0


	//   ....[17]....
        /*010c*/ 	.word	0x00005ee0


	//   ....[18]....
        /*0110*/ 	.word	0x00005f00


	//   ....[19]....
        /*0114*/ 	.word	0x00005f70


	//   ....[20]....
        /*0118*/ 	.word	0x00006080


	//   ....[21]....
        /*011c*/ 	.word	0x000060a0


	//   ....[22]....
        /*0120*/ 	.word	0x000060c0


	//----- nvinfo : EIATTR_MAX_THREADS
	.align		4
.L_3310:
        /*0124*/ 	.byte	0x04, 0x05
        /*0126*/ 	.short	(.L_3312 - .L_3311)
.L_3311:
        /*0128*/ 	.word	0x00000080
        /*012c*/ 	.word	0x00000001
        /*0130*/ 	.word	0x00000001


	//----- nvinfo : EIATTR_CRS_STACK_SIZE
	.align		4
.L_3312:
        /*0134*/ 	.byte	0x04, 0x1e
        /*0136*/ 	.short	(.L_3314 - .L_3313)
.L_3313:
        /*0138*/ 	.word	0x00000000


	//----- nvinfo : EIATTR_CBANK_PARAM_SIZE
	.align		4
.L_3314:
        /*013c*/ 	.byte	0x03, 0x19
        /*013e*/ 	.short	0x0044


	//----- nvinfo : EIATTR_PARAM_CBANK
	.align		4
        /*0140*/ 	.byte	0x04, 0x0a
        /*0142*/ 	.short	(.L_3316 - .L_3315)
	.align		4
.L_3315:
        /*0144*/ 	.word	index@(.nv.constant0._ZN2at6native27unrolled_elementwise_kernelIZZZNS0_67_GLOBAL__N__bb565c37_34_ValidateCompressedIndicesKernel_cu_33a4b88b42_validate_compressed_sparse_indices_kernelILNS2_8CDimNameE0ENS2_18CUDAKernelLauncherENS2_14EmptyVecKernelENS2_8DummyVecELm8EEEvRKNS_6TensorESA_lllENKUlvE0_clEvENKUlvE_clEvEUliE_St5arrayIPcLm2EELi4E23TrivialOffsetCalculatorILi1EjESI_NS0_6memory12LoadWithCastILi1EEENSJ_13StoreWithCastILi1EEEEEviT_T0_T2_T3_T4_T5_)
        /*0148*/ 	.short	0x0380
        /*014a*/ 	.short	0x0044


	//----- nvinfo : EIATTR_SW_WAR
	.align		4
.L_3316:
        /*014c*/ 	.byte	0x04, 0x36
        /*014e*/ 	.short	(.L_3318 - .L_3317)
.L_3317:
        /*0150*/ 	.word	0x00000008
.L_3318:


//--------------------- .nv.info._ZN2at6native18elementwise_kernelILi128ELi2EZNS0_22gpu_kernel_impl_nocastIZZZNS0_67_GLOBAL__N__bb565c37_34_ValidateCompressedIndicesKernel_cu_33a4b88b42_validate_compressed_sparse_indices_kernelILNS3_8CDimNameE0ENS3_18CUDAKernelLauncherENS3_14EmptyVecKernelENS3_8DummyVecELm8EEEvRKNS_6TensorESB_lllENKUlvE0_clEvENKUlvE_clEvEUliE_EEvRNS_18TensorIteratorBaseERKT_EUliE_EEviT1_ --------------------------
	.section	.nv.info._ZN2at6native18elementwise_kernelILi128ELi2EZNS0_22gpu_kernel_impl_nocastIZZZNS0_67_GLOBAL__N__bb565c37_34_ValidateCompressedIndicesKernel_cu_33a4b88b42_validate_compressed_sparse_indices_kernelILNS3_8CDimNameE0ENS3_18CUDAKernelLauncherENS3_14EmptyVecKernelENS3_8DummyVecELm8EEEvRKNS_6TensorESB_lllENKUlvE0_clEvENKUlvE_clEvEUliE_EEvRNS_18TensorIteratorBaseERKT_EUliE_EEviT1_,"",@"SHT_CUDA_INFO"
	.sectionflags	@""
	.align	4


	//----- nvinfo : EIATTR_CUDA_API_VERSION
	.align		4
        /*0000*/ 	.byte	0x04, 0x37
        /*0002*/ 	.short	(.L_3320 - .L_3319)
.L_3319:
        /*0004*/ 	.word	0x00000082


	//----- nvinfo : EIATTR_KPARAM_INFO
	.align		4
.L_3320:
        /*0008*/ 	.byte	0x04, 0x17
        /*000a*/ 	.short	(.L_3322 - .L_3321)
.L_3321:
        /*000c*/ 	.word	0x00000000
        /*0010*/ 	.short	0x0001
        /*0012*/ 	.short	0x0008
        /*0014*/ 	.byte	0x00, 0xf0, 0xa1, 0x08


	//----- nvinfo : EIATTR_KPARAM_INFO
	.align		4
.L_3322:
        /*0018*/ 	.byte	0x04, 0x17
        /*001a*/ 	.short	(.L_3324 - .L_3323)
.L_3323:
        /*001c*/ 	.word	0x00000000
        /*0020*/ 	.short	0x0000
        /*0022*/ 	.short	0x0000
        /*0024*/ 	.byte	0x00, 0xf0, 0x11, 0x00


	//----- nvinfo : EIATTR_SPARSE_MMA_MASK
	.align		4
.L_3324:
        /*0028*/ 	.byte	0x03, 0x50
        /*002a*/ 	.short	0x0000


	//----- nvinfo : EIATTR_MAXREG_COUNT
	.align		4
        /*002c*/ 	.byte	0x03, 0x1b
        /*002e*/ 	.short	0x0080


	//----- nvinfo : EIATTR_EXTERNS
	.align		4
        /*0030*/ 	.byte	0x04, 0x0f
        /*0032*/ 	.short	(.L_3326 - .L_3325)


	//   ....[0]....
	.align		4
.L_3325:
        /*0034*/ 	.word	index@(__assertfail)


	//----- nvinfo : EIATTR_MERCURY_ISA_VERSION
	.align		4
.L_3326:
        /*0038*/ 	.byte	0x03, 0x5f
        /*003a*/ 	.short	0x0101


	//----- nvinfo : EIATTR_VRC_CTA_INIT_COUNT
	.align		4
        /*003c*/ 	.byte	0x02, 0x4a
	.zero		1
	.zero		1


	//----- nvinfo : EIATTR_SYSCALL_OFFSETS
	.align		4
        /*0040*/ 	.byte	0x04, 0x46
        /*0042*/ 	.short	(.L_3328 - .L_3327)


	//   ....[0]....
.L_3327:
        /*0044*/ 	.word	0x00000230


	//   ....[1]....
        /*0048*/ 	.word	0x00000410


	//   ....[2]....
        /*004c*/ 	.word	0x000018f0


	//   ....[3]....
        /*0050*/ 	.word	0x00002df0


	//----- nvinfo : EIATTR_EXIT_INSTR_OFFSETS
	.align		4
.L_3328:
        /*0054*/ 	.byte	0x04, 0x1c
        /*0056*/ 	.short	(.L_3330 - .L_3329)


	//   ....[0]....
.L_3329:
        /*0058*/ 	.word	0x000002a0


	//   ....[1]....
        /*005c*/ 	.word	0x00000440


	//   ....[2]....
        /*0060*/ 	.word	0x00001990


	//   ....[3]....
        /*0064*/ 	.word	0x00002e20


	//----- nvinfo : EIATTR_MAX_THREADS
	.align		4
.L_3330:
        /*0068*/ 	.byte	0x04, 0x05
        /*006a*/ 	.short	(.L_3332 - .L_3331)
.L_3331:
        /*006c*/ 	.word	0x00000080
        /*0070*/ 	.word	0x00000001
        /*0074*/ 	.word	0x00000001


	//----- nvinfo : EIATTR_CRS_STACK_SIZE
	.align		4
.L_3332:
        /*0078*/ 	.byte	0x04, 0x1e
        /*007a*/ 	.short	(.L_3334 - .L_3333)
.L_3333:
        /*007c*/ 	.word	0x00000000


	//----- nvinfo : EIATTR_CBANK_PARAM_SIZE
	.align		4
.L_3334:
        /*0080*/ 	.byte	0x03, 0x19
        /*0082*/ 	.short	0x0230


	//----- nvinfo : EIATTR_PARAM_CBANK
	.align		4
        /*0084*/ 	.byte	0x04, 0x0a
        /*0086*/ 	.short	(.L_3336 - .L_3335)
	.align		4
.L_3335:
        /*0088*/ 	.word	index@(.nv.constant0._ZN2at6native18elementwise_kernelILi128ELi2EZNS0_22gpu_kernel_impl_nocastIZZZNS0_67_GLOBAL__N__bb565c37_34_ValidateCompressedIndicesKernel_cu_33a4b88b42_validate_compressed_sparse_indices_kernelILNS3_8CDimNameE0ENS3_18CUDAKernelLauncherENS3_14EmptyVecKernelENS3_8DummyVecELm8EEEvRKNS_6TensorESB_lllENKUlvE0_clEvENKUlvE_clEvEUliE_EEvRNS_18TensorIteratorBaseERKT_EUliE_EEviT1_)
        /*008c*/ 	.short	0x0380
        /*008e*/ 	.short	0x0230


	//----- nvinfo : EIATTR_SW_WAR
	.align		4
.L_3336:
        /*0090*/ 	.byte	0x04, 0x36
        /*0092*/ 	.short	(.L_3338 - .L_3337)
.L_3337:
        /*0094*/ 	.word	0x00000008
.L_3338:


//--------------------- .nv.info._ZN2at6native27unrolled_elementwise_kernelIZZZNS0_67_GLOBAL__N__bb565c37_34_ValidateCompressedIndicesKernel_cu_33a4b88b42_validate_compressed_sparse_indices_kernelILNS2_8CDimNameE0ENS2_18CUDAKernelLauncherENS2_14EmptyVecKernelENS2_8DummyVecELm8EEEvRKNS_6TensorESA_lllENKUlvE0_clEvENKUlvE_clEvEUliE_St5arrayIPcLm2EELi4E23TrivialOffsetCalculatorILi1EjESI_NS0_6memory15LoadWithoutCastENSJ_16StoreWithoutCastEEEviT_T0_T2_T3_T4_T5_ --------------------------
	.section	.nv.info._ZN2at6native27unrolled_elementwise_kernelIZZZNS0_67_GLOBAL__N__bb565c37_34_ValidateCompressedIndicesKernel_cu_33a4b88b42_validate_compressed_sparse_indices_kernelILNS2_8CDimNameE0ENS2_18CUDAKernelLauncherENS2_14EmptyVecKernelENS2_8DummyVecELm8EEEvRKNS_6TensorESA_lllENKUlvE0_clEvENKUlvE_clEvEUliE_St5arrayIPcLm2EELi4E23TrivialOffsetCalculatorILi1EjESI_NS0_6memory15LoadWithoutCastENSJ_16StoreWithoutCastEEEviT_T0_T2_T3_T4_T5_,"",@"SHT_CUDA_INFO"
	.sectionflags	@""
	.align	4


	//----- nvinfo : EIATTR_CUDA_API_VERSION
	.align		4
        /*0000*/ 	.byte	0x04, 0x37
        /*0002*/ 	.short	(.L_3340 - .L_3339)
.L_3339:
        /*0004*/ 	.word	0x00000082


	//----- nvinfo : EIATTR_KPARAM_INFO
	.align		4
.L_3340:
        /*0008*/ 	.byte	0x04, 0x17
        /*000a*/ 	.short	(.L_3342 - .L_3341)
.L_3341:
        /*000c*/ 	.word	0x00000000
        /*0010*/ 	.short	0x0006
        /*0012*/ 	.short	0x0033
        /*0014*/ 	.byte	0x00, 0xf0, 0x05, 0x00


	//----- nvinfo : EIATTR_KPARAM_INFO
	.align		4
.L_3342:
        /*0018*/ 	.byte	0x04, 0x17
        /*001a*/ 	.short	(.L_3344 - .L_3343)
.L_3343:
        /*001c*/ 	.word	0x00000000
        /*0020*/ 	.short	0x0005
        /*0022*/ 	.short	0x0032
        /*0024*/ 	.byte	0x00, 0xf0, 0x05, 0x00


	//----- nvinfo : EIATTR_KPARAM_INFO
	.align		4
.L_3344:
        /*0028*/ 	.byte	0x04, 0x17
        /*002a*/ 	.short	(.L_3346 - .L_3345)
.L_3345:
        /*002c*/ 	.word	0x00000000
        /*0030*/ 	.short	0x0004
        /*0032*/ 	.short	0x0031
        /*0034*/ 	.byte	0x00, 0xf0, 0x05, 0x00


	//----- nvinfo : EIATTR_KPARAM_INFO
	.align		4
.L_3346:
        /*0038*/ 	.byte	0x04, 0x17
        /*003a*/ 	.short	(.L_3348 - .L_3347)
.L_3347:
        /*003c*/ 	.word	0x00000000
        /*0040*/ 	.short	0x0003
        /*0042*/ 	.short	0x0030
        /*0044*/ 	.byte	0x00, 0xf0, 0x05, 0x00


	//----- nvinfo : EIATTR_KPARAM_INFO
	.align		4
.L_3348:
        /*0048*/ 	.byte	0x04, 0x17
        /*004a*/ 	.short	(.L_3350 - .L_3349)
.L_3349:
        /*004c*/ 	.word	0x00000000
        /*0050*/ 	.short	0x0002
        /*0052*/ 	.short	0x0020
        /*0054*/ 	.byte	0x00, 0xf0, 0x41, 0x00


	//----- nvinfo : EIATTR_KPARAM_INFO
	.align		4
.L_3350:
        /*0058*/ 	.byte	0x04, 0x17
        /*005a*/ 	.short	(.L_3352 - .L_3351)
.L_3351:
        /*005c*/ 	.word	0x00000000
        /*0060*/ 	.short	0x0001
        /*0062*/ 	.short	0x0008
        /*0064*/ 	.byte	0x00, 0xf0, 0x61, 0x00


	//----- nvinfo : EIATTR_KPARAM_INFO
	.align		4
.L_3352:
        /*0068*/ 	.byte	0x04, 0x17
        /*006a*/ 	.short	(.L_3354 - .L_3353)
.L_3353:
        /*006c*/ 	.word	0x00000000
        /*0070*/ 	.short	0x0000
        /*0072*/ 	.short	0x0000
        /*0074*/ 	.byte	0x00, 0xf0, 0x11, 0x00


	//----- nvinfo : EIATTR_SPARSE_MMA_MASK
	.align		4
.L_3354:
        /*0078*/ 	.byte	0x03, 0x50
        /*007a*/ 	.short	0x0000


	//----- nvinfo : EIATTR_MAXREG_COUNT
	.align		4
        /*007c*/ 	.byte	0x03, 0x1b
        /*007e*/ 	.short	0x00ff


	//----- nvinfo : EIATTR_EXTERNS
	.align		4
        /*0080*/ 	.byte	0x04, 0x0f
        /*0082*/ 	.short	(.L_3356 - .L_3355)


	//   ....[0]....
	.align		4
.L_3355:
        /*0084*/ 	.word	index@(__assertfail)


	//----- nvinfo : EIATTR_MERCURY_ISA_VERSION
	.align		4
.L_3356:
        /*0088*/ 	.byte	0x03, 0x5f
        /*008a*/ 	.short	0x0101


	//----- nvinfo : EIATTR_VRC_CTA_INIT_COUNT
	.align		4
        /*008c*/ 	.byte	0x02, 0x4a
	.zero		1
	.zero		1


	//----- nvinfo : EIATTR_SYSCALL_OFFSETS
	.align		4
        /*0090*/ 	.byte	0x04, 0x46
        /*0092*/ 	.short	(.L_3358 - .L_3357)


	//   ....[0]....
.L_3357:
        /*0094*/ 	.word	0x00000380


	//   ....[1]....
        /*0098*/ 	.word	0x00000510


	//   ....[2]....
        /*009c*/ 	.word	0x000006a0


	//   ....[3]....
        /*00a0*/ 	.word	0x00000830


	//----- nvinfo : EIATTR_EXIT_INSTR_OFFSETS
	.align		4
.L_3358:
        /*00a4*/ 	.byte	0x04, 0x1c
        /*00a6*/ 	.short	(.L_3360 - .L_3359)


	//   ....[0]....
.L_3359:
        /*00a8*/ 	.word	0x000009f0


	//   ....[1]....
        /*00ac*/ 	.word	0x00000a40


	//----- nvinfo : EIATTR_MAX_THREADS
	.align		4
.L_3360:
        /*00b0*/ 	.byte	0x04, 0x05
        /*00b2*/ 	.short	(.L_3362 - .L_3361)
.L_3361:
        /*00b4*/ 	.word	0x00000080
        /*00b8*/ 	.word	0x00000001
        /*00bc*/ 	.word	0x00000001


	//----- nvinfo : EIATTR_CRS_STACK_SIZE
	.align		4
.L_3362:
        /*00c0*/ 	.byte	0x04, 0x1e
        /*00c2*/ 	.short	(.L_3364 - .L_3363)
.L_3363:
        /*00c4*/ 	.word	0x00000000


	//----- nvinfo : EIATTR_CBANK_PARAM_SIZE
	.align		4
.L_3364:
        /*00c8*/ 	.byte	0x03, 0x19
        /*00ca*/ 	.short	0x0034


	//----- nvinfo : EIATTR_PARAM_CBANK
	.align		4
        /*00cc*/ 	.byte	0x04, 0x0a
        /*00ce*/ 	.short	(.L_3366 - .L_3365)
	.align		4
.L_3365:
        /*00d0*/ 	.word	index@(.nv.constant0._ZN2at6native27unrolled_elementwise_kernelIZZZNS0_67_GLOBAL__N__bb565c37_34_ValidateCompressedIndicesKernel_cu_33a4b88b42_validate_compressed_sparse_indices_kernelILNS2_8CDimNameE0ENS2_18CUDAKernelLauncherENS2_14EmptyVecKernelENS2_8DummyVecELm8EEEvRKNS_6TensorESA_lllENKUlvE0_clEvENKUlvE_clEvEUliE_St5arrayIPcLm2EELi4E23TrivialOffsetCalculatorILi1EjESI_NS0_6memory15LoadWithoutCastENSJ_16StoreWithoutCastEEEviT_T0_T2_T3_T4_T5_)
        /*00d4*/ 	.short	0x0380
        /*00d6*/ 	.short	0x0034


	//----- nvinfo : EIATTR_SW_WAR
	.align		4
.L_3366:
        /*00d8*/ 	.byte	0x04, 0x36
        /*00da*/ 	.short	(.L_3368 - .L_3367)
.L_3367:
        /*00dc*/ 	.word	0x00000008
.L_3368:


//--------------------- .nv.info._ZN2at6native29vectorized_elementwise_kernelILi2EZZZNS0_67_GLOBAL__N__bb565c37_34_ValidateCompressedIndicesKernel_cu_33a4b88b42_validate_compressed_sparse_indices_kernelILNS2_8CDimNameE0ENS2_18CUDAKernelLauncherENS2_14EmptyVecKernelENS2_8DummyVecELm8EEEvRKNS_6TensorESA_lllENKUlvE0_clEvENKUlvE_clEvEUliE_St5arrayIPcLm2EEEEviT0_T1_ --------------------------
	.section	.nv.info._ZN2at6native29vectorized_elementwise_kernelILi2EZZZNS0_67_GLOBAL__N__bb565c37_34_ValidateCompressedIndicesKernel_cu_33a4b88b42_validate_compressed_sparse_indices_kernelILNS2_8CDimNameE0ENS2_18CUDAKernelLauncherENS2_14EmptyVecKernelENS2_8DummyVecELm8EEEvRKNS_6TensorESA_lllENKUlvE0_clEvENKUlvE_clEvEUliE_St5arrayIPcLm2EEEEviT0_T1_,"",@"SHT_CUDA_INFO"
	.sectionflags	@""
	.align	4


	//----- nvinfo : EIATTR_CUDA_API_VERSION
	.align		4
        /*0000*/ 	.byte	0x04, 0x37
        /*0002*/ 	.short	(.L_3370 - .L_3369)
.L_3369:
        /*0004*/ 	.word	0x00000082


	//----- nvinfo : EIATTR_KPARAM_INFO
	.align		4
.L_3370:
        /*0008*/ 	.byte	0x04, 0x17
        /*000a*/ 	.short	(.L_3372 - .L_3371)
.L_3371:
        /*000c*/ 	.word	0x00000000
        /*0010*/ 	.short	0x0002
        /*0012*/ 	.short	0x0020
        /*0014*/ 	.byte	0x00, 0xf0, 0x41, 0x00


	//----- nvinfo : EIATTR_KPARAM_INFO
	.align		4
.L_3372:
        /*0018*/ 	.byte	0x04, 0x17
        /*001a*/ 	.short	(.L_3374 - .L_3373)
.L_3373:
        /*001c*/ 	.word	0x00000000
        /*0020*/ 	.short	0x0001
        /*0022*/ 	.short	0x0008
        /*0024*/ 	.byte	0x00, 0xf0, 0x61, 0x00


	//----- nvinfo : EIATTR_KPARAM_INFO
	.align		4
.L_3374:
        /*0028*/ 	.byte	0x04, 0x17
        /*002a*/ 	.short	(.L_3376 - .L_3375)
.L_3375:
        /*002c*/ 	.word	0x00000000
        /*0030*/ 	.short	0x0000
        /*0032*/ 	.short	0x0000
        /*0034*/ 	.byte	0x00, 0xf0, 0x11, 0x00


	//----- nvinfo : EIATTR_SPARSE_MMA_MASK
	.align		4
.L_3376:
        /*0038*/ 	.byte	0x03, 0x50
        /*003a*/ 	.short	0x0000


	//----- nvinfo : EIATTR_MAXREG_COUNT
	.align		4
        /*003c*/ 	.byte	0x03, 0x1b
        /*003e*/ 	.short	0x00ff


	//----- nvinfo : EIATTR_EXTERNS
	.align		4
        /*0040*/ 	.byte	0x04, 0x0f
        /*0042*/ 	.short	(.L_3378 - .L_3377)


	//   ....[0]....
	.align		4
.L_3377:
        /*0044*/ 	.word	index@(__assertfail)


	//----- nvinfo : EIATTR_MERCURY_ISA_VERSION
	.align		4
.L_3378:
        /*0048*/ 	.byte	0x03, 0x5f
        /*004a*/ 	.short	0x0101


	//----- nvinfo : EIATTR_VRC_CTA_INIT_COUNT
	.align		4
        /*004c*/ 	.byte	0x02, 0x4a
	.zero		1
	.zero		1


	//----- nvinfo : EIATTR_SYSCALL_OFFSETS
	.align		4
        /*0050*/ 	.byte	0x04, 0x46
        /*0052*/ 	.short	(.L_3380 - .L_3379)


	//   ....[0]....
.L_3379:
        /*0054*/ 	.word	0x00000540


	//   ....[1]....
        /*0058*/ 	.word	0x000006d0


	//   ....[2]....
        /*005c*/ 	.word	0x00000860


	//   ....[3]....
        /*0060*/ 	.word	0x000009f0


	//   ....[4]....
        /*0064*/ 	.word	0x00000b80


	//   ....[5]....
        /*0068*/ 	.word	0x00000d10


	//   ....[6]....
        /*006c*/ 	.word	0x00000ea0


	//   ....[7]....
        /*0070*/ 	.word	0x00001030


	//   ....[8]....
        /*0074*/ 	.word	0x000015e0


	//   ....[9]....
        /*0078*/ 	.word	0x00001750


	//   ....[10]....
        /*007c*/ 	.word	0x000018c0


	//   ....[11]....
        /*0080*/ 	.word	0x00001a30


	//   ....[12]....
        /*0084*/ 	.word	0x00001ba0


	//   ....[13]....
        /*0088*/ 	.word	0x00001d10


	//   ....[14]....
        /*008c*/ 	.word	0x00001e80


	//   ....[15]....
        /*0090*/ 	.word	0x00001ff0


	//----- nvinfo : EIATTR_EXIT_INSTR_OFFSETS
	.align		4
.L_3380:
        /*0094*/ 	.byte	0x04, 0x1c
        /*0096*/ 	.short	(.L_3382 - .L_3381)


	//   ....[0]....
.L_3381:
        /*0098*/ 	.word	0x000013b0


	//   ....[1]....
        /*009c*/ 	.word	0x00001400


	//   ....[2]....
        /*00a0*/ 	.word	0x00002080


	//----- nvinfo : EIATTR_MAX_THREADS
	.align		4
.L_3382:
        /*00a4*/ 	.byte	0x04, 0x05
        /*00a6*/ 	.short	(.L_3384 - .L_3383)
.L_3383:
        /*00a8*/ 	.word	0x00000080
        /*00ac*/ 	.word	0x00000001
        /*00b0*/ 	.word	0x00000001


	//----- nvinfo : EIATTR_CRS_STACK_SIZE
	.align		4
.L_3384:
        /*00b4*/ 	.byte	0x04, 0x1e
        /*00b6*/ 	.short	(.L_3386 - .L_3385)
.L_3385:
        /*00b8*/ 	.word	0x00000000


	//----- nvinfo : EIATTR_CBANK_PARAM_SIZE
	.align		4
.L_3386:
        /*00bc*/ 	.byte	0x03, 0x19
        /*00be*/ 	.short	0x0030


	//----- nvinfo : EIATTR_PARAM_CBANK
	.align		4
        /*00c0*/ 	.byte	0x04, 0x0a
        /*00c2*/ 	.short	(.L_3388 - .L_3387)
	.align		4
.L_3387:
        /*00c4*/ 	.word	index@(.nv.constant0._ZN2at6native29vectorized_elementwise_kernelILi2EZZZNS0_67_GLOBAL__N__bb565c37_34_ValidateCompressedIndicesKernel_cu_33a4b88b42_validate_compressed_sparse_indices_kernelILNS2_8CDimNameE0ENS2_18CUDAKernelLauncherENS2_14EmptyVecKernelENS2_8DummyVecELm8EEEvRKNS_6TensorESA_lllENKUlvE0_clEvENKUlvE_clEvEUliE_St5arrayIPcLm2EEEEviT0_T1_)
        /*00c8*/ 	.short	0x0380
        /*00ca*/ 	.short	0x0030


	//----- nvinfo : EIATTR_SW_WAR
	.align		4
.L_3388:
        /*00cc*/ 	.byte	0x04, 0x36
        /*00ce*/ 	.short	(.L_3390 - .L_3389)
.L_3389:
        /*00d0*/ 	.word	0x00000008
.L_3390:


//--------------------- .nv.info._ZN2at6native29vectorized_elementwise_kernelILi4EZZZNS0_67_GLOBAL__N__bb565c37_34_ValidateCompressedIndicesKernel_cu_33a4b88b42_validate_compressed_sparse_indices_kernelILNS2_8CDimNameE0ENS2_18CUDAKernelLauncherENS2_14EmptyVecKernelENS2_8DummyVecELm8EEEvRKNS_6TensorESA_lllENKUlvE0_clEvENKUlvE_clEvEUliE_St5arrayIPcLm2EEEEviT0_T1_ --------------------------
	.section	.nv.info._ZN2at6native29vectorized_elementwise_kernelILi4EZZZNS0_67_GLOBAL__N__bb565c37_34_ValidateCompressedIndicesKernel_cu_33a4b88b42_validate_compressed_sparse_indices_kernelILNS2_8CDimNameE0ENS2_18CUDAKernelLauncherENS2_14EmptyVecKernelENS2_8DummyVecELm8EEEvRKNS_6TensorESA_lllENKUlvE0_clEvENKUlvE_clEvEUliE_St5arrayIPcLm2EEEEviT0_T1_,"",@"SHT_CUDA_INFO"
	.sectionflags	@""
	.align	4


	//----- nvinfo : EIATTR_CUDA_API_VERSION
	.align		4
        /*0000*/ 	.byte	0x04, 0x37
        /*0002*/ 	.short	(.L_3392 - .L_3391)
.L_3391:
        /*0004*/ 	.word	0x00000082


	//----- nvinfo : EIATTR_KPARAM_INFO
	.align		4
.L_3392:
        /*0008*/ 	.byte	0x04, 0x17
        /*000a*/ 	.short	(.L_3394 - .L_3393)
.L_3393:
        /*000c*/ 	.word	0x00000000
        /*0010*/ 	.short	0x0002
        /*0012*/ 	.short	0x0020
        /*0014*/ 	.byte	0x00, 0xf0, 0x41, 0x00


	//----- nvinfo : EIATTR_KPARAM_INFO
	.align		4
.L_3394:
        /*0018*/ 	.byte	0x04, 0x17
        /*001a*/ 	.short	(.L_3396 - .L_3395)
.L_3395:
        /*001c*/ 	.word	0x00000000
        /*0020*/ 	.short	0x0001
        /*0022*/ 	.short	0x0008
        /*0024*/ 	.byte	0x00, 0xf0, 0x61, 0x00


	//----- nvinfo : EIATTR_KPARAM_INFO
	.align		4
.L_3396:
        /*0028*/ 	.byte	0x04, 0x17
        /*002a*/ 	.short	(.L_3398 - .L_3397)
.L_3397:
        /*002c*/ 	.word	0x00000000
        /*0030*/ 	.short	0x0000
        /*0032*/ 	.short	0x0000
        /*0034*/ 	.byte	0x00, 0xf0, 0x11, 0x00


	//----- nvinfo : EIATTR_SPARSE_MMA_MASK
	.align		4
.L_3398:
        /*0038*/ 	.byte	0x03, 0x50
        /*003a*/ 	.short	0x0000


	//----- nvinfo : EIATTR_MAXREG_COUNT
	.align		4
        /*003c*/ 	.byte	0x03, 0x1b
        /*003e*/ 	.short	0x00ff


	//----- nvinfo : EIATTR_EXTERNS
	.align		4
        /*0040*/ 	.byte	0x04, 0x0f
        /*0042*/ 	.short	(.L_3400 - .L_3399)


	//   ....[0]....
	.align		4
.L_3399:
        /*0044*/ 	.word	index@(__assertfail)


	//----- nvinfo : EIATTR_MERCURY_ISA_VERSION
	.align		4
.L_3400:
        /*0048*/ 	.byte	0x03, 0x5f
        /*004a*/ 	.short	0x0101


	//----- nvinfo : EIATTR_VRC_CTA_INIT_COUNT
	.align		4
        /*004c*/ 	.byte	0x02, 0x4a
	.zero		1
	.zero		1


	//----- nvinfo : EIATTR_SYSCALL_OFFSETS
	.align		4
        /*0050*/ 	.byte	0x04, 0x46
        /*0052*/ 	.short	(.L_3402 - .L_3401)


	//   ....[0]....
.L_3401:
        /*0054*/ 	.word	0x00000550


	//   ....[1]....
        /*0058*/ 	.word	0x000006e0


	//   ....[2]....
        /*005c*/ 	.word	0x00000870


	//   ....[3]....
        /*0060*/ 	.word	0x00000a00


	//   ....[4]....
        /*0064*/ 	.word	0x00000b90


	//   ....[5]....
        /*0068*/ 	.word	0x00000d20


	//   ....[6]....
        /*006c*/ 	.word	0x00000eb0


	//   ....[7]....
        /*0070*/ 	.word	0x00001040


	//   ....[8]....
        /*0074*/ 	.word	0x000015d0


	//   ....[9]....
        /*0078*/ 	.word	0x00001740


	//   ....[10]....
        /*007c*/ 	.word	0x000018b0


	//   ....[11]....
        /*0080*/ 	.word	0x00001a20


	//   ....[12]....
        /*0084*/ 	.word	0x00001b90


	//   ....[13]....
        /*0088*/ 	.word	0x00001d00


	//   ....[14]....
        /*008c*/ 	.word	0x00001e70


	//   ....[15]....
        /*0090*/ 	.word	0x00001fe0


	//----- nvinfo : EIATTR_EXIT_INSTR_OFFSETS
	.align		4
.L_3402:
        /*0094*/ 	.byte	0x04, 0x1c
        /*0096*/ 	.short	(.L_3404 - .L_3403)


	//   ....[0]....
.L_3403:
        /*0098*/ 	.word	0x000013c0


	//   ....[1]....
        /*009c*/ 	.word	0x00001410


	//   ....[2]....
        /*00a0*/ 	.word	0x00002050


	//----- nvinfo : EIATTR_MAX_THREADS
	.align		4
.L_3404:
        /*00a4*/ 	.byte	0x04, 0x05
        /*00a6*/ 	.short	(.L_3406 - .L_3405)
.L_3405:
        /*00a8*/ 	.word	0x00000080
        /*00ac*/ 	.word	0x00000001
        /*00b0*/ 	.word	0x00000001


	//----- nvinfo : EIATTR_CRS_STACK_SIZE
	.align		4
.L_3406:
        /*00b4*/ 	.byte	0x04, 0x1e
        /*00b6*/ 	.short	(.L_3408 - .L_3407)
.L_3407:
        /*00b8*/ 	.word	0x00000000


	//----- nvinfo : EIATTR_CBANK_PARAM_SIZE
	.align		4
.L_3408:
        /*00bc*/ 	.byte	0x03, 0x19
        /*00be*/ 	.short	0x0030


	//----- nvinfo : EIATTR_PARAM_CBANK
	.align		4
        /*00c0*/ 	.byte	0x04, 0x0a
        /*00c2*/ 	.short	(.L_3410 - .L_3409)
	.align		4
.L_3409:
        /*00c4*/ 	.word	index@(.nv.constant0._ZN2at6native29vectorized_elementwise_kernelILi4EZZZNS0_67_GLOBAL__N__bb565c37_34_ValidateCompressedIndicesKernel_cu_33a4b88b42_validate_compressed_sparse_indices_kernelILNS2_8CDimNameE0ENS2_18CUDAKernelLauncherENS2_14EmptyVecKernelENS2_8DummyVecELm8EEEvRKNS_6TensorESA_lllENKUlvE0_clEvENKUlvE_clEvEUliE_St5arrayIPcLm2EEEEviT0_T1_)
        /*00c8*/ 	.short	0x0380
        /*00ca*/ 	.short	0x0030


	//----- nvinfo : EIATTR_SW_WAR
	.align		4
.L_3410:
        /*00cc*/ 	.byte	0x04, 0x36
        /*00ce*/ 	.short	(.L_3412 - .L_3411)
.L_3411:
        /*00d0*/ 	.word	0x00000008
.L_3412:


//--------------------- .nv.info._ZN2at6native29vectorized_elementwise_kernelILi8EZZZNS0_67_GLOBAL__N__bb565c37_34_ValidateCompressedIndicesKernel_cu_33a4b88b42_validate_compressed_sparse_indices_kernelILNS2_8CDimNameE0ENS2_18CUDAKernelLauncherENS2_14EmptyVecKernelENS2_8DummyVecELm8EEEvRKNS_6TensorESA_lllENKUlvE0_clEvENKUlvE_clEvEUliE_St5arrayIPcLm2EEEEviT0_T1_ --------------------------
	.section	.nv.info._ZN2at6native29vectorized_elementwise_kernelILi8EZZZNS0_67_GLOBAL__N__bb565c37_34_ValidateCompressedIndicesKernel_cu_33a4b88b42_validate_compressed_sparse_indices_kernelILNS2_8CDimNameE0ENS2_18CUDAKernelLauncherENS2_14EmptyVecKernelENS2_8DummyVecELm8EEEvRKNS_6TensorESA_lllENKUlvE0_clEvENKUlvE_clEvEUliE_St5arrayIPcLm2EEEEviT0_T1_,"",@"SHT_CUDA_INFO"
	.sectionflags	@""
	.align	4


	//----- nvinfo : EIATTR_CUDA_API_VERSION
	.align		4
        /*0000*/ 	.byte	0x04, 0x37
        /*0002*/ 	.short	(.L_3414 - .L_3413)
.L_3413:
        /*0004*/ 	.word	0x00000082


	//----- nvinfo : EIATTR_KPARAM_INFO
	.align		4
.L_3414:
        /*0008*/ 	.byte	0x04, 0x17
        /*000a*/ 	.short	(.L_3416 - .L_3415)
.L_3415:
        /*000c*/ 	.word	0x00000000
        /*0010*/ 	.short	0x0002
        /*0012*/ 	.short	0x0020
        /*0014*/ 	.byte	0x00, 0xf0, 0x41, 0x00


	//----- nvinfo : EIATTR_KPARAM_INFO
	.align		4
.L_3416:
        /*0018*/ 	.byte	0x04, 0x17
        /*001a*/ 	.short	(.L_3418 - .L_3417)
.L_3417:
        /*001c*/ 	.word	0x00000000
        /*0020*/ 	.short	0x0001
        /*0022*/ 	.short	0x0008
        /*0024*/ 	.byte	0x00, 0xf0, 0x61, 0x00


	//----- nvinfo : EIATTR_KPARAM_INFO
	.align		4
.L_3418:
        /*0028*/ 	.byte	0x04, 0x17
        /*002a*/ 	.short	(.L_3420 - .L_3419)
.L_3419:
        /*002c*/ 	.word	0x00000000
        /*0030*/ 	.short	0x0000
        /*0032*/ 	.short	0x0000
        /*0034*/ 	.byte	0x00, 0xf0, 0x11, 0x00


	//----- nvinfo : EIATTR_SPARSE_MMA_MASK
	.align		4
.L_3420:
        /*0038*/ 	.byte	0x03, 0x50
        /*003a*/ 	.short	0x0000


	//----- nvinfo : EIATTR_MAXREG_COUNT
	.align		4
        /*003c*/ 	.byte	0x03, 0x1b
        /*003e*/ 	.short	0x00ff


	//----- nvinfo : EIATTR_MERCURY_ISA_VERSION
	.align		4
        /*0040*/ 	.byte	0x03, 0x5f
        /*0042*/ 	.short	0x0101


	//----- nvinfo : EIATTR_VRC_CTA_INIT_COUNT
	.align		4
        /*0044*/ 	.byte	0x02, 0x4a
	.zero		1
	.zero		1


	//----- nvinfo : EIATTR_EXIT_INSTR_OFFSETS
	.align		4
        /*0048*/ 	.byte	0x04, 0x1c
        /*004a*/ 	.short	(.L_3422 - .L_3421)


	//   ....[0]....
.L_3421:
        /*004c*/ 	.word	0x00000010


	//----- nvinfo : EIATTR_MAX_THREADS
	.align		4
.L_3422:
        /*0050*/ 	.byte	0x04, 0x05
        /*0052*/ 	.short	(.L_3424 - .L_3423)
.L_3423:
        /*0054*/ 	.word	0x00000080
        /*0058*/ 	.word	0x00000001
        /*005c*/ 	.word	0x00000001


	//----- nvinfo : EIATTR_CBANK_PARAM_SIZE
	.align		4
.L_3424:
        /*0060*/ 	.byte	0x03, 0x19
        /*0062*/ 	.short	0x0030


	//----- nvinfo : EIATTR_PARAM_CBANK
	.align		4
        /*0064*/ 	.byte	0x04, 0x0a
        /*0066*/ 	.short	(.L_3426 - .L_3425)
	.align		4
.L_3425:
        /*0068*/ 	.word	index@(.nv.constant0._ZN2at6native29vectorized_elementwise_kernelILi8EZZZNS0_67_GLOBAL__N__bb565c37_34_ValidateCompressedIndicesKernel_cu_33a4b88b42_validate_compressed_sparse_indices_kernelILNS2_8CDimNameE0ENS2_18CUDAKernelLauncherENS2_14EmptyVecKernelENS2_8DummyVecELm8EEEvRKNS_6TensorESA_lllENKUlvE0_clEvENKUlvE_clEvEUliE_St5arrayIPcLm2EEEEviT0_T1_)
        /*006c*/ 	.short	0x0380
        /*006e*/ 	.short	0x0030


	//----- nvinfo : EIATTR_SW_WAR
	.align		4
.L_3426:
        /*0070*/ 	.byte	0x04, 0x36
        /*0072*/ 	.short	(.L_3428 - .L_3427)
.L_3427:
        /*0074*/ 	.word	0x00000008
.L_3428:


//--------------------- .nv.callgraph             --------------------------
	.section	.nv.callgraph,"",@"SHT_CUDA_CALLGRAPH"
	.align	4
	.sectionentsize	8
	.align		4
        /*0000*/ 	.word	0x00000000
	.align		4
        /*0004*/ 	.word	0xffffffff
	.align		4
        /*0008*/ 	.word	index@(_ZN2at6native18elementwise_kernelILi128ELi4EZNS0_15gpu_kernel_implIZZZNS0_67_GLOBAL__N__bb565c37_34_ValidateCompressedIndicesKernel_cu_33a4b88b42_validate_compressed_sparse_indices_kernelILNS3_8CDimNameE1ENS3_18CUDAKernelLauncherENS3_14EmptyVecKernelENS3_8DummyVecELm0EEEvRKNS_6TensorESB_lllENKUlvE1_clEvENKUlvE0_clEvEUllllllE_EEvRNS_18TensorIteratorBaseERKT_EUliE_EEviT1_)
	.align		4
        /*000c*/ 	.word	index@(__assertfail)
	.align		4
        /*0010*/ 	.word	index@(_ZN2at6native27unrolled_elementwise_kernelIZZZNS0_67_GLOBAL__N__bb565c37_34_ValidateCompressedIndicesKernel_cu_33a4b88b42_validate_compressed_sparse_indices_kernelILNS2_8CDimNameE1ENS2_18CUDAKernelLauncherENS2_14EmptyVecKernelENS2_8DummyVecELm0EEEvRKNS_6TensorESA_lllENKUlvE1_clEvENKUlvE0_clEvEUllllllE_St5arrayIPcLm6EELi4E23TrivialOffsetCalculatorILi5EjESH_ILi1EjENS0_6memory12LoadWithCastILi5EEENSK_13StoreWithCastILi1EEEEEviT_T0_T2_T3_T4_T5_)
	.align		4
        /*0014*/ 	.word	index@(__assertfail)
	.align		4
        /*0018*/ 	.word	index@(_ZN2at6native18elementwise_kernelILi128ELi2EZNS0_22gpu_kernel_impl_nocastIZZZNS0_67_GLOBAL__N__bb565c37_34_ValidateCompressedIndicesKernel_cu_33a4b88b42_validate_compressed_sparse_indices_kernelILNS3_8CDimNameE1ENS3_18CUDAKernelLauncherENS3_14EmptyVecKernelENS3_8DummyVecELm0EEEvRKNS_6TensorESB_lllENKUlvE1_clEvENKUlvE0_clEvEUllllllE_EEvRNS_18TensorIteratorBaseERKT_EUliE_EEviT1_)
	.align		4
        /*001c*/ 	.word	index@(__assertfail)
	.align		4
        /*0020*/ 	.word	index@(_ZN2at6native27unrolled_elementwise_kernelIZZZNS0_67_GLOBAL__N__bb565c37_34_ValidateCompressedIndicesKernel_cu_33a4b88b42_validate_compressed_sparse_indices_kernelILNS2_8CDimNameE1ENS2_18CUDAKernelLauncherENS2_14EmptyVecKernelENS2_8DummyVecELm0EEEvRKNS_6TensorESA_lllENKUlvE1_clEvENKUlvE0_clEvEUllllllE_St5arrayIPcLm6EELi4E23TrivialOffsetCalculatorILi5EjESH_ILi1EjENS0_6memory15LoadWithoutCastENSK_16StoreWithoutCastEEEviT_T0_T2_T3_T4_T5_)
	.align		4
        /*0024*/ 	.word	index@(__assertfail)
	.align		4
        /*0028*/ 	.word	index@(_ZN2at6native29vectorized_elementwise_kernelILi2EZZZNS0_67_GLOBAL__N__bb565c37_34_ValidateCompressedIndicesKernel_cu_33a4b88b42_validate_compressed_sparse_indices_kernelILNS2_8CDimNameE1ENS2_18CUDAKernelLauncherENS2_14EmptyVecKernelENS2_8DummyVecELm0EEEvRKNS_6TensorESA_lllENKUlvE1_clEvENKUlvE0_clEvEUllllllE_St5arrayIPcLm6EEEEviT0_T1_)
	.align		4
        /*002c*/ 	.word	index@(__assertfail)
	.align		4
        /*0030*/ 	.word	index@(_ZN2at6native29vectorized_elementwise_kernelILi4EZZZNS0_67_GLOBAL__N__bb565c37_34_ValidateCompressedIndicesKernel_cu_33a4b88b42_validate_compressed_sparse_indices_kernelILNS2_8CDimNameE1ENS2_18CUDAKernelLauncherENS2_14EmptyVecKernelENS2_8DummyVecELm0EEEvRKNS_6TensorESA_lllENKUlvE1_clEvENKUlvE0_clEvEUllllllE_St5arrayIPcLm6EEEEviT0_T1_)
	.align		4
        /*0034*/ 	.word	index@(__assertfail)
	.align		4
        /*0038*/ 	.word	index@(_ZN2at6native18elementwise_kernelILi128ELi4EZNS0_15gpu_kernel_implIZZZNS0_67_GLOBAL__N__bb565c37_34_ValidateCompressedIndicesKernel_cu_33a4b88b42_validate_compressed_sparse_indices_kernelILNS3_8CDimNameE1ENS3_18CUDAKernelLauncherENS3_14EmptyVecKernelENS3_8DummyVecELm0EEEvRKNS_6TensorESB_lllENKUlvE1_clEvENKUlvE_clEvEUliiiiiE_EEvRNS_18TensorIteratorBaseERKT_EUliE_EEviT1_)
	.align		4
        /*003c*/ 	.word	index@(__assertfail)
	.align		4
        /*0040*/ 	.word	index@(_ZN2at6native27unrolled_elementwise_kernelIZZZNS0_67_GLOBAL__N__bb565c37_34_ValidateCompressedIndicesKernel_cu_33a4b88b42_validate_compressed_sparse_indices_kernelILNS2_8CDimNameE1ENS2_18CUDAKernelLauncherENS2_14EmptyVecKernelENS2_8DummyVecELm0EEEvRKNS_6TensorESA_lllENKUlvE1_clEvENKUlvE_clEvEUliiiiiE_St5arrayIPcLm6EELi4E23TrivialOffsetCalculatorILi5EjESH_ILi1EjENS0_6memory12LoadWithCastILi5EEENSK_13StoreWithCastILi1EEEEEviT_T0_T2_T3_T4_T5_)
	.align		4
        /*0044*/ 	.word	index@(__assertfail)
	.align		4
        /*0048*/ 	.word	index@(_ZN2at6native18elementwise_kernelILi128ELi2EZNS0_22gpu_kernel_impl_nocastIZZZNS0_67_GLOBAL__N__bb565c37_34_ValidateCompressedIndicesKernel_cu_33a4b88b42_validate_compressed_sparse_indices_kernelILNS3_8CDimNameE1ENS3_18CUDAKernelLauncherENS3_14EmptyVecKernelENS3_8DummyVecELm0EEEvRKNS_6TensorESB_lllENKUlvE1_clEvENKUlvE_clEvEUliiiiiE_EEvRNS_18TensorIteratorBaseERKT_EUliE_EEviT1_)
	.align		4
        /*004c*/ 	.word	index@(__assertfail)
	.align		4
        /*0050*/ 	.word	index@(_ZN2at6native27unrolled_elementwise_kernelIZZZNS0_67_GLOBAL__N__bb565c37_34_ValidateCompressedIndicesKernel_cu_33a4b88b42_validate_compressed_sparse_indices_kernelILNS2_8CDimNameE1ENS2_18CUDAKernelLauncherENS2_14EmptyVecKernelENS2_8DummyVecELm0EEEvRKNS_6TensorESA_lllENKUlvE1_clEvENKUlvE_clEvEUliiiiiE_St5arrayIPcLm6EELi4E23TrivialOffsetCalculatorILi5EjESH_ILi1EjENS0_6memory15LoadWithoutCastENSK_16StoreWithoutCastEEEviT_T0_T2_T3_T4_T5_)
	.align		4
        /*0054*/ 	.word	index@(__assertfail)
	.align		4
        /*0058*/ 	.word	index@(_ZN2at6native29vectorized_elementwise_kernelILi2EZZZNS0_67_GLOBAL__N__bb565c37_34_ValidateCompressedIndicesKernel_cu_33a4b88b42_validate_compressed_sparse_indices_kernelILNS2_8CDimNameE1ENS2_18CUDAKernelLauncherENS2_14EmptyVecKernelENS2_8DummyVecELm0EEEvRKNS_6TensorESA_lllENKUlvE1_clEvENKUlvE_clEvEUliiiiiE_St5arrayIPcLm6EEEEviT0_T1_)
	.align		4
        /*005c*/ 	.word	index@(__assertfail)
	.align		4
        /*0060*/ 	.word	index@(_ZN2at6native29vectorized_elementwise_kernelILi4EZZZNS0_67_GLOBAL__N__bb565c37_34_ValidateCompressedIndicesKernel_cu_33a4b88b42_validate_compressed_sparse_indices_kernelILNS2_8CDimNameE1ENS2_18CUDAKernelLauncherENS2_14EmptyVecKernelENS2_8DummyVecELm0EEEvRKNS_6TensorESA_lllENKUlvE1_clEvENKUlvE_clEvEUliiiiiE_St5arrayIPcLm6EEEEviT0_T1_)
	.align		4
        /*0064*/ 	.word	index@(__assertfail)
	.align		4
        /*0068*/ 	.word	index@(_ZN2at6native18elementwise_kernelILi128ELi4EZNS0_15gpu_kernel_implIZZZNS0_67_GLOBAL__N__bb565c37_34_ValidateCompressedIndicesKernel_cu_33a4b88b42_validate_compressed_sparse_indices_kernelILNS3_8CDimNameE1ENS3_18CUDAKernelLauncherENS3_14EmptyVecKernelENS3_8DummyVecELm0EEEvRKNS_6TensorESB_lllENKUlvE0_clEvENKUlvE0_clEvEUllE_EEvRNS_18TensorIteratorBaseERKT_EUliE_EEviT1_)
	.align		4
        /*006c*/ 	.word	index@(__assertfail)
	.align		4
        /*0070*/ 	.word	index@(_ZN2at6native27unrolled_elementwise_kernelIZZZNS0_67_GLOBAL__N__bb565c37_34_ValidateCompressedIndicesKernel_cu_33a4b88b42_validate_compressed_sparse_indices_kernelILNS2_8CDimNameE1ENS2_18CUDAKernelLauncherENS2_14EmptyVecKernelENS2_8DummyVecELm0EEEvRKNS_6TensorESA_lllENKUlvE0_clEvENKUlvE0_clEvEUllE_St5arrayIPcLm2EELi4E23TrivialOffsetCalculatorILi1EjESI_NS0_6memory12LoadWithCastILi1EEENSJ_13StoreWithCastILi1EEEEEviT_T0_T2_T3_T4_T5_)
	.align		4
        /*0074*/ 	.word	index@(__assertfail)
	.align		4
        /*0078*/ 	.word	index@(_ZN2at6native18elementwise_kernelILi128ELi2EZNS0_22gpu_kernel_impl_nocastIZZZNS0_67_GLOBAL__N__bb565c37_34_ValidateCompressedIndicesKernel_cu_33a4b88b42_validate_compressed_sparse_indices_kernelILNS3_8CDimNameE1ENS3_18CUDAKernelLauncherENS3_14EmptyVecKernelENS3_8DummyVecELm0EEEvRKNS_6TensorESB_lllENKUlvE0_clEvENKUlvE0_clEvEUllE_EEvRNS_18TensorIteratorBaseERKT_EUliE_EEviT1_)
	.align		4
        /*007c*/ 	.word	index@(__assertfail)
	.align		4
        /*0080*/ 	.word	index@(_ZN2at6native27unrolled_elementwise_kernelIZZZNS0_67_GLOBAL__N__bb565c37_34_ValidateCompressedIndicesKernel_cu_33a4b88b42_validate_compressed_sparse_indices_kernelILNS2_8CDimNameE1ENS2_18CUDAKernelLauncherENS2_14EmptyVecKernelENS2_8DummyVecELm0EEEvRKNS_6TensorESA_lllENKUlvE0_clEvENKUlvE0_clEvEUllE_St5arrayIPcLm2EELi4E23TrivialOffsetCalculatorILi1EjESI_NS0_6memory15LoadWithoutCastENSJ_16StoreWithoutCastEEEviT_T0_T2_T3_T4_T5_)
	.align		4
        /*0084*/ 	.word	index@(__assertfail)
	.align		4
        /*0088*/ 	.word	index@(_ZN2at6native29vectorized_elementwise_kernelILi2EZZZNS0_67_GLOBAL__N__bb565c37_34_ValidateCompressedIndicesKernel_cu_33a4b88b42_validate_compressed_sparse_indices_kernelILNS2_8CDimNameE1ENS2_18CUDAKernelLauncherENS2_14EmptyVecKernelENS2_8DummyVecELm0EEEvRKNS_6TensorESA_lllENKUlvE0_clEvENKUlvE0_clEvEUllE_St5arrayIPcLm2EEEEviT0_T1_)
	.align		4
        /*008c*/ 	.word	index@(__assertfail)
	.align		4
        /*0090*/ 	.word	index@(_ZN2at6native29vectorized_elementwise_kernelILi4EZZZNS0_67_GLOBAL__N__bb565c37_34_ValidateCompressedIndicesKernel_cu_33a4b88b42_validate_compressed_sparse_indices_kernelILNS2_8CDimNameE1ENS2_18CUDAKernelLauncherENS2_14EmptyVecKernelENS2_8DummyVecELm0EEEvRKNS_6TensorESA_lllENKUlvE0_clEvENKUlvE0_clEvEUllE_St5arrayIPcLm2EEEEviT0_T1_)
	.align		4
        /*0094*/ 	.word	index@(__assertfail)
	.align		4
        /*0098*/ 	.word	index@(_ZN2at6native18elementwise_kernelILi128ELi4EZNS0_15gpu_kernel_implIZZZNS0_67_GLOBAL__N__bb565c37_34_ValidateCompressedIndicesKernel_cu_33a4b88b42_validate_compressed_sparse_indices_kernelILNS3_8CDimNameE1ENS3_18CUDAKernelLauncherENS3_14EmptyVecKernelENS3_8DummyVecELm0EEEvRKNS_6TensorESB_lllENKUlvE0_clEvENKUlvE_clEvEUliE_EEvRNS_18TensorIteratorBaseERKT_EUliE_EEviT1_)
	.align		4
        /*009c*/ 	.word	index@(__assertfail)
	.align		4
        /*00a0*/ 	.word	index@(_ZN2at6native27unrolled_elementwise_kernelIZZZNS0_67_GLOBAL__N__bb565c37_34_ValidateCompressedIndicesKernel_cu_33a4b88b42_validate_compressed_sparse_indices_kernelILNS2_8CDimNameE1ENS2_18CUDAKernelLauncherENS2_14EmptyVecKernelENS2_8DummyVecELm0EEEvRKNS_6TensorESA_lllENKUlvE0_clEvENKUlvE_clEvEUliE_St5arrayIPcLm2EELi4E23TrivialOffsetCalculatorILi1EjESI_NS0_6memory12LoadWithCastILi1EEENSJ_13StoreWithCastILi1EEEEEviT_T0_T2_T3_T4_T5_)
	.align		4
        /*00a4*/ 	.word	index@(__assertfail)
	.align		4
        /*00a8*/ 	.word	index@(_ZN2at6native18elementwise_kernelILi128ELi2EZNS0_22gpu_kernel_impl_nocastIZZZNS0_67_GLOBAL__N__bb565c37_34_ValidateCompressedIndicesKernel_cu_33a4b88b42_validate_compressed_sparse_indices_kernelILNS3_8CDimNameE1ENS3_18CUDAKernelLauncherENS3_14EmptyVecKernelENS3_8DummyVecELm0EEEvRKNS_6TensorESB_lllENKUlvE0_clEvENKUlvE_clEvEUliE_EEvRNS_18TensorIteratorBaseERKT_EUliE_EEviT1_)
	.align		4
        /*00ac*/ 	.word	index@(__assertfail)
	.align		4
        /*00b0*/ 	.word	index@(_ZN2at6native27unrolled_elementwise_kernelIZZZNS0_67_GLOBAL__N__bb565c37_34_ValidateCompressedIndicesKernel_cu_33a4b88b42_validate_compressed_sparse_indices_kernelILNS2_8CDimNameE1ENS2_18CUDAKernelLauncherENS2_14EmptyVecKernelENS2_8DummyVecELm0EEEvRKNS_6TensorESA_lllENKUlvE0_clEvENKUlvE_clEvEUliE_St5arrayIPcLm2EELi4E23TrivialOffsetCalculatorILi1EjESI_NS0_6memory15LoadWithoutCastENSJ_16StoreWithoutCastEEEviT_T0_T2_T3_T4_T5_)
	.align		4
        /*00b4*/ 	.word	index@(__assertfail)
	.align		4
        /*00b8*/ 	.word	index@(_ZN2at6native29vectorized_elementwise_kernelILi2EZZZNS0_67_GLOBAL__N__bb565c37_34_ValidateCompressedIndicesKernel_cu_33a4b88b42_validate_compressed_sparse_indices_kernelILNS2_8CDimNameE1ENS2_18CUDAKernelLauncherENS2_14EmptyVecKernelENS2_8DummyVecELm0EEEvRKNS_6TensorESA_lllENKUlvE0_clEvENKUlvE_clEvEUliE_St5arrayIPcLm2EEEEviT0_T1_)
	.align		4
        /*00bc*/ 	.word	index@(__assertfail)
	.align		4
        /*00c0*/ 	.word	index@(_ZN2at6native29vectorized_elementwise_kernelILi4EZZZNS0_67_GLOBAL__N__bb565c37_34_ValidateCompressedIndicesKernel_cu_33a4b88b42_validate_compressed_sparse_indices_kernelILNS2_8CDimNameE1ENS2_18CUDAKernelLauncherENS2_14EmptyVecKernelENS2_8DummyVecELm0EEEvRKNS_6TensorESA_lllENKUlvE0_clEvENKUlvE_clEvEUliE_St5arrayIPcLm2EEEEviT0_T1_)
	.align		4
        /*00c4*/ 	.word	index@(__assertfail)
	.align		4
        /*00c8*/ 	.word	index@(_ZN2at6native18elementwise_kernelILi128ELi4EZNS0_15gpu_kernel_implIZZZNS0_67_GLOBAL__N__bb565c37_34_ValidateCompressedIndicesKernel_cu_33a4b88b42_validate_compressed_sparse_indices_kernelILNS3_8CDimNameE1ENS3_18CUDAKernelLauncherENS3_14EmptyVecKernelENS3_8DummyVecELm8EEEvRKNS_6TensorESB_lllENKUlvE1_clEvENKUlvE0_clEvEUllllllE_EEvRNS_18TensorIteratorBaseERKT_EUliE_EEviT1_)
	.align		4
        /*00cc*/ 	.word	index@(__assertfail)
	.align		4
        /*00d0*/ 	.word	index@(_ZN2at6native27unrolled_elementwise_kernelIZZZNS0_67_GLOBAL__N__bb565c37_34_ValidateCompressedIndicesKernel_cu_33a4b88b42_validate_compressed_sparse_indices_kernelILNS2_8CDimNameE1ENS2_18CUDAKernelLauncherENS2_14EmptyVecKernelENS2_8DummyVecELm8EEEvRKNS_6TensorESA_lllENKUlvE1_clEvENKUlvE0_clEvEUllllllE_St5arrayIPcLm6EELi4E23TrivialOffsetCalculatorILi5EjESH_ILi1EjENS0_6memory12LoadWithCastILi5EEENSK_13StoreWithCastILi1EEEEEviT_T0_T2_T3_T4_T5_)
	.align		4
        /*00d4*/ 	.word	index@(__assertfail)
	.align		4
        /*00d8*/ 	.word	index@(_ZN2at6native18elementwise_kernelILi128ELi2EZNS0_22gpu_kernel_impl_nocastIZZZNS0_67_GLOBAL__N__bb565c37_34_ValidateCompressedIndicesKernel_cu_33a4b88b42_validate_compressed_sparse_indices_kernelILNS3_8CDimNameE1ENS3_18CUDAKernelLauncherENS3_14EmptyVecKernelENS3_8DummyVecELm8EEEvRKNS_6TensorESB_lllENKUlvE1_clEvENKUlvE0_clEvEUllllllE_EEvRNS_18TensorIteratorBaseERKT_EUliE_EEviT1_)
	.align		4
        /*00dc*/ 	.word	index@(__assertfail)
	.align		4
        /*00e0*/ 	.word	index@(_ZN2at6native27unrolled_elementwise_kernelIZZZNS0_67_GLOBAL__N__bb565c37_34_ValidateCompressedIndicesKernel_cu_33a4b88b42_validate_compressed_sparse_indices_kernelILNS2_8CDimNameE1ENS2_18CUDAKernelLauncherENS2_14EmptyVecKernelENS2_8DummyVecELm8EEEvRKNS_6TensorESA_lllENKUlvE1_clEvENKUlvE0_clEvEUllllllE_St5arrayIPcLm6EELi4E23TrivialOffsetCalculatorILi5EjESH_ILi1EjENS0_6memory15LoadWithoutCastENSK_16StoreWithoutCastEEEviT_T0_T2_T3_T4_T5_)
	.align		4
        /*00e4*/ 	.word	index@(__assertfail)
	.align		4
        /*00e8*/ 	.word	index@(_ZN2at6native29vectorized_elementwise_kernelILi2EZZZNS0_67_GLOBAL__N__bb565c37_34_ValidateCompressedIndicesKernel_cu_33a4b88b42_validate_compressed_sparse_indices_kernelILNS2_8CDimNameE1ENS2_18CUDAKernelLauncherENS2_14EmptyVecKernelENS2_8DummyVecELm8EEEvRKNS_6TensorESA_lllENKUlvE1_clEvENKUlvE0_clEvEUllllllE_St5arrayIPcLm6EEEEviT0_T1_)
	.align		4
        /*00ec*/ 	.word	index@(__assertfail)
	.align		4
        /*00f0*/ 	.word	index@(_ZN2at6native29vectorized_elementwise_kernelILi4EZZZNS0_67_GLOBAL__N__bb565c37_34_ValidateCompressedIndicesKernel_cu_33a4b88b42_validate_compressed_sparse_indices_kernelILNS2_8CDimNameE1ENS2_18CUDAKernelLauncherENS2_14EmptyVecKernelENS2_8DummyVecELm8EEEvRKNS_6TensorESA_lllENKUlvE1_clEvENKUlvE0_clEvEUllllllE_St5arrayIPcLm6EEEEviT0_T1_)
	.align		4
        /*00f4*/ 	.word	index@(__assertfail)
	.align		4
        /*00f8*/ 	.word	index@(_ZN2at6native18elementwise_kernelILi128ELi4EZNS0_15gpu_kernel_implIZZZNS0_67_GLOBAL__N__bb565c37_34_ValidateCompressedIndicesKernel_cu_33a4b88b42_validate_compressed_sparse_indices_kernelILNS3_8CDimNameE1ENS3_18CUDAKernelLauncherENS3_14EmptyVecKernelENS3_8DummyVecELm8EEEvRKNS_6TensorESB_lllENKUlvE1_clEvENKUlvE_clEvEUliiiiiE_EEvRNS_18TensorIteratorBaseERKT_EUliE_EEviT1_)
	.align		4
        /*00fc*/ 	.word	index@(__assertfail)
	.align		4
        /*0100*/ 	.word	index@(_ZN2at6native27unrolled_elementwise_kernelIZZZNS0_67_GLOBAL__N__bb565c37_34_ValidateCompressedIndicesKernel_cu_33a4b88b42_validate_compressed_sparse_indices_kernelILNS2_8CDimNameE1ENS2_18CUDAKernelLauncherENS2_14EmptyVecKernelENS2_8DummyVecELm8EEEvRKNS_6TensorESA_lllENKUlvE1_clEvENKUlvE_clEvEUliiiiiE_St5arrayIPcLm6EELi4E23TrivialOffsetCalculatorILi5EjESH_ILi1EjENS0_6memory12LoadWithCastILi5EEENSK_13StoreWithCastILi1EEEEEviT_T0_T2_T3_T4_T5_)
	.align		4
        /*0104*/ 	.word	index@(__assertfail)
	.align		4
        /*0108*/ 	.word	index@(_ZN2at6native18elementwise_kernelILi128ELi2EZNS0_22gpu_kernel_impl_nocastIZZZNS0_67_GLOBAL__N__bb565c37_34_ValidateCompressedIndicesKernel_cu_33a4b88b42_validate_compressed_sparse_indices_kernelILNS3_8CDimNameE1ENS3_18CUDAKernelLauncherENS3_14EmptyVecKernelENS3_8DummyVecELm8EEEvRKNS_6TensorESB_lllENKUlvE1_clEvENKUlvE_clEvEUliiiiiE_EEvRNS_18TensorIteratorBaseERKT_EUliE_EEviT1_)
	.align		4
        /*010c*/ 	.word	index@(__assertfail)
	.align		4
        /*0110*/ 	.word	index@(_ZN2at6native27unrolled_elementwise_kernelIZZZNS0_67_GLOBAL__N__bb565c37_34_ValidateCompressedIndicesKernel_cu_33a4b88b42_validate_compressed_sparse_indices_kernelILNS2_8CDimNameE1ENS2_18CUDAKernelLauncherENS2_14EmptyVecKernelENS2_8DummyVecELm8EEEvRKNS_6TensorESA_lllENKUlvE1_clEvENKUlvE_clEvEUliiiiiE_St5arrayIPcLm6EELi4E23TrivialOffsetCalculatorILi5EjESH_ILi1EjENS0_6memory15LoadWithoutCastENSK_16StoreWithoutCastEEEviT_T0_T2_T3_T4_T5_)
	.align		4
        /*0114*/ 	.word	index@(__assertfail)
	.align		4
        /*0118*/ 	.word	index@(_ZN2at6native29vectorized_elementwise_kernelILi2EZZZNS0_67_GLOBAL__N__bb565c37_34_ValidateCompressedIndicesKernel_cu_33a4b88b42_validate_compressed_sparse_indices_kernelILNS2_8CDimNameE1ENS2_18CUDAKernelLauncherENS2_14EmptyVecKernelENS2_8DummyVecELm8EEEvRKNS_6TensorESA_lllENKUlvE1_clEvENKUlvE_clEvEUliiiiiE_St5arrayIPcLm6EEEEviT0_T1_)
	.align		4
        /*011c*/ 	.word	index@(__assertfail)
	.align		4
        /*0120*/ 	.word	index@(_ZN2at6native29vectorized_elementwise_kernelILi4EZZZNS0_67_GLOBAL__N__bb565c37_34_ValidateCompressedIndicesKernel_cu_33a4b88b42_validate_compressed_sparse_indices_kernelILNS2_8CDimNameE1ENS2_18CUDAKernelLauncherENS2_14EmptyVecKernelENS2_8DummyVecELm8EEEvRKNS_6TensorESA_lllENKUlvE1_clEvENKUlvE_clEvEUliiiiiE_St5arrayIPcLm6EEEEviT0_T1_)
	.align		4
        /*0124*/ 	.word	index@(__assertfail)
	.align		4
        /*0128*/ 	.word	index@(_ZN2at6native18elementwise_kernelILi128ELi4EZNS0_15gpu_kernel_implIZZZNS0_67_GLOBAL__N__bb565c37_34_ValidateCompressedIndicesKernel_cu_33a4b88b42_validate_compressed_sparse_indices_kernelILNS3_8CDimNameE1ENS3_18CUDAKernelLauncherENS3_14EmptyVecKernelENS3_8DummyVecELm8EEEvRKNS_6TensorESB_lllENKUlvE0_clEvENKUlvE0_clEvEUllE_EEvRNS_18TensorIteratorBaseERKT_EUliE_EEviT1_)
	.align		4
        /*012c*/ 	.word	index@(__assertfail)
	.align		4
        /*0130*/ 	.word	index@(_ZN2at6native27unrolled_elementwise_kernelIZZZNS0_67_GLOBAL__N__bb565c37_34_ValidateCompressedIndicesKernel_cu_33a4b88b42_validate_compressed_sparse_indices_kernelILNS2_8CDimNameE1ENS2_18CUDAKernelLauncherENS2_14EmptyVecKernelENS2_8DummyVecELm8EEEvRKNS_6TensorESA_lllENKUlvE0_clEvENKUlvE0_clEvEUllE_St5arrayIPcLm2EELi4E23TrivialOffsetCalculatorILi1EjESI_NS0_6memory12LoadWithCastILi1EEENSJ_13StoreWithCastILi1EEEEEviT_T0_T2_T3_T4_T5_)
	.align		4
        /*0134*/ 	.word	index@(__assertfail)
	.align		4
        /*0138*/ 	.word	index@(_ZN2at6native18elementwise_kernelILi128ELi2EZNS0_22gpu_kernel_impl_nocastIZZZNS0_67_GLOBAL__N__bb565c37_34_ValidateCompressedIndicesKernel_cu_33a4b88b42_validate_compressed_sparse_indices_kernelILNS3_8CDimNameE1ENS3_18CUDAKernelLauncherENS3_14EmptyVecKernelENS3_8DummyVecELm8EEEvRKNS_6TensorESB_lllENKUlvE0_clEvENKUlvE0_clEvEUllE_EEvRNS_18TensorIteratorBaseERKT_EUliE_EEviT1_)
	.align		4
        /*013c*/ 	.word	index@(__assertfail)
	.align		4
        /*0140*/ 	.word	index@(_ZN2at6native27unrolled_elementwise_kernelIZZZNS0_67_GLOBAL__N__bb565c37_34_ValidateCompressedIndicesKernel_cu_33a4b88b42_validate_compressed_sparse_indices_kernelILNS2_8CDimNameE1ENS2_18CUDAKernelLauncherENS2_14EmptyVecKernelENS2_8DummyVecELm8EEEvRKNS_6TensorESA_lllENKUlvE0_clEvENKUlvE0_clEvEUllE_St5arrayIPcLm2EELi4E23TrivialOffsetCalculatorILi1EjESI_NS0_6memory15LoadWithoutCastENSJ_16StoreWithoutCastEEEviT_T0_T2_T3_T4_T5_)
	.align		4
        /*0144*/ 	.word	index@(__assertfail)
	.align		4
        /*0148*/ 	.word	index@(_ZN2at6native29vectorized_elementwise_kernelILi2EZZZNS0_67_GLOBAL__N__bb565c37_34_ValidateCompressedIndicesKernel_cu_33a4b88b42_validate_compressed_sparse_indices_kernelILNS2_8CDimNameE1ENS2_18CUDAKernelLauncherENS2_14EmptyVecKernelENS2_8DummyVecELm8EEEvRKNS_6TensorESA_lllENKUlvE0_clEvENKUlvE0_clEvEUllE_St5arrayIPcLm2EEEEviT0_T1_)
	.align		4
        /*014c*/ 	.word	index@(__assertfail)
	.align		4
        /*0150*/ 	.word	index@(_ZN2at6native29vectorized_elementwise_kernelILi4EZZZNS0_67_GLOBAL__N__bb565c37_34_ValidateCompressedIndicesKernel_cu_33a4b88b42_validate_compressed_sparse_indices_kernelILNS2_8CDimNameE1ENS2_18CUDAKernelLauncherENS2_14EmptyVecKernelENS2_8DummyVecELm8EEEvRKNS_6TensorESA_lllENKUlvE0_clEvENKUlvE0_clEvEUllE_St5arrayIPcLm2EEEEviT0_T1_)
	.align		4
        /*0154*/ 	.word	index@(__assertfail)
	.align		4
        /*0158*/ 	.word	index@(_ZN2at6native18elementwise_kernelILi128ELi4EZNS0_15gpu_kernel_implIZZZNS0_67_GLOBAL__N__bb565c37_34_ValidateCompressedIndicesKernel_cu_33a4b88b42_validate_compressed_sparse_indices_kernelILNS3_8CDimNameE1ENS3_18CUDAKernelLauncherENS3_14EmptyVecKernelENS3_8DummyVecELm8EEEvRKNS_6TensorESB_lllENKUlvE0_clEvENKUlvE_clEvEUliE_EEvRNS_18TensorIteratorBaseERKT_EUliE_EEviT1_)
	.align		4
        /*015c*/ 	.word	index@(__assertfail)
	.align		4
        /*0160*/ 	.word	index@(_ZN2at6native27unrolled_elementwise_kernelIZZZNS0_67_GLOBAL__N__bb565c37_34_ValidateCompressedIndicesKernel_cu_33a4b88b42_validate_compressed_sparse_indices_kernelILNS2_8CDimNameE1ENS2_18CUDAKernelLauncherENS2_14EmptyVecKernelENS2_8DummyVecELm8EEEvRKNS_6TensorESA_lllENKUlvE0_clEvENKUlvE_clEvEUliE_St5arrayIPcLm2EELi4E23TrivialOffsetCalculatorILi1EjESI_NS0_6memory12LoadWithCastILi1EEENSJ_13StoreWithCastILi1EEEEEviT_T0_T2_T3_T4_T5_)
	.align		4
        /*0164*/ 	.word	index@(__assertfail)
	.align		4
        /*0168*/ 	.word	index@(_ZN2at6native18elementwise_kernelILi128ELi2EZNS0_22gpu_kernel_impl_nocastIZZZNS0_67_GLOBAL__N__bb565c37_34_ValidateCompressedIndicesKernel_cu_33a4b88b42_validate_compressed_sparse_indices_kernelILNS3_8CDimNameE1ENS3_18CUDAKernelLauncherENS3_14EmptyVecKernelENS3_8DummyVecELm8EEEvRKNS_6TensorESB_lllENKUlvE0_clEvENKUlvE_clEvEUliE_EEvRNS_18TensorIteratorBaseERKT_EUliE_EEviT1_)
	.align		4
        /*016c*/ 	.word	index@(__assertfail)
	.align		4
        /*0170*/ 	.word	index@(_ZN2at6native27unrolled_elementwise_kernelIZZZNS0_67_GLOBAL__N__bb565c37_34_ValidateCompressedIndicesKernel_cu_33a4b88b42_validate_compressed_sparse_indices_kernelILNS2_8CDimNameE1ENS2_18CUDAKernelLauncherENS2_14EmptyVecKernelENS2_8DummyVecELm8EEEvRKNS_6TensorESA_lllENKUlvE0_clEvENKUlvE_clEvEUliE_St5arrayIPcLm2EELi4E23TrivialOffsetCalculatorILi1EjESI_NS0_6memory15LoadWithoutCastENSJ_16StoreWithoutCastEEEviT_T0_T2_T3_T4_T5_)
	.align		4
        /*0174*/ 	.word	index@(__assertfail)
	.align		4
        /*0178*/ 	.word	index@(_ZN2at6native29vectorized_elementwise_kernelILi2EZZZNS0_67_GLOBAL__N__bb565c37_34_ValidateCompressedIndicesKernel_cu_33a4b88b42_validate_compressed_sparse_indices_kernelILNS2_8CDimNameE1ENS2_18CUDAKernelLauncherENS2_14EmptyVecKernelENS2_8DummyVecELm8EEEvRKNS_6TensorESA_lllENKUlvE0_clEvENKUlvE_clEvEUliE_St5arrayIPcLm2EEEEviT0_T1_)
	.align		4
        /*017c*/ 	.word	index@(__assertfail)
	.align		4
        /*0180*/ 	.word	index@(_ZN2at6native29vectorized_elementwise_kernelILi4EZZZNS0_67_GLOBAL__N__bb565c37_34_ValidateCompressedIndicesKernel_cu_33a4b88b42_validate_compressed_sparse_indices_kernelILNS2_8CDimNameE1ENS2_18CUDAKernelLauncherENS2_14EmptyVecKernelENS2_8DummyVecELm8EEEvRKNS_6TensorESA_lllENKUlvE0_clEvENKUlvE_clEvEUliE_St5arrayIPcLm2EEEEviT0_T1_)
	.align		4
        /*0184*/ 	.word	index@(__assertfail)
	.align		4
        /*0188*/ 	.word	index@(_ZN2at6native18elementwise_kernelILi128ELi4EZNS0_15gpu_kernel_implIZZZNS0_67_GLOBAL__N__bb565c37_34_ValidateCompressedIndicesKernel_cu_33a4b88b42_validate_compressed_sparse_indices_kernelILNS3_8CDimNameE0ENS3_18CUDAKernelLauncherENS3_14EmptyVecKernelENS3_8DummyVecELm0EEEvRKNS_6TensorESB_lllENKUlvE1_clEvENKUlvE0_clEvEUllllllE_EEvRNS_18TensorIteratorBaseERKT_EUliE_EEviT1_)
	.align		4
        /*018c*/ 	.word	index@(__assertfail)
	.align		4
        /*0190*/ 	.word	index@(_ZN2at6native27unrolled_elementwise_kernelIZZZNS0_67_GLOBAL__N__bb565c37_34_ValidateCompressedIndicesKernel_cu_33a4b88b42_validate_compressed_sparse_indices_kernelILNS2_8CDimNameE0ENS2_18CUDAKernelLauncherENS2_14EmptyVecKernelENS2_8DummyVecELm0EEEvRKNS_6TensorESA_lllENKUlvE1_clEvENKUlvE0_clEvEUllllllE_St5arrayIPcLm6EELi4E23TrivialOffsetCalculatorILi5EjESH_ILi1EjENS0_6memory12LoadWithCastILi5EEENSK_13StoreWithCastILi1EEEEEviT_T0_T2_T3_T4_T5_)
	.align		4
        /*0194*/ 	.word	index@(__assertfail)
	.align		4
        /*0198*/ 	.word	index@(_ZN2at6native18elementwise_kernelILi128ELi2EZNS0_22gpu_kernel_impl_nocastIZZZNS0_67_GLOBAL__N__bb565c37_34_ValidateCompressedIndicesKernel_cu_33a4b88b42_validate_compressed_sparse_indices_kernelILNS3_8CDimNameE0ENS3_18CUDAKernelLauncherENS3_14EmptyVecKernelENS3_8DummyVecELm0EEEvRKNS_6TensorESB_lllENKUlvE1_clEvENKUlvE0_clEvEUllllllE_EEvRNS_18TensorIteratorBaseERKT_EUliE_EEviT1_)
	.align		4
        /*019c*/ 	.word	index@(__assertfail)
	.align		4
        /*01a0*/ 	.word	index@(_ZN2at6native27unrolled_elementwise_kernelIZZZNS0_67_GLOBAL__N__bb565c37_34_ValidateCompressedIndicesKernel_cu_33a4b88b42_validate_compressed_sparse_indices_kernelILNS2_8CDimNameE0ENS2_18CUDAKernelLauncherENS2_14EmptyVecKernelENS2_8DummyVecELm0EEEvRKNS_6TensorESA_lllENKUlvE1_clEvENKUlvE0_clEvEUllllllE_St5arrayIPcLm6EELi4E23TrivialOffsetCalculatorILi5EjESH_ILi1EjENS0_6memory15LoadWithoutCastENSK_16StoreWithoutCastEEEviT_T0_T2_T3_T4_T5_)
	.align		4
        /*01a4*/ 	.word	index@(__assertfail)
	.align		4
        /*01a8*/ 	.word	index@(_ZN2at6native29vectorized_elementwise_kernelILi2EZZZNS0_67_GLOBAL__N__bb565c37_34_ValidateCompressedIndicesKernel_cu_33a4b88b42_validate_compressed_sparse_indices_kernelILNS2_8CDimNameE0ENS2_18CUDAKernelLauncherENS2_14EmptyVecKernelENS2_8DummyVecELm0EEEvRKNS_6TensorESA_lllENKUlvE1_clEvENKUlvE0_clEvEUllllllE_St5arrayIPcLm6EEEEviT0_T1_)
	.align		4
        /*01ac*/ 	.word	index@(__assertfail)
	.align		4
        /*01b0*/ 	.word	index@(_ZN2at6native29vectorized_elementwise_kernelILi4EZZZNS0_67_GLOBAL__N__bb565c37_34_ValidateCompressedIndicesKernel_cu_33a4b88b42_validate_compressed_sparse_indices_kernelILNS2_8CDimNameE0ENS2_18CUDAKernelLauncherENS2_14EmptyVecKernelENS2_8DummyVecELm0EEEvRKNS_6TensorESA_lllENKUlvE1_clEvENKUlvE0_clEvEUllllllE_St5arrayIPcLm6EEEEviT0_T1_)
	.align		4
        /*01b4*/ 	.word	index@(__assertfail)
	.align		4
        /*01b8*/ 	.word	index@(_ZN2at6native18elementwise_kernelILi128ELi4EZNS0_15gpu_kernel_implIZZZNS0_67_GLOBAL__N__bb565c37_34_ValidateCompressedIndicesKernel_cu_33a4b88b42_validate_compressed_sparse_indices_kernelILNS3_8CDimNameE0ENS3_18CUDAKernelLauncherENS3_14EmptyVecKernelENS3_8DummyVecELm0EEEvRKNS_6TensorESB_lllENKUlvE1_clEvENKUlvE_clEvEUliiiiiE_EEvRNS_18TensorIteratorBaseERKT_EUliE_EEviT1_)
	.align		4
        /*01bc*/ 	.word	index@(__assertfail)
	.align		4
        /*01c0*/ 	.word	index@(_ZN2at6native27unrolled_elementwise_kernelIZZZNS0_67_GLOBAL__N__bb565c37_34_ValidateCompressedIndicesKernel_cu_33a4b88b42_validate_compressed_sparse_indices_kernelILNS2_8CDimNameE0ENS2_18CUDAKernelLauncherENS2_14EmptyVecKernelENS2_8DummyVecELm0EEEvRKNS_6TensorESA_lllENKUlvE1_clEvENKUlvE_clEvEUliiiiiE_St5arrayIPcLm6EELi4E23TrivialOffsetCalculatorILi5EjESH_ILi1EjENS0_6memory12LoadWithCastILi5EEENSK_13StoreWithCastILi1EEEEEviT_T0_T2_T3_T4_T5_)
	.align		4
        /*01c4*/ 	.word	index@(__assertfail)
	.align		4
        /*01c8*/ 	.word	index@(_ZN2at6native18elementwise_kernelILi128ELi2EZNS0_22gpu_kernel_impl_nocastIZZZNS0_67_GLOBAL__N__bb565c37_34_ValidateCompressedIndicesKernel_cu_33a4b88b42_validate_compressed_sparse_indices_kernelILNS3_8CDimNameE0ENS3_18CUDAKernelLauncherENS3_14EmptyVecKernelENS3_8DummyVecELm0EEEvRKNS_6TensorESB_lllENKUlvE1_clEvENKUlvE_clEvEUliiiiiE_EEvRNS_18TensorIteratorBaseERKT_EUliE_EEviT1_)
	.align		4
        /*01cc*/ 	.word	index@(__assertfail)
	.align		4
        /*01d0*/ 	.word	index@(_ZN2at6native27unrolled_elementwise_kernelIZZZNS0_67_GLOBAL__N__bb565c37_34_ValidateCompressedIndicesKernel_cu_33a4b88b42_validate_compressed_sparse_indices_kernelILNS2_8CDimNameE0ENS2_18CUDAKernelLauncherENS2_14EmptyVecKernelENS2_8DummyVecELm0EEEvRKNS_6TensorESA_lllENKUlvE1_clEvENKUlvE_clEvEUliiiiiE_St5arrayIPcLm6EELi4E23TrivialOffsetCalculatorILi5EjESH_ILi1EjENS0_6memory15LoadWithoutCastENSK_16StoreWithoutCastEEEviT_T0_T2_T3_T4_T5_)
	.align		4
        /*01d4*/ 	.word	index@(__assertfail)
	.align		4
        /*01d8*/ 	.word	index@(_ZN2at6native29vectorized_elementwise_kernelILi2EZZZNS0_67_GLOBAL__N__bb565c37_34_ValidateCompressedIndicesKernel_cu_33a4b88b42_validate_compressed_sparse_indices_kernelILNS2_8CDimNameE0ENS2_18CUDAKernelLauncherENS2_14EmptyVecKernelENS2_8DummyVecELm0EEEvRKNS_6TensorESA_lllENKUlvE1_clEvENKUlvE_clEvEUliiiiiE_St5arrayIPcLm6EEEEviT0_T1_)
	.align		4
        /*01dc*/ 	.word	index@(__assertfail)
	.align		4
        /*01e0*/ 	.word	index@(_ZN2at6native29vectorized_elementwise_kernelILi4EZZZNS0_67_GLOBAL__N__bb565c37_34_ValidateCompressedIndicesKernel_cu_33a4b88b42_validate_compressed_sparse_indices_kernelILNS2_8CDimNameE0ENS2_18CUDAKernelLauncherENS2_14EmptyVecKernelENS2_8DummyVecELm0EEEvRKNS_6TensorESA_lllENKUlvE1_clEvENKUlvE_clEvEUliiiiiE_St5arrayIPcLm6EEEEviT0_T1_)
	.align		4
        /*01e4*/ 	.word	index@(__assertfail)
	.align		4
        /*01e8*/ 	.word	index@(_ZN2at6native18elementwise_kernelILi128ELi4EZNS0_15gpu_kernel_implIZZZNS0_67_GLOBAL__N__bb565c37_34_ValidateCompressedIndicesKernel_cu_33a4b88b42_validate_compressed_sparse_indices_kernelILNS3_8CDimNameE0ENS3_18CUDAKernelLauncherENS3_14EmptyVecKernelENS3_8DummyVecELm0EEEvRKNS_6TensorESB_lllENKUlvE0_clEvENKUlvE0_clEvEUllE_EEvRNS_18TensorIteratorBaseERKT_EUliE_EEviT1_)
	.align		4
        /*01ec*/ 	.word	index@(__assertfail)
	.align		4
        /*01f0*/ 	.word	index@(_ZN2at6native27unrolled_elementwise_kernelIZZZNS0_67_GLOBAL__N__bb565c37_34_ValidateCompressedIndicesKernel_cu_33a4b88b42_validate_compressed_sparse_indices_kernelILNS2_8CDimNameE0ENS2_18CUDAKernelLauncherENS2_14EmptyVecKernelENS2_8DummyVecELm0EEEvRKNS_6TensorESA_lllENKUlvE0_clEvENKUlvE0_clEvEUllE_St5arrayIPcLm2EELi4E23TrivialOffsetCalculatorILi1EjESI_NS0_6memory12LoadWithCastILi1EEENSJ_13StoreWithCastILi1EEEEEviT_T0_T2_T3_T4_T5_)
	.align		4
        /*01f4*/ 	.word	index@(__assertfail)
	.align		4
        /*01f8*/ 	.word	index@(_ZN2at6native18elementwise_kernelILi128ELi2EZNS0_22gpu_kernel_impl_nocastIZZZNS0_67_GLOBAL__N__bb565c37_34_ValidateCompressedIndicesKernel_cu_33a4b88b42_validate_compressed_sparse_indices_kernelILNS3_8CDimNameE0ENS3_18CUDAKernelLauncherENS3_14EmptyVecKernelENS3_8DummyVecELm0EEEvRKNS_6TensorESB_lllENKUlvE0_clEvENKUlvE0_clEvEUllE_EEvRNS_18TensorIteratorBaseERKT_EUliE_EEviT1_)
	.align		4
        /*01fc*/ 	.word	index@(__assertfail)
	.align		4
        /*0200*/ 	.word	index@(_ZN2at6native27unrolled_elementwise_kernelIZZZNS0_67_GLOBAL__N__bb565c37_34_ValidateCompressedIndicesKernel_cu_33a4b88b42_validate_compressed_sparse_indices_kernelILNS2_8CDimNameE0ENS2_18CUDAKernelLauncherENS2_14EmptyVecKernelENS2_8DummyVecELm0EEEvRKNS_6TensorESA_lllENKUlvE0_clEvENKUlvE0_clEvEUllE_St5arrayIPcLm2EELi4E23TrivialOffsetCalculatorILi1EjESI_NS0_6memory15LoadWithoutCastENSJ_16StoreWithoutCastEEEviT_T0_T2_T3_T4_T5_)
	.align		4
        /*0204*/ 	.word	index@(__assertfail)
	.align		4
        /*0208*/ 	.word	index@(_ZN2at6native29vectorized_elementwise_kernelILi2EZZZNS0_67_GLOBAL__N__bb565c37_34_ValidateCompressedIndicesKernel_cu_33a4b88b42_validate_compressed_sparse_indices_kernelILNS2_8CDimNameE0ENS2_18CUDAKernelLauncherENS2_14EmptyVecKernelENS2_8DummyVecELm0EEEvRKNS_6TensorESA_lllENKUlvE0_clEvENKUlvE0_clEvEUllE_St5arrayIPcLm2EEEEviT0_T1_)
	.align		4
        /*020c*/ 	.word	index@(__assertfail)
	.align		4
        /*0210*/ 	.word	index@(_ZN2at6native29vectorized_elementwise_kernelILi4EZZZNS0_67_GLOBAL__N__bb565c37_34_ValidateCompressedIndicesKernel_cu_33a4b88b42_validate_compressed_sparse_indices_kernelILNS2_8CDimNameE0ENS2_18CUDAKernelLauncherENS2_14EmptyVecKernelENS2_8DummyVecELm0EEEvRKNS_6TensorESA_lllENKUlvE0_clEvENKUlvE0_clEvEUllE_St5arrayIPcLm2EEEEviT0_T1_)
	.align		4
        /*0214*/ 	.word	index@(__assertfail)
	.align		4
        /*0218*/ 	.word	index@(_ZN2at6native18elementwise_kernelILi128ELi4EZNS0_15gpu_kernel_implIZZZNS0_67_GLOBAL__N__bb565c37_34_ValidateCompressedIndicesKernel_cu_33a4b88b42_validate_compressed_sparse_indices_kernelILNS3_8CDimNameE0ENS3_18CUDAKernelLauncherENS3_14EmptyVecKernelENS3_8DummyVecELm0EEEvRKNS_6TensorESB_lllENKUlvE0_clEvENKUlvE_clEvEUliE_EEvRNS_18TensorIteratorBaseERKT_EUliE_EEviT1_)
	.align		4
        /*021c*/ 	.word	index@(__assertfail)
	.align		4
        /*0220*/ 	.word	index@(_ZN2at6native27unrolled_elementwise_kernelIZZZNS0_67_GLOBAL__N__bb565c37_34_ValidateCompressedIndicesKernel_cu_33a4b88b42_validate_compressed_sparse_indices_kernelILNS2_8CDimNameE0ENS2_18CUDAKernelLauncherENS2_14EmptyVecKernelENS2_8DummyVecELm0EEEvRKNS_6TensorESA_lllENKUlvE0_clEvENKUlvE_clEvEUliE_St5arrayIPcLm2EELi4E23TrivialOffsetCalculatorILi1EjESI_NS0_6memory12LoadWithCastILi1EEENSJ_13StoreWithCastILi1EEEEEviT_T0_T2_T3_T4_T5_)
	.align		4
        /*0224*/ 	.word	index@(__assertfail)
	.align		4
        /*0228*/ 	.word	index@(_ZN2at6native18elementwise_kernelILi128ELi2EZNS0_22gpu_kernel_impl_nocastIZZZNS0_67_GLOBAL__N__bb565c37_34_ValidateCompressedIndicesKernel_cu_33a4b88b42_validate_compressed_sparse_indices_kernelILNS3_8CDimNameE0ENS3_18CUDAKernelLauncherENS3_14EmptyVecKernelENS3_8DummyVecELm0EEEvRKNS_6TensorESB_lllENKUlvE0_clEvENKUlvE_clEvEUliE_EEvRNS_18TensorIteratorBaseERKT_EUliE_EEviT1_)
	.align		4
        /*022c*/ 	.word	index@(__assertfail)
	.align		4
        /*0230*/ 	.word	index@(_ZN2at6native27unrolled_elementwise_kernelIZZZNS0_67_GLOBAL__N__bb565c37_34_ValidateCompressedIndicesKernel_cu_33a4b88b42_validate_compressed_sparse_indices_kernelILNS2_8CDimNameE0ENS2_18CUDAKernelLauncherENS2_14EmptyVecKernelENS2_8DummyVecELm0EEEvRKNS_6TensorESA_lllENKUlvE0_clEvENKUlvE_clEvEUliE_St5arrayIPcLm2EELi4E23TrivialOffsetCalculatorILi1EjESI_NS0_6memory15LoadWithoutCastENSJ_16StoreWithoutCastEEEviT_T0_T2_T3_T4_T5_)
	.align		4
        /*0234*/ 	.word	index@(__assertfail)
	.align		4
        /*0238*/ 	.word	index@(_ZN2at6native29vectorized_elementwise_kernelILi2EZZZNS0_67_GLOBAL__N__bb565c37_34_ValidateCompressedIndicesKernel_cu_33a4b88b42_validate_compressed_sparse_indices_kernelILNS2_8CDimNameE0ENS2_18CUDAKernelLauncherENS2_14EmptyVecKernelENS2_8DummyVecELm0EEEvRKNS_6TensorESA_lllENKUlvE0_clEvENKUlvE_clEvEUliE_St5arrayIPcLm2EEEEviT0_T1_)
	.align		4
        /*023c*/ 	.word	index@(__assertfail)
	.align		4
        /*0240*/ 	.word	index@(_ZN2at6native29vectorized_elementwise_kernelILi4EZZZNS0_67_GLOBAL__N__bb565c37_34_ValidateCompressedIndicesKernel_cu_33a4b88b42_validate_compressed_sparse_indices_kernelILNS2_8CDimNameE0ENS2_18CUDAKernelLauncherENS2_14EmptyVecKernelENS2_8DummyVecELm0EEEvRKNS_6TensorESA_lllENKUlvE0_clEvENKUlvE_clEvEUliE_St5arrayIPcLm2EEEEviT0_T1_)
	.align		4
        /*0244*/ 	.word	index@(__assertfail)
	.align		4
        /*0248*/ 	.word	index@(_ZN2at6native18elementwise_kernelILi128ELi4EZNS0_15gpu_kernel_implIZZZNS0_67_GLOBAL__N__bb565c37_34_ValidateCompressedIndicesKernel_cu_33a4b88b42_validate_compressed_sparse_indices_kernelILNS3_8CDimNameE0ENS3_18CUDAKernelLauncherENS3_14EmptyVecKernelENS3_8DummyVecELm8EEEvRKNS_6TensorESB_lllENKUlvE1_clEvENKUlvE0_clEvEUllllllE_EEvRNS_18TensorIteratorBaseERKT_EUliE_EEviT1_)
	.align		4
        /*024c*/ 	.word	index@(__assertfail)
	.align		4
        /*0250*/ 	.word	index@(_ZN2at6native27unrolled_elementwise_kernelIZZZNS0_67_GLOBAL__N__bb565c37_34_ValidateCompressedIndicesKernel_cu_33a4b88b42_validate_compressed_sparse_indices_kernelILNS2_8CDimNameE0ENS2_18CUDAKernelLauncherENS2_14EmptyVecKernelENS2_8DummyVecELm8EEEvRKNS_6TensorESA_lllENKUlvE1_clEvENKUlvE0_clEvEUllllllE_St5arrayIPcLm6EELi4E23TrivialOffsetCalculatorILi5EjESH_ILi1EjENS0_6memory12LoadWithCastILi5EEENSK_13StoreWithCastILi1EEEEEviT_T0_T2_T3_T4_T5_)
	.align		4
        /*0254*/ 	.word	index@(__assertfail)
	.align		4
        /*0258*/ 	.word	index@(_ZN2at6native18elementwise_kernelILi128ELi2EZNS0_22gpu_kernel_impl_nocastIZZZNS0_67_GLOBAL__N__bb565c37_34_ValidateCompressedIndicesKernel_cu_33a4b88b42_validate_compressed_sparse_indices_kernelILNS3_8CDimNameE0ENS3_18CUDAKernelLauncherENS3_14EmptyVecKernelENS3_8DummyVecELm8EEEvRKNS_6TensorESB_lllENKUlvE1_clEvENKUlvE0_clEvEUllllllE_EEvRNS_18TensorIteratorBaseERKT_EUliE_EEviT1_)
	.align		4
        /*025c*/ 	.word	index@(__assertfail)
	.align		4
        /*0260*/ 	.word	index@(_ZN2at6native27unrolled_elementwise_kernelIZZZNS0_67_GLOBAL__N__bb565c37_34_ValidateCompressedIndicesKernel_cu_33a4b88b42_validate_compressed_sparse_indices_kernelILNS2_8CDimNameE0ENS2_18CUDAKernelLauncherENS2_14EmptyVecKernelENS2_8DummyVecELm8EEEvRKNS_6TensorESA_lllENKUlvE1_clEvENKUlvE0_clEvEUllllllE_St5arrayIPcLm6EELi4E23TrivialOffsetCalculatorILi5EjESH_ILi1EjENS0_6memory15LoadWithoutCastENSK_16StoreWithoutCastEEEviT_T0_T2_T3_T4_T5_)
	.align		4
        /*0264*/ 	.word	index@(__assertfail)
	.align		4
        /*0268*/ 	.word	index@(_ZN2at6native29vectorized_elementwise_kernelILi2EZZZNS0_67_GLOBAL__N__bb565c37_34_ValidateCompressedIndicesKernel_cu_33a4b88b42_validate_compressed_sparse_indices_kernelILNS2_8CDimNameE0ENS2_18CUDAKernelLauncherENS2_14EmptyVecKernelENS2_8DummyVecELm8EEEvRKNS_6TensorESA_lllENKUlvE1_clEvENKUlvE0_clEvEUllllllE_St5arrayIPcLm6EEEEviT0_T1_)
	.align		4
        /*026c*/ 	.word	index@(__assertfail)
	.align		4
        /*0270*/ 	.word	index@(_ZN2at6native29vectorized_elementwise_kernelILi4EZZZNS0_67_GLOBAL__N__bb565c37_34_ValidateCompressedIndicesKernel_cu_33a4b88b42_validate_compressed_sparse_indices_kernelILNS2_8CDimNameE0ENS2_18CUDAKernelLauncherENS2_14EmptyVecKernelENS2_8DummyVecELm8EEEvRKNS_6TensorESA_lllENKUlvE1_clEvENKUlvE0_clEvEUllllllE_St5arrayIPcLm6EEEEviT0_T1_)
	.align		4
        /*0274*/ 	.word	index@(__assertfail)
	.align		4
        /*0278*/ 	.word	index@(_ZN2at6native18elementwise_kernelILi128ELi4EZNS0_15gpu_kernel_implIZZZNS0_67_GLOBAL__N__bb565c37_34_ValidateCompressedIndicesKernel_cu_33a4b88b42_validate_compressed_sparse_indices_kernelILNS3_8CDimNameE0ENS3_18CUDAKernelLauncherENS3_14EmptyVecKernelENS3_8DummyVecELm8EEEvRKNS_6TensorESB_lllENKUlvE1_clEvENKUlvE_clEvEUliiiiiE_EEvRNS_18TensorIteratorBaseERKT_EUliE_EEviT1_)
	.align		4
        /*027c*/ 	.word	index@(__assertfail)
	.align		4
        /*0280*/ 	.word	index@(_ZN2at6native27unrolled_elementwise_kernelIZZZNS0_67_GLOBAL__N__bb565c37_34_ValidateCompressedIndicesKernel_cu_33a4b88b42_validate_compressed_sparse_indices_kernelILNS2_8CDimNameE0ENS2_18CUDAKernelLauncherENS2_14EmptyVecKernelENS2_8DummyVecELm8EEEvRKNS_6TensorESA_lllENKUlvE1_clEvENKUlvE_clEvEUliiiiiE_St5arrayIPcLm6EELi4E23TrivialOffsetCalculatorILi5EjESH_ILi1EjENS0_6memory12LoadWithCastILi5EEENSK_13StoreWithCastILi1EEEEEviT_T0_T2_T3_T4_T5_)
	.align		4
        /*0284*/ 	.word	index@(__assertfail)
	.align		4
        /*0288*/ 	.word	index@(_ZN2at6native18elementwise_kernelILi128ELi2EZNS0_22gpu_kernel_impl_nocastIZZZNS0_67_GLOBAL__N__bb565c37_34_ValidateCompressedIndicesKernel_cu_33a4b88b42_validate_compressed_sparse_indices_kernelILNS3_8CDimNameE0ENS3_18CUDAKernelLauncherENS3_14EmptyVecKernelENS3_8DummyVecELm8EEEvRKNS_6TensorESB_lllENKUlvE1_clEvENKUlvE_clEvEUliiiiiE_EEvRNS_18TensorIteratorBaseERKT_EUliE_EEviT1_)
	.align		4
        /*028c*/ 	.word	index@(__assertfail)
	.align		4
        /*0290*/ 	.word	index@(_ZN2at6native27unrolled_elementwise_kernelIZZZNS0_67_GLOBAL__N__bb565c37_34_ValidateCompressedIndicesKernel_cu_33a4b88b42_validate_compressed_sparse_indices_kernelILNS2_8CDimNameE0ENS2_18CUDAKernelLauncherENS2_14EmptyVecKernelENS2_8DummyVecELm8EEEvRKNS_6TensorESA_lllENKUlvE1_clEvENKUlvE_clEvEUliiiiiE_St5arrayIPcLm6EELi4E23TrivialOffsetCalculatorILi5EjESH_ILi1EjENS0_6memory15LoadWithoutCastENSK_16StoreWithoutCastEEEviT_T0_T2_T3_T4_T5_)
	.align		4
        /*0294*/ 	.word	index@(__assertfail)
	.align		4
        /*0298*/ 	.word	index@(_ZN2at6native29vectorized_elementwise_kernelILi2EZZZNS0_67_GLOBAL__N__bb565c37_34_ValidateCompressedIndicesKernel_cu_33a4b88b42_validate_compressed_sparse_indices_kernelILNS2_8CDimNameE0ENS2_18CUDAKernelLauncherENS2_14EmptyVecKernelENS2_8DummyVecELm8EEEvRKNS_6TensorESA_lllENKUlvE1_clEvENKUlvE_clEvEUliiiiiE_St5arrayIPcLm6EEEEviT0_T1_)
	.align		4
        /*029c*/ 	.word	index@(__assertfail)
	.align		4
        /*02a0*/ 	.word	index@(_ZN2at6native29vectorized_elementwise_kernelILi4EZZZNS0_67_GLOBAL__N__bb565c37_34_ValidateCompressedIndicesKernel_cu_33a4b88b42_validate_compressed_sparse_indices_kernelILNS2_8CDimNameE0ENS2_18CUDAKernelLauncherENS2_14EmptyVecKernelENS2_8DummyVecELm8EEEvRKNS_6TensorESA_lllENKUlvE1_clEvENKUlvE_clEvEUliiiiiE_St5arrayIPcLm6EEEEviT0_T1_)
	.align		4
        /*02a4*/ 	.word	index@(__assertfail)
	.align		4
        /*02a8*/ 	.word	index@(_ZN2at6native18elementwise_kernelILi128ELi4EZNS0_15gpu_kernel_implIZZZNS0_67_GLOBAL__N__bb565c37_34_ValidateCompressedIndicesKernel_cu_33a4b88b42_validate_compressed_sparse_indices_kernelILNS3_8CDimNameE0ENS3_18CUDAKernelLauncherENS3_14EmptyVecKernelENS3_8DummyVecELm8EEEvRKNS_6TensorESB_lllENKUlvE0_clEvENKUlvE0_clEvEUllE_EEvRNS_18TensorIteratorBaseERKT_EUliE_EEviT1_)
	.align		4
        /*02ac*/ 	.word	index@(__assertfail)
	.align		4
        /*02b0*/ 	.word	index@(_ZN2at6native27unrolled_elementwise_kernelIZZZNS0_67_GLOBAL__N__bb565c37_34_ValidateCompressedIndicesKernel_cu_33a4b88b42_validate_compressed_sparse_indices_kernelILNS2_8CDimNameE0ENS2_18CUDAKernelLauncherENS2_14EmptyVecKernelENS2_8DummyVecELm8EEEvRKNS_6TensorESA_lllENKUlvE0_clEvENKUlvE0_clEvEUllE_St5arrayIPcLm2EELi4E23TrivialOffsetCalculatorILi1EjESI_NS0_6memory12LoadWithCastILi1EEENSJ_13StoreWithCastILi1EEEEEviT_T0_T2_T3_T4_T5_)
	.align		4
        /*02b4*/ 	.word	index@(__assertfail)
	.align		4
        /*02b8*/ 	.word	index@(_ZN2at6native18elementwise_kernelILi128ELi2EZNS0_22gpu_kernel_impl_nocastIZZZNS0_67_GLOBAL__N__bb565c37_34_ValidateCompressedIndicesKernel_cu_33a4b88b42_validate_compressed_sparse_indices_kernelILNS3_8CDimNameE0ENS3_18CUDAKernelLauncherENS3_14EmptyVecKernelENS3_8DummyVecELm8EEEvRKNS_6TensorESB_lllENKUlvE0_clEvENKUlvE0_clEvEUllE_EEvRNS_18TensorIteratorBaseERKT_EUliE_EEviT1_)
	.align		4
        /*02bc*/ 	.word	index@(__assertfail)
	.align		4
        /*02c0*/ 	.word	index@(_ZN2at6native27unrolled_elementwise_kernelIZZZNS0_67_GLOBAL__N__bb565c37_34_ValidateCompressedIndicesKernel_cu_33a4b88b42_validate_compressed_sparse_indices_kernelILNS2_8CDimNameE0ENS2_18CUDAKernelLauncherENS2_14EmptyVecKernelENS2_8DummyVecELm8EEEvRKNS_6TensorESA_lllENKUlvE0_clEvENKUlvE0_clEvEUllE_St5arrayIPcLm2EELi4E23TrivialOffsetCalculatorILi1EjESI_NS0_6memory15LoadWithoutCastENSJ_16StoreWithoutCastEEEviT_T0_T2_T3_T4_T5_)
	.align		4
        /*02c4*/ 	.word	index@(__assertfail)
	.align		4
        /*02c8*/ 	.word	index@(_ZN2at6native29vectorized_elementwise_kernelILi2EZZZNS0_67_GLOBAL__N__bb565c37_34_ValidateCompressedIndicesKernel_cu_33a4b88b42_validate_compressed_sparse_indices_kernelILNS2_8CDimNameE0ENS2_18CUDAKernelLauncherENS2_14EmptyVecKernelENS2_8DummyVecELm8EEEvRKNS_6TensorESA_lllENKUlvE0_clEvENKUlvE0_clEvEUllE_St5arrayIPcLm2EEEEviT0_T1_)
	.align		4
        /*02cc*/ 	.word	index@(__assertfail)
	.align		4
        /*02d0*/ 	.word	index@(_ZN2at6native29vectorized_elementwise_kernelILi4EZZZNS0_67_GLOBAL__N__bb565c37_34_ValidateCompressedIndicesKernel_cu_33a4b88b42_validate_compressed_sparse_indices_kernelILNS2_8CDimNameE0ENS2_18CUDAKernelLauncherENS2_14EmptyVecKernelENS2_8DummyVecELm8EEEvRKNS_6TensorESA_lllENKUlvE0_clEvENKUlvE0_clEvEUllE_St5arrayIPcLm2EEEEviT0_T1_)
	.align		4
        /*02d4*/ 	.word	index@(__assertfail)
	.align		4
        /*02d8*/ 	.word	index@(_ZN2at6native18elementwise_kernelILi128ELi4EZNS0_15gpu_kernel_implIZZZNS0_67_GLOBAL__N__bb565c37_34_ValidateCompressedIndicesKernel_cu_33a4b88b42_validate_compressed_sparse_indices_kernelILNS3_8CDimNameE0ENS3_18CUDAKernelLauncherENS3_14EmptyVecKernelENS3_8DummyVecELm8EEEvRKNS_6TensorESB_lllENKUlvE0_clEvENKUlvE_clEvEUliE_EEvRNS_18TensorIteratorBaseERKT_EUliE_EEviT1_)
	.align		4
        /*02dc*/ 	.word	index@(__assertfail)
	.align		4
        /*02e0*/ 	.word	index@(_ZN2at6native27unrolled_elementwise_kernelIZZZNS0_67_GLOBAL__N__bb565c37_34_ValidateCompressedIndicesKernel_cu_33a4b88b42_validate_compressed_sparse_indices_kernelILNS2_8CDimNameE0ENS2_18CUDAKernelLauncherENS2_14EmptyVecKernelENS2_8DummyVecELm8EEEvRKNS_6TensorESA_lllENKUlvE0_clEvENKUlvE_clEvEUliE_St5arrayIPcLm2EELi4E23TrivialOffsetCalculatorILi1EjESI_NS0_6memory12LoadWithCastILi1EEENSJ_13StoreWithCastILi1EEEEEviT_T0_T2_T3_T4_T5_)
	.align		4
        /*02e4*/ 	.word	index@(__assertfail)
	.align		4
        /*02e8*/ 	.word	index@(_ZN2at6native18elementwise_kernelILi128ELi2EZNS0_22gpu_kernel_impl_nocastIZZZNS0_67_GLOBAL__N__bb565c37_34_ValidateCompressedIndicesKernel_cu_33a4b88b42_validate_compressed_sparse_indices_kernelILNS3_8CDimNameE0ENS3_18CUDAKernelLauncherENS3_14EmptyVecKernelENS3_8DummyVecELm8EEEvRKNS_6TensorESB_lllENKUlvE0_clEvENKUlvE_clEvEUliE_EEvRNS_18TensorIteratorBaseERKT_EUliE_EEviT1_)
	.align		4
        /*02ec*/ 	.word	index@(__assertfail)
	.align		4
        /*02f0*/ 	.word	index@(_ZN2at6native27unrolled_elementwise_kernelIZZZNS0_67_GLOBAL__N__bb565c37_34_ValidateCompressedIndicesKernel_cu_33a4b88b42_validate_compressed_sparse_indices_kernelILNS2_8CDimNameE0ENS2_18CUDAKernelLauncherENS2_14EmptyVecKernelENS2_8DummyVecELm8EEEvRKNS_6TensorESA_lllENKUlvE0_clEvENKUlvE_clEvEUliE_St5arrayIPcLm2EELi4E23TrivialOffsetCalculatorILi1EjESI_NS0_6memory15LoadWithoutCastENSJ_16StoreWithoutCastEEEviT_T0_T2_T3_T4_T5_)
	.align		4
        /*02f4*/ 	.word	index@(__assertfail)
	.align		4
        /*02f8*/ 	.word	index@(_ZN2at6native29vectorized_elementwise_kernelILi2EZZZNS0_67_GLOBAL__N__bb565c37_34_ValidateCompressedIndicesKernel_cu_33a4b88b42_validate_compressed_sparse_indices_kernelILNS2_8CDimNameE0ENS2_18CUDAKernelLauncherENS2_14EmptyVecKernelENS2_8DummyVecELm8EEEvRKNS_6TensorESA_lllENKUlvE0_clEvENKUlvE_clEvEUliE_St5arrayIPcLm2EEEEviT0_T1_)
	.align		4
        /*02fc*/ 	.word	index@(__assertfail)
	.align		4
        /*0300*/ 	.word	index@(_ZN2at6native29vectorized_elementwise_kernelILi4EZZZNS0_67_GLOBAL__N__bb565c37_34_ValidateCompressedIndicesKernel_cu_33a4b88b42_validate_compressed_sparse_indices_kernelILNS2_8CDimNameE0ENS2_18CUDAKernelLauncherENS2_14EmptyVecKernelENS2_8DummyVecELm8EEEvRKNS_6TensorESA_lllENKUlvE0_clEvENKUlvE_clEvEUliE_St5arrayIPcLm2EEEEviT0_T1_)
	.align		4
        /*0304*/ 	.word	index@(__assertfail)
	.align		4
        /*0308*/ 	.word	0x00000000
	.align		4
        /*030c*/ 	.word	0xfffffffe
	.align		4
        /*0310*/ 	.word	0x00000000
	.align		4
        /*0314*/ 	.word	0xfffffffd
	.align		4
        /*0318*/ 	.word	0x00000000
	.align		4
        /*031c*/ 	.word	0xfffffffc


//--------------------- .nv.constant4             --------------------------
	.section	.nv.constant4,"a",@progbits
	.align	8
	.align		8
.nv.constant4:
        /*0000*/ 	.dword	__assertfail
	.align		8
        /*0008*/ 	.dword	__unnamed_1
	.align		8
        /*0010*/ 	.dword	__unnamed_2
	.align		8
        /*0018*/ 	.dword	__unnamed_3
	.align		8
        /*0020*/ 	.dword	__unnamed_4
	.align		8
        /*0028*/ 	.dword	__unnamed_5
	.align		8
        /*0030*/ 	.dword	_ZN65_INTERNAL_bb565c37_34_ValidateCompressedIndicesKernel_cu_33a4b88b4cuda3std3__45__cpo5beginE
	.align		8
        /*0038*/ 	.dword	_ZN65_INTERNAL_bb565c37_34_ValidateCompressedIndicesKernel_cu_33a4b88b4cuda3std3__45__cpo3endE
	.align		8
        /*0040*/ 	.dword	_ZN65_INTERNAL_bb565c37_34_ValidateCompressedIndicesKernel_cu_33a4b88b4cuda3std3__45__cpo6cbeginE
	.align		8
        /*0048*/ 	.dword	_ZN65_INTERNAL_bb565c37_34_ValidateCompressedIndicesKernel_cu_33a4b88b4cuda3std3__45__cpo4cendE
	.align		8
        /*0050*/ 	.dword	_ZN65_INTERNAL_bb565c37_34_ValidateCompressedIndicesKernel_cu_33a4b88b4cuda3std3__45__cpo6rbeginE
	.align		8
        /*0058*/ 	.dword	_ZN65_INTERNAL_bb565c37_34_ValidateCompressedIndicesKernel_cu_33a4b88b4cuda3std3__45__cpo4rendE
	.align		8
        /*0060*/ 	.dword	_ZN65_INTERNAL_bb565c37_34_ValidateCompressedIndicesKernel_cu_33a4b88b4cuda3std3__45__cpo7crbeginE
	.align		8
        /*0068*/ 	.dword	_ZN65_INTERNAL_bb565c37_34_ValidateCompressedIndicesKernel_cu_33a4b88b4cuda3std3__45__cpo5crendE
	.align		8
        /*0070*/ 	.dword	_ZN65_INTERNAL_bb565c37_34_ValidateCompressedIndicesKernel_cu_33a4b88b4cuda3std3__467_GLOBAL__N__bb565c37_34_ValidateCompressedIndicesKernel_cu_33a4b88b6ignoreE
	.align		8
        /*0078*/ 	.dword	_ZN65_INTERNAL_bb565c37_34_ValidateCompressedIndicesKernel_cu_33a4b88b4cuda3std3__419piecewise_constructE
	.align		8
        /*0080*/ 	.dword	_ZN65_INTERNAL_bb565c37_34_ValidateCompressedIndicesKernel_cu_33a4b88b4cuda3std3__48in_placeE
	.align		8
        /*0088*/ 	.dword	_ZN65_INTERNAL_bb565c37_34_ValidateCompressedIndicesKernel_cu_33a4b88b4cuda3std3__420unreachable_sentinelE
	.align		8
        /*0090*/ 	.dword	_ZN65_INTERNAL_bb565c37_34_ValidateCompressedIndicesKernel_cu_33a4b88b4cuda3std6ranges3__45__cpo4swapE
	.align		8
        /*0098*/ 	.dword	_ZN65_INTERNAL_bb565c37_34_ValidateCompressedIndicesKernel_cu_33a4b88b4cuda3std6ranges3__45__cpo9iter_moveE
	.align		8
        /*00a0*/ 	.dword	_ZN65_INTERNAL_bb565c37_34_ValidateCompressedIndicesKernel_cu_33a4b88b4cuda3std6ranges3__45__cpo5beginE
	.align		8
        /*00a8*/ 	.dword	_ZN65_INTERNAL_bb565c37_34_ValidateCompressedIndicesKernel_cu_33a4b88b4cuda3std6ranges3__45__cpo3endE
	.align		8
        /*00b0*/ 	.dword	_ZN65_INTERNAL_bb565c37_34_ValidateCompressedIndicesKernel_cu_33a4b88b4cuda3std6ranges3__45__cpo6cbeginE
	.align		8
        /*00b8*/ 	.dword	_ZN65_INTERNAL_bb565c37_34_ValidateCompressedIndicesKernel_cu_33a4b88b4cuda3std6ranges3__45__cpo4cendE
	.align		8
        /*00c0*/ 	.dword	_ZN65_INTERNAL_bb565c37_34_ValidateCompressedIndicesKernel_cu_33a4b88b4cuda3std6ranges3__45__cpo7advanceE
	.align		8
        /*00c8*/ 	.dword	_ZN65_INTERNAL_bb565c37_34_ValidateCompressedIndicesKernel_cu_33a4b88b4cuda3std6ranges3__45__cpo9iter_swapE
	.align		8
        /*00d0*/ 	.dword	_ZN65_INTERNAL_bb565c37_34_ValidateCompressedIndicesKernel_cu_33a4b88b4cuda3std6ranges3__45__cpo4nextE
	.align		8
        /*00d8*/ 	.dword	_ZN65_INTERNAL_bb565c37_34_ValidateCompressedIndicesKernel_cu_33a4b88b4cuda3std6ranges3__45__cpo4prevE
	.align		8
        /*00e0*/ 	.dword	_ZN65_INTERNAL_bb565c37_34_ValidateCompressedIndicesKernel_cu_33a4b88b4cuda3std6ranges3__45__cpo4dataE
	.align		8
        /*00e8*/ 	.dword	_ZN65_INTERNAL_bb565c37_34_ValidateCompressedIndicesKernel_cu_33a4b88b4cuda3std6ranges3__45__cpo5cdataE
	.align		8
        /*00f0*/ 	.dword	_ZN65_INTERNAL_bb565c37_34_ValidateCompressedIndicesKernel_cu_33a4b88b4cuda3std6ranges3__45__cpo4sizeE
	.align		8
        /*00f8*/ 	.dword	_ZN65_INTERNAL_bb565c37_34_ValidateCompressedIndicesKernel_cu_33a4b88b4cuda3std6ranges3__45__cpo5ssizeE
	.align		8
        /*0100*/ 	.dword	_ZN65_INTERNAL_bb565c37_34_ValidateCompressedIndicesKernel_cu_33a4b88b4cuda3std6ranges3__45__cpo8distanceE
	.align		8
        /*0108*/ 	.dword	_ZN65_INTERNAL_bb565c37_34_ValidateCompressedIndicesKernel_cu_33a4b88b6thrust24THRUST_300001_SM_1030_NS6system6detail10sequential3seqE
	.align		8
        /*0110*/ 	.dword	$str$1
	.align		8
        /*0118*/ 	.dword	$str$16
	.align		8
        /*0120*/ 	.dword	$str$17
	.align		8
        /*0128*/ 	.dword	$str$18


//--------------------- .text._ZN2at6native18elementwise_kernelILi128ELi4EZNS0_15gpu_kernel_implIZZZNS0_67_GLOBAL__N__bb565c37_34_ValidateCompressedIndicesKernel_cu_33a4b88b42_validate_compressed_sparse_indices_kernelILNS3_8CDimNameE1ENS3_18CUDAKernelLauncherENS3_14EmptyVecKernelENS3_8DummyVecELm0EEEvRKNS_6TensorESB_lllENKUlvE1_clEvENKUlvE0_clEvEUllllllE_EEvRNS_18TensorIteratorBaseERKT_EUliE_EEviT1_ --------------------------
	.section	.text._ZN2at6native18elementwise_kernelILi128ELi4EZNS0_15gpu_kernel_implIZZZNS0_67_GLOBAL__N__bb565c37_34_ValidateCompressedIndicesKernel_cu_33a4b88b42_validate_compressed_sparse_indices_kernelILNS3_8CDimNameE1ENS3_18CUDAKernelLauncherENS3_14EmptyVecKernelENS3_8DummyVecELm0EEEvRKNS_6TensorESB_lllENKUlvE1_clEvENKUlvE0_clEvEUllllllE_EEvRNS_18TensorIteratorBaseERKT_EUliE_EEviT1_,"ax",@progbits
	.align	128
        .global         _ZN2at6native18elementwise_kernelILi128ELi4EZNS0_15gpu_kernel_implIZZZNS0_67_GLOBAL__N__bb565c37_34_ValidateCompressedIndicesKernel_cu_33a4b88b42_validate_compressed_sparse_indices_kernelILNS3_8CDimNameE1ENS3_18CUDAKernelLauncherENS3_14EmptyVecKernelENS3_8DummyVecELm0EEEvRKNS_6TensorESB_lllENKUlvE1_clEvENKUlvE0_clEvEUllllllE_EEvRNS_18TensorIteratorBaseERKT_EUliE_EEviT1_
        .type           _ZN2at6native18elementwise_kernelILi128ELi4EZNS0_15gpu_kernel_implIZZZNS0_67_GLOBAL__N__bb565c37_34_ValidateCompressedIndicesKernel_cu_33a4b88b42_validate_compressed_sparse_indices_kernelILNS3_8CDimNameE1ENS3_18CUDAKernelLauncherENS3_14EmptyVecKernelENS3_8DummyVecELm0EEEvRKNS_6TensorESB_lllENKUlvE1_clEvENKUlvE0_clEvEUllllllE_EEvRNS_18TensorIteratorBaseERKT_EUliE_EEviT1_,@function
        .size           _ZN2at6native18elementwise_kernelILi128ELi4EZNS0_15gpu_kernel_implIZZZNS0_67_GLOBAL__N__bb565c37_34_ValidateCompressedIndicesKernel_cu_33a4b88b42_validate_compressed_sparse_indices_kernelILNS3_8CDimNameE1ENS3_18CUDAKernelLauncherENS3_14EmptyVecKernelENS3_8DummyVecELm0EEEvRKNS_6TensorESB_lllENKUlvE1_clEvENKUlvE0_clEvEUllllllE_EEvRNS_18TensorIteratorBaseERKT_EUliE_EEviT1_,(.L_x_34629 - _ZN2at6native18elementwise_kernelILi128ELi4EZNS0_15gpu_kernel_implIZZZNS0_67_GLOBAL__N__bb565c37_34_ValidateCompressedIndicesKernel_cu_33a4b88b42_validate_compressed_sparse_indices_kernelILNS3_8CDimNameE1ENS3_18CUDAKernelLauncherENS3_14EmptyVecKernelENS3_8DummyVecELm0EEEvRKNS_6TensorESB_lllENKUlvE1_clEvENKUlvE0_clEvEUllllllE_EEvRNS_18TensorIteratorBaseERKT_EUliE_EEviT1_)
        .other          _ZN2at6native18elementwise_kernelILi128ELi4EZNS0_15gpu_kernel_implIZZZNS0_67_GLOBAL__N__bb565c37_34_ValidateCompressedIndicesKernel_cu_33a4b88b42_validate_compressed_sparse_indices_kernelILNS3_8CDimNameE1ENS3_18CUDAKernelLauncherENS3_14EmptyVecKernelENS3_8DummyVecELm0EEEvRKNS_6TensorESB_lllENKUlvE1_clEvENKUlvE0_clEvEUllllllE_EEvRNS_18TensorIteratorBaseERKT_EUliE_EEviT1_,@"STO_CUDA_ENTRY STV_DEFAULT"
_ZN2at6native18elementwise_kernelILi128ELi4EZNS0_15gpu_kernel_implIZZZNS0_67_GLOBAL__N__bb565c37_34_ValidateCompressedIndicesKernel_cu_33a4b88b42_validate_compressed_sparse_indices_kernelILNS3_8CDimNameE1ENS3_18CUDAKernelLauncherENS3_14EmptyVecKernelENS3_8DummyVecELm0EEEvRKNS_6TensorESB_lllENKUlvE1_clEvENKUlvE0_clEvEUllllllE_EEvRNS_18TensorIteratorBaseERKT_EUliE_EEviT1_:
.text._ZN2at6native18elementwise_kernelILi128ELi4EZNS0_15gpu_kernel_implIZZZNS0_67_GLOBAL__N__bb565c37_34_ValidateCompressedIndicesKernel_cu_33a4b88b42_validate_compressed_sparse_indices_kernelILNS3_8CDimNameE1ENS3_18CUDAKernelLauncherENS3_14EmptyVecKernelENS3_8DummyVecELm0EEEvRKNS_6TensorESB_lllENKUlvE1_clEvENKUlvE0_clEvEUllllllE_EEvRNS_18TensorIteratorBaseERKT_EUliE_EEviT1_:
[----:B------:R-:W0:Y:S01]  /*0000*/  LDC R1, c[0x0][0x37c] ;  /* 0x0000df00ff017b82 */ /* 0x000e220000000800 */
[----:B------:R-:W1:Y:S01]  /*0010*/  LDCU.64 UR6, c[0x0][0x750] ;  /* 0x0000ea00ff0677ac */ /* 0x000e620008000a00 */
[----:B------:R-:W2:Y:S06]  /*0020*/  S2R R38, SR_TID.X ;  /* 0x0000000000267919 */ /* 0x000eac0000002100 */
[----:B------:R-:W3:Y:S01]  /*0030*/  S2UR UR4, SR_CTAID.X ;  /* 0x00000000000479c3 */ /* 0x000ee20000002500 */
[----:B------:R-:W-:Y:S01]  /*0040*/  BSSY.RECONVERGENT B6, `(.L_x_0) ;  /* 0x0000a90000067945 */ /* 0x000fe20003800200 */
[----:B------:R-:W4:Y:S01]  /*0050*/  LDCU UR41, c[0x0][0x388] ;  /* 0x00007100ff2977ac */ /* 0x000f220008000800 */
[----:B------:R-:W5:Y:S05]  /*0060*/  LDCU UR38, c[0x0][0x758] ;  /* 0x0000eb00ff2677ac */ /* 0x000f6a0008000800 */
[----:B------:R-:W0:Y:S01]  /*0070*/  LDC.64 R22, c[0x0][0x780] ;  /* 0x0001e000ff167b82 */ /* 0x000e220000000a00 */
[----:B------:R-:W0:Y:S01]  /*0080*/  LDCU.64 UR36, c[0x0][0x358] ;  /* 0x00006b00ff2477ac */ /* 0x000e220008000a00 */
[----:B------:R-:W0:Y:S01]  /*0090*/  LDCU.U8 UR40, c[0x0][0x785] ;  /* 0x0000f0a0ff2877ac */ /* 0x000e220008000000 */
[----:B-1----:R-:W-:Y:S01]  /*00a0*/  UISETP.GT.U32.AND UP0, UPT, UR6, URZ, UPT ;  /* 0x000000ff0600728c */ /* 0x002fe2000bf04070 */
[----:B------:R-:W1:Y:S01]  /*00b0*/  LDCU UR6, c[0x0][0x380] ;  /* 0x00007000ff0677ac */ /* 0x000e620008000800 */
[----:B---3--:R-:W-:-:S02]  /*00c0*/  USHF.L.U32 UR4, UR4, 0x9, URZ ;  /* 0x0000000904047899 */ /* 0x008fc400080006ff */
[----:B----4-:R-:W-:Y:S02]  /*00d0*/  UIADD3 UR42, UPT, UPT, UR41, -0x1, URZ ;  /* 0xffffffff292a7890 */ /* 0x010fe4000fffe0ff */
[----:B------:R-:W-:Y:S02]  /*00e0*/  UISETP.GT.AND.EX UP0, UPT, UR7, URZ, UPT, UP0 ;  /* 0x000000ff0700728c */ /* 0x000fe4000bf04300 */
[----:B-----5:R-:W-:Y:S01]  /*00f0*/  UIADD3 UR5, UPT, UPT, UR38, -0x1, URZ ;  /* 0xffffffff26057890 */ /* 0x020fe2000fffe0ff */
[----:B--2---:R-:W-:Y:S01]  /*0100*/  LOP3.LUT R38, R38, UR4, RZ, 0xfc, !PT ;  /* 0x0000000426267c12 */ /* 0x004fe2000f8efcff */
[----:B------:R-:W-:Y:S01]  /*0110*/  UISETP.LT.U32.AND UP1, UPT, UR42, 0x18, UPT ;  /* 0x000000182a00788c */ /* 0x000fe2000bf21070 */
[C---:B0-----:R-:W-:Y:S01]  /*0120*/  PRMT R44, R22.reuse, 0x7770, RZ ;  /* 0x00007770162c7816 */ /* 0x041fe200000000ff */
[----:B------:R-:W-:Y:S01]  /*0130*/  ULOP3.LUT UR43, UR38, 0x7, URZ, 0xc0, !UPT ;  /* 0x00000007262b7892 */ /* 0x000fe2000f8ec0ff */
[----:B------:R-:W-:Y:S01]  /*0140*/  PRMT R52, R22, 0x7771, RZ ;  /* 0x0000777116347816 */ /* 0x000fe200000000ff */
[----:B------:R-:W-:Y:S01]  /*0150*/  ULOP3.LUT UR38, UR38, 0x3, URZ, 0xc0, !UPT ;  /* 0x0000000326267892 */ /* 0x000fe2000f8ec0ff */
[----:B------:R-:W-:Y:S01]  /*0160*/  IMAD.U32 R37, RZ, RZ, UR5 ;  /* 0x00000005ff257e24 */ /* 0x000fe2000f8e00ff */
[----:B-1----:R-:W-:Y:S01]  /*0170*/  ISETP.GE.AND P0, PT, R38, UR6, PT ;  /* 0x0000000626007c0c */ /* 0x002fe2000bf06270 */
[----:B------:R-:W-:Y:S01]  /*0180*/  USEL UR39, UR42, 0x18, UP1 ;  /* 0x000000182a277887 */ /* 0x000fe20008800000 */
[C---:B------:R-:W-:Y:S01]  /*0190*/  PRMT R50, R22.reuse, 0x7772, RZ ;  /* 0x0000777216327816 */ /* 0x040fe200000000ff */
[----:B------:R-:W-:Y:S01]  /*01a0*/  UISETP.GT.AND UP0, UPT, UR5, -0x1, UP0 ;  /* 0xffffffff0500788c */ /* 0x000fe20008704270 */
[----:B------:R-:W-:Y:S01]  /*01b0*/  PRMT R45, R22, 0x7773, RZ ;  /* 0x00007773162d7816 */ /* 0x000fe200000000ff */
[----:B------:R-:W-:Y:S01]  /*01c0*/  UIADD3 UR44, UPT, UPT, UR38, -0x1, URZ ;  /* 0xffffffff262c7890 */ /* 0x000fe2000fffe0ff */
[----:B------:R-:W-:Y:S01]  /*01d0*/  PRMT R39, R23, 0x7770, RZ ;  /* 0x0000777017277816 */ /* 0x000fe200000000ff */
[----:B------:R-:W-:-:S02]  /*01e0*/  UIADD3 UR39, UPT, UPT, UR39, 0x1, URZ ;  /* 0x0000000127277890 */ /* 0x000fc4000fffe0ff */
[----:B------:R-:W-:-:S04]  /*01f0*/  UP2UR UR45, UPR, URZ, 0x1 ;  /* 0x00000001ff2d7883 */ /* 0x000fc80008000000 */
[----:B------:R-:W-:Y:S08]  /*0200*/  @P0 BRA `(.L_x_1) ;  /* 0x000000a400cc0947 */ /* 0x000ff00003800000 */
[----:B------:R-:W-:Y:S01]  /*0210*/  UISETP.NE.AND UP0, UPT, UR41, URZ, UPT ;  /* 0x000000ff2900728c */ /* 0x000fe2000bf05270 */
[----:B------:R-:W-:Y:S02]  /*0220*/  HFMA2 R18, -RZ, RZ, 0, 0 ;  /* 0x00000000ff127431 */ /* 0x000fe400000001ff */
[----:B------:R-:W-:Y:S01]  /*0230*/  IMAD.MOV.U32 R24, RZ, RZ, RZ ;  /* 0x000000ffff187224 */ /* 0x000fe200078e00ff */
[----:B------:R-:W-:Y:S01]  /*0240*/  CS2R R16, SRZ ;  /* 0x0000000000107805 */ /* 0x000fe2000001ff00 */
[----:B------:R-:W-:Y:S02]  /*0250*/  IMAD.MOV.U32 R0, RZ, RZ, RZ ;  /* 0x000000ffff007224 */ /* 0x000fe400078e00ff */
[----:B------:R-:W-:Y:S02]  /*0260*/  IMAD.MOV.U32 R2, RZ, RZ, RZ ;  /* 0x000000ffff027224 */ /* 0x000fe400078e00ff */
[----:B------:R-:W-:Y:S05]  /*0270*/  BRA.U !UP0, `(.L_x_2) ;  /* 0x0000001908a07547 */ /* 0x000fea000b800000 */
[----:B------:R-:W0:Y:S01]  /*0280*/  LDCU.64 UR4, c[0x0][0x390] ;  /* 0x00007200ff0477ac */ /* 0x000e220008000a00 */
[----:B------:R-:W-:Y:S01]  /*0290*/  MOV R2, RZ ;  /* 0x000000ff00027202 */ /* 0x000fe20000000f00 */
[----:B------:R-:W-:Y:S01]  /*02a0*/  IMAD.MOV.U32 R3, RZ, RZ, R38 ;  /* 0x000000ffff037224 */ /* 0x000fe200078e0026 */
[----:B------:R-:W1:Y:S01]  /*02b0*/  LDCU UR6, c[0x0][0x38c] ;  /* 0x00007180ff0677ac */ /* 0x000e620008000800 */
[----:B------:R-:W2:Y:S01]  /*02c0*/  LDCU.128 UR12, c[0x0][0x4c0] ;  /* 0x00009800ff0c77ac */ /* 0x000ea20008000c00 */
[----:B------:R-:W3:Y:S01]  /*02d0*/  LDCU.64 UR8, c[0x0][0x4b8] ;  /* 0x00009700ff0877ac */ /* 0x000ee20008000a00 */
[----:B------:R-:W-:Y:S01]  /*02e0*/  UISETP.NE.AND UP0, UPT, UR42, URZ, UPT ;  /* 0x000000ff2a00728c */ /* 0x000fe2000bf05270 */
[----:B0-----:R-:W-:-:S05]  /*02f0*/  IMAD.HI.U32 R4, R38, UR4, R2 ;  /* 0x0000000426047c27 */ /* 0x001fca000f8e0002 */
[----:B------:R-:W-:-:S05]  /*0300*/  SHF.R.U32.HI R5, RZ, UR5, R4 ;  /* 0x00000005ff057c19 */ /* 0x000fca0008011604 */
[----:B------:R-:W-:-:S04]  /*0310*/  IMAD.MOV R3, RZ, RZ, -R5 ;  /* 0x000000ffff037224 */ /* 0x000fc800078e0a05 */
[----:B-1----:R-:W-:-:S04]  /*0320*/  IMAD R0, R3, UR6, R38 ;  /* 0x0000000603007c24 */ /* 0x002fc8000f8e0226 */
[C---:B--2---:R-:W-:Y:S02]  /*0330*/  IMAD R17, R0.reuse, UR12, RZ ;  /* 0x0000000c00117c24 */ /* 0x044fe4000f8e02ff */
[C---:B------:R-:W-:Y:S02]  /*0340*/  IMAD R16, R0.reuse, UR13, RZ ;  /* 0x0000000d00107c24 */ /* 0x040fe4000f8e02ff */
[C---:B------:R-:W-:Y:S02]  /*0350*/  IMAD R18, R0.reuse, UR14, RZ ;  /* 0x0000000e00127c24 */ /* 0x040fe4000f8e02ff */
[C---:B------:R-:W-:Y:S02]  /*0360*/  IMAD R24, R0.reuse, UR15, RZ ;  /* 0x0000000f00187c24 */ /* 0x040fe4000f8e02ff */
[C---:B---3--:R-:W-:Y:S02]  /*0370*/  IMAD R2, R0.reuse, UR8, RZ ;  /* 0x0000000800027c24 */ /* 0x048fe4000f8e02ff */
[----:B------:R-:W-:Y:S01]  /*0380*/  IMAD R0, R0, UR9, RZ ;  /* 0x0000000900007c24 */ /* 0x000fe2000f8e02ff */
[----:B------:R-:W-:Y:S06]  /*0390*/  BRA.U !UP0, `(.L_x_2) ;  /* 0x0000001908587547 */ /* 0x000fec000b800000 */
[----:B------:R-:W0:Y:S01]  /*03a0*/  LDCU.64 UR6, c[0x0][0x398] ;  /* 0x00007300ff0677ac */ /* 0x000e220008000a00 */
[----:B------:R-:W-:Y:S01]  /*03b0*/  MOV R4, RZ ;  /* 0x000000ff00047202 */ /* 0x000fe20000000f00 */
[----:B------:R-:W1:Y:S01]  /*03c0*/  LDCU UR4, c[0x0][0x3a0] ;  /* 0x00007400ff0477ac */ /* 0x000e620008000800 */
[----:B------:R-:W2:Y:S01]  /*03d0*/  LDCU.128 UR8, c[0x0][0x4d0] ;  /* 0x00009a00ff0877ac */ /* 0x000ea20008000c00 */
[----:B------:R-:W3:Y:S01]  /*03e0*/  LDCU.64 UR12, c[0x0][0x4e0] ;  /* 0x00009c00ff0c77ac */ /* 0x000ee20008000a00 */
[----:B------:R-:W-:Y:S01]  /*03f0*/  UISETP.NE.AND UP0, UPT, UR39, 0x2, UPT ;  /* 0x000000022700788c */ /* 0x000fe2000bf05270 */
[----:B0-----:R-:W-:-:S05]  /*0400*/  IMAD.HI.U32 R6, R5, UR7, R4 ;  /* 0x0000000705067c27 */ /* 0x001fca000f8e0004 */
[----:B-1----:R-:W-:-:S05]  /*0410*/  SHF.R.U32.HI R7, RZ, UR4, R6 ;  /* 0x00000004ff077c19 */ /* 0x002fca0008011606 */
[----:B------:R-:W-:-:S04]  /*0420*/  IMAD.MOV R3, RZ, RZ, -R7 ;  /* 0x000000ffff037224 */ /* 0x000fc800078e0a07 */
[----:B------:R-:W-:-:S04]  /*0430*/  IMAD R5, R3, UR6, R5 ;  /* 0x0000000603057c24 */ /* 0x000fc8000f8e0205 */
[C---:B--2---:R-:W-:Y:S02]  /*0440*/  IMAD R2, R5.reuse, UR8, R2 ;  /* 0x0000000805027c24 */ /* 0x044fe4000f8e0202 */
[C---:B------:R-:W-:Y:S02]  /*0450*/  IMAD R0, R5.reuse, UR9, R0 ;  /* 0x0000000905007c24 */ /* 0x040fe4000f8e0200 */
[C---:B------:R-:W-:Y:S02]  /*0460*/  IMAD R17, R5.reuse, UR10, R17 ;  /* 0x0000000a05117c24 */ /* 0x040fe4000f8e0211 */
[C---:B------:R-:W-:Y:S02]  /*0470*/  IMAD R16, R5.reuse, UR11, R16 ;  /* 0x0000000b05107c24 */ /* 0x040fe4000f8e0210 */
[C---:B---3--:R-:W-:Y:S02]  /*0480*/  IMAD R18, R5.reuse, UR12, R18 ;  /* 0x0000000c05127c24 */ /* 0x048fe4000f8e0212 */
[----:B------:R-:W-:Y:S01]  /*0490*/  IMAD R24, R5, UR13, R24 ;  /* 0x0000000d05187c24 */ /* 0x000fe2000f8e0218 */
[----:B------:R-:W-:Y:S06]  /*04a0*/  BRA.U !UP0, `(.L_x_2) ;  /* 0x0000001908147547 */ /* 0x000fec000b800000 */
[----:B------:R-:W0:Y:S01]  /*04b0*/  LDCU.64 UR4, c[0x0][0x3a8] ;  /* 0x00007500ff0477ac */ /* 0x000e220008000a00 */
[----:B------:R-:W-:Y:S01]  /*04c0*/  IMAD.MOV.U32 R6, RZ, RZ, RZ ;  /* 0x000000ffff067224 */ /* 0x000fe200078e00ff */
[----:B------:R-:W1:Y:S01]  /*04d0*/  LDCU UR6, c[0x0][0x3a4] ;  /* 0x00007480ff0677ac */ /* 0x000e620008000800 */
[----:B------:R-:W2:Y:S01]  /*04e0*/  LDCU.64 UR8, c[0x0][0x4e8] ;  /* 0x00009d00ff0877ac */ /* 0x000ea20008000a00 */
[----:B------:R-:W3:Y:S01]  /*04f0*/  LDCU.128 UR12, c[0x0][0x4f0] ;  /* 0x00009e00ff0c77ac */ /* 0x000ee20008000c00 */
[----:B------:R-:W-:Y:S01]  /*0500*/  UISETP.NE.AND UP0, UPT, UR39, 0x3, UPT ;  /* 0x000000032700788c */ /* 0x000fe2000bf05270 */
[----:B0-----:R-:W-:-:S05]  /*0510*/  IMAD.HI.U32 R4, R7, UR4, R6 ;  /* 0x0000000407047c27 */ /* 0x001fca000f8e0006 */
[----:B------:R-:W-:-:S04]  /*0520*/  SHF.R.U32.HI R5, RZ, UR5, R4 ;  /* 0x00000005ff057c19 */ /* 0x000fc80008011604 */
[----:B------:R-:W-:-:S05]  /*0530*/  IADD3 R3, PT, PT, -R5, RZ, RZ ;  /* 0x000000ff05037210 */ /* 0x000fca0007ffe1ff */
[----:B-1----:R-:W-:-:S04]  /*0540*/  IMAD R7, R3, UR6, R7 ;  /* 0x0000000603077c24 */ /* 0x002fc8000f8e0207 */
[C---:B--2---:R-:W-:Y:S02]  /*0550*/  IMAD R2, R7.reuse, UR8, R2 ;  /* 0x0000000807027c24 */ /* 0x044fe4000f8e0202 */
[C---:B------:R-:W-:Y:S02]  /*0560*/  IMAD R0, R7.reuse, UR9, R0 ;  /* 0x0000000907007c24 */ /* 0x040fe4000f8e0200 */
[C---:B---3--:R-:W-:Y:S02]  /*0570*/  IMAD R17, R7.reuse, UR12, R17 ;  /* 0x0000000c07117c24 */ /* 0x048fe4000f8e0211 */
[C---:B------:R-:W-:Y:S02]  /*0580*/  IMAD R16, R7.reuse, UR13, R16 ;  /* 0x0000000d07107c24 */ /* 0x040fe4000f8e0210 */
[C---:B------:R-:W-:Y:S02]  /*0590*/  IMAD R18, R7.reuse, UR14, R18 ;  /* 0x0000000e07127c24 */ /* 0x040fe4000f8e0212 */
[----:B------:R-:W-:Y:S01]  /*05a0*/  IMAD R24, R7, UR15, R24 ;  /* 0x0000000f07187c24 */ /* 0x000fe2000f8e0218 */
[----:B------:R-:W-:Y:S06]  /*05b0*/  BRA.U !UP0, `(.L_x_2) ;  /* 0x0000001508d07547 */ /* 0x000fec000b800000 */
[----:B------:R-:W0:Y:S01]  /*05c0*/  LDCU.64 UR6, c[0x0][0x3b0] ;  /* 0x00007600ff0677ac */ /* 0x000e220008000a00 */
[----:B------:R-:W-:Y:S01]  /*05d0*/  IMAD.MOV.U32 R4, RZ, RZ, RZ ;  /* 0x000000ffff047224 */ /* 0x000fe200078e00ff */
        /* <DEDUP_REMOVED lines=16> */
[----:B------:R-:W-:Y:S01]  /*06e0*/  HFMA2 R6, -RZ, RZ, 0, 0 ;  /* 0x00000000ff067431 */ /* 0x000fe200000001ff */
[----:B------:R-:W1:Y:S01]  /*06f0*/  LDCU UR6, c[0x0][0x3bc] ;  /* 0x00007780ff0677ac */ /* 0x000e620008000800 */
[----:B------:R-:W2:Y:S01]  /*0700*/  LDCU.64 UR8, c[0x0][0x518] ;  /* 0x0000a300ff0877ac */ /* 0x000ea20008000a00 */
[----:B------:R-:W3:Y:S01]  /*0710*/  LDCU.128 UR12, c[0x0][0x520] ;  /* 0x0000a400ff0c77ac */ /* 0x000ee20008000c00 */
[----:B------:R-:W-:Y:S01]  /*0720*/  UISETP.NE.AND UP0, UPT, UR39, 0x5, UPT ;  /* 0x000000052700788c */ /* 0x000fe2000bf05270 */
[----:B0-----:R-:W-:-:S05]  /*0730*/  IMAD.HI.U32 R4, R7, UR4, R6 ;  /* 0x0000000407047c27 */ /* 0x001fca000f8e0006 */
[----:B------:R-:W-:-:S05]  /*0740*/  SHF.R.U32.HI R5, RZ, UR5, R4 ;  /* 0x00000005ff057c19 */ /* 0x000fca0008011604 */
[----:B------:R-:W-:-:S04]  /*0750*/  IMAD.MOV R3, RZ, RZ, -R5 ;  /* 0x000000ffff037224 */ /* 0x000fc800078e0a05 */
        /* <DEDUP_REMOVED lines=15> */
[----:B-1----:R-:W-:-:S04]  /*0850*/  SHF.R.U32.HI R7, RZ, UR4, R6 ;  /* 0x00000004ff077c19 */ /* 0x002fc80008011606 */
[----:B------:R-:W-:-:S05]  /*0860*/  IADD3 R3, PT, PT, -R7, RZ, RZ ;  /* 0x000000ff07037210 */ /* 0x000fca0007ffe1ff */
        /* <DEDUP_REMOVED lines=328> */
[----:B------:R-:W-:-:S07]  /*1cf0*/  IMAD R24, R7, UR15, R24 ;  /* 0x0000000f07187c24 */ /* 0x000fce000f8e0218 */
.L_x_2:
[----:B------:R-:W0:Y:S01]  /*1d00*/  LDCU.64 UR4, c[0x0][0x718] ;  /* 0x0000e300ff0477ac */ /* 0x000e220008000a00 */
[----:B------:R-:W-:-:S04]  /*1d10*/  PRMT R3, R22, 0x7771, RZ ;  /* 0x0000777116037816 */ /* 0x000fc800000000ff */
[----:B------:R-:W-:Y:S02]  /*1d20*/  ISETP.GT.AND P0, PT, R3, 0x9, PT ;  /* 0x000000090300780c */ /* 0x000fe40003f04270 */
[----:B0-----:R-:W-:-:S04]  /*1d30*/  IADD3 R4, P1, PT, R0, UR4, RZ ;  /* 0x0000000400047c10 */ /* 0x001fc8000ff3e0ff */
[----:B------:R-:W-:-:S07]  /*1d40*/  IADD3.X R5, PT, PT, RZ, UR5, RZ, P1, !PT ;  /* 0x00000005ff057c10 */ /* 0x000fce0008ffe4ff */
[----:B------:R-:W-:Y:S05]  /*1d50*/  @P0 BRA `(.L_x_3) ;  /* 0x0000000000e40947 */ /* 0x000fea0003800000 */
[----:B------:R-:W-:-:S13]  /*1d60*/  ISETP.GT.AND P0, PT, R3, 0x4, PT ;  /* 0x000000040300780c */ /* 0x000fda0003f04270 */
[----:B------:R-:W-:Y:S05]  /*1d70*/  @P0 BRA `(.L_x_4) ;  /* 0x0000000000680947 */ /* 0x000fea0003800000 */
[----:B------:R-:W-:-:S13]  /*1d80*/  ISETP.GT.AND P0, PT, R3, 0x1, PT ;  /* 0x000000010300780c */ /* 0x000fda0003f04270 */
[----:B------:R-:W-:Y:S05]  /*1d90*/  @P0 BRA `(.L_x_5) ;  /* 0x0000000000280947 */ /* 0x000fea0003800000 */
[----:B------:R-:W-:-:S13]  /*1da0*/  ISETP.NE.AND P0, PT, R52, RZ, PT ;  /* 0x000000ff3400720c */ /* 0x000fda0003f05270 */
[----:B------:R-:W-:Y:S05]  /*1db0*/  @!P0 BRA `(.L_x_6) ;  /* 0x0000000000148947 */ /* 0x000fea0003800000 */
[----:B------:R-:W-:-:S13]  /*1dc0*/  ISETP.NE.AND P0, PT, R3, 0x1, PT ;  /* 0x000000010300780c */ /* 0x000fda0003f05270 */
[----:B------:R-:W-:Y:S05]  /*1dd0*/  @P0 BRA `(.L_x_7) ;  /* 0x0000000800d80947 */ /* 0x000fea0003800000 */
[----:B------:R-:W2:Y:S02]  /*1de0*/  LDG.E.S8 R26, desc[UR36][R4.64] ;  /* 0x00000024041a7981 */ /* 0x000ea4000c1e1300 */
[----:B--2---:R-:W-:Y:S01]  /*1df0*/  SHF.R.S32.HI R27, RZ, 0x1f, R26 ;  /* 0x0000001fff1b7819 */ /* 0x004fe2000001141a */
[----:B------:R-:W-:Y:S06]  /*1e00*/  BRA `(.L_x_8) ;  /* 0x0000000c00507947 */ /* 0x000fec0003800000 */
.L_x_6:
[----:B------:R4:W5:Y:S01]  /*1e10*/  LDG.E.U8 R26, desc[UR36][R4.64] ;  /* 0x00000024041a7981 */ /* 0x000962000c1e1100 */
[----:B------:R-:W-:Y:S01]  /*1e20*/  IMAD.MOV.U32 R27, RZ, RZ, RZ ;  /* 0x000000ffff1b7224 */ /* 0x000fe200078e00ff */
[----:B------:R-:W-:Y:S06]  /*1e30*/  BRA `(.L_x_8) ;  /* 0x0000000c00447947 */ /* 0x000fec0003800000 */
.L_x_5:
[----:B------:R-:W-:-:S13]  /*1e40*/  ISETP.NE.AND P0, PT, R3, 0x2, PT ;  /* 0x000000020300780c */ /* 0x000fda0003f05270 */
[----:B------:R-:W-:Y:S05]  /*1e50*/  @!P0 BRA `(.L_x_9) ;  /* 0x0000000000248947 */ /* 0x000fea0003800000 */
[----:B------:R-:W-:-:S13]  /*1e60*/  ISETP.NE.AND P0, PT, R3, 0x3, PT ;  /* 0x000000030300780c */ /* 0x000fda0003f05270 */
[----:B------:R-:W-:Y:S05]  /*1e70*/  @!P0 BRA `(.L_x_10) ;  /* 0x0000000000108947 */ /* 0x000fea0003800000 */
[----:B------:R-:W-:-:S13]  /*1e80*/  ISETP.NE.AND P0, PT, R3, 0x4, PT ;  /* 0x000000040300780c */ /* 0x000fda0003f05270 */
[----:B------:R-:W-:Y:S05]  /*1e90*/  @P0 BRA `(.L_x_7) ;  /* 0x0000000800a80947 */ /* 0x000fea0003800000 */
[----:B------:R3:W5:Y:S01]  /*1ea0*/  LDG.E.64 R26, desc[UR36][R4.64] ;  /* 0x00000024041a7981 */ /* 0x000762000c1e1b00 */
[----:B------:R-:W-:Y:S05]  /*1eb0*/  BRA `(.L_x_8) ;  /* 0x0000000c00247947 */ /* 0x000fea0003800000 */
.L_x_10:
[----:B------:R-:W2:Y:S02]  /*1ec0*/  LDG.E R26, desc[UR36][R4.64] ;  /* 0x00000024041a7981 */ /* 0x000ea4000c1e1900 */
[----:B--2---:R-:W-:Y:S01]  /*1ed0*/  SHF.R.S32.HI R27, RZ, 0x1f, R26 ;  /* 0x0000001fff1b7819 */ /* 0x004fe2000001141a */
[----:B------:R-:W-:Y:S06]  /*1ee0*/  BRA `(.L_x_8) ;  /* 0x0000000c00187947 */ /* 0x000fec0003800000 */
.L_x_9:
[----:B------:R-:W2:Y:S02]  /*1ef0*/  LDG.E.S16 R26, desc[UR36][R4.64] ;  /* 0x00000024041a7981 */ /* 0x000ea4000c1e1700 */
[----:B--2---:R-:W-:Y:S01]  /*1f00*/  SHF.R.S32.HI R27, RZ, 0x1f, R26 ;  /* 0x0000001fff1b7819 */ /* 0x004fe2000001141a */
[----:B------:R-:W-:Y:S06]  /*1f10*/  BRA `(.L_x_8) ;  /* 0x0000000c000c7947 */ /* 0x000fec0003800000 */
.L_x_4:
[----:B------:R-:W-:-:S13]  /*1f20*/  ISETP.GT.AND P0, PT, R3, 0x6, PT ;  /* 0x000000060300780c */ /* 0x000fda0003f04270 */
[----:B------:R-:W-:Y:S05]  /*1f30*/  @P0 BRA `(.L_x_11) ;  /* 0x00000000002c0947 */ /* 0x000fea0003800000 */
[----:B------:R-:W-:-:S13]  /*1f40*/  ISETP.NE.AND P0, PT, R3, 0x5, PT ;  /* 0x000000050300780c */ /* 0x000fda0003f05270 */
[----:B------:R-:W-:Y:S05]  /*1f50*/  @!P0 BRA `(.L_x_12) ;  /* 0x0000000000148947 */ /* 0x000fea0003800000 */
[----:B------:R-:W-:-:S13]  /*1f60*/  ISETP.NE.AND P0, PT, R3, 0x6, PT ;  /* 0x000000060300780c */ /* 0x000fda0003f05270 */
[----:B------:R-:W-:Y:S05]  /*1f70*/  @P0 BRA `(.L_x_7) ;  /* 0x0000000800700947 */ /* 0x000fea0003800000 */
[----:B------:R-:W2:Y:S02]  /*1f80*/  LDG.E R4, desc[UR36][R4.64] ;  /* 0x0000002404047981 */ /* 0x000ea4000c1e1900 */
[----:B--2---:R3:W4:Y:S02]  /*1f90*/  F2I.S64.TRUNC R26, R4 ;  /* 0x00000004001a7311 */ /* 0x004724000020d900 */
[----:B---34-:R-:W-:Y:S05]  /*1fa0*/  BRA `(.L_x_8) ;  /* 0x0000000800e87947 */ /* 0x018fea0003800000 */
.L_x_12:
[----:B------:R-:W2:Y:S02]  /*1fb0*/  LDG.E.U16 R4, desc[UR36][R4.64] ;  /* 0x0000002404047981 */ /* 0x000ea4000c1e1500 */
[----:B--2---:R-:W-:-:S06]  /*1fc0*/  HADD2.F32 R26, -RZ, R4.H0_H0 ;  /* 0x20000004ff1a7230 */ /* 0x004fcc0000004100 */
[----:B------:R-:W3:Y:S02]  /*1fd0*/  F2I.S64.TRUNC R26, R26 ;  /* 0x0000001a001a7311 */ /* 0x000ee4000020d900 */
[----:B---3--:R-:W-:Y:S05]  /*1fe0*/  BRA `(.L_x_8) ;  /* 0x0000000800d87947 */ /* 0x008fea0003800000 */
.L_x_11:
[----:B------:R-:W-:-:S13]  /*1ff0*/  ISETP.NE.AND P0, PT, R3, 0x7, PT ;  /* 0x000000070300780c */ /* 0x000fda0003f05270 */
[----:B------:R-:W-:Y:S05]  /*2000*/  @!P0 BRA `(.L_x_13) ;  /* 0x00000000002c8947 */ /* 0x000fea0003800000 */
[----:B------:R-:W-:-:S13]  /*2010*/  ISETP.NE.AND P0, PT, R3, 0x8, PT ;  /* 0x000000080300780c */ /* 0x000fda0003f05270 */
[----:B------:R-:W-:Y:S05]  /*2020*/  @!P0 BRA `(.L_x_14) ;  /* 0x0000000000148947 */ /* 0x000fea0003800000 */
[----:B------:R-:W-:-:S13]  /*2030*/  ISETP.NE.AND P0, PT, R3, 0x9, PT ;  /* 0x000000090300780c */ /* 0x000fda0003f05270 */
[----:B------:R-:W-:Y:S05]  /*2040*/  @P0 BRA `(.L_x_7) ;  /* 0x00000008003c0947 */ /* 0x000fea0003800000 */
[----:B------:R-:W2:Y:S02]  /*2050*/  LDG.E R4, desc[UR36][R4.64] ;  /* 0x0000002404047981 */ /* 0x000ea4000c1e1900 */
[----:B--2---:R3:W4:Y:S02]  /*2060*/  F2I.S64.TRUNC R26, R4 ;  /* 0x00000004001a7311 */ /* 0x004724000020d900 */
[----:B---34-:R-:W-:Y:S05]  /*2070*/  BRA `(.L_x_8) ;  /* 0x0000000800b47947 */ /* 0x018fea0003800000 */
.L_x_14:
[----:B------:R-:W2:Y:S02]  /*2080*/  LDG.E.U16 R4, desc[UR36][R4.64] ;  /* 0x0000002404047981 */ /* 0x000ea4000c1e1500 */
[----:B--2---:R-:W-:-:S06]  /*2090*/  HADD2.F32 R26, -RZ, R4.H0_H0 ;  /* 0x20000004ff1a7230 */ /* 0x004fcc0000004100 */
[----:B------:R-:W3:Y:S02]  /*20a0*/  F2I.S64.TRUNC R26, R26 ;  /* 0x0000001a001a7311 */ /* 0x000ee4000020d900 */
[----:B---3--:R-:W-:Y:S05]  /*20b0*/  BRA `(.L_x_8) ;  /* 0x0000000800a47947 */ /* 0x008fea0003800000 */
.L_x_13:
[----:B------:R-:W2:Y:S02]  /*20c0*/  LDG.E.64 R4, desc[UR36][R4.64] ;  /* 0x0000002404047981 */ /* 0x000ea4000c1e1b00 */
[----:B--2---:R3:W4:Y:S02]  /*20d0*/  F2I.S64.F64.TRUNC R26, R4 ;  /* 0x00000004001a7311 */ /* 0x004724000030d900 */
[----:B---34-:R-:W-:Y:S05]  /*20e0*/  BRA `(.L_x_8) ;  /* 0x0000000800987947 */ /* 0x018fea0003800000 */
.L_x_3:
[----:B------:R-:W-:-:S13]  /*20f0*/  ISETP.GT.AND P0, PT, R3, 0x18, PT ;  /* 0x000000180300780c */ /* 0x000fda0003f04270 */
[----:B------:R-:W-:Y:S05]  /*2100*/  @P0 BRA `(.L_x_15) ;  /* 0x0000000000e80947 */ /* 0x000fea0003800000 */
[----:B------:R-:W-:-:S13]  /*2110*/  ISETP.GT.AND P0, PT, R3, 0xe, PT ;  /* 0x0000000e0300780c */ /* 0x000fda0003f04270 */
[----:B------:R-:W-:Y:S05]  /*2120*/  @P0 BRA `(.L_x_16) ;  /* 0x0000000000300947 */ /* 0x000fea0003800000 */
[----:B------:R-:W-:-:S13]  /*2130*/  ISETP.NE.AND P0, PT, R3, 0xa, PT ;  /* 0x0000000a0300780c */ /* 0x000fda0003f05270 */
[----:B------:R-:W-:Y:S05]  /*2140*/  @!P0 BRA `(.L_x_17) ;  /* 0x00000000001c8947 */ /* 0x000fea0003800000 */
[----:B------:R-:W-:-:S13]  /*2150*/  ISETP.NE.AND P0, PT, R3, 0xb, PT ;  /* 0x0000000b0300780c */ /* 0x000fda0003f05270 */
[----:B------:R-:W-:Y:S05]  /*2160*/  @P0 BRA `(.L_x_7) ;  /* 0x0000000400f40947 */ /* 0x000fea0003800000 */
[----:B------:R-:W2:Y:S01]  /*2170*/  LDG.E.U8 R4, desc[UR36][R4.64] ;  /* 0x0000002404047981 */ /* 0x000ea2000c1e1100 */
[----:B------:R-:W-:Y:S01]  /*2180*/  IMAD.MOV.U32 R27, RZ, RZ, RZ ;  /* 0x000000ffff1b7224 */ /* 0x000fe200078e00ff */
[----:B--2---:R-:W-:-:S04]  /*2190*/  ISETP.NE.AND P0, PT, R4, RZ, PT ;  /* 0x000000ff0400720c */ /* 0x004fc80003f05270 */
[----:B------:R-:W-:Y:S01]  /*21a0*/  SEL R26, RZ, 0x1, !P0 ;  /* 0x00000001ff1a7807 */ /* 0x000fe20004000000 */
[----:B------:R-:W-:Y:S08]  /*21b0*/  BRA `(.L_x_8) ;  /* 0x0000000800647947 */ /* 0x000ff00003800000 */
.L_x_17:
[----:B------:R-:W2:Y:S02]  /*21c0*/  LDG.E.64 R4, desc[UR36][R4.64] ;  /* 0x0000002404047981 */ /* 0x000ea4000c1e1b00 */
[----:B--2---:R3:W4:Y:S02]  /*21d0*/  F2I.S64.F64.TRUNC R26, R4 ;  /* 0x00000004001a7311 */ /* 0x004724000030d900 */
[----:B---34-:R-:W-:Y:S05]  /*21e0*/  BRA `(.L_x_8) ;  /* 0x0000000800587947 */ /* 0x018fea0003800000 */
.L_x_16:
[----:B------:R-:W-:-:S13]  /*21f0*/  ISETP.NE.AND P0, PT, R3, 0xf, PT ;  /* 0x0000000f0300780c */ /* 0x000fda0003f05270 */
[----:B------:R-:W-:Y:S05]  /*2200*/  @!P0 BRA `(.L_x_18) ;  /* 0x0000000000988947 */ /* 0x000fea0003800000 */
[----:B------:R-:W-:-:S13]  /*2210*/  ISETP.NE.AND P0, PT, R3, 0x17, PT ;  /* 0x000000170300780c */ /* 0x000fda0003f05270 */
[----:B------:R-:W-:Y:S05]  /*2220*/  @!P0 BRA `(.L_x_19) ;  /* 0x0000000000588947 */ /* 0x000fea0003800000 */
[----:B------:R-:W-:-:S13]  /*2230*/  ISETP.NE.AND P0, PT, R3, 0x18, PT ;  /* 0x000000180300780c */ /* 0x000fda0003f05270 */
[----:B------:R-:W-:Y:S05]  /*2240*/  @P0 BRA `(.L_x_7) ;  /* 0x0000000400bc0947 */ /* 0x000fea0003800000 */
[----:B------:R-:W2:Y:S01]  /*2250*/  LDG.E.U8 R0, desc[UR36][R4.64] ;  /* 0x0000002404007981 */ /* 0x000ea2000c1e1100 */
[----:B------:R-:W-:Y:S01]  /*2260*/  IMAD.MOV.U32 R7, RZ, RZ, 0x1f ;  /* 0x0000001fff077424 */ /* 0x000fe200078e00ff */
[----:B--2---:R-:W-:-:S04]  /*2270*/  SHF.L.U32 R0, R0, 0x18, RZ ;  /* 0x0000001800007819 */ /* 0x004fc800000006ff */
[C---:B------:R-:W-:Y:S02]  /*2280*/  LOP3.LUT R3, R0.reuse, 0x7f000000, RZ, 0xc0, !PT ;  /* 0x7f00000000037812 */ /* 0x040fe400078ec0ff */
[----:B------:R-:W-:Y:S02]  /*2290*/  LOP3.LUT P0, RZ, R0, 0x7f000000, RZ, 0xc0, !PT ;  /* 0x7f00000000ff7812 */ /* 0x000fe4000780c0ff */
[----:B------:R-:W0:Y:S02]  /*22a0*/  FLO.U32 R6, R3 ;  /* 0x0000000300067300 */ /* 0x000e2400000e0000 */
[----:B0-----:R-:W-:-:S05]  /*22b0*/  IMAD.MOV R6, RZ, RZ, -R6 ;  /* 0x000000ffff067224 */ /* 0x001fca00078e0a06 */
[----:B------:R-:W-:-:S04]  /*22c0*/  VIADDMNMX.U32 R6, R6, R7, 0x4, !PT ;  /* 0x0000000406067446 */ /* 0x000fc80007800007 */
[----:B------:R-:W-:-:S04]  /*22d0*/  IADD3 R6, PT, PT, R6, -0x4, RZ ;  /* 0xfffffffc06067810 */ /* 0x000fc80007ffe0ff */
[C---:B------:R-:W-:Y:S01]  /*22e0*/  SHF.L.U32 R7, R3.reuse, R6, RZ ;  /* 0x0000000603077219 */ /* 0x040fe200000006ff */
[----:B------:R-:W-:Y:S02]  /*22f0*/  IMAD.SHL.U32 R8, R6, 0x800000, RZ ;  /* 0x0080000006087824 */ /* 0x000fe400078e00ff */
[----:B------:R-:W-:-:S03]  /*2300*/  VIADD R6, R3, 0x1000000 ;  /* 0x0100000003067836 */ /* 0x000fc60000000000 */
[----:B------:R-:W-:Y:S02]  /*2310*/  LEA.HI R7, R7, -R8, RZ, 0x1c ;  /* 0x8000000807077211 */ /* 0x000fe400078fe0ff */
[----:B------:R-:W-:Y:S02]  /*2320*/  SHF.R.S32.HI R6, RZ, 0x8, R6 ;  /* 0x00000008ff067819 */ /* 0x000fe40000011406 */
[----:B------:R-:W-:-:S04]  /*2330*/  IADD3 R7, PT, PT, R7, 0x3c000000, RZ ;  /* 0x3c00000007077810 */ /* 0x000fc80007ffe0ff */
[----:B------:R-:W-:-:S04]  /*2340*/  LOP3.LUT R6, R7, 0x7f800000, R6, 0xf8, !PT ;  /* 0x7f80000007067812 */ /* 0x000fc800078ef806 */
[----:B------:R-:W-:-:S04]  /*2350*/  SEL R3, R6, RZ, P0 ;  /* 0x000000ff06037207 */ /* 0x000fc80000000000 */
[----:B------:R-:W-:-:S04]  /*2360*/  LOP3.LUT R3, R3, 0x80000000, R0, 0xf8, !PT ;  /* 0x8000000003037812 */ /* 0x000fc800078ef800 */
[----:B------:R3:W4:Y:S02]  /*2370*/  F2I.S64.TRUNC R26, R3 ;  /* 0x00000003001a7311 */ /* 0x000724000020d900 */
[----:B---34-:R-:W-:Y:S05]  /*2380*/  BRA `(.L_x_8) ;  /* 0x0000000400f07947 */ /* 0x018fea0003800000 */
.L_x_19:
[----:B------:R-:W2:Y:S02]  /*2390*/  LDG.E.U8 R4, desc[UR36][R4.64] ;  /* 0x0000002404047981 */ /* 0x000ea4000c1e1100 */
[C---:B--2---:R-:W-:Y:S02]  /*23a0*/  IMAD.SHL.U32 R3, R4.reuse, 0x2000000, RZ ;  /* 0x0200000004037824 */ /* 0x044fe400078e00ff */
[----:B------:R-:W-:-:S03]  /*23b0*/  IMAD.SHL.U32 R6, R4, 0x100, RZ ;  /* 0x0000010004067824 */ /* 0x000fc600078e00ff */
[----:B------:R-:W-:-:S13]  /*23c0*/  ISETP.GT.U32.AND P0, PT, R3, 0x7ffffff, PT ;  /* 0x07ffffff0300780c */ /* 0x000fda0003f04070 */
[----:B------:R-:W-:Y:S02]  /*23d0*/  @!P0 LOP3.LUT R0, R6, 0x7f00, RZ, 0xc0, !PT ;  /* 0x00007f0006008812 */ /* 0x000fe400078ec0ff */
[----:B------:R-:W-:Y:S02]  /*23e0*/  @P0 LEA.HI R3, R3, 0x70000000, RZ, 0x1c ;  /* 0x7000000003030811 */ /* 0x000fe400078fe0ff */
[----:B------:R-:W-:Y:S02]  /*23f0*/  @!P0 LOP3.LUT R0, R0, 0x3f000000, RZ, 0xfc, !PT ;  /* 0x3f00000000008812 */ /* 0x000fe400078efcff */
[----:B------:R-:W-:-:S03]  /*2400*/  PRMT R6, R6, 0x9910, RZ ;  /* 0x0000991006067816 */ /* 0x000fc600000000ff */
[----:B------:R-:W-:Y:S01]  /*2410*/  @!P0 FADD.FTZ R0, R0, -0.5 ;  /* 0xbf00000000008421 */ /* 0x000fe20000010000 */
[----:B------:R-:W-:Y:S01]  /*2420*/  @P0 FMUL.FTZ R0, R3, 1.9259299443872358531e-34 ;  /* 0x0780000003000820 */ /* 0x000fe20000410000 */
[----:B------:R-:W-:-:S04]  /*2430*/  MOV R3, R6 ;  /* 0x0000000600037202 */ /* 0x000fc80000000f00 */
[----:B------:R-:W-:-:S04]  /*2440*/  LOP3.LUT R0, R0, 0x80000000, R3, 0xf8, !PT ;  /* 0x8000000000007812 */ /* 0x000fc800078ef803 */
[----:B------:R3:W4:Y:S02]  /*2450*/  F2I.S64.TRUNC R26, R0 ;  /* 0x00000000001a7311 */ /* 0x000724000020d900 */
[----:B---34-:R-:W-:Y:S05]  /*2460*/  BRA `(.L_x_8) ;  /* 0x0000000400b87947 */ /* 0x018fea0003800000 */
.L_x_18:
[----:B------:R-:W2:Y:S02]  /*2470*/  LDG.E.U16 R26, desc[UR36][R4.64] ;  /* 0x00000024041a7981 */ /* 0x000ea4000c1e1500 */
[----:B--2---:R-:W-:-:S06]  /*2480*/  IMAD.U32 R26, R26, 0x10000, RZ ;  /* 0x000100001a1a7824 */ /* 0x004fcc00078e00ff */
[----:B------:R-:W3:Y:S02]  /*2490*/  F2I.S64.TRUNC R26, R26 ;  /* 0x0000001a001a7311 */ /* 0x000ee4000020d900 */
[----:B---3--:R-:W-:Y:S05]  /*24a0*/  BRA `(.L_x_8) ;  /* 0x0000000400a87947 */ /* 0x008fea0003800000 */
.L_x_15:
[----:B------:R-:W-:-:S13]  /*24b0*/  ISETP.GT.AND P0, PT, R3, 0x1b, PT ;  /* 0x0000001b0300780c */ /* 0x000fda0003f04270 */
[----:B------:R-:W-:Y:S05]  /*24c0*/  @P0 BRA `(.L_x_20) ;  /* 0x0000000400040947 */ /* 0x000fea0003800000 */
[----:B------:R-:W-:-:S13]  /*24d0*/  ISETP.NE.AND P0, PT, R3, 0x19, PT ;  /* 0x000000190300780c */ /* 0x000fda0003f05270 */
[----:B------:R-:W-:Y:S05]  /*24e0*/  @!P0 BRA `(.L_x_21) ;  /* 0x00000000008c8947 */ /* 0x000fea0003800000 */
[----:B------:R-:W-:-:S13]  /*24f0*/  ISETP.NE.AND P0, PT, R3, 0x1a, PT ;  /* 0x0000001a0300780c */ /* 0x000fda0003f05270 */
[----:B------:R-:W-:Y:S05]  /*2500*/  @!P0 BRA `(.L_x_22) ;  /* 0x0000000000148947 */ /* 0x000fea0003800000 */
[----:B------:R-:W-:-:S13]  /*2510*/  ISETP.NE.AND P0, PT, R3, 0x1b, PT ;  /* 0x0000001b0300780c */ /* 0x000fda0003f05270 */
[----:B------:R-:W-:Y:S05]  /*2520*/  @P0 BRA `(.L_x_7) ;  /* 0x0000000400040947 */ /* 0x000fea0003800000 */
[----:B------:R0:W5:Y:S01]  /*2530*/  LDG.E.U16 R26, desc[UR36][R4.64] ;  /* 0x00000024041a7981 */ /* 0x000162000c1e1500 */
[----:B------:R-:W-:Y:S01]  /*2540*/  IMAD.MOV.U32 R27, RZ, RZ, RZ ;  /* 0x000000ffff1b7224 */ /* 0x000fe200078e00ff */
[----:B------:R-:W-:Y:S06]  /*2550*/  BRA `(.L_x_8) ;  /* 0x00000004007c7947 */ /* 0x000fec0003800000 */
.L_x_22:
[----:B------:R-:W2:Y:S01]  /*2560*/  LDG.E.U8 R4, desc[UR36][R4.64] ;  /* 0x0000002404047981 */ /* 0x000ea2000c1e1100 */
[----:B------:R-:W-:Y:S01]  /*2570*/  BSSY.RECONVERGENT B0, `(.L_x_23) ;  /* 0x0000018000007945 */ /* 0x000fe20003800200 */
[----:B------:R-:W-:Y:S01]  /*2580*/  HFMA2 R26, -RZ, RZ, 0, 0 ;  /* 0x00000000ff1a7431 */ /* 0x000fe200000001ff */
[----:B--2---:R-:W-:-:S13]  /*2590*/  ISETP.NE.AND P0, PT, R4, RZ, PT ;  /* 0x000000ff0400720c */ /* 0x004fda0003f05270 */
[----:B------:R-:W-:Y:S05]  /*25a0*/  @!P0 BRA `(.L_x_24) ;  /* 0x0000000000508947 */ /* 0x000fea0003800000 */
[----:B------:R-:W-:-:S13]  /*25b0*/  ISETP.NE.AND P0, PT, R4, 0x80, PT ;  /* 0x000000800400780c */ /* 0x000fda0003f05270 */
[----:B------:R-:W-:Y:S01]  /*25c0*/  @!P0 IMAD.MOV.U32 R26, RZ, RZ, 0x7f800001 ;  /* 0x7f800001ff1a8424 */ /* 0x000fe200078e00ff */
[----:B------:R-:W-:Y:S06]  /*25d0*/  @!P0 BRA `(.L_x_24) ;  /* 0x0000000000448947 */ /* 0x000fec0003800000 */
[--C-:B------:R-:W-:Y:S01]  /*25e0*/  SHF.R.U32.HI R0, RZ, 0x3, R4.reuse ;  /* 0x00000003ff007819 */ /* 0x100fe20000011604 */
[----:B------:R-:W-:Y:S03]  /*25f0*/  BSSY.RECONVERGENT B1, `(.L_x_25) ;  /* 0x000000c000017945 */ /* 0x000fe60003800200 */
[----:B------:R-:W-:Y:S02]  /*2600*/  LOP3.LUT P0, R3, R0, 0xf, RZ, 0xc0, !PT ;  /* 0x0000000f00037812 */ /* 0x000fe4000780c0ff */
[----:B------:R-:W-:-:S05]  /*2610*/  SHF.R.U32.HI R0, RZ, 0x7, R4 ;  /* 0x00000007ff007819 */ /* 0x000fca0000011604 */
[----:B------:R-:W-:Y:S01]  /*2620*/  IMAD.U32 R7, R0, -0x80000000, RZ ;  /* 0x8000000000077824 */ /* 0x000fe200078e00ff */
[----:B------:R-:W-:-:S05]  /*2630*/  LOP3.LUT R0, R4, 0x7, RZ, 0xc0, !PT ;  /* 0x0000000704007812 */ /* 0x000fca00078ec0ff */
[----:B------:R-:W-:Y:S05]  /*2640*/  @P0 BRA `(.L_x_26) ;  /* 0x0000000000180947 */ /* 0x000fea0003800000 */
[----:B------:R-:W0:Y:S02]  /*2650*/  FLO.U32 R4, R0 ;  /* 0x0000000000047300 */ /* 0x000e2400000e0000 */
[----:B0-----:R-:W-:-:S04]  /*2660*/  IADD3 R4, PT, PT, -R4, 0x1f, RZ ;  /* 0x0000001f04047810 */ /* 0x001fc80007ffe1ff */
[----:B------:R-:W-:Y:S02]  /*2670*/  IADD3 R5, PT, PT, R4, -0x1c, RZ ;  /* 0xffffffe404057810 */ /* 0x000fe40007ffe0ff */
[----:B------:R-:W-:Y:S02]  /*2680*/  IADD3 R3, PT, PT, R3, 0x1d, -R4 ;  /* 0x0000001d03037810 */ /* 0x000fe40007ffe804 */
[----:B------:R-:W-:-:S04]  /*2690*/  SHF.L.U32 R5, R0, R5, RZ ;  /* 0x0000000500057219 */ /* 0x000fc800000006ff */
[----:B------:R-:W-:-:S07]  /*26a0*/  LOP3.LUT R0, R5, 0x7, RZ, 0xc0, !PT ;  /* 0x0000000705007812 */ /* 0x000fce00078ec0ff */
.L_x_26:
[----:B------:R-:W-:Y:S05]  /*26b0*/  BSYNC.RECONVERGENT B1 ;  /* 0x0000000000017941 */ /* 0x000fea0003800200 */
.L_x_25:
[----:B------:R-:W-:Y:S01]  /*26c0*/  IMAD.SHL.U32 R0, R0, 0x100000, RZ ;  /* 0x0010000000007824 */ /* 0x000fe200078e00ff */
[----:B------:R-:W-:-:S04]  /*26d0*/  LEA R3, R3, 0x3b800000, 0x17 ;  /* 0x3b80000003037811 */ /* 0x000fc800078eb8ff */
[----:B------:R-:W-:-:S07]  /*26e0*/  LOP3.LUT R26, R3, R0, R7, 0xfe, !PT ;  /* 0x00000000031a7212 */ /* 0x000fce00078efe07 */
.L_x_24:
[----:B------:R-:W-:Y:S05]  /*26f0*/  BSYNC.RECONVERGENT B0 ;  /* 0x0000000000007941 */ /* 0x000fea0003800200 */
.L_x_23:
[----:B------:R-:W1:Y:S02]  /*2700*/  F2I.S64.TRUNC R26, R26 ;  /* 0x0000001a001a7311 */ /* 0x000e64000020d900 */
[----:B-1----:R-:W-:Y:S05]  /*2710*/  BRA `(.L_x_8) ;  /* 0x00000004000c7947 */ /* 0x002fea0003800000 */
.L_x_21:
[----:B------:R-:W2:Y:S01]  /*2720*/  LDG.E.U8 R4, desc[UR36][R4.64] ;  /* 0x0000002404047981 */ /* 0x000ea2000c1e1100 */
[----:B------:R-:W-:Y:S01]  /*2730*/  BSSY.RECONVERGENT B0, `(.L_x_27) ;  /* 0x0000018000007945 */ /* 0x000fe20003800200 */
[----:B------:R-:W-:Y:S01]  /*2740*/  IMAD.MOV.U32 R26, RZ, RZ, RZ ;  /* 0x000000ffff1a7224 */ /* 0x000fe200078e00ff */
[----:B--2---:R-:W-:-:S13]  /*2750*/  ISETP.NE.AND P0, PT, R4, RZ, PT ;  /* 0x000000ff0400720c */ /* 0x004fda0003f05270 */
[----:B------:R-:W-:Y:S05]  /*2760*/  @!P0 BRA `(.L_x_28) ;  /* 0x0000000000508947 */ /* 0x000fea0003800000 */
[----:B------:R-:W-:-:S13]  /*2770*/  ISETP.NE.AND P0, PT, R4, 0x80, PT ;  /* 0x000000800400780c */ /* 0x000fda0003f05270 */
[----:B------:R-:W-:Y:S01]  /*2780*/  @!P0 MOV R26, 0x7f800001 ;  /* 0x7f800001001a8802 */ /* 0x000fe20000000f00 */
        /* <DEDUP_REMOVED lines=10> */
[----:B------:R-:W-:Y:S01]  /*2830*/  IADD3 R3, PT, PT, R3, 0x1e, -R4 ;  /* 0x0000001e03037810 */ /* 0x000fe20007ffe804 */
[----:B------:R-:W-:-:S05]  /*2840*/  VIADD R5, R4, 0xffffffe3 ;  /* 0xffffffe304057836 */ /* 0x000fca0000000000 */
[----:B------:R-:W-:-:S04]  /*2850*/  SHF.L.U32 R5, R0, R5, RZ ;  /* 0x0000000500057219 */ /* 0x000fc800000006ff */
[----:B------:R-:W-:-:S07]  /*2860*/  LOP3.LUT R0, R5, 0x3, RZ, 0xc0, !PT ;  /* 0x0000000305007812 */ /* 0x000fce00078ec0ff */
.L_x_30:
[----:B------:R-:W-:Y:S05]  /*2870*/  BSYNC.RECONVERGENT B1 ;  /* 0x0000000000017941 */ /* 0x000fea0003800200 */
.L_x_29:
[----:B------:R-:W-:Y:S02]  /*2880*/  SHF.L.U32 R0, R0, 0x15, RZ ;  /* 0x0000001500007819 */ /* 0x000fe400000006ff */
[----:B------:R-:W-:-:S04]  /*2890*/  LEA R3, R3, 0x37800000, 0x17 ;  /* 0x3780000003037811 */ /* 0x000fc800078eb8ff */
[----:B------:R-:W-:-:S07]  /*28a0*/  LOP3.LUT R26, R3, R0, R7, 0xfe, !PT ;  /* 0x00000000031a7212 */ /* 0x000fce00078efe07 */
.L_x_28:
[----:B------:R-:W-:Y:S05]  /*28b0*/  BSYNC.RECONVERGENT B0 ;  /* 0x0000000000007941 */ /* 0x000fea0003800200 */
.L_x_27:
[----:B------:R-:W1:Y:S02]  /*28c0*/  F2I.S64.TRUNC R26, R26 ;  /* 0x0000001a001a7311 */ /* 0x000e64000020d900 */
[----:B-1----:R-:W-:Y:S05]  /*28d0*/  BRA `(.L_x_8) ;  /* 0x00000000009c7947 */ /* 0x002fea0003800000 */
.L_x_20:
[----:B------:R-:W-:-:S13]  /*28e0*/  ISETP.NE.AND P0, PT, R3, 0x1c, PT ;  /* 0x0000001c0300780c */ /* 0x000fda0003f05270 */
[----:B------:R-:W-:Y:S05]  /*28f0*/  @!P0 BRA `(.L_x_31) ;  /* 0x00000000008c8947 */ /* 0x000fea0003800000 */
[----:B------:R-:W-:-:S13]  /*2900*/  ISETP.NE.AND P0, PT, R3, 0x1d, PT ;  /* 0x0000001d0300780c */ /* 0x000fda0003f05270 */
[----:B------:R-:W-:Y:S05]  /*2910*/  @!P0 BRA `(.L_x_32) ;  /* 0x00000000007c8947 */ /* 0x000fea0003800000 */
[----:B------:R-:W-:-:S13]  /*2920*/  ISETP.NE.AND P0, PT, R3, 0x2c, PT ;  /* 0x0000002c0300780c */ /* 0x000fda0003f05270 */
[----:B------:R-:W-:Y:S05]  /*2930*/  @!P0 BRA `(.L_x_33) ;  /* 0x0000000000488947 */ /* 0x000fea0003800000 */
.L_x_7:
[----:B------:R-:W-:Y:S01]  /*2940*/  MOV R0, 0x0 ;  /* 0x0000000000007802 */ /* 0x000fe20000000f00 */
[----:B------:R-:W0:Y:S01]  /*2950*/  LDCU.64 UR4, c[0x4][0x118] ;  /* 0x01002300ff0477ac */ /* 0x000e220008000a00 */
[----:B------:R-:W-:Y:S02]  /*2960*/  HFMA2 R13, -RZ, RZ, 0, 0 ;  /* 0x00000000ff0d7431 */ /* 0x000fe400000001ff */
[----:B------:R-:W-:Y:S01]  /*2970*/  IMAD.MOV.U32 R8, RZ, RZ, 0x4e ;  /* 0x0000004eff087424 */ /* 0x000fe200078e00ff */
[----:B------:R1:W2:Y:S01]  /*2980*/  LDC.64 R14, c[0x4][R0] ;  /* 0x01000000000e7b82 */ /* 0x0002a20000000a00 */
[----:B------:R-:W3:Y:S01]  /*2990*/  LDCU.64 UR6, c[0x4][0x120] ;  /* 0x01002400ff0677ac */ /* 0x000ee20008000a00 */
[----:B------:R-:W-:Y:S01]  /*29a0*/  IMAD.MOV.U32 R12, RZ, RZ, 0x1 ;  /* 0x00000001ff0c7424 */ /* 0x000fe200078e00ff */
[----:B------:R-:W4:Y:S01]  /*29b0*/  LDCU.64 UR8, c[0x4][0x20] ;  /* 0x01000400ff0877ac */ /* 0x000f220008000a00 */
[----:B0-----:R-:W-:Y:S02]  /*29c0*/  IMAD.U32 R4, RZ, RZ, UR4 ;  /* 0x00000004ff047e24 */ /* 0x001fe4000f8e00ff */
[----:B------:R-:W-:Y:S01]  /*29d0*/  IMAD.U32 R5, RZ, RZ, UR5 ;  /* 0x00000005ff057e24 */ /* 0x000fe2000f8e00ff */
[----:B---3--:R-:W-:Y:S01]  /*29e0*/  MOV R6, UR6 ;  /* 0x0000000600067c02 */ /* 0x008fe20008000f00 */
[----:B------:R-:W-:-:S02]  /*29f0*/  IMAD.U32 R7, RZ, RZ, UR7 ;  /* 0x00000007ff077e24 */ /* 0x000fc4000f8e00ff */
[----:B----4-:R-:W-:Y:S01]  /*2a00*/  IMAD.U32 R10, RZ, RZ, UR8 ;  /* 0x00000008ff0a7e24 */ /* 0x010fe2000f8e00ff */
[----:B-1----:R-:W-:-:S07]  /*2a10*/  MOV R11, UR9 ;  /* 0x00000009000b7c02 */ /* 0x002fce0008000f00 */
[----:B------:R-:W-:-:S07]  /*2a20*/  LEPC R20, `(.L_x_34) ;  /* 0x000000001014794e */ /* 0x000fce0000000000 */
[----:B--2---:R-:W-:Y:S05]  /*2a30*/  CALL.ABS.NOINC R14 ;  /* 0x000000000e007343 */ /* 0x004fea0003c00000 */
.L_x_34:
[----:B------:R-:W-:Y:S01]  /*2a40*/  CS2R R26, SRZ ;  /* 0x00000000001a7805 */ /* 0x000fe2000001ff00 */
[----:B------:R-:W-:Y:S06]  /*2a50*/  BRA `(.L_x_8) ;  /* 0x00000000003c7947 */ /* 0x000fec0003800000 */
.L_x_33:
[----:B------:R-:W2:Y:S01]  /*2a60*/  LDG.E.U8 R4, desc[UR36][R4.64] ;  /* 0x0000002404047981 */ /* 0x000ea2000c1e1100 */
[----:B------:R-:W-:Y:S01]  /*2a70*/  BSSY.RECONVERGENT B0, `(.L_x_35) ;  /* 0x0000007000007945 */ /* 0x000fe20003800200 */
[----:B------:R-:W-:Y:S01]  /*2a80*/  IMAD.MOV.U32 R26, RZ, RZ, 0x400000 ;  /* 0x00400000ff1a7424 */ /* 0x000fe200078e00ff */
[----:B--2---:R-:W-:-:S13]  /*2a90*/  ISETP.NE.AND P0, PT, R4, RZ, PT ;  /* 0x000000ff0400720c */ /* 0x004fda0003f05270 */
[----:B------:R-:W-:Y:S05]  /*2aa0*/  @!P0 BRA `(.L_x_36) ;  /* 0x00000000000c8947 */ /* 0x000fea0003800000 */
[----:B------:R-:W-:-:S13]  /*2ab0*/  ISETP.NE.AND P0, PT, R4, 0xff, PT ;  /* 0x000000ff0400780c */ /* 0x000fda0003f05270 */
[----:B------:R-:W-:Y:S01]  /*2ac0*/  @!P0 IMAD.MOV.U32 R26, RZ, RZ, 0x7f800001 ;  /* 0x7f800001ff1a8424 */ /* 0x000fe200078e00ff */
[----:B------:R-:W-:-:S07]  /*2ad0*/  @P0 SHF.L.U32 R26, R4, 0x17, RZ ;  /* 0x00000017041a0819 */ /* 0x000fce00000006ff */
.L_x_36:
[----:B------:R-:W-:Y:S05]  /*2ae0*/  BSYNC.RECONVERGENT B0 ;  /* 0x0000000000007941 */ /* 0x000fea0003800200 */
.L_x_35:
[----:B------:R-:W2:Y:S02]  /*2af0*/  F2I.S64.TRUNC R26, R26 ;  /* 0x0000001a001a7311 */ /* 0x000ea4000020d900 */
[----:B--2---:R-:W-:Y:S05]  /*2b00*/  BRA `(.L_x_8) ;  /* 0x0000000000107947 */ /* 0x004fea0003800000 */
.L_x_32:
[----:B------:R2:W5:Y:S01]  /*2b10*/  LDG.E.64 R26, desc[UR36][R4.64] ;  /* 0x00000024041a7981 */ /* 0x000562000c1e1b00 */
[----:B------:R-:W-:Y:S05]  /*2b20*/  BRA `(.L_x_8) ;  /* 0x0000000000087947 */ /* 0x000fea0003800000 */
.L_x_31:
[----:B------:R1:W5:Y:S01]  /*2b30*/  LDG.E R26, desc[UR36][R4.64] ;  /* 0x00000024041a7981 */ /* 0x000362000c1e1900 */
[----:B------:R-:W-:-:S07]  /*2b40*/  IMAD.MOV.U32 R27, RZ, RZ, RZ ;  /* 0x000000ffff1b7224 */ /* 0x000fce00078e00ff */
.L_x_8:
[----:B------:R-:W0:Y:S01]  /*2b50*/  LDCU.64 UR4, c[0x0][0x720] ;  /* 0x0000e400ff0477ac */ /* 0x000e220008000a00 */
[----:B------:R-:W-:-:S04]  /*2b60*/  PRMT R0, R22, 0x7772, RZ ;  /* 0x0000777216007816 */ /* 0x000fc800000000ff */
[----:B------:R-:W-:Y:S02]  /*2b70*/  ISETP.GT.AND P0, PT, R0, 0x9, PT ;  /* 0x000000090000780c */ /* 0x000fe40003f04270 */
[----:B01234-:R-:W-:-:S05]  /*2b80*/  IADD3 R4, P1, PT, R17, UR4, RZ ;  /* 0x0000000411047c10 */ /* 0x01ffca000ff3e0ff */
[----:B------:R-:W-:-:S06]  /*2b90*/  IMAD.X R5, RZ, RZ, UR5, P1 ;  /* 0x00000005ff057e24 */ /* 0x000fcc00088e06ff */
        /* <DEDUP_REMOVED lines=12> */
.L_x_40:
[----:B------:R1:W5:Y:S01]  /*2c60*/  LDG.E.U8 R28, desc[UR36][R4.64] ;  /* 0x00000024041c7981 */ /* 0x000362000c1e1100 */
[----:B------:R-:W-:Y:S01]  /*2c70*/  MOV R29, RZ ;  /* 0x000000ff001d7202 */ /* 0x000fe20000000f00 */
[----:B------:R-:W-:Y:S06]  /*2c80*/  BRA `(.L_x_42) ;  /* 0x0000000c00447947 */ /* 0x000fec0003800000 */
.L_x_39:
        /* <DEDUP_REMOVED lines=8> */
.L_x_44:
[----:B------:R-:W2:Y:S02]  /*2d10*/  LDG.E R28, desc[UR36][R4.64] ;  /* 0x00000024041c7981 */ /* 0x000ea4000c1e1900 */
[----:B--2---:R-:W-:Y:S01]  /*2d20*/  SHF.R.S32.HI R29, RZ, 0x1f, R28 ;  /* 0x0000001fff1d7819 */ /* 0x004fe2000001141c */
[----:B------:R-:W-:Y:S06]  /*2d30*/  BRA `(.L_x_42) ;  /* 0x0000000c00187947 */ /* 0x000fec0003800000 */
.L_x_43:
[----:B------:R-:W2:Y:S02]  /*2d40*/  LDG.E.S16 R28, desc[UR36][R4.64] ;  /* 0x00000024041c7981 */ /* 0x000ea4000c1e1700 */
[----:B--2---:R-:W-:Y:S01]  /*2d50*/  SHF.R.S32.HI R29, RZ, 0x1f, R28 ;  /* 0x0000001fff1d7819 */ /* 0x004fe2000001141c */
[----:B------:R-:W-:Y:S06]  /*2d60*/  BRA `(.L_x_42) ;  /* 0x0000000c000c7947 */ /* 0x000fec0003800000 */
.L_x_38:
[----:B------:R-:W-:-:S13]  /*2d70*/  ISETP.GT.AND P0, PT, R0, 0x6, PT ;  /* 0x000000060000780c */ /* 0x000fda0003f04270 */
[----:B------:R-:W-:Y:S05]  /*2d80*/  @P0 BRA `(.L_x_45) ;  /* 0x00000000002c0947 */ /* 0x000fea0003800000 */
[----:B------:R-:W-:-:S13]  /*2d90*/  ISETP.NE.AND P0, PT, R0, 0x5, PT ;  /* 0x000000050000780c */ /* 0x000fda0003f05270 */
[----:B------:R-:W-:Y:S05]  /*2da0*/  @!P0 BRA `(.L_x_46) ;  /* 0x0000000000148947 */ /* 0x000fea0003800000 */
[----:B------:R-:W-:-:S13]  /*2db0*/  ISETP.NE.AND P0, PT, R0, 0x6, PT ;  /* 0x000000060000780c */ /* 0x000fda0003f05270 */
[----:B------:R-:W-:Y:S05]  /*2dc0*/  @P0 BRA `(.L_x_41) ;  /* 0x0000000800700947 */ /* 0x000fea0003800000 */
[----:B------:R-:W2:Y:S02]  /*2dd0*/  LDG.E R4, desc[UR36][R4.64] ;  /* 0x0000002404047981 */ /* 0x000ea4000c1e1900 */
[----:B--2---:R2:W3:Y:S02]  /*2de0*/  F2I.S64.TRUNC R28, R4 ;  /* 0x00000004001c7311 */ /* 0x0044e4000020d900 */
[----:B--23--:R-:W-:Y:S05]  /*2df0*/  BRA `(.L_x_42) ;  /* 0x0000000800e87947 */ /* 0x00cfea0003800000 */
.L_x_46:
[----:B------:R-:W2:Y:S02]  /*2e00*/  LDG.E.U16 R4, desc[UR36][R4.64] ;  /* 0x0000002404047981 */ /* 0x000ea4000c1e1500 */
[----:B--2---:R-:W-:-:S06]  /*2e10*/  HADD2.F32 R28, -RZ, R4.H0_H0 ;  /* 0x20000004ff1c7230 */ /* 0x004fcc0000004100 */
[----:B------:R-:W2:Y:S02]  /*2e20*/  F2I.S64.TRUNC R28, R28 ;  /* 0x0000001c001c7311 */ /* 0x000ea4000020d900 */
[----:B--2---:R-:W-:Y:S05]  /*2e30*/  BRA `(.L_x_42) ;  /* 0x0000000800d87947 */ /* 0x004fea0003800000 */
.L_x_45:
[----:B------:R-:W-:-:S13]  /*2e40*/  ISETP.NE.AND P0, PT, R0, 0x7, PT ;  /* 0x000000070000780c */ /* 0x000fda0003f05270 */
[----:B------:R-:W-:Y:S05]  /*2e50*/  @!P0 BRA `(.L_x_47) ;  /* 0x00000000002c8947 */ /* 0x000fea0003800000 */
[----:B------:R-:W-:-:S13]  /*2e60*/  ISETP.NE.AND P0, PT, R0, 0x8, PT ;  /* 0x000000080000780c */ /* 0x000fda0003f05270 */
[----:B------:R-:W-:Y:S05]  /*2e70*/  @!P0 BRA `(.L_x_48) ;  /* 0x0000000000148947 */ /* 0x000fea0003800000 */
[----:B------:R-:W-:-:S13]  /*2e80*/  ISETP.NE.AND P0, PT, R0, 0x9, PT ;  /* 0x000000090000780c */ /* 0x000fda0003f05270 */
[----:B------:R-:W-:Y:S05]  /*2e90*/  @P0 BRA `(.L_x_41) ;  /* 0x00000008003c0947 */ /* 0x000fea0003800000 */
[----:B------:R-:W2:Y:S02]  /*2ea0*/  LDG.E R4, desc[UR36][R4.64] ;  /* 0x0000002404047981 */ /* 0x000ea4000c1e1900 */
[----:B--2---:R2:W3:Y:S02]  /*2eb0*/  F2I.S64.TRUNC R28, R4 ;  /* 0x00000004001c7311 */ /* 0x0044e4000020d900 */
[----:B--23--:R-:W-:Y:S05]  /*2ec0*/  BRA `(.L_x_42) ;  /* 0x0000000800b47947 */ /* 0x00cfea0003800000 */
.L_x_48:
[----:B------:R-:W2:Y:S02]  /*2ed0*/  LDG.E.U16 R4, desc[UR36][R4.64] ;  /* 0x0000002404047981 */ /* 0x000ea4000c1e1500 */
[----:B--2---:R-:W-:-:S06]  /*2ee0*/  HADD2.F32 R28, -RZ, R4.H0_H0 ;  /* 0x20000004ff1c7230 */ /* 0x004fcc0000004100 */
[----:B------:R-:W2:Y:S02]  /*2ef0*/  F2I.S64.TRUNC R28, R28 ;  /* 0x0000001c001c7311 */ /* 0x000ea4000020d900 */
[----:B--2---:R-:W-:Y:S05]  /*2f00*/  BRA `(.L_x_42) ;  /* 0x0000000800a47947 */ /* 0x004fea0003800000 */
.L_x_47:
[----:B------:R-:W2:Y:S02]  /*2f10*/  LDG.E.64 R4, desc[UR36][R4.64] ;  /* 0x0000002404047981 */ /* 0x000ea4000c1e1b00 */
[----:B--2---:R2:W3:Y:S02]  /*2f20*/  F2I.S64.F64.TRUNC R28, R4 ;  /* 0x00000004001c7311 */ /* 0x0044e4000030d900 */
[----:B--23--:R-:W-:Y:S05]  /*2f30*/  BRA `(.L_x_42) ;  /* 0x0000000800987947 */ /* 0x00cfea0003800000 */
.L_x_37:
        /* <DEDUP_REMOVED lines=13> */
.L_x_51:
[----:B------:R-:W2:Y:S02]  /*3010*/  LDG.E.64 R4, desc[UR36][R4.64] ;  /* 0x0000002404047981 */ /* 0x000ea4000c1e1b00 */
[----:B--2---:R2:W3:Y:S02]  /*3020*/  F2I.S64.F64.TRUNC R28, R4 ;  /* 0x00000004001c7311 */ /* 0x0044e4000030d900 */
[----:B--23--:R-:W-:Y:S05]  /*3030*/  BRA `(.L_x_42) ;  /* 0x0000000800587947 */ /* 0x00cfea0003800000 */
.L_x_50:
[----:B------:R-:W-:-:S13]  /*3040*/  ISETP.NE.AND P0, PT, R0, 0xf, PT ;  /* 0x0000000f0000780c */ /* 0x000fda0003f05270 */
[----:B------:R-:W-:Y:S05]  /*3050*/  @!P0 BRA `(.L_x_52) ;  /* 0x0000000000988947 */ /* 0x000fea0003800000 */
[----:B------:R-:W-:-:S13]  /*3060*/  ISETP.NE.AND P0, PT, R0, 0x17, PT ;  /* 0x000000170000780c */ /* 0x000fda0003f05270 */
[----:B------:R-:W-:Y:S05]  /*3070*/  @!P0 BRA `(.L_x_53) ;  /* 0x0000000000588947 */ /* 0x000fea0003800000 */
[----:B------:R-:W-:-:S13]  /*3080*/  ISETP.NE.AND P0, PT, R0, 0x18, PT ;  /* 0x000000180000780c */ /* 0x000fda0003f05270 */
[----:B------:R-:W-:Y:S05]  /*3090*/  @P0 BRA `(.L_x_41) ;  /* 0x0000000400bc0947 */ /* 0x000fea0003800000 */
[----:B------:R-:W2:Y:S01]  /*30a0*/  LDG.E.U8 R0, desc[UR36][R4.64] ;  /* 0x0000002404007981 */ /* 0x000ea2000c1e1100 */
[----:B------:R-:W-:Y:S02]  /*30b0*/  HFMA2 R7, -RZ, RZ, 0, 1.847743988037109375e-06 ;  /* 0x0000001fff077431 */ /* 0x000fe400000001ff */
[----:B--2---:R-:W-:-:S05]  /*30c0*/  IMAD.SHL.U32 R0, R0, 0x1000000, RZ ;  /* 0x0100000000007824 */ /* 0x004fca00078e00ff */
[C---:B------:R-:W-:Y:S02]  /*30d0*/  LOP3.LUT R3, R0.reuse, 0x7f000000, RZ, 0xc0, !PT ;  /* 0x7f00000000037812 */ /* 0x040fe400078ec0ff */
[----:B------:R-:W-:Y:S02]  /*30e0*/  LOP3.LUT P0, RZ, R0, 0x7f000000, RZ, 0xc0, !PT ;  /* 0x7f00000000ff7812 */ /* 0x000fe4000780c0ff */
[----:B------:R-:W0:Y:S02]  /*30f0*/  FLO.U32 R6, R3 ;  /* 0x0000000300067300 */ /* 0x000e2400000e0000 */
[----:B0-----:R-:W-:-:S05]  /*3100*/  IMAD.MOV R6, RZ, RZ, -R6 ;  /* 0x000000ffff067224 */ /* 0x001fca00078e0a06 */
[----:B------:R-:W-:-:S05]  /*3110*/  VIADDMNMX.U32 R6, R6, R7, 0x4, !PT ;  /* 0x0000000406067446 */ /* 0x000fca0007800007 */
[----:B------:R-:W-:-:S05]  /*3120*/  VIADD R6, R6, 0xfffffffc ;  /* 0xfffffffc06067836 */ /* 0x000fca0000000000 */
[C---:B------:R-:W-:Y:S02]  /*3130*/  SHF.L.U32 R7, R3.reuse, R6, RZ ;  /* 0x0000000603077219 */ /* 0x040fe400000006ff */
[----:B------:R-:W-:Y:S01]  /*3140*/  SHF.L.U32 R8, R6, 0x17, RZ ;  /* 0x0000001706087819 */ /* 0x000fe200000006ff */
[----:B------:R-:W-:-:S03]  /*3150*/  VIADD R6, R3, 0x1000000 ;  /* 0x0100000003067836 */ /* 0x000fc60000000000 */
[----:B------:R-:W-:Y:S02]  /*3160*/  LEA.HI R7, R7, -R8, RZ, 0x1c ;  /* 0x8000000807077211 */ /* 0x000fe400078fe0ff */
[----:B------:R-:W-:-:S03]  /*3170*/  SHF.R.S32.HI R6, RZ, 0x8, R6 ;  /* 0x00000008ff067819 */ /* 0x000fc60000011406 */
[----:B------:R-:W-:-:S05]  /*3180*/  VIADD R7, R7, 0x3c000000 ;  /* 0x3c00000007077836 */ /* 0x000fca0000000000 */
[----:B------:R-:W-:-:S04]  /*3190*/  LOP3.LUT R6, R7, 0x7f800000, R6, 0xf8, !PT ;  /* 0x7f80000007067812 */ /* 0x000fc800078ef806 */
[----:B------:R-:W-:-:S04]  /*31a0*/  SEL R3, R6, RZ, P0 ;  /* 0x000000ff06037207 */ /* 0x000fc80000000000 */
[----:B------:R-:W-:-:S04]  /*31b0*/  LOP3.LUT R3, R3, 0x80000000, R0, 0xf8, !PT ;  /* 0x8000000003037812 */ /* 0x000fc800078ef800 */
[----:B------:R2:W3:Y:S02]  /*31c0*/  F2I.S64.TRUNC R28, R3 ;  /* 0x00000003001c7311 */ /* 0x0004e4000020d900 */
[----:B--23--:R-:W-:Y:S05]  /*31d0*/  BRA `(.L_x_42) ;  /* 0x0000000400f07947 */ /* 0x00cfea0003800000 */
.L_x_53:
[----:B------:R-:W2:Y:S02]  /*31e0*/  LDG.E.U8 R4, desc[UR36][R4.64] ;  /* 0x0000002404047981 */ /* 0x000ea4000c1e1100 */
[C---:B--2---:R-:W-:Y:S01]  /*31f0*/  SHF.L.U32 R3, R4.reuse, 0x19, RZ ;  /* 0x0000001904037819 */ /* 0x044fe200000006ff */
        /* <DEDUP_REMOVED lines=8> */
[----:B------:R-:W-:-:S05]  /*3280*/  IMAD.MOV.U32 R3, RZ, RZ, R6 ;  /* 0x000000ffff037224 */ /* 0x000fca00078e0006 */
[----:B------:R-:W-:-:S04]  /*3290*/  LOP3.LUT R0, R0, 0x80000000, R3, 0xf8, !PT ;  /* 0x8000000000007812 */ /* 0x000fc800078ef803 */
[----:B------:R2:W3:Y:S02]  /*32a0*/  F2I.S64.TRUNC R28, R0 ;  /* 0x00000000001c7311 */ /* 0x0004e4000020d900 */
[----:B--23--:R-:W-:Y:S05]  /*32b0*/  BRA `(.L_x_42) ;  /* 0x0000000400b87947 */ /* 0x00cfea0003800000 */
.L_x_52:
[----:B------:R-:W2:Y:S02]  /*32c0*/  LDG.E.U16 R28, desc[UR36][R4.64] ;  /* 0x00000024041c7981 */ /* 0x000ea4000c1e1500 */
[----:B--2---:R-:W-:-:S06]  /*32d0*/  SHF.L.U32 R28, R28, 0x10, RZ ;  /* 0x000000101c1c7819 */ /* 0x004fcc00000006ff */
[----:B------:R-:W2:Y:S02]  /*32e0*/  F2I.S64.TRUNC R28, R28 ;  /* 0x0000001c001c7311 */ /* 0x000ea4000020d900 */
[----:B--2---:R-:W-:Y:S05]  /*32f0*/  BRA `(.L_x_42) ;  /* 0x0000000400a87947 */ /* 0x004fea0003800000 */
.L_x_49:
        /* <DEDUP_REMOVED lines=11> */
.L_x_56:
        /* <DEDUP_REMOVED lines=21> */
.L_x_60:
[----:B------:R-:W-:Y:S05]  /*3500*/  BSYNC.RECONVERGENT B1 ;  /* 0x0000000000017941 */ /* 0x000fea0003800200 */
.L_x_59:
[----:B------:R-:W-:Y:S02]  /*3510*/  SHF.L.U32 R0, R0, 0x14, RZ ;  /* 0x0000001400007819 */ /* 0x000fe400000006ff */
[----:B------:R-:W-:-:S04]  /*3520*/  LEA R3, R3, 0x3b800000, 0x17 ;  /* 0x3b80000003037811 */ /* 0x000fc800078eb8ff */
[----:B------:R-:W-:-:S07]  /*3530*/  LOP3.LUT R28, R3, R0, R7, 0xfe, !PT ;  /* 0x00000000031c7212 */ /* 0x000fce00078efe07 */
.L_x_58:
[----:B------:R-:W-:Y:S05]  /*3540*/  BSYNC.RECONVERGENT B0 ;  /* 0x0000000000007941 */ /* 0x000fea0003800200 */
.L_x_57:
[----:B------:R-:W4:Y:S02]  /*3550*/  F2I.S64.TRUNC R28, R28 ;  /* 0x0000001c001c7311 */ /* 0x000f24000020d900 */
[----:B----4-:R-:W-:Y:S05]  /*3560*/  BRA `(.L_x_42) ;  /* 0x00000004000c7947 */ /* 0x010fea0003800000 */
.L_x_55:
[----:B------:R-:W2:Y:S01]  /*3570*/  LDG.E.U8 R4, desc[UR36][R4.64] ;  /* 0x0000002404047981 */ /* 0x000ea2000c1e1100 */
[----:B------:R-:W-:Y:S01]  /*3580*/  BSSY.RECONVERGENT B0, `(.L_x_61) ;  /* 0x0000018000007945 */ /* 0x000fe20003800200 */
[----:B------:R-:W-:Y:S01]  /*3590*/  IMAD.MOV.U32 R28, RZ, RZ, RZ ;  /* 0x000000ffff1c7224 */ /* 0x000fe200078e00ff */
        /* <DEDUP_REMOVED lines=8> */
[----:B------:R-:W-:-:S04]  /*3620*/  SHF.R.U32.HI R0, RZ, 0x7, R4 ;  /* 0x00000007ff007819 */ /* 0x000fc80000011604 */
[----:B------:R-:W-:Y:S02]  /*3630*/  SHF.L.U32 R7, R0, 0x1f, RZ ;  /* 0x0000001f00077819 */ /* 0x000fe400000006ff */
        /* <DEDUP_REMOVED lines=8> */
.L_x_64:
[----:B------:R-:W-:Y:S05]  /*36c0*/  BSYNC.RECONVERGENT B1 ;  /* 0x0000000000017941 */ /* 0x000fea0003800200 */
.L_x_63:
[----:B------:R-:W-:Y:S01]  /*36d0*/  IMAD.SHL.U32 R0, R0, 0x200000, RZ ;  /* 0x0020000000007824 */ /* 0x000fe200078e00ff */
[----:B------:R-:W-:-:S04]  /*36e0*/  LEA R3, R3, 0x37800000, 0x17 ;  /* 0x3780000003037811 */ /* 0x000fc800078eb8ff */
[----:B------:R-:W-:-:S07]  /*36f0*/  LOP3.LUT R28, R3, R0, R7, 0xfe, !PT ;  /* 0x00000000031c7212 */ /* 0x000fce00078efe07 */
.L_x_62:
[----:B------:R-:W-:Y:S05]  /*3700*/  BSYNC.RECONVERGENT B0 ;  /* 0x0000000000007941 */ /* 0x000fea0003800200 */
.L_x_61:
[----:B------:R-:W4:Y:S02]  /*3710*/  F2I.S64.TRUNC R28, R28 ;  /* 0x0000001c001c7311 */ /* 0x000f24000020d900 */
[----:B----4-:R-:W-:Y:S05]  /*3720*/  BRA `(.L_x_42) ;  /* 0x00000000009c7947 */ /* 0x010fea0003800000 */
.L_x_54:
[----:B------:R-:W-:-:S13]  /*3730*/  ISETP.NE.AND P0, PT, R0, 0x1c, PT ;  /* 0x0000001c0000780c */ /* 0x000fda0003f05270 */
[----:B------:R-:W-:Y:S05]  /*3740*/  @!P0 BRA `(.L_x_65) ;  /* 0x00000000008c8947 */ /* 0x000fea0003800000 */
[----:B------:R-:W-:-:S13]  /*3750*/  ISETP.NE.AND P0, PT, R0, 0x1d, PT ;  /* 0x0000001d0000780c */ /* 0x000fda0003f05270 */
[----:B------:R-:W-:Y:S05]  /*3760*/  @!P0 BRA `(.L_x_66) ;  /* 0x00000000007c8947 */ /* 0x000fea0003800000 */
[----:B------:R-:W-:-:S13]  /*3770*/  ISETP.NE.AND P0, PT, R0, 0x2c, PT ;  /* 0x0000002c0000780c */ /* 0x000fda0003f05270 */
[----:B------:R-:W-:Y:S05]  /*3780*/  @!P0 BRA `(.L_x_67) ;  /* 0x0000000000488947 */ /* 0x000fea0003800000 */
.L_x_41:
[----:B------:R-:W-:Y:S01]  /*3790*/  MOV R0, 0x0 ;  /* 0x0000000000007802 */ /* 0x000fe20000000f00 */
[----:B------:R-:W0:Y:S01]  /*37a0*/  LDCU.64 UR4, c[0x4][0x118] ;  /* 0x01002300ff0477ac */ /* 0x000e220008000a00 */
[----:B------:R-:W-:Y:S02]  /*37b0*/  HFMA2 R8, -RZ, RZ, 0, 4.64916229248046875e-06 ;  /* 0x0000004eff087431 */ /* 0x000fe400000001ff */
[----:B------:R-:W-:Y:S01]  /*37c0*/  IMAD.MOV.U32 R12, RZ, RZ, 0x1 ;  /* 0x00000001ff0c7424 */ /* 0x000fe200078e00ff */
[----:B------:R1:W2:Y:S01]  /*37d0*/  LDC.64 R14, c[0x4][R0] ;  /* 0x01000000000e7b82 */ /* 0x0002a20000000a00 */
[----:B------:R-:W3:Y:S01]  /*37e0*/  LDCU.64 UR6, c[0x4][0x120] ;  /* 0x01002400ff0677ac */ /* 0x000ee20008000a00 */
[----:B------:R-:W-:Y:S01]  /*37f0*/  IMAD.MOV.U32 R13, RZ, RZ, RZ ;  /* 0x000000ffff0d7224 */ /* 0x000fe200078e00ff */
[----:B------:R-:W4:Y:S01]  /*3800*/  LDCU.64 UR8, c[0x4][0x20] ;  /* 0x01000400ff0877ac */ /* 0x000f220008000a00 */
[----:B0-----:R-:W-:Y:S01]  /*3810*/  MOV R4, UR4 ;  /* 0x0000000400047c02 */ /* 0x001fe20008000f00 */
[----:B------:R-:W-:-:S02]  /*3820*/  IMAD.U32 R5, RZ, RZ, UR5 ;  /* 0x00000005ff057e24 */ /* 0x000fc4000f8e00ff */
[----:B---3--:R-:W-:Y:S01]  /*3830*/  IMAD.U32 R6, RZ, RZ, UR6 ;  /* 0x00000006ff067e24 */ /* 0x008fe2000f8e00ff */
[----:B------:R-:W-:Y:S01]  /*3840*/  MOV R7, UR7 ;  /* 0x0000000700077c02 */ /* 0x000fe20008000f00 */
[----:B----4-:R-:W-:Y:S02]  /*3850*/  IMAD.U32 R10, RZ, RZ, UR8 ;  /* 0x00000008ff0a7e24 */ /* 0x010fe4000f8e00ff */
[----:B-1----:R-:W-:-:S07]  /*3860*/  IMAD.U32 R11, RZ, RZ, UR9 ;  /* 0x00000009ff0b7e24 */ /* 0x002fce000f8e00ff */
[----:B------:R-:W-:-:S07]  /*3870*/  LEPC R20, `(.L_x_68) ;  /* 0x000000001014794e */ /* 0x000fce0000000000 */
[----:B--2--5:R-:W-:Y:S05]  /*3880*/  CALL.ABS.NOINC R14 ;  /* 0x000000000e007343 */ /* 0x024fea0003c00000 */
.L_x_68:
[----:B------:R-:W-:Y:S01]  /*3890*/  CS2R R28, SRZ ;  /* 0x00000000001c7805 */ /* 0x000fe2000001ff00 */
[----:B------:R-:W-:Y:S06]  /*38a0*/  BRA `(.L_x_42) ;  /* 0x00000000003c7947 */ /* 0x000fec0003800000 */
.L_x_67:
[----:B------:R-:W2:Y:S01]  /*38b0*/  LDG.E.U8 R4, desc[UR36][R4.64] ;  /* 0x0000002404047981 */ /* 0x000ea2000c1e1100 */
[----:B------:R-:W-:Y:S01]  /*38c0*/  BSSY.RECONVERGENT B0, `(.L_x_69) ;  /* 0x0000007000007945 */ /* 0x000fe20003800200 */
[----:B------:R-:W-:Y:S02]  /*38d0*/  MOV R28, 0x400000 ;  /* 0x00400000001c7802 */ /* 0x000fe40000000f00 */
[----:B--2---:R-:W-:-:S13]  /*38e0*/  ISETP.NE.AND P0, PT, R4, RZ, PT ;  /* 0x000000ff0400720c */ /* 0x004fda0003f05270 */
[----:B------:R-:W-:Y:S05]  /*38f0*/  @!P0 BRA `(.L_x_70) ;  /* 0x00000000000c8947 */ /* 0x000fea0003800000 */
[----:B------:R-:W-:-:S13]  /*3900*/  ISETP.NE.AND P0, PT, R4, 0xff, PT ;  /* 0x000000ff0400780c */ /* 0x000fda0003f05270 */
[----:B------:R-:W-:Y:S02]  /*3910*/  @!P0 IMAD.MOV.U32 R28, RZ, RZ, 0x7f800001 ;  /* 0x7f800001ff1c8424 */ /* 0x000fe400078e00ff */
[----:B------:R-:W-:-:S07]  /*3920*/  @P0 IMAD.SHL.U32 R28, R4, 0x800000, RZ ;  /* 0x00800000041c0824 */ /* 0x000fce00078e00ff */
.L_x_70:
[----:B------:R-:W-:Y:S05]  /*3930*/  BSYNC.RECONVERGENT B0 ;  /* 0x0000000000007941 */ /* 0x000fea0003800200 */
.L_x_69:
[----:B------:R-:W2:Y:S02]  /*3940*/  F2I.S64.TRUNC R28, R28 ;  /* 0x0000001c001c7311 */ /* 0x000ea4000020d900 */
[----:B--2---:R-:W-:Y:S05]  /*3950*/  BRA `(.L_x_42) ;  /* 0x0000000000107947 */ /* 0x004fea0003800000 */
.L_x_66:
[----:B------:R2:W5:Y:S01]  /*3960*/  LDG.E.64 R28, desc[UR36][R4.64] ;  /* 0x00000024041c7981 */ /* 0x000562000c1e1b00 */
[----:B------:R-:W-:Y:S05]  /*3970*/  BRA `(.L_x_42) ;  /* 0x0000000000087947 */ /* 0x000fea0003800000 */
.L_x_65:
[----:B------:R3:W5:Y:S01]  /*3980*/  LDG.E R28, desc[UR36][R4.64] ;  /* 0x00000024041c7981 */ /* 0x000762000c1e1900 */
[----:B------:R-:W-:-:S07]  /*3990*/  HFMA2 R29, -RZ, RZ, 0, 0 ;  /* 0x00000000ff1d7431 */ /* 0x000fce00000001ff */
.L_x_42:
        /* <DEDUP_REMOVED lines=17> */
.L_x_74:
[----:B------:R0:W5:Y:S01]  /*3ab0*/  LDG.E.U8 R16, desc[UR36][R4.64] ;  /* 0x0000002404107981 */ /* 0x000162000c1e1100 */
[----:B------:R-:W-:Y:S01]  /*3ac0*/  IMAD.MOV.U32 R17, RZ, RZ, RZ ;  /* 0x000000ffff117224 */ /* 0x000fe200078e00ff */
[----:B------:R-:W-:Y:S06]  /*3ad0*/  BRA `(.L_x_76) ;  /* 0x0000000c00447947 */ /* 0x000fec0003800000 */
.L_x_73:
        /* <DEDUP_REMOVED lines=8> */
.L_x_78:
[----:B------:R-:W2:Y:S02]  /*3b60*/  LDG.E R16, desc[UR36][R4.64] ;  /* 0x0000002404107981 */ /* 0x000ea4000c1e1900 */
[----:B--2---:R-:W-:Y:S01]  /*3b70*/  SHF.R.S32.HI R17, RZ, 0x1f, R16 ;  /* 0x0000001fff117819 */ /* 0x004fe20000011410 */
[----:B------:R-:W-:Y:S06]  /*3b80*/  BRA `(.L_x_76) ;  /* 0x0000000c00187947 */ /* 0x000fec0003800000 */
.L_x_77:
[----:B------:R-:W2:Y:S02]  /*3b90*/  LDG.E.S16 R16, desc[UR36][R4.64] ;  /* 0x0000002404107981 */ /* 0x000ea4000c1e1700 */
[----:B--2---:R-:W-:Y:S01]  /*3ba0*/  SHF.R.S32.HI R17, RZ, 0x1f, R16 ;  /* 0x0000001fff117819 */ /* 0x004fe20000011410 */
[----:B------:R-:W-:Y:S06]  /*3bb0*/  BRA `(.L_x_76) ;  /* 0x0000000c000c7947 */ /* 0x000fec0003800000 */
.L_x_72:
        /* <DEDUP_REMOVED lines=9> */
.L_x_80:
[----:B------:R-:W2:Y:S02]  /*3c50*/  LDG.E.U16 R4, desc[UR36][R4.64] ;  /* 0x0000002404047981 */ /* 0x000ea4000c1e1500 */
[----:B--2---:R-:W-:-:S06]  /*3c60*/  HADD2.F32 R16, -RZ, R4.H0_H0 ;  /* 0x20000004ff107230 */ /* 0x004fcc0000004100 */
[----:B------:R-:W2:Y:S02]  /*3c70*/  F2I.S64.TRUNC R16, R16 ;  /* 0x0000001000107311 */ /* 0x000ea4000020d900 */
[----:B--2---:R-:W-:Y:S05]  /*3c80*/  BRA `(.L_x_76) ;  /* 0x0000000800d87947 */ /* 0x004fea0003800000 */
.L_x_79:
        /* <DEDUP_REMOVED lines=9> */
.L_x_82:
[----:B------:R-:W2:Y:S02]  /*3d20*/  LDG.E.U16 R4, desc[UR36][R4.64] ;  /* 0x0000002404047981 */ /* 0x000ea4000c1e1500 */
[----:B--2---:R-:W-:-:S06]  /*3d30*/  HADD2.F32 R16, -RZ, R4.H0_H0 ;  /* 0x20000004ff107230 */ /* 0x004fcc0000004100 */
[----:B------:R-:W2:Y:S02]  /*3d40*/  F2I.S64.TRUNC R16, R16 ;  /* 0x0000001000107311 */ /* 0x000ea4000020d900 */
[----:B--2---:R-:W-:Y:S05]  /*3d50*/  BRA `(.L_x_76) ;  /* 0x0000000800a47947 */ /* 0x004fea0003800000 */
.L_x_81:
[----:B------:R-:W2:Y:S02]  /*3d60*/  LDG.E.64 R4, desc[UR36][R4.64] ;  /* 0x0000002404047981 */ /* 0x000ea4000c1e1b00 */
[----:B--2---:R2:W3:Y:S02]  /*3d70*/  F2I.S64.F64.TRUNC R16, R4 ;  /* 0x0000000400107311 */ /* 0x0044e4000030d900 */
[----:B--23--:R-:W-:Y:S05]  /*3d80*/  BRA `(.L_x_76) ;  /* 0x0000000800987947 */ /* 0x00cfea0003800000 */
.L_x_71:
        /* <DEDUP_REMOVED lines=9> */
[----:B------:R-:W-:Y:S02]  /*3e20*/  MOV R17, RZ ;  /* 0x000000ff00117202 */ /* 0x000fe40000000f00 */
[----:B--2---:R-:W-:-:S04]  /*3e30*/  ISETP.NE.AND P0, PT, R4, RZ, PT ;  /* 0x000000ff0400720c */ /* 0x004fc80003f05270 */
[----:B------:R-:W-:Y:S01]  /*3e40*/  SEL R16, RZ, 0x1, !P0 ;  /* 0x00000001ff107807 */ /* 0x000fe20004000000 */
[----:B------:R-:W-:Y:S08]  /*3e50*/  BRA `(.L_x_76) ;  /* 0x0000000800647947 */ /* 0x000ff00003800000 */
.L_x_85:
[----:B------:R-:W2:Y:S02]  /*3e60*/  LDG.E.64 R4, desc[UR36][R4.64] ;  /* 0x0000002404047981 */ /* 0x000ea4000c1e1b00 */
[----:B--2---:R0:W1:Y:S02]  /*3e70*/  F2I.S64.F64.TRUNC R16, R4 ;  /* 0x0000000400107311 */ /* 0x004064000030d900 */
[----:B01----:R-:W-:Y:S05]  /*3e80*/  BRA `(.L_x_76) ;  /* 0x0000000800587947 */ /* 0x003fea0003800000 */
.L_x_84:
[----:B------:R-:W-:-:S13]  /*3e90*/  ISETP.NE.AND P0, PT, R0, 0xf, PT ;  /* 0x0000000f0000780c */ /* 0x000fda0003f05270 */
[----:B------:R-:W-:Y:S05]  /*3ea0*/  @!P0 BRA `(.L_x_86) ;  /* 0x0000000000988947 */ /* 0x000fea0003800000 */
[----:B------:R-:W-:-:S13]  /*3eb0*/  ISETP.NE.AND P0, PT, R0, 0x17, PT ;  /* 0x000000170000780c */ /* 0x000fda0003f05270 */
[----:B------:R-:W-:Y:S05]  /*3ec0*/  @!P0 BRA `(.L_x_87) ;  /* 0x0000000000588947 */ /* 0x000fea0003800000 */
[----:B------:R-:W-:-:S13]  /*3ed0*/  ISETP.NE.AND P0, PT, R0, 0x18, PT ;  /* 0x000000180000780c */ /* 0x000fda0003f05270 */
[----:B------:R-:W-:Y:S05]  /*3ee0*/  @P0 BRA `(.L_x_75) ;  /* 0x0000000400bc0947 */ /* 0x000fea0003800000 */
[----:B------:R-:W2:Y:S01]  /*3ef0*/  LDG.E.U8 R0, desc[UR36][R4.64] ;  /* 0x0000002404007981 */ /* 0x000ea2000c1e1100 */
[----:B------:R-:W-:Y:S02]  /*3f00*/  IMAD.MOV.U32 R7, RZ, RZ, 0x1f ;  /* 0x0000001fff077424 */ /* 0x000fe400078e00ff */
[----:B--2---:R-:W-:-:S05]  /*3f10*/  IMAD.SHL.U32 R0, R0, 0x1000000, RZ ;  /* 0x0100000000007824 */ /* 0x004fca00078e00ff */
[C---:B------:R-:W-:Y:S02]  /*3f20*/  LOP3.LUT R3, R0.reuse, 0x7f000000, RZ, 0xc0, !PT ;  /* 0x7f00000000037812 */ /* 0x040fe400078ec0ff */
[----:B------:R-:W-:Y:S02]  /*3f30*/  LOP3.LUT P0, RZ, R0, 0x7f000000, RZ, 0xc0, !PT ;  /* 0x7f00000000ff7812 */ /* 0x000fe4000780c0ff */
[----:B------:R-:W0:Y:S02]  /*3f40*/  FLO.U32 R6, R3 ;  /* 0x0000000300067300 */ /* 0x000e2400000e0000 */
[----:B0-----:R-:W-:-:S04]  /*3f50*/  IADD3 R6, PT, PT, -R6, RZ, RZ ;  /* 0x000000ff06067210 */ /* 0x001fc80007ffe1ff */
[----:B------:R-:W-:-:S05]  /*3f60*/  VIADDMNMX.U32 R6, R6, R7, 0x4, !PT ;  /* 0x0000000406067446 */ /* 0x000fca0007800007 */
[----:B------:R-:W-:-:S04]  /*3f70*/  VIADD R6, R6, 0xfffffffc ;  /* 0xfffffffc06067836 */ /* 0x000fc80000000000 */
[----:B------:R-:W-:Y:S01]  /*3f80*/  IMAD.SHL.U32 R8, R6, 0x800000, RZ ;  /* 0x0080000006087824 */ /* 0x000fe200078e00ff */
[C---:B------:R-:W-:Y:S02]  /*3f90*/  SHF.L.U32 R7, R3.reuse, R6, RZ ;  /* 0x0000000603077219 */ /* 0x040fe400000006ff */
[----:B------:R-:W-:Y:S02]  /*3fa0*/  IADD3 R6, PT, PT, R3, 0x1000000, RZ ;  /* 0x0100000003067810 */ /* 0x000fe40007ffe0ff */
[----:B------:R-:W-:Y:S02]  /*3fb0*/  LEA.HI R7, R7, -R8, RZ, 0x1c ;  /* 0x8000000807077211 */ /* 0x000fe400078fe0ff */
[----:B------:R-:W-:-:S03]  /*3fc0*/  SHF.R.S32.HI R6, RZ, 0x8, R6 ;  /* 0x00000008ff067819 */ /* 0x000fc60000011406 */
[----:B------:R-:W-:-:S05]  /*3fd0*/  VIADD R7, R7, 0x3c000000 ;  /* 0x3c00000007077836 */ /* 0x000fca0000000000 */
[----:B------:R-:W-:-:S04]  /*3fe0*/  LOP3.LUT R6, R7, 0x7f800000, R6, 0xf8, !PT ;  /* 0x7f80000007067812 */ /* 0x000fc800078ef806 */
[----:B------:R-:W-:-:S04]  /*3ff0*/  SEL R3, R6, RZ, P0 ;  /* 0x000000ff06037207 */ /* 0x000fc80000000000 */
[----:B------:R-:W-:-:S04]  /*4000*/  LOP3.LUT R3, R3, 0x80000000, R0, 0xf8, !PT ;  /* 0x8000000003037812 */ /* 0x000fc800078ef800 */
[----:B------:R0:W1:Y:S02]  /*4010*/  F2I.S64.TRUNC R16, R3 ;  /* 0x0000000300107311 */ /* 0x000064000020d900 */
[----:B01----:R-:W-:Y:S05]  /*4020*/  BRA `(.L_x_76) ;  /* 0x0000000400f07947 */ /* 0x003fea0003800000 */
.L_x_87:
[----:B------:R-:W2:Y:S02]  /*4030*/  LDG.E.U8 R4, desc[UR36][R4.64] ;  /* 0x0000002404047981 */ /* 0x000ea4000c1e1100 */
[C---:B--2---:R-:W-:Y:S01]  /*4040*/  IMAD.SHL.U32 R3, R4.reuse, 0x2000000, RZ ;  /* 0x0200000004037824 */ /* 0x044fe200078e00ff */
[----:B------:R-:W-:-:S04]  /*4050*/  SHF.L.U32 R6, R4, 0x8, RZ ;  /* 0x0000000804067819 */ /* 0x000fc800000006ff */
        /* <DEDUP_REMOVED lines=9> */
[----:B------:R0:W1:Y:S02]  /*40f0*/  F2I.S64.TRUNC R16, R0 ;  /* 0x0000000000107311 */ /* 0x000064000020d900 */
[----:B01----:R-:W-:Y:S05]  /*4100*/  BRA `(.L_x_76) ;  /* 0x0000000400b87947 */ /* 0x003fea0003800000 */
.L_x_86:
[----:B------:R-:W2:Y:S02]  /*4110*/  LDG.E.U16 R16, desc[UR36][R4.64] ;  /* 0x0000002404107981 */ /* 0x000ea4000c1e1500 */
[----:B--2---:R-:W-:-:S06]  /*4120*/  IMAD.U32 R16, R16, 0x10000, RZ ;  /* 0x0001000010107824 */ /* 0x004fcc00078e00ff */
[----:B------:R-:W0:Y:S02]  /*4130*/  F2I.S64.TRUNC R16, R16 ;  /* 0x0000001000107311 */ /* 0x000e24000020d900 */
[----:B0-----:R-:W-:Y:S05]  /*4140*/  BRA `(.L_x_76) ;  /* 0x0000000400a87947 */ /* 0x001fea0003800000 */
.L_x_83:
        /* <DEDUP_REMOVED lines=9> */
[----:B------:R-:W-:Y:S01]  /*41e0*/  HFMA2 R17, -RZ, RZ, 0, 0 ;  /* 0x00000000ff117431 */ /* 0x000fe200000001ff */
[----:B------:R-:W-:Y:S06]  /*41f0*/  BRA `(.L_x_76) ;  /* 0x00000004007c7947 */ /* 0x000fec0003800000 */
.L_x_90:
        /* <DEDUP_REMOVED lines=21> */
.L_x_94:
[----:B------:R-:W-:Y:S05]  /*4350*/  BSYNC.RECONVERGENT B1 ;  /* 0x0000000000017941 */ /* 0x000fea0003800200 */
.L_x_93:
[----:B------:R-:W-:Y:S01]  /*4360*/  IMAD.SHL.U32 R0, R0, 0x100000, RZ ;  /* 0x0010000000007824 */ /* 0x000fe200078e00ff */
[----:B------:R-:W-:-:S04]  /*4370*/  LEA R3, R3, 0x3b800000, 0x17 ;  /* 0x3b80000003037811 */ /* 0x000fc800078eb8ff */
[----:B------:R-:W-:-:S07]  /*4380*/  LOP3.LUT R16, R3, R0, R7, 0xfe, !PT ;  /* 0x0000000003107212 */ /* 0x000fce00078efe07 */
.L_x_92:
[----:B------:R-:W-:Y:S05]  /*4390*/  BSYNC.RECONVERGENT B0 ;  /* 0x0000000000007941 */ /* 0x000fea0003800200 */
.L_x_91:
[----:B------:R-:W4:Y:S02]  /*43a0*/  F2I.S64.TRUNC R16, R16 ;  /* 0x0000001000107311 */ /* 0x000f24000020d900 */
[----:B----4-:R-:W-:Y:S05]  /*43b0*/  BRA `(.L_x_76) ;  /* 0x00000004000c7947 */ /* 0x010fea0003800000 */
.L_x_89:
[----:B------:R-:W2:Y:S01]  /*43c0*/  LDG.E.U8 R4, desc[UR36][R4.64] ;  /* 0x0000002404047981 */ /* 0x000ea2000c1e1100 */
[----:B------:R-:W-:Y:S01]  /*43d0*/  BSSY.RECONVERGENT B0, `(.L_x_95) ;  /* 0x0000018000007945 */ /* 0x000fe20003800200 */
[----:B------:R-:W-:Y:S02]  /*43e0*/  MOV R16, RZ ;  /* 0x000000ff00107202 */ /* 0x000fe40000000f00 */
        /* <DEDUP_REMOVED lines=18> */
.L_x_98:
[----:B------:R-:W-:Y:S05]  /*4510*/  BSYNC.RECONVERGENT B1 ;  /* 0x0000000000017941 */ /* 0x000fea0003800200 */
.L_x_97:
[----:B------:R-:W-:Y:S01]  /*4520*/  IMAD.SHL.U32 R0, R0, 0x200000, RZ ;  /* 0x0020000000007824 */ /* 0x000fe200078e00ff */
[----:B------:R-:W-:-:S04]  /*4530*/  LEA R3, R3, 0x37800000, 0x17 ;  /* 0x3780000003037811 */ /* 0x000fc800078eb8ff */
[----:B------:R-:W-:-:S07]  /*4540*/  LOP3.LUT R16, R3, R0, R7, 0xfe, !PT ;  /* 0x0000000003107212 */ /* 0x000fce00078efe07 */
.L_x_96:
[----:B------:R-:W-:Y:S05]  /*4550*/  BSYNC.RECONVERGENT B0 ;  /* 0x0000000000007941 */ /* 0x000fea0003800200 */
.L_x_95:
[----:B------:R-:W4:Y:S02]  /*4560*/  F2I.S64.TRUNC R16, R16 ;  /* 0x0000001000107311 */ /* 0x000f24000020d900 */
[----:B----4-:R-:W-:Y:S05]  /*4570*/  BRA `(.L_x_76) ;  /* 0x00000000009c7947 */ /* 0x010fea0003800000 */
.L_x_88:
[----:B------:R-:W-:-:S13]  /*4580*/  ISETP.NE.AND P0, PT, R0, 0x1c, PT ;  /* 0x0000001c0000780c */ /* 0x000fda0003f05270 */
[----:B------:R-:W-:Y:S05]  /*4590*/  @!P0 BRA `(.L_x_99) ;  /* 0x00000000008c8947 */ /* 0x000fea0003800000 */
[----:B------:R-:W-:-:S13]  /*45a0*/  ISETP.NE.AND P0, PT, R0, 0x1d, PT ;  /* 0x0000001d0000780c */ /* 0x000fda0003f05270 */
[----:B------:R-:W-:Y:S05]  /*45b0*/  @!P0 BRA `(.L_x_100) ;  /* 0x00000000007c8947 */ /* 0x000fea0003800000 */
[----:B------:R-:W-:-:S13]  /*45c0*/  ISETP.NE.AND P0, PT, R0, 0x2c, PT ;  /* 0x0000002c0000780c */ /* 0x000fda0003f05270 */
[----:B------:R-:W-:Y:S05]  /*45d0*/  @!P0 BRA `(.L_x_101) ;  /* 0x0000000000488947 */ /* 0x000fea0003800000 */
.L_x_75:
[----:B------:R-:W-:Y:S01]  /*45e0*/  MOV R0, 0x0 ;  /* 0x0000000000007802 */ /* 0x000fe20000000f00 */
[----:B------:R-:W0:Y:S01]  /*45f0*/  LDCU.64 UR4, c[0x4][0x118] ;  /* 0x01002300ff0477ac */ /* 0x000e220008000a00 */
[----:B------:R-:W-:Y:S02]  /*4600*/  HFMA2 R12, -RZ, RZ, 0, 5.9604644775390625e-08 ;  /* 0x00000001ff0c7431 */ /* 0x000fe400000001ff */
[----:B------:R-:W-:Y:S01]  /*4610*/  IMAD.MOV.U32 R8, RZ, RZ, 0x4e ;  /* 0x0000004eff087424 */ /* 0x000fe200078e00ff */
[----:B------:R1:W2:Y:S01]  /*4620*/  LDC.64 R14, c[0x4][R0] ;  /* 0x01000000000e7b82 */ /* 0x0002a20000000a00 */
[----:B------:R-:W3:Y:S01]  /*4630*/  LDCU.64 UR6, c[0x4][0x120] ;  /* 0x01002400ff0677ac */ /* 0x000ee20008000a00 */
[----:B------:R-:W-:Y:S01]  /*4640*/  IMAD.MOV.U32 R13, RZ, RZ, RZ ;  /* 0x000000ffff0d7224 */ /* 0x000fe200078e00ff */
[----:B------:R-:W4:Y:S01]  /*4650*/  LDCU.64 UR8, c[0x4][0x20] ;  /* 0x01000400ff0877ac */ /* 0x000f220008000a00 */
[----:B0-----:R-:W-:Y:S01]  /*4660*/  IMAD.U32 R4, RZ, RZ, UR4 ;  /* 0x00000004ff047e24 */ /* 0x001fe2000f8e00ff */
[----:B------:R-:W-:Y:S01]  /*4670*/  MOV R5, UR5 ;  /* 0x0000000500057c02 */ /* 0x000fe20008000f00 */
[----:B---3--:R-:W-:-:S02]  /*4680*/  IMAD.U32 R6, RZ, RZ, UR6 ;  /* 0x00000006ff067e24 */ /* 0x008fc4000f8e00ff */
[----:B------:R-:W-:Y:S01]  /*4690*/  IMAD.U32 R7, RZ, RZ, UR7 ;  /* 0x00000007ff077e24 */ /* 0x000fe2000f8e00ff */
[----:B----4-:R-:W-:Y:S01]  /*46a0*/  MOV R10, UR8 ;  /* 0x00000008000a7c02 */ /* 0x010fe20008000f00 */
[----:B-1----:R-:W-:-:S07]  /*46b0*/  IMAD.U32 R11, RZ, RZ, UR9 ;  /* 0x00000009ff0b7e24 */ /* 0x002fce000f8e00ff */
[----:B------:R-:W-:-:S07]  /*46c0*/  LEPC R20, `(.L_x_102) ;  /* 0x000000001014794e */ /* 0x000fce0000000000 */
[----:B--2--5:R-:W-:Y:S05]  /*46d0*/  CALL.ABS.NOINC R14 ;  /* 0x000000000e007343 */ /* 0x024fea0003c00000 */
.L_x_102:
[----:B------:R-:W-:Y:S01]  /*46e0*/  CS2R R16, SRZ ;  /* 0x0000000000107805 */ /* 0x000fe2000001ff00 */
[----:B------:R-:W-:Y:S06]  /*46f0*/  BRA `(.L_x_76) ;  /* 0x00000000003c7947 */ /* 0x000fec0003800000 */
.L_x_101:
[----:B------:R-:W2:Y:S01]  /*4700*/  LDG.E.U8 R4, desc[UR36][R4.64] ;  /* 0x0000002404047981 */ /* 0x000ea2000c1e1100 */
[----:B------:R-:W-:Y:S01]  /*4710*/  BSSY.RECONVERGENT B0, `(.L_x_103) ;  /* 0x0000007000007945 */ /* 0x000fe20003800200 */
[----:B------:R-:W-:Y:S01]  /*4720*/  IMAD.MOV.U32 R16, RZ, RZ, 0x400000 ;  /* 0x00400000ff107424 */ /* 0x000fe200078e00ff */
[----:B--2---:R-:W-:-:S13]  /*4730*/  ISETP.NE.AND P0, PT, R4, RZ, PT ;  /* 0x000000ff0400720c */ /* 0x004fda0003f05270 */
[----:B------:R-:W-:Y:S05]  /*4740*/  @!P0 BRA `(.L_x_104) ;  /* 0x00000000000c8947 */ /* 0x000fea0003800000 */
[----:B------:R-:W-:-:S13]  /*4750*/  ISETP.NE.AND P0, PT, R4, 0xff, PT ;  /* 0x000000ff0400780c */ /* 0x000fda0003f05270 */
[----:B------:R-:W-:Y:S01]  /*4760*/  @!P0 MOV R16, 0x7f800001 ;  /* 0x7f80000100108802 */ /* 0x000fe20000000f00 */
[----:B------:R-:W-:-:S07]  /*4770*/  @P0 IMAD.SHL.U32 R16, R4, 0x800000, RZ ;  /* 0x0080000004100824 */ /* 0x000fce00078e00ff */
.L_x_104:
[----:B------:R-:W-:Y:S05]  /*4780*/  BSYNC.RECONVERGENT B0 ;  /* 0x0000000000007941 */ /* 0x000fea0003800200 */
.L_x_103:
[----:B------:R-:W2:Y:S02]  /*4790*/  F2I.S64.TRUNC R16, R16 ;  /* 0x0000001000107311 */ /* 0x000ea4000020d900 */
[----:B--2---:R-:W-:Y:S05]  /*47a0*/  BRA `(.L_x_76) ;  /* 0x0000000000107947 */ /* 0x004fea0003800000 */
.L_x_100:
[----:B------:R2:W5:Y:S01]  /*47b0*/  LDG.E.64 R16, desc[UR36][R4.64] ;  /* 0x0000002404107981 */ /* 0x000562000c1e1b00 */
[----:B------:R-:W-:Y:S05]  /*47c0*/  BRA `(.L_x_76) ;  /* 0x0000000000087947 */ /* 0x000fea0003800000 */
.L_x_99:
[----:B------:R3:W5:Y:S01]  /*47d0*/  LDG.E R16, desc[UR36][R4.64] ;  /* 0x0000002404107981 */ /* 0x000762000c1e1900 */
[----:B------:R-:W-:-:S07]  /*47e0*/  IMAD.MOV.U32 R17, RZ, RZ, RZ ;  /* 0x000000ffff117224 */ /* 0x000fce00078e00ff */
.L_x_76:
[----:B------:R-:W0:Y:S01]  /*47f0*/  LDCU.64 UR4, c[0x0][0x730] ;  /* 0x0000e600ff0477ac */ /* 0x000e220008000a00 */
[----:B------:R-:W-:-:S04]  /*4800*/  LOP3.LUT R0, R23, 0xff, RZ, 0xc0, !PT ;  /* 0x000000ff17007812 */ /* 0x000fc800078ec0ff */
[----:B------:R-:W-:Y:S02]  /*4810*/  ISETP.GT.AND P0, PT, R0, 0x9, PT ;  /* 0x000000090000780c */ /* 0x000fe40003f04270 */
[----:B01234-:R-:W-:-:S04]  /*4820*/  IADD3 R4, P1, PT, R18, UR4, RZ ;  /* 0x0000000412047c10 */ /* 0x01ffc8000ff3e0ff */
        /* <DEDUP_REMOVED lines=13> */
.L_x_108:
[----:B------:R3:W5:Y:S01]  /*4900*/  LDG.E.U8 R18, desc[UR36][R4.64] ;  /* 0x0000002404127981 */ /* 0x000762000c1e1100 */
[----:B------:R-:W-:Y:S01]  /*4910*/  IMAD.MOV.U32 R19, RZ, RZ, RZ ;  /* 0x000000ffff137224 */ /* 0x000fe200078e00ff */
[----:B------:R-:W-:Y:S06]  /*4920*/  BRA `(.L_x_110) ;  /* 0x0000000c00447947 */ /* 0x000fec0003800000 */
.L_x_107:
        /* <DEDUP_REMOVED lines=8> */
.L_x_112:
[----:B------:R-:W2:Y:S02]  /*49b0*/  LDG.E R18, desc[UR36][R4.64] ;  /* 0x0000002404127981 */ /* 0x000ea4000c1e1900 */
[----:B--2---:R-:W-:Y:S01]  /*49c0*/  SHF.R.S32.HI R19, RZ, 0x1f, R18 ;  /* 0x0000001fff137819 */ /* 0x004fe20000011412 */
[----:B------:R-:W-:Y:S06]  /*49d0*/  BRA `(.L_x_110) ;  /* 0x0000000c00187947 */ /* 0x000fec0003800000 */
.L_x_111:
[----:B------:R-:W2:Y:S02]  /*49e0*/  LDG.E.S16 R18, desc[UR36][R4.64] ;  /* 0x0000002404127981 */ /* 0x000ea4000c1e1700 */
[----:B--2---:R-:W-:Y:S01]  /*49f0*/  SHF.R.S32.HI R19, RZ, 0x1f, R18 ;  /* 0x0000001fff137819 */ /* 0x004fe20000011412 */
[----:B------:R-:W-:Y:S06]  /*4a00*/  BRA `(.L_x_110) ;  /* 0x0000000c000c7947 */ /* 0x000fec0003800000 */
.L_x_106:
        /* <DEDUP_REMOVED lines=9> */
.L_x_114:
[----:B------:R-:W2:Y:S02]  /*4aa0*/  LDG.E.U16 R4, desc[UR36][R4.64] ;  /* 0x0000002404047981 */ /* 0x000ea4000c1e1500 */
[----:B--2---:R-:W-:-:S06]  /*4ab0*/  HADD2.F32 R18, -RZ, R4.H0_H0 ;  /* 0x20000004ff127230 */ /* 0x004fcc0000004100 */
[----:B------:R-:W3:Y:S02]  /*4ac0*/  F2I.S64.TRUNC R18, R18 ;  /* 0x0000001200127311 */ /* 0x000ee4000020d900 */
[----:B---3--:R-:W-:Y:S05]  /*4ad0*/  BRA `(.L_x_110) ;  /* 0x0000000800d87947 */ /* 0x008fea0003800000 */
.L_x_113:
        /* <DEDUP_REMOVED lines=9> */
.L_x_116:
[----:B------:R-:W2:Y:S02]  /*4b70*/  LDG.E.U16 R4, desc[UR36][R4.64] ;  /* 0x0000002404047981 */ /* 0x000ea4000c1e1500 */
[----:B--2---:R-:W-:-:S06]  /*4b80*/  HADD2.F32 R18, -RZ, R4.H0_H0 ;  /* 0x20000004ff127230 */ /* 0x004fcc0000004100 */
[----:B------:R-:W3:Y:S02]  /*4b90*/  F2I.S64.TRUNC R18, R18 ;  /* 0x0000001200127311 */ /* 0x000ee4000020d900 */
[----:B---3--:R-:W-:Y:S05]  /*4ba0*/  BRA `(.L_x_110) ;  /* 0x0000000800a47947 */ /* 0x008fea0003800000 */
.L_x_115:
[----:B------:R-:W2:Y:S02]  /*4bb0*/  LDG.E.64 R4, desc[UR36][R4.64] ;  /* 0x0000002404047981 */ /* 0x000ea4000c1e1b00 */
[----:B--2---:R3:W4:Y:S02]  /*4bc0*/  F2I.S64.F64.TRUNC R18, R4 ;  /* 0x0000000400127311 */ /* 0x004724000030d900 */
[----:B---34-:R-:W-:Y:S05]  /*4bd0*/  BRA `(.L_x_110) ;  /* 0x0000000800987947 */ /* 0x018fea0003800000 */
.L_x_105:
        /* <DEDUP_REMOVED lines=13> */
.L_x_119:
[----:B------:R-:W2:Y:S02]  /*4cb0*/  LDG.E.64 R4, desc[UR36][R4.64] ;  /* 0x0000002404047981 */ /* 0x000ea4000c1e1b00 */
[----:B--2---:R3:W4:Y:S02]  /*4cc0*/  F2I.S64.F64.TRUNC R18, R4 ;  /* 0x0000000400127311 */ /* 0x004724000030d900 */
[----:B---34-:R-:W-:Y:S05]  /*4cd0*/  BRA `(.L_x_110) ;  /* 0x0000000800587947 */ /* 0x018fea0003800000 */
.L_x_118:
        /* <DEDUP_REMOVED lines=26> */
.L_x_121:
        /* <DEDUP_REMOVED lines=14> */
.L_x_120:
[----:B------:R-:W2:Y:S02]  /*4f60*/  LDG.E.U16 R18, desc[UR36][R4.64] ;  /* 0x0000002404127981 */ /* 0x000ea4000c1e1500 */
[----:B--2---:R-:W-:-:S06]  /*4f70*/  IMAD.U32 R18, R18, 0x10000, RZ ;  /* 0x0001000012127824 */ /* 0x004fcc00078e00ff */
[----:B------:R-:W3:Y:S02]  /*4f80*/  F2I.S64.TRUNC R18, R18 ;  /* 0x0000001200127311 */ /* 0x000ee4000020d900 */
[----:B---3--:R-:W-:Y:S05]  /*4f90*/  BRA `(.L_x_110) ;  /* 0x0000000400a87947 */ /* 0x008fea0003800000 */
.L_x_117:
        /* <DEDUP_REMOVED lines=11> */
.L_x_124:
        /* <DEDUP_REMOVED lines=21> */
.L_x_128:
[----:B------:R-:W-:Y:S05]  /*51a0*/  BSYNC.RECONVERGENT B1 ;  /* 0x0000000000017941 */ /* 0x000fea0003800200 */
.L_x_127:
[----:B------:R-:W-:Y:S01]  /*51b0*/  IMAD.SHL.U32 R0, R0, 0x100000, RZ ;  /* 0x0010000000007824 */ /* 0x000fe200078e00ff */
[----:B------:R-:W-:-:S04]  /*51c0*/  LEA R3, R3, 0x3b800000, 0x17 ;  /* 0x3b80000003037811 */ /* 0x000fc800078eb8ff */
[----:B------:R-:W-:-:S07]  /*51d0*/  LOP3.LUT R18, R3, R0, R7, 0xfe, !PT ;  /* 0x0000000003127212 */ /* 0x000fce00078efe07 */
.L_x_126:
[----:B------:R-:W-:Y:S05]  /*51e0*/  BSYNC.RECONVERGENT B0 ;  /* 0x0000000000007941 */ /* 0x000fea0003800200 */
.L_x_125:
[----:B------:R-:W1:Y:S02]  /*51f0*/  F2I.S64.TRUNC R18, R18 ;  /* 0x0000001200127311 */ /* 0x000e64000020d900 */
[----:B-1----:R-:W-:Y:S05]  /*5200*/  BRA `(.L_x_110) ;  /* 0x00000004000c7947 */ /* 0x002fea0003800000 */
.L_x_123:
        /* <DEDUP_REMOVED lines=21> */
.L_x_132:
[----:B------:R-:W-:Y:S05]  /*5360*/  BSYNC.RECONVERGENT B1 ;  /* 0x0000000000017941 */ /* 0x000fea0003800200 */
.L_x_131:
[----:B------:R-:W-:Y:S02]  /*5370*/  SHF.L.U32 R0, R0, 0x15, RZ ;  /* 0x0000001500007819 */ /* 0x000fe400000006ff */
[----:B------:R-:W-:-:S04]  /*5380*/  LEA R3, R3, 0x37800000, 0x17 ;  /* 0x3780000003037811 */ /* 0x000fc800078eb8ff */
[----:B------:R-:W-:-:S07]  /*5390*/  LOP3.LUT R18, R3, R0, R7, 0xfe, !PT ;  /* 0x0000000003127212 */ /* 0x000fce00078efe07 */
.L_x_130:
[----:B------:R-:W-:Y:S05]  /*53a0*/  BSYNC.RECONVERGENT B0 ;  /* 0x0000000000007941 */ /* 0x000fea0003800200 */
.L_x_129:
[----:B------:R-:W1:Y:S02]  /*53b0*/  F2I.S64.TRUNC R18, R18 ;  /* 0x0000001200127311 */ /* 0x000e64000020d900 */
[----:B-1----:R-:W-:Y:S05]  /*53c0*/  BRA `(.L_x_110) ;  /* 0x00000000009c7947 */ /* 0x002fea0003800000 */
.L_x_122:
[----:B------:R-:W-:-:S13]  /*53d0*/  ISETP.NE.AND P0, PT, R0, 0x1c, PT ;  /* 0x0000001c0000780c */ /* 0x000fda0003f05270 */
[----:B------:R-:W-:Y:S05]  /*53e0*/  @!P0 BRA `(.L_x_133) ;  /* 0x00000000008c8947 */ /* 0x000fea0003800000 */
[----:B------:R-:W-:-:S13]  /*53f0*/  ISETP.NE.AND P0, PT, R0, 0x1d, PT ;  /* 0x0000001d0000780c */ /* 0x000fda0003f05270 */
[----:B------:R-:W-:Y:S05]  /*5400*/  @!P0 BRA `(.L_x_134) ;  /* 0x00000000007c8947 */ /* 0x000fea0003800000 */
[----:B------:R-:W-:-:S13]  /*5410*/  ISETP.NE.AND P0, PT, R0, 0x2c, PT ;  /* 0x0000002c0000780c */ /* 0x000fda0003f05270 */
[----:B------:R-:W-:Y:S05]  /*5420*/  @!P0 BRA `(.L_x_135) ;  /* 0x0000000000488947 */ /* 0x000fea0003800000 */
.L_x_109:
        /* <DEDUP_REMOVED lines=15> */
[----:B--2--5:R-:W-:Y:S05]  /*5520*/  CALL.ABS.NOINC R14 ;  /* 0x000000000e007343 */ /* 0x024fea0003c00000 */
.L_x_136:
[----:B------:R-:W-:Y:S01]  /*5530*/  CS2R R18, SRZ ;  /* 0x0000000000127805 */ /* 0x000fe2000001ff00 */
[----:B------:R-:W-:Y:S06]  /*5540*/  BRA `(.L_x_110) ;  /* 0x00000000003c7947 */ /* 0x000fec0003800000 */
.L_x_135:
        /* <DEDUP_REMOVED lines=8> */
.L_x_138:
[----:B------:R-:W-:Y:S05]  /*55d0*/  BSYNC.RECONVERGENT B0 ;  /* 0x0000000000007941 */ /* 0x000fea0003800200 */
.L_x_137:
[----:B------:R-:W2:Y:S02]  /*55e0*/  F2I.S64.TRUNC R18, R18 ;  /* 0x0000001200127311 */ /* 0x000ea4000020d900 */
[----:B--2---:R-:W-:Y:S05]  /*55f0*/  BRA `(.L_x_110) ;  /* 0x0000000000107947 */ /* 0x004fea0003800000 */
.L_x_134:
[----:B------:R1:W5:Y:S01]  /*5600*/  LDG.E.64 R18, desc[UR36][R4.64] ;  /* 0x0000002404127981 */ /* 0x000362000c1e1b00 */
[----:B------:R-:W-:Y:S05]  /*5610*/  BRA `(.L_x_110) ;  /* 0x0000000000087947 */ /* 0x000fea0003800000 */
.L_x_133:
[----:B------:R2:W5:Y:S01]  /*5620*/  LDG.E R18, desc[UR36][R4.64] ;  /* 0x0000002404127981 */ /* 0x000562000c1e1900 */
[----:B------:R-:W-:-:S07]  /*5630*/  IMAD.MOV.U32 R19, RZ, RZ, RZ ;  /* 0x000000ffff137224 */ /* 0x000fce00078e00ff */
.L_x_110:
[----:B------:R-:W0:Y:S01]  /*5640*/  LDCU.64 UR6, c[0x0][0x738] ;  /* 0x0000e700ff0677ac */ /* 0x000e220008000a00 */
[----:B------:R-:W-:-:S04]  /*5650*/  UPRMT UR4, UR40, 0x9910, URZ ;  /* 0x0000991028047896 */ /* 0x000fc800080000ff */
[----:B------:R-:W-:Y:S01]  /*5660*/  UISETP.GT.AND UP0, UPT, UR4, 0x9, UPT ;  /* 0x000000090400788c */ /* 0x000fe2000bf04270 */
[----:B01234-:R-:W-:-:S05]  /*5670*/  IADD3 R4, P0, PT, R24, UR6, RZ ;  /* 0x0000000618047c10 */ /* 0x01ffca000ff1e0ff */
[----:B------:R-:W-:-:S03]  /*5680*/  IMAD.X R5, RZ, RZ, UR7, P0 ;  /* 0x00000007ff057e24 */ /* 0x000fc600080e06ff */
[----:B------:R-:W-:Y:S05]  /*5690*/  BRA.U UP0, `(.L_x_139) ;  /* 0x0000000100e47547 */ /* 0x000fea000b800000 */
[----:B------:R-:W-:-:S09]  /*56a0*/  UISETP.GT.AND UP0, UPT, UR4, 0x4, UPT ;  /* 0x000000040400788c */ /* 0x000fd2000bf04270 */
[----:B------:R-:W-:Y:S05]  /*56b0*/  BRA.U UP0, `(.L_x_140) ;  /* 0x0000000100687547 */ /* 0x000fea000b800000 */
[----:B------:R-:W-:-:S09]  /*56c0*/  UISETP.GT.AND UP0, UPT, UR4, 0x1, UPT ;  /* 0x000000010400788c */ /* 0x000fd2000bf04270 */
[----:B------:R-:W-:Y:S05]  /*56d0*/  BRA.U UP0, `(.L_x_141) ;  /* 0x0000000100287547 */ /* 0x000fea000b800000 */
[----:B------:R-:W-:-:S09]  /*56e0*/  UISETP.NE.AND UP0, UPT, UR40, URZ, UPT ;  /* 0x000000ff2800728c */ /* 0x000fd2000bf05270 */
[----:B------:R-:W-:Y:S05]  /*56f0*/  BRA.U !UP0, `(.L_x_142) ;  /* 0x0000000108147547 */ /* 0x000fea000b800000 */
[----:B------:R-:W-:-:S09]  /*5700*/  UISETP.NE.AND UP0, UPT, UR4, 0x1, UPT ;  /* 0x000000010400788c */ /* 0x000fd2000bf05270 */
[----:B------:R-:W-:Y:S05]  /*5710*/  BRA.U UP0, `(.L_x_143) ;  /* 0x0000000900d87547 */ /* 0x000fea000b800000 */
[----:B------:R-:W2:Y:S02]  /*5720*/  LDG.E.S8 R24, desc[UR36][R4.64] ;  /* 0x0000002404187981 */ /* 0x000ea4000c1e1300 */
[----:B--2---:R-:W-:Y:S01]  /*5730*/  SHF.R.S32.HI R25, RZ, 0x1f, R24 ;  /* 0x0000001fff197819 */ /* 0x004fe20000011418 */
[----:B------:R-:W-:Y:S06]  /*5740*/  BRA `(.L_x_144) ;  /* 0x0000000c00507947 */ /* 0x000fec0003800000 */
.L_x_142:
[----:B------:R1:W5:Y:S01]  /*5750*/  LDG.E.U8 R24, desc[UR36][R4.64] ;  /* 0x0000002404187981 */ /* 0x000362000c1e1100 */
[----:B------:R-:W-:Y:S01]  /*5760*/  MOV R25, RZ ;  /* 0x000000ff00197202 */ /* 0x000fe20000000f00 */
[----:B------:R-:W-:Y:S06]  /*5770*/  BRA `(.L_x_144) ;  /* 0x0000000c00447947 */ /* 0x000fec0003800000 */
.L_x_141:
[----:B------:R-:W-:-:S09]  /*5780*/  UISETP.NE.AND UP0, UPT, UR4, 0x2, UPT ;  /* 0x000000020400788c */ /* 0x000fd2000bf05270 */
[----:B------:R-:W-:Y:S05]  /*5790*/  BRA.U !UP0, `(.L_x_145) ;  /* 0x0000000108247547 */ /* 0x000fea000b800000 */
[----:B------:R-:W-:-:S09]  /*57a0*/  UISETP.NE.AND UP0, UPT, UR4, 0x3, UPT ;  /* 0x000000030400788c */ /* 0x000fd2000bf05270 */
[----:B------:R-:W-:Y:S05]  /*57b0*/  BRA.U !UP0, `(.L_x_146) ;  /* 0x0000000108107547 */ /* 0x000fea000b800000 */
[----:B------:R-:W-:-:S09]  /*57c0*/  UISETP.NE.AND UP0, UPT, UR4, 0x4, UPT ;  /* 0x000000040400788c */ /* 0x000fd2000bf05270 */
[----:B------:R-:W-:Y:S05]  /*57d0*/  BRA.U UP0, `(.L_x_143) ;  /* 0x0000000900a87547 */ /* 0x000fea000b800000 */
[----:B------:R0:W5:Y:S01]  /*57e0*/  LDG.E.64 R24, desc[UR36][R4.64] ;  /* 0x0000002404187981 */ /* 0x000162000c1e1b00 */
[----:B------:R-:W-:Y:S05]  /*57f0*/  BRA `(.L_x_144) ;  /* 0x0000000c00247947 */ /* 0x000fea0003800000 */
.L_x_146:
[----:B------:R-:W2:Y:S02]  /*5800*/  LDG.E R24, desc[UR36][R4.64] ;  /* 0x0000002404187981 */ /* 0x000ea4000c1e1900 */
[----:B--2---:R-:W-:Y:S01]  /*5810*/  SHF.R.S32.HI R25, RZ, 0x1f, R24 ;  /* 0x0000001fff197819 */ /* 0x004fe20000011418 */
[----:B------:R-:W-:Y:S06]  /*5820*/  BRA `(.L_x_144) ;  /* 0x0000000c00187947 */ /* 0x000fec0003800000 */
.L_x_145:
[----:B------:R-:W2:Y:S02]  /*5830*/  LDG.E.S16 R24, desc[UR36][R4.64] ;  /* 0x0000002404187981 */ /* 0x000ea4000c1e1700 */
[----:B--2---:R-:W-:Y:S01]  /*5840*/  SHF.R.S32.HI R25, RZ, 0x1f, R24 ;  /* 0x0000001fff197819 */ /* 0x004fe20000011418 */
[----:B------:R-:W-:Y:S06]  /*5850*/  BRA `(.L_x_144) ;  /* 0x0000000c000c7947 */ /* 0x000fec0003800000 */
.L_x_140:
[----:B------:R-:W-:-:S09]  /*5860*/  UISETP.GT.AND UP0, UPT, UR4, 0x6, UPT ;  /* 0x000000060400788c */ /* 0x000fd2000bf04270 */
[----:B------:R-:W-:Y:S05]  /*5870*/  BRA.U UP0, `(.L_x_147) ;  /* 0x00000001002c7547 */ /* 0x000fea000b800000 */
[----:B------:R-:W-:-:S09]  /*5880*/  UISETP.NE.AND UP0, UPT, UR4, 0x5, UPT ;  /* 0x000000050400788c */ /* 0x000fd2000bf05270 */
[----:B------:R-:W-:Y:S05]  /*5890*/  BRA.U !UP0, `(.L_x_148) ;  /* 0x0000000108147547 */ /* 0x000fea000b800000 */
[----:B------:R-:W-:-:S09]  /*58a0*/  UISETP.NE.AND UP0, UPT, UR4, 0x6, UPT ;  /* 0x000000060400788c */ /* 0x000fd2000bf05270 */
[----:B------:R-:W-:Y:S05]  /*58b0*/  BRA.U UP0, `(.L_x_143) ;  /* 0x0000000900707547 */ /* 0x000fea000b800000 */
[----:B------:R-:W2:Y:S02]  /*58c0*/  LDG.E R4, desc[UR36][R4.64] ;  /* 0x0000002404047981 */ /* 0x000ea4000c1e1900 */
[----:B--2---:R2:W3:Y:S02]  /*58d0*/  F2I.S64.TRUNC R24, R4 ;  /* 0x0000000400187311 */ /* 0x0044e4000020d900 */
[----:B--23--:R-:W-:Y:S05]  /*58e0*/  BRA `(.L_x_144) ;  /* 0x0000000800e87947 */ /* 0x00cfea0003800000 */
.L_x_148:
[----:B------:R-:W2:Y:S02]  /*58f0*/  LDG.E.U16 R4, desc[UR36][R4.64] ;  /* 0x0000002404047981 */ /* 0x000ea4000c1e1500 */
[----:B--2---:R-:W-:-:S06]  /*5900*/  HADD2.F32 R24, -RZ, R4.H0_H0 ;  /* 0x20000004ff187230 */ /* 0x004fcc0000004100 */
[----:B------:R-:W2:Y:S02]  /*5910*/  F2I.S64.TRUNC R24, R24 ;  /* 0x0000001800187311 */ /* 0x000ea4000020d900 */
[----:B--2---:R-:W-:Y:S05]  /*5920*/  BRA `(.L_x_144) ;  /* 0x0000000800d87947 */ /* 0x004fea0003800000 */
.L_x_147:
[----:B------:R-:W-:-:S09]  /*5930*/  UISETP.NE.AND UP0, UPT, UR4, 0x7, UPT ;  /* 0x000000070400788c */ /* 0x000fd2000bf05270 */
[----:B------:R-:W-:Y:S05]  /*5940*/  BRA.U !UP0, `(.L_x_149) ;  /* 0x00000001082c7547 */ /* 0x000fea000b800000 */
[----:B------:R-:W-:-:S09]  /*5950*/  UISETP.NE.AND UP0, UPT, UR4, 0x8, UPT ;  /* 0x000000080400788c */ /* 0x000fd2000bf05270 */
[----:B------:R-:W-:Y:S05]  /*5960*/  BRA.U !UP0, `(.L_x_150) ;  /* 0x0000000108147547 */ /* 0x000fea000b800000 */
[----:B------:R-:W-:-:S09]  /*5970*/  UISETP.NE.AND UP0, UPT, UR4, 0x9, UPT ;  /* 0x000000090400788c */ /* 0x000fd2000bf05270 */
[----:B------:R-:W-:Y:S05]  /*5980*/  BRA.U UP0, `(.L_x_143) ;  /* 0x00000009003c7547 */ /* 0x000fea000b800000 */
[----:B------:R-:W2:Y:S02]  /*5990*/  LDG.E R4, desc[UR36][R4.64] ;  /* 0x0000002404047981 */ /* 0x000ea4000c1e1900 */
[----:B--2---:R2:W3:Y:S02]  /*59a0*/  F2I.S64.TRUNC R24, R4 ;  /* 0x0000000400187311 */ /* 0x0044e4000020d900 */
[----:B--23--:R-:W-:Y:S05]  /*59b0*/  BRA `(.L_x_144) ;  /* 0x0000000800b47947 */ /* 0x00cfea0003800000 */
.L_x_150:
[----:B------:R-:W2:Y:S02]  /*59c0*/  LDG.E.U16 R4, desc[UR36][R4.64] ;  /* 0x0000002404047981 */ /* 0x000ea4000c1e1500 */
[----:B--2---:R-:W-:-:S06]  /*59d0*/  HADD2.F32 R24, -RZ, R4.H0_H0 ;  /* 0x20000004ff187230 */ /* 0x004fcc0000004100 */
[----:B------:R-:W2:Y:S02]  /*59e0*/  F2I.S64.TRUNC R24, R24 ;  /* 0x0000001800187311 */ /* 0x000ea4000020d900 */
[----:B--2---:R-:W-:Y:S05]  /*59f0*/  BRA `(.L_x_144) ;  /* 0x0000000800a47947 */ /* 0x004fea0003800000 */
.L_x_149:
[----:B------:R-:W2:Y:S02]  /*5a00*/  LDG.E.64 R4, desc[UR36][R4.64] ;  /* 0x0000002404047981 */ /* 0x000ea4000c1e1b00 */
[----:B--2---:R2:W3:Y:S02]  /*5a10*/  F2I.S64.F64.TRUNC R24, R4 ;  /* 0x0000000400187311 */ /* 0x0044e4000030d900 */
[----:B--23--:R-:W-:Y:S05]  /*5a20*/  BRA `(.L_x_144) ;  /* 0x0000000800987947 */ /* 0x00cfea0003800000 */
.L_x_139:
[----:B------:R-:W-:-:S09]  /*5a30*/  UISETP.GT.AND UP0, UPT, UR4, 0x18, UPT ;  /* 0x000000180400788c */ /* 0x000fd2000bf04270 */
[----:B------:R-:W-:Y:S05]  /*5a40*/  BRA.U UP0, `(.L_x_151) ;  /* 0x0000000100e87547 */ /* 0x000fea000b800000 */
[----:B------:R-:W-:-:S09]  /*5a50*/  UISETP.GT.AND UP0, UPT, UR4, 0xe, UPT ;  /* 0x0000000e0400788c */ /* 0x000fd2000bf04270 */
[----:B------:R-:W-:Y:S05]  /*5a60*/  BRA.U UP0, `(.L_x_152) ;  /* 0x0000000100307547 */ /* 0x000fea000b800000 */
[----:B------:R-:W-:-:S09]  /*5a70*/  UISETP.NE.AND UP0, UPT, UR4, 0xa, UPT ;  /* 0x0000000a0400788c */ /* 0x000fd2000bf05270 */
[----:B------:R-:W-:Y:S05]  /*5a80*/  BRA.U !UP0, `(.L_x_153) ;  /* 0x00000001081c7547 */ /* 0x000fea000b800000 */
[----:B------:R-:W-:-:S09]  /*5a90*/  UISETP.NE.AND UP0, UPT, UR4, 0xb, UPT ;  /* 0x0000000b0400788c */ /* 0x000fd2000bf05270 */
[----:B------:R-:W-:Y:S05]  /*5aa0*/  BRA.U UP0, `(.L_x_143) ;  /* 0x0000000500f47547 */ /* 0x000fea000b800000 */
[----:B------:R-:W2:Y:S01]  /*5ab0*/  LDG.E.U8 R4, desc[UR36][R4.64] ;  /* 0x0000002404047981 */ /* 0x000ea2000c1e1100 */
[----:B------:R-:W-:Y:S01]  /*5ac0*/  IMAD.MOV.U32 R25, RZ, RZ, RZ ;  /* 0x000000ffff197224 */ /* 0x000fe200078e00ff */
[----:B--2---:R-:W-:-:S04]  /*5ad0*/  ISETP.NE.AND P0, PT, R4, RZ, PT ;  /* 0x000000ff0400720c */ /* 0x004fc80003f05270 */
[----:B------:R-:W-:Y:S01]  /*5ae0*/  SEL R24, RZ, 0x1, !P0 ;  /* 0x00000001ff187807 */ /* 0x000fe20004000000 */
[----:B------:R-:W-:Y:S08]  /*5af0*/  BRA `(.L_x_144) ;  /* 0x0000000800647947 */ /* 0x000ff00003800000 */
.L_x_153:
[----:B------:R-:W2:Y:S02]  /*5b00*/  LDG.E.64 R4, desc[UR36][R4.64] ;  /* 0x0000002404047981 */ /* 0x000ea4000c1e1b00 */
[----:B--2---:R2:W3:Y:S02]  /*5b10*/  F2I.S64.F64.TRUNC R24, R4 ;  /* 0x0000000400187311 */ /* 0x0044e4000030d900 */
[----:B--23--:R-:W-:Y:S05]  /*5b20*/  BRA `(.L_x_144) ;  /* 0x0000000800587947 */ /* 0x00cfea0003800000 */
.L_x_152:
[----:B------:R-:W-:-:S09]  /*5b30*/  UISETP.NE.AND UP0, UPT, UR4, 0xf, UPT ;  /* 0x0000000f0400788c */ /* 0x000fd2000bf05270 */
[----:B------:R-:W-:Y:S05]  /*5b40*/  BRA.U !UP0, `(.L_x_154) ;  /* 0x0000000108987547 */ /* 0x000fea000b800000 */
[----:B------:R-:W-:-:S09]  /*5b50*/  UISETP.NE.AND UP0, UPT, UR4, 0x17, UPT ;  /* 0x000000170400788c */ /* 0x000fd2000bf05270 */
[----:B------:R-:W-:Y:S05]  /*5b60*/  BRA.U !UP0, `(.L_x_155) ;  /* 0x0000000108587547 */ /* 0x000fea000b800000 */
[----:B------:R-:W-:-:S09]  /*5b70*/  UISETP.NE.AND UP0, UPT, UR4, 0x18, UPT ;  /* 0x000000180400788c */ /* 0x000fd2000bf05270 */
[----:B------:R-:W-:Y:S05]  /*5b80*/  BRA.U UP0, `(.L_x_143) ;  /* 0x0000000500bc7547 */ /* 0x000fea000b800000 */
        /* <DEDUP_REMOVED lines=20> */
.L_x_155:
        /* <DEDUP_REMOVED lines=14> */
.L_x_154:
[----:B------:R-:W2:Y:S02]  /*5db0*/  LDG.E.U16 R24, desc[UR36][R4.64] ;  /* 0x0000002404187981 */ /* 0x000ea4000c1e1500 */
[----:B--2---:R-:W-:-:S06]  /*5dc0*/  SHF.L.U32 R24, R24, 0x10, RZ ;  /* 0x0000001018187819 */ /* 0x004fcc00000006ff */
[----:B------:R-:W2:Y:S02]  /*5dd0*/  F2I.S64.TRUNC R24, R24 ;  /* 0x0000001800187311 */ /* 0x000ea4000020d900 */
[----:B--2---:R-:W-:Y:S05]  /*5de0*/  BRA `(.L_x_144) ;  /* 0x0000000400a87947 */ /* 0x004fea0003800000 */
.L_x_151:
[----:B------:R-:W-:-:S09]  /*5df0*/  UISETP.GT.AND UP0, UPT, UR4, 0x1b, UPT ;  /* 0x0000001b0400788c */ /* 0x000fd2000bf04270 */
[----:B------:R-:W-:Y:S05]  /*5e00*/  BRA.U UP0, `(.L_x_156) ;  /* 0x0000000500047547 */ /* 0x000fea000b800000 */
[----:B------:R-:W-:-:S09]  /*5e10*/  UISETP.NE.AND UP0, UPT, UR4, 0x19, UPT ;  /* 0x000000190400788c */ /* 0x000fd2000bf05270 */
[----:B------:R-:W-:Y:S05]  /*5e20*/  BRA.U !UP0, `(.L_x_157) ;  /* 0x00000001088c7547 */ /* 0x000fea000b800000 */
[----:B------:R-:W-:-:S09]  /*5e30*/  UISETP.NE.AND UP0, UPT, UR4, 0x1a, UPT ;  /* 0x0000001a0400788c */ /* 0x000fd2000bf05270 */
[----:B------:R-:W-:Y:S05]  /*5e40*/  BRA.U !UP0, `(.L_x_158) ;  /* 0x0000000108147547 */ /* 0x000fea000b800000 */
[----:B------:R-:W-:-:S09]  /*5e50*/  UISETP.NE.AND UP0, UPT, UR4, 0x1b, UPT ;  /* 0x0000001b0400788c */ /* 0x000fd2000bf05270 */
[----:B------:R-:W-:Y:S05]  /*5e60*/  BRA.U UP0, `(.L_x_143) ;  /* 0x0000000500047547 */ /* 0x000fea000b800000 */
[----:B------:R4:W5:Y:S01]  /*5e70*/  LDG.E.U16 R24, desc[UR36][R4.64] ;  /* 0x0000002404187981 */ /* 0x000962000c1e1500 */
[----:B------:R-:W-:Y:S01]  /*5e80*/  IMAD.MOV.U32 R25, RZ, RZ, RZ ;  /* 0x000000ffff197224 */ /* 0x000fe200078e00ff */
[----:B------:R-:W-:Y:S06]  /*5e90*/  BRA `(.L_x_144) ;  /* 0x00000004007c7947 */ /* 0x000fec0003800000 */
.L_x_158:
        /* <DEDUP_REMOVED lines=21> */
.L_x_162:
[----:B------:R-:W-:Y:S05]  /*5ff0*/  BSYNC.RECONVERGENT B1 ;  /* 0x0000000000017941 */ /* 0x000fea0003800200 */
.L_x_161:
[----:B------:R-:W-:Y:S02]  /*6000*/  SHF.L.U32 R0, R0, 0x14, RZ ;  /* 0x0000001400007819 */ /* 0x000fe400000006ff */
[----:B------:R-:W-:-:S04]  /*6010*/  LEA R3, R3, 0x3b800000, 0x17 ;  /* 0x3b80000003037811 */ /* 0x000fc800078eb8ff */
[----:B------:R-:W-:-:S07]  /*6020*/  LOP3.LUT R24, R3, R0, R7, 0xfe, !PT ;  /* 0x0000000003187212 */ /* 0x000fce00078efe07 */
.L_x_160:
[----:B------:R-:W-:Y:S05]  /*6030*/  BSYNC.RECONVERGENT B0 ;  /* 0x0000000000007941 */ /* 0x000fea0003800200 */
.L_x_159:
[----:B------:R-:W4:Y:S02]  /*6040*/  F2I.S64.TRUNC R24, R24 ;  /* 0x0000001800187311 */ /* 0x000f24000020d900 */
[----:B----4-:R-:W-:Y:S05]  /*6050*/  BRA `(.L_x_144) ;  /* 0x00000004000c7947 */ /* 0x010fea0003800000 */
.L_x_157:
        /* <DEDUP_REMOVED lines=21> */
.L_x_166:
[----:B------:R-:W-:Y:S05]  /*61b0*/  BSYNC.RECONVERGENT B1 ;  /* 0x0000000000017941 */ /* 0x000fea0003800200 */
.L_x_165:
[----:B------:R-:W-:Y:S01]  /*61c0*/  IMAD.SHL.U32 R0, R0, 0x200000, RZ ;  /* 0x0020000000007824 */ /* 0x000fe200078e00ff */
[----:B------:R-:W-:-:S04]  /*61d0*/  LEA R3, R3, 0x37800000, 0x17 ;  /* 0x3780000003037811 */ /* 0x000fc800078eb8ff */
[----:B------:R-:W-:-:S07]  /*61e0*/  LOP3.LUT R24, R3, R0, R7, 0xfe, !PT ;  /* 0x0000000003187212 */ /* 0x000fce00078efe07 */
.L_x_164:
[----:B------:R-:W-:Y:S05]  /*61f0*/  BSYNC.RECONVERGENT B0 ;  /* 0x0000000000007941 */ /* 0x000fea0003800200 */
.L_x_163:
[----:B------:R-:W0:Y:S02]  /*6200*/  F2I.S64.TRUNC R24, R24 ;  /* 0x0000001800187311 */ /* 0x000e24000020d900 */
[----:B0-----:R-:W-:Y:S05]  /*6210*/  BRA `(.L_x_144) ;  /* 0x00000000009c7947 */ /* 0x001fea0003800000 */
.L_x_156:
[----:B------:R-:W-:-:S09]  /*6220*/  UISETP.NE.AND UP0, UPT, UR4, 0x1c, UPT ;  /* 0x0000001c0400788c */ /* 0x000fd2000bf05270 */
[----:B------:R-:W-:Y:S05]  /*6230*/  BRA.U !UP0, `(.L_x_167) ;  /* 0x00000001088c7547 */ /* 0x000fea000b800000 */
[----:B------:R-:W-:-:S09]  /*6240*/  UISETP.NE.AND UP0, UPT, UR4, 0x1d, UPT ;  /* 0x0000001d0400788c */ /* 0x000fd2000bf05270 */
[----:B------:R-:W-:Y:S05]  /*6250*/  BRA.U !UP0, `(.L_x_168) ;  /* 0x00000001087c7547 */ /* 0x000fea000b800000 */
[----:B------:R-:W-:-:S09]  /*6260*/  UISETP.NE.AND UP0, UPT, UR4, 0x2c, UPT ;  /* 0x0000002c0400788c */ /* 0x000fd2000bf05270 */
[----:B------:R-:W-:Y:S05]  /*6270*/  BRA.U !UP0, `(.L_x_169) ;  /* 0x0000000108487547 */ /* 0x000fea000b800000 */
.L_x_143:
        /* <DEDUP_REMOVED lines=16> */
.L_x_170:
[----:B------:R-:W-:Y:S01]  /*6380*/  CS2R R24, SRZ ;  /* 0x0000000000187805 */ /* 0x000fe2000001ff00 */
[----:B------:R-:W-:Y:S06]  /*6390*/  BRA `(.L_x_144) ;  /* 0x00000000003c7947 */ /* 0x000fec0003800000 */
.L_x_169:
        /* <DEDUP_REMOVED lines=8> */
.L_x_172:
[----:B------:R-:W-:Y:S05]  /*6420*/  BSYNC.RECONVERGENT B0 ;  /* 0x0000000000007941 */ /* 0x000fea0003800200 */
.L_x_171:
[----:B------:R-:W3:Y:S02]  /*6430*/  F2I.S64.TRUNC R24, R24 ;  /* 0x0000001800187311 */ /* 0x000ee4000020d900 */
[----:B---3--:R-:W-:Y:S05]  /*6440*/  BRA `(.L_x_144) ;  /* 0x0000000000107947 */ /* 0x008fea0003800000 */
.L_x_168:
[----:B------:R2:W5:Y:S01]  /*6450*/  LDG.E.64 R24, desc[UR36][R4.64] ;  /* 0x0000002404187981 */ /* 0x000562000c1e1b00 */
[----:B------:R-:W-:Y:S05]  /*6460*/  BRA `(.L_x_144) ;  /* 0x0000000000087947 */ /* 0x000fea0003800000 */
.L_x_167:
[----:B------:R3:W5:Y:S01]  /*6470*/  LDG.E R24, desc[UR36][R4.64] ;  /* 0x0000002404187981 */ /* 0x000762000c1e1900 */
[----:B------:R-:W-:-:S07]  /*6480*/  HFMA2 R25, -RZ, RZ, 0, 0 ;  /* 0x00000000ff197431 */ /* 0x000fce00000001ff */
.L_x_144:
[----:B------:R-:W1:Y:S01]  /*6490*/  LDCU.64 UR4, c[0x0][0x740] ;  /* 0x0000e800ff0477ac */ /* 0x000e620008000a00 */
[----:B------:R-:W-:Y:S01]  /*64a0*/  BSSY.RECONVERGENT B7, `(.L_x_173) ;  /* 0x0000014000077945 */ /* 0x000fe20003800200 */
[----:B-1---5:R-:W-:-:S04]  /*64b0*/  ISETP.NE.U32.AND P0, PT, R26, UR4, PT ;  /* 0x000000041a007c0c */ /* 0x022fc8000bf05070 */
[----:B------:R-:W-:-:S13]  /*64c0*/  ISETP.NE.AND.EX P0, PT, R27, UR5, PT, P0 ;  /* 0x000000051b007c0c */ /* 0x000fda000bf05300 */
[----:B------:R-:W-:Y:S05]  /*64d0*/  @!P0 BRA `(.L_x_174) ;  /* 0x0000000000408947 */ /* 0x000fea0003800000 */
[----:B------:R-:W-:Y:S01]  /*64e0*/  MOV R0, 0x0 ;  /* 0x0000000000007802 */ /* 0x000fe20000000f00 */
[----:B------:R-:W0:Y:S01]  /*64f0*/  LDCU.64 UR4, c[0x4][0x128] ;  /* 0x01002500ff0477ac */ /* 0x000e220008000a00 */
[----:B------:R-:W-:Y:S02]  /*6500*/  HFMA2 R13, -RZ, RZ, 0, 0 ;  /* 0x00000000ff0d7431 */ /* 0x000fe400000001ff */
[----:B------:R-:W-:Y:S01]  /*6510*/  IMAD.MOV.U32 R8, RZ, RZ, 0x2c ;  /* 0x0000002cff087424 */ /* 0x000fe200078e00ff */
[----:B------:R1:W1:Y:S01]  /*6520*/  LDC.64 R14, c[0x4][R0] ;  /* 0x01000000000e7b82 */ /* 0x0002620000000a00 */
[----:B------:R-:W5:Y:S01]  /*6530*/  LDCU.64 UR6, c[0x4][0x110] ;  /* 0x01002200ff0677ac */ /* 0x000f620008000a00 */
[----:B------:R-:W-:Y:S01]  /*6540*/  IMAD.MOV.U32 R12, RZ, RZ, 0x1 ;  /* 0x00000001ff0c7424 */ /* 0x000fe200078e00ff */
[----:B------:R-:W5:Y:S01]  /*6550*/  LDCU.64 UR8, c[0x4][0x8] ;  /* 0x01000100ff0877ac */ /* 0x000f620008000a00 */
[----:B0-234-:R-:W-:Y:S02]  /*6560*/  IMAD.U32 R4, RZ, RZ, UR4 ;  /* 0x00000004ff047e24 */ /* 0x01dfe4000f8e00ff */
[----:B------:R-:W-:Y:S01]  /*6570*/  IMAD.U32 R5, RZ, RZ, UR5 ;  /* 0x00000005ff057e24 */ /* 0x000fe2000f8e00ff */
[----:B-----5:R-:W-:Y:S01]  /*6580*/  MOV R6, UR6 ;  /* 0x0000000600067c02 */ /* 0x020fe20008000f00 */
[----:B------:R-:W-:-:S02]  /*6590*/  IMAD.U32 R7, RZ, RZ, UR7 ;  /* 0x00000007ff077e24 */ /* 0x000fc4000f8e00ff */
[----:B------:R-:W-:Y:S01]  /*65a0*/  IMAD.U32 R10, RZ, RZ, UR8 ;  /* 0x00000008ff0a7e24 */ /* 0x000fe2000f8e00ff */
[----:B------:R-:W-:-:S07]  /*65b0*/  MOV R11, UR9 ;  /* 0x00000009000b7c02 */ /* 0x000fce0008000f00 */
[----:B------:R-:W-:-:S07]  /*65c0*/  LEPC R20, `(.L_x_174) ;  /* 0x000000001014794e */ /* 0x000fce0000000000 */
[----:B-1----:R-:W-:Y:S05]  /*65d0*/  CALL.ABS.NOINC R14 ;  /* 0x000000000e007343 */ /* 0x002fea0003c00000 */
.L_x_174:
[----:B------:R-:W-:Y:S05]  /*65e0*/  BSYNC.RECONVERGENT B7 ;  /* 0x0000000000077941 */ /* 0x000fea0003800200 */
.L_x_173:
[----:B------:R-:W1:Y:S01]  /*65f0*/  LDCU.64 UR4, c[0x0][0x750] ;  /* 0x0000ea00ff0477ac */ /* 0x000e620008000a00 */
[----:B------:R-:W-:Y:S01]  /*6600*/  BSSY.RECONVERGENT B7, `(.L_x_175) ;  /* 0x0000014000077945 */ /* 0x000fe20003800200 */
[----:B-1----:R-:W-:-:S04]  /*6610*/  ISETP.NE.U32.AND P0, PT, R28, UR4, PT ;  /* 0x000000041c007c0c */ /* 0x002fc8000bf05070 */
        /* <DEDUP_REMOVED lines=18> */
.L_x_176:
[----:B------:R-:W-:Y:S05]  /*6740*/  BSYNC.RECONVERGENT B7 ;  /* 0x0000000000077941 */ /* 0x000fea0003800200 */
.L_x_175:
[----:B------:R-:W1:Y:S01]  /*6750*/  LDCU.128 UR4, c[0x0][0x740] ;  /* 0x0000e800ff0477ac */ /* 0x000e620008000c00 */
[----:B------:R-:W-:Y:S01]  /*6760*/  IADD3 R0, P1, PT, -R16, R18, RZ ;  /* 0x0000001210007210 */ /* 0x000fe20007f3e1ff */
[----:B------:R-:W-:Y:S04]  /*6770*/  BSSY.RECONVERGENT B7, `(.L_x_177) ;  /* 0x0000017000077945 */ /* 0x000fe80003800200 */
[----:B------:R-:W-:Y:S01]  /*6780*/  IMAD.X R3, R19, 0x1, ~R17, P1 ;  /* 0x0000000113037824 */ /* 0x000fe200008e0e11 */
[C---:B-1----:R-:W-:Y:S02]  /*6790*/  ISETP.GT.U32.AND P0, PT, R0.reuse, UR6, PT ;  /* 0x0000000600007c0c */ /* 0x042fe4000bf04070 */
[----:B------:R-:W-:Y:S02]  /*67a0*/  ISETP.GE.U32.AND P1, PT, R0, UR4, PT ;  /* 0x0000000400007c0c */ /* 0x000fe4000bf26070 */
[----:B------:R-:W-:-:S02]  /*67b0*/  ISETP.GT.AND.EX P0, PT, R3, UR7, PT, P0 ;  /* 0x0000000703007c0c */ /* 0x000fc4000bf04300 */
[----:B------:R-:W-:-:S13]  /*67c0*/  ISETP.GE.AND.EX P1, PT, R3, UR5, PT, P1 ;  /* 0x0000000503007c0c */ /* 0x000fda000bf26310 */
[----:B------:R-:W-:Y:S05]  /*67d0*/  @!P0 BRA P1, `(.L_x_178) ;  /* 0x0000000000408947 */ /* 0x000fea0000800000 */
[----:B------:R-:W-:Y:S01]  /*67e0*/  MOV R0, 0x0 ;  /* 0x0000000000007802 */ /* 0x000fe20000000f00 */
[----:B------:R-:W0:Y:S01]  /*67f0*/  LDCU.64 UR4, c[0x4][0x128] ;  /* 0x01002500ff0477ac */ /* 0x000e220008000a00 */
[----:B------:R-:W-:Y:S02]  /*6800*/  HFMA2 R12, -RZ, RZ, 0, 5.9604644775390625e-08 ;  /* 0x00000001ff0c7431 */ /* 0x000fe400000001ff */
[----:B------:R-:W-:Y:S01]  /*6810*/  IMAD.MOV.U32 R8, RZ, RZ, 0x2c ;  /* 0x0000002cff087424 */ /* 0x000fe200078e00ff */
[----:B------:R1:W1:Y:S01]  /*6820*/  LDC.64 R14, c[0x4][R0] ;  /* 0x01000000000e7b82 */ /* 0x0002620000000a00 */
[----:B------:R-:W5:Y:S01]  /*6830*/  LDCU.64 UR6, c[0x4][0x110] ;  /* 0x01002200ff0677ac */ /* 0x000f620008000a00 */
[----:B------:R-:W-:Y:S01]  /*6840*/  IMAD.MOV.U32 R13, RZ, RZ, RZ ;  /* 0x000000ffff0d7224 */ /* 0x000fe200078e00ff */
[----:B------:R-:W5:Y:S01]  /*6850*/  LDCU.64 UR8, c[0x4][0x8] ;  /* 0x01000100ff0877ac */ /* 0x000f620008000a00 */
[----:B0-234-:R-:W-:Y:S01]  /*6860*/  IMAD.U32 R4, RZ, RZ, UR4 ;  /* 0x00000004ff047e24 */ /* 0x01dfe2000f8e00ff */
[----:B------:R-:W-:Y:S01]  /*6870*/  MOV R5, UR5 ;  /* 0x0000000500057c02 */ /* 0x000fe20008000f00 */
[----:B-----5:R-:W-:-:S02]  /*6880*/  IMAD.U32 R6, RZ, RZ, UR6 ;  /* 0x00000006ff067e24 */ /* 0x020fc4000f8e00ff */
[----:B------:R-:W-:Y:S01]  /*6890*/  IMAD.U32 R7, RZ, RZ, UR7 ;  /* 0x00000007ff077e24 */ /* 0x000fe2000f8e00ff */
[----:B------:R-:W-:Y:S01]  /*68a0*/  MOV R10, UR8 ;  /* 0x00000008000a7c02 */ /* 0x000fe20008000f00 */
[----:B------:R-:W-:-:S07]  /*68b0*/  IMAD.U32 R11, RZ, RZ, UR9 ;  /* 0x00000009ff0b7e24 */ /* 0x000fce000f8e00ff */
[----:B------:R-:W-:-:S07]  /*68c0*/  LEPC R20, `(.L_x_178) ;  /* 0x000000001014794e */ /* 0x000fce0000000000 */
[----:B-1----:R-:W-:Y:S05]  /*68d0*/  CALL.ABS.NOINC R14 ;  /* 0x000000000e007343 */ /* 0x002fea0003c00000 */
.L_x_178:
[----:B------:R-:W-:Y:S05]  /*68e0*/  BSYNC.RECONVERGENT B7 ;  /* 0x0000000000077941 */ /* 0x000fea0003800200 */
.L_x_177:
[----:B------:R-:W1:Y:S01]  /*68f0*/  LDCU.64 UR4, c[0x0][0x750] ;  /* 0x0000ea00ff0477ac */ /* 0x000e620008000a00 */
[----:B------:R-:W-:Y:S01]  /*6900*/  CS2R R28, SRZ ;  /* 0x00000000001c7805 */ /* 0x000fe2000001ff00 */
[----:B------:R-:W-:Y:S01]  /*6910*/  UISETP.NE.AND UP0, UPT, UR45, URZ, UPT ;  /* 0x000000ff2d00728c */ /* 0x000fe2000bf05270 */
[----:B-1----:R-:W-:-:S04]  /*6920*/  IMAD R3, R25, UR4, RZ ;  /* 0x0000000419037c24 */ /* 0x002fc8000f8e02ff */
[----:B------:R-:W-:-:S04]  /*6930*/  IMAD R3, R24, UR5, R3 ;  /* 0x0000000518037c24 */ /* 0x000fc8000f8e0203 */
[----:B------:R-:W-:Y:S05]  /*6940*/  BRA.U !UP0, `(.L_x_179) ;  /* 0x0000003508687547 */ /* 0x000fea000b800000 */
[----:B------:R-:W-:Y:S02]  /*6950*/  UISETP.GT.U32.AND UP0, UPT, UR4, URZ, UPT ;  /* 0x000000ff0400728c */ /* 0x000fe4000bf04070 */
[----:B------:R-:W-:Y:S02]  /*6960*/  IMAD.WIDE.U32 R24, R24, UR4, RZ ;  /* 0x0000000418187c25 */ /* 0x000fe4000f8e00ff */
[----:B------:R-:W-:Y:S02]  /*6970*/  UISETP.GT.AND.EX UP0, UPT, UR5, URZ, UPT, UP0 ;  /* 0x000000ff0500728c */ /* 0x000fe4000bf04300 */
[----:B------:R-:W-:Y:S01]  /*6980*/  IMAD.IADD R35, R25, 0x1, R3 ;  /* 0x0000000119237824 */ /* 0x000fe200078e0203 */
[----:B------:R-:W-:-:S06]  /*6990*/  MOV R36, R24 ;  /* 0x0000001800247202 */ /* 0x000fcc0000000f00 */
[----:B------:R-:W-:Y:S05]  /*69a0*/  BRA.U UP0, `(.L_x_180) ;  /* 0x0000000100ac7547 */ /* 0x000fea000b800000 */
[----:B0-234-:R-:W0:Y:S02]  /*69b0*/  LDC.64 R4, c[0x0][0x760] ;  /* 0x0001d800ff047b82 */ /* 0x01de240000000a00 */
[----:B0-----:R-:W-:-:S06]  /*69c0*/  IMAD.WIDE.U32 R4, R37, 0x8, R4 ;  /* 0x0000000825047825 */ /* 0x001fcc00078e0004 */
[----:B------:R-:W2:Y:S01]  /*69d0*/  LDG.E.64 R4, desc[UR36][R4.64] ;  /* 0x0000002404047981 */ /* 0x000ea2000c1e1b00 */
[----:B------:R-:W-:Y:S01]  /*69e0*/  BSSY.RECONVERGENT B0, `(.L_x_181) ;  /* 0x000001e000007945 */ /* 0x000fe20003800200 */
[----:B--2---:R-:W-:-:S04]  /*69f0*/  LOP3.LUT R0, R35, R5, RZ, 0xfc, !PT ;  /* 0x0000000523007212 */ /* 0x004fc800078efcff */
[----:B------:R-:W-:-:S13]  /*6a00*/  ISETP.NE.U32.AND P0, PT, R0, RZ, PT ;  /* 0x000000ff0000720c */ /* 0x000fda0003f05070 */
[----:B------:R-:W-:Y:S05]  /*6a10*/  @P0 BRA `(.L_x_182) ;  /* 0x0000000000500947 */ /* 0x000fea0003800000 */
[----:B------:R-:W0:Y:S01]  /*6a20*/  I2F.U32.RP R0, R4 ;  /* 0x0000000400007306 */ /* 0x000e220000209000 */
[----:B------:R-:W-:Y:S01]  /*6a30*/  IMAD.MOV R3, RZ, RZ, -R4 ;  /* 0x000000ffff037224 */ /* 0x000fe200078e0a04 */
[----:B------:R-:W-:Y:S01]  /*6a40*/  ISETP.NE.U32.AND P1, PT, R4, RZ, PT ;  /* 0x000000ff0400720c */ /* 0x000fe20003f25070 */
[----:B------:R-:W-:-:S05]  /*6a50*/  IMAD.MOV.U32 R5, RZ, RZ, RZ ;  /* 0x000000ffff057224 */ /* 0x000fca00078e00ff */
[----:B0-----:R-:W0:Y:S02]  /*6a60*/  MUFU.RCP R0, R0 ;  /* 0x0000000000007308 */ /* 0x001e240000001000 */
[----:B0-----:R-:W-:-:S06]  /*6a70*/  VIADD R6, R0, 0xffffffe ;  /* 0x0ffffffe00067836 */ /* 0x001fcc0000000000 */
[----:B------:R0:W1:Y:S02]  /*6a80*/  F2I.FTZ.U32.TRUNC.NTZ R7, R6 ;  /* 0x0000000600077305 */ /* 0x000064000021f000 */
[----:B0-----:R-:W-:Y:S02]  /*6a90*/  HFMA2 R6, -RZ, RZ, 0, 0 ;  /* 0x00000000ff067431 */ /* 0x001fe400000001ff */
[----:B-1----:R-:W-:-:S04]  /*6aa0*/  IMAD R3, R3, R7, RZ ;  /* 0x0000000703037224 */ /* 0x002fc800078e02ff */
[----:B------:R-:W-:-:S06]  /*6ab0*/  IMAD.HI.U32 R7, R7, R3, R6 ;  /* 0x0000000307077227 */ /* 0x000fcc00078e0006 */
[----:B------:R-:W-:-:S04]  /*6ac0*/  IMAD.HI.U32 R7, R7, R36, RZ ;  /* 0x0000002407077227 */ /* 0x000fc800078e00ff */
[----:B------:R-:W-:-:S04]  /*6ad0*/  IMAD.MOV R7, RZ, RZ, -R7 ;  /* 0x000000ffff077224 */ /* 0x000fc800078e0a07 */
[----:B------:R-:W-:-:S05]  /*6ae0*/  IMAD R3, R4, R7, R36 ;  /* 0x0000000704037224 */ /* 0x000fca00078e0224 */
[----:B------:R-:W-:-:S13]  /*6af0*/  ISETP.GE.U32.AND P0, PT, R3, R4, PT ;  /* 0x000000040300720c */ /* 0x000fda0003f06070 */
[----:B------:R-:W-:-:S05]  /*6b00*/  @P0 IMAD.IADD R3, R3, 0x1, -R4 ;  /* 0x0000000103030824 */ /* 0x000fca00078e0a04 */
[----:B------:R-:W-:-:S13]  /*6b10*/  ISETP.GE.U32.AND P0, PT, R3, R4, PT ;  /* 0x000000040300720c */ /* 0x000fda0003f06070 */
[----:B------:R-:W-:Y:S02]  /*6b20*/  @P0 IADD3 R3, PT, PT, -R4, R3, RZ ;  /* 0x0000000304030210 */ /* 0x000fe40007ffe1ff */
[----:B------:R-:W-:-:S05]  /*6b30*/  @!P1 LOP3.LUT R3, RZ, R4, RZ, 0x33, !PT ;  /* 0x00000004ff039212 */ /* 0x000fca00078e33ff */
[----:B------:R-:W-:Y:S01]  /*6b40*/  IMAD.MOV.U32 R4, RZ, RZ, R3 ;  /* 0x000000ffff047224 */ /* 0x000fe200078e0003 */
[----:B------:R-:W-:Y:S06]  /*6b50*/  BRA `(.L_x_183) ;  /* 0x0000000000187947 */ /* 0x000fec0003800000 */
.L_x_182:
[----:B------:R-:W-:Y:S01]  /*6b60*/  MOV R0, R4 ;  /* 0x0000000400007202 */ /* 0x000fe20000000f00 */
[----:B------:R-:W-:Y:S01]  /*6b70*/  IMAD.MOV.U32 R10, RZ, RZ, R5 ;  /* 0x000000ffff0a7224 */ /* 0x000fe200078e0005 */
[----:B------:R-:W-:-:S07]  /*6b80*/  MOV R11, 0x6ba0 ;  /* 0x00006ba0000b7802 */ /* 0x000fce0000000f00 */
[----:B------:R-:W-:Y:S05]  /*6b90*/  CALL.REL.NOINC `($__internal_1_$__cuda_sm20_rem_s64) ;  /* 0x00000238003c7944 */ /* 0x000fea0003c00000 */
[----:B------:R-:W-:Y:S01]  /*6ba0*/  IMAD.MOV.U32 R4, RZ, RZ, R0 ;  /* 0x000000ffff047224 */ /* 0x000fe200078e0000 */
[----:B------:R-:W-:-:S07]  /*6bb0*/  MOV R5, R3 ;  /* 0x0000000300057202 */ /* 0x000fce0000000f00 */
.L_x_183:
[----:B------:R-:W-:Y:S05]  /*6bc0*/  BSYNC.RECONVERGENT B0 ;  /* 0x0000000000007941 */ /* 0x000fea0003800200 */
.L_x_181:
[----:B------:R-:W0:Y:S02]  /*6bd0*/  LDC.64 R6, c[0x0][0x768] ;  /* 0x0001da00ff067b82 */ /* 0x000e240000000a00 */
[----:B0-----:R-:W-:-:S06]  /*6be0*/  IMAD.WIDE.U32 R6, R37, 0x8, R6 ;  /* 0x0000000825067825 */ /* 0x001fcc00078e0006 */
[----:B------:R-:W2:Y:S02]  /*6bf0*/  LDG.E.64 R6, desc[UR36][R6.64] ;  /* 0x0000002406067981 */ /* 0x000ea4000c1e1b00 */
[-C--:B--2---:R-:W-:Y:S02]  /*6c00*/  IMAD R3, R5, R6.reuse, RZ ;  /* 0x0000000605037224 */ /* 0x084fe400078e02ff */
[----:B------:R-:W-:-:S04]  /*6c10*/  IMAD.WIDE.U32 R8, R4, R6, RZ ;  /* 0x0000000604087225 */ /* 0x000fc800078e00ff */
[----:B------:R-:W-:Y:S02]  /*6c20*/  IMAD R3, R7, R4, R3 ;  /* 0x0000000407037224 */ /* 0x000fe400078e0203 */
[----:B------:R-:W-:Y:S02]  /*6c30*/  IMAD.MOV.U32 R29, RZ, RZ, R8 ;  /* 0x000000ffff1d7224 */ /* 0x000fe400078e0008 */
[----:B------:R-:W-:Y:S01]  /*6c40*/  IMAD.IADD R28, R9, 0x1, R3 ;  /* 0x00000001091c7824 */ /* 0x000fe200078e0203 */
[----:B------:R-:W-:Y:S06]  /*6c50*/  BRA `(.L_x_179) ;  /* 0x0000003000a47947 */ /* 0x000fec0003800000 */
.L_x_180:
[----:B------:R-:W-:Y:S02]  /*6c60*/  ISETP.GE.U32.AND P0, PT, R37, 0x7, PT ;  /* 0x000000072500780c */ /* 0x000fe40003f06070 */
[----:B------:R-:W-:Y:S02]  /*6c70*/  CS2R R28, SRZ ;  /* 0x00000000001c7805 */ /* 0x000fe4000001ff00 */
[----:B------:R-:W-:-:S09]  /*6c80*/  MOV R32, R37 ;  /* 0x0000002500207202 */ /* 0x000fd20000000f00 */
[----:B------:R-:W-:Y:S05]  /*6c90*/  @!P0 BRA `(.L_x_184) ;  /* 0x0000001800b48947 */ /* 0x000fea0003800000 */
[----:B------:R-:W1:Y:S01]  /*6ca0*/  LDCU UR4, c[0x0][0x758] ;  /* 0x0000eb00ff0477ac */ /* 0x000e620008000800 */
[----:B------:R-:W0:Y:S01]  /*6cb0*/  LDC.64 R40, c[0x0][0x760] ;  /* 0x0001d800ff287b82 */ /* 0x000e220000000a00 */
[----:B------:R-:W-:Y:S01]  /*6cc0*/  BSSY.RECONVERGENT B0, `(.L_x_185) ;  /* 0x00001a9000007945 */ /* 0x000fe20003800200 */
[----:B------:R-:W-:-:S06]  /*6cd0*/  CS2R R28, SRZ ;  /* 0x00000000001c7805 */ /* 0x000fcc000001ff00 */
[----:B------:R-:W0:Y:S08]  /*6ce0*/  LDC.64 R42, c[0x0][0x768] ;  /* 0x0001da00ff2a7b82 */ /* 0x000e300000000a00 */
[----:B------:R-:W0:Y:S01]  /*6cf0*/  LDC.64 R48, c[0x0][0x760] ;  /* 0x0001d800ff307b82 */ /* 0x000e220000000a00 */
[----:B-1----:R-:W-:Y:S02]  /*6d00*/  ULOP3.LUT UR5, UR4, 0xfffffff8, URZ, 0xc0, !UPT ;  /* 0xfffffff804057892 */ /* 0x002fe4000f8ec0ff */
[----:B------:R-:W-:-:S02]  /*6d10*/  UIADD3 UR4, UPT, UPT, UR4, -0x4, URZ ;  /* 0xfffffffc04047890 */ /* 0x000fc4000fffe0ff */
[----:B------:R-:W-:-:S03]  /*6d20*/  UIADD3 UR5, UPT, UPT, -UR5, URZ, URZ ;  /* 0x000000ff05057290 */ /* 0x000fc6000fffe1ff */
[----:B------:R-:W1:Y:S01]  /*6d30*/  LDC.64 R46, c[0x0][0x768] ;  /* 0x0001da00ff2e7b82 */ /* 0x000e620000000a00 */
[----:B------:R-:W-:Y:S02]  /*6d40*/  IMAD.U32 R32, RZ, RZ, UR4 ;  /* 0x00000004ff207e24 */ /* 0x000fe4000f8e00ff */
[----:B------:R-:W-:-:S07]  /*6d50*/  IMAD.U32 R33, RZ, RZ, UR5 ;  /* 0x00000005ff217e24 */ /* 0x000fce000f8e00ff */
.L_x_210:
[----:B------:R-:W-:-:S05]  /*6d60*/  IADD3 R21, PT, PT, R32, 0x3, RZ ;  /* 0x0000000320157810 */ /* 0x000fca0007ffe0ff */
[----:B0-----:R-:W-:-:S06]  /*6d70*/  IMAD.WIDE.U32 R14, R21, 0x8, R48 ;  /* 0x00000008150e7825 */ /* 0x001fcc00078e0030 */
[----:B------:R-:W5:Y:S01]  /*6d80*/  LDG.E.64 R14, desc[UR36][R14.64] ;  /* 0x000000240e0e7981 */ /* 0x000f62000c1e1b00 */
[----:B------:R-:W-:Y:S01]  /*6d90*/  BSSY.RECONVERGENT B1, `(.L_x_186) ;  /* 0x0000020000017945 */ /* 0x000fe20003800200 */
[----:B-----5:R-:W-:-:S04]  /*6da0*/  LOP3.LUT R0, R35, R15, RZ, 0xfc, !PT ;  /* 0x0000000f23007212 */ /* 0x020fc800078efcff */
[----:B------:R-:W-:-:S13]  /*6db0*/  ISETP.NE.U32.AND P0, PT, R0, RZ, PT ;  /* 0x000000ff0000720c */ /* 0x000fda0003f05070 */
[----:B------:R-:W-:Y:S05]  /*6dc0*/  @P0 BRA `(.L_x_187) ;  /* 0x0000000000500947 */ /* 0x000fea0003800000 */
[----:B------:R-:W0:Y:S01]  /*6dd0*/  I2F.U32.RP R0, R14 ;  /* 0x0000000e00007306 */ /* 0x000e220000209000 */
[----:B------:R-:W-:Y:S01]  /*6de0*/  IMAD.MOV R3, RZ, RZ, -R14 ;  /* 0x000000ffff037224 */ /* 0x000fe200078e0a0e */
[----:B------:R-:W-:Y:S01]  /*6df0*/  ISETP.NE.U32.AND P2, PT, R14, RZ, PT ;  /* 0x000000ff0e00720c */ /* 0x000fe20003f45070 */
[----:B------:R-:W-:-:S05]  /*6e00*/  IMAD.MOV.U32 R25, RZ, RZ, RZ ;  /* 0x000000ffff197224 */ /* 0x000fca00078e00ff */
[----:B0-----:R-:W2:Y:S02]  /*6e10*/  MUFU.RCP R0, R0 ;  /* 0x0000000000007308 */ /* 0x001ea40000001000 */
[----:B--234-:R-:W-:-:S06]  /*6e20*/  VIADD R4, R0, 0xffffffe ;  /* 0x0ffffffe00047836 */ /* 0x01cfcc0000000000 */
[----:B------:R0:W2:Y:S02]  /*6e30*/  F2I.FTZ.U32.TRUNC.NTZ R5, R4 ;  /* 0x0000000400057305 */ /* 0x0000a4000021f000 */
[----:B0-----:R-:W-:Y:S02]  /*6e40*/  HFMA2 R4, -RZ, RZ, 0, 0 ;  /* 0x00000000ff047431 */ /* 0x001fe400000001ff */
[----:B--2---:R-:W-:-:S04]  /*6e50*/  IMAD R3, R3, R5, RZ ;  /* 0x0000000503037224 */ /* 0x004fc800078e02ff */
[----:B------:R-:W-:-:S06]  /*6e60*/  IMAD.HI.U32 R5, R5, R3, R4 ;  /* 0x0000000305057227 */ /* 0x000fcc00078e0004 */
[----:B------:R-:W-:-:S04]  /*6e70*/  IMAD.HI.U32 R24, R5, R36, RZ ;  /* 0x0000002405187227 */ /* 0x000fc800078e00ff */
[----:B------:R-:W-:-:S04]  /*6e80*/  IMAD.MOV R3, RZ, RZ, -R24 ;  /* 0x000000ffff037224 */ /* 0x000fc800078e0a18 */
[----:B------:R-:W-:-:S05]  /*6e90*/  IMAD R3, R14, R3, R36 ;  /* 0x000000030e037224 */ /* 0x000fca00078e0224 */
[----:B------:R-:W-:-:S13]  /*6ea0*/  ISETP.GE.U32.AND P0, PT, R3, R14, PT ;  /* 0x0000000e0300720c */ /* 0x000fda0003f06070 */
[----:B------:R-:W-:Y:S01]  /*6eb0*/  @P0 IMAD.IADD R3, R3, 0x1, -R14 ;  /* 0x0000000103030824 */ /* 0x000fe200078e0a0e */
[----:B------:R-:W-:-:S04]  /*6ec0*/  @P0 IADD3 R24, PT, PT, R24, 0x1, RZ ;  /* 0x0000000118180810 */ /* 0x000fc80007ffe0ff */
[----:B------:R-:W-:-:S13]  /*6ed0*/  ISETP.GE.U32.AND P1, PT, R3, R14, PT ;  /* 0x0000000e0300720c */ /* 0x000fda0003f26070 */
[----:B------:R-:W-:Y:S01]  /*6ee0*/  @P1 VIADD R24, R24, 0x1 ;  /* 0x0000000118181836 */ /* 0x000fe20000000000 */
[----:B------:R-:W-:Y:S01]  /*6ef0*/  @!P2 LOP3.LUT R24, RZ, R14, RZ, 0x33, !PT ;  /* 0x0000000eff18a212 */ /* 0x000fe200078e33ff */
[----:B------:R-:W-:Y:S06]  /*6f00*/  BRA `(.L_x_188) ;  /* 0x0000000000207947 */ /* 0x000fec0003800000 */
.L_x_187:
[----:B------:R-:W-:Y:S01]  /*6f10*/  MOV R8, R36 ;  /* 0x0000002400087202 */ /* 0x000fe20000000f00 */
[----:B--234-:R-:W-:Y:S01]  /*6f20*/  IMAD.MOV.U32 R5, RZ, RZ, R35 ;  /* 0x000000ffff057224 */ /* 0x01cfe200078e0023 */
[----:B------:R-:W-:Y:S01]  /*6f30*/  MOV R3, R15 ;  /* 0x0000000f00037202 */ /* 0x000fe20000000f00 */
[----:B------:R-:W-:Y:S01]  /*6f40*/  IMAD.MOV.U32 R4, RZ, RZ, R14 ;  /* 0x000000ffff047224 */ /* 0x000fe200078e000e */
[----:B------:R-:W-:-:S07]  /*6f50*/  MOV R0, 0x6f70 ;  /* 0x00006f7000007802 */ /* 0x000fce0000000f00 */
[----:B-1----:R-:W-:Y:S05]  /*6f60*/  CALL.REL.NOINC `($__internal_0_$__cuda_sm20_div_s64) ;  /* 0x0000022c00ec7944 */ /* 0x002fea0003c00000 */
[----:B------:R-:W-:Y:S02]  /*6f70*/  IMAD.MOV.U32 R24, RZ, RZ, R6 ;  /* 0x000000ffff187224 */ /* 0x000fe400078e0006 */
[----:B------:R-:W-:-:S07]  /*6f80*/  IMAD.MOV.U32 R25, RZ, RZ, R7 ;  /* 0x000000ffff197224 */ /* 0x000fce00078e0007 */
.L_x_188:
[----:B------:R-:W-:Y:S05]  /*6f90*/  BSYNC.RECONVERGENT B1 ;  /* 0x0000000000017941 */ /* 0x000fea0003800200 */
.L_x_186:
[----:B------:R-:W-:Y:S01]  /*6fa0*/  IADD3 R20, PT, PT, R32, 0x2, RZ ;  /* 0x0000000220147810 */ /* 0x000fe20007ffe0ff */
[----:B------:R-:W-:-:S04]  /*6fb0*/  IMAD.WIDE.U32 R4, R21, 0x8, R42 ;  /* 0x0000000815047825 */ /* 0x000fc800078e002a */
[----:B------:R-:W-:Y:S02]  /*6fc0*/  IMAD.WIDE.U32 R26, R20, 0x8, R40 ;  /* 0x00000008141a7825 */ /* 0x000fe400078e0028 */
[----:B------:R-:W2:Y:S04]  /*6fd0*/  LDG.E.64 R4, desc[UR36][R4.64] ;  /* 0x0000002404047981 */ /* 0x000ea8000c1e1b00 */
[----:B------:R-:W3:Y:S01]  /*6fe0*/  LDG.E.64 R26, desc[UR36][R26.64] ;  /* 0x000000241a1a7981 */ /* 0x000ee2000c1e1b00 */
[----:B------:R-:W-:Y:S01]  /*6ff0*/  IADD3 R9, P0, PT, RZ, -R24, RZ ;  /* 0x80000018ff097210 */ /* 0x000fe20007f1e0ff */
[----:B------:R-:W-:-:S04]  /*7000*/  IMAD.MOV.U32 R34, RZ, RZ, R36 ;  /* 0x000000ffff227224 */ /* 0x000fc800078e0024 */
[----:B------:R-:W-:-:S04]  /*7010*/  IMAD.X R3, RZ, RZ, ~R25, P0 ;  /* 0x000000ffff037224 */ /* 0x000fc800000e0e19 */
[----:B------:R-:W-:Y:S01]  /*7020*/  IMAD R3, R3, R14, RZ ;  /* 0x0000000e03037224 */ /* 0x000fe200078e02ff */
[----:B------:R-:W-:Y:S01]  /*7030*/  LOP3.LUT R29, R29, R28, RZ, 0x3c, !PT ;  /* 0x0000001c1d1d7212 */ /* 0x000fe200078e3cff */
[----:B------:R-:W-:-:S04]  /*7040*/  IMAD.WIDE.U32 R6, R14, R9, R34 ;  /* 0x000000090e067225 */ /* 0x000fc800078e0022 */
[----:B------:R-:W-:Y:S01]  /*7050*/  IMAD R3, R15, R9, R3 ;  /* 0x000000090f037224 */ /* 0x000fe200078e0203 */
[----:B------:R-:W-:-:S04]  /*7060*/  LOP3.LUT R28, R29, R28, RZ, 0x3c, !PT ;  /* 0x0000001c1d1c7212 */ /* 0x000fc800078e3cff */
[----:B------:R-:W-:Y:S02]  /*7070*/  IADD3 R3, PT, PT, R7, R3, RZ ;  /* 0x0000000307037210 */ /* 0x000fe40007ffe0ff */
[----:B------:R-:W-:Y:S01]  /*7080*/  LOP3.LUT R29, R29, R28, RZ, 0x3c, !PT ;  /* 0x0000001c1d1d7212 */ /* 0x000fe200078e3cff */
[----:B------:R-:W-:Y:S01]  /*7090*/  BSSY.RECONVERGENT B1, `(.L_x_189) ;  /* 0x0000024000017945 */ /* 0x000fe20003800200 */
[----:B---3--:R-:W-:-:S04]  /*70a0*/  LOP3.LUT R0, R25, R27, RZ, 0xfc, !PT ;  /* 0x0000001b19007212 */ /* 0x008fc800078efcff */
[----:B------:R-:W-:Y:S01]  /*70b0*/  ISETP.NE.U32.AND P0, PT, R0, RZ, PT ;  /* 0x000000ff0000720c */ /* 0x000fe20003f05070 */
[----:B--2---:R-:W-:Y:S02]  /*70c0*/  IMAD R3, R3, R4, RZ ;  /* 0x0000000403037224 */ /* 0x004fe400078e02ff */
[----:B------:R-:W-:-:S04]  /*70d0*/  IMAD.WIDE.U32 R28, R4, R6, R28 ;  /* 0x00000006041c7225 */ /* 0x000fc800078e001c */
[----:B------:R-:W-:-:S04]  /*70e0*/  IMAD R3, R5, R6, R3 ;  /* 0x0000000605037224 */ /* 0x000fc800078e0203 */
[----:B------:R-:W-:Y:S02]  /*70f0*/  IMAD.IADD R35, R29, 0x1, R3 ;  /* 0x000000011d237824 */ /* 0x000fe400078e0203 */
[----:B------:R-:W-:Y:S05]  /*7100*/  @P0 BRA `(.L_x_190) ;  /* 0x0000000000500947 */ /* 0x000fea0003800000 */
[----:B------:R-:W0:Y:S01]  /*7110*/  I2F.U32.RP R0, R26 ;  /* 0x0000001a00007306 */ /* 0x000e220000209000 */
[----:B------:R-:W-:Y:S01]  /*7120*/  IADD3 R3, PT, PT, RZ, -R26, RZ ;  /* 0x8000001aff037210 */ /* 0x000fe20007ffe0ff */
[----:B------:R-:W-:Y:S01]  /*7130*/  HFMA2 R15, -RZ, RZ, 0, 0 ;  /* 0x00000000ff0f7431 */ /* 0x000fe200000001ff */
[----:B------:R-:W-:-:S05]  /*7140*/  ISETP.NE.U32.AND P2, PT, R26, RZ, PT ;  /* 0x000000ff1a00720c */ /* 0x000fca0003f45070 */
[----:B0-----:R-:W0:Y:S02]  /*7150*/  MUFU.RCP R0, R0 ;  /* 0x0000000000007308 */ /* 0x001e240000001000 */
[----:B0-----:R-:W-:-:S06]  /*7160*/  VIADD R4, R0, 0xffffffe ;  /* 0x0ffffffe00047836 */ /* 0x001fcc0000000000 */
[----:B------:R0:W2:Y:S02]  /*7170*/  F2I.FTZ.U32.TRUNC.NTZ R5, R4 ;  /* 0x0000000400057305 */ /* 0x0000a4000021f000 */
[----:B0-----:R-:W-:Y:S02]  /*7180*/  IMAD.MOV.U32 R4, RZ, RZ, RZ ;  /* 0x000000ffff047224 */ /* 0x001fe400078e00ff */
[----:B--2---:R-:W-:-:S04]  /*7190*/  IMAD R3, R3, R5, RZ ;  /* 0x0000000503037224 */ /* 0x004fc800078e02ff */
[----:B------:R-:W-:-:S06]  /*71a0*/  IMAD.HI.U32 R5, R5, R3, R4 ;  /* 0x0000000305057227 */ /* 0x000fcc00078e0004 */
[----:B------:R-:W-:-:S04]  /*71b0*/  IMAD.HI.U32 R14, R5, R24, RZ ;  /* 0x00000018050e7227 */ /* 0x000fc800078e00ff */
[----:B------:R-:W-:-:S04]  /*71c0*/  IMAD.MOV R3, RZ, RZ, -R14 ;  /* 0x000000ffff037224 */ /* 0x000fc800078e0a0e */
[----:B------:R-:W-:-:S05]  /*71d0*/  IMAD R3, R26, R3, R24 ;  /* 0x000000031a037224 */ /* 0x000fca00078e0218 */
[----:B------:R-:W-:-:S13]  /*71e0*/  ISETP.GE.U32.AND P0, PT, R3, R26, PT ;  /* 0x0000001a0300720c */ /* 0x000fda0003f06070 */
[----:B------:R-:W-:Y:S01]  /*71f0*/  @P0 IADD3 R3, PT, PT, -R26, R3, RZ ;  /* 0x000000031a030210 */ /* 0x000fe20007ffe1ff */
[----:B------:R-:W-:-:S03]  /*7200*/  @P0 VIADD R14, R14, 0x1 ;  /* 0x000000010e0e0836 */ /* 0x000fc60000000000 */
[----:B------:R-:W-:-:S13]  /*7210*/  ISETP.GE.U32.AND P1, PT, R3, R26, PT ;  /* 0x0000001a0300720c */ /* 0x000fda0003f26070 */
[----:B------:R-:W-:Y:S01]  /*7220*/  @P1 VIADD R14, R14, 0x1 ;  /* 0x000000010e0e1836 */ /* 0x000fe20000000000 */
[----:B------:R-:W-:Y:S01]  /*7230*/  @!P2 LOP3.LUT R14, RZ, R26, RZ, 0x33, !PT ;  /* 0x0000001aff0ea212 */ /* 0x000fe200078e33ff */
[----:B------:R-:W-:Y:S06]  /*7240*/  BRA `(.L_x_191) ;  /* 0x0000000000207947 */ /* 0x000fec0003800000 */
.L_x_190:
[----:B------:R-:W-:Y:S01]  /*7250*/  IMAD.MOV.U32 R8, RZ, RZ, R24 ;  /* 0x000000ffff087224 */ /* 0x000fe200078e0018 */
[----:B------:R-:W-:Y:S01]  /*7260*/  MOV R4, R26 ;  /* 0x0000001a00047202 */ /* 0x000fe20000000f00 */
[----:B------:R-:W-:Y:S01]  /*7270*/  IMAD.MOV.U32 R5, RZ, RZ, R25 ;  /* 0x000000ffff057224 */ /* 0x000fe200078e0019 */
[----:B------:R-:W-:Y:S01]  /*7280*/  MOV R0, 0x72b0 ;  /* 0x000072b000007802 */ /* 0x000fe20000000f00 */
[----:B------:R-:W-:-:S07]  /*7290*/  IMAD.MOV.U32 R3, RZ, RZ, R27 ;  /* 0x000000ffff037224 */ /* 0x000fce00078e001b */
[----:B-1----:R-:W-:Y:S05]  /*72a0*/  CALL.REL.NOINC `($__internal_0_$__cuda_sm20_div_s64) ;  /* 0x0000022c001c7944 */ /* 0x002fea0003c00000 */
[----:B------:R-:W-:Y:S01]  /*72b0*/  IMAD.MOV.U32 R14, RZ, RZ, R6 ;  /* 0x000000ffff0e7224 */ /* 0x000fe200078e0006 */
[----:B------:R-:W-:-:S07]  /*72c0*/  MOV R15, R7 ;  /* 0x00000007000f7202 */ /* 0x000fce0000000f00 */
.L_x_191:
[----:B------:R-:W-:Y:S05]  /*72d0*/  BSYNC.RECONVERGENT B1 ;  /* 0x0000000000017941 */ /* 0x000fea0003800200 */
.L_x_189:
[----:B------:R-:W-:Y:S02]  /*72e0*/  VIADD R34, R32, 0x1 ;  /* 0x0000000120227836 */ /* 0x000fe40000000000 */
[----:B------:R-:W-:-:S04]  /*72f0*/  IMAD.WIDE.U32 R4, R20, 0x8, R42 ;  /* 0x0000000814047825 */ /* 0x000fc800078e002a */
[----:B------:R-:W-:Y:S02]  /*7300*/  IMAD.WIDE.U32 R6, R34, 0x8, R40 ;  /* 0x0000000822067825 */ /* 0x000fe400078e0028 */
[----:B------:R-:W2:Y:S04]  /*7310*/  LDG.E.64 R4, desc[UR36][R4.64] ;  /* 0x0000002404047981 */ /* 0x000ea8000c1e1b00 */
[----:B------:R-:W3:Y:S01]  /*7320*/  LDG.E.64 R20, desc[UR36][R6.64] ;  /* 0x0000002406147981 */ /* 0x000ee2000c1e1b00 */
[----:B------:R-:W-:Y:S01]  /*7330*/  IADD3 R11, P0, PT, RZ, -R14, RZ ;  /* 0x8000000eff0b7210 */ /* 0x000fe20007f1e0ff */
[----:B------:R-:W-:Y:S01]  /*7340*/  IMAD.MOV.U32 R9, RZ, RZ, R25 ;  /* 0x000000ffff097224 */ /* 0x000fe200078e0019 */
[----:B------:R-:W-:-:S03]  /*7350*/  MOV R8, R24 ;  /* 0x0000001800087202 */ /* 0x000fc60000000f00 */
[----:B------:R-:W-:-:S04]  /*7360*/  IMAD.X R3, RZ, RZ, ~R15, P0 ;  /* 0x000000ffff037224 */ /* 0x000fc800000e0e0f */
[----:B------:R-:W-:Y:S02]  /*7370*/  IMAD R3, R3, R26, RZ ;  /* 0x0000001a03037224 */ /* 0x000fe400078e02ff */
[----:B------:R-:W-:-:S04]  /*7380*/  IMAD.WIDE.U32 R8, R26, R11, R8 ;  /* 0x0000000b1a087225 */ /* 0x000fc800078e0008 */
[----:B------:R-:W-:Y:S01]  /*7390*/  IMAD R3, R27, R11, R3 ;  /* 0x0000000b1b037224 */ /* 0x000fe200078e0203 */
[----:B------:R-:W-:-:S03]  /*73a0*/  MOV R29, R35 ;  /* 0x00000023001d7202 */ /* 0x000fc60000000f00 */
[----:B------:R-:W-:Y:S01]  /*73b0*/  IMAD.IADD R3, R9, 0x1, R3 ;  /* 0x0000000109037824 */ /* 0x000fe200078e0203 */
        /* <DEDUP_REMOVED lines=28> */
.L_x_193:
        /* <DEDUP_REMOVED lines=8> */
.L_x_194:
[----:B------:R-:W-:Y:S05]  /*7600*/  BSYNC.RECONVERGENT B1 ;  /* 0x0000000000017941 */ /* 0x000fea0003800200 */
.L_x_192:
[----:B------:R-:W-:-:S04]  /*7610*/  IMAD.WIDE.U32 R26, R32, 0x8, R40 ;  /* 0x00000008201a7825 */ /* 0x000fc800078e0028 */
[----:B------:R-:W-:Y:S02]  /*7620*/  IMAD.WIDE.U32 R4, R34, 0x8, R42 ;  /* 0x0000000822047825 */ /* 0x000fe400078e002a */
[----:B------:R-:W2:Y:S04]  /*7630*/  LDG.E.64 R26, desc[UR36][R26.64] ;  /* 0x000000241a1a7981 */ /* 0x000ea8000c1e1b00 */
[----:B------:R-:W3:Y:S01]  /*7640*/  LDG.E.64 R4, desc[UR36][R4.64] ;  /* 0x0000002404047981 */ /* 0x000ee2000c1e1b00 */
[----:B------:R-:W-:Y:S01]  /*7650*/  IADD3 R9, P0, PT, RZ, -R24, RZ ;  /* 0x80000018ff097210 */ /* 0x000fe20007f1e0ff */
[----:B------:R-:W-:Y:S01]  /*7660*/  IMAD.MOV.U32 R6, RZ, RZ, R14 ;  /* 0x000000ffff067224 */ /* 0x000fe200078e000e */
[----:B------:R-:W-:Y:S01]  /*7670*/  MOV R7, R15 ;  /* 0x0000000f00077202 */ /* 0x000fe20000000f00 */
[----:B------:R-:W-:Y:S01]  /*7680*/  IMAD.MOV.U32 R34, RZ, RZ, R28 ;  /* 0x000000ffff227224 */ /* 0x000fe200078e001c */
[----:B------:R-:W-:Y:S01]  /*7690*/  BSSY.RECONVERGENT B1, `(.L_x_195) ;  /* 0x000002a000017945 */ /* 0x000fe20003800200 */
[----:B------:R-:W-:-:S02]  /*76a0*/  IMAD.X R3, RZ, RZ, ~R25, P0 ;  /* 0x000000ffff037224 */ /* 0x000fc400000e0e19 */
[----:B------:R-:W-:-:S04]  /*76b0*/  IMAD.WIDE.U32 R6, R20, R9, R6 ;  /* 0x0000000914067225 */ /* 0x000fc800078e0006 */
[----:B------:R-:W-:-:S04]  /*76c0*/  IMAD R3, R3, R20, RZ ;  /* 0x0000001403037224 */ /* 0x000fc800078e02ff */
[----:B------:R-:W-:-:S04]  /*76d0*/  IMAD R3, R21, R9, R3 ;  /* 0x0000000915037224 */ /* 0x000fc800078e0203 */
[----:B------:R-:W-:Y:S01]  /*76e0*/  IMAD.IADD R3, R7, 0x1, R3 ;  /* 0x0000000107037824 */ /* 0x000fe200078e0203 */
[----:B--2---:R-:W-:-:S04]  /*76f0*/  LOP3.LUT R0, R25, R27, RZ, 0xfc, !PT ;  /* 0x0000001b19007212 */ /* 0x004fc800078efcff */
[----:B------:R-:W-:Y:S01]  /*7700*/  ISETP.NE.U32.AND P0, PT, R0, RZ, PT ;  /* 0x000000ff0000720c */ /* 0x000fe20003f05070 */
[----:B---3--:R-:W-:Y:S02]  /*7710*/  IMAD R3, R3, R4, RZ ;  /* 0x0000000403037224 */ /* 0x008fe400078e02ff */
[----:B------:R-:W-:Y:S01]  /*7720*/  IMAD.WIDE.U32 R28, R4, R6, R34 ;  /* 0x00000006041c7225 */ /* 0x000fe200078e0022 */
[----:B------:R-:W-:-:S03]  /*7730*/  IADD3 R34, PT, PT, R32, -0x4, RZ ;  /* 0xfffffffc20227810 */ /* 0x000fc60007ffe0ff */
        /* <DEDUP_REMOVED lines=23> */
.L_x_196:
        /* <DEDUP_REMOVED lines=8> */
.L_x_197:
[----:B------:R-:W-:Y:S05]  /*7930*/  BSYNC.RECONVERGENT B1 ;  /* 0x0000000000017941 */ /* 0x000fea0003800200 */
.L_x_195:
[C---:B------:R-:W-:Y:S02]  /*7940*/  VIADD R35, R32.reuse, 0xffffffff ;  /* 0xffffffff20237836 */ /* 0x040fe40000000000 */
        /* <DEDUP_REMOVED lines=41> */
.L_x_199:
        /* <DEDUP_REMOVED lines=8> */
.L_x_200:
[----:B------:R-:W-:Y:S05]  /*7c60*/  BSYNC.RECONVERGENT B1 ;  /* 0x0000000000017941 */ /* 0x000fea0003800200 */
.L_x_198:
        /* <DEDUP_REMOVED lines=42> */
.L_x_202:
        /* <DEDUP_REMOVED lines=8> */
.L_x_203:
[----:B------:R-:W-:Y:S05]  /*7f90*/  BSYNC.RECONVERGENT B1 ;  /* 0x0000000000017941 */ /* 0x000fea0003800200 */
.L_x_201:
        /* <DEDUP_REMOVED lines=13> */
[----:B------:R-:W-:Y:S02]  /*8070*/  IMAD.IADD R3, R7, 0x1, R3 ;  /* 0x0000000107037824 */ /* 0x000fe400078e0203 */
[----:B------:R-:W-:Y:S01]  /*8080*/  IMAD.MOV.U32 R25, RZ, RZ, R35 ;  /* 0x000000ffff197224 */ /* 0x000fe200078e0023 */
        /* <DEDUP_REMOVED lines=9> */
[----:B------:R-:W-:Y:S01]  /*8120*/  IMAD.MOV R3, RZ, RZ, -R20 ;  /* 0x000000ffff037224 */ /* 0x000fe200078e0a14 */
[----:B------:R-:W-:Y:S01]  /*8130*/  ISETP.NE.U32.AND P2, PT, R20, RZ, PT ;  /* 0x000000ff1400720c */ /* 0x000fe20003f45070 */
[----:B------:R-:W-:-:S05]  /*8140*/  IMAD.MOV.U32 R27, RZ, RZ, RZ ;  /* 0x000000ffff1b7224 */ /* 0x000fca00078e00ff */
[----:B0-----:R-:W0:Y:S02]  /*8150*/  MUFU.RCP R0, R0 ;  /* 0x0000000000007308 */ /* 0x001e240000001000 */
[----:B0-----:R-:W-:-:S06]  /*8160*/  IADD3 R4, PT, PT, R0, 0xffffffe, RZ ;  /* 0x0ffffffe00047810 */ /* 0x001fcc0007ffe0ff */
[----:B------:R0:W2:Y:S02]  /*8170*/  F2I.FTZ.U32.TRUNC.NTZ R5, R4 ;  /* 0x0000000400057305 */ /* 0x0000a4000021f000 */
[----:B0-----:R-:W-:Y:S02]  /*8180*/  IMAD.MOV.U32 R4, RZ, RZ, RZ ;  /* 0x000000ffff047224 */ /* 0x001fe400078e00ff */
[----:B--2---:R-:W-:-:S04]  /*8190*/  IMAD R3, R3, R5, RZ ;  /* 0x0000000503037224 */ /* 0x004fc800078e02ff */
[----:B------:R-:W-:-:S06]  /*81a0*/  IMAD.HI.U32 R5, R5, R3, R4 ;  /* 0x0000000305057227 */ /* 0x000fcc00078e0004 */
[----:B------:R-:W-:-:S05]  /*81b0*/  IMAD.HI.U32 R26, R5, R14, RZ ;  /* 0x0000000e051a7227 */ /* 0x000fca00078e00ff */
[----:B------:R-:W-:-:S05]  /*81c0*/  IADD3 R3, PT, PT, -R26, RZ, RZ ;  /* 0x000000ff1a037210 */ /* 0x000fca0007ffe1ff */
[----:B------:R-:W-:-:S05]  /*81d0*/  IMAD R3, R20, R3, R14 ;  /* 0x0000000314037224 */ /* 0x000fca00078e020e */
[----:B------:R-:W-:-:S13]  /*81e0*/  ISETP.GE.U32.AND P0, PT, R3, R20, PT ;  /* 0x000000140300720c */ /* 0x000fda0003f06070 */
[----:B------:R-:W-:Y:S02]  /*81f0*/  @P0 IMAD.IADD R3, R3, 0x1, -R20 ;  /* 0x0000000103030824 */ /* 0x000fe400078e0a14 */
[----:B------:R-:W-:-:S03]  /*8200*/  @P0 VIADD R26, R26, 0x1 ;  /* 0x000000011a1a0836 */ /* 0x000fc60000000000 */
[----:B------:R-:W-:-:S13]  /*8210*/  ISETP.GE.U32.AND P1, PT, R3, R20, PT ;  /* 0x000000140300720c */ /* 0x000fda0003f26070 */
[----:B------:R-:W-:Y:S02]  /*8220*/  @P1 IADD3 R26, PT, PT, R26, 0x1, RZ ;  /* 0x000000011a1a1810 */ /* 0x000fe40007ffe0ff */
[----:B------:R-:W-:Y:S01]  /*8230*/  @!P2 LOP3.LUT R26, RZ, R20, RZ, 0x33, !PT ;  /* 0x00000014ff1aa212 */ /* 0x000fe200078e33ff */
[----:B------:R-:W-:Y:S06]  /*8240*/  BRA `(.L_x_206) ;  /* 0x0000000000207947 */ /* 0x000fec0003800000 */
.L_x_205:
[----:B------:R-:W-:Y:S01]  /*8250*/  IMAD.MOV.U32 R8, RZ, RZ, R14 ;  /* 0x000000ffff087224 */ /* 0x000fe200078e000e */
[----:B------:R-:W-:Y:S01]  /*8260*/  MOV R5, R15 ;  /* 0x0000000f00057202 */ /* 0x000fe20000000f00 */
[----:B------:R-:W-:Y:S01]  /*8270*/  IMAD.MOV.U32 R4, RZ, RZ, R20 ;  /* 0x000000ffff047224 */ /* 0x000fe200078e0014 */
[----:B------:R-:W-:Y:S01]  /*8280*/  MOV R0, 0x82b0 ;  /* 0x000082b000007802 */ /* 0x000fe20000000f00 */
[----:B------:R-:W-:-:S07]  /*8290*/  IMAD.MOV.U32 R3, RZ, RZ, R21 ;  /* 0x000000ffff037224 */ /* 0x000fce00078e0015 */
[----:B-1----:R-:W-:Y:S05]  /*82a0*/  CALL.REL.NOINC `($__internal_0_$__cuda_sm20_div_s64) ;  /* 0x0000021c001c7944 */ /* 0x002fea0003c00000 */
[----:B------:R-:W-:Y:S01]  /*82b0*/  MOV R26, R6 ;  /* 0x00000006001a7202 */ /* 0x000fe20000000f00 */
[----:B------:R-:W-:-:S07]  /*82c0*/  IMAD.MOV.U32 R27, RZ, RZ, R7 ;  /* 0x000000ffff1b7224 */ /* 0x000fce00078e0007 */
.L_x_206:
[----:B------:R-:W-:Y:S05]  /*82d0*/  BSYNC.RECONVERGENT B1 ;  /* 0x0000000000017941 */ /* 0x000fea0003800200 */
.L_x_204:
        /* <DEDUP_REMOVED lines=8> */
[----:B------:R-:W-:Y:S01]  /*8360*/  MOV R14, R24 ;  /* 0x00000018000e7202 */ /* 0x000fe20000000f00 */
[----:B------:R-:W-:Y:S01]  /*8370*/  IMAD.X R3, RZ, RZ, ~R27, P0 ;  /* 0x000000ffff037224 */ /* 0x000fe200000e0e1b */
[----:B------:R-:W-:Y:S01]  /*8380*/  BSSY.RECONVERGENT B1, `(.L_x_207) ;  /* 0x0000028000017945 */ /* 0x000fe20003800200 */
[----:B------:R-:W-:-:S04]  /*8390*/  IMAD.WIDE.U32 R8, R20, R11, R8 ;  /* 0x0000000b14087225 */ /* 0x000fc800078e0008 */
[----:B------:R-:W-:-:S04]  /*83a0*/  IMAD R3, R3, R20, RZ ;  /* 0x0000001403037224 */ /* 0x000fc800078e02ff */
[----:B------:R-:W-:-:S04]  /*83b0*/  IMAD R3, R21, R11, R3 ;  /* 0x0000000b15037224 */ /* 0x000fc800078e0203 */
[----:B------:R-:W-:Y:S01]  /*83c0*/  IMAD.IADD R3, R9, 0x1, R3 ;  /* 0x0000000109037824 */ /* 0x000fe200078e0203 */
[----:B--2---:R-:W-:-:S04]  /*83d0*/  LOP3.LUT R0, R27, R29, RZ, 0xfc, !PT ;  /* 0x0000001d1b007212 */ /* 0x004fc800078efcff */
[----:B------:R-:W-:Y:S01]  /*83e0*/  ISETP.NE.U32.AND P0, PT, R0, RZ, PT ;  /* 0x000000ff0000720c */ /* 0x000fe20003f05070 */
[----:B---3--:R-:W-:Y:S02]  /*83f0*/  IMAD R3, R3, R4, RZ ;  /* 0x0000000403037224 */ /* 0x008fe400078e02ff */
        /* <DEDUP_REMOVED lines=24> */
.L_x_208:
        /* <DEDUP_REMOVED lines=8> */
.L_x_209:
[----:B------:R-:W-:Y:S05]  /*8600*/  BSYNC.RECONVERGENT B1 ;  /* 0x0000000000017941 */ /* 0x000fea0003800200 */
.L_x_207:
[----:B-1----:R-:W-:-:S06]  /*8610*/  IMAD.WIDE.U32 R4, R34, 0x8, R46 ;  /* 0x0000000822047825 */ /* 0x002fcc00078e002e */
[----:B------:R-:W2:Y:S01]  /*8620*/  LDG.E.64 R4, desc[UR36][R4.64] ;  /* 0x0000002404047981 */ /* 0x000ea2000c1e1b00 */
[----:B------:R-:W-:Y:S01]  /*8630*/  IADD3 R9, P0, PT, RZ, -R36, RZ ;  /* 0x80000024ff097210 */ /* 0x000fe20007f1e0ff */
[----:B------:R-:W-:Y:S01]  /*8640*/  IMAD.MOV.U32 R7, RZ, RZ, R27 ;  /* 0x000000ffff077224 */ /* 0x000fe200078e001b */
[----:B------:R-:W-:Y:S01]  /*8650*/  MOV R6, R26 ;  /* 0x0000001a00067202 */ /* 0x000fe20000000f00 */
[----:B------:R-:W-:Y:S01]  /*8660*/  IMAD.MOV.U32 R20, RZ, RZ, R14 ;  /* 0x000000ffff147224 */ /* 0x000fe200078e000e */
[----:B------:R-:W-:Y:S01]  /*8670*/  IADD3 R33, PT, PT, R33, 0x8, RZ ;  /* 0x0000000821217810 */ /* 0x000fe20007ffe0ff */
[----:B------:R-:W-:Y:S02]  /*8680*/  IMAD.X R3, RZ, RZ, ~R35, P0 ;  /* 0x000000ffff037224 */ /* 0x000fe400000e0e23 */
[----:B------:R-:W-:Y:S01]  /*8690*/  IMAD.WIDE.U32 R6, R28, R9, R6 ;  /* 0x000000091c067225 */ /* 0x000fe200078e0006 */
[----:B------:R-:W-:-:S03]  /*86a0*/  ISETP.NE.AND P0, PT, R33, RZ, PT ;  /* 0x000000ff2100720c */ /* 0x000fc60003f05270 */
[----:B------:R-:W-:Y:S02]  /*86b0*/  IMAD R3, R3, R28, RZ ;  /* 0x0000001c03037224 */ /* 0x000fe400078e02ff */
[----:B------:R-:W-:Y:S02]  /*86c0*/  VIADD R32, R32, 0xfffffff8 ;  /* 0xfffffff820207836 */ /* 0x000fe40000000000 */
[----:B------:R-:W-:-:S04]  /*86d0*/  IMAD R3, R29, R9, R3 ;  /* 0x000000091d037224 */ /* 0x000fc800078e0203 */
[----:B------:R-:W-:-:S04]  /*86e0*/  IMAD.IADD R3, R7, 0x1, R3 ;  /* 0x0000000107037824 */ /* 0x000fc800078e0203 */
[----:B--2---:R-:W-:Y:S02]  /*86f0*/  IMAD R3, R3, R4, RZ ;  /* 0x0000000403037224 */ /* 0x004fe400078e02ff */
[----:B------:R-:W-:-:S04]  /*8700*/  IMAD.WIDE.U32 R8, R4, R6, R20 ;  /* 0x0000000604087225 */ /* 0x000fc800078e0014 */
[----:B------:R-:W-:Y:S02]  /*8710*/  IMAD R3, R5, R6, R3 ;  /* 0x0000000605037224 */ /* 0x000fe400078e0203 */
[----:B------:R-:W-:-:S03]  /*8720*/  IMAD.MOV.U32 R29, RZ, RZ, R8 ;  /* 0x000000ffff1d7224 */ /* 0x000fc600078e0008 */
[----:B------:R-:W-:Y:S01]  /*8730*/  IADD3 R28, PT, PT, R9, R3, RZ ;  /* 0x00000003091c7210 */ /* 0x000fe20007ffe0ff */
[----:B------:R-:W-:Y:S06]  /*8740*/  @P0 BRA `(.L_x_210) ;  /* 0xffffffe400840947 */ /* 0x000fec000383ffff */
[----:B------:R-:W-:Y:S05]  /*8750*/  BSYNC.RECONVERGENT B0 ;  /* 0x0000000000007941 */ /* 0x000fea0003800200 */
.L_x_185:
[----:B------:R-:W-:-:S07]  /*8760*/  VIADD R32, R32, 0x3 ;  /* 0x0000000320207836 */ /* 0x000fce0000000000 */
.L_x_184:
[----:B------:R-:W-:-:S09]  /*8770*/  UISETP.NE.AND UP0, UPT, UR43, URZ, UPT ;  /* 0x000000ff2b00728c */ /* 0x000fd2000bf05270 */
[----:B------:R-:W-:Y:S05]  /*8780*/  BRA.U !UP0, `(.L_x_179) ;  /* 0x0000001508d87547 */ /* 0x000fea000b800000 */
[----:B------:R-:W-:-:S09]  /*8790*/  UISETP.GE.U32.AND UP0, UPT, UR43, 0x4, UPT ;  /* 0x000000042b00788c */ /* 0x000fd2000bf06070 */
[----:B------:R-:W-:Y:S05]  /*87a0*/  BRA.U !UP0, `(.L_x_211) ;  /* 0x0000000d08547547 */ /* 0x000fea000b800000 */
[----:B------:R-:W1:Y:S02]  /*87b0*/  LDC.64 R14, c[0x0][0x760] ;  /* 0x0001d800ff0e7b82 */ /* 0x000e640000000a00 */
[----:B-1----:R-:W-:-:S06]  /*87c0*/  IMAD.WIDE.U32 R14, R32, 0x8, R14 ;  /* 0x00000008200e7825 */ /* 0x002fcc00078e000e */
[----:B------:R-:W5:Y:S01]  /*87d0*/  LDG.E.64 R14, desc[UR36][R14.64] ;  /* 0x000000240e0e7981 */ /* 0x000f62000c1e1b00 */
[----:B------:R-:W-:Y:S01]  /*87e0*/  BSSY.RECONVERGENT B0, `(.L_x_212) ;  /* 0x0000020000007945 */ /* 0x000fe20003800200 */
[----:B-----5:R-:W-:-:S04]  /*87f0*/  LOP3.LUT R0, R35, R15, RZ, 0xfc, !PT ;  /* 0x0000000f23007212 */ /* 0x020fc800078efcff */
[----:B------:R-:W-:-:S13]  /*8800*/  ISETP.NE.U32.AND P0, PT, R0, RZ, PT ;  /* 0x000000ff0000720c */ /* 0x000fda0003f05070 */
[----:B------:R-:W-:Y:S05]  /*8810*/  @P0 BRA `(.L_x_213) ;  /* 0x0000000000500947 */ /* 0x000fea0003800000 */
[----:B------:R-:W1:Y:S01]  /*8820*/  I2F.U32.RP R0, R14 ;  /* 0x0000000e00007306 */ /* 0x000e620000209000 */
[----:B------:R-:W-:Y:S01]  /*8830*/  IMAD.MOV R3, RZ, RZ, -R14 ;  /* 0x000000ffff037224 */ /* 0x000fe200078e0a0e */
[----:B------:R-:W-:Y:S01]  /*8840*/  ISETP.NE.U32.AND P2, PT, R14, RZ, PT ;  /* 0x000000ff0e00720c */ /* 0x000fe20003f45070 */
[----:B------:R-:W-:-:S05]  /*8850*/  IMAD.MOV.U32 R25, RZ, RZ, RZ ;  /* 0x000000ffff197224 */ /* 0x000fca00078e00ff */
[----:B-1----:R-:W0:Y:S02]  /*8860*/  MUFU.RCP R0, R0 ;  /* 0x0000000000007308 */ /* 0x002e240000001000 */
[----:B0-234-:R-:W-:-:S06]  /*8870*/  IADD3 R4, PT, PT, R0, 0xffffffe, RZ ;  /* 0x0ffffffe00047810 */ /* 0x01dfcc0007ffe0ff */
[----:B------:R0:W1:Y:S02]  /*8880*/  F2I.FTZ.U32.TRUNC.NTZ R5, R4 ;  /* 0x0000000400057305 */ /* 0x000064000021f000 */
[----:B0-----:R-:W-:Y:S02]  /*8890*/  IMAD.MOV.U32 R4, RZ, RZ, RZ ;  /* 0x000000ffff047224 */ /* 0x001fe400078e00ff */
[----:B-1----:R-:W-:-:S04]  /*88a0*/  IMAD R3, R3, R5, RZ ;  /* 0x0000000503037224 */ /* 0x002fc800078e02ff */
        /* <DEDUP_REMOVED lines=11> */
.L_x_213:
[----:B------:R-:W-:Y:S01]  /*8960*/  IMAD.MOV.U32 R8, RZ, RZ, R36 ;  /* 0x000000ffff087224 */ /* 0x000fe200078e0024 */
[----:B0-234-:R-:W-:Y:S01]  /*8970*/  MOV R5, R35 ;  /* 0x0000002300057202 */ /* 0x01dfe20000000f00 */
[----:B------:R-:W-:Y:S01]  /*8980*/  IMAD.MOV.U32 R4, RZ, RZ, R14 ;  /* 0x000000ffff047224 */ /* 0x000fe200078e000e */
[----:B------:R-:W-:Y:S01]  /*8990*/  MOV R0, 0x89c0 ;  /* 0x000089c000007802 */ /* 0x000fe20000000f00 */
[----:B------:R-:W-:-:S07]  /*89a0*/  IMAD.MOV.U32 R3, RZ, RZ, R15 ;  /* 0x000000ffff037224 */ /* 0x000fce00078e000f */
[----:B------:R-:W-:Y:S05]  /*89b0*/  CALL.REL.NOINC `($__internal_0_$__cuda_sm20_div_s64) ;  /* 0x0000021400587944 */ /* 0x000fea0003c00000 */
[----:B------:R-:W-:Y:S01]  /*89c0*/  MOV R24, R6 ;  /* 0x0000000600187202 */ /* 0x000fe20000000f00 */
[----:B------:R-:W-:-:S07]  /*89d0*/  IMAD.MOV.U32 R25, RZ, RZ, R7 ;  /* 0x000000ffff197224 */ /* 0x000fce00078e0007 */
.L_x_214:
[----:B------:R-:W-:Y:S05]  /*89e0*/  BSYNC.RECONVERGENT B0 ;  /* 0x0000000000007941 */ /* 0x000fea0003800200 */
.L_x_212:
[----:B------:R-:W0:Y:S01]  /*89f0*/  LDC.64 R26, c[0x0][0x760] ;  /* 0x0001d800ff1a7b82 */ /* 0x000e220000000a00 */
[----:B------:R-:W-:-:S07]  /*8a00*/  VIADD R33, R32, 0xffffffff ;  /* 0xffffffff20217836 */ /* 0x000fce0000000000 */
[----:B------:R-:W1:Y:S01]  /*8a10*/  LDC.64 R4, c[0x0][0x768] ;  /* 0x0001da00ff047b82 */ /* 0x000e620000000a00 */
[----:B0-----:R-:W-:-:S06]  /*8a20*/  IMAD.WIDE.U32 R26, R33, 0x8, R26 ;  /* 0x00000008211a7825 */ /* 0x001fcc00078e001a */
[----:B------:R-:W2:Y:S01]  /*8a30*/  LDG.E.64 R26, desc[UR36][R26.64] ;  /* 0x000000241a1a7981 */ /* 0x000ea2000c1e1b00 */
[----:B-1----:R-:W-:-:S06]  /*8a40*/  IMAD.WIDE.U32 R4, R32, 0x8, R4 ;  /* 0x0000000820047825 */ /* 0x002fcc00078e0004 */
[----:B------:R-:W3:Y:S01]  /*8a50*/  LDG.E.64 R4, desc[UR36][R4.64] ;  /* 0x0000002404047981 */ /* 0x000ee2000c1e1b00 */
[----:B------:R-:W-:-:S04]  /*8a60*/  IADD3 R9, P0, PT, RZ, -R24, RZ ;  /* 0x80000018ff097210 */ /* 0x000fc80007f1e0ff */
[----:B------:R-:W-:Y:S01]  /*8a70*/  IADD3.X R3, PT, PT, RZ, ~R25, RZ, P0, !PT ;  /* 0x80000019ff037210 */ /* 0x000fe200007fe4ff */
[----:B------:R-:W-:-:S04]  /*8a80*/  IMAD.MOV.U32 R34, RZ, RZ, R36 ;  /* 0x000000ffff227224 */ /* 0x000fc800078e0024 */
[----:B------:R-:W-:Y:S02]  /*8a90*/  IMAD R3, R3, R14, RZ ;  /* 0x0000000e03037224 */ /* 0x000fe400078e02ff */
[----:B------:R-:W-:-:S04]  /*8aa0*/  IMAD.WIDE.U32 R6, R14, R9, R34 ;  /* 0x000000090e067225 */ /* 0x000fc800078e0022 */
[----:B------:R-:W-:Y:S01]  /*8ab0*/  IMAD R3, R15, R9, R3 ;  /* 0x000000090f037224 */ /* 0x000fe200078e0203 */
[----:B------:R-:W-:-:S03]  /*8ac0*/  MOV R34, R29 ;  /* 0x0000001d00227202 */ /* 0x000fc60000000f00 */
[----:B------:R-:W-:Y:S02]  /*8ad0*/  IMAD.IADD R3, R7, 0x1, R3 ;  /* 0x0000000107037824 */ /* 0x000fe400078e0203 */
[----:B------:R-:W-:Y:S01]  /*8ae0*/  IMAD.MOV.U32 R35, RZ, RZ, R28 ;  /* 0x000000ffff237224 */ /* 0x000fe200078e001c */
[----:B------:R-:W-:Y:S01]  /*8af0*/  BSSY.RECONVERGENT B0, `(.L_x_215) ;  /* 0x0000024000007945 */ /* 0x000fe20003800200 */
        /* <DEDUP_REMOVED lines=27> */
.L_x_216:
[----:B------:R-:W-:Y:S01]  /*8cb0*/  IMAD.MOV.U32 R8, RZ, RZ, R24 ;  /* 0x000000ffff087224 */ /* 0x000fe200078e0018 */
[----:B------:R-:W-:Y:S01]  /*8cc0*/  MOV R5, R25 ;  /* 0x0000001900057202 */ /* 0x000fe20000000f00 */
[----:B------:R-:W-:Y:S01]  /*8cd0*/  IMAD.MOV.U32 R4, RZ, RZ, R26 ;  /* 0x000000ffff047224 */ /* 0x000fe200078e001a */
[----:B------:R-:W-:Y:S01]  /*8ce0*/  MOV R0, 0x8d10 ;  /* 0x00008d1000007802 */ /* 0x000fe20000000f00 */
[----:B------:R-:W-:-:S07]  /*8cf0*/  IMAD.MOV.U32 R3, RZ, RZ, R27 ;  /* 0x000000ffff037224 */ /* 0x000fce00078e001b */
[----:B------:R-:W-:Y:S05]  /*8d00*/  CALL.REL.NOINC `($__internal_0_$__cuda_sm20_div_s64) ;  /* 0x0000021000847944 */ /* 0x000fea0003c00000 */
[----:B------:R-:W-:Y:S01]  /*8d10*/  MOV R20, R6 ;  /* 0x0000000600147202 */ /* 0x000fe20000000f00 */
[----:B------:R-:W-:-:S07]  /*8d20*/  IMAD.MOV.U32 R21, RZ, RZ, R7 ;  /* 0x000000ffff157224 */ /* 0x000fce00078e0007 */
.L_x_217:
[----:B------:R-:W-:Y:S05]  /*8d30*/  BSYNC.RECONVERGENT B0 ;  /* 0x0000000000007941 */ /* 0x000fea0003800200 */
.L_x_215:
        /* <DEDUP_REMOVED lines=9> */
[----:B------:R-:W-:Y:S02]  /*8dd0*/  IMAD.MOV.U32 R6, RZ, RZ, R24 ;  /* 0x000000ffff067224 */ /* 0x000fe400078e0018 */
[----:B------:R-:W-:Y:S02]  /*8de0*/  IMAD.MOV.U32 R7, RZ, RZ, R25 ;  /* 0x000000ffff077224 */ /* 0x000fe400078e0019 */
[----:B------:R-:W-:Y:S02]  /*8df0*/  IMAD R3, R3, R26, RZ ;  /* 0x0000001a03037224 */ /* 0x000fe400078e02ff */
[----:B------:R-:W-:-:S04]  /*8e00*/  IMAD.WIDE.U32 R6, R26, R9, R6 ;  /* 0x000000091a067225 */ /* 0x000fc800078e0006 */
[----:B------:R-:W-:-:S05]  /*8e10*/  IMAD R3, R27, R9, R3 ;  /* 0x000000091b037224 */ /* 0x000fca00078e0203 */
[----:B------:R-:W-:Y:S01]  /*8e20*/  IADD3 R3, PT, PT, R7, R3, RZ ;  /* 0x0000000307037210 */ /* 0x000fe20007ffe0ff */
        /* <DEDUP_REMOVED lines=29> */
.L_x_219:
        /* <DEDUP_REMOVED lines=8> */
.L_x_220:
[----:B------:R-:W-:Y:S05]  /*9080*/  BSYNC.RECONVERGENT B0 ;  /* 0x0000000000007941 */ /* 0x000fea0003800200 */
.L_x_218:
        /* <DEDUP_REMOVED lines=44> */
.L_x_222:
        /* <DEDUP_REMOVED lines=8> */
.L_x_223:
[----:B------:R-:W-:Y:S05]  /*93d0*/  BSYNC.RECONVERGENT B0 ;  /* 0x0000000000007941 */ /* 0x000fea0003800200 */
.L_x_221:
[----:B------:R-:W0:Y:S02]  /*93e0*/  LDC.64 R4, c[0x0][0x768] ;  /* 0x0001da00ff047b82 */ /* 0x000e240000000a00 */
[----:B0-----:R-:W-:-:S06]  /*93f0*/  IMAD.WIDE.U32 R4, R33, 0x8, R4 ;  /* 0x0000000821047825 */ /* 0x001fcc00078e0004 */
[----:B------:R-:W2:Y:S01]  /*9400*/  LDG.E.64 R4, desc[UR36][R4.64] ;  /* 0x0000002404047981 */ /* 0x000ea2000c1e1b00 */
[----:B------:R-:W-:Y:S01]  /*9410*/  IADD3 R9, P0, PT, RZ, -R36, RZ ;  /* 0x80000024ff097210 */ /* 0x000fe20007f1e0ff */
[----:B------:R-:W-:Y:S01]  /*9420*/  IMAD.MOV.U32 R7, RZ, RZ, R25 ;  /* 0x000000ffff077224 */ /* 0x000fe200078e0019 */
[----:B------:R-:W-:Y:S01]  /*9430*/  MOV R6, R24 ;  /* 0x0000001800067202 */ /* 0x000fe20000000f00 */
[----:B------:R-:W-:Y:S01]  /*9440*/  VIADD R32, R32, 0xfffffffc ;  /* 0xfffffffc20207836 */ /* 0x000fe20000000000 */
[----:B------:R-:W-:Y:S01]  /*9450*/  MOV R14, R28 ;  /* 0x0000001c000e7202 */ /* 0x000fe20000000f00 */
[----:B------:R-:W-:Y:S02]  /*9460*/  IMAD.X R3, RZ, RZ, ~R35, P0 ;  /* 0x000000ffff037224 */ /* 0x000fe400000e0e23 */
[----:B------:R-:W-:-:S04]  /*9470*/  IMAD.WIDE.U32 R6, R26, R9, R6 ;  /* 0x000000091a067225 */ /* 0x000fc800078e0006 */
[----:B------:R-:W-:-:S04]  /*9480*/  IMAD R3, R3, R26, RZ ;  /* 0x0000001a03037224 */ /* 0x000fc800078e02ff */
[----:B------:R-:W-:-:S04]  /*9490*/  IMAD R3, R27, R9, R3 ;  /* 0x000000091b037224 */ /* 0x000fc800078e0203 */
[----:B------:R-:W-:-:S04]  /*94a0*/  IMAD.IADD R3, R7, 0x1, R3 ;  /* 0x0000000107037824 */ /* 0x000fc800078e0203 */
[----:B--2---:R-:W-:Y:S02]  /*94b0*/  IMAD R3, R3, R4, RZ ;  /* 0x0000000403037224 */ /* 0x004fe400078e02ff */
[----:B------:R-:W-:-:S04]  /*94c0*/  IMAD.WIDE.U32 R14, R4, R6, R14 ;  /* 0x00000006040e7225 */ /* 0x000fc800078e000e */
[----:B------:R-:W-:Y:S02]  /*94d0*/  IMAD R3, R5, R6, R3 ;  /* 0x0000000605037224 */ /* 0x000fe400078e0203 */
[----:B------:R-:W-:-:S03]  /*94e0*/  IMAD.MOV.U32 R29, RZ, RZ, R14 ;  /* 0x000000ffff1d7224 */ /* 0x000fc600078e000e */
[----:B------:R-:W-:-:S07]  /*94f0*/  IADD3 R28, PT, PT, R15, R3, RZ ;  /* 0x000000030f1c7210 */ /* 0x000fce0007ffe0ff */
.L_x_211:
[----:B------:R-:W-:-:S09]  /*9500*/  UISETP.NE.AND UP0, UPT, UR38, URZ, UPT ;  /* 0x000000ff2600728c */ /* 0x000fd2000bf05270 */
[----:B------:R-:W-:Y:S05]  /*9510*/  BRA.U !UP0, `(.L_x_179) ;  /* 0x0000000908747547 */ /* 0x000fea000b800000 */
[----:B------:R-:W-:-:S09]  /*9520*/  UISETP.NE.AND UP0, UPT, UR44, URZ, UPT ;  /* 0x000000ff2c00728c */ /* 0x000fd2000bf05270 */
[----:B------:R-:W-:Y:S05]  /*9530*/  BRA.U !UP0, `(.L_x_224) ;  /* 0x0000000508ac7547 */ /* 0x000fea000b800000 */
[----:B0-234-:R-:W0:Y:S02]  /*9540*/  LDC.64 R4, c[0x0][0x760] ;  /* 0x0001d800ff047b82 */ /* 0x01de240000000a00 */
[----:B0-----:R-:W-:-:S05]  /*9550*/  IMAD.WIDE.U32 R4, R32, 0x8, R4 ;  /* 0x0000000820047825 */ /* 0x001fca00078e0004 */
        /* <DEDUP_REMOVED lines=25> */
.L_x_226:
[----:B------:R-:W-:Y:S01]  /*96f0*/  MOV R8, R36 ;  /* 0x0000002400087202 */ /* 0x000fe20000000f00 */
[----:B------:R-:W-:Y:S01]  /*9700*/  IMAD.MOV.U32 R5, RZ, RZ, R35 ;  /* 0x000000ffff057224 */ /* 0x000fe200078e0023 */
[----:B------:R-:W-:Y:S01]  /*9710*/  MOV R3, R15 ;  /* 0x0000000f00037202 */ /* 0x000fe20000000f00 */
[----:B------:R-:W-:Y:S01]  /*9720*/  IMAD.MOV.U32 R4, RZ, RZ, R14 ;  /* 0x000000ffff047224 */ /* 0x000fe200078e000e */
[----:B------:R-:W-:-:S07]  /*9730*/  MOV R0, 0x9750 ;  /* 0x0000975000007802 */ /* 0x000fce0000000f00 */
[----:B------:R-:W-:Y:S05]  /*9740*/  CALL.REL.NOINC `($__internal_0_$__cuda_sm20_div_s64) ;  /* 0x0000020400f47944 */ /* 0x000fea0003c00000 */
[----:B------:R-:W-:Y:S02]  /*9750*/  IMAD.MOV.U32 R20, RZ, RZ, R6 ;  /* 0x000000ffff147224 */ /* 0x000fe400078e0006 */
[----:B------:R-:W-:-:S07]  /*9760*/  IMAD.MOV.U32 R21, RZ, RZ, R7 ;  /* 0x000000ffff157224 */ /* 0x000fce00078e0007 */
.L_x_227:
[----:B------:R-:W-:Y:S05]  /*9770*/  BSYNC.RECONVERGENT B0 ;  /* 0x0000000000007941 */ /* 0x000fea0003800200 */
.L_x_225:
[----:B------:R-:W0:Y:S01]  /*9780*/  LDC.64 R24, c[0x0][0x760] ;  /* 0x0001d800ff187b82 */ /* 0x000e220000000a00 */
[----:B------:R-:W-:-:S07]  /*9790*/  IADD3 R33, PT, PT, R32, -0x1, RZ ;  /* 0xffffffff20217810 */ /* 0x000fce0007ffe0ff */
[----:B------:R-:W1:Y:S01]  /*97a0*/  LDC.64 R4, c[0x0][0x768] ;  /* 0x0001da00ff047b82 */ /* 0x000e620000000a00 */
[----:B0-----:R-:W-:-:S06]  /*97b0*/  IMAD.WIDE.U32 R24, R33, 0x8, R24 ;  /* 0x0000000821187825 */ /* 0x001fcc00078e0018 */
[----:B------:R-:W2:Y:S01]  /*97c0*/  LDG.E.64 R24, desc[UR36][R24.64] ;  /* 0x0000002418187981 */ /* 0x000ea2000c1e1b00 */
[----:B-1----:R-:W-:-:S06]  /*97d0*/  IMAD.WIDE.U32 R4, R32, 0x8, R4 ;  /* 0x0000000820047825 */ /* 0x002fcc00078e0004 */
[----:B------:R-:W3:Y:S01]  /*97e0*/  LDG.E.64 R4, desc[UR36][R4.64] ;  /* 0x0000002404047981 */ /* 0x000ee2000c1e1b00 */
[----:B------:R-:W-:Y:S01]  /*97f0*/  IADD3 R9, P0, PT, RZ, -R20, RZ ;  /* 0x80000014ff097210 */ /* 0x000fe20007f1e0ff */
[----:B------:R-:W-:-:S04]  /*9800*/  IMAD.MOV.U32 R34, RZ, RZ, R36 ;  /* 0x000000ffff227224 */ /* 0x000fc800078e0024 */
[----:B------:R-:W-:-:S04]  /*9810*/  IMAD.X R3, RZ, RZ, ~R21, P0 ;  /* 0x000000ffff037224 */ /* 0x000fc800000e0e15 */
[----:B------:R-:W-:Y:S02]  /*9820*/  IMAD R3, R3, R14, RZ ;  /* 0x0000000e03037224 */ /* 0x000fe400078e02ff */
[----:B------:R-:W-:-:S04]  /*9830*/  IMAD.WIDE.U32 R6, R14, R9, R34 ;  /* 0x000000090e067225 */ /* 0x000fc800078e0022 */
[----:B------:R-:W-:-:S05]  /*9840*/  IMAD R3, R15, R9, R3 ;  /* 0x000000090f037224 */ /* 0x000fca00078e0203 */
[----:B------:R-:W-:Y:S01]  /*9850*/  IADD3 R3, PT, PT, R7, R3, RZ ;  /* 0x0000000307037210 */ /* 0x000fe20007ffe0ff */
[----:B------:R-:W-:Y:S02]  /*9860*/  IMAD.MOV.U32 R26, RZ, RZ, R29 ;  /* 0x000000ffff1a7224 */ /* 0x000fe400078e001d */
[----:B------:R-:W-:Y:S01]  /*9870*/  IMAD.MOV.U32 R27, RZ, RZ, R28 ;  /* 0x000000ffff1b7224 */ /* 0x000fe200078e001c */
[----:B------:R-:W-:Y:S01]  /*9880*/  BSSY.RECONVERGENT B0, `(.L_x_228) ;  /* 0x0000024000007945 */ /* 0x000fe20003800200 */
[----:B--2---:R-:W-:-:S04]  /*9890*/  LOP3.LUT R0, R21, R25, RZ, 0xfc, !PT ;  /* 0x0000001915007212 */ /* 0x004fc800078efcff */
[----:B------:R-:W-:Y:S01]  /*98a0*/  ISETP.NE.U32.AND P0, PT, R0, RZ, PT ;  /* 0x000000ff0000720c */ /* 0x000fe20003f05070 */
[----:B---3--:R-:W-:Y:S02]  /*98b0*/  IMAD R3, R3, R4, RZ ;  /* 0x0000000403037224 */ /* 0x008fe400078e02ff */
[----:B------:R-:W-:-:S04]  /*98c0*/  IMAD.WIDE.U32 R26, R4, R6, R26 ;  /* 0x00000006041a7225 */ /* 0x000fc800078e001a */
[----:B------:R-:W-:-:S05]  /*98d0*/  IMAD R3, R5, R6, R3 ;  /* 0x0000000605037224 */ /* 0x000fca00078e0203 */
[----:B------:R-:W-:Y:S01]  /*98e0*/  IADD3 R15, PT, PT, R27, R3, RZ ;  /* 0x000000031b0f7210 */ /* 0x000fe20007ffe0ff */
[----:B------:R-:W-:Y:S06]  /*98f0*/  @P0 BRA `(.L_x_229) ;  /* 0x0000000000500947 */ /* 0x000fec0003800000 */
        /* <DEDUP_REMOVED lines=20> */
.L_x_229:
        /* <DEDUP_REMOVED lines=8> */
.L_x_230:
[----:B------:R-:W-:Y:S05]  /*9ac0*/  BSYNC.RECONVERGENT B0 ;  /* 0x0000000000007941 */ /* 0x000fea0003800200 */
.L_x_228:
[----:B------:R-:W0:Y:S02]  /*9ad0*/  LDC.64 R4, c[0x0][0x768] ;  /* 0x0001da00ff047b82 */ /* 0x000e240000000a00 */
[----:B0-----:R-:W-:-:S06]  /*9ae0*/  IMAD.WIDE.U32 R4, R33, 0x8, R4 ;  /* 0x0000000821047825 */ /* 0x001fcc00078e0004 */
[----:B------:R-:W2:Y:S01]  /*9af0*/  LDG.E.64 R4, desc[UR36][R4.64] ;  /* 0x0000002404047981 */ /* 0x000ea2000c1e1b00 */
[----:B------:R-:W-:Y:S01]  /*9b00*/  IADD3 R9, P0, PT, RZ, -R36, RZ ;  /* 0x80000024ff097210 */ /* 0x000fe20007f1e0ff */
[----:B------:R-:W-:Y:S02]  /*9b10*/  IMAD.MOV.U32 R6, RZ, RZ, R20 ;  /* 0x000000ffff067224 */ /* 0x000fe400078e0014 */
[----:B------:R-:W-:Y:S01]  /*9b20*/  IMAD.MOV.U32 R7, RZ, RZ, R21 ;  /* 0x000000ffff077224 */ /* 0x000fe200078e0015 */
[----:B------:R-:W-:Y:S01]  /*9b30*/  IADD3.X R3, PT, PT, RZ, ~R35, RZ, P0, !PT ;  /* 0x80000023ff037210 */ /* 0x000fe200007fe4ff */
[----:B------:R-:W-:Y:S02]  /*9b40*/  IMAD.MOV.U32 R14, RZ, RZ, R26 ;  /* 0x000000ffff0e7224 */ /* 0x000fe400078e001a */
[----:B------:R-:W-:-:S04]  /*9b50*/  IMAD.WIDE.U32 R6, R24, R9, R6 ;  /* 0x0000000918067225 */ /* 0x000fc800078e0006 */
[----:B------:R-:W-:Y:S02]  /*9b60*/  IMAD R3, R3, R24, RZ ;  /* 0x0000001803037224 */ /* 0x000fe400078e02ff */
[----:B------:R-:W-:Y:S02]  /*9b70*/  VIADD R32, R32, 0xfffffffe ;  /* 0xfffffffe20207836 */ /* 0x000fe40000000000 */
[----:B------:R-:W-:-:S05]  /*9b80*/  IMAD R3, R25, R9, R3 ;  /* 0x0000000919037224 */ /* 0x000fca00078e0203 */
[----:B------:R-:W-:-:S05]  /*9b90*/  IADD3 R3, PT, PT, R7, R3, RZ ;  /* 0x0000000307037210 */ /* 0x000fca0007ffe0ff */
[----:B--2---:R-:W-:Y:S02]  /*9ba0*/  IMAD R3, R3, R4, RZ ;  /* 0x0000000403037224 */ /* 0x004fe400078e02ff */
[----:B------:R-:W-:-:S04]  /*9bb0*/  IMAD.WIDE.U32 R14, R4, R6, R14 ;  /* 0x00000006040e7225 */ /* 0x000fc800078e000e */
[----:B------:R-:W-:Y:S01]  /*9bc0*/  IMAD R3, R5, R6, R3 ;  /* 0x0000000605037224 */ /* 0x000fe200078e0203 */
[----:B------:R-:W-:-:S03]  /*9bd0*/  MOV R29, R14 ;  /* 0x0000000e001d7202 */ /* 0x000fc60000000f00 */
[----:B------:R-:W-:-:S07]  /*9be0*/  IMAD.IADD R28, R15, 0x1, R3 ;  /* 0x000000010f1c7824 */ /* 0x000fce00078e0203 */
.L_x_224:
[----:B------:R-:W1:Y:S02]  /*9bf0*/  LDCU UR4, c[0x0][0x758] ;  /* 0x0000eb00ff0477ac */ /* 0x000e640008000800 */
[----:B-1----:R-:W-:-:S04]  /*9c00*/  ULOP3.LUT UR4, UR4, 0x1, URZ, 0xc0, !UPT ;  /* 0x0000000104047892 */ /* 0x002fc8000f8ec0ff */
[----:B------:R-:W-:-:S09]  /*9c10*/  UISETP.NE.U32.AND UP0, UPT, UR4, 0x1, UPT ;  /* 0x000000010400788c */ /* 0x000fd2000bf05070 */
        /* <DEDUP_REMOVED lines=9> */
[----:B------:R-:W-:Y:S01]  /*9cb0*/  IADD3 R3, PT, PT, RZ, -R4, RZ ;  /* 0x80000004ff037210 */ /* 0x000fe20007ffe0ff */
[----:B------:R-:W-:Y:S01]  /*9cc0*/  HFMA2 R5, -RZ, RZ, 0, 0 ;  /* 0x00000000ff057431 */ /* 0x000fe200000001ff */
[----:B------:R-:W-:-:S05]  /*9cd0*/  ISETP.NE.U32.AND P1, PT, R4, RZ, PT ;  /* 0x000000ff0400720c */ /* 0x000fca0003f25070 */
[----:B0-----:R-:W0:Y:S02]  /*9ce0*/  MUFU.RCP R0, R0 ;  /* 0x0000000000007308 */ /* 0x001e240000001000 */
[----:B0-----:R-:W-:-:S06]  /*9cf0*/  VIADD R6, R0, 0xffffffe ;  /* 0x0ffffffe00067836 */ /* 0x001fcc0000000000 */
[----:B------:R0:W1:Y:S02]  /*9d00*/  F2I.FTZ.U32.TRUNC.NTZ R7, R6 ;  /* 0x0000000600077305 */ /* 0x000064000021f000 */
[----:B0-----:R-:W-:Y:S02]  /*9d10*/  IMAD.MOV.U32 R6, RZ, RZ, RZ ;  /* 0x000000ffff067224 */ /* 0x001fe400078e00ff */
[----:B-1----:R-:W-:-:S04]  /*9d20*/  IMAD R3, R3, R7, RZ ;  /* 0x0000000703037224 */ /* 0x002fc800078e02ff */
[----:B------:R-:W-:-:S06]  /*9d30*/  IMAD.HI.U32 R7, R7, R3, R6 ;  /* 0x0000000307077227 */ /* 0x000fcc00078e0006 */
[----:B------:R-:W-:-:S04]  /*9d40*/  IMAD.HI.U32 R7, R7, R36, RZ ;  /* 0x0000002407077227 */ /* 0x000fc800078e00ff */
[----:B------:R-:W-:-:S04]  /*9d50*/  IMAD.MOV R7, RZ, RZ, -R7 ;  /* 0x000000ffff077224 */ /* 0x000fc800078e0a07 */
[----:B------:R-:W-:-:S05]  /*9d60*/  IMAD R3, R4, R7, R36 ;  /* 0x0000000704037224 */ /* 0x000fca00078e0224 */
[----:B------:R-:W-:-:S13]  /*9d70*/  ISETP.GE.U32.AND P0, PT, R3, R4, PT ;  /* 0x000000040300720c */ /* 0x000fda0003f06070 */
[----:B------:R-:W-:-:S04]  /*9d80*/  @P0 IADD3 R3, PT, PT, -R4, R3, RZ ;  /* 0x0000000304030210 */ /* 0x000fc80007ffe1ff */
[----:B------:R-:W-:-:S13]  /*9d90*/  ISETP.GE.U32.AND P0, PT, R3, R4, PT ;  /* 0x000000040300720c */ /* 0x000fda0003f06070 */
[----:B------:R-:W-:Y:S01]  /*9da0*/  @P0 IMAD.IADD R3, R3, 0x1, -R4 ;  /* 0x0000000103030824 */ /* 0x000fe200078e0a04 */
[----:B------:R-:W-:-:S05]  /*9db0*/  @!P1 LOP3.LUT R3, RZ, R4, RZ, 0x33, !PT ;  /* 0x00000004ff039212 */ /* 0x000fca00078e33ff */
[----:B------:R-:W-:Y:S01]  /*9dc0*/  IMAD.MOV.U32 R4, RZ, RZ, R3 ;  /* 0x000000ffff047224 */ /* 0x000fe200078e0003 */
[----:B------:R-:W-:Y:S06]  /*9dd0*/  BRA `(.L_x_233) ;  /* 0x0000000000187947 */ /* 0x000fec0003800000 */
.L_x_232:
[----:B------:R-:W-:Y:S01]  /*9de0*/  IMAD.MOV.U32 R0, RZ, RZ, R4 ;  /* 0x000000ffff007224 */ /* 0x000fe200078e0004 */
[----:B------:R-:W-:Y:S01]  /*9df0*/  MOV R11, 0x9e20 ;  /* 0x00009e20000b7802 */ /* 0x000fe20000000f00 */
[----:B------:R-:W-:-:S07]  /*9e00*/  IMAD.MOV.U32 R10, RZ, RZ, R5 ;  /* 0x000000ffff0a7224 */ /* 0x000fce00078e0005 */
[----:B------:R-:W-:Y:S05]  /*9e10*/  CALL.REL.NOINC `($__internal_1_$__cuda_sm20_rem_s64) ;  /* 0x00000204009c7944 */ /* 0x000fea0003c00000 */
[----:B------:R-:W-:Y:S01]  /*9e20*/  MOV R4, R0 ;  /* 0x0000000000047202 */ /* 0x000fe20000000f00 */
[----:B------:R-:W-:-:S07]  /*9e30*/  IMAD.MOV.U32 R5, RZ, RZ, R3 ;  /* 0x000000ffff057224 */ /* 0x000fce00078e0003 */
.L_x_233:
[----:B------:R-:W-:Y:S05]  /*9e40*/  BSYNC.RECONVERGENT B0 ;  /* 0x0000000000007941 */ /* 0x000fea0003800200 */
.L_x_231:
[----:B------:R-:W0:Y:S02]  /*9e50*/  LDC.64 R6, c[0x0][0x768] ;  /* 0x0001da00ff067b82 */ /* 0x000e240000000a00 */
[----:B0-----:R-:W-:-:S06]  /*9e60*/  IMAD.WIDE.U32 R6, R32, 0x8, R6 ;  /* 0x0000000820067825 */ /* 0x001fcc00078e0006 */
[----:B------:R-:W2:Y:S01]  /*9e70*/  LDG.E.64 R6, desc[UR36][R6.64] ;  /* 0x0000002406067981 */ /* 0x000ea2000c1e1b00 */
[----:B------:R-:W-:Y:S01]  /*9e80*/  MOV R9, R28 ;  /* 0x0000001c00097202 */ /* 0x000fe20000000f00 */
[----:B------:R-:W-:Y:S02]  /*9e90*/  IMAD.MOV.U32 R8, RZ, RZ, R29 ;  /* 0x000000ffff087224 */ /* 0x000fe400078e001d */
[----:B--2---:R-:W-:Y:S02]  /*9ea0*/  IMAD R3, R5, R6, RZ ;  /* 0x0000000605037224 */ /* 0x004fe400078e02ff */
[----:B------:R-:W-:-:S04]  /*9eb0*/  IMAD.WIDE.U32 R8, R6, R4, R8 ;  /* 0x0000000406087225 */ /* 0x000fc800078e0008 */
[----:B------:R-:W-:Y:S02]  /*9ec0*/  IMAD R3, R7, R4, R3 ;  /* 0x0000000407037224 */ /* 0x000fe400078e0203 */
[----:B------:R-:W-:Y:S02]  /*9ed0*/  IMAD.MOV.U32 R29, RZ, RZ, R8 ;  /* 0x000000ffff1d7224 */ /* 0x000fe400078e0008 */
[----:B------:R-:W-:-:S07]  /*9ee0*/  IMAD.IADD R28, R9, 0x1, R3 ;  /* 0x00000001091c7824 */ /* 0x000fce00078e0203 */
.L_x_179:
[----:B------:R-:W1:Y:S01]  /*9ef0*/  LDCU.64 UR4, c[0x0][0x770] ;  /* 0x0000ee00ff0477ac */ /* 0x000e620008000a00 */
[----:B------:R-:W-:Y:S01]  /*9f00*/  BSSY.RECONVERGENT B7, `(.L_x_234) ;  /* 0x000002c000077945 */ /* 0x000fe20003800200 */
[----:B-1----:R-:W-:-:S04]  /*9f10*/  LEA R3, P0, R29, UR4, 0x3 ;  /* 0x000000041d037c11 */ /* 0x002fc8000f8018ff */
[-C--:B------:R-:W-:Y:S02]  /*9f20*/  LEA R0, P1, R16, R3.reuse, 0x3 ;  /* 0x0000000310007211 */ /* 0x080fe400078218ff */
[----:B------:R-:W-:Y:S02]  /*9f30*/  LEA.HI.X R29, R29, UR5, R28, 0x3, P0 ;  /* 0x000000051d1d7c11 */ /* 0x000fe400080f1c1c */
[----:B------:R-:W-:Y:S02]  /*9f40*/  LEA R25, P0, R18, R3, 0x3 ;  /* 0x0000000312197211 */ /* 0x000fe400078018ff */
[----:B------:R-:W-:Y:S02]  /*9f50*/  IADD3 R0, P2, PT, R0, 0x8, RZ ;  /* 0x0000000800007810 */ /* 0x000fe40007f5e0ff */
[-C--:B------:R-:W-:Y:S02]  /*9f60*/  LEA.HI.X R3, R16, R29.reuse, R17, 0x3, P1 ;  /* 0x0000001d10037211 */ /* 0x080fe400008f1c11 */
[----:B------:R-:W-:-:S02]  /*9f70*/  LEA.HI.X R24, R18, R29, R19, 0x3, P0 ;  /* 0x0000001d12187211 */ /* 0x000fc400000f1c13 */
[----:B------:R-:W-:Y:S02]  /*9f80*/  IADD3.X R3, PT, PT, RZ, R3, RZ, P2, !PT ;  /* 0x00000003ff037210 */ /* 0x000fe400017fe4ff */
[----:B------:R-:W-:Y:S02]  /*9f90*/  ISETP.GE.U32.AND P0, PT, R0, R25, PT ;  /* 0x000000190000720c */ /* 0x000fe40003f06070 */
[----:B------:R-:W-:Y:S02]  /*9fa0*/  ISETP.LE.U32.AND P1, PT, R18, R16, PT ;  /* 0x000000101200720c */ /* 0x000fe40003f23070 */
[----:B------:R-:W-:-:S04]  /*9fb0*/  ISETP.GE.U32.AND.EX P0, PT, R3, R24, PT, P0 ;  /* 0x000000180300720c */ /* 0x000fc80003f06100 */
[----:B------:R-:W-:-:S13]  /*9fc0*/  ISETP.LE.OR.EX P0, PT, R19, R17, P0, P1 ;  /* 0x000000111300720c */ /* 0x000fda0000703710 */
[----:B------:R-:W-:Y:S05]  /*9fd0*/  @P0 BRA `(.L_x_235) ;  /* 0x0000000000780947 */ /* 0x000fea0003800000 */
[----:B------:R-:W-:Y:S02]  /*9fe0*/  IMAD.MOV.U32 R16, RZ, RZ, R0 ;  /* 0x000000ffff107224 */ /* 0x000fe400078e0000 */
[----:B------:R-:W-:-:S07]  /*9ff0*/  IMAD.MOV.U32 R17, RZ, RZ, R3 ;  /* 0x000000ffff117224 */ /* 0x000fce00078e0003 */
.L_x_238:
[----:B0-234-:R-:W2:Y:S04]  /*a000*/  LDG.E.64 R4, desc[UR36][R16.64+-0x8] ;  /* 0xfffff82410047981 */ /* 0x01dea8000c1e1b00 */
[----:B------:R-:W2:Y:S01]  /*a010*/  LDG.E.64 R6, desc[UR36][R16.64] ;  /* 0x0000002410067981 */ /* 0x000ea2000c1e1b00 */
[----:B------:R-:W-:Y:S01]  /*a020*/  BSSY.RECONVERGENT B8, `(.L_x_236) ;  /* 0x0000014000087945 */ /* 0x000fe20003800200 */
[----:B--2---:R-:W-:-:S04]  /*a030*/  ISETP.GE.U32.AND P0, PT, R4, R6, PT ;  /* 0x000000060400720c */ /* 0x004fc80003f06070 */
[----:B------:R-:W-:-:S13]  /*a040*/  ISETP.GE.AND.EX P0, PT, R5, R7, PT, P0 ;  /* 0x000000070500720c */ /* 0x000fda0003f06300 */
[----:B------:R-:W-:Y:S05]  /*a050*/  @!P0 BRA `(.L_x_237) ;  /* 0x0000000000408947 */ /* 0x000fea0003800000 */
[----:B------:R-:W-:Y:S01]  /*a060*/  MOV R0, 0x0 ;  /* 0x0000000000007802 */ /* 0x000fe20000000f00 */
[----:B------:R-:W0:Y:S01]  /*a070*/  LDCU.64 UR4, c[0x4][0x128] ;  /* 0x01002500ff0477ac */ /* 0x000e220008000a00 */
[----:B------:R-:W-:Y:S02]  /*a080*/  HFMA2 R8, -RZ, RZ, 0, 2.6226043701171875e-06 ;  /* 0x0000002cff087431 */ /* 0x000fe400000001ff */
        /* <DEDUP_REMOVED lines=12> */
[----:B--2---:R-:W-:Y:S05]  /*a150*/  CALL.ABS.NOINC R14 ;  /* 0x000000000e007343 */ /* 0x004fea0003c00000 */
.L_x_237:
[----:B------:R-:W-:Y:S05]  /*a160*/  BSYNC.RECONVERGENT B8 ;  /* 0x0000000000087941 */ /* 0x000fea0003800200 */
.L_x_236:
[----:B------:R-:W-:-:S04]  /*a170*/  IADD3 R16, P0, PT, R16, 0x8, RZ ;  /* 0x0000000810107810 */ /* 0x000fc80007f1e0ff */
[----:B------:R-:W-:Y:S02]  /*a180*/  IADD3.X R17, PT, PT, RZ, R17, RZ, P0, !PT ;  /* 0x00000011ff117210 */ /* 0x000fe400007fe4ff */
[----:B------:R-:W-:-:S04]  /*a190*/  ISETP.GE.U32.AND P0, PT, R16, R25, PT ;  /* 0x000000191000720c */ /* 0x000fc80003f06070 */
[----:B------:R-:W-:-:S13]  /*a1a0*/  ISETP.GE.U32.AND.EX P0, PT, R17, R24, PT, P0 ;  /* 0x000000181100720c */ /* 0x000fda0003f06100 */
[----:B------:R-:W-:Y:S05]  /*a1b0*/  @!P0 BRA `(.L_x_238) ;  /* 0xfffffffc00908947 */ /* 0x000fea000383ffff */
.L_x_235:
[----:B------:R-:W-:Y:S05]  /*a1c0*/  BSYNC.RECONVERGENT B7 ;  /* 0x0000000000077941 */ /* 0x000fea0003800200 */
.L_x_234:
[----:B------:R-:W1:Y:S01]  /*a1d0*/  LDCU.64 UR4, c[0x0][0x710] ;  /* 0x0000e200ff0477ac */ /* 0x000e620008000a00 */
[----:B------:R-:W-:-:S04]  /*a1e0*/  LOP3.LUT R0, R22, 0xff, RZ, 0xc0, !PT ;  /* 0x000000ff16007812 */ /* 0x000fc800078ec0ff */
[----:B------:R-:W-:Y:S02]  /*a1f0*/  ISETP.GT.AND P0, PT, R0, 0x9, PT ;  /* 0x000000090000780c */ /* 0x000fe40003f04270 */
[----:B-1----:R-:W-:-:S05]  /*a200*/  IADD3 R2, P1, PT, R2, UR4, RZ ;  /* 0x0000000402027c10 */ /* 0x002fca000ff3e0ff */
        /* <DEDUP_REMOVED lines=10> */
[----:B------:R1:W-:Y:S01]  /*a2b0*/  STG.E.U8 desc[UR36][R2.64], RZ ;  /* 0x000000ff02007986 */ /* 0x0003e2000c101124 */
[----:B------:R-:W-:Y:S05]  /*a2c0*/  BRA `(.L_x_244) ;  /* 0x0000000400987947 */ /* 0x000fea0003800000 */
.L_x_242:
[----:B------:R1:W-:Y:S01]  /*a2d0*/  STG.E.U8 desc[UR36][R2.64], RZ ;  /* 0x000000ff02007986 */ /* 0x0003e2000c101124 */
[----:B------:R-:W-:Y:S05]  /*a2e0*/  BRA `(.L_x_244) ;  /* 0x0000000400907947 */ /* 0x000fea0003800000 */
.L_x_241:
[----:B------:R-:W-:-:S13]  /*a2f0*/  ISETP.NE.AND P0, PT, R0, 0x2, PT ;  /* 0x000000020000780c */ /* 0x000fda0003f05270 */
[----:B------:R-:W-:Y:S05]  /*a300*/  @!P0 BRA `(.L_x_245) ;  /* 0x0000000000208947 */ /* 0x000fea0003800000 */
[----:B------:R-:W-:-:S13]  /*a310*/  ISETP.NE.AND P0, PT, R0, 0x3, PT ;  /* 0x000000030000780c */ /* 0x000fda0003f05270 */
[----:B------:R-:W-:Y:S05]  /*a320*/  @!P0 BRA `(.L_x_246) ;  /* 0x0000000000108947 */ /* 0x000fea0003800000 */
[----:B------:R-:W-:-:S13]  /*a330*/  ISETP.NE.AND P0, PT, R0, 0x4, PT ;  /* 0x000000040000780c */ /* 0x000fda0003f05270 */
[----:B------:R-:W-:Y:S05]  /*a340*/  @P0 BRA `(.L_x_243) ;  /* 0x0000000400200947 */ /* 0x000fea0003800000 */
[----:B------:R1:W-:Y:S01]  /*a350*/  STG.E.64 desc[UR36][R2.64], RZ ;  /* 0x000000ff02007986 */ /* 0x0003e2000c101b24 */
[----:B------:R-:W-:Y:S05]  /*a360*/  BRA `(.L_x_244) ;  /* 0x0000000400707947 */ /* 0x000fea0003800000 */
.L_x_246:
[----:B------:R1:W-:Y:S01]  /*a370*/  STG.E desc[UR36][R2.64], RZ ;  /* 0x000000ff02007986 */ /* 0x0003e2000c101924 */
[----:B------:R-:W-:Y:S05]  /*a380*/  BRA `(.L_x_244) ;  /* 0x0000000400687947 */ /* 0x000fea0003800000 */
.L_x_245:
[----:B------:R1:W-:Y:S01]  /*a390*/  STG.E.U16 desc[UR36][R2.64], RZ ;  /* 0x000000ff02007986 */ /* 0x0003e2000c101524 */
[----:B------:R-:W-:Y:S05]  /*a3a0*/  BRA `(.L_x_244) ;  /* 0x0000000400607947 */ /* 0x000fea0003800000 */
.L_x_240:
[----:B------:R-:W-:-:S13]  /*a3b0*/  ISETP.GT.AND P0, PT, R0, 0x6, PT ;  /* 0x000000060000780c */ /* 0x000fda0003f04270 */
[----:B------:R-:W-:Y:S05]  /*a3c0*/  @P0 BRA `(.L_x_247) ;  /* 0x0000000000200947 */ /* 0x000fea0003800000 */
[----:B------:R-:W-:-:S13]  /*a3d0*/  ISETP.NE.AND P0, PT, R0, 0x5, PT ;  /* 0x000000050000780c */ /* 0x000fda0003f05270 */
[----:B------:R-:W-:Y:S05]  /*a3e0*/  @!P0 BRA `(.L_x_248) ;  /* 0x0000000000108947 */ /* 0x000fea0003800000 */
[----:B------:R-:W-:-:S13]  /*a3f0*/  ISETP.NE.AND P0, PT, R0, 0x6, PT ;  /* 0x000000060000780c */ /* 0x000fda0003f05270 */
[----:B------:R-:W-:Y:S05]  /*a400*/  @P0 BRA `(.L_x_243) ;  /* 0x0000000000f00947 */ /* 0x000fea0003800000 */
[----:B------:R1:W-:Y:S01]  /*a410*/  STG.E desc[UR36][R2.64], RZ ;  /* 0x000000ff02007986 */ /* 0x0003e2000c101924 */
[----:B------:R-:W-:Y:S05]  /*a420*/  BRA `(.L_x_244) ;  /* 0x0000000400407947 */ /* 0x000fea0003800000 */
.L_x_248:
[----:B------:R1:W-:Y:S01]  /*a430*/  STG.E.U16 desc[UR36][R2.64], RZ ;  /* 0x000000ff02007986 */ /* 0x0003e2000c101524 */
[----:B------:R-:W-:Y:S05]  /*a440*/  BRA `(.L_x_244) ;  /* 0x0000000400387947 */ /* 0x000fea0003800000 */
.L_x_247:
        /* <DEDUP_REMOVED lines=8> */
.L_x_250:
[----:B------:R1:W-:Y:S01]  /*a4d0*/  STG.E desc[UR36][R2.64], RZ ;  /* 0x000000ff02007986 */ /* 0x0003e2000c101924 */
[----:B------:R-:W-:Y:S05]  /*a4e0*/  BRA `(.L_x_244) ;  /* 0x0000000400107947 */ /* 0x000fea0003800000 */
.L_x_249:
[----:B------:R1:W-:Y:S01]  /*a4f0*/  STG.E.64 desc[UR36][R2.64], RZ ;  /* 0x000000ff02007986 */ /* 0x0003e2000c101b24 */
[----:B------:R-:W-:Y:S05]  /*a500*/  BRA `(.L_x_244) ;  /* 0x0000000400087947 */ /* 0x000fea0003800000 */
.L_x_239:
        /* <DEDUP_REMOVED lines=8> */
[----:B------:R1:W-:Y:S01]  /*a590*/  STG.E.U8 desc[UR36][R2.64], RZ ;  /* 0x000000ff02007986 */ /* 0x0003e2000c101124 */
[----:B------:R-:W-:Y:S05]  /*a5a0*/  BRA `(.L_x_244) ;  /* 0x0000000000e07947 */ /* 0x000fea0003800000 */
.L_x_253:
[----:B------:R1:W-:Y:S01]  /*a5b0*/  STG.E.128 desc[UR36][R2.64], RZ ;  /* 0x000000ff02007986 */ /* 0x0003e2000c101d24 */
[----:B------:R-:W-:Y:S05]  /*a5c0*/  BRA `(.L_x_244) ;  /* 0x0000000000d87947 */ /* 0x000fea0003800000 */
.L_x_252:
[----:B------:R-:W-:-:S13]  /*a5d0*/  ISETP.NE.AND P0, PT, R0, 0xf, PT ;  /* 0x0000000f0000780c */ /* 0x000fda0003f05270 */
[----:B------:R-:W-:Y:S05]  /*a5e0*/  @!P0 BRA `(.L_x_254) ;  /* 0x0000000000208947 */ /* 0x000fea0003800000 */
[----:B------:R-:W-:-:S13]  /*a5f0*/  ISETP.NE.AND P0, PT, R0, 0x17, PT ;  /* 0x000000170000780c */ /* 0x000fda0003f05270 */
[----:B------:R-:W-:Y:S05]  /*a600*/  @!P0 BRA `(.L_x_255) ;  /* 0x0000000000108947 */ /* 0x000fea0003800000 */
[----:B------:R-:W-:-:S13]  /*a610*/  ISETP.NE.AND P0, PT, R0, 0x18, PT ;  /* 0x000000180000780c */ /* 0x000fda0003f05270 */
[----:B------:R-:W-:Y:S05]  /*a620*/  @P0 BRA `(.L_x_243) ;  /* 0x0000000000680947 */ /* 0x000fea0003800000 */
[----:B------:R1:W-:Y:S01]  /*a630*/  STG.E.U8 desc[UR36][R2.64], RZ ;  /* 0x000000ff02007986 */ /* 0x0003e2000c101124 */
[----:B------:R-:W-:Y:S05]  /*a640*/  BRA `(.L_x_244) ;  /* 0x0000000000b87947 */ /* 0x000fea0003800000 */
.L_x_255:
[----:B------:R1:W-:Y:S01]  /*a650*/  STG.E.U8 desc[UR36][R2.64], RZ ;  /* 0x000000ff02007986 */ /* 0x0003e2000c101124 */
[----:B------:R-:W-:Y:S05]  /*a660*/  BRA `(.L_x_244) ;  /* 0x0000000000b07947 */ /* 0x000fea0003800000 */
.L_x_254:
[----:B------:R1:W-:Y:S01]  /*a670*/  STG.E.U16 desc[UR36][R2.64], RZ ;  /* 0x000000ff02007986 */ /* 0x0003e2000c101524 */
[----:B------:R-:W-:Y:S05]  /*a680*/  BRA `(.L_x_244) ;  /* 0x0000000000a87947 */ /* 0x000fea0003800000 */
.L_x_251:
        /* <DEDUP_REMOVED lines=8> */
[----:B------:R1:W-:Y:S01]  /*a710*/  STG.E.U16 desc[UR36][R2.64], RZ ;  /* 0x000000ff02007986 */ /* 0x0003e2000c101524 */
[----:B------:R-:W-:Y:S05]  /*a720*/  BRA `(.L_x_244) ;  /* 0x0000000000807947 */ /* 0x000fea0003800000 */
.L_x_258:
[----:B------:R1:W-:Y:S01]  /*a730*/  STG.E.U8 desc[UR36][R2.64], RZ ;  /* 0x000000ff02007986 */ /* 0x0003e2000c101124 */
[----:B------:R-:W-:Y:S05]  /*a740*/  BRA `(.L_x_244) ;  /* 0x0000000000787947 */ /* 0x000fea0003800000 */
.L_x_257:
[----:B------:R1:W-:Y:S01]  /*a750*/  STG.E.U8 desc[UR36][R2.64], RZ ;  /* 0x000000ff02007986 */ /* 0x0003e2000c101124 */
[----:B------:R-:W-:Y:S05]  /*a760*/  BRA `(.L_x_244) ;  /* 0x0000000000707947 */ /* 0x000fea0003800000 */
.L_x_256:
[----:B------:R-:W-:-:S13]  /*a770*/  ISETP.NE.AND P0, PT, R0, 0x1c, PT ;  /* 0x0000001c0000780c */ /* 0x000fda0003f05270 */
[----:B------:R-:W-:Y:S05]  /*a780*/  @!P0 BRA `(.L_x_259) ;  /* 0x0000000000648947 */ /* 0x000fea0003800000 */
[----:B------:R-:W-:-:S13]  /*a790*/  ISETP.NE.AND P0, PT, R0, 0x1d, PT ;  /* 0x0000001d0000780c */ /* 0x000fda0003f05270 */
[----:B------:R-:W-:Y:S05]  /*a7a0*/  @!P0 BRA `(.L_x_260) ;  /* 0x0000000000548947 */ /* 0x000fea0003800000 */
[----:B------:R-:W-:-:S13]  /*a7b0*/  ISETP.NE.AND P0, PT, R0, 0x2c, PT ;  /* 0x0000002c0000780c */ /* 0x000fda0003f05270 */
[----:B------:R-:W-:Y:S05]  /*a7c0*/  @!P0 BRA `(.L_x_261) ;  /* 0x0000000000448947 */ /* 0x000fea0003800000 */
.L_x_243:
        /* <DEDUP_REMOVED lines=16> */
.L_x_262:
[----:B------:R-:W-:Y:S05]  /*a8d0*/  BRA `(.L_x_244) ;  /* 0x0000000000147947 */ /* 0x000fea0003800000 */
.L_x_261:
[----:B------:R1:W-:Y:S01]  /*a8e0*/  STG.E.U8 desc[UR36][R2.64], RZ ;  /* 0x000000ff02007986 */ /* 0x0003e2000c101124 */
[----:B------:R-:W-:Y:S05]  /*a8f0*/  BRA `(.L_x_244) ;  /* 0x00000000000c7947 */ /* 0x000fea0003800000 */
.L_x_260:
[----:B------:R1:W-:Y:S01]  /*a900*/  STG.E.64 desc[UR36][R2.64], RZ ;  /* 0x000000ff02007986 */ /* 0x0003e2000c101b24 */
[----:B------:R-:W-:Y:S05]  /*a910*/  BRA `(.L_x_244) ;  /* 0x0000000000047947 */ /* 0x000fea0003800000 */
.L_x_259:
[----:B------:R1:W-:Y:S02]  /*a920*/  STG.E desc[UR36][R2.64], RZ ;  /* 0x000000ff02007986 */ /* 0x0003e4000c101924 */
.L_x_244:
[----:B------:R-:W-:-:S07]  /*a930*/  VIADD R38, R38, 0x80 ;  /* 0x0000008026267836 */ /* 0x000fce0000000000 */
.L_x_1:
[----:B------:R-:W-:Y:S05]  /*a940*/  BSYNC.RECONVERGENT B6 ;  /* 0x0000000000067941 */ /* 0x000fea0003800200 */
.L_x_0:
[----:B------:R-:W5:Y:S01]  /*a950*/  LDCU UR4, c[0x0][0x380] ;  /* 0x00007000ff0477ac */ /* 0x000f620008000800 */
[----:B------:R-:W-:Y:S01]  /*a960*/  BSSY.RECONVERGENT B6, `(.L_x_263) ;  /* 0x0000a76000067945 */ /* 0x000fe20003800200 */
[----:B-----5:R-:W-:-:S13]  /*a970*/  ISETP.GE.AND P0, PT, R38, UR4, PT ;  /* 0x0000000426007c0c */ /* 0x020fda000bf06270 */
[----:B------:R-:W-:Y:S05]  /*a980*/  @P0 BRA `(.L_x_264) ;  /* 0x000000a400cc0947 */ /* 0x000fea0003800000 */
[----:B------:R-:W5:Y:S01]  /*a990*/  LDCU UR4, c[0x0][0x388] ;  /* 0x00007100ff0477ac */ /* 0x000f620008000800 */
[----:B-1----:R-:W-:Y:S01]  /*a9a0*/  HFMA2 R2, -RZ, RZ, 0, 0 ;  /* 0x00000000ff027431 */ /* 0x002fe200000001ff */
[----:B------:R-:W-:Y:S02]  /*a9b0*/  MOV R24, RZ ;  /* 0x000000ff00187202 */ /* 0x000fe40000000f00 */
[----:B------:R-:W-:Y:S01]  /*a9c0*/  CS2R R16, SRZ ;  /* 0x0000000000107805 */ /* 0x000fe2000001ff00 */
[----:B------:R-:W-:Y:S02]  /*a9d0*/  IMAD.MOV.U32 R18, RZ, RZ, RZ ;  /* 0x000000ffff127224 */ /* 0x000fe400078e00ff */
[----:B------:R-:W-:Y:S01]  /*a9e0*/  IMAD.MOV.U32 R0, RZ, RZ, RZ ;  /* 0x000000ffff007224 */ /* 0x000fe200078e00ff */
[----:B-----5:R-:W-:-:S09]  /*a9f0*/  UISETP.NE.AND UP0, UPT, UR4, URZ, UPT ;  /* 0x000000ff0400728c */ /* 0x020fd2000bf05270 */
[----:B------:R-:W-:Y:S05]  /*aa00*/  BRA.U !UP0, `(.L_x_265) ;  /* 0x0000001908a07547 */ /* 0x000fea000b800000 */
[----:B------:R-:W0:Y:S01]  /*aa10*/  LDCU.64 UR4, c[0x0][0x390] ;  /* 0x00007200ff0477ac */ /* 0x000e220008000a00 */
[----:B------:R-:W-:Y:S02]  /*aa20*/  IMAD.MOV.U32 R2, RZ, RZ, RZ ;  /* 0x000000ffff027224 */ /* 0x000fe400078e00ff */
[----:B------:R-:W-:Y:S01]  /*aa30*/  IMAD.MOV.U32 R3, RZ, RZ, R38 ;  /* 0x000000ffff037224 */ /* 0x000fe200078e0026 */
[----:B------:R-:W1:Y:S01]  /*aa40*/  LDCU UR6, c[0x0][0x38c] ;  /* 0x00007180ff0677ac */ /* 0x000e620008000800 */
[----:B------:R-:W5:Y:S01]  /*aa50*/  LDCU.128 UR12, c[0x0][0x4c0] ;  /* 0x00009800ff0c77ac */ /* 0x000f620008000c00 */
[----:B------:R-:W5:Y:S01]  /*aa60*/  LDCU.64 UR8, c[0x0][0x4b8] ;  /* 0x00009700ff0877ac */ /* 0x000f620008000a00 */
[----:B------:R-:W-:Y:S01]  /*aa70*/  UISETP.NE.AND UP0, UPT, UR42, URZ, UPT ;  /* 0x000000ff2a00728c */ /* 0x000fe2000bf05270 */
[----:B0-234-:R-:W-:-:S05]  /*aa80*/  IMAD.HI.U32 R4, R38, UR4, R2 ;  /* 0x0000000426047c27 */ /* 0x01dfca000f8e0002 */
[----:B------:R-:W-:-:S04]  /*aa90*/  SHF.R.U32.HI R5, RZ, UR5, R4 ;  /* 0x00000005ff057c19 */ /* 0x000fc80008011604 */
[----:B------:R-:W-:-:S05]  /*aaa0*/  IADD3 R3, PT, PT, -R5, RZ, RZ ;  /* 0x000000ff05037210 */ /* 0x000fca0007ffe1ff */
[----:B-1----:R-:W-:-:S04]  /*aab0*/  IMAD R0, R3, UR6, R38 ;  /* 0x0000000603007c24 */ /* 0x002fc8000f8e0226 */
[C---:B-----5:R-:W-:Y:S02]  /*aac0*/  IMAD R18, R0.reuse, UR12, RZ ;  /* 0x0000000c00127c24 */ /* 0x060fe4000f8e02ff */
[C---:B------:R-:W-:Y:S02]  /*aad0*/  IMAD R17, R0.reuse, UR13, RZ ;  /* 0x0000000d00117c24 */ /* 0x040fe4000f8e02ff */
[C---:B------:R-:W-:Y:S02]  /*aae0*/  IMAD R16, R0.reuse, UR14, RZ ;  /* 0x0000000e00107c24 */ /* 0x040fe4000f8e02ff */
[C---:B------:R-:W-:Y:S02]  /*aaf0*/  IMAD R24, R0.reuse, UR15, RZ ;  /* 0x0000000f00187c24 */ /* 0x040fe4000f8e02ff */
[C---:B------:R-:W-:Y:S02]  /*ab00*/  IMAD R2, R0.reuse, UR8, RZ ;  /* 0x0000000800027c24 */ /* 0x040fe4000f8e02ff */
[----:B------:R-:W-:Y:S01]  /*ab10*/  IMAD R0, R0, UR9, RZ ;  /* 0x0000000900007c24 */ /* 0x000fe2000f8e02ff */
        /* <DEDUP_REMOVED lines=19> */
[----:B------:R-:W-:Y:S01]  /*ac50*/  MOV R6, RZ ;  /* 0x000000ff00067202 */ /* 0x000fe20000000f00 */
        /* <DEDUP_REMOVED lines=50> */
[----:B------:R-:W-:Y:S01]  /*af80*/  HFMA2 R4, -RZ, RZ, 0, 0 ;  /* 0x00000000ff047431 */ /* 0x000fe200000001ff */
        /* <DEDUP_REMOVED lines=335> */
[----:B------:R-:W-:-:S07]  /*c480*/  IMAD R24, R7, UR15, R24 ;  /* 0x0000000f07187c24 */ /* 0x000fce000f8e0218 */
.L_x_265:
[----:B------:R-:W0:Y:S01]  /*c490*/  LDCU.64 UR4, c[0x0][0x718] ;  /* 0x0000e300ff0477ac */ /* 0x000e220008000a00 */
[----:B------:R-:W-:-:S04]  /*c4a0*/  PRMT R3, R22, 0x7771, RZ ;  /* 0x0000777116037816 */ /* 0x000fc800000000ff */
[----:B------:R-:W-:Y:S02]  /*c4b0*/  ISETP.GT.AND P1, PT, R3, 0x9, PT ;  /* 0x000000090300780c */ /* 0x000fe40003f24270 */
[----:B0-234-:R-:W-:-:S05]  /*c4c0*/  IADD3 R4, P0, PT, R0, UR4, RZ ;  /* 0x0000000400047c10 */ /* 0x01dfca000ff1e0ff */
        /* <DEDUP_REMOVED lines=13> */
.L_x_269:
[----:B------:R1:W5:Y:S01]  /*c5a0*/  LDG.E.U8 R26, desc[UR36][R4.64] ;  /* 0x00000024041a7981 */ /* 0x000362000c1e1100 */
[----:B------:R-:W-:Y:S01]  /*c5b0*/  IMAD.MOV.U32 R27, RZ, RZ, RZ ;  /* 0x000000ffff1b7224 */ /* 0x000fe200078e00ff */
[----:B------:R-:W-:Y:S06]  /*c5c0*/  BRA `(.L_x_271) ;  /* 0x0000000c00447947 */ /* 0x000fec0003800000 */
.L_x_268:
        /* <DEDUP_REMOVED lines=8> */
.L_x_273:
[----:B------:R-:W2:Y:S02]  /*c650*/  LDG.E R26, desc[UR36][R4.64] ;  /* 0x00000024041a7981 */ /* 0x000ea4000c1e1900 */
[----:B--2---:R-:W-:Y:S01]  /*c660*/  SHF.R.S32.HI R27, RZ, 0x1f, R26 ;  /* 0x0000001fff1b7819 */ /* 0x004fe2000001141a */
[----:B------:R-:W-:Y:S06]  /*c670*/  BRA `(.L_x_271) ;  /* 0x0000000c00187947 */ /* 0x000fec0003800000 */
.L_x_272:
[----:B------:R-:W2:Y:S02]  /*c680*/  LDG.E.S16 R26, desc[UR36][R4.64] ;  /* 0x00000024041a7981 */ /* 0x000ea4000c1e1700 */
[----:B--2---:R-:W-:Y:S01]  /*c690*/  SHF.R.S32.HI R27, RZ, 0x1f, R26 ;  /* 0x0000001fff1b7819 */ /* 0x004fe2000001141a */
[----:B------:R-:W-:Y:S06]  /*c6a0*/  BRA `(.L_x_271) ;  /* 0x0000000c000c7947 */ /* 0x000fec0003800000 */
.L_x_267:
[----:B------:R-:W-:-:S13]  /*c6b0*/  ISETP.GT.AND P0, PT, R3, 0x6, PT ;  /* 0x000000060300780c */ /* 0x000fda0003f04270 */
[----:B------:R-:W-:Y:S05]  /*c6c0*/  @P0 BRA `(.L_x_274) ;  /* 0x00000000002c0947 */ /* 0x000fea0003800000 */
[----:B------:R-:W-:-:S13]  /*c6d0*/  ISETP.NE.AND P0, PT, R3, 0x5, PT ;  /* 0x000000050300780c */ /* 0x000fda0003f05270 */
[----:B------:R-:W-:Y:S05]  /*c6e0*/  @!P0 BRA `(.L_x_275) ;  /* 0x0000000000148947 */ /* 0x000fea0003800000 */
[----:B------:R-:W-:-:S13]  /*c6f0*/  ISETP.NE.AND P0, PT, R3, 0x6, PT ;  /* 0x000000060300780c */ /* 0x000fda0003f05270 */
[----:B------:R-:W-:Y:S05]  /*c700*/  @P0 BRA `(.L_x_270) ;  /* 0x00000008009c0947 */ /* 0x000fea0003800000 */
[----:B------:R-:W2:Y:S02]  /*c710*/  LDG.E R4, desc[UR36][R4.64] ;  /* 0x0000002404047981 */ /* 0x000ea4000c1e1900 */
[----:B--2---:R0:W1:Y:S02]  /*c720*/  F2I.S64.TRUNC R26, R4 ;  /* 0x00000004001a7311 */ /* 0x004064000020d900 */
[----:B01----:R-:W-:Y:S05]  /*c730*/  BRA `(.L_x_271) ;  /* 0x0000000800e87947 */ /* 0x003fea0003800000 */
.L_x_275:
[----:B------:R-:W2:Y:S02]  /*c740*/  LDG.E.U16 R4, desc[UR36][R4.64] ;  /* 0x0000002404047981 */ /* 0x000ea4000c1e1500 */
[----:B--2---:R-:W-:-:S06]  /*c750*/  HADD2.F32 R26, -RZ, R4.H0_H0 ;  /* 0x20000004ff1a7230 */ /* 0x004fcc0000004100 */
[----:B------:R-:W0:Y:S02]  /*c760*/  F2I.S64.TRUNC R26, R26 ;  /* 0x0000001a001a7311 */ /* 0x000e24000020d900 */
[----:B0-----:R-:W-:Y:S05]  /*c770*/  BRA `(.L_x_271) ;  /* 0x0000000800d87947 */ /* 0x001fea0003800000 */
.L_x_274:
[----:B------:R-:W-:-:S13]  /*c780*/  ISETP.NE.AND P0, PT, R3, 0x7, PT ;  /* 0x000000070300780c */ /* 0x000fda0003f05270 */
[----:B------:R-:W-:Y:S05]  /*c790*/  @!P0 BRA `(.L_x_276) ;  /* 0x00000000002c8947 */ /* 0x000fea0003800000 */
[----:B------:R-:W-:-:S13]  /*c7a0*/  ISETP.NE.AND P0, PT, R3, 0x8, PT ;  /* 0x000000080300780c */ /* 0x000fda0003f05270 */
[----:B------:R-:W-:Y:S05]  /*c7b0*/  @!P0 BRA `(.L_x_277) ;  /* 0x0000000000148947 */ /* 0x000fea0003800000 */
[----:B------:R-:W-:-:S13]  /*c7c0*/  ISETP.NE.AND P0, PT, R3, 0x9, PT ;  /* 0x000000090300780c */ /* 0x000fda0003f05270 */
[----:B------:R-:W-:Y:S05]  /*c7d0*/  @P0 BRA `(.L_x_270) ;  /* 0x0000000800680947 */ /* 0x000fea0003800000 */
[----:B------:R-:W2:Y:S02]  /*c7e0*/  LDG.E R4, desc[UR36][R4.64] ;  /* 0x0000002404047981 */ /* 0x000ea4000c1e1900 */
[----:B--2---:R0:W1:Y:S02]  /*c7f0*/  F2I.S64.TRUNC R26, R4 ;  /* 0x00000004001a7311 */ /* 0x004064000020d900 */
[----:B01----:R-:W-:Y:S05]  /*c800*/  BRA `(.L_x_271) ;  /* 0x0000000800b47947 */ /* 0x003fea0003800000 */
.L_x_277:
[----:B------:R-:W2:Y:S02]  /*c810*/  LDG.E.U16 R4, desc[UR36][R4.64] ;  /* 0x0000002404047981 */ /* 0x000ea4000c1e1500 */
[----:B--2---:R-:W-:-:S06]  /*c820*/  HADD2.F32 R26, -RZ, R4.H0_H0 ;  /* 0x20000004ff1a7230 */ /* 0x004fcc0000004100 */
[----:B------:R-:W0:Y:S02]  /*c830*/  F2I.S64.TRUNC R26, R26 ;  /* 0x0000001a001a7311 */ /* 0x000e24000020d900 */
[----:B0-----:R-:W-:Y:S05]  /*c840*/  BRA `(.L_x_271) ;  /* 0x0000000800a47947 */ /* 0x001fea0003800000 */
.L_x_276:
[----:B------:R-:W2:Y:S02]  /*c850*/  LDG.E.64 R4, desc[UR36][R4.64] ;  /* 0x0000002404047981 */ /* 0x000ea4000c1e1b00 */
[----:B--2---:R0:W1:Y:S02]  /*c860*/  F2I.S64.F64.TRUNC R26, R4 ;  /* 0x00000004001a7311 */ /* 0x004064000030d900 */
[----:B01----:R-:W-:Y:S05]  /*c870*/  BRA `(.L_x_271) ;  /* 0x0000000800987947 */ /* 0x003fea0003800000 */
.L_x_266:
        /* <DEDUP_REMOVED lines=13> */
.L_x_280:
[----:B------:R-:W2:Y:S02]  /*c950*/  LDG.E.64 R4, desc[UR36][R4.64] ;  /* 0x0000002404047981 */ /* 0x000ea4000c1e1b00 */
[----:B--2---:R0:W1:Y:S02]  /*c960*/  F2I.S64.F64.TRUNC R26, R4 ;  /* 0x00000004001a7311 */ /* 0x004064000030d900 */
[----:B01----:R-:W-:Y:S05]  /*c970*/  BRA `(.L_x_271) ;  /* 0x0000000800587947 */ /* 0x003fea0003800000 */
.L_x_279:
        /* <DEDUP_REMOVED lines=26> */
.L_x_282:
[----:B------:R-:W2:Y:S02]  /*cb20*/  LDG.E.U8 R4, desc[UR36][R4.64] ;  /* 0x0000002404047981 */ /* 0x000ea4000c1e1100 */
[C---:B--2---:R-:W-:Y:S01]  /*cb30*/  IMAD.SHL.U32 R0, R4.reuse, 0x2000000, RZ ;  /* 0x0200000004007824 */ /* 0x044fe200078e00ff */
[----:B------:R-:W-:-:S04]  /*cb40*/  SHF.L.U32 R6, R4, 0x8, RZ ;  /* 0x0000000804067819 */ /* 0x000fc800000006ff */
[----:B------:R-:W-:-:S13]  /*cb50*/  ISETP.GE.U32.AND P0, PT, R0, 0x8000000, PT ;  /* 0x080000000000780c */ /* 0x000fda0003f06070 */
[----:B------:R-:W-:Y:S02]  /*cb60*/  @!P0 LOP3.LUT R3, R6, 0x7f00, RZ, 0xc0, !PT ;  /* 0x00007f0006038812 */ /* 0x000fe400078ec0ff */
[----:B------:R-:W-:Y:S02]  /*cb70*/  @P0 LEA.HI R0, R0, 0x70000000, RZ, 0x1c ;  /* 0x7000000000000811 */ /* 0x000fe400078fe0ff */
[----:B------:R-:W-:Y:S02]  /*cb80*/  @!P0 LOP3.LUT R3, R3, 0x3f000000, RZ, 0xfc, !PT ;  /* 0x3f00000003038812 */ /* 0x000fe400078efcff */
[----:B------:R-:W-:Y:S01]  /*cb90*/  PRMT R6, R6, 0x9910, RZ ;  /* 0x0000991006067816 */ /* 0x000fe200000000ff */
[----:B------:R-:W-:Y:S02]  /*cba0*/  @P0 FMUL.FTZ R0, R0, 1.9259299443872358531e-34 ;  /* 0x0780000000000820 */ /* 0x000fe40000410000 */
[----:B------:R-:W-:Y:S02]  /*cbb0*/  @!P0 FADD.FTZ R0, R3, -0.5 ;  /* 0xbf00000003008421 */ /* 0x000fe40000010000 */
[----:B------:R-:W-:-:S05]  /*cbc0*/  IMAD.MOV.U32 R3, RZ, RZ, R6 ;  /* 0x000000ffff037224 */ /* 0x000fca00078e0006 */
[----:B------:R-:W-:-:S04]  /*cbd0*/  LOP3.LUT R0, R0, 0x80000000, R3, 0xf8, !PT ;  /* 0x8000000000007812 */ /* 0x000fc800078ef803 */
[----:B------:R0:W1:Y:S02]  /*cbe0*/  F2I.S64.TRUNC R26, R0 ;  /* 0x00000000001a7311 */ /* 0x000064000020d900 */
[----:B01----:R-:W-:Y:S05]  /*cbf0*/  BRA `(.L_x_271) ;  /* 0x0000000400b87947 */ /* 0x003fea0003800000 */
.L_x_281:
[----:B------:R-:W2:Y:S02]  /*cc00*/  LDG.E.U16 R26, desc[UR36][R4.64] ;  /* 0x00000024041a7981 */ /* 0x000ea4000c1e1500 */
[----:B--2---:R-:W-:-:S06]  /*cc10*/  IMAD.U32 R26, R26, 0x10000, RZ ;  /* 0x000100001a1a7824 */ /* 0x004fcc00078e00ff */
[----:B------:R-:W0:Y:S02]  /*cc20*/  F2I.S64.TRUNC R26, R26 ;  /* 0x0000001a001a7311 */ /* 0x000e24000020d900 */
[----:B0-----:R-:W-:Y:S05]  /*cc30*/  BRA `(.L_x_271) ;  /* 0x0000000400a87947 */ /* 0x001fea0003800000 */
.L_x_278:
        /* <DEDUP_REMOVED lines=11> */
.L_x_285:
        /* <DEDUP_REMOVED lines=21> */
.L_x_289:
[----:B------:R-:W-:Y:S05]  /*ce40*/  BSYNC.RECONVERGENT B1 ;  /* 0x0000000000017941 */ /* 0x000fea0003800200 */
.L_x_288:
[----:B------:R-:W-:Y:S01]  /*ce50*/  IMAD.SHL.U32 R0, R0, 0x100000, RZ ;  /* 0x0010000000007824 */ /* 0x000fe200078e00ff */
[----:B------:R-:W-:-:S04]  /*ce60*/  LEA R3, R3, 0x3b800000, 0x17 ;  /* 0x3b80000003037811 */ /* 0x000fc800078eb8ff */
[----:B------:R-:W-:-:S07]  /*ce70*/  LOP3.LUT R26, R3, R0, R7, 0xfe, !PT ;  /* 0x00000000031a7212 */ /* 0x000fce00078efe07 */
.L_x_287:
[----:B------:R-:W-:Y:S05]  /*ce80*/  BSYNC.RECONVERGENT B0 ;  /* 0x0000000000007941 */ /* 0x000fea0003800200 */
.L_x_286:
[----:B------:R-:W3:Y:S02]  /*ce90*/  F2I.S64.TRUNC R26, R26 ;  /* 0x0000001a001a7311 */ /* 0x000ee4000020d900 */
[----:B---3--:R-:W-:Y:S05]  /*cea0*/  BRA `(.L_x_271) ;  /* 0x00000004000c7947 */ /* 0x008fea0003800000 */
.L_x_284:
        /* <DEDUP_REMOVED lines=21> */
.L_x_293:
[----:B------:R-:W-:Y:S05]  /*d000*/  BSYNC.RECONVERGENT B1 ;  /* 0x0000000000017941 */ /* 0x000fea0003800200 */
.L_x_292:
[----:B------:R-:W-:Y:S01]  /*d010*/  IMAD.SHL.U32 R0, R0, 0x200000, RZ ;  /* 0x0020000000007824 */ /* 0x000fe200078e00ff */
[----:B------:R-:W-:-:S04]  /*d020*/  LEA R3, R3, 0x37800000, 0x17 ;  /* 0x3780000003037811 */ /* 0x000fc800078eb8ff */
[----:B------:R-:W-:-:S07]  /*d030*/  LOP3.LUT R26, R3, R0, R7, 0xfe, !PT ;  /* 0x00000000031a7212 */ /* 0x000fce00078efe07 */
.L_x_291:
[----:B------:R-:W-:Y:S05]  /*d040*/  BSYNC.RECONVERGENT B0 ;  /* 0x0000000000007941 */ /* 0x000fea0003800200 */
.L_x_290:
[----:B------:R-:W2:Y:S02]  /*d050*/  F2I.S64.TRUNC R26, R26 ;  /* 0x0000001a001a7311 */ /* 0x000ea4000020d900 */
[----:B--2---:R-:W-:Y:S05]  /*d060*/  BRA `(.L_x_271) ;  /* 0x00000000009c7947 */ /* 0x004fea0003800000 */
.L_x_283:
[----:B------:R-:W-:-:S13]  /*d070*/  ISETP.NE.AND P0, PT, R3, 0x1c, PT ;  /* 0x0000001c0300780c */ /* 0x000fda0003f05270 */
[----:B------:R-:W-:Y:S05]  /*d080*/  @!P0 BRA `(.L_x_294) ;  /* 0x00000000008c8947 */ /* 0x000fea0003800000 */
[----:B------:R-:W-:-:S13]  /*d090*/  ISETP.NE.AND P0, PT, R3, 0x1d, PT ;  /* 0x0000001d0300780c */ /* 0x000fda0003f05270 */
[----:B------:R-:W-:Y:S05]  /*d0a0*/  @!P0 BRA `(.L_x_295) ;  /* 0x00000000007c8947 */ /* 0x000fea0003800000 */
[----:B------:R-:W-:-:S13]  /*d0b0*/  ISETP.NE.AND P0, PT, R3, 0x2c, PT ;  /* 0x0000002c0300780c */ /* 0x000fda0003f05270 */
[----:B------:R-:W-:Y:S05]  /*d0c0*/  @P0 BRA `(.L_x_270) ;  /* 0x00000000002c0947 */ /* 0x000fea0003800000 */
        /* <DEDUP_REMOVED lines=8> */
.L_x_297:
[----:B------:R-:W-:Y:S05]  /*d150*/  BSYNC.RECONVERGENT B0 ;  /* 0x0000000000007941 */ /* 0x000fea0003800200 */
.L_x_296:
[----:B------:R-:W0:Y:S02]  /*d160*/  F2I.S64.TRUNC R26, R26 ;  /* 0x0000001a001a7311 */ /* 0x000e24000020d900 */
[----:B0-----:R-:W-:Y:S05]  /*d170*/  BRA `(.L_x_271) ;  /* 0x0000000000587947 */ /* 0x001fea0003800000 */
.L_x_270:
        /* <DEDUP_REMOVED lines=15> */
[----:B--2---:R-:W-:Y:S05]  /*d270*/  CALL.ABS.NOINC R14 ;  /* 0x000000000e007343 */ /* 0x004fea0003c00000 */
.L_x_298:
[----:B------:R-:W-:Y:S01]  /*d280*/  CS2R R26, SRZ ;  /* 0x00000000001a7805 */ /* 0x000fe2000001ff00 */
[----:B------:R-:W-:Y:S06]  /*d290*/  BRA `(.L_x_271) ;  /* 0x0000000000107947 */ /* 0x000fec0003800000 */
.L_x_295:
[----:B------:R4:W5:Y:S01]  /*d2a0*/  LDG.E.64 R26, desc[UR36][R4.64] ;  /* 0x00000024041a7981 */ /* 0x000962000c1e1b00 */
[----:B------:R-:W-:Y:S05]  /*d2b0*/  BRA `(.L_x_271) ;  /* 0x0000000000087947 */ /* 0x000fea0003800000 */
.L_x_294:
[----:B------:R3:W5:Y:S01]  /*d2c0*/  LDG.E R26, desc[UR36][R4.64] ;  /* 0x00000024041a7981 */ /* 0x000762000c1e1900 */
[----:B------:R-:W-:-:S07]  /*d2d0*/  IMAD.MOV.U32 R27, RZ, RZ, RZ ;  /* 0x000000ffff1b7224 */ /* 0x000fce00078e00ff */
.L_x_271:
[----:B------:R-:W1:Y:S01]  /*d2e0*/  LDCU.64 UR4, c[0x0][0x720] ;  /* 0x0000e400ff0477ac */ /* 0x000e620008000a00 */
[----:B------:R-:W-:-:S04]  /*d2f0*/  PRMT R0, R22, 0x7772, RZ ;  /* 0x0000777216007816 */ /* 0x000fc800000000ff */
[----:B------:R-:W-:Y:S02]  /*d300*/  ISETP.GT.AND P1, PT, R0, 0x9, PT ;  /* 0x000000090000780c */ /* 0x000fe40003f24270 */
[----:B-1----:R-:W-:-:S04]  /*d310*/  IADD3 R18, P0, PT, R18, UR4, RZ ;  /* 0x0000000412127c10 */ /* 0x002fc8000ff1e0ff */
        /* <DEDUP_REMOVED lines=13> */
.L_x_302:
[----:B------:R1:W5:Y:S01]  /*d3f0*/  LDG.E.U8 R28, desc[UR36][R18.64] ;  /* 0x00000024121c7981 */ /* 0x000362000c1e1100 */
[----:B------:R-:W-:Y:S01]  /*d400*/  IMAD.MOV.U32 R29, RZ, RZ, RZ ;  /* 0x000000ffff1d7224 */ /* 0x000fe200078e00ff */
[----:B------:R-:W-:Y:S06]  /*d410*/  BRA `(.L_x_304) ;  /* 0x0000000c00447947 */ /* 0x000fec0003800000 */
.L_x_301:
        /* <DEDUP_REMOVED lines=8> */
.L_x_306:
[----:B------:R-:W2:Y:S02]  /*d4a0*/  LDG.E R28, desc[UR36][R18.64] ;  /* 0x00000024121c7981 */ /* 0x000ea4000c1e1900 */
[----:B--2---:R-:W-:Y:S01]  /*d4b0*/  SHF.R.S32.HI R29, RZ, 0x1f, R28 ;  /* 0x0000001fff1d7819 */ /* 0x004fe2000001141c */
[----:B------:R-:W-:Y:S06]  /*d4c0*/  BRA `(.L_x_304) ;  /* 0x0000000c00187947 */ /* 0x000fec0003800000 */
.L_x_305:
[----:B------:R-:W2:Y:S02]  /*d4d0*/  LDG.E.S16 R28, desc[UR36][R18.64] ;  /* 0x00000024121c7981 */ /* 0x000ea4000c1e1700 */
[----:B--2---:R-:W-:Y:S01]  /*d4e0*/  SHF.R.S32.HI R29, RZ, 0x1f, R28 ;  /* 0x0000001fff1d7819 */ /* 0x004fe2000001141c */
[----:B------:R-:W-:Y:S06]  /*d4f0*/  BRA `(.L_x_304) ;  /* 0x0000000c000c7947 */ /* 0x000fec0003800000 */
.L_x_300:
[----:B------:R-:W-:-:S13]  /*d500*/  ISETP.GT.AND P0, PT, R0, 0x6, PT ;  /* 0x000000060000780c */ /* 0x000fda0003f04270 */
[----:B------:R-:W-:Y:S05]  /*d510*/  @P0 BRA `(.L_x_307) ;  /* 0x00000000002c0947 */ /* 0x000fea0003800000 */
[----:B------:R-:W-:-:S13]  /*d520*/  ISETP.NE.AND P0, PT, R0, 0x5, PT ;  /* 0x000000050000780c */ /* 0x000fda0003f05270 */
[----:B------:R-:W-:Y:S05]  /*d530*/  @!P0 BRA `(.L_x_308) ;  /* 0x0000000000148947 */ /* 0x000fea0003800000 */
[----:B------:R-:W-:-:S13]  /*d540*/  ISETP.NE.AND P0, PT, R0, 0x6, PT ;  /* 0x000000060000780c */ /* 0x000fda0003f05270 */
[----:B------:R-:W-:Y:S05]  /*d550*/  @P0 BRA `(.L_x_303) ;  /* 0x00000008009c0947 */ /* 0x000fea0003800000 */
[----:B------:R-:W2:Y:S02]  /*d560*/  LDG.E R18, desc[UR36][R18.64] ;  /* 0x0000002412127981 */ /* 0x000ea4000c1e1900 */
[----:B--2---:R1:W2:Y:S02]  /*d570*/  F2I.S64.TRUNC R28, R18 ;  /* 0x00000012001c7311 */ /* 0x0042a4000020d900 */
[----:B-12---:R-:W-:Y:S05]  /*d580*/  BRA `(.L_x_304) ;  /* 0x0000000800e87947 */ /* 0x006fea0003800000 */
.L_x_308:
[----:B------:R-:W2:Y:S02]  /*d590*/  LDG.E.U16 R18, desc[UR36][R18.64] ;  /* 0x0000002412127981 */ /* 0x000ea4000c1e1500 */
[----:B--2---:R-:W-:-:S06]  /*d5a0*/  HADD2.F32 R28, -RZ, R18.H0_H0 ;  /* 0x20000012ff1c7230 */ /* 0x004fcc0000004100 */
[----:B------:R-:W1:Y:S02]  /*d5b0*/  F2I.S64.TRUNC R28, R28 ;  /* 0x0000001c001c7311 */ /* 0x000e64000020d900 */
[----:B-1----:R-:W-:Y:S05]  /*d5c0*/  BRA `(.L_x_304) ;  /* 0x0000000800d87947 */ /* 0x002fea0003800000 */
.L_x_307:
[----:B------:R-:W-:-:S13]  /*d5d0*/  ISETP.NE.AND P0, PT, R0, 0x7, PT ;  /* 0x000000070000780c */ /* 0x000fda0003f05270 */
[----:B------:R-:W-:Y:S05]  /*d5e0*/  @!P0 BRA `(.L_x_309) ;  /* 0x00000000002c8947 */ /* 0x000fea0003800000 */
[----:B------:R-:W-:-:S13]  /*d5f0*/  ISETP.NE.AND P0, PT, R0, 0x8, PT ;  /* 0x000000080000780c */ /* 0x000fda0003f05270 */
[----:B------:R-:W-:Y:S05]  /*d600*/  @!P0 BRA `(.L_x_310) ;  /* 0x0000000000148947 */ /* 0x000fea0003800000 */
[----:B------:R-:W-:-:S13]  /*d610*/  ISETP.NE.AND P0, PT, R0, 0x9, PT ;  /* 0x000000090000780c */ /* 0x000fda0003f05270 */
[----:B------:R-:W-:Y:S05]  /*d620*/  @P0 BRA `(.L_x_303) ;  /* 0x0000000800680947 */ /* 0x000fea0003800000 */
[----:B------:R-:W2:Y:S02]  /*d630*/  LDG.E R18, desc[UR36][R18.64] ;  /* 0x0000002412127981 */ /* 0x000ea4000c1e1900 */
[----:B--2---:R1:W2:Y:S02]  /*d640*/  F2I.S64.TRUNC R28, R18 ;  /* 0x00000012001c7311 */ /* 0x0042a4000020d900 */
[----:B-12---:R-:W-:Y:S05]  /*d650*/  BRA `(.L_x_304) ;  /* 0x0000000800b47947 */ /* 0x006fea0003800000 */
.L_x_310:
[----:B------:R-:W2:Y:S02]  /*d660*/  LDG.E.U16 R18, desc[UR36][R18.64] ;  /* 0x0000002412127981 */ /* 0x000ea4000c1e1500 */
[----:B--2---:R-:W-:-:S06]  /*d670*/  HADD2.F32 R28, -RZ, R18.H0_H0 ;  /* 0x20000012ff1c7230 */ /* 0x004fcc0000004100 */
[----:B------:R-:W1:Y:S02]  /*d680*/  F2I.S64.TRUNC R28, R28 ;  /* 0x0000001c001c7311 */ /* 0x000e64000020d900 */
[----:B-1----:R-:W-:Y:S05]  /*d690*/  BRA `(.L_x_304) ;  /* 0x0000000800a47947 */ /* 0x002fea0003800000 */
.L_x_309:
[----:B------:R-:W2:Y:S02]  /*d6a0*/  LDG.E.64 R18, desc[UR36][R18.64] ;  /* 0x0000002412127981 */ /* 0x000ea4000c1e1b00 */
[----:B--2---:R1:W2:Y:S02]  /*d6b0*/  F2I.S64.F64.TRUNC R28, R18 ;  /* 0x00000012001c7311 */ /* 0x0042a4000030d900 */
[----:B-12---:R-:W-:Y:S05]  /*d6c0*/  BRA `(.L_x_304) ;  /* 0x0000000800987947 */ /* 0x006fea0003800000 */
.L_x_299:
        /* <DEDUP_REMOVED lines=13> */
.L_x_313:
[----:B------:R-:W2:Y:S02]  /*d7a0*/  LDG.E.64 R18, desc[UR36][R18.64] ;  /* 0x0000002412127981 */ /* 0x000ea4000c1e1b00 */
[----:B--2---:R1:W2:Y:S02]  /*d7b0*/  F2I.S64.F64.TRUNC R28, R18 ;  /* 0x00000012001c7311 */ /* 0x0042a4000030d900 */
[----:B-12---:R-:W-:Y:S05]  /*d7c0*/  BRA `(.L_x_304) ;  /* 0x0000000800587947 */ /* 0x006fea0003800000 */
.L_x_312:
[----:B------:R-:W-:-:S13]  /*d7d0*/  ISETP.NE.AND P0, PT, R0, 0xf, PT ;  /* 0x0000000f0000780c */ /* 0x000fda0003f05270 */
[----:B------:R-:W-:Y:S05]  /*d7e0*/  @!P0 BRA `(.L_x_314) ;  /* 0x0000000000988947 */ /* 0x000fea0003800000 */
[----:B------:R-:W-:-:S13]  /*d7f0*/  ISETP.NE.AND P0, PT, R0, 0x17, PT ;  /* 0x000000170000780c */ /* 0x000fda0003f05270 */
[----:B------:R-:W-:Y:S05]  /*d800*/  @!P0 BRA `(.L_x_315) ;  /* 0x0000000000588947 */ /* 0x000fea0003800000 */
[----:B------:R-:W-:-:S13]  /*d810*/  ISETP.NE.AND P0, PT, R0, 0x18, PT ;  /* 0x000000180000780c */ /* 0x000fda0003f05270 */
[----:B------:R-:W-:Y:S05]  /*d820*/  @P0 BRA `(.L_x_303) ;  /* 0x0000000400e80947 */ /* 0x000fea0003800000 */
[----:B------:R-:W2:Y:S02]  /*d830*/  LDG.E.U8 R0, desc[UR36][R18.64] ;  /* 0x0000002412007981 */ /* 0x000ea4000c1e1100 */
[----:B0-234-:R-:W-:Y:S01]  /*d840*/  IMAD.MOV.U32 R5, RZ, RZ, 0x1f ;  /* 0x0000001fff057424 */ /* 0x01dfe200078e00ff */
[----:B------:R-:W-:-:S04]  /*d850*/  SHF.L.U32 R0, R0, 0x18, RZ ;  /* 0x0000001800007819 */ /* 0x000fc800000006ff */
        /* <DEDUP_REMOVED lines=15> */
[----:B------:R0:W1:Y:S02]  /*d950*/  F2I.S64.TRUNC R28, R3 ;  /* 0x00000003001c7311 */ /* 0x000064000020d900 */
[----:B01----:R-:W-:Y:S05]  /*d960*/  BRA `(.L_x_304) ;  /* 0x0000000400f07947 */ /* 0x003fea0003800000 */
.L_x_315:
[----:B0-234-:R-:W2:Y:S02]  /*d970*/  LDG.E.U8 R4, desc[UR36][R18.64] ;  /* 0x0000002412047981 */ /* 0x01dea4000c1e1100 */
[C---:B--2---:R-:W-:Y:S02]  /*d980*/  IMAD.SHL.U32 R0, R4.reuse, 0x2000000, RZ ;  /* 0x0200000004007824 */ /* 0x044fe400078e00ff */
[----:B------:R-:W-:-:S03]  /*d990*/  IMAD.SHL.U32 R4, R4, 0x100, RZ ;  /* 0x0000010004047824 */ /* 0x000fc600078e00ff */
[----:B------:R-:W-:-:S13]  /*d9a0*/  ISETP.GE.U32.AND P0, PT, R0, 0x8000000, PT ;  /* 0x080000000000780c */ /* 0x000fda0003f06070 */
[----:B------:R-:W-:Y:S02]  /*d9b0*/  @!P0 LOP3.LUT R3, R4, 0x7f00, RZ, 0xc0, !PT ;  /* 0x00007f0004038812 */ /* 0x000fe400078ec0ff */
[----:B------:R-:W-:Y:S02]  /*d9c0*/  @P0 LEA.HI R0, R0, 0x70000000, RZ, 0x1c ;  /* 0x7000000000000811 */ /* 0x000fe400078fe0ff */
[----:B------:R-:W-:Y:S02]  /*d9d0*/  @!P0 LOP3.LUT R3, R3, 0x3f000000, RZ, 0xfc, !PT ;  /* 0x3f00000003038812 */ /* 0x000fe400078efcff */
[----:B------:R-:W-:Y:S01]  /*d9e0*/  PRMT R4, R4, 0x9910, RZ ;  /* 0x0000991004047816 */ /* 0x000fe200000000ff */
[----:B------:R-:W-:Y:S02]  /*d9f0*/  @P0 FMUL.FTZ R0, R0, 1.9259299443872358531e-34 ;  /* 0x0780000000000820 */ /* 0x000fe40000410000 */
[----:B------:R-:W-:Y:S01]  /*da00*/  @!P0 FADD.FTZ R0, R3, -0.5 ;  /* 0xbf00000003008421 */ /* 0x000fe20000010000 */
[----:B------:R-:W-:-:S04]  /*da10*/  MOV R3, R4 ;  /* 0x0000000400037202 */ /* 0x000fc80000000f00 */
[----:B------:R-:W-:-:S04]  /*da20*/  LOP3.LUT R0, R0, 0x80000000, R3, 0xf8, !PT ;  /* 0x8000000000007812 */ /* 0x000fc800078ef803 */
[----:B------:R0:W1:Y:S02]  /*da30*/  F2I.S64.TRUNC R28, R0 ;  /* 0x00000000001c7311 */ /* 0x000064000020d900 */
[----:B01----:R-:W-:Y:S05]  /*da40*/  BRA `(.L_x_304) ;  /* 0x0000000400b87947 */ /* 0x003fea0003800000 */
.L_x_314:
[----:B------:R-:W2:Y:S02]  /*da50*/  LDG.E.U16 R28, desc[UR36][R18.64] ;  /* 0x00000024121c7981 */ /* 0x000ea4000c1e1500 */
[----:B--2---:R-:W-:-:S06]  /*da60*/  IMAD.U32 R28, R28, 0x10000, RZ ;  /* 0x000100001c1c7824 */ /* 0x004fcc00078e00ff */
[----:B------:R-:W1:Y:S02]  /*da70*/  F2I.S64.TRUNC R28, R28 ;  /* 0x0000001c001c7311 */ /* 0x000e64000020d900 */
[----:B-1----:R-:W-:Y:S05]  /*da80*/  BRA `(.L_x_304) ;  /* 0x0000000400a87947 */ /* 0x002fea0003800000 */
.L_x_311:
        /* <DEDUP_REMOVED lines=11> */
.L_x_318:
        /* <DEDUP_REMOVED lines=15> */
[----:B0--34-:R-:W0:Y:S02]  /*dc30*/  FLO.U32 R4, R0 ;  /* 0x0000000000047300 */ /* 0x019e2400000e0000 */
[----:B0-----:R-:W-:-:S04]  /*dc40*/  IADD3 R4, PT, PT, -R4, 0x1f, RZ ;  /* 0x0000001f04047810 */ /* 0x001fc80007ffe1ff */
[----:B------:R-:W-:Y:S02]  /*dc50*/  IADD3 R5, PT, PT, R4, -0x1c, RZ ;  /* 0xffffffe404057810 */ /* 0x000fe40007ffe0ff */
[----:B------:R-:W-:Y:S02]  /*dc60*/  IADD3 R3, PT, PT, R3, 0x1d, -R4 ;  /* 0x0000001d03037810 */ /* 0x000fe40007ffe804 */
[----:B------:R-:W-:-:S04]  /*dc70*/  SHF.L.U32 R5, R0, R5, RZ ;  /* 0x0000000500057219 */ /* 0x000fc800000006ff */
[----:B------:R-:W-:-:S07]  /*dc80*/  LOP3.LUT R0, R5, 0x7, RZ, 0xc0, !PT ;  /* 0x0000000705007812 */ /* 0x000fce00078ec0ff */
.L_x_322:
[----:B------:R-:W-:Y:S05]  /*dc90*/  BSYNC.RECONVERGENT B1 ;  /* 0x0000000000017941 */ /* 0x000fea0003800200 */
.L_x_321:
[----:B------:R-:W-:Y:S01]  /*dca0*/  IMAD.SHL.U32 R0, R0, 0x100000, RZ ;  /* 0x0010000000007824 */ /* 0x000fe200078e00ff */
[----:B------:R-:W-:-:S04]  /*dcb0*/  LEA R3, R3, 0x3b800000, 0x17 ;  /* 0x3b80000003037811 */ /* 0x000fc800078eb8ff */
[----:B------:R-:W-:-:S07]  /*dcc0*/  LOP3.LUT R28, R3, R0, R7, 0xfe, !PT ;  /* 0x00000000031c7212 */ /* 0x000fce00078efe07 */
.L_x_320:
[----:B------:R-:W-:Y:S05]  /*dcd0*/  BSYNC.RECONVERGENT B0 ;  /* 0x0000000000007941 */ /* 0x000fea0003800200 */
.L_x_319:
[----:B------:R-:W1:Y:S02]  /*dce0*/  F2I.S64.TRUNC R28, R28 ;  /* 0x0000001c001c7311 */ /* 0x000e64000020d900 */
[----:B-1----:R-:W-:Y:S05]  /*dcf0*/  BRA `(.L_x_304) ;  /* 0x00000004000c7947 */ /* 0x002fea0003800000 */
.L_x_317:
        /* <DEDUP_REMOVED lines=17> */
[----:B------:R-:W-:Y:S01]  /*de10*/  IADD3 R3, PT, PT, R3, 0x1e, -R4 ;  /* 0x0000001e03037810 */ /* 0x000fe20007ffe804 */
[----:B------:R-:W-:-:S05]  /*de20*/  VIADD R5, R4, 0xffffffe3 ;  /* 0xffffffe304057836 */ /* 0x000fca0000000000 */
[----:B------:R-:W-:-:S04]  /*de30*/  SHF.L.U32 R5, R0, R5, RZ ;  /* 0x0000000500057219 */ /* 0x000fc800000006ff */
[----:B------:R-:W-:-:S07]  /*de40*/  LOP3.LUT R0, R5, 0x3, RZ, 0xc0, !PT ;  /* 0x0000000305007812 */ /* 0x000fce00078ec0ff */
.L_x_326:
[----:B------:R-:W-:Y:S05]  /*de50*/  BSYNC.RECONVERGENT B1 ;  /* 0x0000000000017941 */ /* 0x000fea0003800200 */
.L_x_325:
[----:B------:R-:W-:Y:S02]  /*de60*/  SHF.L.U32 R0, R0, 0x15, RZ ;  /* 0x0000001500007819 */ /* 0x000fe400000006ff */
[----:B------:R-:W-:-:S04]  /*de70*/  LEA R3, R3, 0x37800000, 0x17 ;  /* 0x3780000003037811 */ /* 0x000fc800078eb8ff */
[----:B------:R-:W-:-:S07]  /*de80*/  LOP3.LUT R28, R3, R0, R7, 0xfe, !PT ;  /* 0x00000000031c7212 */ /* 0x000fce00078efe07 */
.L_x_324:
[----:B------:R-:W-:Y:S05]  /*de90*/  BSYNC.RECONVERGENT B0 ;  /* 0x0000000000007941 */ /* 0x000fea0003800200 */
.L_x_323:
[----:B------:R-:W1:Y:S02]  /*dea0*/  F2I.S64.TRUNC R28, R28 ;  /* 0x0000001c001c7311 */ /* 0x000e64000020d900 */
[----:B-1----:R-:W-:Y:S05]  /*deb0*/  BRA `(.L_x_304) ;  /* 0x00000000009c7947 */ /* 0x002fea0003800000 */
.L_x_316:
        /* <DEDUP_REMOVED lines=14> */
.L_x_330:
[----:B------:R-:W-:Y:S05]  /*dfa0*/  BSYNC.RECONVERGENT B0 ;  /* 0x0000000000007941 */ /* 0x000fea0003800200 */
.L_x_329:
[----:B------:R-:W1:Y:S02]  /*dfb0*/  F2I.S64.TRUNC R28, R28 ;  /* 0x0000001c001c7311 */ /* 0x000e64000020d900 */
[----:B-1----:R-:W-:Y:S05]  /*dfc0*/  BRA `(.L_x_304) ;  /* 0x0000000000587947 */ /* 0x002fea0003800000 */
.L_x_303:
[----:B------:R-:W-:Y:S01]  /*dfd0*/  MOV R0, 0x0 ;  /* 0x0000000000007802 */ /* 0x000fe20000000f00 */
[----:B------:R-:W0:Y:S01]  /*dfe0*/  LDCU.64 UR4, c[0x4][0x118] ;  /* 0x01002300ff0477ac */ /* 0x000e220008000a00 */
[----:B------:R-:W-:Y:S02]  /*dff0*/  HFMA2 R13, -RZ, RZ, 0, 0 ;  /* 0x00000000ff0d7431 */ /* 0x000fe400000001ff */
[----:B------:R-:W-:Y:S01]  /*e000*/  IMAD.MOV.U32 R8, RZ, RZ, 0x4e ;  /* 0x0000004eff087424 */ /* 0x000fe200078e00ff */
[----:B------:R1:W1:Y:S01]  /*e010*/  LDC.64 R14, c[0x4][R0] ;  /* 0x01000000000e7b82 */ /* 0x0002620000000a00 */
[----:B------:R-:W0:Y:S01]  /*e020*/  LDCU.64 UR6, c[0x4][0x120] ;  /* 0x01002400ff0677ac */ /* 0x000e220008000a00 */
[----:B------:R-:W-:Y:S01]  /*e030*/  IMAD.MOV.U32 R12, RZ, RZ, 0x1 ;  /* 0x00000001ff0c7424 */ /* 0x000fe200078e00ff */
[----:B------:R-:W0:Y:S02]  /*e040*/  LDCU.64 UR8, c[0x4][0x20] ;  /* 0x01000400ff0877ac */ /* 0x000e240008000a00 */
[----:B0-234-:R-:W-:-:S02]  /*e050*/  IMAD.U32 R4, RZ, RZ, UR4 ;  /* 0x00000004ff047e24 */ /* 0x01dfc4000f8e00ff */
[----:B------:R-:W-:Y:S01]  /*e060*/  IMAD.U32 R5, RZ, RZ, UR5 ;  /* 0x00000005ff057e24 */ /* 0x000fe2000f8e00ff */
[----:B------:R-:W-:Y:S01]  /*e070*/  MOV R6, UR6 ;  /* 0x0000000600067c02 */ /* 0x000fe20008000f00 */
[----:B------:R-:W-:Y:S02]  /*e080*/  IMAD.U32 R7, RZ, RZ, UR7 ;  /* 0x00000007ff077e24 */ /* 0x000fe4000f8e00ff */
[----:B------:R-:W-:Y:S01]  /*e090*/  IMAD.U32 R10, RZ, RZ, UR8 ;  /* 0x00000008ff0a7e24 */ /* 0x000fe2000f8e00ff */
[----:B------:R-:W-:-:S07]  /*e0a0*/  MOV R11, UR9 ;  /* 0x00000009000b7c02 */ /* 0x000fce0008000f00 */
[----:B------:R-:W-:-:S07]  /*e0b0*/  LEPC R20, `(.L_x_331) ;  /* 0x000000001014794e */ /* 0x000fce0000000000 */
[----:B-1---5:R-:W-:Y:S05]  /*e0c0*/  CALL.ABS.NOINC R14 ;  /* 0x000000000e007343 */ /* 0x022fea0003c00000 */
.L_x_331:
[----:B------:R-:W-:Y:S01]  /*e0d0*/  CS2R R28, SRZ ;  /* 0x00000000001c7805 */ /* 0x000fe2000001ff00 */
[----:B------:R-:W-:Y:S06]  /*e0e0*/  BRA `(.L_x_304) ;  /* 0x0000000000107947 */ /* 0x000fec0003800000 */
.L_x_328:
[----:B------:R1:W5:Y:S01]  /*e0f0*/  LDG.E.64 R28, desc[UR36][R18.64] ;  /* 0x00000024121c7981 */ /* 0x000362000c1e1b00 */
[----:B------:R-:W-:Y:S05]  /*e100*/  BRA `(.L_x_304) ;  /* 0x0000000000087947 */ /* 0x000fea0003800000 */
.L_x_327:
[----:B------:R1:W5:Y:S01]  /*e110*/  LDG.E R28, desc[UR36][R18.64] ;  /* 0x00000024121c7981 */ /* 0x000362000c1e1900 */
[----:B------:R-:W-:-:S07]  /*e120*/  IMAD.MOV.U32 R29, RZ, RZ, RZ ;  /* 0x000000ffff1d7224 */ /* 0x000fce00078e00ff */
.L_x_304:
        /* <DEDUP_REMOVED lines=14> */
[----:B-1----:R-:W2:Y:S02]  /*e210*/  LDG.E.S8 R18, desc[UR36][R4.64] ;  /* 0x0000002404127981 */ /* 0x002ea4000c1e1300 */
[----:B--2---:R-:W-:Y:S01]  /*e220*/  SHF.R.S32.HI R19, RZ, 0x1f, R18 ;  /* 0x0000001fff137819 */ /* 0x004fe20000011412 */
[----:B------:R-:W-:Y:S06]  /*e230*/  BRA `(.L_x_337) ;  /* 0x0000000c00507947 */ /* 0x000fec0003800000 */
.L_x_335:
[----:B-1----:R0:W5:Y:S01]  /*e240*/  LDG.E.U8 R18, desc[UR36][R4.64] ;  /* 0x0000002404127981 */ /* 0x002162000c1e1100 */
[----:B------:R-:W-:Y:S01]  /*e250*/  MOV R19, RZ ;  /* 0x000000ff00137202 */ /* 0x000fe20000000f00 */
[----:B------:R-:W-:Y:S06]  /*e260*/  BRA `(.L_x_337) ;  /* 0x0000000c00447947 */ /* 0x000fec0003800000 */
.L_x_334:
[----:B------:R-:W-:-:S13]  /*e270*/  ISETP.NE.AND P0, PT, R0, 0x2, PT ;  /* 0x000000020000780c */ /* 0x000fda0003f05270 */
[----:B------:R-:W-:Y:S05]  /*e280*/  @!P0 BRA `(.L_x_338) ;  /* 0x0000000000248947 */ /* 0x000fea0003800000 */
[----:B------:R-:W-:-:S13]  /*e290*/  ISETP.NE.AND P0, PT, R0, 0x3, PT ;  /* 0x000000030000780c */ /* 0x000fda0003f05270 */
[----:B------:R-:W-:Y:S05]  /*e2a0*/  @!P0 BRA `(.L_x_339) ;  /* 0x0000000000108947 */ /* 0x000fea0003800000 */
[----:B------:R-:W-:-:S13]  /*e2b0*/  ISETP.NE.AND P0, PT, R0, 0x4, PT ;  /* 0x000000040000780c */ /* 0x000fda0003f05270 */
[----:B------:R-:W-:Y:S05]  /*e2c0*/  @P0 BRA `(.L_x_336) ;  /* 0x0000000800d40947 */ /* 0x000fea0003800000 */
[----:B-1----:R1:W5:Y:S01]  /*e2d0*/  LDG.E.64 R18, desc[UR36][R4.64] ;  /* 0x0000002404127981 */ /* 0x002362000c1e1b00 */
[----:B------:R-:W-:Y:S05]  /*e2e0*/  BRA `(.L_x_337) ;  /* 0x0000000c00247947 */ /* 0x000fea0003800000 */
.L_x_339:
[----:B-1----:R-:W2:Y:S02]  /*e2f0*/  LDG.E R18, desc[UR36][R4.64] ;  /* 0x0000002404127981 */ /* 0x002ea4000c1e1900 */
[----:B--2---:R-:W-:Y:S01]  /*e300*/  SHF.R.S32.HI R19, RZ, 0x1f, R18 ;  /* 0x0000001fff137819 */ /* 0x004fe20000011412 */
[----:B------:R-:W-:Y:S06]  /*e310*/  BRA `(.L_x_337) ;  /* 0x0000000c00187947 */ /* 0x000fec0003800000 */
.L_x_338:
[----:B-1----:R-:W2:Y:S02]  /*e320*/  LDG.E.S16 R18, desc[UR36][R4.64] ;  /* 0x0000002404127981 */ /* 0x002ea4000c1e1700 */
[----:B--2---:R-:W-:Y:S01]  /*e330*/  SHF.R.S32.HI R19, RZ, 0x1f, R18 ;  /* 0x0000001fff137819 */ /* 0x004fe20000011412 */
[----:B------:R-:W-:Y:S06]  /*e340*/  BRA `(.L_x_337) ;  /* 0x0000000c000c7947 */ /* 0x000fec0003800000 */
.L_x_333:
[----:B------:R-:W-:-:S13]  /*e350*/  ISETP.GT.AND P0, PT, R0, 0x6, PT ;  /* 0x000000060000780c */ /* 0x000fda0003f04270 */
[----:B------:R-:W-:Y:S05]  /*e360*/  @P0 BRA `(.L_x_340) ;  /* 0x00000000002c0947 */ /* 0x000fea0003800000 */
[----:B------:R-:W-:-:S13]  /*e370*/  ISETP.NE.AND P0, PT, R0, 0x5, PT ;  /* 0x000000050000780c */ /* 0x000fda0003f05270 */
[----:B------:R-:W-:Y:S05]  /*e380*/  @!P0 BRA `(.L_x_341) ;  /* 0x0000000000148947 */ /* 0x000fea0003800000 */
[----:B------:R-:W-:-:S13]  /*e390*/  ISETP.NE.AND P0, PT, R0, 0x6, PT ;  /* 0x000000060000780c */ /* 0x000fda0003f05270 */
[----:B------:R-:W-:Y:S05]  /*e3a0*/  @P0 BRA `(.L_x_336) ;  /* 0x00000008009c0947 */ /* 0x000fea0003800000 */
[----:B------:R-:W1:Y:S02]  /*e3b0*/  LDG.E R4, desc[UR36][R4.64] ;  /* 0x0000002404047981 */ /* 0x000e64000c1e1900 */
[----:B-1----:R0:W1:Y:S02]  /*e3c0*/  F2I.S64.TRUNC R18, R4 ;  /* 0x0000000400127311 */ /* 0x002064000020d900 */
[----:B01----:R-:W-:Y:S05]  /*e3d0*/  BRA `(.L_x_337) ;  /* 0x0000000800e87947 */ /* 0x003fea0003800000 */
.L_x_341:
[----:B------:R-:W1:Y:S02]  /*e3e0*/  LDG.E.U16 R4, desc[UR36][R4.64] ;  /* 0x0000002404047981 */ /* 0x000e64000c1e1500 */
[----:B-1----:R-:W-:-:S06]  /*e3f0*/  HADD2.F32 R18, -RZ, R4.H0_H0 ;  /* 0x20000004ff127230 */ /* 0x002fcc0000004100 */
[----:B------:R-:W0:Y:S02]  /*e400*/  F2I.S64.TRUNC R18, R18 ;  /* 0x0000001200127311 */ /* 0x000e24000020d900 */
[----:B0-----:R-:W-:Y:S05]  /*e410*/  BRA `(.L_x_337) ;  /* 0x0000000800d87947 */ /* 0x001fea0003800000 */
.L_x_340:
[----:B------:R-:W-:-:S13]  /*e420*/  ISETP.NE.AND P0, PT, R0, 0x7, PT ;  /* 0x000000070000780c */ /* 0x000fda0003f05270 */
[----:B------:R-:W-:Y:S05]  /*e430*/  @!P0 BRA `(.L_x_342) ;  /* 0x00000000002c8947 */ /* 0x000fea0003800000 */
[----:B------:R-:W-:-:S13]  /*e440*/  ISETP.NE.AND P0, PT, R0, 0x8, PT ;  /* 0x000000080000780c */ /* 0x000fda0003f05270 */
[----:B------:R-:W-:Y:S05]  /*e450*/  @!P0 BRA `(.L_x_343) ;  /* 0x0000000000148947 */ /* 0x000fea0003800000 */
[----:B------:R-:W-:-:S13]  /*e460*/  ISETP.NE.AND P0, PT, R0, 0x9, PT ;  /* 0x000000090000780c */ /* 0x000fda0003f05270 */
[----:B------:R-:W-:Y:S05]  /*e470*/  @P0 BRA `(.L_x_336) ;  /* 0x0000000800680947 */ /* 0x000fea0003800000 */
[----:B------:R-:W1:Y:S02]  /*e480*/  LDG.E R4, desc[UR36][R4.64] ;  /* 0x0000002404047981 */ /* 0x000e64000c1e1900 */
[----:B-1----:R0:W1:Y:S02]  /*e490*/  F2I.S64.TRUNC R18, R4 ;  /* 0x0000000400127311 */ /* 0x002064000020d900 */
[----:B01----:R-:W-:Y:S05]  /*e4a0*/  BRA `(.L_x_337) ;  /* 0x0000000800b47947 */ /* 0x003fea0003800000 */
.L_x_343:
[----:B------:R-:W1:Y:S02]  /*e4b0*/  LDG.E.U16 R4, desc[UR36][R4.64] ;  /* 0x0000002404047981 */ /* 0x000e64000c1e1500 */
[----:B-1----:R-:W-:-:S06]  /*e4c0*/  HADD2.F32 R18, -RZ, R4.H0_H0 ;  /* 0x20000004ff127230 */ /* 0x002fcc0000004100 */
[----:B------:R-:W0:Y:S02]  /*e4d0*/  F2I.S64.TRUNC R18, R18 ;  /* 0x0000001200127311 */ /* 0x000e24000020d900 */
[----:B0-----:R-:W-:Y:S05]  /*e4e0*/  BRA `(.L_x_337) ;  /* 0x0000000800a47947 */ /* 0x001fea0003800000 */
.L_x_342:
[----:B------:R-:W1:Y:S02]  /*e4f0*/  LDG.E.64 R4, desc[UR36][R4.64] ;  /* 0x0000002404047981 */ /* 0x000e64000c1e1b00 */
[----:B-1----:R0:W1:Y:S02]  /*e500*/  F2I.S64.F64.TRUNC R18, R4 ;  /* 0x0000000400127311 */ /* 0x002064000030d900 */
[----:B01----:R-:W-:Y:S05]  /*e510*/  BRA `(.L_x_337) ;  /* 0x0000000800987947 */ /* 0x003fea0003800000 */
.L_x_332:
        /* <DEDUP_REMOVED lines=9> */
[----:B-1----:R-:W-:Y:S01]  /*e5b0*/  IMAD.MOV.U32 R19, RZ, RZ, RZ ;  /* 0x000000ffff137224 */ /* 0x002fe200078e00ff */
[----:B--2---:R-:W-:-:S04]  /*e5c0*/  ISETP.NE.AND P0, PT, R4, RZ, PT ;  /* 0x000000ff0400720c */ /* 0x004fc80003f05270 */
[----:B------:R-:W-:Y:S01]  /*e5d0*/  SEL R18, RZ, 0x1, !P0 ;  /* 0x00000001ff127807 */ /* 0x000fe20004000000 */
[----:B------:R-:W-:Y:S08]  /*e5e0*/  BRA `(.L_x_337) ;  /* 0x0000000800647947 */ /* 0x000ff00003800000 */
.L_x_346:
[----:B------:R-:W1:Y:S02]  /*e5f0*/  LDG.E.64 R4, desc[UR36][R4.64] ;  /* 0x0000002404047981 */ /* 0x000e64000c1e1b00 */
[----:B-1----:R2:W3:Y:S02]  /*e600*/  F2I.S64.F64.TRUNC R18, R4 ;  /* 0x0000000400127311 */ /* 0x0024e4000030d900 */
[----:B--23--:R-:W-:Y:S05]  /*e610*/  BRA `(.L_x_337) ;  /* 0x0000000800587947 */ /* 0x00cfea0003800000 */
.L_x_345:
        /* <DEDUP_REMOVED lines=24> */
[----:B-1----:R2:W3:Y:S02]  /*e7a0*/  F2I.S64.TRUNC R18, R3 ;  /* 0x0000000300127311 */ /* 0x0024e4000020d900 */
[----:B--23--:R-:W-:Y:S05]  /*e7b0*/  BRA `(.L_x_337) ;  /* 0x0000000400f07947 */ /* 0x00cfea0003800000 */
.L_x_348:
[----:B------:R-:W2:Y:S02]  /*e7c0*/  LDG.E.U8 R4, desc[UR36][R4.64] ;  /* 0x0000002404047981 */ /* 0x000ea4000c1e1100 */
[C---:B--2---:R-:W-:Y:S01]  /*e7d0*/  SHF.L.U32 R0, R4.reuse, 0x19, RZ ;  /* 0x0000001904007819 */ /* 0x044fe200000006ff */
[----:B------:R-:W-:-:S03]  /*e7e0*/  IMAD.SHL.U32 R6, R4, 0x100, RZ ;  /* 0x0000010004067824 */ /* 0x000fc600078e00ff */
        /* <DEDUP_REMOVED lines=9> */
[----:B-1----:R2:W3:Y:S02]  /*e880*/  F2I.S64.TRUNC R18, R0 ;  /* 0x0000000000127311 */ /* 0x0024e4000020d900 */
[----:B--23--:R-:W-:Y:S05]  /*e890*/  BRA `(.L_x_337) ;  /* 0x0000000400b87947 */ /* 0x00cfea0003800000 */
.L_x_347:
[----:B-1----:R-:W2:Y:S02]  /*e8a0*/  LDG.E.U16 R18, desc[UR36][R4.64] ;  /* 0x0000002404127981 */ /* 0x002ea4000c1e1500 */
[----:B--2---:R-:W-:-:S06]  /*e8b0*/  SHF.L.U32 R18, R18, 0x10, RZ ;  /* 0x0000001012127819 */ /* 0x004fcc00000006ff */
[----:B------:R-:W2:Y:S02]  /*e8c0*/  F2I.S64.TRUNC R18, R18 ;  /* 0x0000001200127311 */ /* 0x000ea4000020d900 */
[----:B--2---:R-:W-:Y:S05]  /*e8d0*/  BRA `(.L_x_337) ;  /* 0x0000000400a87947 */ /* 0x004fea0003800000 */
.L_x_344:
        /* <DEDUP_REMOVED lines=8> */
[----:B-1----:R4:W5:Y:S01]  /*e960*/  LDG.E.U16 R18, desc[UR36][R4.64] ;  /* 0x0000002404127981 */ /* 0x002962000c1e1500 */
[----:B------:R-:W-:Y:S01]  /*e970*/  IMAD.MOV.U32 R19, RZ, RZ, RZ ;  /* 0x000000ffff137224 */ /* 0x000fe200078e00ff */
[----:B------:R-:W-:Y:S06]  /*e980*/  BRA `(.L_x_337) ;  /* 0x00000004007c7947 */ /* 0x000fec0003800000 */
.L_x_351:
[----:B------:R-:W2:Y:S01]  /*e990*/  LDG.E.U8 R4, desc[UR36][R4.64] ;  /* 0x0000002404047981 */ /* 0x000ea2000c1e1100 */
[----:B------:R-:W-:Y:S01]  /*e9a0*/  BSSY.RECONVERGENT B0, `(.L_x_352) ;  /* 0x0000018000007945 */ /* 0x000fe20003800200 */
[----:B-1----:R-:W-:Y:S01]  /*e9b0*/  IMAD.MOV.U32 R18, RZ, RZ, RZ ;  /* 0x000000ffff127224 */ /* 0x002fe200078e00ff */
        /* <DEDUP_REMOVED lines=18> */
.L_x_355:
[----:B------:R-:W-:Y:S05]  /*eae0*/  BSYNC.RECONVERGENT B1 ;  /* 0x0000000000017941 */ /* 0x000fea0003800200 */
.L_x_354:
[----:B------:R-:W-:Y:S02]  /*eaf0*/  SHF.L.U32 R0, R0, 0x14, RZ ;  /* 0x0000001400007819 */ /* 0x000fe400000006ff */
[----:B------:R-:W-:-:S04]  /*eb00*/  LEA R3, R3, 0x3b800000, 0x17 ;  /* 0x3b80000003037811 */ /* 0x000fc800078eb8ff */
[----:B------:R-:W-:-:S07]  /*eb10*/  LOP3.LUT R18, R3, R0, R7, 0xfe, !PT ;  /* 0x0000000003127212 */ /* 0x000fce00078efe07 */
.L_x_353:
[----:B------:R-:W-:Y:S05]  /*eb20*/  BSYNC.RECONVERGENT B0 ;  /* 0x0000000000007941 */ /* 0x000fea0003800200 */
.L_x_352:
[----:B------:R-:W0:Y:S02]  /*eb30*/  F2I.S64.TRUNC R18, R18 ;  /* 0x0000001200127311 */ /* 0x000e24000020d900 */
[----:B0-----:R-:W-:Y:S05]  /*eb40*/  BRA `(.L_x_337) ;  /* 0x00000004000c7947 */ /* 0x001fea0003800000 */
.L_x_350:
[----:B------:R-:W2:Y:S01]  /*eb50*/  LDG.E.U8 R4, desc[UR36][R4.64] ;  /* 0x0000002404047981 */ /* 0x000ea2000c1e1100 */
[----:B------:R-:W-:Y:S01]  /*eb60*/  BSSY.RECONVERGENT B0, `(.L_x_356) ;  /* 0x0000018000007945 */ /* 0x000fe20003800200 */
[----:B-1----:R-:W-:Y:S01]  /*eb70*/  IMAD.MOV.U32 R18, RZ, RZ, RZ ;  /* 0x000000ffff127224 */ /* 0x002fe200078e00ff */
        /* <DEDUP_REMOVED lines=18> */
.L_x_359:
[----:B------:R-:W-:Y:S05]  /*eca0*/  BSYNC.RECONVERGENT B1 ;  /* 0x0000000000017941 */ /* 0x000fea0003800200 */
.L_x_358:
[----:B------:R-:W-:Y:S01]  /*ecb0*/  IMAD.SHL.U32 R0, R0, 0x200000, RZ ;  /* 0x0020000000007824 */ /* 0x000fe200078e00ff */
[----:B------:R-:W-:-:S04]  /*ecc0*/  LEA R3, R3, 0x37800000, 0x17 ;  /* 0x3780000003037811 */ /* 0x000fc800078eb8ff */
[----:B------:R-:W-:-:S07]  /*ecd0*/  LOP3.LUT R18, R3, R0, R7, 0xfe, !PT ;  /* 0x0000000003127212 */ /* 0x000fce00078efe07 */
.L_x_357:
[----:B------:R-:W-:Y:S05]  /*ece0*/  BSYNC.RECONVERGENT B0 ;  /* 0x0000000000007941 */ /* 0x000fea0003800200 */
.L_x_356:
[----:B------:R-:W4:Y:S02]  /*ecf0*/  F2I.S64.TRUNC R18, R18 ;  /* 0x0000001200127311 */ /* 0x000f24000020d900 */
[----:B----4-:R-:W-:Y:S05]  /*ed00*/  BRA `(.L_x_337) ;  /* 0x00000000009c7947 */ /* 0x010fea0003800000 */
.L_x_349:
        /* <DEDUP_REMOVED lines=8> */
[----:B-1----:R-:W-:Y:S01]  /*ed90*/  HFMA2 R18, -RZ, RZ, 3.814697265625e-06, 0 ;  /* 0x00400000ff127431 */ /* 0x002fe200000001ff */
[----:B--2---:R-:W-:-:S13]  /*eda0*/  ISETP.NE.AND P0, PT, R4, RZ, PT ;  /* 0x000000ff0400720c */ /* 0x004fda0003f05270 */
[----:B------:R-:W-:Y:S05]  /*edb0*/  @!P0 BRA `(.L_x_363) ;  /* 0x00000000000c8947 */ /* 0x000fea0003800000 */
[----:B------:R-:W-:-:S13]  /*edc0*/  ISETP.NE.AND P0, PT, R4, 0xff, PT ;  /* 0x000000ff0400780c */ /* 0x000fda0003f05270 */
[----:B------:R-:W-:Y:S02]  /*edd0*/  @!P0 IMAD.MOV.U32 R18, RZ, RZ, 0x7f800001 ;  /* 0x7f800001ff128424 */ /* 0x000fe400078e00ff */
[----:B------:R-:W-:-:S07]  /*ede0*/  @P0 IMAD.SHL.U32 R18, R4, 0x800000, RZ ;  /* 0x0080000004120824 */ /* 0x000fce00078e00ff */
.L_x_363:
[----:B------:R-:W-:Y:S05]  /*edf0*/  BSYNC.RECONVERGENT B0 ;  /* 0x0000000000007941 */ /* 0x000fea0003800200 */
.L_x_362:
[----:B------:R-:W3:Y:S02]  /*ee00*/  F2I.S64.TRUNC R18, R18 ;  /* 0x0000001200127311 */ /* 0x000ee4000020d900 */
[----:B---3--:R-:W-:Y:S05]  /*ee10*/  BRA `(.L_x_337) ;  /* 0x0000000000587947 */ /* 0x008fea0003800000 */
.L_x_336:
[----:B------:R-:W-:Y:S01]  /*ee20*/  MOV R0, 0x0 ;  /* 0x0000000000007802 */ /* 0x000fe20000000f00 */
[----:B------:R-:W0:Y:S01]  /*ee30*/  LDCU.64 UR4, c[0x4][0x118] ;  /* 0x01002300ff0477ac */ /* 0x000e220008000a00 */
[----:B------:R-:W-:Y:S02]  /*ee40*/  HFMA2 R8, -RZ, RZ, 0, 4.64916229248046875e-06 ;  /* 0x0000004eff087431 */ /* 0x000fe400000001ff */
[----:B------:R-:W-:Y:S01]  /*ee50*/  IMAD.MOV.U32 R12, RZ, RZ, 0x1 ;  /* 0x00000001ff0c7424 */ /* 0x000fe200078e00ff */
[----:B------:R2:W3:Y:S01]  /*ee60*/  LDC.64 R14, c[0x4][R0] ;  /* 0x01000000000e7b82 */ /* 0x0004e20000000a00 */
[----:B------:R-:W4:Y:S01]  /*ee70*/  LDCU.64 UR6, c[0x4][0x120] ;  /* 0x01002400ff0677ac */ /* 0x000f220008000a00 */
[----:B------:R-:W-:Y:S01]  /*ee80*/  IMAD.MOV.U32 R13, RZ, RZ, RZ ;  /* 0x000000ffff0d7224 */ /* 0x000fe200078e00ff */
[----:B------:R-:W1:Y:S01]  /*ee90*/  LDCU.64 UR8, c[0x4][0x20] ;  /* 0x01000400ff0877ac */ /* 0x000e620008000a00 */
[----:B0-----:R-:W-:Y:S01]  /*eea0*/  MOV R4, UR4 ;  /* 0x0000000400047c02 */ /* 0x001fe20008000f00 */
[----:B------:R-:W-:-:S02]  /*eeb0*/  IMAD.U32 R5, RZ, RZ, UR5 ;  /* 0x00000005ff057e24 */ /* 0x000fc4000f8e00ff */
[----:B----4-:R-:W-:Y:S01]  /*eec0*/  IMAD.U32 R6, RZ, RZ, UR6 ;  /* 0x00000006ff067e24 */ /* 0x010fe2000f8e00ff */
[----:B------:R-:W-:Y:S01]  /*eed0*/  MOV R7, UR7 ;  /* 0x0000000700077c02 */ /* 0x000fe20008000f00 */
[----:B-1----:R-:W-:Y:S02]  /*eee0*/  IMAD.U32 R10, RZ, RZ, UR8 ;  /* 0x00000008ff0a7e24 */ /* 0x002fe4000f8e00ff */
[----:B--2---:R-:W-:-:S07]  /*eef0*/  IMAD.U32 R11, RZ, RZ, UR9 ;  /* 0x00000009ff0b7e24 */ /* 0x004fce000f8e00ff */
[----:B------:R-:W-:-:S07]  /*ef00*/  LEPC R20, `(.L_x_364) ;  /* 0x000000001014794e */ /* 0x000fce0000000000 */
[----:B---3-5:R-:W-:Y:S05]  /*ef10*/  CALL.ABS.NOINC R14 ;  /* 0x000000000e007343 */ /* 0x028fea0003c00000 */
.L_x_364:
[----:B------:R-:W-:Y:S01]  /*ef20*/  CS2R R18, SRZ ;  /* 0x0000000000127805 */ /* 0x000fe2000001ff00 */
[----:B------:R-:W-:Y:S06]  /*ef30*/  BRA `(.L_x_337) ;  /* 0x0000000000107947 */ /* 0x000fec0003800000 */
.L_x_361:
[----:B-1----:R2:W5:Y:S01]  /*ef40*/  LDG.E.64 R18, desc[UR36][R4.64] ;  /* 0x0000002404127981 */ /* 0x002562000c1e1b00 */
[----:B------:R-:W-:Y:S05]  /*ef50*/  BRA `(.L_x_337) ;  /* 0x0000000000087947 */ /* 0x000fea0003800000 */
.L_x_360:
[----:B-1----:R3:W5:Y:S01]  /*ef60*/  LDG.E R18, desc[UR36][R4.64] ;  /* 0x0000002404127981 */ /* 0x002762000c1e1900 */
[----:B------:R-:W-:-:S07]  /*ef70*/  MOV R19, RZ ;  /* 0x000000ff00137202 */ /* 0x000fce0000000f00 */
.L_x_337:
[----:B------:R-:W0:Y:S01]  /*ef80*/  LDCU.64 UR4, c[0x0][0x730] ;  /* 0x0000e600ff0477ac */ /* 0x000e220008000a00 */
[----:B------:R-:W-:-:S04]  /*ef90*/  LOP3.LUT R0, R23, 0xff, RZ, 0xc0, !PT ;  /* 0x000000ff17007812 */ /* 0x000fc800078ec0ff */
        /* <DEDUP_REMOVED lines=15> */
.L_x_368:
[----:B------:R0:W5:Y:S01]  /*f090*/  LDG.E.U8 R16, desc[UR36][R4.64] ;  /* 0x0000002404107981 */ /* 0x000162000c1e1100 */
[----:B------:R-:W-:Y:S01]  /*f0a0*/  IMAD.MOV.U32 R17, RZ, RZ, RZ ;  /* 0x000000ffff117224 */ /* 0x000fe200078e00ff */
[----:B------:R-:W-:Y:S06]  /*f0b0*/  BRA `(.L_x_370) ;  /* 0x0000000c00447947 */ /* 0x000fec0003800000 */
.L_x_367:
        /* <DEDUP_REMOVED lines=8> */
.L_x_372:
[----:B------:R-:W2:Y:S02]  /*f140*/  LDG.E R16, desc[UR36][R4.64] ;  /* 0x0000002404107981 */ /* 0x000ea4000c1e1900 */
[----:B--2---:R-:W-:Y:S01]  /*f150*/  SHF.R.S32.HI R17, RZ, 0x1f, R16 ;  /* 0x0000001fff117819 */ /* 0x004fe20000011410 */
[----:B------:R-:W-:Y:S06]  /*f160*/  BRA `(.L_x_370) ;  /* 0x0000000c00187947 */ /* 0x000fec0003800000 */
.L_x_371:
[----:B------:R-:W2:Y:S02]  /*f170*/  LDG.E.S16 R16, desc[UR36][R4.64] ;  /* 0x0000002404107981 */ /* 0x000ea4000c1e1700 */
[----:B--2---:R-:W-:Y:S01]  /*f180*/  SHF.R.S32.HI R17, RZ, 0x1f, R16 ;  /* 0x0000001fff117819 */ /* 0x004fe20000011410 */
[----:B------:R-:W-:Y:S06]  /*f190*/  BRA `(.L_x_370) ;  /* 0x0000000c000c7947 */ /* 0x000fec0003800000 */
.L_x_366:
        /* <DEDUP_REMOVED lines=9> */
.L_x_374:
[----:B------:R-:W2:Y:S02]  /*f230*/  LDG.E.U16 R4, desc[UR36][R4.64] ;  /* 0x0000002404047981 */ /* 0x000ea4000c1e1500 */
[----:B--2---:R-:W-:-:S06]  /*f240*/  HADD2.F32 R16, -RZ, R4.H0_H0 ;  /* 0x20000004ff107230 */ /* 0x004fcc0000004100 */
[----:B------:R-:W2:Y:S02]  /*f250*/  F2I.S64.TRUNC R16, R16 ;  /* 0x0000001000107311 */ /* 0x000ea4000020d900 */
[----:B--2---:R-:W-:Y:S05]  /*f260*/  BRA `(.L_x_370) ;  /* 0x0000000800d87947 */ /* 0x004fea0003800000 */
.L_x_373:
        /* <DEDUP_REMOVED lines=9> */
.L_x_376:
[----:B------:R-:W2:Y:S02]  /*f300*/  LDG.E.U16 R4, desc[UR36][R4.64] ;  /* 0x0000002404047981 */ /* 0x000ea4000c1e1500 */
[----:B--2---:R-:W-:-:S06]  /*f310*/  HADD2.F32 R16, -RZ, R4.H0_H0 ;  /* 0x20000004ff107230 */ /* 0x004fcc0000004100 */
[----:B------:R-:W2:Y:S02]  /*f320*/  F2I.S64.TRUNC R16, R16 ;  /* 0x0000001000107311 */ /* 0x000ea4000020d900 */
[----:B--2---:R-:W-:Y:S05]  /*f330*/  BRA `(.L_x_370) ;  /* 0x0000000800a47947 */ /* 0x004fea0003800000 */
.L_x_375:
[----:B------:R-:W2:Y:S02]  /*f340*/  LDG.E.64 R4, desc[UR36][R4.64] ;  /* 0x0000002404047981 */ /* 0x000ea4000c1e1b00 */
[----:B--2---:R2:W3:Y:S02]  /*f350*/  F2I.S64.F64.TRUNC R16, R4 ;  /* 0x0000000400107311 */ /* 0x0044e4000030d900 */
[----:B--23--:R-:W-:Y:S05]  /*f360*/  BRA `(.L_x_370) ;  /* 0x0000000800987947 */ /* 0x00cfea0003800000 */
.L_x_365:
        /* <DEDUP_REMOVED lines=9> */
[----:B------:R-:W-:Y:S01]  /*f400*/  HFMA2 R17, -RZ, RZ, 0, 0 ;  /* 0x00000000ff117431 */ /* 0x000fe200000001ff */
[----:B--2---:R-:W-:-:S04]  /*f410*/  ISETP.NE.AND P0, PT, R4, RZ, PT ;  /* 0x000000ff0400720c */ /* 0x004fc80003f05270 */
[----:B------:R-:W-:Y:S01]  /*f420*/  SEL R16, RZ, 0x1, !P0 ;  /* 0x00000001ff107807 */ /* 0x000fe20004000000 */
[----:B------:R-:W-:Y:S08]  /*f430*/  BRA `(.L_x_370) ;  /* 0x0000000800647947 */ /* 0x000ff00003800000 */
.L_x_379:
[----:B------:R-:W2:Y:S02]  /*f440*/  LDG.E.64 R4, desc[UR36][R4.64] ;  /* 0x0000002404047981 */ /* 0x000ea4000c1e1b00 */
[----:B--2---:R2:W3:Y:S02]  /*f450*/  F2I.S64.F64.TRUNC R16, R4 ;  /* 0x0000000400107311 */ /* 0x0044e4000030d900 */
[----:B--23--:R-:W-:Y:S05]  /*f460*/  BRA `(.L_x_370) ;  /* 0x0000000800587947 */ /* 0x00cfea0003800000 */
.L_x_378:
        /* <DEDUP_REMOVED lines=26> */
.L_x_381:
        /* <DEDUP_REMOVED lines=12> */
[----:B------:R2:W3:Y:S02]  /*f6d0*/  F2I.S64.TRUNC R16, R0 ;  /* 0x0000000000107311 */ /* 0x0004e4000020d900 */
[----:B--23--:R-:W-:Y:S05]  /*f6e0*/  BRA `(.L_x_370) ;  /* 0x0000000400b87947 */ /* 0x00cfea0003800000 */
.L_x_380:
[----:B------:R-:W2:Y:S02]  /*f6f0*/  LDG.E.U16 R16, desc[UR36][R4.64] ;  /* 0x0000002404107981 */ /* 0x000ea4000c1e1500 */
[----:B--2---:R-:W-:-:S06]  /*f700*/  IMAD.U32 R16, R16, 0x10000, RZ ;  /* 0x0001000010107824 */ /* 0x004fcc00078e00ff */
[----:B------:R-:W2:Y:S02]  /*f710*/  F2I.S64.TRUNC R16, R16 ;  /* 0x0000001000107311 */ /* 0x000ea4000020d900 */
[----:B--2---:R-:W-:Y:S05]  /*f720*/  BRA `(.L_x_370) ;  /* 0x0000000400a87947 */ /* 0x004fea0003800000 */
.L_x_377:
        /* <DEDUP_REMOVED lines=9> */
[----:B------:R-:W-:Y:S01]  /*f7c0*/  MOV R17, RZ ;  /* 0x000000ff00117202 */ /* 0x000fe20000000f00 */
[----:B------:R-:W-:Y:S06]  /*f7d0*/  BRA `(.L_x_370) ;  /* 0x00000004007c7947 */ /* 0x000fec0003800000 */
.L_x_384:
        /* <DEDUP_REMOVED lines=21> */
.L_x_388:
[----:B------:R-:W-:Y:S05]  /*f930*/  BSYNC.RECONVERGENT B1 ;  /* 0x0000000000017941 */ /* 0x000fea0003800200 */
.L_x_387:
[----:B------:R-:W-:Y:S01]  /*f940*/  IMAD.SHL.U32 R0, R0, 0x100000, RZ ;  /* 0x0010000000007824 */ /* 0x000fe200078e00ff */
[----:B------:R-:W-:-:S04]  /*f950*/  LEA R3, R3, 0x3b800000, 0x17 ;  /* 0x3b80000003037811 */ /* 0x000fc800078eb8ff */
[----:B------:R-:W-:-:S07]  /*f960*/  LOP3.LUT R16, R3, R0, R7, 0xfe, !PT ;  /* 0x0000000003107212 */ /* 0x000fce00078efe07 */
.L_x_386:
[----:B------:R-:W-:Y:S05]  /*f970*/  BSYNC.RECONVERGENT B0 ;  /* 0x0000000000007941 */ /* 0x000fea0003800200 */
.L_x_385:
[----:B------:R-:W4:Y:S02]  /*f980*/  F2I.S64.TRUNC R16, R16 ;  /* 0x0000001000107311 */ /* 0x000f24000020d900 */
[----:B----4-:R-:W-:Y:S05]  /*f990*/  BRA `(.L_x_370) ;  /* 0x00000004000c7947 */ /* 0x010fea0003800000 */
.L_x_383:
        /* <DEDUP_REMOVED lines=21> */
.L_x_392:
[----:B------:R-:W-:Y:S05]  /*faf0*/  BSYNC.RECONVERGENT B1 ;  /* 0x0000000000017941 */ /* 0x000fea0003800200 */
.L_x_391:
[----:B------:R-:W-:Y:S01]  /*fb00*/  IMAD.SHL.U32 R0, R0, 0x200000, RZ ;  /* 0x0020000000007824 */ /* 0x000fe200078e00ff */
[----:B------:R-:W-:-:S04]  /*fb10*/  LEA R3, R3, 0x37800000, 0x17 ;  /* 0x3780000003037811 */ /* 0x000fc800078eb8ff */
[----:B------:R-:W-:-:S07]  /*fb20*/  LOP3.LUT R16, R3, R0, R7, 0xfe, !PT ;  /* 0x0000000003107212 */ /* 0x000fce00078efe07 */
.L_x_390:
[----:B------:R-:W-:Y:S05]  /*fb30*/  BSYNC.RECONVERGENT B0 ;  /* 0x0000000000007941 */ /* 0x000fea0003800200 */
.L_x_389:
[----:B------:R-:W4:Y:S02]  /*fb40*/  F2I.S64.TRUNC R16, R16 ;  /* 0x0000001000107311 */ /* 0x000f24000020d900 */
[----:B----4-:R-:W-:Y:S05]  /*fb50*/  BRA `(.L_x_370) ;  /* 0x00000000009c7947 */ /* 0x010fea0003800000 */
.L_x_382:
        /* <DEDUP_REMOVED lines=14> */
.L_x_396:
[----:B------:R-:W-:Y:S05]  /*fc40*/  BSYNC.RECONVERGENT B0 ;  /* 0x0000000000007941 */ /* 0x000fea0003800200 */
.L_x_395:
[----:B------:R-:W3:Y:S02]  /*fc50*/  F2I.S64.TRUNC R16, R16 ;  /* 0x0000001000107311 */ /* 0x000ee4000020d900 */
[----:B---3--:R-:W-:Y:S05]  /*fc60*/  BRA `(.L_x_370) ;  /* 0x0000000000587947 */ /* 0x008fea0003800000 */
.L_x_369:
        /* <DEDUP_REMOVED lines=16> */
.L_x_397:
[----:B------:R-:W-:Y:S01]  /*fd70*/  CS2R R16, SRZ ;  /* 0x0000000000107805 */ /* 0x000fe2000001ff00 */
[----:B------:R-:W-:Y:S06]  /*fd80*/  BRA `(.L_x_370) ;  /* 0x0000000000107947 */ /* 0x000fec0003800000 */
.L_x_394:
[----:B------:R2:W5:Y:S01]  /*fd90*/  LDG.E.64 R16, desc[UR36][R4.64] ;  /* 0x0000002404107981 */ /* 0x000562000c1e1b00 */
[----:B------:R-:W-:Y:S05]  /*fda0*/  BRA `(.L_x_370) ;  /* 0x0000000000087947 */ /* 0x000fea0003800000 */
.L_x_393:
[----:B------:R3:W5:Y:S01]  /*fdb0*/  LDG.E R16, desc[UR36][R4.64] ;  /* 0x0000002404107981 */ /* 0x000762000c1e1900 */
[----:B------:R-:W-:-:S07]  /*fdc0*/  IMAD.MOV.U32 R17, RZ, RZ, RZ ;  /* 0x000000ffff117224 */ /* 0x000fce00078e00ff */
.L_x_370:
[----:B------:R-:W0:Y:S01]  /*fdd0*/  LDCU.64 UR6, c[0x0][0x738] ;  /* 0x0000e700ff0677ac */ /* 0x000e220008000a00 */
[----:B------:R-:W-:-:S04]  /*fde0*/  UPRMT UR4, UR40, 0x9910, URZ ;  /* 0x0000991028047896 */ /* 0x000fc800080000ff */
[----:B------:R-:W-:Y:S01]  /*fdf0*/  UISETP.GT.AND UP0, UPT, UR4, 0x9, UPT ;  /* 0x000000090400788c */ /* 0x000fe2000bf04270 */
[----:B01234-:R-:W-:-:S04]  /*fe00*/  IADD3 R4, P0, PT, R24, UR6, RZ ;  /* 0x0000000618047c10 */ /* 0x01ffc8000ff1e0ff */
[----:B------:R-:W-:-:S04]  /*fe10*/  IADD3.X R5, PT, PT, RZ, UR7, RZ, P0, !PT ;  /* 0x00000007ff057c10 */ /* 0x000fc800087fe4ff */
        /* <DEDUP_REMOVED lines=12> */
.L_x_401:
[----:B------:R3:W5:Y:S01]  /*fee0*/  LDG.E.U8 R24, desc[UR36][R4.64] ;  /* 0x0000002404187981 */ /* 0x000762000c1e1100 */
[----:B------:R-:W-:Y:S01]  /*fef0*/  IMAD.MOV.U32 R25, RZ, RZ, RZ ;  /* 0x000000ffff197224 */ /* 0x000fe200078e00ff */
[----:B------:R-:W-:Y:S06]  /*ff00*/  BRA `(.L_x_403) ;  /* 0x0000000c00447947 */ /* 0x000fec0003800000 */
.L_x_400:
        /* <DEDUP_REMOVED lines=8> */
.L_x_405:
[----:B------:R-:W2:Y:S02]  /*ff90*/  LDG.E R24, desc[UR36][R4.64] ;  /* 0x0000002404187981 */ /* 0x000ea4000c1e1900 */
[----:B--2---:R-:W-:Y:S01]  /*ffa0*/  SHF.R.S32.HI R25, RZ, 0x1f, R24 ;  /* 0x0000001fff197819 */ /* 0x004fe20000011418 */
[----:B------:R-:W-:Y:S06]  /*ffb0*/  BRA `(.L_x_403) ;  /* 0x0000000c00187947 */ /* 0x000fec0003800000 */
.L_x_404:
[----:B------:R-:W2:Y:S02]  /*ffc0*/  LDG.E.S16 R24, desc[UR36][R4.64] ;  /* 0x0000002404187981 */ /* 0x000ea4000c1e1700 */
[----:B--2---:R-:W-:Y:S01]  /*ffd0*/  SHF.R.S32.HI R25, RZ, 0x1f, R24 ;  /* 0x0000001fff197819 */ /* 0x004fe20000011418 */
[----:B------:R-:W-:Y:S06]  /*ffe0*/  BRA `(.L_x_403) ;  /* 0x0000000c000c7947 */ /* 0x000fec0003800000 */
.L_x_399:
[----:B------:R-:W-:-:S09]  /*fff0*/  UISETP.GT.AND UP0, UPT, UR4, 0x6, UPT ;  /* 0x000000060400788c */ /* 0x000fd2000bf04270 */
[----:B------:R-:W-:Y:S05]  /*10000*/  BRA.U UP0, `(.L_x_406) ;  /* 0x00000001002c7547 */ /* 0x000fea000b800000 */
[----:B------:R-:W-:-:S09]  /*10010*/  UISETP.NE.AND UP0, UPT, UR4, 0x5, UPT ;  /* 0x000000050400788c */ /* 0x000fd2000bf05270 */
[----:B------:R-:W-:Y:S05]  /*10020*/  BRA.U !UP0, `(.L_x_407) ;  /* 0x0000000108147547 */ /* 0x000fea000b800000 */
[----:B------:R-:W-:-:S09]  /*10030*/  UISETP.NE.AND UP0, UPT, UR4, 0x6, UPT ;  /* 0x000000060400788c */ /* 0x000fd2000bf05270 */
[----:B------:R-:W-:Y:S05]  /*10040*/  BRA.U UP0, `(.L_x_402) ;  /* 0x00000009009c7547 */ /* 0x000fea000b800000 */
[----:B------:R-:W2:Y:S02]  /*10050*/  LDG.E R4, desc[UR36][R4.64] ;  /* 0x0000002404047981 */ /* 0x000ea4000c1e1900 */
[----:B--2---:R3:W4:Y:S02]  /*10060*/  F2I.S64.TRUNC R24, R4 ;  /* 0x0000000400187311 */ /* 0x004724000020d900 */
[----:B---34-:R-:W-:Y:S05]  /*10070*/  BRA `(.L_x_403) ;  /* 0x0000000800e87947 */ /* 0x018fea0003800000 */
.L_x_407:
[----:B------:R-:W2:Y:S02]  /*10080*/  LDG.E.U16 R4, desc[UR36][R4.64] ;  /* 0x0000002404047981 */ /* 0x000ea4000c1e1500 */
[----:B--2---:R-:W-:-:S06]  /*10090*/  HADD2.F32 R24, -RZ, R4.H0_H0 ;  /* 0x20000004ff187230 */ /* 0x004fcc0000004100 */
[----:B------:R-:W3:Y:S02]  /*100a0*/  F2I.S64.TRUNC R24, R24 ;  /* 0x0000001800187311 */ /* 0x000ee4000020d900 */
[----:B---3--:R-:W-:Y:S05]  /*100b0*/  BRA `(.L_x_403) ;  /* 0x0000000800d87947 */ /* 0x008fea0003800000 */
.L_x_406:
[----:B------:R-:W-:-:S09]  /*100c0*/  UISETP.NE.AND UP0, UPT, UR4, 0x7, UPT ;  /* 0x000000070400788c */ /* 0x000fd2000bf05270 */
[----:B------:R-:W-:Y:S05]  /*100d0*/  BRA.U !UP0, `(.L_x_408) ;  /* 0x00000001082c7547 */ /* 0x000fea000b800000 */
[----:B------:R-:W-:-:S09]  /*100e0*/  UISETP.NE.AND UP0, UPT, UR4, 0x8, UPT ;  /* 0x000000080400788c */ /* 0x000fd2000bf05270 */
[----:B------:R-:W-:Y:S05]  /*100f0*/  BRA.U !UP0, `(.L_x_409) ;  /* 0x0000000108147547 */ /* 0x000fea000b800000 */
[----:B------:R-:W-:-:S09]  /*10100*/  UISETP.NE.AND UP0, UPT, UR4, 0x9, UPT ;  /* 0x000000090400788c */ /* 0x000fd2000bf05270 */
[----:B------:R-:W-:Y:S05]  /*10110*/  BRA.U UP0, `(.L_x_402) ;  /* 0x0000000900687547 */ /* 0x000fea000b800000 */
[----:B------:R-:W2:Y:S02]  /*10120*/  LDG.E R4, desc[UR36][R4.64] ;  /* 0x0000002404047981 */ /* 0x000ea4000c1e1900 */
[----:B--2---:R3:W4:Y:S02]  /*10130*/  F2I.S64.TRUNC R24, R4 ;  /* 0x0000000400187311 */ /* 0x004724000020d900 */
[----:B---34-:R-:W-:Y:S05]  /*10140*/  BRA `(.L_x_403) ;  /* 0x0000000800b47947 */ /* 0x018fea0003800000 */
.L_x_409:
[----:B------:R-:W2:Y:S02]  /*10150*/  LDG.E.U16 R4, desc[UR36][R4.64] ;  /* 0x0000002404047981 */ /* 0x000ea4000c1e1500 */
[----:B--2---:R-:W-:-:S06]  /*10160*/  HADD2.F32 R24, -RZ, R4.H0_H0 ;  /* 0x20000004ff187230 */ /* 0x004fcc0000004100 */
[----:B------:R-:W3:Y:S02]  /*10170*/  F2I.S64.TRUNC R24, R24 ;  /* 0x0000001800187311 */ /* 0x000ee4000020d900 */
[----:B---3--:R-:W-:Y:S05]  /*10180*/  BRA `(.L_x_403) ;  /* 0x0000000800a47947 */ /* 0x008fea0003800000 */
.L_x_408:
[----:B------:R-:W2:Y:S02]  /*10190*/  LDG.E.64 R4, desc[UR36][R4.64] ;  /* 0x0000002404047981 */ /* 0x000ea4000c1e1b00 */
[----:B--2---:R3:W4:Y:S02]  /*101a0*/  F2I.S64.F64.TRUNC R24, R4 ;  /* 0x0000000400187311 */ /* 0x004724000030d900 */
[----:B---34-:R-:W-:Y:S05]  /*101b0*/  BRA `(.L_x_403) ;  /* 0x0000000800987947 */ /* 0x018fea0003800000 */
.L_x_398:
        /* <DEDUP_REMOVED lines=13> */
.L_x_412:
[----:B------:R-:W2:Y:S02]  /*10290*/  LDG.E.64 R4, desc[UR36][R4.64] ;  /* 0x0000002404047981 */ /* 0x000ea4000c1e1b00 */
[----:B--2---:R3:W4:Y:S02]  /*102a0*/  F2I.S64.F64.TRUNC R24, R4 ;  /* 0x0000000400187311 */ /* 0x004724000030d900 */
[----:B---34-:R-:W-:Y:S05]  /*102b0*/  BRA `(.L_x_403) ;  /* 0x0000000800587947 */ /* 0x018fea0003800000 */
.L_x_411:
[----:B------:R-:W-:-:S09]  /*102c0*/  UISETP.NE.AND UP0, UPT, UR4, 0xf, UPT ;  /* 0x0000000f0400788c */ /* 0x000fd2000bf05270 */
[----:B------:R-:W-:Y:S05]  /*102d0*/  BRA.U !UP0, `(.L_x_413) ;  /* 0x0000000108987547 */ /* 0x000fea000b800000 */
[----:B------:R-:W-:-:S09]  /*102e0*/  UISETP.NE.AND UP0, UPT, UR4, 0x17, UPT ;  /* 0x000000170400788c */ /* 0x000fd2000bf05270 */
[----:B------:R-:W-:Y:S05]  /*102f0*/  BRA.U !UP0, `(.L_x_414) ;  /* 0x0000000108587547 */ /* 0x000fea000b800000 */
[----:B------:R-:W-:-:S09]  /*10300*/  UISETP.NE.AND UP0, UPT, UR4, 0x18, UPT ;  /* 0x000000180400788c */ /* 0x000fd2000bf05270 */
[----:B------:R-:W-:Y:S05]  /*10310*/  BRA.U UP0, `(.L_x_402) ;  /* 0x0000000500e87547 */ /* 0x000fea000b800000 */
        /* <DEDUP_REMOVED lines=20> */
.L_x_414:
[----:B------:R-:W2:Y:S02]  /*10460*/  LDG.E.U8 R4, desc[UR36][R4.64] ;  /* 0x0000002404047981 */ /* 0x000ea4000c1e1100 */
        /* <DEDUP_REMOVED lines=11> */
[----:B------:R3:W4:Y:S02]  /*10520*/  F2I.S64.TRUNC R24, R0 ;  /* 0x0000000000187311 */ /* 0x000724000020d900 */
[----:B---34-:R-:W-:Y:S05]  /*10530*/  BRA `(.L_x_403) ;  /* 0x0000000400b87947 */ /* 0x018fea0003800000 */
.L_x_413:
[----:B------:R-:W2:Y:S02]  /*10540*/  LDG.E.U16 R24, desc[UR36][R4.64] ;  /* 0x0000002404187981 */ /* 0x000ea4000c1e1500 */
[----:B--2---:R-:W-:-:S06]  /*10550*/  IMAD.U32 R24, R24, 0x10000, RZ ;  /* 0x0001000018187824 */ /* 0x004fcc00078e00ff */
[----:B------:R-:W3:Y:S02]  /*10560*/  F2I.S64.TRUNC R24, R24 ;  /* 0x0000001800187311 */ /* 0x000ee4000020d900 */
[----:B---3--:R-:W-:Y:S05]  /*10570*/  BRA `(.L_x_403) ;  /* 0x0000000400a87947 */ /* 0x008fea0003800000 */
.L_x_410:
        /* <DEDUP_REMOVED lines=11> */
.L_x_417:
        /* <DEDUP_REMOVED lines=21> */
.L_x_421:
[----:B------:R-:W-:Y:S05]  /*10780*/  BSYNC.RECONVERGENT B1 ;  /* 0x0000000000017941 */ /* 0x000fea0003800200 */
.L_x_420:
[----:B------:R-:W-:Y:S01]  /*10790*/  IMAD.SHL.U32 R0, R0, 0x100000, RZ ;  /* 0x0010000000007824 */ /* 0x000fe200078e00ff */
[----:B------:R-:W-:-:S04]  /*107a0*/  LEA R3, R3, 0x3b800000, 0x17 ;  /* 0x3b80000003037811 */ /* 0x000fc800078eb8ff */
[----:B------:R-:W-:-:S07]  /*107b0*/  LOP3.LUT R24, R3, R0, R7, 0xfe, !PT ;  /* 0x0000000003187212 */ /* 0x000fce00078efe07 */
.L_x_419:
[----:B------:R-:W-:Y:S05]  /*107c0*/  BSYNC.RECONVERGENT B0 ;  /* 0x0000000000007941 */ /* 0x000fea0003800200 */
.L_x_418:
[----:B------:R-:W1:Y:S02]  /*107d0*/  F2I.S64.TRUNC R24, R24 ;  /* 0x0000001800187311 */ /* 0x000e64000020d900 */
[----:B-1----:R-:W-:Y:S05]  /*107e0*/  BRA `(.L_x_403) ;  /* 0x00000004000c7947 */ /* 0x002fea0003800000 */
.L_x_416:
        /* <DEDUP_REMOVED lines=21> */
.L_x_425:
[----:B------:R-:W-:Y:S05]  /*10940*/  BSYNC.RECONVERGENT B1 ;  /* 0x0000000000017941 */ /* 0x000fea0003800200 */
.L_x_424:
[----:B------:R-:W-:Y:S02]  /*10950*/  SHF.L.U32 R0, R0, 0x15, RZ ;  /* 0x0000001500007819 */ /* 0x000fe400000006ff */
[----:B------:R-:W-:-:S04]  /*10960*/  LEA R3, R3, 0x37800000, 0x17 ;  /* 0x3780000003037811 */ /* 0x000fc800078eb8ff */
[----:B------:R-:W-:-:S07]  /*10970*/  LOP3.LUT R24, R3, R0, R7, 0xfe, !PT ;  /* 0x0000000003187212 */ /* 0x000fce00078efe07 */
.L_x_423:
[----:B------:R-:W-:Y:S05]  /*10980*/  BSYNC.RECONVERGENT B0 ;  /* 0x0000000000007941 */ /* 0x000fea0003800200 */
.L_x_422:
[----:B------:R-:W1:Y:S02]  /*10990*/  F2I.S64.TRUNC R24, R24 ;  /* 0x0000001800187311 */ /* 0x000e64000020d900 */
[----:B-1----:R-:W-:Y:S05]  /*109a0*/  BRA `(.L_x_403) ;  /* 0x00000000009c7947 */ /* 0x002fea0003800000 */
.L_x_415:
[----:B------:R-:W-:-:S09]  /*109b0*/  UISETP.NE.AND UP0, UPT, UR4, 0x1c, UPT ;  /* 0x0000001c0400788c */ /* 0x000fd2000bf05270 */
[----:B------:R-:W-:Y:S05]  /*109c0*/  BRA.U !UP0, `(.L_x_426) ;  /* 0x00000001088c7547 */ /* 0x000fea000b800000 */
[----:B------:R-:W-:-:S09]  /*109d0*/  UISETP.NE.AND UP0, UPT, UR4, 0x1d, UPT ;  /* 0x0000001d0400788c */ /* 0x000fd2000bf05270 */
[----:B------:R-:W-:Y:S05]  /*109e0*/  BRA.U !UP0, `(.L_x_427) ;  /* 0x00000001087c7547 */ /* 0x000fea000b800000 */
[----:B------:R-:W-:-:S09]  /*109f0*/  UISETP.NE.AND UP0, UPT, UR4, 0x2c, UPT ;  /* 0x0000002c0400788c */ /* 0x000fd2000bf05270 */
[----:B------:R-:W-:Y:S05]  /*10a00*/  BRA.U UP0, `(.L_x_402) ;  /* 0x00000001002c7547 */ /* 0x000fea000b800000 */
        /* <DEDUP_REMOVED lines=8> */
.L_x_429:
[----:B------:R-:W-:Y:S05]  /*10a90*/  BSYNC.RECONVERGENT B0 ;  /* 0x0000000000007941 */ /* 0x000fea0003800200 */
.L_x_428:
[----:B------:R-:W3:Y:S02]  /*10aa0*/  F2I.S64.TRUNC R24, R24 ;  /* 0x0000001800187311 */ /* 0x000ee4000020d900 */
[----:B---3--:R-:W-:Y:S05]  /*10ab0*/  BRA `(.L_x_403) ;  /* 0x0000000000587947 */ /* 0x008fea0003800000 */
.L_x_402:
        /* <DEDUP_REMOVED lines=16> */
.L_x_430:
[----:B------:R-:W-:Y:S01]  /*10bc0*/  CS2R R24, SRZ ;  /* 0x0000000000187805 */ /* 0x000fe2000001ff00 */
[----:B------:R-:W-:Y:S06]  /*10bd0*/  BRA `(.L_x_403) ;  /* 0x0000000000107947 */ /* 0x000fec0003800000 */
.L_x_427:
[----:B------:R2:W5:Y:S01]  /*10be0*/  LDG.E.64 R24, desc[UR36][R4.64] ;  /* 0x0000002404187981 */ /* 0x000562000c1e1b00 */
[----:B------:R-:W-:Y:S05]  /*10bf0*/  BRA `(.L_x_403) ;  /* 0x0000000000087947 */ /* 0x000fea0003800000 */
.L_x_426:
[----:B------:R1:W5:Y:S01]  /*10c00*/  LDG.E R24, desc[UR36][R4.64] ;  /* 0x0000002404187981 */ /* 0x000362000c1e1900 */
[----:B------:R-:W-:-:S07]  /*10c10*/  IMAD.MOV.U32 R25, RZ, RZ, RZ ;  /* 0x000000ffff197224 */ /* 0x000fce00078e00ff */
.L_x_403:
[----:B------:R-:W0:Y:S01]  /*10c20*/  LDCU.64 UR4, c[0x0][0x740] ;  /* 0x0000e800ff0477ac */ /* 0x000e220008000a00 */
[----:B------:R-:W-:Y:S01]  /*10c30*/  BSSY.RECONVERGENT B7, `(.L_x_431) ;  /* 0x0000014000077945 */ /* 0x000fe20003800200 */
[----:B0----5:R-:W-:-:S04]  /*10c40*/  ISETP.NE.U32.AND P0, PT, R26, UR4, PT ;  /* 0x000000041a007c0c */ /* 0x021fc8000bf05070 */
[----:B------:R-:W-:-:S13]  /*10c50*/  ISETP.NE.AND.EX P0, PT, R27, UR5, PT, P0 ;  /* 0x000000051b007c0c */ /* 0x000fda000bf05300 */
[----:B------:R-:W-:Y:S05]  /*10c60*/  @!P0 BRA `(.L_x_432) ;  /* 0x0000000000408947 */ /* 0x000fea0003800000 */
[----:B------:R-:W-:Y:S01]  /*10c70*/  MOV R0, 0x0 ;  /* 0x0000000000007802 */ /* 0x000fe20000000f00 */
[----:B------:R-:W1:Y:S01]  /*10c80*/  LDCU.64 UR4, c[0x4][0x128] ;  /* 0x01002500ff0477ac */ /* 0x000e620008000a00 */
[----:B------:R-:W-:Y:S02]  /*10c90*/  HFMA2 R12, -RZ, RZ, 0, 5.9604644775390625e-08 ;  /* 0x00000001ff0c7431 */ /* 0x000fe400000001ff */
[----:B------:R-:W-:Y:S01]  /*10ca0*/  IMAD.MOV.U32 R8, RZ, RZ, 0x2c ;  /* 0x0000002cff087424 */ /* 0x000fe200078e00ff */
[----:B------:R0:W0:Y:S01]  /*10cb0*/  LDC.64 R14, c[0x4][R0] ;  /* 0x01000000000e7b82 */ /* 0x0000220000000a00 */
[----:B------:R-:W5:Y:S01]  /*10cc0*/  LDCU.64 UR6, c[0x4][0x110] ;  /* 0x01002200ff0677ac */ /* 0x000f620008000a00 */
[----:B------:R-:W-:Y:S01]  /*10cd0*/  IMAD.MOV.U32 R13, RZ, RZ, RZ ;  /* 0x000000ffff0d7224 */ /* 0x000fe200078e00ff */
[----:B------:R-:W5:Y:S01]  /*10ce0*/  LDCU.64 UR8, c[0x4][0x8] ;  /* 0x01000100ff0877ac */ /* 0x000f620008000a00 */
[----:B-1234-:R-:W-:Y:S01]  /*10cf0*/  IMAD.U32 R4, RZ, RZ, UR4 ;  /* 0x00000004ff047e24 */ /* 0x01efe2000f8e00ff */
[----:B------:R-:W-:Y:S01]  /*10d00*/  MOV R5, UR5 ;  /* 0x0000000500057c02 */ /* 0x000fe20008000f00 */
[----:B-----5:R-:W-:-:S02]  /*10d10*/  IMAD.U32 R6, RZ, RZ, UR6 ;  /* 0x00000006ff067e24 */ /* 0x020fc4000f8e00ff */
[----:B------:R-:W-:Y:S01]  /*10d20*/  IMAD.U32 R7, RZ, RZ, UR7 ;  /* 0x00000007ff077e24 */ /* 0x000fe2000f8e00ff */
[----:B------:R-:W-:Y:S01]  /*10d30*/  MOV R10, UR8 ;  /* 0x00000008000a7c02 */ /* 0x000fe20008000f00 */
[----:B------:R-:W-:-:S07]  /*10d40*/  IMAD.U32 R11, RZ, RZ, UR9 ;  /* 0x00000009ff0b7e24 */ /* 0x000fce000f8e00ff */
[----:B------:R-:W-:-:S07]  /*10d50*/  LEPC R20, `(.L_x_432) ;  /* 0x000000001014794e */ /* 0x000fce0000000000 */
[----:B0-----:R-:W-:Y:S05]  /*10d60*/  CALL.ABS.NOINC R14 ;  /* 0x000000000e007343 */ /* 0x001fea0003c00000 */
.L_x_432:
[----:B------:R-:W-:Y:S05]  /*10d70*/  BSYNC.RECONVERGENT B7 ;  /* 0x0000000000077941 */ /* 0x000fea0003800200 */
.L_x_431:
[----:B------:R-:W0:Y:S01]  /*10d80*/  LDCU.64 UR4, c[0x0][0x750] ;  /* 0x0000ea00ff0477ac */ /* 0x000e220008000a00 */
[----:B------:R-:W-:Y:S01]  /*10d90*/  BSSY.RECONVERGENT B7, `(.L_x_433) ;  /* 0x0000014000077945 */ /* 0x000fe20003800200 */
[----:B0-----:R-:W-:-:S04]  /*10da0*/  ISETP.NE.U32.AND P0, PT, R28, UR4, PT ;  /* 0x000000041c007c0c */ /* 0x001fc8000bf05070 */
        /* <DEDUP_REMOVED lines=18> */
.L_x_434:
[----:B------:R-:W-:Y:S05]  /*10ed0*/  BSYNC.RECONVERGENT B7 ;  /* 0x0000000000077941 */ /* 0x000fea0003800200 */
.L_x_433:
[----:B------:R-:W0:Y:S01]  /*10ee0*/  LDCU.128 UR4, c[0x0][0x740] ;  /* 0x0000e800ff0477ac */ /* 0x000e220008000c00 */
[----:B------:R-:W-:Y:S01]  /*10ef0*/  IADD3 R0, P1, PT, -R18, R16, RZ ;  /* 0x0000001012007210 */ /* 0x000fe20007f3e1ff */
[----:B------:R-:W-:Y:S04]  /*10f00*/  BSSY.RECONVERGENT B7, `(.L_x_435) ;  /* 0x0000017000077945 */ /* 0x000fe80003800200 */
[----:B------:R-:W-:Y:S01]  /*10f10*/  IMAD.X R3, R17, 0x1, ~R19, P1 ;  /* 0x0000000111037824 */ /* 0x000fe200008e0e13 */
[C---:B0-----:R-:W-:Y:S02]  /*10f20*/  ISETP.GT.U32.AND P0, PT, R0.reuse, UR6, PT ;  /* 0x0000000600007c0c */ /* 0x041fe4000bf04070 */
[----:B------:R-:W-:Y:S02]  /*10f30*/  ISETP.GE.U32.AND P1, PT, R0, UR4, PT ;  /* 0x0000000400007c0c */ /* 0x000fe4000bf26070 */
[----:B------:R-:W-:-:S02]  /*10f40*/  ISETP.GT.AND.EX P0, PT, R3, UR7, PT, P0 ;  /* 0x0000000703007c0c */ /* 0x000fc4000bf04300 */
[----:B------:R-:W-:-:S13]  /*10f50*/  ISETP.GE.AND.EX P1, PT, R3, UR5, PT, P1 ;  /* 0x0000000503007c0c */ /* 0x000fda000bf26310 */
[----:B------:R-:W-:Y:S05]  /*10f60*/  @!P0 BRA P1, `(.L_x_436) ;  /* 0x0000000000408947 */ /* 0x000fea0000800000 */
[----:B------:R-:W-:Y:S01]  /*10f70*/  MOV R0, 0x0 ;  /* 0x0000000000007802 */ /* 0x000fe20000000f00 */
[----:B------:R-:W1:Y:S01]  /*10f80*/  LDCU.64 UR4, c[0x4][0x128] ;  /* 0x01002500ff0477ac */ /* 0x000e620008000a00 */
[----:B------:R-:W-:Y:S02]  /*10f90*/  HFMA2 R8, -RZ, RZ, 0, 2.6226043701171875e-06 ;  /* 0x0000002cff087431 */ /* 0x000fe400000001ff */
[----:B------:R-:W-:Y:S01]  /*10fa0*/  IMAD.MOV.U32 R12, RZ, RZ, 0x1 ;  /* 0x00000001ff0c7424 */ /* 0x000fe200078e00ff */
[----:B------:R0:W0:Y:S01]  /*10fb0*/  LDC.64 R14, c[0x4][R0] ;  /* 0x01000000000e7b82 */ /* 0x0000220000000a00 */
[----:B------:R-:W5:Y:S01]  /*10fc0*/  LDCU.64 UR6, c[0x4][0x110] ;  /* 0x01002200ff0677ac */ /* 0x000f620008000a00 */
[----:B------:R-:W-:Y:S01]  /*10fd0*/  IMAD.MOV.U32 R13, RZ, RZ, RZ ;  /* 0x000000ffff0d7224 */ /* 0x000fe200078e00ff */
[----:B------:R-:W5:Y:S01]  /*10fe0*/  LDCU.64 UR8, c[0x4][0x8] ;  /* 0x01000100ff0877ac */ /* 0x000f620008000a00 */
[----:B-1234-:R-:W-:Y:S01]  /*10ff0*/  MOV R4, UR4 ;  /* 0x0000000400047c02 */ /* 0x01efe20008000f00 */
[----:B------:R-:W-:-:S02]  /*11000*/  IMAD.U32 R5, RZ, RZ, UR5 ;  /* 0x00000005ff057e24 */ /* 0x000fc4000f8e00ff */
[----:B-----5:R-:W-:Y:S01]  /*11010*/  IMAD.U32 R6, RZ, RZ, UR6 ;  /* 0x00000006ff067e24 */ /* 0x020fe2000f8e00ff */
[----:B------:R-:W-:Y:S01]  /*11020*/  MOV R7, UR7 ;  /* 0x0000000700077c02 */ /* 0x000fe20008000f00 */
[----:B------:R-:W-:Y:S02]  /*11030*/  IMAD.U32 R10, RZ, RZ, UR8 ;  /* 0x00000008ff0a7e24 */ /* 0x000fe4000f8e00ff */
[----:B------:R-:W-:-:S07]  /*11040*/  IMAD.U32 R11, RZ, RZ, UR9 ;  /* 0x00000009ff0b7e24 */ /* 0x000fce000f8e00ff */
[----:B------:R-:W-:-:S07]  /*11050*/  LEPC R20, `(.L_x_436) ;  /* 0x000000001014794e */ /* 0x000fce0000000000 */
[----:B0-----:R-:W-:Y:S05]  /*11060*/  CALL.ABS.NOINC R14 ;  /* 0x000000000e007343 */ /* 0x001fea0003c00000 */
.L_x_436:
[----:B------:R-:W-:Y:S05]  /*11070*/  BSYNC.RECONVERGENT B7 ;  /* 0x0000000000077941 */ /* 0x000fea0003800200 */
.L_x_435:
[----:B------:R-:W0:Y:S01]  /*11080*/  LDCU.64 UR4, c[0x0][0x750] ;  /* 0x0000ea00ff0477ac */ /* 0x000e220008000a00 */
[----:B------:R-:W-:Y:S01]  /*11090*/  CS2R R28, SRZ ;  /* 0x00000000001c7805 */ /* 0x000fe2000001ff00 */
[----:B------:R-:W-:Y:S01]  /*110a0*/  UISETP.NE.AND UP0, UPT, UR45, URZ, UPT ;  /* 0x000000ff2d00728c */ /* 0x000fe2000bf05270 */
[----:B0-----:R-:W-:-:S04]  /*110b0*/  IMAD R3, R25, UR4, RZ ;  /* 0x0000000419037c24 */ /* 0x001fc8000f8e02ff */
[----:B------:R-:W-:-:S04]  /*110c0*/  IMAD R3, R24, UR5, R3 ;  /* 0x0000000518037c24 */ /* 0x000fc8000f8e0203 */
[----:B------:R-:W-:Y:S05]  /*110d0*/  BRA.U !UP0, `(.L_x_437) ;  /* 0x0000003508687547 */ /* 0x000fea000b800000 */
[----:B------:R-:W-:Y:S02]  /*110e0*/  UISETP.GT.U32.AND UP0, UPT, UR4, URZ, UPT ;  /* 0x000000ff0400728c */ /* 0x000fe4000bf04070 */
[----:B------:R-:W-:Y:S02]  /*110f0*/  IMAD.WIDE.U32 R24, R24, UR4, RZ ;  /* 0x0000000418187c25 */ /* 0x000fe4000f8e00ff */
[----:B------:R-:W-:Y:S02]  /*11100*/  UISETP.GT.AND.EX UP0, UPT, UR5, URZ, UPT, UP0 ;  /* 0x000000ff0500728c */ /* 0x000fe4000bf04300 */
[----:B------:R-:W-:Y:S01]  /*11110*/  IMAD.MOV.U32 R36, RZ, RZ, R24 ;  /* 0x000000ffff247224 */ /* 0x000fe200078e0018 */
[----:B------:R-:W-:-:S06]  /*11120*/  IADD3 R35, PT, PT, R25, R3, RZ ;  /* 0x0000000319237210 */ /* 0x000fcc0007ffe0ff */
[----:B------:R-:W-:Y:S05]  /*11130*/  BRA.U UP0, `(.L_x_438) ;  /* 0x0000000100ac7547 */ /* 0x000fea000b800000 */
[----:B-1234-:R-:W0:Y:S02]  /*11140*/  LDC.64 R4, c[0x0][0x760] ;  /* 0x0001d800ff047b82 */ /* 0x01ee240000000a00 */
[----:B0-----:R-:W-:-:S06]  /*11150*/  IMAD.WIDE.U32 R4, R37, 0x8, R4 ;  /* 0x0000000825047825 */ /* 0x001fcc00078e0004 */
[----:B------:R-:W2:Y:S01]  /*11160*/  LDG.E.64 R4, desc[UR36][R4.64] ;  /* 0x0000002404047981 */ /* 0x000ea2000c1e1b00 */
[----:B------:R-:W-:Y:S01]  /*11170*/  BSSY.RECONVERGENT B0, `(.L_x_439) ;  /* 0x000001e000007945 */ /* 0x000fe20003800200 */
[----:B--2---:R-:W-:-:S04]  /*11180*/  LOP3.LUT R0, R35, R5, RZ, 0xfc, !PT ;  /* 0x0000000523007212 */ /* 0x004fc800078efcff */
[----:B------:R-:W-:-:S13]  /*11190*/  ISETP.NE.U32.AND P0, PT, R0, RZ, PT ;  /* 0x000000ff0000720c */ /* 0x000fda0003f05070 */
[----:B------:R-:W-:Y:S05]  /*111a0*/  @P0 BRA `(.L_x_440) ;  /* 0x0000000000500947 */ /* 0x000fea0003800000 */
[----:B------:R-:W0:Y:S01]  /*111b0*/  I2F.U32.RP R0, R4 ;  /* 0x0000000400007306 */ /* 0x000e220000209000 */
[----:B------:R-:W-:Y:S02]  /*111c0*/  IADD3 R3, PT, PT, RZ, -R4, RZ ;  /* 0x80000004ff037210 */ /* 0x000fe40007ffe0ff */
[----:B------:R-:W-:Y:S02]  /*111d0*/  ISETP.NE.U32.AND P1, PT, R4, RZ, PT ;  /* 0x000000ff0400720c */ /* 0x000fe40003f25070 */
[----:B------:R-:W-:-:S03]  /*111e0*/  MOV R5, RZ ;  /* 0x000000ff00057202 */ /* 0x000fc60000000f00 */
        /* <DEDUP_REMOVED lines=16> */
.L_x_440:
[----:B------:R-:W-:Y:S01]  /*112f0*/  IMAD.MOV.U32 R0, RZ, RZ, R4 ;  /* 0x000000ffff007224 */ /* 0x000fe200078e0004 */
[----:B------:R-:W-:Y:S01]  /*11300*/  MOV R11, 0x11330 ;  /* 0x00011330000b7802 */ /* 0x000fe20000000f00 */
[----:B------:R-:W-:-:S07]  /*11310*/  IMAD.MOV.U32 R10, RZ, RZ, R5 ;  /* 0x000000ffff0a7224 */ /* 0x000fce00078e0005 */
[----:B------:R-:W-:Y:S05]  /*11320*/  CALL.REL.NOINC `($__internal_1_$__cuda_sm20_rem_s64) ;  /* 0x0000019000587944 */ /* 0x000fea0003c00000 */
[----:B------:R-:W-:Y:S01]  /*11330*/  MOV R4, R0 ;  /* 0x0000000000047202 */ /* 0x000fe20000000f00 */
[----:B------:R-:W-:-:S07]  /*11340*/  IMAD.MOV.U32 R5, RZ, RZ, R3 ;  /* 0x000000ffff057224 */ /* 0x000fce00078e0003 */
.L_x_441:
[----:B------:R-:W-:Y:S05]  /*11350*/  BSYNC.RECONVERGENT B0 ;  /* 0x0000000000007941 */ /* 0x000fea0003800200 */
.L_x_439:
[----:B------:R-:W0:Y:S02]  /*11360*/  LDC.64 R6, c[0x0][0x768] ;  /* 0x0001da00ff067b82 */ /* 0x000e240000000a00 */
[----:B0-----:R-:W-:-:S06]  /*11370*/  IMAD.WIDE.U32 R6, R37, 0x8, R6 ;  /* 0x0000000825067825 */ /* 0x001fcc00078e0006 */
[----:B------:R-:W2:Y:S02]  /*11380*/  LDG.E.64 R6, desc[UR36][R6.64] ;  /* 0x0000002406067981 */ /* 0x000ea4000c1e1b00 */
[-C--:B--2---:R-:W-:Y:S02]  /*11390*/  IMAD R3, R5, R6.reuse, RZ ;  /* 0x0000000605037224 */ /* 0x084fe400078e02ff */
[----:B------:R-:W-:-:S04]  /*113a0*/  IMAD.WIDE.U32 R8, R4, R6, RZ ;  /* 0x0000000604087225 */ /* 0x000fc800078e00ff */
[----:B------:R-:W-:Y:S02]  /*113b0*/  IMAD R3, R7, R4, R3 ;  /* 0x0000000407037224 */ /* 0x000fe400078e0203 */
[----:B------:R-:W-:-:S03]  /*113c0*/  IMAD.MOV.U32 R29, RZ, RZ, R8 ;  /* 0x000000ffff1d7224 */ /* 0x000fc600078e0008 */
[----:B------:R-:W-:Y:S01]  /*113d0*/  IADD3 R28, PT, PT, R9, R3, RZ ;  /* 0x00000003091c7210 */ /* 0x000fe20007ffe0ff */
[----:B------:R-:W-:Y:S06]  /*113e0*/  BRA `(.L_x_437) ;  /* 0x0000003000a47947 */ /* 0x000fec0003800000 */
.L_x_438:
[----:B------:R-:W-:Y:S02]  /*113f0*/  ISETP.GE.U32.AND P0, PT, R37, 0x7, PT ;  /* 0x000000072500780c */ /* 0x000fe40003f06070 */
[----:B------:R-:W-:Y:S01]  /*11400*/  CS2R R28, SRZ ;  /* 0x00000000001c7805 */ /* 0x000fe2000001ff00 */
[----:B------:R-:W-:-:S10]  /*11410*/  IMAD.MOV.U32 R32, RZ, RZ, R37 ;  /* 0x000000ffff207224 */ /* 0x000fd400078e0025 */
[----:B------:R-:W-:Y:S05]  /*11420*/  @!P0 BRA `(.L_x_442) ;  /* 0x0000001800b48947 */ /* 0x000fea0003800000 */
[----:B------:R-:W0:Y:S01]  /*11430*/  LDCU UR4, c[0x0][0x758] ;  /* 0x0000eb00ff0477ac */ /* 0x000e220008000800 */
[----:B------:R-:W1:Y:S01]  /*11440*/  LDC.64 R40, c[0x0][0x760] ;  /* 0x0001d800ff287b82 */ /* 0x000e620000000a00 */
[----:B------:R-:W-:Y:S01]  /*11450*/  BSSY.RECONVERGENT B0, `(.L_x_443) ;  /* 0x00001a9000007945 */ /* 0x000fe20003800200 */
[----:B------:R-:W-:-:S06]  /*11460*/  CS2R R28, SRZ ;  /* 0x00000000001c7805 */ /* 0x000fcc000001ff00 */
[----:B------:R-:W1:Y:S08]  /*11470*/  LDC.64 R42, c[0x0][0x768] ;  /* 0x0001da00ff2a7b82 */ /* 0x000e700000000a00 */
[----:B------:R-:W1:Y:S01]  /*11480*/  LDC.64 R48, c[0x0][0x760] ;  /* 0x0001d800ff307b82 */ /* 0x000e620000000a00 */
[----:B0-----:R-:W-:Y:S02]  /*11490*/  ULOP3.LUT UR5, UR4, 0xfffffff8, URZ, 0xc0, !UPT ;  /* 0xfffffff804057892 */ /* 0x001fe4000f8ec0ff */
[----:B------:R-:W-:-:S02]  /*114a0*/  UIADD3 UR4, UPT, UPT, UR4, -0x4, URZ ;  /* 0xfffffffc04047890 */ /* 0x000fc4000fffe0ff */
[----:B------:R-:W-:-:S03]  /*114b0*/  UIADD3 UR5, UPT, UPT, -UR5, URZ, URZ ;  /* 0x000000ff05057290 */ /* 0x000fc6000fffe1ff */
[----:B------:R-:W0:Y:S01]  /*114c0*/  LDC.64 R46, c[0x0][0x768] ;  /* 0x0001da00ff2e7b82 */ /* 0x000e220000000a00 */
[----:B------:R-:W-:Y:S02]  /*114d0*/  IMAD.U32 R32, RZ, RZ, UR4 ;  /* 0x00000004ff207e24 */ /* 0x000fe4000f8e00ff */
[----:B------:R-:W-:-:S07]  /*114e0*/  MOV R33, UR5 ;  /* 0x0000000500217c02 */ /* 0x000fce0008000f00 */
.L_x_468:
[----:B------:R-:W-:-:S04]  /*114f0*/  VIADD R21, R32, 0x3 ;  /* 0x0000000320157836 */ /* 0x000fc80000000000 */
[----:B-1----:R-:W-:-:S06]  /*11500*/  IMAD.WIDE.U32 R14, R21, 0x8, R48 ;  /* 0x00000008150e7825 */ /* 0x002fcc00078e0030 */
[----:B------:R-:W5:Y:S01]  /*11510*/  LDG.E.64 R14, desc[UR36][R14.64] ;  /* 0x000000240e0e7981 */ /* 0x000f62000c1e1b00 */
[----:B------:R-:W-:Y:S01]  /*11520*/  BSSY.RECONVERGENT B1, `(.L_x_444) ;  /* 0x0000020000017945 */ /* 0x000fe20003800200 */
[----:B-----5:R-:W-:-:S04]  /*11530*/  LOP3.LUT R0, R35, R15, RZ, 0xfc, !PT ;  /* 0x0000000f23007212 */ /* 0x020fc800078efcff */
[----:B------:R-:W-:-:S13]  /*11540*/  ISETP.NE.U32.AND P0, PT, R0, RZ, PT ;  /* 0x000000ff0000720c */ /* 0x000fda0003f05070 */
[----:B------:R-:W-:Y:S05]  /*11550*/  @P0 BRA `(.L_x_445) ;  /* 0x0000000000500947 */ /* 0x000fea0003800000 */
[----:B------:R-:W1:Y:S01]  /*11560*/  I2F.U32.RP R0, R14 ;  /* 0x0000000e00007306 */ /* 0x000e620000209000 */
[----:B------:R-:W-:Y:S01]  /*11570*/  IADD3 R3, PT, PT, RZ, -R14, RZ ;  /* 0x8000000eff037210 */ /* 0x000fe20007ffe0ff */
[----:B------:R-:W-:Y:S01]  /*11580*/  HFMA2 R25, -RZ, RZ, 0, 0 ;  /* 0x00000000ff197431 */ /* 0x000fe200000001ff */
[----:B------:R-:W-:-:S05]  /*11590*/  ISETP.NE.U32.AND P2, PT, R14, RZ, PT ;  /* 0x000000ff0e00720c */ /* 0x000fca0003f45070 */
[----:B-1----:R-:W2:Y:S02]  /*115a0*/  MUFU.RCP R0, R0 ;  /* 0x0000000000007308 */ /* 0x002ea40000001000 */
[----:B--234-:R-:W-:-:S06]  /*115b0*/  VIADD R4, R0, 0xffffffe ;  /* 0x0ffffffe00047836 */ /* 0x01cfcc0000000000 */
[----:B------:R1:W2:Y:S02]  /*115c0*/  F2I.FTZ.U32.TRUNC.NTZ R5, R4 ;  /* 0x0000000400057305 */ /* 0x0002a4000021f000 */
[----:B-1----:R-:W-:Y:S02]  /*115d0*/  IMAD.MOV.U32 R4, RZ, RZ, RZ ;  /* 0x000000ffff047224 */ /* 0x002fe400078e00ff */
        /* <DEDUP_REMOVED lines=12> */
.L_x_445:
[----:B------:R-:W-:Y:S01]  /*116a0*/  IMAD.MOV.U32 R8, RZ, RZ, R36 ;  /* 0x000000ffff087224 */ /* 0x000fe200078e0024 */
[----:B--234-:R-:W-:Y:S01]  /*116b0*/  MOV R4, R14 ;  /* 0x0000000e00047202 */ /* 0x01cfe20000000f00 */
[----:B------:R-:W-:Y:S01]  /*116c0*/  IMAD.MOV.U32 R5, RZ, RZ, R35 ;  /* 0x000000ffff057224 */ /* 0x000fe200078e0023 */
[----:B------:R-:W-:Y:S01]  /*116d0*/  MOV R0, 0x11700 ;  /* 0x0001170000007802 */ /* 0x000fe20000000f00 */
[----:B------:R-:W-:-:S07]  /*116e0*/  IMAD.MOV.U32 R3, RZ, RZ, R15 ;  /* 0x000000ffff037224 */ /* 0x000fce00078e000f */
[----:B0-----:R-:W-:Y:S05]  /*116f0*/  CALL.REL.NOINC `($__internal_0_$__cuda_sm20_div_s64) ;  /* 0x0000018800087944 */ /* 0x001fea0003c00000 */
[----:B------:R-:W-:Y:S01]  /*11700*/  IMAD.MOV.U32 R24, RZ, RZ, R6 ;  /* 0x000000ffff187224 */ /* 0x000fe200078e0006 */
[----:B------:R-:W-:-:S07]  /*11710*/  MOV R25, R7 ;  /* 0x0000000700197202 */ /* 0x000fce0000000f00 */
.L_x_446:
[----:B------:R-:W-:Y:S05]  /*11720*/  BSYNC.RECONVERGENT B1 ;  /* 0x0000000000017941 */ /* 0x000fea0003800200 */
.L_x_444:
[----:B------:R-:W-:Y:S02]  /*11730*/  VIADD R20, R32, 0x2 ;  /* 0x0000000220147836 */ /* 0x000fe40000000000 */
[----:B------:R-:W-:-:S04]  /*11740*/  IMAD.WIDE.U32 R4, R21, 0x8, R42 ;  /* 0x0000000815047825 */ /* 0x000fc800078e002a */
[----:B------:R-:W-:Y:S02]  /*11750*/  IMAD.WIDE.U32 R26, R20, 0x8, R40 ;  /* 0x00000008141a7825 */ /* 0x000fe400078e0028 */
[----:B------:R-:W2:Y:S04]  /*11760*/  LDG.E.64 R4, desc[UR36][R4.64] ;  /* 0x0000002404047981 */ /* 0x000ea8000c1e1b00 */
[----:B------:R-:W3:Y:S01]  /*11770*/  LDG.E.64 R26, desc[UR36][R26.64] ;  /* 0x000000241a1a7981 */ /* 0x000ee2000c1e1b00 */
[----:B------:R-:W-:Y:S02]  /*11780*/  IADD3 R9, P0, PT, RZ, -R24, RZ ;  /* 0x80000018ff097210 */ /* 0x000fe40007f1e0ff */
[----:B------:R-:W-:-:S03]  /*11790*/  MOV R34, R36 ;  /* 0x0000002400227202 */ /* 0x000fc60000000f00 */
[----:B------:R-:W-:Y:S01]  /*117a0*/  IMAD.X R3, RZ, RZ, ~R25, P0 ;  /* 0x000000ffff037224 */ /* 0x000fe200000e0e19 */
[----:B------:R-:W-:-:S03]  /*117b0*/  LOP3.LUT R29, R29, R28, RZ, 0x3c, !PT ;  /* 0x0000001c1d1d7212 */ /* 0x000fc600078e3cff */
[----:B------:R-:W-:Y:S02]  /*117c0*/  IMAD R3, R3, R14, RZ ;  /* 0x0000000e03037224 */ /* 0x000fe400078e02ff */
[----:B------:R-:W-:Y:S01]  /*117d0*/  IMAD.WIDE.U32 R6, R14, R9, R34 ;  /* 0x000000090e067225 */ /* 0x000fe200078e0022 */
[----:B------:R-:W-:-:S03]  /*117e0*/  LOP3.LUT R28, R29, R28, RZ, 0x3c, !PT ;  /* 0x0000001c1d1c7212 */ /* 0x000fc600078e3cff */
[----:B------:R-:W-:Y:S01]  /*117f0*/  IMAD R3, R15, R9, R3 ;  /* 0x000000090f037224 */ /* 0x000fe200078e0203 */
[----:B------:R-:W-:-:S03]  /*11800*/  LOP3.LUT R29, R29, R28, RZ, 0x3c, !PT ;  /* 0x0000001c1d1d7212 */ /* 0x000fc600078e3cff */
        /* <DEDUP_REMOVED lines=9> */
[----:B------:R-:W1:Y:S01]  /*118a0*/  I2F.U32.RP R0, R26 ;  /* 0x0000001a00007306 */ /* 0x000e620000209000 */
[----:B------:R-:W-:Y:S01]  /*118b0*/  IMAD.MOV R3, RZ, RZ, -R26 ;  /* 0x000000ffff037224 */ /* 0x000fe200078e0a1a */
[----:B------:R-:W-:Y:S01]  /*118c0*/  ISETP.NE.U32.AND P2, PT, R26, RZ, PT ;  /* 0x000000ff1a00720c */ /* 0x000fe20003f45070 */
[----:B------:R-:W-:-:S05]  /*118d0*/  IMAD.MOV.U32 R15, RZ, RZ, RZ ;  /* 0x000000ffff0f7224 */ /* 0x000fca00078e00ff */
[----:B-1----:R-:W1:Y:S02]  /*118e0*/  MUFU.RCP R0, R0 ;  /* 0x0000000000007308 */ /* 0x002e640000001000 */
[----:B-1----:R-:W-:-:S06]  /*118f0*/  IADD3 R4, PT, PT, R0, 0xffffffe, RZ ;  /* 0x0ffffffe00047810 */ /* 0x002fcc0007ffe0ff */
[----:B------:R1:W2:Y:S02]  /*11900*/  F2I.FTZ.U32.TRUNC.NTZ R5, R4 ;  /* 0x0000000400057305 */ /* 0x0002a4000021f000 */
[----:B-1----:R-:W-:Y:S02]  /*11910*/  IMAD.MOV.U32 R4, RZ, RZ, RZ ;  /* 0x000000ffff047224 */ /* 0x002fe400078e00ff */
        /* <DEDUP_REMOVED lines=12> */
.L_x_448:
[----:B------:R-:W-:Y:S01]  /*119e0*/  IMAD.MOV.U32 R8, RZ, RZ, R24 ;  /* 0x000000ffff087224 */ /* 0x000fe200078e0018 */
[----:B------:R-:W-:Y:S01]  /*119f0*/  MOV R5, R25 ;  /* 0x0000001900057202 */ /* 0x000fe20000000f00 */
[----:B------:R-:W-:Y:S01]  /*11a00*/  IMAD.MOV.U32 R4, RZ, RZ, R26 ;  /* 0x000000ffff047224 */ /* 0x000fe200078e001a */
[----:B------:R-:W-:Y:S01]  /*11a10*/  MOV R0, 0x11a40 ;  /* 0x00011a4000007802 */ /* 0x000fe20000000f00 */
[----:B------:R-:W-:-:S07]  /*11a20*/  IMAD.MOV.U32 R3, RZ, RZ, R27 ;  /* 0x000000ffff037224 */ /* 0x000fce00078e001b */
[----:B0-----:R-:W-:Y:S05]  /*11a30*/  CALL.REL.NOINC `($__internal_0_$__cuda_sm20_div_s64) ;  /* 0x0000018400387944 */ /* 0x001fea0003c00000 */
[----:B------:R-:W-:Y:S01]  /*11a40*/  MOV R14, R6 ;  /* 0x00000006000e7202 */ /* 0x000fe20000000f00 */
[----:B------:R-:W-:-:S07]  /*11a50*/  IMAD.MOV.U32 R15, RZ, RZ, R7 ;  /* 0x000000ffff0f7224 */ /* 0x000fce00078e0007 */
.L_x_449:
[----:B------:R-:W-:Y:S05]  /*11a60*/  BSYNC.RECONVERGENT B1 ;  /* 0x0000000000017941 */ /* 0x000fea0003800200 */
.L_x_447:
[----:B------:R-:W-:Y:S02]  /*11a70*/  VIADD R34, R32, 0x1 ;  /* 0x0000000120227836 */ /* 0x000fe40000000000 */
[----:B------:R-:W-:-:S04]  /*11a80*/  IMAD.WIDE.U32 R4, R20, 0x8, R42 ;  /* 0x0000000814047825 */ /* 0x000fc800078e002a */
[----:B------:R-:W-:Y:S02]  /*11a90*/  IMAD.WIDE.U32 R6, R34, 0x8, R40 ;  /* 0x0000000822067825 */ /* 0x000fe400078e0028 */
[----:B------:R-:W2:Y:S04]  /*11aa0*/  LDG.E.64 R4, desc[UR36][R4.64] ;  /* 0x0000002404047981 */ /* 0x000ea8000c1e1b00 */
        /* <DEDUP_REMOVED lines=38> */
.L_x_451:
        /* <DEDUP_REMOVED lines=8> */
.L_x_452:
[----:B------:R-:W-:Y:S05]  /*11d90*/  BSYNC.RECONVERGENT B1 ;  /* 0x0000000000017941 */ /* 0x000fea0003800200 */
.L_x_450:
[----:B------:R-:W-:-:S04]  /*11da0*/  IMAD.WIDE.U32 R26, R32, 0x8, R40 ;  /* 0x00000008201a7825 */ /* 0x000fc800078e0028 */
[----:B------:R-:W-:Y:S02]  /*11db0*/  IMAD.WIDE.U32 R4, R34, 0x8, R42 ;  /* 0x0000000822047825 */ /* 0x000fe400078e002a */
[----:B------:R-:W2:Y:S04]  /*11dc0*/  LDG.E.64 R26, desc[UR36][R26.64] ;  /* 0x000000241a1a7981 */ /* 0x000ea8000c1e1b00 */
[----:B------:R-:W3:Y:S01]  /*11dd0*/  LDG.E.64 R4, desc[UR36][R4.64] ;  /* 0x0000002404047981 */ /* 0x000ee2000c1e1b00 */
[----:B------:R-:W-:Y:S01]  /*11de0*/  IADD3 R9, P0, PT, RZ, -R24, RZ ;  /* 0x80000018ff097210 */ /* 0x000fe20007f1e0ff */
[----:B------:R-:W-:Y:S01]  /*11df0*/  IMAD.MOV.U32 R7, RZ, RZ, R15 ;  /* 0x000000ffff077224 */ /* 0x000fe200078e000f */
[----:B------:R-:W-:Y:S01]  /*11e00*/  MOV R6, R14 ;  /* 0x0000000e00067202 */ /* 0x000fe20000000f00 */
[----:B------:R-:W-:Y:S01]  /*11e10*/  BSSY.RECONVERGENT B1, `(.L_x_453) ;  /* 0x000002b000017945 */ /* 0x000fe20003800200 */
[----:B------:R-:W-:Y:S01]  /*11e20*/  MOV R34, R28 ;  /* 0x0000001c00227202 */ /* 0x000fe20000000f00 */
        /* <DEDUP_REMOVED lines=9> */
[----:B------:R-:W-:Y:S02]  /*11ec0*/  IMAD R3, R5, R6, R3 ;  /* 0x0000000605037224 */ /* 0x000fe400078e0203 */
[----:B------:R-:W-:Y:S02]  /*11ed0*/  VIADD R34, R32, 0xfffffffc ;  /* 0xfffffffc20227836 */ /* 0x000fe40000000000 */
        /* <DEDUP_REMOVED lines=22> */
.L_x_454:
        /* <DEDUP_REMOVED lines=8> */
.L_x_455:
[----:B------:R-:W-:Y:S05]  /*120c0*/  BSYNC.RECONVERGENT B1 ;  /* 0x0000000000017941 */ /* 0x000fea0003800200 */
.L_x_453:
[C---:B------:R-:W-:Y:S02]  /*120d0*/  VIADD R35, R32.reuse, 0xffffffff ;  /* 0xffffffff20237836 */ /* 0x040fe40000000000 */
        /* <DEDUP_REMOVED lines=41> */
.L_x_457:
        /* <DEDUP_REMOVED lines=8> */
.L_x_458:
[----:B------:R-:W-:Y:S05]  /*123f0*/  BSYNC.RECONVERGENT B1 ;  /* 0x0000000000017941 */ /* 0x000fea0003800200 */
.L_x_456:
        /* <DEDUP_REMOVED lines=42> */
.L_x_460:
        /* <DEDUP_REMOVED lines=8> */
.L_x_461:
[----:B------:R-:W-:Y:S05]  /*12720*/  BSYNC.RECONVERGENT B1 ;  /* 0x0000000000017941 */ /* 0x000fea0003800200 */
.L_x_459:
        /* <DEDUP_REMOVED lines=13> */
[----:B------:R-:W-:Y:S02]  /*12800*/  IMAD.MOV.U32 R24, RZ, RZ, R28 ;  /* 0x000000ffff187224 */ /* 0x000fe400078e001c */
[----:B------:R-:W-:Y:S01]  /*12810*/  IMAD.MOV.U32 R25, RZ, RZ, R35 ;  /* 0x000000ffff197224 */ /* 0x000fe200078e0023 */
[----:B------:R-:W-:Y:S01]  /*12820*/  BSSY.RECONVERGENT B1, `(.L_x_462) ;  /* 0x0000024000017945 */ /* 0x000fe20003800200 */
[----:B---3--:R-:W-:-:S04]  /*12830*/  LOP3.LUT R0, R21, R15, RZ, 0xfc, !PT ;  /* 0x0000000f15007212 */ /* 0x008fc800078efcff */
[----:B------:R-:W-:Y:S01]  /*12840*/  ISETP.NE.U32.AND P0, PT, R0, RZ, PT ;  /* 0x000000ff0000720c */ /* 0x000fe20003f05070 */
[----:B--2---:R-:W-:Y:S02]  /*12850*/  IMAD R3, R3, R4, RZ ;  /* 0x0000000403037224 */ /* 0x004fe400078e02ff */
[----:B------:R-:W-:-:S04]  /*12860*/  IMAD.WIDE.U32 R24, R4, R6, R24 ;  /* 0x0000000604187225 */ /* 0x000fc800078e0018 */
[----:B------:R-:W-:-:S05]  /*12870*/  IMAD R3, R5, R6, R3 ;  /* 0x0000000605037224 */ /* 0x000fca00078e0203 */
[----:B------:R-:W-:Y:S01]  /*12880*/  IADD3 R35, PT, PT, R25, R3, RZ ;  /* 0x0000000319237210 */ /* 0x000fe20007ffe0ff */
[----:B------:R-:W-:Y:S06]  /*12890*/  @P0 BRA `(.L_x_463) ;  /* 0x0000000000500947 */ /* 0x000fec0003800000 */
[----:B------:R-:W1:Y:S01]  /*128a0*/  I2F.U32.RP R0, R14 ;  /* 0x0000000e00007306 */ /* 0x000e620000209000 */
[----:B------:R-:W-:Y:S01]  /*128b0*/  IMAD.MOV R3, RZ, RZ, -R14 ;  /* 0x000000ffff037224 */ /* 0x000fe200078e0a0e */
[----:B------:R-:W-:Y:S01]  /*128c0*/  ISETP.NE.U32.AND P2, PT, R14, RZ, PT ;  /* 0x000000ff0e00720c */ /* 0x000fe20003f45070 */
[----:B------:R-:W-:-:S05]  /*128d0*/  IMAD.MOV.U32 R27, RZ, RZ, RZ ;  /* 0x000000ffff1b7224 */ /* 0x000fca00078e00ff */
[----:B-1----:R-:W1:Y:S02]  /*128e0*/  MUFU.RCP R0, R0 ;  /* 0x0000000000007308 */ /* 0x002e640000001000 */
[----:B-1----:R-:W-:-:S06]  /*128f0*/  VIADD R4, R0, 0xffffffe ;  /* 0x0ffffffe00047836 */ /* 0x002fcc0000000000 */
[----:B------:R1:W2:Y:S02]  /*12900*/  F2I.FTZ.U32.TRUNC.NTZ R5, R4 ;  /* 0x0000000400057305 */ /* 0x0002a4000021f000 */
[----:B-1----:R-:W-:Y:S02]  /*12910*/  HFMA2 R4, -RZ, RZ, 0, 0 ;  /* 0x00000000ff047431 */ /* 0x002fe400000001ff */
        /* <DEDUP_REMOVED lines=12> */
.L_x_463:
[----:B------:R-:W-:Y:S01]  /*129e0*/  MOV R8, R20 ;  /* 0x0000001400087202 */ /* 0x000fe20000000f00 */
[----:B------:R-:W-:Y:S01]  /*129f0*/  IMAD.MOV.U32 R5, RZ, RZ, R21 ;  /* 0x000000ffff057224 */ /* 0x000fe200078e0015 */
[----:B------:R-:W-:Y:S01]  /*12a00*/  MOV R3, R15 ;  /* 0x0000000f00037202 */ /* 0x000fe20000000f00 */
[----:B------:R-:W-:Y:S01]  /*12a10*/  IMAD.MOV.U32 R4, RZ, RZ, R14 ;  /* 0x000000ffff047224 */ /* 0x000fe200078e000e */
[----:B------:R-:W-:-:S07]  /*12a20*/  MOV R0, 0x12a40 ;  /* 0x00012a4000007802 */ /* 0x000fce0000000f00 */
[----:B0-----:R-:W-:Y:S05]  /*12a30*/  CALL.REL.NOINC `($__internal_0_$__cuda_sm20_div_s64) ;  /* 0x0000017400387944 */ /* 0x001fea0003c00000 */
[----:B------:R-:W-:Y:S02]  /*12a40*/  IMAD.MOV.U32 R26, RZ, RZ, R6 ;  /* 0x000000ffff1a7224 */ /* 0x000fe400078e0006 */
[----:B------:R-:W-:-:S07]  /*12a50*/  IMAD.MOV.U32 R27, RZ, RZ, R7 ;  /* 0x000000ffff1b7224 */ /* 0x000fce00078e0007 */
.L_x_464:
[----:B------:R-:W-:Y:S05]  /*12a60*/  BSYNC.RECONVERGENT B1 ;  /* 0x0000000000017941 */ /* 0x000fea0003800200 */
.L_x_462:
[----:B------:R-:W-:-:S04]  /*12a70*/  IMAD.WIDE.U32 R6, R34, 0x8, R40 ;  /* 0x0000000822067825 */ /* 0x000fc800078e0028 */
[----:B------:R-:W-:Y:S02]  /*12a80*/  IMAD.WIDE.U32 R4, R29, 0x8, R42 ;  /* 0x000000081d047825 */ /* 0x000fe400078e002a */
[----:B------:R-:W2:Y:S04]  /*12a90*/  LDG.E.64 R28, desc[UR36][R6.64] ;  /* 0x00000024061c7981 */ /* 0x000ea8000c1e1b00 */
[----:B------:R-:W3:Y:S01]  /*12aa0*/  LDG.E.64 R4, desc[UR36][R4.64] ;  /* 0x0000002404047981 */ /* 0x000ee2000c1e1b00 */
[----:B------:R-:W-:Y:S01]  /*12ab0*/  IADD3 R11, P0, PT, RZ, -R26, RZ ;  /* 0x8000001aff0b7210 */ /* 0x000fe20007f1e0ff */
[----:B------:R-:W-:Y:S01]  /*12ac0*/  IMAD.MOV.U32 R8, RZ, RZ, R20 ;  /* 0x000000ffff087224 */ /* 0x000fe200078e0014 */
[----:B------:R-:W-:Y:S01]  /*12ad0*/  BSSY.RECONVERGENT B1, `(.L_x_465) ;  /* 0x000002c000017945 */ /* 0x000fe20003800200 */
[----:B------:R-:W-:Y:S01]  /*12ae0*/  IMAD.MOV.U32 R9, RZ, RZ, R21 ;  /* 0x000000ffff097224 */ /* 0x000fe200078e0015 */
[----:B------:R-:W-:Y:S01]  /*12af0*/  IADD3.X R3, PT, PT, RZ, ~R27, RZ, P0, !PT ;  /* 0x8000001bff037210 */ /* 0x000fe200007fe4ff */
[----:B------:R-:W-:-:S04]  /*12b00*/  IMAD.WIDE.U32 R8, R14, R11, R8 ;  /* 0x0000000b0e087225 */ /* 0x000fc800078e0008 */
[----:B------:R-:W-:Y:S02]  /*12b10*/  IMAD R3, R3, R14, RZ ;  /* 0x0000000e03037224 */ /* 0x000fe400078e02ff */
[----:B------:R-:W-:Y:S02]  /*12b20*/  IMAD.MOV.U32 R14, RZ, RZ, R24 ;  /* 0x000000ffff0e7224 */ /* 0x000fe400078e0018 */
[----:B------:R-:W-:Y:S02]  /*12b30*/  IMAD R3, R15, R11, R3 ;  /* 0x0000000b0f037224 */ /* 0x000fe400078e0203 */
[----:B------:R-:W-:-:S03]  /*12b40*/  IMAD.MOV.U32 R15, RZ, RZ, R35 ;  /* 0x000000ffff0f7224 */ /* 0x000fc600078e0023 */
[----:B------:R-:W-:Y:S02]  /*12b50*/  IADD3 R3, PT, PT, R9, R3, RZ ;  /* 0x0000000309037210 */ /* 0x000fe40007ffe0ff */
[----:B--2---:R-:W-:-:S04]  /*12b60*/  LOP3.LUT R0, R27, R29, RZ, 0xfc, !PT ;  /* 0x0000001d1b007212 */ /* 0x004fc800078efcff */
[----:B------:R-:W-:Y:S01]  /*12b70*/  ISETP.NE.U32.AND P0, PT, R0, RZ, PT ;  /* 0x000000ff0000720c */ /* 0x000fe20003f05070 */
[----:B---3--:R-:W-:Y:S02]  /*12b80*/  IMAD R3, R3, R4, RZ ;  /* 0x0000000403037224 */ /* 0x008fe400078e02ff */
        /* <DEDUP_REMOVED lines=24> */
.L_x_466:
        /* <DEDUP_REMOVED lines=8> */
.L_x_467:
[----:B------:R-:W-:Y:S05]  /*12d90*/  BSYNC.RECONVERGENT B1 ;  /* 0x0000000000017941 */ /* 0x000fea0003800200 */
.L_x_465:
[----:B0-----:R-:W-:-:S06]  /*12da0*/  IMAD.WIDE.U32 R4, R34, 0x8, R46 ;  /* 0x0000000822047825 */ /* 0x001fcc00078e002e */
[----:B------:R-:W2:Y:S01]  /*12db0*/  LDG.E.64 R4, desc[UR36][R4.64] ;  /* 0x0000002404047981 */ /* 0x000ea2000c1e1b00 */
[----:B------:R-:W-:Y:S01]  /*12dc0*/  IADD3 R9, P0, PT, RZ, -R36, RZ ;  /* 0x80000024ff097210 */ /* 0x000fe20007f1e0ff */
[----:B------:R-:W-:Y:S02]  /*12dd0*/  IMAD.MOV.U32 R6, RZ, RZ, R26 ;  /* 0x000000ffff067224 */ /* 0x000fe400078e001a */
[----:B------:R-:W-:Y:S01]  /*12de0*/  IMAD.MOV.U32 R7, RZ, RZ, R27 ;  /* 0x000000ffff077224 */ /* 0x000fe200078e001b */
[----:B------:R-:W-:Y:S01]  /*12df0*/  IADD3.X R3, PT, PT, RZ, ~R35, RZ, P0, !PT ;  /* 0x80000023ff037210 */ /* 0x000fe200007fe4ff */
[----:B------:R-:W-:Y:S02]  /*12e00*/  VIADD R33, R33, 0x8 ;  /* 0x0000000821217836 */ /* 0x000fe40000000000 */
[----:B------:R-:W-:-:S03]  /*12e10*/  IMAD.WIDE.U32 R6, R28, R9, R6 ;  /* 0x000000091c067225 */ /* 0x000fc600078e0006 */
[----:B------:R-:W-:Y:S01]  /*12e20*/  ISETP.NE.AND P0, PT, R33, RZ, PT ;  /* 0x000000ff2100720c */ /* 0x000fe20003f05270 */
[----:B------:R-:W-:Y:S02]  /*12e30*/  IMAD R3, R3, R28, RZ ;  /* 0x0000001c03037224 */ /* 0x000fe400078e02ff */
[----:B------:R-:W-:Y:S02]  /*12e40*/  IMAD.MOV.U32 R20, RZ, RZ, R14 ;  /* 0x000000ffff147224 */ /* 0x000fe400078e000e */
[----:B------:R-:W-:Y:S02]  /*12e50*/  IMAD R3, R29, R9, R3 ;  /* 0x000000091d037224 */ /* 0x000fe400078e0203 */
[----:B------:R-:W-:-:S03]  /*12e60*/  VIADD R32, R32, 0xfffffff8 ;  /* 0xfffffff820207836 */ /* 0x000fc60000000000 */
[----:B------:R-:W-:-:S05]  /*12e70*/  IADD3 R3, PT, PT, R7, R3, RZ ;  /* 0x0000000307037210 */ /* 0x000fca0007ffe0ff */
[----:B--2---:R-:W-:Y:S02]  /*12e80*/  IMAD R3, R3, R4, RZ ;  /* 0x0000000403037224 */ /* 0x004fe400078e02ff */
[----:B------:R-:W-:-:S04]  /*12e90*/  IMAD.WIDE.U32 R8, R4, R6, R20 ;  /* 0x0000000604087225 */ /* 0x000fc800078e0014 */
[----:B------:R-:W-:Y:S01]  /*12ea0*/  IMAD R3, R5, R6, R3 ;  /* 0x0000000605037224 */ /* 0x000fe200078e0203 */
[----:B------:R-:W-:-:S03]  /*12eb0*/  MOV R29, R8 ;  /* 0x00000008001d7202 */ /* 0x000fc60000000f00 */
[----:B------:R-:W-:Y:S01]  /*12ec0*/  IMAD.IADD R28, R9, 0x1, R3 ;  /* 0x00000001091c7824 */ /* 0x000fe200078e0203 */
[----:B------:R-:W-:Y:S06]  /*12ed0*/  @P0 BRA `(.L_x_468) ;  /* 0xffffffe400840947 */ /* 0x000fec000383ffff */
[----:B------:R-:W-:Y:S05]  /*12ee0*/  BSYNC.RECONVERGENT B0 ;  /* 0x0000000000007941 */ /* 0x000fea0003800200 */
.L_x_443:
[----:B------:R-:W-:-:S07]  /*12ef0*/  IADD3 R32, PT, PT, R32, 0x3, RZ ;  /* 0x0000000320207810 */ /* 0x000fce0007ffe0ff */
.L_x_442:
[----:B------:R-:W-:-:S09]  /*12f00*/  UISETP.NE.AND UP0, UPT, UR43, URZ, UPT ;  /* 0x000000ff2b00728c */ /* 0x000fd2000bf05270 */
[----:B------:R-:W-:Y:S05]  /*12f10*/  BRA.U !UP0, `(.L_x_437) ;  /* 0x0000001508d87547 */ /* 0x000fea000b800000 */
[----:B------:R-:W-:-:S09]  /*12f20*/  UISETP.GE.U32.AND UP0, UPT, UR43, 0x4, UPT ;  /* 0x000000042b00788c */ /* 0x000fd2000bf06070 */
[----:B------:R-:W-:Y:S05]  /*12f30*/  BRA.U !UP0, `(.L_x_469) ;  /* 0x0000000d08547547 */ /* 0x000fea000b800000 */
[----:B------:R-:W0:Y:S02]  /*12f40*/  LDC.64 R14, c[0x0][0x760] ;  /* 0x0001d800ff0e7b82 */ /* 0x000e240000000a00 */
        /* <DEDUP_REMOVED lines=10> */
[----:B0-----:R-:W1:Y:S02]  /*12ff0*/  MUFU.RCP R0, R0 ;  /* 0x0000000000007308 */ /* 0x001e640000001000 */
[----:B-1234-:R-:W-:-:S06]  /*13000*/  VIADD R4, R0, 0xffffffe ;  /* 0x0ffffffe00047836 */ /* 0x01efcc0000000000 */
        /* <DEDUP_REMOVED lines=14> */
.L_x_471:
[----:B------:R-:W-:Y:S01]  /*130f0*/  MOV R8, R36 ;  /* 0x0000002400087202 */ /* 0x000fe20000000f00 */
[----:B-1234-:R-:W-:Y:S01]  /*13100*/  IMAD.MOV.U32 R5, RZ, RZ, R35 ;  /* 0x000000ffff057224 */ /* 0x01efe200078e0023 */
[----:B------:R-:W-:Y:S01]  /*13110*/  MOV R3, R15 ;  /* 0x0000000f00037202 */ /* 0x000fe20000000f00 */
[----:B------:R-:W-:Y:S01]  /*13120*/  IMAD.MOV.U32 R4, RZ, RZ, R14 ;  /* 0x000000ffff047224 */ /* 0x000fe200078e000e */
[----:B------:R-:W-:-:S07]  /*13130*/  MOV R0, 0x13150 ;  /* 0x0001315000007802 */ /* 0x000fce0000000f00 */
[----:B------:R-:W-:Y:S05]  /*13140*/  CALL.REL.NOINC `($__internal_0_$__cuda_sm20_div_s64) ;  /* 0x0000016c00747944 */ /* 0x000fea0003c00000 */
[----:B------:R-:W-:Y:S02]  /*13150*/  IMAD.MOV.U32 R24, RZ, RZ, R6 ;  /* 0x000000ffff187224 */ /* 0x000fe400078e0006 */
[----:B------:R-:W-:-:S07]  /*13160*/  IMAD.MOV.U32 R25, RZ, RZ, R7 ;  /* 0x000000ffff197224 */ /* 0x000fce00078e0007 */
.L_x_472:
[----:B------:R-:W-:Y:S05]  /*13170*/  BSYNC.RECONVERGENT B0 ;  /* 0x0000000000007941 */ /* 0x000fea0003800200 */
.L_x_470:
        /* <DEDUP_REMOVED lines=44> */
.L_x_474:
        /* <DEDUP_REMOVED lines=8> */
.L_x_475:
[----:B------:R-:W-:Y:S05]  /*134c0*/  BSYNC.RECONVERGENT B0 ;  /* 0x0000000000007941 */ /* 0x000fea0003800200 */
.L_x_473:
        /* <DEDUP_REMOVED lines=8> */
[----:B------:R-:W-:Y:S01]  /*13550*/  IMAD.MOV.U32 R6, RZ, RZ, R24 ;  /* 0x000000ffff067224 */ /* 0x000fe200078e0018 */
[----:B------:R-:W-:-:S03]  /*13560*/  MOV R7, R25 ;  /* 0x0000001900077202 */ /* 0x000fc60000000f00 */
[----:B------:R-:W-:-:S04]  /*13570*/  IMAD.X R3, RZ, RZ, ~R21, P0 ;  /* 0x000000ffff037224 */ /* 0x000fc800000e0e15 */
[----:B------:R-:W-:Y:S02]  /*13580*/  IMAD R3, R3, R26, RZ ;  /* 0x0000001a03037224 */ /* 0x000fe400078e02ff */
[----:B------:R-:W-:-:S04]  /*13590*/  IMAD.WIDE.U32 R6, R26, R9, R6 ;  /* 0x000000091a067225 */ /* 0x000fc800078e0006 */
[----:B------:R-:W-:-:S04]  /*135a0*/  IMAD R3, R27, R9, R3 ;  /* 0x000000091b037224 */ /* 0x000fc800078e0203 */
[----:B------:R-:W-:Y:S02]  /*135b0*/  IMAD.IADD R3, R7, 0x1, R3 ;  /* 0x0000000107037824 */ /* 0x000fe400078e0203 */
        /* <DEDUP_REMOVED lines=29> */
.L_x_477:
        /* <DEDUP_REMOVED lines=8> */
.L_x_478:
[----:B------:R-:W-:Y:S05]  /*13810*/  BSYNC.RECONVERGENT B0 ;  /* 0x0000000000007941 */ /* 0x000fea0003800200 */
.L_x_476:
        /* <DEDUP_REMOVED lines=44> */
.L_x_480:
        /* <DEDUP_REMOVED lines=8> */
.L_x_481:
[----:B------:R-:W-:Y:S05]  /*13b60*/  BSYNC.RECONVERGENT B0 ;  /* 0x0000000000007941 */ /* 0x000fea0003800200 */
.L_x_479:
        /* <DEDUP_REMOVED lines=18> */
.L_x_469:
[----:B------:R-:W-:-:S09]  /*13c90*/  UISETP.NE.AND UP0, UPT, UR38, URZ, UPT ;  /* 0x000000ff2600728c */ /* 0x000fd2000bf05270 */
[----:B------:R-:W-:Y:S05]  /*13ca0*/  BRA.U !UP0, `(.L_x_437) ;  /* 0x0000000908747547 */ /* 0x000fea000b800000 */
[----:B------:R-:W-:-:S09]  /*13cb0*/  UISETP.NE.AND UP0, UPT, UR44, URZ, UPT ;  /* 0x000000ff2c00728c */ /* 0x000fd2000bf05270 */
[----:B------:R-:W-:Y:S05]  /*13cc0*/  BRA.U !UP0, `(.L_x_482) ;  /* 0x0000000508ac7547 */ /* 0x000fea000b800000 */
[----:B-1234-:R-:W0:Y:S02]  /*13cd0*/  LDC.64 R4, c[0x0][0x760] ;  /* 0x0001d800ff047b82 */ /* 0x01ee240000000a00 */
[----:B0-----:R-:W-:-:S05]  /*13ce0*/  IMAD.WIDE.U32 R4, R32, 0x8, R4 ;  /* 0x0000000820047825 */ /* 0x001fca00078e0004 */
        /* <DEDUP_REMOVED lines=25> */
.L_x_484:
[----:B------:R-:W-:Y:S01]  /*13e80*/  IMAD.MOV.U32 R8, RZ, RZ, R36 ;  /* 0x000000ffff087224 */ /* 0x000fe200078e0024 */
[----:B------:R-:W-:Y:S01]  /*13e90*/  MOV R4, R14 ;  /* 0x0000000e00047202 */ /* 0x000fe20000000f00 */
[----:B------:R-:W-:Y:S01]  /*13ea0*/  IMAD.MOV.U32 R5, RZ, RZ, R35 ;  /* 0x000000ffff057224 */ /* 0x000fe200078e0023 */
[----:B------:R-:W-:Y:S01]  /*13eb0*/  MOV R0, 0x13ee0 ;  /* 0x00013ee000007802 */ /* 0x000fe20000000f00 */
[----:B------:R-:W-:-:S07]  /*13ec0*/  IMAD.MOV.U32 R3, RZ, RZ, R15 ;  /* 0x000000ffff037224 */ /* 0x000fce00078e000f */
[----:B------:R-:W-:Y:S05]  /*13ed0*/  CALL.REL.NOINC `($__internal_0_$__cuda_sm20_div_s64) ;  /* 0x0000016000107944 */ /* 0x000fea0003c00000 */
[----:B------:R-:W-:Y:S01]  /*13ee0*/  IMAD.MOV.U32 R20, RZ, RZ, R6 ;  /* 0x000000ffff147224 */ /* 0x000fe200078e0006 */
[----:B------:R-:W-:-:S07]  /*13ef0*/  MOV R21, R7 ;  /* 0x0000000700157202 */ /* 0x000fce0000000f00 */
.L_x_485:
[----:B------:R-:W-:Y:S05]  /*13f00*/  BSYNC.RECONVERGENT B0 ;  /* 0x0000000000007941 */ /* 0x000fea0003800200 */
.L_x_483:
[----:B------:R-:W0:Y:S01]  /*13f10*/  LDC.64 R24, c[0x0][0x760] ;  /* 0x0001d800ff187b82 */ /* 0x000e220000000a00 */
[----:B------:R-:W-:-:S07]  /*13f20*/  VIADD R33, R32, 0xffffffff ;  /* 0xffffffff20217836 */ /* 0x000fce0000000000 */
[----:B------:R-:W1:Y:S01]  /*13f30*/  LDC.64 R4, c[0x0][0x768] ;  /* 0x0001da00ff047b82 */ /* 0x000e620000000a00 */
[----:B0-----:R-:W-:-:S06]  /*13f40*/  IMAD.WIDE.U32 R24, R33, 0x8, R24 ;  /* 0x0000000821187825 */ /* 0x001fcc00078e0018 */
[----:B------:R-:W2:Y:S01]  /*13f50*/  LDG.E.64 R24, desc[UR36][R24.64] ;  /* 0x0000002418187981 */ /* 0x000ea2000c1e1b00 */
[----:B-1----:R-:W-:-:S06]  /*13f60*/  IMAD.WIDE.U32 R4, R32, 0x8, R4 ;  /* 0x0000000820047825 */ /* 0x002fcc00078e0004 */
[----:B------:R-:W3:Y:S01]  /*13f70*/  LDG.E.64 R4, desc[UR36][R4.64] ;  /* 0x0000002404047981 */ /* 0x000ee2000c1e1b00 */
[----:B------:R-:W-:Y:S02]  /*13f80*/  IADD3 R9, P0, PT, RZ, -R20, RZ ;  /* 0x80000014ff097210 */ /* 0x000fe40007f1e0ff */
        /* <DEDUP_REMOVED lines=36> */
.L_x_487:
        /* <DEDUP_REMOVED lines=8> */
.L_x_488:
[----:B------:R-:W-:Y:S05]  /*14250*/  BSYNC.RECONVERGENT B0 ;  /* 0x0000000000007941 */ /* 0x000fea0003800200 */
.L_x_486:
[----:B------:R-:W0:Y:S02]  /*14260*/  LDC.64 R4, c[0x0][0x768] ;  /* 0x0001da00ff047b82 */ /* 0x000e240000000a00 */
[----:B0-----:R-:W-:-:S06]  /*14270*/  IMAD.WIDE.U32 R4, R33, 0x8, R4 ;  /* 0x0000000821047825 */ /* 0x001fcc00078e0004 */
[----:B------:R-:W2:Y:S01]  /*14280*/  LDG.E.64 R4, desc[UR36][R4.64] ;  /* 0x0000002404047981 */ /* 0x000ea2000c1e1b00 */
[----:B------:R-:W-:Y:S01]  /*14290*/  IADD3 R9, P0, PT, RZ, -R36, RZ ;  /* 0x80000024ff097210 */ /* 0x000fe20007f1e0ff */
[----:B------:R-:W-:Y:S01]  /*142a0*/  IMAD.MOV.U32 R6, RZ, RZ, R20 ;  /* 0x000000ffff067224 */ /* 0x000fe200078e0014 */
[----:B------:R-:W-:Y:S01]  /*142b0*/  MOV R7, R21 ;  /* 0x0000001500077202 */ /* 0x000fe20000000f00 */
[----:B------:R-:W-:Y:S01]  /*142c0*/  IMAD.MOV.U32 R14, RZ, RZ, R26 ;  /* 0x000000ffff0e7224 */ /* 0x000fe200078e001a */
[----:B------:R-:W-:Y:S01]  /*142d0*/  IADD3 R32, PT, PT, R32, -0x2, RZ ;  /* 0xfffffffe20207810 */ /* 0x000fe20007ffe0ff */
        /* <DEDUP_REMOVED lines=8> */
[----:B------:R-:W-:Y:S02]  /*14360*/  IMAD.MOV.U32 R29, RZ, RZ, R14 ;  /* 0x000000ffff1d7224 */ /* 0x000fe400078e000e */
[----:B------:R-:W-:-:S07]  /*14370*/  IMAD.IADD R28, R15, 0x1, R3 ;  /* 0x000000010f1c7824 */ /* 0x000fce00078e0203 */
.L_x_482:
[----:B------:R-:W0:Y:S02]  /*14380*/  LDCU UR4, c[0x0][0x758] ;  /* 0x0000eb00ff0477ac */ /* 0x000e240008000800 */
[----:B0-----:R-:W-:-:S04]  /*14390*/  ULOP3.LUT UR4, UR4, 0x1, URZ, 0xc0, !UPT ;  /* 0x0000000104047892 */ /* 0x001fc8000f8ec0ff */
[----:B------:R-:W-:-:S09]  /*143a0*/  UISETP.NE.U32.AND UP0, UPT, UR4, 0x1, UPT ;  /* 0x000000010400788c */ /* 0x000fd2000bf05070 */
        /* <DEDUP_REMOVED lines=22> */
[----:B------:R-:W-:-:S05]  /*14510*/  @P0 IMAD.IADD R3, R3, 0x1, -R4 ;  /* 0x0000000103030824 */ /* 0x000fca00078e0a04 */
[----:B------:R-:W-:-:S13]  /*14520*/  ISETP.GE.U32.AND P0, PT, R3, R4, PT ;  /* 0x000000040300720c */ /* 0x000fda0003f06070 */
[----:B------:R-:W-:Y:S01]  /*14530*/  @P0 IMAD.IADD R3, R3, 0x1, -R4 ;  /* 0x0000000103030824 */ /* 0x000fe200078e0a04 */
[----:B------:R-:W-:-:S04]  /*14540*/  @!P1 LOP3.LUT R3, RZ, R4, RZ, 0x33, !PT ;  /* 0x00000004ff039212 */ /* 0x000fc800078e33ff */
[----:B------:R-:W-:Y:S01]  /*14550*/  MOV R4, R3 ;  /* 0x0000000300047202 */ /* 0x000fe20000000f00 */
[----:B------:R-:W-:Y:S06]  /*14560*/  BRA `(.L_x_491) ;  /* 0x0000000000187947 */ /* 0x000fec0003800000 */
.L_x_490:
[----:B------:R-:W-:Y:S01]  /*14570*/  IMAD.MOV.U32 R0, RZ, RZ, R4 ;  /* 0x000000ffff007224 */ /* 0x000fe200078e0004 */
[----:B------:R-:W-:Y:S02]  /*14580*/  MOV R10, R5 ;  /* 0x00000005000a7202 */ /* 0x000fe40000000f00 */
[----:B------:R-:W-:-:S07]  /*14590*/  MOV R11, 0x145b0 ;  /* 0x000145b0000b7802 */ /* 0x000fce0000000f00 */
[----:B------:R-:W-:Y:S05]  /*145a0*/  CALL.REL.NOINC `($__internal_1_$__cuda_sm20_rem_s64) ;  /* 0x0000015c00b87944 */ /* 0x000fea0003c00000 */
[----:B------:R-:W-:Y:S02]  /*145b0*/  IMAD.MOV.U32 R4, RZ, RZ, R0 ;  /* 0x000000ffff047224 */ /* 0x000fe400078e0000 */
[----:B------:R-:W-:-:S07]  /*145c0*/  IMAD.MOV.U32 R5, RZ, RZ, R3 ;  /* 0x000000ffff057224 */ /* 0x000fce00078e0003 */
.L_x_491:
[----:B------:R-:W-:Y:S05]  /*145d0*/  BSYNC.RECONVERGENT B0 ;  /* 0x0000000000007941 */ /* 0x000fea0003800200 */
.L_x_489:
        /* <DEDUP_REMOVED lines=8> */
[----:B------:R-:W-:-:S03]  /*14660*/  IMAD.MOV.U32 R29, RZ, RZ, R8 ;  /* 0x000000ffff1d7224 */ /* 0x000fc600078e0008 */
[----:B------:R-:W-:-:S07]  /*14670*/  IADD3 R28, PT, PT, R9, R3, RZ ;  /* 0x00000003091c7210 */ /* 0x000fce0007ffe0ff */
.L_x_437:
[----:B------:R-:W0:Y:S01]  /*14680*/  LDCU.64 UR4, c[0x0][0x770] ;  /* 0x0000ee00ff0477ac */ /* 0x000e220008000a00 */
[----:B------:R-:W-:Y:S01]  /*14690*/  BSSY.RECONVERGENT B7, `(.L_x_492) ;  /* 0x000002c000077945 */ /* 0x000fe20003800200 */
[----:B0-----:R-:W-:-:S04]  /*146a0*/  LEA R3, P0, R29, UR4, 0x3 ;  /* 0x000000041d037c11 */ /* 0x001fc8000f8018ff */
[-C--:B------:R-:W-:Y:S02]  /*146b0*/  LEA R0, P1, R18, R3.reuse, 0x3 ;  /* 0x0000000312007211 */ /* 0x080fe400078218ff */
[----:B------:R-:W-:Y:S02]  /*146c0*/  LEA.HI.X R29, R29, UR5, R28, 0x3, P0 ;  /* 0x000000051d1d7c11 */ /* 0x000fe400080f1c1c */
[----:B------:R-:W-:Y:S02]  /*146d0*/  LEA R25, P0, R16, R3, 0x3 ;  /* 0x0000000310197211 */ /* 0x000fe400078018ff */
[----:B------:R-:W-:Y:S02]  /*146e0*/  IADD3 R0, P2, PT, R0, 0x8, RZ ;  /* 0x0000000800007810 */ /* 0x000fe40007f5e0ff */
[-C--:B------:R-:W-:Y:S02]  /*146f0*/  LEA.HI.X R3, R18, R29.reuse, R19, 0x3, P1 ;  /* 0x0000001d12037211 */ /* 0x080fe400008f1c13 */
[----:B------:R-:W-:-:S02]  /*14700*/  LEA.HI.X R24, R16, R29, R17, 0x3, P0 ;  /* 0x0000001d10187211 */ /* 0x000fc400000f1c11 */
[----:B------:R-:W-:Y:S01]  /*14710*/  ISETP.GE.U32.AND P0, PT, R0, R25, PT ;  /* 0x000000190000720c */ /* 0x000fe20003f06070 */
[----:B------:R-:W-:Y:S01]  /*14720*/  IMAD.X R3, RZ, RZ, R3, P2 ;  /* 0x000000ffff037224 */ /* 0x000fe200010e0603 */
[----:B------:R-:W-:-:S04]  /*14730*/  ISETP.LE.U32.AND P1, PT, R16, R18, PT ;  /* 0x000000121000720c */ /* 0x000fc80003f23070 */
[----:B------:R-:W-:-:S04]  /*14740*/  ISETP.GE.U32.AND.EX P0, PT, R3, R24, PT, P0 ;  /* 0x000000180300720c */ /* 0x000fc80003f06100 */
[----:B------:R-:W-:-:S13]  /*14750*/  ISETP.LE.OR.EX P0, PT, R17, R19, P0, P1 ;  /* 0x000000131100720c */ /* 0x000fda0000703710 */
[----:B------:R-:W-:Y:S05]  /*14760*/  @P0 BRA `(.L_x_493) ;  /* 0x0000000000780947 */ /* 0x000fea0003800000 */
[----:B------:R-:W-:Y:S01]  /*14770*/  IMAD.MOV.U32 R16, RZ, RZ, R0 ;  /* 0x000000ffff107224 */ /* 0x000fe200078e0000 */
[----:B------:R-:W-:-:S07]  /*14780*/  MOV R17, R3 ;  /* 0x0000000300117202 */ /* 0x000fce0000000f00 */
.L_x_496:
[----:B-1234-:R-:W2:Y:S04]  /*14790*/  LDG.E.64 R4, desc[UR36][R16.64+-0x8] ;  /* 0xfffff82410047981 */ /* 0x01eea8000c1e1b00 */
[----:B------:R-:W2:Y:S01]  /*147a0*/  LDG.E.64 R6, desc[UR36][R16.64] ;  /* 0x0000002410067981 */ /* 0x000ea2000c1e1b00 */
[----:B------:R-:W-:Y:S01]  /*147b0*/  BSSY.RECONVERGENT B8, `(.L_x_494) ;  /* 0x0000014000087945 */ /* 0x000fe20003800200 */
[----:B--2---:R-:W-:-:S04]  /*147c0*/  ISETP.GE.U32.AND P0, PT, R4, R6, PT ;  /* 0x000000060400720c */ /* 0x004fc80003f06070 */
[----:B------:R-:W-:-:S13]  /*147d0*/  ISETP.GE.AND.EX P0, PT, R5, R7, PT, P0 ;  /* 0x000000070500720c */ /* 0x000fda0003f06300 */
[----:B------:R-:W-:Y:S05]  /*147e0*/  @!P0 BRA `(.L_x_495) ;  /* 0x0000000000408947 */ /* 0x000fea0003800000 */
        /* <DEDUP_REMOVED lines=16> */
.L_x_495:
[----:B------:R-:W-:Y:S05]  /*148f0*/  BSYNC.RECONVERGENT B8 ;  /* 0x0000000000087941 */ /* 0x000fea0003800200 */
.L_x_494:
[----:B------:R-:W-:-:S05]  /*14900*/  IADD3 R16, P0, PT, R16, 0x8, RZ ;  /* 0x0000000810107810 */ /* 0x000fca0007f1e0ff */
[----:B------:R-:W-:Y:S01]  /*14910*/  IMAD.X R17, RZ, RZ, R17, P0 ;  /* 0x000000ffff117224 */ /* 0x000fe200000e0611 */
[----:B------:R-:W-:-:S04]  /*14920*/  ISETP.GE.U32.AND P0, PT, R16, R25, PT ;  /* 0x000000191000720c */ /* 0x000fc80003f06070 */
[----:B------:R-:W-:-:S13]  /*14930*/  ISETP.GE.U32.AND.EX P0, PT, R17, R24, PT, P0 ;  /* 0x000000181100720c */ /* 0x000fda0003f06100 */
[----:B------:R-:W-:Y:S05]  /*14940*/  @!P0 BRA `(.L_x_496) ;  /* 0xfffffffc00908947 */ /* 0x000fea000383ffff */
.L_x_493:
[----:B------:R-:W-:Y:S05]  /*14950*/  BSYNC.RECONVERGENT B7 ;  /* 0x0000000000077941 */ /* 0x000fea0003800200 */
.L_x_492:
[----:B------:R-:W0:Y:S01]  /*14960*/  LDCU.64 UR4, c[0x0][0x710] ;  /* 0x0000e200ff0477ac */ /* 0x000e220008000a00 */
[----:B------:R-:W-:-:S04]  /*14970*/  LOP3.LUT R0, R22, 0xff, RZ, 0xc0, !PT ;  /* 0x000000ff16007812 */ /* 0x000fc800078ec0ff */
[----:B------:R-:W-:Y:S02]  /*14980*/  ISETP.GT.AND P1, PT, R0, 0x9, PT ;  /* 0x000000090000780c */ /* 0x000fe40003f24270 */
[----:B0-----:R-:W-:-:S05]  /*14990*/  IADD3 R2, P0, PT, R2, UR4, RZ ;  /* 0x0000000402027c10 */ /* 0x001fca000ff1e0ff */
        /* <DEDUP_REMOVED lines=12> */
.L_x_500:
[----:B------:R0:W-:Y:S01]  /*14a60*/  STG.E.U8 desc[UR36][R2.64], RZ ;  /* 0x000000ff02007986 */ /* 0x0001e2000c101124 */
[----:B------:R-:W-:Y:S05]  /*14a70*/  BRA `(.L_x_502) ;  /* 0x00000004008c7947 */ /* 0x000fea0003800000 */
.L_x_499:
        /* <DEDUP_REMOVED lines=8> */
.L_x_504:
[----:B------:R0:W-:Y:S01]  /*14b00*/  STG.E desc[UR36][R2.64], RZ ;  /* 0x000000ff02007986 */ /* 0x0001e2000c101924 */
[----:B------:R-:W-:Y:S05]  /*14b10*/  BRA `(.L_x_502) ;  /* 0x0000000400647947 */ /* 0x000fea0003800000 */
.L_x_503:
[----:B------:R0:W-:Y:S01]  /*14b20*/  STG.E.U16 desc[UR36][R2.64], RZ ;  /* 0x000000ff02007986 */ /* 0x0001e2000c101524 */
[----:B------:R-:W-:Y:S05]  /*14b30*/  BRA `(.L_x_502) ;  /* 0x00000004005c7947 */ /* 0x000fea0003800000 */
.L_x_498:
        /* <DEDUP_REMOVED lines=8> */
.L_x_506:
[----:B------:R0:W-:Y:S01]  /*14bc0*/  STG.E.U16 desc[UR36][R2.64], RZ ;  /* 0x000000ff02007986 */ /* 0x0001e2000c101524 */
[----:B------:R-:W-:Y:S05]  /*14bd0*/  BRA `(.L_x_502) ;  /* 0x0000000400347947 */ /* 0x000fea0003800000 */
.L_x_505:
        /* <DEDUP_REMOVED lines=8> */
.L_x_508:
[----:B------:R0:W-:Y:S01]  /*14c60*/  STG.E desc[UR36][R2.64], RZ ;  /* 0x000000ff02007986 */ /* 0x0001e2000c101924 */
[----:B------:R-:W-:Y:S05]  /*14c70*/  BRA `(.L_x_502) ;  /* 0x00000004000c7947 */ /* 0x000fea0003800000 */
.L_x_507:
[----:B------:R0:W-:Y:S01]  /*14c80*/  STG.E.64 desc[UR36][R2.64], RZ ;  /* 0x000000ff02007986 */ /* 0x0001e2000c101b24 */
[----:B------:R-:W-:Y:S05]  /*14c90*/  BRA `(.L_x_502) ;  /* 0x0000000400047947 */ /* 0x000fea0003800000 */
.L_x_497:
        /* <DEDUP_REMOVED lines=10> */
.L_x_511:
[----:B------:R0:W-:Y:S01]  /*14d40*/  STG.E.128 desc[UR36][R2.64], RZ ;  /* 0x000000ff02007986 */ /* 0x0001e2000c101d24 */
[----:B------:R-:W-:Y:S05]  /*14d50*/  BRA `(.L_x_502) ;  /* 0x0000000000d47947 */ /* 0x000fea0003800000 */
.L_x_510:
        /* <DEDUP_REMOVED lines=8> */
.L_x_513:
[----:B------:R0:W-:Y:S01]  /*14de0*/  STG.E.U8 desc[UR36][R2.64], RZ ;  /* 0x000000ff02007986 */ /* 0x0001e2000c101124 */
[----:B------:R-:W-:Y:S05]  /*14df0*/  BRA `(.L_x_502) ;  /* 0x0000000000ac7947 */ /* 0x000fea0003800000 */
.L_x_512:
[----:B------:R0:W-:Y:S01]  /*14e00*/  STG.E.U16 desc[UR36][R2.64], RZ ;  /* 0x000000ff02007986 */ /* 0x0001e2000c101524 */
[----:B------:R-:W-:Y:S05]  /*14e10*/  BRA `(.L_x_502) ;  /* 0x0000000000a47947 */ /* 0x000fea0003800000 */
.L_x_509:
        /* <DEDUP_REMOVED lines=10> */
.L_x_516:
[----:B------:R0:W-:Y:S01]  /*14ec0*/  STG.E.U8 desc[UR36][R2.64], RZ ;  /* 0x000000ff02007986 */ /* 0x0001e2000c101124 */
[----:B------:R-:W-:Y:S05]  /*14ed0*/  BRA `(.L_x_502) ;  /* 0x0000000000747947 */ /* 0x000fea0003800000 */
.L_x_515:
[----:B------:R0:W-:Y:S01]  /*14ee0*/  STG.E.U8 desc[UR36][R2.64], RZ ;  /* 0x000000ff02007986 */ /* 0x0001e2000c101124 */
[----:B------:R-:W-:Y:S05]  /*14ef0*/  BRA `(.L_x_502) ;  /* 0x00000000006c7947 */ /* 0x000fea0003800000 */
.L_x_514:
[----:B------:R-:W-:-:S13]  /*14f00*/  ISETP.NE.AND P0, PT, R0, 0x1c, PT ;  /* 0x0000001c0000780c */ /* 0x000fda0003f05270 */
[----:B------:R-:W-:Y:S05]  /*14f10*/  @!P0 BRA `(.L_x_517) ;  /* 0x0000000000608947 */ /* 0x000fea0003800000 */
[----:B------:R-:W-:-:S13]  /*14f20*/  ISETP.NE.AND P0, PT, R0, 0x1d, PT ;  /* 0x0000001d0000780c */ /* 0x000fda0003f05270 */
[----:B------:R-:W-:Y:S05]  /*14f30*/  @!P0 BRA `(.L_x_518) ;  /* 0x0000000000508947 */ /* 0x000fea0003800000 */
[----:B------:R-:W-:-:S13]  /*14f40*/  ISETP.NE.AND P0, PT, R0, 0x2c, PT ;  /* 0x0000002c0000780c */ /* 0x000fda0003f05270 */
[----:B------:R0:W-:Y:S01]  /*14f50*/  @!P0 STG.E.U8 desc[UR36][R2.64], RZ ;  /* 0x000000ff02008986 */ /* 0x0001e2000c101124 */
[----:B------:R-:W-:Y:S05]  /*14f60*/  @!P0 BRA `(.L_x_502) ;  /* 0x0000000000508947 */ /* 0x000fea0003800000 */
.L_x_501:
[----:B------:R-:W-:Y:S01]  /*14f70*/  MOV R0, 0x0 ;  /* 0x0000000000007802 */ /* 0x000fe20000000f00 */
[----:B------:R-:W1:Y:S01]  /*14f80*/  LDCU.64 UR4, c[0x4][0x118] ;  /* 0x01002300ff0477ac */ /* 0x000e620008000a00 */
[----:B------:R-:W-:Y:S02]  /*14f90*/  HFMA2 R8, -RZ, RZ, 0, 6.020069122314453125e-06 ;  /* 0x00000065ff087431 */ /* 0x000fe400000001ff */
[----:B------:R-:W-:Y:S01]  /*14fa0*/  IMAD.MOV.U32 R12, RZ, RZ, 0x1 ;  /* 0x00000001ff0c7424 */ /* 0x000fe200078e00ff */
[----:B0-----:R0:W0:Y:S01]  /*14fb0*/  LDC.64 R2, c[0x4][R0] ;  /* 0x0100000000027b82 */ /* 0x0010220000000a00 */
        /* <DEDUP_REMOVED lines=11> */
.L_x_519:
[----:B------:R-:W-:Y:S05]  /*15070*/  BRA `(.L_x_502) ;  /* 0x00000000000c7947 */ /* 0x000fea0003800000 */
.L_x_518:
[----:B------:R0:W-:Y:S01]  /*15080*/  STG.E.64 desc[UR36][R2.64], RZ ;  /* 0x000000ff02007986 */ /* 0x0001e2000c101b24 */
[----:B------:R-:W-:Y:S05]  /*15090*/  BRA `(.L_x_502) ;  /* 0x0000000000047947 */ /* 0x000fea0003800000 */
.L_x_517:
[----:B------:R0:W-:Y:S02]  /*150a0*/  STG.E desc[UR36][R2.64], RZ ;  /* 0x000000ff02007986 */ /* 0x0001e4000c101924 */
.L_x_502:
[----:B------:R-:W-:-:S07]  /*150b0*/  IADD3 R38, PT, PT, R38, 0x80, RZ ;  /* 0x0000008026267810 */ /* 0x000fce0007ffe0ff */
.L_x_264:
[----:B------:R-:W-:Y:S05]  /*150c0*/  BSYNC.RECONVERGENT B6 ;  /* 0x0000000000067941 */ /* 0x000fea0003800200 */
.L_x_263:
[----:B------:R-:W5:Y:S01]  /*150d0*/  LDCU UR4, c[0x0][0x380] ;  /* 0x00007000ff0477ac */ /* 0x000f620008000800 */
[----:B------:R-:W-:Y:S01]  /*150e0*/  BSSY.RECONVERGENT B6, `(.L_x_520) ;  /* 0x0000a77000067945 */ /* 0x000fe20003800200 */
[----:B-----5:R-:W-:-:S13]  /*150f0*/  ISETP.GE.AND P0, PT, R38, UR4, PT ;  /* 0x0000000426007c0c */ /* 0x020fda000bf06270 */
[----:B------:R-:W-:Y:S05]  /*15100*/  @P0 BRA `(.L_x_521) ;  /* 0x000000a400d00947 */ /* 0x000fea0003800000 */
[----:B------:R-:W5:Y:S01]  /*15110*/  LDCU UR4, c[0x0][0x388] ;  /* 0x00007100ff0477ac */ /* 0x000f620008000800 */
[----:B------:R-:W-:Y:S01]  /*15120*/  IMAD.MOV.U32 R24, RZ, RZ, RZ ;  /* 0x000000ffff187224 */ /* 0x000fe200078e00ff */
[----:B------:R-:W-:Y:S01]  /*15130*/  CS2R R16, SRZ ;  /* 0x0000000000107805 */ /* 0x000fe2000001ff00 */
[----:B------:R-:W-:Y:S01]  /*15140*/  IMAD.MOV.U32 R18, RZ, RZ, RZ ;  /* 0x000000ffff127224 */ /* 0x000fe200078e00ff */
[----:B------:R-:W-:Y:S01]  /*15150*/  MOV R0, RZ ;  /* 0x000000ff00007202 */ /* 0x000fe20000000f00 */
[----:B01----:R-:W-:Y:S01]  /*15160*/  IMAD.MOV.U32 R2, RZ, RZ, RZ ;  /* 0x000000ffff027224 */ /* 0x003fe200078e00ff */
[----:B-----5:R-:W-:-:S09]  /*15170*/  UISETP.NE.AND UP0, UPT, UR4, URZ, UPT ;  /* 0x000000ff0400728c */ /* 0x020fd2000bf05270 */
[----:B------:R-:W-:Y:S05]  /*15180*/  BRA.U !UP0, `(.L_x_522) ;  /* 0x0000001908a07547 */ /* 0x000fea000b800000 */
[----:B------:R-:W2:Y:S01]  /*15190*/  LDCU.64 UR4, c[0x0][0x390] ;  /* 0x00007200ff0477ac */ /* 0x000ea20008000a00 */
[----:B------:R-:W-:Y:S01]  /*151a0*/  MOV R3, R38 ;  /* 0x0000002600037202 */ /* 0x000fe20000000f00 */
[----:B------:R-:W-:Y:S01]  /*151b0*/  IMAD.MOV.U32 R2, RZ, RZ, RZ ;  /* 0x000000ffff027224 */ /* 0x000fe200078e00ff */
[----:B------:R-:W0:Y:S01]  /*151c0*/  LDCU UR6, c[0x0][0x38c] ;  /* 0x00007180ff0677ac */ /* 0x000e220008000800 */
[----:B------:R-:W1:Y:S01]  /*151d0*/  LDCU.128 UR12, c[0x0][0x4c0] ;  /* 0x00009800ff0c77ac */ /* 0x000e620008000c00 */
[----:B------:R-:W5:Y:S01]  /*151e0*/  LDCU.64 UR8, c[0x0][0x4b8] ;  /* 0x00009700ff0877ac */ /* 0x000f620008000a00 */
[----:B------:R-:W-:Y:S01]  /*151f0*/  UISETP.NE.AND UP0, UPT, UR42, URZ, UPT ;  /* 0x000000ff2a00728c */ /* 0x000fe2000bf05270 */
[----:B--234-:R-:W-:-:S05]  /*15200*/  IMAD.HI.U32 R4, R38, UR4, R2 ;  /* 0x0000000426047c27 */ /* 0x01cfca000f8e0002 */
[----:B------:R-:W-:-:S05]  /*15210*/  SHF.R.U32.HI R5, RZ, UR5, R4 ;  /* 0x00000005ff057c19 */ /* 0x000fca0008011604 */
[----:B------:R-:W-:-:S04]  /*15220*/  IMAD.MOV R3, RZ, RZ, -R5 ;  /* 0x000000ffff037224 */ /* 0x000fc800078e0a05 */
[----:B0-----:R-:W-:-:S04]  /*15230*/  IMAD R0, R3, UR6, R38 ;  /* 0x0000000603007c24 */ /* 0x001fc8000f8e0226 */
[C---:B-1----:R-:W-:Y:S02]  /*15240*/  IMAD R17, R0.reuse, UR12, RZ ;  /* 0x0000000c00117c24 */ /* 0x042fe4000f8e02ff */
[C---:B------:R-:W-:Y:S02]  /*15250*/  IMAD R16, R0.reuse, UR13, RZ ;  /* 0x0000000d00107c24 */ /* 0x040fe4000f8e02ff */
[C---:B------:R-:W-:Y:S02]  /*15260*/  IMAD R18, R0.reuse, UR14, RZ ;  /* 0x0000000e00127c24 */ /* 0x040fe4000f8e02ff */
[C---:B------:R-:W-:Y:S02]  /*15270*/  IMAD R24, R0.reuse, UR15, RZ ;  /* 0x0000000f00187c24 */ /* 0x040fe4000f8e02ff */
[C---:B-----5:R-:W-:Y:S02]  /*15280*/  IMAD R2, R0.reuse, UR8, RZ ;  /* 0x0000000800027c24 */ /* 0x060fe4000f8e02ff */
        /* <DEDUP_REMOVED lines=397> */
[----:B------:R-:W3:Y:S02]  /*16b60*/  LDCU.128 UR12, c[0x0][0x700] ;  /* 0x0000e000ff0c77ac */ /* 0x000ee40008000c00 */
        /* <DEDUP_REMOVED lines=10> */
.L_x_522:
[----:B------:R-:W2:Y:S01]  /*16c10*/  LDCU.64 UR4, c[0x0][0x718] ;  /* 0x0000e300ff0477ac */ /* 0x000ea20008000a00 */
[----:B------:R-:W-:-:S04]  /*16c20*/  PRMT R3, R22, 0x7771, RZ ;  /* 0x0000777116037816 */ /* 0x000fc800000000ff */
[----:B------:R-:W-:Y:S02]  /*16c30*/  ISETP.GT.AND P1, PT, R3, 0x9, PT ;  /* 0x000000090300780c */ /* 0x000fe40003f24270 */
[----:B--234-:R-:W-:-:S05]  /*16c40*/  IADD3 R4, P0, PT, R0, UR4, RZ ;  /* 0x0000000400047c10 */ /* 0x01cfca000ff1e0ff */
        /* <DEDUP_REMOVED lines=13> */
.L_x_526:
[----:B------:R3:W5:Y:S01]  /*16d20*/  LDG.E.U8 R26, desc[UR36][R4.64] ;  /* 0x00000024041a7981 */ /* 0x000762000c1e1100 */
[----:B------:R-:W-:Y:S01]  /*16d30*/  HFMA2 R27, -RZ, RZ, 0, 0 ;  /* 0x00000000ff1b7431 */ /* 0x000fe200000001ff */
[----:B------:R-:W-:Y:S06]  /*16d40*/  BRA `(.L_x_528) ;  /* 0x0000000c00447947 */ /* 0x000fec0003800000 */
.L_x_525:
        /* <DEDUP_REMOVED lines=8> */
.L_x_530:
[----:B------:R-:W2:Y:S02]  /*16dd0*/  LDG.E R26, desc[UR36][R4.64] ;  /* 0x00000024041a7981 */ /* 0x000ea4000c1e1900 */
[----:B--2---:R-:W-:Y:S01]  /*16de0*/  SHF.R.S32.HI R27, RZ, 0x1f, R26 ;  /* 0x0000001fff1b7819 */ /* 0x004fe2000001141a */
[----:B------:R-:W-:Y:S06]  /*16df0*/  BRA `(.L_x_528) ;  /* 0x0000000c00187947 */ /* 0x000fec0003800000 */
.L_x_529:
[----:B------:R-:W2:Y:S02]  /*16e00*/  LDG.E.S16 R26, desc[UR36][R4.64] ;  /* 0x00000024041a7981 */ /* 0x000ea4000c1e1700 */
[----:B--2---:R-:W-:Y:S01]  /*16e10*/  SHF.R.S32.HI R27, RZ, 0x1f, R26 ;  /* 0x0000001fff1b7819 */ /* 0x004fe2000001141a */
[----:B------:R-:W-:Y:S06]  /*16e20*/  BRA `(.L_x_528) ;  /* 0x0000000c000c7947 */ /* 0x000fec0003800000 */
.L_x_524:
        /* <DEDUP_REMOVED lines=9> */
.L_x_532:
[----:B------:R-:W2:Y:S02]  /*16ec0*/  LDG.E.U16 R4, desc[UR36][R4.64] ;  /* 0x0000002404047981 */ /* 0x000ea4000c1e1500 */
[----:B--2---:R-:W-:-:S06]  /*16ed0*/  HADD2.F32 R26, -RZ, R4.H0_H0 ;  /* 0x20000004ff1a7230 */ /* 0x004fcc0000004100 */
[----:B------:R-:W3:Y:S02]  /*16ee0*/  F2I.S64.TRUNC R26, R26 ;  /* 0x0000001a001a7311 */ /* 0x000ee4000020d900 */
[----:B---3--:R-:W-:Y:S05]  /*16ef0*/  BRA `(.L_x_528) ;  /* 0x0000000800d87947 */ /* 0x008fea0003800000 */
.L_x_531:
        /* <DEDUP_REMOVED lines=9> */
.L_x_534:
[----:B------:R-:W2:Y:S02]  /*16f90*/  LDG.E.U16 R4, desc[UR36][R4.64] ;  /* 0x0000002404047981 */ /* 0x000ea4000c1e1500 */
[----:B--2---:R-:W-:-:S06]  /*16fa0*/  HADD2.F32 R26, -RZ, R4.H0_H0 ;  /* 0x20000004ff1a7230 */ /* 0x004fcc0000004100 */
[----:B------:R-:W3:Y:S02]  /*16fb0*/  F2I.S64.TRUNC R26, R26 ;  /* 0x0000001a001a7311 */ /* 0x000ee4000020d900 */
[----:B---3--:R-:W-:Y:S05]  /*16fc0*/  BRA `(.L_x_528) ;  /* 0x0000000800a47947 */ /* 0x008fea0003800000 */
.L_x_533:
[----:B------:R-:W2:Y:S02]  /*16fd0*/  LDG.E.64 R4, desc[UR36][R4.64] ;  /* 0x0000002404047981 */ /* 0x000ea4000c1e1b00 */
[----:B--2---:R3:W4:Y:S02]  /*16fe0*/  F2I.S64.F64.TRUNC R26, R4 ;  /* 0x00000004001a7311 */ /* 0x004724000030d900 */
[----:B---34-:R-:W-:Y:S05]  /*16ff0*/  BRA `(.L_x_528) ;  /* 0x0000000800987947 */ /* 0x018fea0003800000 */
.L_x_523:
        /* <DEDUP_REMOVED lines=13> */
.L_x_537:
[----:B------:R-:W2:Y:S02]  /*170d0*/  LDG.E.64 R4, desc[UR36][R4.64] ;  /* 0x0000002404047981 */ /* 0x000ea4000c1e1b00 */
[----:B--2---:R3:W4:Y:S02]  /*170e0*/  F2I.S64.F64.TRUNC R26, R4 ;  /* 0x00000004001a7311 */ /* 0x004724000030d900 */
[----:B---34-:R-:W-:Y:S05]  /*170f0*/  BRA `(.L_x_528) ;  /* 0x0000000800587947 */ /* 0x018fea0003800000 */
.L_x_536:
[----:B------:R-:W-:-:S13]  /*17100*/  ISETP.NE.AND P0, PT, R3, 0xf, PT ;  /* 0x0000000f0300780c */ /* 0x000fda0003f05270 */
[----:B------:R-:W-:Y:S05]  /*17110*/  @!P0 BRA `(.L_x_538) ;  /* 0x0000000000988947 */ /* 0x000fea0003800000 */
[----:B------:R-:W-:-:S13]  /*17120*/  ISETP.NE.AND P0, PT, R3, 0x17, PT ;  /* 0x000000170300780c */ /* 0x000fda0003f05270 */
[----:B------:R-:W-:Y:S05]  /*17130*/  @!P0 BRA `(.L_x_539) ;  /* 0x0000000000588947 */ /* 0x000fea0003800000 */
[----:B------:R-:W-:-:S13]  /*17140*/  ISETP.NE.AND P0, PT, R3, 0x18, PT ;  /* 0x000000180300780c */ /* 0x000fda0003f05270 */
[----:B------:R-:W-:Y:S05]  /*17150*/  @P0 BRA `(.L_x_527) ;  /* 0x0000000400e80947 */ /* 0x000fea0003800000 */
[----:B------:R-:W2:Y:S01]  /*17160*/  LDG.E.U8 R0, desc[UR36][R4.64] ;  /* 0x0000002404007981 */ /* 0x000ea2000c1e1100 */
[----:B------:R-:W-:Y:S01]  /*17170*/  MOV R7, 0x1f ;  /* 0x0000001f00077802 */ /* 0x000fe20000000f00 */
        /* <DEDUP_REMOVED lines=16> */
[----:B------:R3:W4:Y:S02]  /*17280*/  F2I.S64.TRUNC R26, R3 ;  /* 0x00000003001a7311 */ /* 0x000724000020d900 */
[----:B---34-:R-:W-:Y:S05]  /*17290*/  BRA `(.L_x_528) ;  /* 0x0000000400f07947 */ /* 0x018fea0003800000 */
.L_x_539:
        /* <DEDUP_REMOVED lines=12> */
[----:B------:R3:W4:Y:S02]  /*17360*/  F2I.S64.TRUNC R26, R0 ;  /* 0x00000000001a7311 */ /* 0x000724000020d900 */
[----:B---34-:R-:W-:Y:S05]  /*17370*/  BRA `(.L_x_528) ;  /* 0x0000000400b87947 */ /* 0x018fea0003800000 */
.L_x_538:
[----:B------:R-:W2:Y:S02]  /*17380*/  LDG.E.U16 R26, desc[UR36][R4.64] ;  /* 0x00000024041a7981 */ /* 0x000ea4000c1e1500 */
[----:B--2---:R-:W-:-:S06]  /*17390*/  SHF.L.U32 R26, R26, 0x10, RZ ;  /* 0x000000101a1a7819 */ /* 0x004fcc00000006ff */
[----:B------:R-:W3:Y:S02]  /*173a0*/  F2I.S64.TRUNC R26, R26 ;  /* 0x0000001a001a7311 */ /* 0x000ee4000020d900 */
[----:B---3--:R-:W-:Y:S05]  /*173b0*/  BRA `(.L_x_528) ;  /* 0x0000000400a87947 */ /* 0x008fea0003800000 */
.L_x_535:
        /* <DEDUP_REMOVED lines=11> */
.L_x_542:
        /* <DEDUP_REMOVED lines=21> */
.L_x_546:
[----:B------:R-:W-:Y:S05]  /*175c0*/  BSYNC.RECONVERGENT B1 ;  /* 0x0000000000017941 */ /* 0x000fea0003800200 */
.L_x_545:
[----:B------:R-:W-:Y:S02]  /*175d0*/  SHF.L.U32 R0, R0, 0x14, RZ ;  /* 0x0000001400007819 */ /* 0x000fe400000006ff */
[----:B------:R-:W-:-:S04]  /*175e0*/  LEA R3, R3, 0x3b800000, 0x17 ;  /* 0x3b80000003037811 */ /* 0x000fc800078eb8ff */
[----:B------:R-:W-:-:S07]  /*175f0*/  LOP3.LUT R26, R3, R0, R7, 0xfe, !PT ;  /* 0x00000000031a7212 */ /* 0x000fce00078efe07 */
.L_x_544:
[----:B------:R-:W-:Y:S05]  /*17600*/  BSYNC.RECONVERGENT B0 ;  /* 0x0000000000007941 */ /* 0x000fea0003800200 */
.L_x_543:
[----:B------:R-:W0:Y:S02]  /*17610*/  F2I.S64.TRUNC R26, R26 ;  /* 0x0000001a001a7311 */ /* 0x000e24000020d900 */
[----:B0-----:R-:W-:Y:S05]  /*17620*/  BRA `(.L_x_528) ;  /* 0x00000004000c7947 */ /* 0x001fea0003800000 */
.L_x_541:
        /* <DEDUP_REMOVED lines=21> */
.L_x_550:
[----:B------:R-:W-:Y:S05]  /*17780*/  BSYNC.RECONVERGENT B1 ;  /* 0x0000000000017941 */ /* 0x000fea0003800200 */
.L_x_549:
[----:B------:R-:W-:Y:S01]  /*17790*/  IMAD.SHL.U32 R0, R0, 0x200000, RZ ;  /* 0x0020000000007824 */ /* 0x000fe200078e00ff */
[----:B------:R-:W-:-:S04]  /*177a0*/  LEA R3, R3, 0x37800000, 0x17 ;  /* 0x3780000003037811 */ /* 0x000fc800078eb8ff */
[----:B------:R-:W-:-:S07]  /*177b0*/  LOP3.LUT R26, R3, R0, R7, 0xfe, !PT ;  /* 0x00000000031a7212 */ /* 0x000fce00078efe07 */
.L_x_548:
[----:B------:R-:W-:Y:S05]  /*177c0*/  BSYNC.RECONVERGENT B0 ;  /* 0x0000000000007941 */ /* 0x000fea0003800200 */
.L_x_547:
[----:B------:R-:W0:Y:S02]  /*177d0*/  F2I.S64.TRUNC R26, R26 ;  /* 0x0000001a001a7311 */ /* 0x000e24000020d900 */
[----:B0-----:R-:W-:Y:S05]  /*177e0*/  BRA `(.L_x_528) ;  /* 0x00000000009c7947 */ /* 0x001fea0003800000 */
.L_x_540:
        /* <DEDUP_REMOVED lines=8> */
[----:B------:R-:W-:Y:S01]  /*17870*/  HFMA2 R26, -RZ, RZ, 3.814697265625e-06, 0 ;  /* 0x00400000ff1a7431 */ /* 0x000fe200000001ff */
[----:B--2---:R-:W-:-:S13]  /*17880*/  ISETP.NE.AND P0, PT, R4, RZ, PT ;  /* 0x000000ff0400720c */ /* 0x004fda0003f05270 */
[----:B------:R-:W-:Y:S05]  /*17890*/  @!P0 BRA `(.L_x_554) ;  /* 0x00000000000c8947 */ /* 0x000fea0003800000 */
[----:B------:R-:W-:-:S13]  /*178a0*/  ISETP.NE.AND P0, PT, R4, 0xff, PT ;  /* 0x000000ff0400780c */ /* 0x000fda0003f05270 */
[----:B------:R-:W-:Y:S02]  /*178b0*/  @!P0 IMAD.MOV.U32 R26, RZ, RZ, 0x7f800001 ;  /* 0x7f800001ff1a8424 */ /* 0x000fe400078e00ff */
[----:B------:R-:W-:-:S07]  /*178c0*/  @P0 IMAD.SHL.U32 R26, R4, 0x800000, RZ ;  /* 0x00800000041a0824 */ /* 0x000fce00078e00ff */
.L_x_554:
[----:B------:R-:W-:Y:S05]  /*178d0*/  BSYNC.RECONVERGENT B0 ;  /* 0x0000000000007941 */ /* 0x000fea0003800200 */
.L_x_553:
[----:B------:R-:W3:Y:S02]  /*178e0*/  F2I.S64.TRUNC R26, R26 ;  /* 0x0000001a001a7311 */ /* 0x000ee4000020d900 */
[----:B---3--:R-:W-:Y:S05]  /*178f0*/  BRA `(.L_x_528) ;  /* 0x0000000000587947 */ /* 0x008fea0003800000 */
.L_x_527:
        /* <DEDUP_REMOVED lines=16> */
.L_x_555:
[----:B------:R-:W-:Y:S01]  /*17a00*/  CS2R R26, SRZ ;  /* 0x00000000001a7805 */ /* 0x000fe2000001ff00 */
[----:B------:R-:W-:Y:S06]  /*17a10*/  BRA `(.L_x_528) ;  /* 0x0000000000107947 */ /* 0x000fec0003800000 */
.L_x_552:
[----:B------:R2:W5:Y:S01]  /*17a20*/  LDG.E.64 R26, desc[UR36][R4.64] ;  /* 0x00000024041a7981 */ /* 0x000562000c1e1b00 */
[----:B------:R-:W-:Y:S05]  /*17a30*/  BRA `(.L_x_528) ;  /* 0x0000000000087947 */ /* 0x000fea0003800000 */
.L_x_551:
[----:B------:R1:W5:Y:S01]  /*17a40*/  LDG.E R26, desc[UR36][R4.64] ;  /* 0x00000024041a7981 */ /* 0x000362000c1e1900 */
[----:B------:R-:W-:-:S07]  /*17a50*/  MOV R27, RZ ;  /* 0x000000ff001b7202 */ /* 0x000fce0000000f00 */
.L_x_528:
        /* <DEDUP_REMOVED lines=17> */
.L_x_559:
[----:B------:R4:W5:Y:S01]  /*17b70*/  LDG.E.U8 R28, desc[UR36][R4.64] ;  /* 0x00000024041c7981 */ /* 0x000962000c1e1100 */
[----:B------:R-:W-:Y:S01]  /*17b80*/  IMAD.MOV.U32 R29, RZ, RZ, RZ ;  /* 0x000000ffff1d7224 */ /* 0x000fe200078e00ff */
[----:B------:R-:W-:Y:S06]  /*17b90*/  BRA `(.L_x_561) ;  /* 0x0000000c00447947 */ /* 0x000fec0003800000 */
.L_x_558:
        /* <DEDUP_REMOVED lines=8> */
.L_x_563:
[----:B------:R-:W2:Y:S02]  /*17c20*/  LDG.E R28, desc[UR36][R4.64] ;  /* 0x00000024041c7981 */ /* 0x000ea4000c1e1900 */
[----:B--2---:R-:W-:Y:S01]  /*17c30*/  SHF.R.S32.HI R29, RZ, 0x1f, R28 ;  /* 0x0000001fff1d7819 */ /* 0x004fe2000001141c */
[----:B------:R-:W-:Y:S06]  /*17c40*/  BRA `(.L_x_561) ;  /* 0x0000000c00187947 */ /* 0x000fec0003800000 */
.L_x_562:
[----:B------:R-:W2:Y:S02]  /*17c50*/  LDG.E.S16 R28, desc[UR36][R4.64] ;  /* 0x00000024041c7981 */ /* 0x000ea4000c1e1700 */
[----:B--2---:R-:W-:Y:S01]  /*17c60*/  SHF.R.S32.HI R29, RZ, 0x1f, R28 ;  /* 0x0000001fff1d7819 */ /* 0x004fe2000001141c */
[----:B------:R-:W-:Y:S06]  /*17c70*/  BRA `(.L_x_561) ;  /* 0x0000000c000c7947 */ /* 0x000fec0003800000 */
.L_x_557:
        /* <DEDUP_REMOVED lines=9> */
.L_x_565:
[----:B------:R-:W2:Y:S02]  /*17d10*/  LDG.E.U16 R4, desc[UR36][R4.64] ;  /* 0x0000002404047981 */ /* 0x000ea4000c1e1500 */
[----:B--2---:R-:W-:-:S06]  /*17d20*/  HADD2.F32 R28, -RZ, R4.H0_H0 ;  /* 0x20000004ff1c7230 */ /* 0x004fcc0000004100 */
[----:B------:R-:W3:Y:S02]  /*17d30*/  F2I.S64.TRUNC R28, R28 ;  /* 0x0000001c001c7311 */ /* 0x000ee4000020d900 */
[----:B---3--:R-:W-:Y:S05]  /*17d40*/  BRA `(.L_x_561) ;  /* 0x0000000800d87947 */ /* 0x008fea0003800000 */
.L_x_564:
        /* <DEDUP_REMOVED lines=9> */
.L_x_567:
[----:B------:R-:W2:Y:S02]  /*17de0*/  LDG.E.U16 R4, desc[UR36][R4.64] ;  /* 0x0000002404047981 */ /* 0x000ea4000c1e1500 */
[----:B--2---:R-:W-:-:S06]  /*17df0*/  HADD2.F32 R28, -RZ, R4.H0_H0 ;  /* 0x20000004ff1c7230 */ /* 0x004fcc0000004100 */
[----:B------:R-:W3:Y:S02]  /*17e00*/  F2I.S64.TRUNC R28, R28 ;  /* 0x0000001c001c7311 */ /* 0x000ee4000020d900 */
[----:B---3--:R-:W-:Y:S05]  /*17e10*/  BRA `(.L_x_561) ;  /* 0x0000000800a47947 */ /* 0x008fea0003800000 */
.L_x_566:
[----:B------:R-:W2:Y:S02]  /*17e20*/  LDG.E.64 R4, desc[UR36][R4.64] ;  /* 0x0000002404047981 */ /* 0x000ea4000c1e1b00 */
[----:B--2---:R3:W4:Y:S02]  /*17e30*/  F2I.S64.F64.TRUNC R28, R4 ;  /* 0x00000004001c7311 */ /* 0x004724000030d900 */
[----:B---34-:R-:W-:Y:S05]  /*17e40*/  BRA `(.L_x_561) ;  /* 0x0000000800987947 */ /* 0x018fea0003800000 */
.L_x_556:
        /* <DEDUP_REMOVED lines=13> */
.L_x_570:
[----:B------:R-:W2:Y:S02]  /*17f20*/  LDG.E.64 R4, desc[UR36][R4.64] ;  /* 0x0000002404047981 */ /* 0x000ea4000c1e1b00 */
[----:B--2---:R3:W4:Y:S02]  /*17f30*/  F2I.S64.F64.TRUNC R28, R4 ;  /* 0x00000004001c7311 */ /* 0x004724000030d900 */
[----:B---34-:R-:W-:Y:S05]  /*17f40*/  BRA `(.L_x_561) ;  /* 0x0000000800587947 */ /* 0x018fea0003800000 */
.L_x_569:
        /* <DEDUP_REMOVED lines=26> */
.L_x_572:
        /* <DEDUP_REMOVED lines=14> */
.L_x_571:
[----:B------:R-:W2:Y:S02]  /*181d0*/  LDG.E.U16 R28, desc[UR36][R4.64] ;  /* 0x00000024041c7981 */ /* 0x000ea4000c1e1500 */
[----:B--2---:R-:W-:-:S06]  /*181e0*/  IMAD.U32 R28, R28, 0x10000, RZ ;  /* 0x000100001c1c7824 */ /* 0x004fcc00078e00ff */
[----:B------:R-:W3:Y:S02]  /*181f0*/  F2I.S64.TRUNC R28, R28 ;  /* 0x0000001c001c7311 */ /* 0x000ee4000020d900 */
[----:B---3--:R-:W-:Y:S05]  /*18200*/  BRA `(.L_x_561) ;  /* 0x0000000400a87947 */ /* 0x008fea0003800000 */
.L_x_568:
        /* <DEDUP_REMOVED lines=11> */
.L_x_575:
        /* <DEDUP_REMOVED lines=21> */
.L_x_579:
[----:B------:R-:W-:Y:S05]  /*18410*/  BSYNC.RECONVERGENT B1 ;  /* 0x0000000000017941 */ /* 0x000fea0003800200 */
.L_x_578:
[----:B------:R-:W-:Y:S01]  /*18420*/  IMAD.SHL.U32 R0, R0, 0x100000, RZ ;  /* 0x0010000000007824 */ /* 0x000fe200078e00ff */
[----:B------:R-:W-:-:S04]  /*18430*/  LEA R3, R3, 0x3b800000, 0x17 ;  /* 0x3b80000003037811 */ /* 0x000fc800078eb8ff */
[----:B------:R-:W-:-:S07]  /*18440*/  LOP3.LUT R28, R3, R0, R7, 0xfe, !PT ;  /* 0x00000000031c7212 */ /* 0x000fce00078efe07 */
.L_x_577:
[----:B------:R-:W-:Y:S05]  /*18450*/  BSYNC.RECONVERGENT B0 ;  /* 0x0000000000007941 */ /* 0x000fea0003800200 */
.L_x_576:
[----:B------:R-:W1:Y:S02]  /*18460*/  F2I.S64.TRUNC R28, R28 ;  /* 0x0000001c001c7311 */ /* 0x000e64000020d900 */
[----:B-1----:R-:W-:Y:S05]  /*18470*/  BRA `(.L_x_561) ;  /* 0x00000004000c7947 */ /* 0x002fea0003800000 */
.L_x_574:
        /* <DEDUP_REMOVED lines=21> */
.L_x_583:
[----:B------:R-:W-:Y:S05]  /*185d0*/  BSYNC.RECONVERGENT B1 ;  /* 0x0000000000017941 */ /* 0x000fea0003800200 */
.L_x_582:
[----:B------:R-:W-:Y:S01]  /*185e0*/  IMAD.SHL.U32 R0, R0, 0x200000, RZ ;  /* 0x0020000000007824 */ /* 0x000fe200078e00ff */
[----:B------:R-:W-:-:S04]  /*185f0*/  LEA R3, R3, 0x37800000, 0x17 ;  /* 0x3780000003037811 */ /* 0x000fc800078eb8ff */
[----:B------:R-:W-:-:S07]  /*18600*/  LOP3.LUT R28, R3, R0, R7, 0xfe, !PT ;  /* 0x00000000031c7212 */ /* 0x000fce00078efe07 */
.L_x_581:
[----:B------:R-:W-:Y:S05]  /*18610*/  BSYNC.RECONVERGENT B0 ;  /* 0x0000000000007941 */ /* 0x000fea0003800200 */
.L_x_580:
[----:B------:R-:W1:Y:S02]  /*18620*/  F2I.S64.TRUNC R28, R28 ;  /* 0x0000001c001c7311 */ /* 0x000e64000020d900 */
[----:B-1----:R-:W-:Y:S05]  /*18630*/  BRA `(.L_x_561) ;  /* 0x00000000009c7947 */ /* 0x002fea0003800000 */
.L_x_573:
        /* <DEDUP_REMOVED lines=14> */
.L_x_587:
[----:B------:R-:W-:Y:S05]  /*18720*/  BSYNC.RECONVERGENT B0 ;  /* 0x0000000000007941 */ /* 0x000fea0003800200 */
.L_x_586:
[----:B------:R-:W2:Y:S02]  /*18730*/  F2I.S64.TRUNC R28, R28 ;  /* 0x0000001c001c7311 */ /* 0x000ea4000020d900 */
[----:B--2---:R-:W-:Y:S05]  /*18740*/  BRA `(.L_x_561) ;  /* 0x0000000000587947 */ /* 0x004fea0003800000 */
.L_x_560:
        /* <DEDUP_REMOVED lines=16> */
.L_x_588:
[----:B------:R-:W-:Y:S01]  /*18850*/  CS2R R28, SRZ ;  /* 0x00000000001c7805 */ /* 0x000fe2000001ff00 */
[----:B------:R-:W-:Y:S06]  /*18860*/  BRA `(.L_x_561) ;  /* 0x0000000000107947 */ /* 0x000fec0003800000 */
.L_x_585:
[----:B------:R2:W5:Y:S01]  /*18870*/  LDG.E.64 R28, desc[UR36][R4.64] ;  /* 0x00000024041c7981 */ /* 0x000562000c1e1b00 */
[----:B------:R-:W-:Y:S05]  /*18880*/  BRA `(.L_x_561) ;  /* 0x0000000000087947 */ /* 0x000fea0003800000 */
.L_x_584:
[----:B------:R1:W5:Y:S01]  /*18890*/  LDG.E R28, desc[UR36][R4.64] ;  /* 0x00000024041c7981 */ /* 0x000362000c1e1900 */
[----:B------:R-:W-:-:S07]  /*188a0*/  IMAD.MOV.U32 R29, RZ, RZ, RZ ;  /* 0x000000ffff1d7224 */ /* 0x000fce00078e00ff */
.L_x_561:
[----:B------:R-:W0:Y:S01]  /*188b0*/  LDCU.64 UR4, c[0x0][0x728] ;  /* 0x0000e500ff0477ac */ /* 0x000e220008000a00 */
[----:B------:R-:W-:-:S04]  /*188c0*/  PRMT R0, R22, 0x7773, RZ ;  /* 0x0000777316007816 */ /* 0x000fc800000000ff */
        /* <DEDUP_REMOVED lines=15> */
.L_x_592:
[----:B------:R4:W5:Y:S01]  /*189c0*/  LDG.E.U8 R16, desc[UR36][R4.64] ;  /* 0x0000002404107981 */ /* 0x000962000c1e1100 */
[----:B------:R-:W-:Y:S01]  /*189d0*/  IMAD.MOV.U32 R17, RZ, RZ, RZ ;  /* 0x000000ffff117224 */ /* 0x000fe200078e00ff */
[----:B------:R-:W-:Y:S06]  /*189e0*/  BRA `(.L_x_594) ;  /* 0x0000000c00447947 */ /* 0x000fec0003800000 */
.L_x_591:
        /* <DEDUP_REMOVED lines=8> */
.L_x_596:
[----:B------:R-:W2:Y:S02]  /*18a70*/  LDG.E R16, desc[UR36][R4.64] ;  /* 0x0000002404107981 */ /* 0x000ea4000c1e1900 */
[----:B--2---:R-:W-:Y:S01]  /*18a80*/  SHF.R.S32.HI R17, RZ, 0x1f, R16 ;  /* 0x0000001fff117819 */ /* 0x004fe20000011410 */
[----:B------:R-:W-:Y:S06]  /*18a90*/  BRA `(.L_x_594) ;  /* 0x0000000c00187947 */ /* 0x000fec0003800000 */
.L_x_595:
[----:B------:R-:W2:Y:S02]  /*18aa0*/  LDG.E.S16 R16, desc[UR36][R4.64] ;  /* 0x0000002404107981 */ /* 0x000ea4000c1e1700 */
[----:B--2---:R-:W-:Y:S01]  /*18ab0*/  SHF.R.S32.HI R17, RZ, 0x1f, R16 ;  /* 0x0000001fff117819 */ /* 0x004fe20000011410 */
[----:B------:R-:W-:Y:S06]  /*18ac0*/  BRA `(.L_x_594) ;  /* 0x0000000c000c7947 */ /* 0x000fec0003800000 */
.L_x_590:
        /* <DEDUP_REMOVED lines=9> */
.L_x_598:
[----:B------:R-:W2:Y:S02]  /*18b60*/  LDG.E.U16 R4, desc[UR36][R4.64] ;  /* 0x0000002404047981 */ /* 0x000ea4000c1e1500 */
[----:B--2---:R-:W-:-:S06]  /*18b70*/  HADD2.F32 R16, -RZ, R4.H0_H0 ;  /* 0x20000004ff107230 */ /* 0x004fcc0000004100 */
[----:B------:R-:W0:Y:S02]  /*18b80*/  F2I.S64.TRUNC R16, R16 ;  /* 0x0000001000107311 */ /* 0x000e24000020d900 */
[----:B0-----:R-:W-:Y:S05]  /*18b90*/  BRA `(.L_x_594) ;  /* 0x0000000800d87947 */ /* 0x001fea0003800000 */
.L_x_597:
        /* <DEDUP_REMOVED lines=9> */
.L_x_600:
[----:B------:R-:W2:Y:S02]  /*18c30*/  LDG.E.U16 R4, desc[UR36][R4.64] ;  /* 0x0000002404047981 */ /* 0x000ea4000c1e1500 */
[----:B--2---:R-:W-:-:S06]  /*18c40*/  HADD2.F32 R16, -RZ, R4.H0_H0 ;  /* 0x20000004ff107230 */ /* 0x004fcc0000004100 */
[----:B------:R-:W0:Y:S02]  /*18c50*/  F2I.S64.TRUNC R16, R16 ;  /* 0x0000001000107311 */ /* 0x000e24000020d900 */
[----:B0-----:R-:W-:Y:S05]  /*18c60*/  BRA `(.L_x_594) ;  /* 0x0000000800a47947 */ /* 0x001fea0003800000 */
.L_x_599:
[----:B------:R-:W2:Y:S02]  /*18c70*/  LDG.E.64 R4, desc[UR36][R4.64] ;  /* 0x0000002404047981 */ /* 0x000ea4000c1e1b00 */
[----:B--2---:R0:W1:Y:S02]  /*18c80*/  F2I.S64.F64.TRUNC R16, R4 ;  /* 0x0000000400107311 */ /* 0x004064000030d900 */
[----:B01----:R-:W-:Y:S05]  /*18c90*/  BRA `(.L_x_594) ;  /* 0x0000000800987947 */ /* 0x003fea0003800000 */
.L_x_589:
        /* <DEDUP_REMOVED lines=13> */
.L_x_603:
[----:B------:R-:W2:Y:S02]  /*18d70*/  LDG.E.64 R4, desc[UR36][R4.64] ;  /* 0x0000002404047981 */ /* 0x000ea4000c1e1b00 */
[----:B--2---:R0:W1:Y:S02]  /*18d80*/  F2I.S64.F64.TRUNC R16, R4 ;  /* 0x0000000400107311 */ /* 0x004064000030d900 */
[----:B01----:R-:W-:Y:S05]  /*18d90*/  BRA `(.L_x_594) ;  /* 0x0000000800587947 */ /* 0x003fea0003800000 */
.L_x_602:
        /* <DEDUP_REMOVED lines=26> */
.L_x_605:
        /* <DEDUP_REMOVED lines=14> */
.L_x_604:
[----:B------:R-:W2:Y:S02]  /*19020*/  LDG.E.U16 R16, desc[UR36][R4.64] ;  /* 0x0000002404107981 */ /* 0x000ea4000c1e1500 */
[----:B--2---:R-:W-:-:S06]  /*19030*/  IMAD.U32 R16, R16, 0x10000, RZ ;  /* 0x0001000010107824 */ /* 0x004fcc00078e00ff */
[----:B------:R-:W0:Y:S02]  /*19040*/  F2I.S64.TRUNC R16, R16 ;  /* 0x0000001000107311 */ /* 0x000e24000020d900 */
[----:B0-----:R-:W-:Y:S05]  /*19050*/  BRA `(.L_x_594) ;  /* 0x0000000400a87947 */ /* 0x001fea0003800000 */
.L_x_601:
        /* <DEDUP_REMOVED lines=11> */
.L_x_608:
        /* <DEDUP_REMOVED lines=21> */
.L_x_612:
[----:B------:R-:W-:Y:S05]  /*19260*/  BSYNC.RECONVERGENT B1 ;  /* 0x0000000000017941 */ /* 0x000fea0003800200 */
.L_x_611:
[----:B------:R-:W-:Y:S01]  /*19270*/  IMAD.SHL.U32 R0, R0, 0x100000, RZ ;  /* 0x0010000000007824 */ /* 0x000fe200078e00ff */
[----:B------:R-:W-:-:S04]  /*19280*/  LEA R3, R3, 0x3b800000, 0x17 ;  /* 0x3b80000003037811 */ /* 0x000fc800078eb8ff */
[----:B------:R-:W-:-:S07]  /*19290*/  LOP3.LUT R16, R3, R0, R7, 0xfe, !PT ;  /* 0x0000000003107212 */ /* 0x000fce00078efe07 */
.L_x_610:
[----:B------:R-:W-:Y:S05]  /*192a0*/  BSYNC.RECONVERGENT B0 ;  /* 0x0000000000007941 */ /* 0x000fea0003800200 */
.L_x_609:
[----:B------:R-:W1:Y:S02]  /*192b0*/  F2I.S64.TRUNC R16, R16 ;  /* 0x0000001000107311 */ /* 0x000e64000020d900 */
[----:B-1----:R-:W-:Y:S05]  /*192c0*/  BRA `(.L_x_594) ;  /* 0x00000004000c7947 */ /* 0x002fea0003800000 */
.L_x_607:
        /* <DEDUP_REMOVED lines=21> */
.L_x_616:
[----:B------:R-:W-:Y:S05]  /*19420*/  BSYNC.RECONVERGENT B1 ;  /* 0x0000000000017941 */ /* 0x000fea0003800200 */
.L_x_615:
[----:B------:R-:W-:Y:S02]  /*19430*/  SHF.L.U32 R0, R0, 0x15, RZ ;  /* 0x0000001500007819 */ /* 0x000fe400000006ff */
[----:B------:R-:W-:-:S04]  /*19440*/  LEA R3, R3, 0x37800000, 0x17 ;  /* 0x3780000003037811 */ /* 0x000fc800078eb8ff */
[----:B------:R-:W-:-:S07]  /*19450*/  LOP3.LUT R16, R3, R0, R7, 0xfe, !PT ;  /* 0x0000000003107212 */ /* 0x000fce00078efe07 */
.L_x_614:
[----:B------:R-:W-:Y:S05]  /*19460*/  BSYNC.RECONVERGENT B0 ;  /* 0x0000000000007941 */ /* 0x000fea0003800200 */
.L_x_613:
[----:B------:R-:W1:Y:S02]  /*19470*/  F2I.S64.TRUNC R16, R16 ;  /* 0x0000001000107311 */ /* 0x000e64000020d900 */
[----:B-1----:R-:W-:Y:S05]  /*19480*/  BRA `(.L_x_594) ;  /* 0x00000000009c7947 */ /* 0x002fea0003800000 */
.L_x_606:
        /* <DEDUP_REMOVED lines=14> */
.L_x_620:
[----:B------:R-:W-:Y:S05]  /*19570*/  BSYNC.RECONVERGENT B0 ;  /* 0x0000000000007941 */ /* 0x000fea0003800200 */
.L_x_619:
[----:B------:R-:W1:Y:S02]  /*19580*/  F2I.S64.TRUNC R16, R16 ;  /* 0x0000001000107311 */ /* 0x000e64000020d900 */
[----:B-1----:R-:W-:Y:S05]  /*19590*/  BRA `(.L_x_594) ;  /* 0x0000000000587947 */ /* 0x002fea0003800000 */
.L_x_593:
        /* <DEDUP_REMOVED lines=16> */
.L_x_621:
[----:B------:R-:W-:Y:S01]  /*196a0*/  CS2R R16, SRZ ;  /* 0x0000000000107805 */ /* 0x000fe2000001ff00 */
[----:B------:R-:W-:Y:S06]  /*196b0*/  BRA `(.L_x_594) ;  /* 0x0000000000107947 */ /* 0x000fec0003800000 */
.L_x_618:
[----:B------:R1:W5:Y:S01]  /*196c0*/  LDG.E.64 R16, desc[UR36][R4.64] ;  /* 0x0000002404107981 */ /* 0x000362000c1e1b00 */
[----:B------:R-:W-:Y:S05]  /*196d0*/  BRA `(.L_x_594) ;  /* 0x0000000000087947 */ /* 0x000fea0003800000 */
.L_x_617:
[----:B------:R2:W5:Y:S01]  /*196e0*/  LDG.E R16, desc[UR36][R4.64] ;  /* 0x0000002404107981 */ /* 0x000562000c1e1900 */
[----:B------:R-:W-:-:S07]  /*196f0*/  IMAD.MOV.U32 R17, RZ, RZ, RZ ;  /* 0x000000ffff117224 */ /* 0x000fce00078e00ff */
.L_x_594:
        /* <DEDUP_REMOVED lines=17> */
.L_x_625:
[----:B------:R1:W5:Y:S01]  /*19810*/  LDG.E.U8 R18, desc[UR36][R4.64] ;  /* 0x0000002404127981 */ /* 0x000362000c1e1100 */
[----:B------:R-:W-:Y:S01]  /*19820*/  MOV R19, RZ ;  /* 0x000000ff00137202 */ /* 0x000fe20000000f00 */
[----:B------:R-:W-:Y:S06]  /*19830*/  BRA `(.L_x_627) ;  /* 0x0000000c00447947 */ /* 0x000fec0003800000 */
.L_x_624:
        /* <DEDUP_REMOVED lines=8> */
.L_x_629:
[----:B------:R-:W2:Y:S02]  /*198c0*/  LDG.E R18, desc[UR36][R4.64] ;  /* 0x0000002404127981 */ /* 0x000ea4000c1e1900 */
[----:B--2---:R-:W-:Y:S01]  /*198d0*/  SHF.R.S32.HI R19, RZ, 0x1f, R18 ;  /* 0x0000001fff137819 */ /* 0x004fe20000011412 */
[----:B------:R-:W-:Y:S06]  /*198e0*/  BRA `(.L_x_627) ;  /* 0x0000000c00187947 */ /* 0x000fec0003800000 */
.L_x_628:
[----:B------:R-:W2:Y:S02]  /*198f0*/  LDG.E.S16 R18, desc[UR36][R4.64] ;  /* 0x0000002404127981 */ /* 0x000ea4000c1e1700 */
[----:B--2---:R-:W-:Y:S01]  /*19900*/  SHF.R.S32.HI R19, RZ, 0x1f, R18 ;  /* 0x0000001fff137819 */ /* 0x004fe20000011412 */
[----:B------:R-:W-:Y:S06]  /*19910*/  BRA `(.L_x_627) ;  /* 0x0000000c000c7947 */ /* 0x000fec0003800000 */
.L_x_623:
        /* <DEDUP_REMOVED lines=9> */
.L_x_631:
[----:B------:R-:W2:Y:S02]  /*199b0*/  LDG.E.U16 R4, desc[UR36][R4.64] ;  /* 0x0000002404047981 */ /* 0x000ea4000c1e1500 */
[----:B--2---:R-:W-:-:S06]  /*199c0*/  HADD2.F32 R18, -RZ, R4.H0_H0 ;  /* 0x20000004ff127230 */ /* 0x004fcc0000004100 */
[----:B------:R-:W2:Y:S02]  /*199d0*/  F2I.S64.TRUNC R18, R18 ;  /* 0x0000001200127311 */ /* 0x000ea4000020d900 */
[----:B--2---:R-:W-:Y:S05]  /*199e0*/  BRA `(.L_x_627) ;  /* 0x0000000800d87947 */ /* 0x004fea0003800000 */
.L_x_630:
        /* <DEDUP_REMOVED lines=9> */
.L_x_633:
[----:B------:R-:W2:Y:S02]  /*19a80*/  LDG.E.U16 R4, desc[UR36][R4.64] ;  /* 0x0000002404047981 */ /* 0x000ea4000c1e1500 */
[----:B--2---:R-:W-:-:S06]  /*19a90*/  HADD2.F32 R18, -RZ, R4.H0_H0 ;  /* 0x20000004ff127230 */ /* 0x004fcc0000004100 */
[----:B------:R-:W2:Y:S02]  /*19aa0*/  F2I.S64.TRUNC R18, R18 ;  /* 0x0000001200127311 */ /* 0x000ea4000020d900 */
[----:B--2---:R-:W-:Y:S05]  /*19ab0*/  BRA `(.L_x_627) ;  /* 0x0000000800a47947 */ /* 0x004fea0003800000 */
.L_x_632:
[----:B------:R-:W2:Y:S02]  /*19ac0*/  LDG.E.64 R4, desc[UR36][R4.64] ;  /* 0x0000002404047981 */ /* 0x000ea4000c1e1b00 */
[----:B--2---:R2:W3:Y:S02]  /*19ad0*/  F2I.S64.F64.TRUNC R18, R4 ;  /* 0x0000000400127311 */ /* 0x0044e4000030d900 */
[----:B--23--:R-:W-:Y:S05]  /*19ae0*/  BRA `(.L_x_627) ;  /* 0x0000000800987947 */ /* 0x00cfea0003800000 */
.L_x_622:
        /* <DEDUP_REMOVED lines=13> */
.L_x_636:
[----:B------:R-:W2:Y:S02]  /*19bc0*/  LDG.E.64 R4, desc[UR36][R4.64] ;  /* 0x0000002404047981 */ /* 0x000ea4000c1e1b00 */
[----:B--2---:R2:W3:Y:S02]  /*19bd0*/  F2I.S64.F64.TRUNC R18, R4 ;  /* 0x0000000400127311 */ /* 0x0044e4000030d900 */
[----:B--23--:R-:W-:Y:S05]  /*19be0*/  BRA `(.L_x_627) ;  /* 0x0000000800587947 */ /* 0x00cfea0003800000 */
.L_x_635:
        /* <DEDUP_REMOVED lines=26> */
.L_x_638:
        /* <DEDUP_REMOVED lines=14> */
.L_x_637:
[----:B------:R-:W2:Y:S02]  /*19e70*/  LDG.E.U16 R18, desc[UR36][R4.64] ;  /* 0x0000002404127981 */ /* 0x000ea4000c1e1500 */
[----:B--2---:R-:W-:-:S06]  /*19e80*/  SHF.L.U32 R18, R18, 0x10, RZ ;  /* 0x0000001012127819 */ /* 0x004fcc00000006ff */
[----:B------:R-:W2:Y:S02]  /*19e90*/  F2I.S64.TRUNC R18, R18 ;  /* 0x0000001200127311 */ /* 0x000ea4000020d900 */
[----:B--2---:R-:W-:Y:S05]  /*19ea0*/  BRA `(.L_x_627) ;  /* 0x0000000400a87947 */ /* 0x004fea0003800000 */
.L_x_634:
        /* <DEDUP_REMOVED lines=11> */
.L_x_641:
        /* <DEDUP_REMOVED lines=21> */
.L_x_645:
[----:B------:R-:W-:Y:S05]  /*1a0b0*/  BSYNC.RECONVERGENT B1 ;  /* 0x0000000000017941 */ /* 0x000fea0003800200 */
.L_x_644:
[----:B------:R-:W-:Y:S02]  /*1a0c0*/  SHF.L.U32 R0, R0, 0x14, RZ ;  /* 0x0000001400007819 */ /* 0x000fe400000006ff */
[----:B------:R-:W-:-:S04]  /*1a0d0*/  LEA R3, R3, 0x3b800000, 0x17 ;  /* 0x3b80000003037811 */ /* 0x000fc800078eb8ff */
[----:B------:R-:W-:-:S07]  /*1a0e0*/  LOP3.LUT R18, R3, R0, R7, 0xfe, !PT ;  /* 0x0000000003127212 */ /* 0x000fce00078efe07 */
.L_x_643:
[----:B------:R-:W-:Y:S05]  /*1a0f0*/  BSYNC.RECONVERGENT B0 ;  /* 0x0000000000007941 */ /* 0x000fea0003800200 */
.L_x_642:
[----:B------:R-:W4:Y:S02]  /*1a100*/  F2I.S64.TRUNC R18, R18 ;  /* 0x0000001200127311 */ /* 0x000f24000020d900 */
[----:B----4-:R-:W-:Y:S05]  /*1a110*/  BRA `(.L_x_627) ;  /* 0x00000004000c7947 */ /* 0x010fea0003800000 */
.L_x_640:
        /* <DEDUP_REMOVED lines=21> */
.L_x_649:
[----:B------:R-:W-:Y:S05]  /*1a270*/  BSYNC.RECONVERGENT B1 ;  /* 0x0000000000017941 */ /* 0x000fea0003800200 */
.L_x_648:
[----:B------:R-:W-:Y:S01]  /*1a280*/  IMAD.SHL.U32 R0, R0, 0x200000, RZ ;  /* 0x0020000000007824 */ /* 0x000fe200078e00ff */
[----:B------:R-:W-:-:S04]  /*1a290*/  LEA R3, R3, 0x37800000, 0x17 ;  /* 0x3780000003037811 */ /* 0x000fc800078eb8ff */
[----:B------:R-:W-:-:S07]  /*1a2a0*/  LOP3.LUT R18, R3, R0, R7, 0xfe, !PT ;  /* 0x0000000003127212 */ /* 0x000fce00078efe07 */
.L_x_647:
[----:B------:R-:W-:Y:S05]  /*1a2b0*/  BSYNC.RECONVERGENT B0 ;  /* 0x0000000000007941 */ /* 0x000fea0003800200 */
.L_x_646:
[----:B------:R-:W4:Y:S02]  /*1a2c0*/  F2I.S64.TRUNC R18, R18 ;  /* 0x0000001200127311 */ /* 0x000f24000020d900 */
[----:B----4-:R-:W-:Y:S05]  /*1a2d0*/  BRA `(.L_x_627) ;  /* 0x00000000009c7947 */ /* 0x010fea0003800000 */
.L_x_639:
        /* <DEDUP_REMOVED lines=14> */
.L_x_653:
[----:B------:R-:W-:Y:S05]  /*1a3c0*/  BSYNC.RECONVERGENT B0 ;  /* 0x0000000000007941 */ /* 0x000fea0003800200 */
.L_x_652:
[----:B------:R-:W3:Y:S02]  /*1a3d0*/  F2I.S64.TRUNC R18, R18 ;  /* 0x0000001200127311 */ /* 0x000ee4000020d900 */
[----:B---3--:R-:W-:Y:S05]  /*1a3e0*/  BRA `(.L_x_627) ;  /* 0x0000000000587947 */ /* 0x008fea0003800000 */
.L_x_626:
        /* <DEDUP_REMOVED lines=16> */
.L_x_654:
[----:B------:R-:W-:Y:S01]  /*1a4f0*/  CS2R R18, SRZ ;  /* 0x0000000000127805 */ /* 0x000fe2000001ff00 */
[----:B------:R-:W-:Y:S06]  /*1a500*/  BRA `(.L_x_627) ;  /* 0x0000000000107947 */ /* 0x000fec0003800000 */
.L_x_651:
[----:B------:R2:W5:Y:S01]  /*1a510*/  LDG.E.64 R18, desc[UR36][R4.64] ;  /* 0x0000002404127981 */ /* 0x000562000c1e1b00 */
[----:B------:R-:W-:Y:S05]  /*1a520*/  BRA `(.L_x_627) ;  /* 0x0000000000087947 */ /* 0x000fea0003800000 */
.L_x_650:
[----:B------:R3:W5:Y:S01]  /*1a530*/  LDG.E R18, desc[UR36][R4.64] ;  /* 0x0000002404127981 */ /* 0x000762000c1e1900 */
[----:B------:R-:W-:-:S07]  /*1a540*/  MOV R19, RZ ;  /* 0x000000ff00137202 */ /* 0x000fce0000000f00 */
.L_x_627:
        /* <DEDUP_REMOVED lines=17> */
.L_x_658:
[----:B------:R0:W5:Y:S01]  /*1a660*/  LDG.E.U8 R24, desc[UR36][R4.64] ;  /* 0x0000002404187981 */ /* 0x000162000c1e1100 */
[----:B------:R-:W-:Y:S01]  /*1a670*/  IMAD.MOV.U32 R25, RZ, RZ, RZ ;  /* 0x000000ffff197224 */ /* 0x000fe200078e00ff */
[----:B------:R-:W-:Y:S06]  /*1a680*/  BRA `(.L_x_660) ;  /* 0x0000000c00447947 */ /* 0x000fec0003800000 */
.L_x_657:
        /* <DEDUP_REMOVED lines=8> */
.L_x_662:
[----:B------:R-:W2:Y:S02]  /*1a710*/  LDG.E R24, desc[UR36][R4.64] ;  /* 0x0000002404187981 */ /* 0x000ea4000c1e1900 */
[----:B--2---:R-:W-:Y:S01]  /*1a720*/  SHF.R.S32.HI R25, RZ, 0x1f, R24 ;  /* 0x0000001fff197819 */ /* 0x004fe20000011418 */
[----:B------:R-:W-:Y:S06]  /*1a730*/  BRA `(.L_x_660) ;  /* 0x0000000c00187947 */ /* 0x000fec0003800000 */
.L_x_661:
[----:B------:R-:W2:Y:S02]  /*1a740*/  LDG.E.S16 R24, desc[UR36][R4.64] ;  /* 0x0000002404187981 */ /* 0x000ea4000c1e1700 */
[----:B--2---:R-:W-:Y:S01]  /*1a750*/  SHF.R.S32.HI R25, RZ, 0x1f, R24 ;  /* 0x0000001fff197819 */ /* 0x004fe20000011418 */
[----:B------:R-:W-:Y:S06]  /*1a760*/  BRA `(.L_x_660) ;  /* 0x0000000c000c7947 */ /* 0x000fec0003800000 */
.L_x_656:
        /* <DEDUP_REMOVED lines=9> */
.L_x_664:
[----:B------:R-:W2:Y:S02]  /*1a800*/  LDG.E.U16 R4, desc[UR36][R4.64] ;  /* 0x0000002404047981 */ /* 0x000ea4000c1e1500 */
[----:B--2---:R-:W-:-:S06]  /*1a810*/  HADD2.F32 R24, -RZ, R4.H0_H0 ;  /* 0x20000004ff187230 */ /* 0x004fcc0000004100 */
[----:B------:R-:W2:Y:S02]  /*1a820*/  F2I.S64.TRUNC R24, R24 ;  /* 0x0000001800187311 */ /* 0x000ea4000020d900 */
[----:B--2---:R-:W-:Y:S05]  /*1a830*/  BRA `(.L_x_660) ;  /* 0x0000000800d87947 */ /* 0x004fea0003800000 */
.L_x_663:
        /* <DEDUP_REMOVED lines=9> */
.L_x_666:
[----:B------:R-:W2:Y:S02]  /*1a8d0*/  LDG.E.U16 R4, desc[UR36][R4.64] ;  /* 0x0000002404047981 */ /* 0x000ea4000c1e1500 */
[----:B--2---:R-:W-:-:S06]  /*1a8e0*/  HADD2.F32 R24, -RZ, R4.H0_H0 ;  /* 0x20000004ff187230 */ /* 0x004fcc0000004100 */
[----:B------:R-:W2:Y:S02]  /*1a8f0*/  F2I.S64.TRUNC R24, R24 ;  /* 0x0000001800187311 */ /* 0x000ea4000020d900 */
[----:B--2---:R-:W-:Y:S05]  /*1a900*/  BRA `(.L_x_660) ;  /* 0x0000000800a47947 */ /* 0x004fea0003800000 */
.L_x_665:
[----:B------:R-:W2:Y:S02]  /*1a910*/  LDG.E.64 R4, desc[UR36][R4.64] ;  /* 0x0000002404047981 */ /* 0x000ea4000c1e1b00 */
[----:B--2---:R2:W3:Y:S02]  /*1a920*/  F2I.S64.F64.TRUNC R24, R4 ;  /* 0x0000000400187311 */ /* 0x0044e4000030d900 */
[----:B--23--:R-:W-:Y:S05]  /*1a930*/  BRA `(.L_x_660) ;  /* 0x0000000800987947 */ /* 0x00cfea0003800000 */
.L_x_655:
        /* <DEDUP_REMOVED lines=9> */
[----:B------:R-:W-:Y:S01]  /*1a9d0*/  HFMA2 R25, -RZ, RZ, 0, 0 ;  /* 0x00000000ff197431 */ /* 0x000fe200000001ff */
[----:B--2---:R-:W-:-:S04]  /*1a9e0*/  ISETP.NE.AND P0, PT, R4, RZ, PT ;  /* 0x000000ff0400720c */ /* 0x004fc80003f05270 */
[----:B------:R-:W-:Y:S01]  /*1a9f0*/  SEL R24, RZ, 0x1, !P0 ;  /* 0x00000001ff187807 */ /* 0x000fe20004000000 */
[----:B------:R-:W-:Y:S08]  /*1aa00*/  BRA `(.L_x_660) ;  /* 0x0000000800647947 */ /* 0x000ff00003800000 */
.L_x_669:
[----:B------:R-:W2:Y:S02]  /*1aa10*/  LDG.E.64 R4, desc[UR36][R4.64] ;  /* 0x0000002404047981 */ /* 0x000ea4000c1e1b00 */
[----:B--2---:R2:W3:Y:S02]  /*1aa20*/  F2I.S64.F64.TRUNC R24, R4 ;  /* 0x0000000400187311 */ /* 0x0044e4000030d900 */
[----:B--23--:R-:W-:Y:S05]  /*1aa30*/  BRA `(.L_x_660) ;  /* 0x0000000800587947 */ /* 0x00cfea0003800000 */
.L_x_668:
[----:B------:R-:W-:-:S09]  /*1aa40*/  UISETP.NE.AND UP0, UPT, UR4, 0xf, UPT ;  /* 0x0000000f0400788c */ /* 0x000fd2000bf05270 */
[----:B------:R-:W-:Y:S05]  /*1aa50*/  BRA.U !UP0, `(.L_x_670) ;  /* 0x0000000108987547 */ /* 0x000fea000b800000 */
[----:B------:R-:W-:-:S09]  /*1aa60*/  UISETP.NE.AND UP0, UPT, UR4, 0x17, UPT ;  /* 0x000000170400788c */ /* 0x000fd2000bf05270 */
[----:B------:R-:W-:Y:S05]  /*1aa70*/  BRA.U !UP0, `(.L_x_671) ;  /* 0x0000000108587547 */ /* 0x000fea000b800000 */
[----:B------:R-:W-:-:S09]  /*1aa80*/  UISETP.NE.AND UP0, UPT, UR4, 0x18, UPT ;  /* 0x000000180400788c */ /* 0x000fd2000bf05270 */
[----:B------:R-:W-:Y:S05]  /*1aa90*/  BRA.U UP0, `(.L_x_659) ;  /* 0x0000000500e87547 */ /* 0x000fea000b800000 */
        /* <DEDUP_REMOVED lines=20> */
.L_x_671:
        /* <DEDUP_REMOVED lines=14> */
.L_x_670:
[----:B------:R-:W2:Y:S02]  /*1acc0*/  LDG.E.U16 R24, desc[UR36][R4.64] ;  /* 0x0000002404187981 */ /* 0x000ea4000c1e1500 */
[----:B--2---:R-:W-:-:S06]  /*1acd0*/  IMAD.U32 R24, R24, 0x10000, RZ ;  /* 0x0001000018187824 */ /* 0x004fcc00078e00ff */
[----:B------:R-:W2:Y:S02]  /*1ace0*/  F2I.S64.TRUNC R24, R24 ;  /* 0x0000001800187311 */ /* 0x000ea4000020d900 */
[----:B--2---:R-:W-:Y:S05]  /*1acf0*/  BRA `(.L_x_660) ;  /* 0x0000000400a87947 */ /* 0x004fea0003800000 */
.L_x_667:
        /* <DEDUP_REMOVED lines=9> */
[----:B------:R-:W-:Y:S01]  /*1ad90*/  MOV R25, RZ ;  /* 0x000000ff00197202 */ /* 0x000fe20000000f00 */
[----:B------:R-:W-:Y:S06]  /*1ada0*/  BRA `(.L_x_660) ;  /* 0x00000004007c7947 */ /* 0x000fec0003800000 */
.L_x_674:
        /* <DEDUP_REMOVED lines=21> */
.L_x_678:
[----:B------:R-:W-:Y:S05]  /*1af00*/  BSYNC.RECONVERGENT B1 ;  /* 0x0000000000017941 */ /* 0x000fea0003800200 */
.L_x_677:
[----:B------:R-:W-:Y:S01]  /*1af10*/  IMAD.SHL.U32 R0, R0, 0x100000, RZ ;  /* 0x0010000000007824 */ /* 0x000fe200078e00ff */
[----:B------:R-:W-:-:S04]  /*1af20*/  LEA R3, R3, 0x3b800000, 0x17 ;  /* 0x3b80000003037811 */ /* 0x000fc800078eb8ff */
[----:B------:R-:W-:-:S07]  /*1af30*/  LOP3.LUT R24, R3, R0, R7, 0xfe, !PT ;  /* 0x0000000003187212 */ /* 0x000fce00078efe07 */
.L_x_676:
[----:B------:R-:W-:Y:S05]  /*1af40*/  BSYNC.RECONVERGENT B0 ;  /* 0x0000000000007941 */ /* 0x000fea0003800200 */
.L_x_675:
[----:B------:R-:W4:Y:S02]  /*1af50*/  F2I.S64.TRUNC R24, R24 ;  /* 0x0000001800187311 */ /* 0x000f24000020d900 */
[----:B----4-:R-:W-:Y:S05]  /*1af60*/  BRA `(.L_x_660) ;  /* 0x00000004000c7947 */ /* 0x010fea0003800000 */
.L_x_673:
        /* <DEDUP_REMOVED lines=21> */
.L_x_682:
[----:B------:R-:W-:Y:S05]  /*1b0c0*/  BSYNC.RECONVERGENT B1 ;  /* 0x0000000000017941 */ /* 0x000fea0003800200 */
.L_x_681:
[----:B------:R-:W-:Y:S01]  /*1b0d0*/  IMAD.SHL.U32 R0, R0, 0x200000, RZ ;  /* 0x0020000000007824 */ /* 0x000fe200078e00ff */
[----:B------:R-:W-:-:S04]  /*1b0e0*/  LEA R3, R3, 0x37800000, 0x17 ;  /* 0x3780000003037811 */ /* 0x000fc800078eb8ff */
[----:B------:R-:W-:-:S07]  /*1b0f0*/  LOP3.LUT R24, R3, R0, R7, 0xfe, !PT ;  /* 0x0000000003187212 */ /* 0x000fce00078efe07 */
.L_x_680:
[----:B------:R-:W-:Y:S05]  /*1b100*/  BSYNC.RECONVERGENT B0 ;  /* 0x0000000000007941 */ /* 0x000fea0003800200 */
.L_x_679:
[----:B------:R-:W0:Y:S02]  /*1b110*/  F2I.S64.TRUNC R24, R24 ;  /* 0x0000001800187311 */ /* 0x000e24000020d900 */
[----:B0-----:R-:W-:Y:S05]  /*1b120*/  BRA `(.L_x_660) ;  /* 0x00000000009c7947 */ /* 0x001fea0003800000 */
.L_x_672:
        /* <DEDUP_REMOVED lines=14> */
.L_x_686:
[----:B------:R-:W-:Y:S05]  /*1b210*/  BSYNC.RECONVERGENT B0 ;  /* 0x0000000000007941 */ /* 0x000fea0003800200 */
.L_x_685:
[----:B------:R-:W2:Y:S02]  /*1b220*/  F2I.S64.TRUNC R24, R24 ;  /* 0x0000001800187311 */ /* 0x000ea4000020d900 */
[----:B--2---:R-:W-:Y:S05]  /*1b230*/  BRA `(.L_x_660) ;  /* 0x0000000000587947 */ /* 0x004fea0003800000 */
.L_x_659:
        /* <DEDUP_REMOVED lines=16> */
.L_x_687:
[----:B------:R-:W-:Y:S01]  /*1b340*/  CS2R R24, SRZ ;  /* 0x0000000000187805 */ /* 0x000fe2000001ff00 */
[----:B------:R-:W-:Y:S06]  /*1b350*/  BRA `(.L_x_660) ;  /* 0x0000000000107947 */ /* 0x000fec0003800000 */
.L_x_684:
[----:B------:R2:W5:Y:S01]  /*1b360*/  LDG.E.64 R24, desc[UR36][R4.64] ;  /* 0x0000002404187981 */ /* 0x000562000c1e1b00 */
[----:B------:R-:W-:Y:S05]  /*1b370*/  BRA `(.L_x_660) ;  /* 0x0000000000087947 */ /* 0x000fea0003800000 */
.L_x_683:
[----:B------:R3:W5:Y:S01]  /*1b380*/  LDG.E R24, desc[UR36][R4.64] ;  /* 0x0000002404187981 */ /* 0x000762000c1e1900 */
[----:B------:R-:W-:-:S07]  /*1b390*/  IMAD.MOV.U32 R25, RZ, RZ, RZ ;  /* 0x000000ffff197224 */ /* 0x000fce00078e00ff */
.L_x_660:
[----:B------:R-:W0:Y:S01]  /*1b3a0*/  LDCU.64 UR4, c[0x0][0x740] ;  /* 0x0000e800ff0477ac */ /* 0x000e220008000a00 */
[----:B------:R-:W-:Y:S01]  /*1b3b0*/  BSSY.RECONVERGENT B7, `(.L_x_688) ;  /* 0x0000014000077945 */ /* 0x000fe20003800200 */
[----:B0----5:R-:W-:-:S04]  /*1b3c0*/  ISETP.NE.U32.AND P0, PT, R26, UR4, PT ;  /* 0x000000041a007c0c */ /* 0x021fc8000bf05070 */
[----:B------:R-:W-:-:S13]  /*1b3d0*/  ISETP.NE.AND.EX P0, PT, R27, UR5, PT, P0 ;  /* 0x000000051b007c0c */ /* 0x000fda000bf05300 */
[----:B------:R-:W-:Y:S05]  /*1b3e0*/  @!P0 BRA `(.L_x_689) ;  /* 0x0000000000408947 */ /* 0x000fea0003800000 */
        /* <DEDUP_REMOVED lines=16> */
.L_x_689:
[----:B------:R-:W-:Y:S05]  /*1b4f0*/  BSYNC.RECONVERGENT B7 ;  /* 0x0000000000077941 */ /* 0x000fea0003800200 */
.L_x_688:
[----:B------:R-:W0:Y:S01]  /*1b500*/  LDCU.64 UR4, c[0x0][0x750] ;  /* 0x0000ea00ff0477ac */ /* 0x000e220008000a00 */
[----:B------:R-:W-:Y:S01]  /*1b510*/  BSSY.RECONVERGENT B7, `(.L_x_690) ;  /* 0x0000014000077945 */ /* 0x000fe20003800200 */
[----:B0-----:R-:W-:-:S04]  /*1b520*/  ISETP.NE.U32.AND P0, PT, R28, UR4, PT ;  /* 0x000000041c007c0c */ /* 0x001fc8000bf05070 */
        /* <DEDUP_REMOVED lines=18> */
.L_x_691:
[----:B------:R-:W-:Y:S05]  /*1b650*/  BSYNC.RECONVERGENT B7 ;  /* 0x0000000000077941 */ /* 0x000fea0003800200 */
.L_x_690:
[----:B------:R-:W0:Y:S01]  /*1b660*/  LDCU.128 UR4, c[0x0][0x740] ;  /* 0x0000e800ff0477ac */ /* 0x000e220008000c00 */
[----:B------:R-:W-:Y:S01]  /*1b670*/  IADD3 R0, P1, PT, -R16, R18, RZ ;  /* 0x0000001210007210 */ /* 0x000fe20007f3e1ff */
[----:B------:R-:W-:Y:S03]  /*1b680*/  BSSY.RECONVERGENT B7, `(.L_x_692) ;  /* 0x0000017000077945 */ /* 0x000fe60003800200 */
[----:B------:R-:W-:Y:S02]  /*1b690*/  IADD3.X R3, PT, PT, ~R17, R19, RZ, P1, !PT ;  /* 0x0000001311037210 */ /* 0x000fe40000ffe5ff */
[C---:B0-----:R-:W-:Y:S02]  /*1b6a0*/  ISETP.GT.U32.AND P0, PT, R0.reuse, UR6, PT ;  /* 0x0000000600007c0c */ /* 0x041fe4000bf04070 */
[----:B------:R-:W-:Y:S02]  /*1b6b0*/  ISETP.GE.U32.AND P1, PT, R0, UR4, PT ;  /* 0x0000000400007c0c */ /* 0x000fe4000bf26070 */
[----:B------:R-:W-:-:S02]  /*1b6c0*/  ISETP.GT.AND.EX P0, PT, R3, UR7, PT, P0 ;  /* 0x0000000703007c0c */ /* 0x000fc4000bf04300 */
[----:B------:R-:W-:-:S13]  /*1b6d0*/  ISETP.GE.AND.EX P1, PT, R3, UR5, PT, P1 ;  /* 0x0000000503007c0c */ /* 0x000fda000bf26310 */
[----:B------:R-:W-:Y:S05]  /*1b6e0*/  @!P0 BRA P1, `(.L_x_693) ;  /* 0x0000000000408947 */ /* 0x000fea0000800000 */
[----:B------:R-:W-:Y:S01]  /*1b6f0*/  MOV R0, 0x0 ;  /* 0x0000000000007802 */ /* 0x000fe20000000f00 */
[----:B------:R-:W1:Y:S01]  /*1b700*/  LDCU.64 UR4, c[0x4][0x128] ;  /* 0x01002500ff0477ac */ /* 0x000e620008000a00 */
[----:B------:R-:W-:Y:S02]  /*1b710*/  HFMA2 R13, -RZ, RZ, 0, 0 ;  /* 0x00000000ff0d7431 */ /* 0x000fe400000001ff */
[----:B------:R-:W-:Y:S01]  /*1b720*/  IMAD.MOV.U32 R8, RZ, RZ, 0x2c ;  /* 0x0000002cff087424 */ /* 0x000fe200078e00ff */
[----:B------:R0:W0:Y:S01]  /*1b730*/  LDC.64 R14, c[0x4][R0] ;  /* 0x01000000000e7b82 */ /* 0x0000220000000a00 */
[----:B------:R-:W5:Y:S01]  /*1b740*/  LDCU.64 UR6, c[0x4][0x110] ;  /* 0x01002200ff0677ac */ /* 0x000f620008000a00 */
[----:B------:R-:W-:Y:S01]  /*1b750*/  IMAD.MOV.U32 R12, RZ, RZ, 0x1 ;  /* 0x00000001ff0c7424 */ /* 0x000fe200078e00ff */
[----:B------:R-:W5:Y:S01]  /*1b760*/  LDCU.64 UR8, c[0x4][0x8] ;  /* 0x01000100ff0877ac */ /* 0x000f620008000a00 */
[----:B-1234-:R-:W-:Y:S02]  /*1b770*/  IMAD.U32 R4, RZ, RZ, UR4 ;  /* 0x00000004ff047e24 */ /* 0x01efe4000f8e00ff */
[----:B------:R-:W-:Y:S01]  /*1b780*/  IMAD.U32 R5, RZ, RZ, UR5 ;  /* 0x00000005ff057e24 */ /* 0x000fe2000f8e00ff */
[----:B-----5:R-:W-:Y:S01]  /*1b790*/  MOV R6, UR6 ;  /* 0x0000000600067c02 */ /* 0x020fe20008000f00 */
[----:B------:R-:W-:-:S02]  /*1b7a0*/  IMAD.U32 R7, RZ, RZ, UR7 ;  /* 0x00000007ff077e24 */ /* 0x000fc4000f8e00ff */
[----:B------:R-:W-:Y:S01]  /*1b7b0*/  IMAD.U32 R10, RZ, RZ, UR8 ;  /* 0x00000008ff0a7e24 */ /* 0x000fe2000f8e00ff */
[----:B------:R-:W-:-:S07]  /*1b7c0*/  MOV R11, UR9 ;  /* 0x00000009000b7c02 */ /* 0x000fce0008000f00 */
[----:B------:R-:W-:-:S07]  /*1b7d0*/  LEPC R20, `(.L_x_693) ;  /* 0x000000001014794e */ /* 0x000fce0000000000 */
[----:B0-----:R-:W-:Y:S05]  /*1b7e0*/  CALL.ABS.NOINC R14 ;  /* 0x000000000e007343 */ /* 0x001fea0003c00000 */
.L_x_693:
[----:B------:R-:W-:Y:S05]  /*1b7f0*/  BSYNC.RECONVERGENT B7 ;  /* 0x0000000000077941 */ /* 0x000fea0003800200 */
.L_x_692:
        /* <DEDUP_REMOVED lines=9> */
[----:B------:R-:W-:Y:S02]  /*1b890*/  IMAD.IADD R35, R25, 0x1, R3 ;  /* 0x0000000119237824 */ /* 0x000fe400078e0203 */
[----:B------:R-:W-:-:S05]  /*1b8a0*/  IMAD.MOV.U32 R36, RZ, RZ, R24 ;  /* 0x000000ffff247224 */ /* 0x000fca00078e0018 */
        /* <DEDUP_REMOVED lines=28> */
.L_x_697:
[----:B------:R-:W-:Y:S01]  /*1ba70*/  IMAD.MOV.U32 R0, RZ, RZ, R4 ;  /* 0x000000ffff007224 */ /* 0x000fe200078e0004 */
[----:B------:R-:W-:Y:S02]  /*1ba80*/  MOV R10, R5 ;  /* 0x00000005000a7202 */ /* 0x000fe40000000f00 */
[----:B------:R-:W-:-:S07]  /*1ba90*/  MOV R11, 0x1bab0 ;  /* 0x0001bab0000b7802 */ /* 0x000fce0000000f00 */
[----:B------:R-:W-:Y:S05]  /*1baa0*/  CALL.REL.NOINC `($__internal_1_$__cuda_sm20_rem_s64) ;  /* 0x000000e800787944 */ /* 0x000fea0003c00000 */
[----:B------:R-:W-:Y:S02]  /*1bab0*/  IMAD.MOV.U32 R4, RZ, RZ, R0 ;  /* 0x000000ffff047224 */ /* 0x000fe400078e0000 */
[----:B------:R-:W-:-:S07]  /*1bac0*/  IMAD.MOV.U32 R5, RZ, RZ, R3 ;  /* 0x000000ffff057224 */ /* 0x000fce00078e0003 */
.L_x_698:
[----:B------:R-:W-:Y:S05]  /*1bad0*/  BSYNC.RECONVERGENT B0 ;  /* 0x0000000000007941 */ /* 0x000fea0003800200 */
.L_x_696:
[----:B------:R-:W0:Y:S02]  /*1bae0*/  LDC.64 R6, c[0x0][0x768] ;  /* 0x0001da00ff067b82 */ /* 0x000e240000000a00 */
[----:B0-----:R-:W-:-:S06]  /*1baf0*/  IMAD.WIDE.U32 R6, R37, 0x8, R6 ;  /* 0x0000000825067825 */ /* 0x001fcc00078e0006 */
[----:B------:R-:W2:Y:S02]  /*1bb00*/  LDG.E.64 R6, desc[UR36][R6.64] ;  /* 0x0000002406067981 */ /* 0x000ea4000c1e1b00 */
[-C--:B--2---:R-:W-:Y:S02]  /*1bb10*/  IMAD R3, R5, R6.reuse, RZ ;  /* 0x0000000605037224 */ /* 0x084fe400078e02ff */
[----:B------:R-:W-:-:S04]  /*1bb20*/  IMAD.WIDE.U32 R8, R4, R6, RZ ;  /* 0x0000000604087225 */ /* 0x000fc800078e00ff */
[----:B------:R-:W-:Y:S01]  /*1bb30*/  IMAD R3, R7, R4, R3 ;  /* 0x0000000407037224 */ /* 0x000fe200078e0203 */
[----:B------:R-:W-:-:S03]  /*1bb40*/  MOV R29, R8 ;  /* 0x00000008001d7202 */ /* 0x000fc60000000f00 */
[----:B------:R-:W-:Y:S01]  /*1bb50*/  IMAD.IADD R28, R9, 0x1, R3 ;  /* 0x00000001091c7824 */ /* 0x000fe200078e0203 */
[----:B------:R-:W-:Y:S06]  /*1bb60*/  BRA `(.L_x_694) ;  /* 0x0000003000a87947 */ /* 0x000fec0003800000 */
.L_x_695:
        /* <DEDUP_REMOVED lines=14> */
[----:B------:R-:W-:Y:S02]  /*1bc50*/  MOV R32, UR4 ;  /* 0x0000000400207c02 */ /* 0x000fe40008000f00 */
[----:B------:R-:W-:-:S07]  /*1bc60*/  IMAD.U32 R33, RZ, RZ, UR5 ;  /* 0x00000005ff217e24 */ /* 0x000fce000f8e00ff */
.L_x_725:
        /* <DEDUP_REMOVED lines=11> */
[----:B-1----:R-:W2:Y:S02]  /*1bd20*/  MUFU.RCP R0, R0 ;  /* 0x0000000000007308 */ /* 0x002ea40000001000 */
[----:B--234-:R-:W-:-:S06]  /*1bd30*/  IADD3 R4, PT, PT, R0, 0xffffffe, RZ ;  /* 0x0ffffffe00047810 */ /* 0x01cfcc0007ffe0ff */
        /* <DEDUP_REMOVED lines=14> */
.L_x_702:
[----:B------:R-:W-:Y:S01]  /*1be20*/  IMAD.MOV.U32 R8, RZ, RZ, R36 ;  /* 0x000000ffff087224 */ /* 0x000fe200078e0024 */
[----:B--234-:R-:W-:Y:S01]  /*1be30*/  MOV R5, R35 ;  /* 0x0000002300057202 */ /* 0x01cfe20000000f00 */
[----:B------:R-:W-:Y:S01]  /*1be40*/  IMAD.MOV.U32 R4, RZ, RZ, R14 ;  /* 0x000000ffff047224 */ /* 0x000fe200078e000e */
[----:B------:R-:W-:Y:S01]  /*1be50*/  MOV R0, 0x1be80 ;  /* 0x0001be8000007802 */ /* 0x000fe20000000f00 */
[----:B------:R-:W-:-:S07]  /*1be60*/  IMAD.MOV.U32 R3, RZ, RZ, R15 ;  /* 0x000000ffff037224 */ /* 0x000fce00078e000f */
[----:B0-----:R-:W-:Y:S05]  /*1be70*/  CALL.REL.NOINC `($__internal_0_$__cuda_sm20_div_s64) ;  /* 0x000000e000287944 */ /* 0x001fea0003c00000 */
[----:B------:R-:W-:Y:S01]  /*1be80*/  MOV R24, R6 ;  /* 0x0000000600187202 */ /* 0x000fe20000000f00 */
[----:B------:R-:W-:-:S07]  /*1be90*/  IMAD.MOV.U32 R25, RZ, RZ, R7 ;  /* 0x000000ffff197224 */ /* 0x000fce00078e0007 */
.L_x_703:
[----:B------:R-:W-:Y:S05]  /*1bea0*/  BSYNC.RECONVERGENT B1 ;  /* 0x0000000000017941 */ /* 0x000fea0003800200 */
.L_x_701:
        /* <DEDUP_REMOVED lines=25> */
[----:B------:R-:W-:Y:S01]  /*1c040*/  IADD3 R3, PT, PT, RZ, -R26, RZ ;  /* 0x8000001aff037210 */ /* 0x000fe20007ffe0ff */
[----:B------:R-:W-:Y:S01]  /*1c050*/  HFMA2 R21, -RZ, RZ, 0, 0 ;  /* 0x00000000ff157431 */ /* 0x000fe200000001ff */
[----:B------:R-:W-:-:S05]  /*1c060*/  ISETP.NE.U32.AND P2, PT, R26, RZ, PT ;  /* 0x000000ff1a00720c */ /* 0x000fca0003f45070 */
[----:B-1----:R-:W1:Y:S02]  /*1c070*/  MUFU.RCP R0, R0 ;  /* 0x0000000000007308 */ /* 0x002e640000001000 */
[----:B-1----:R-:W-:-:S06]  /*1c080*/  VIADD R4, R0, 0xffffffe ;  /* 0x0ffffffe00047836 */ /* 0x002fcc0000000000 */
        /* <DEDUP_REMOVED lines=14> */
.L_x_705:
[----:B------:R-:W-:Y:S01]  /*1c170*/  IMAD.MOV.U32 R8, RZ, RZ, R24 ;  /* 0x000000ffff087224 */ /* 0x000fe200078e0018 */
[----:B------:R-:W-:Y:S01]  /*1c180*/  MOV R4, R26 ;  /* 0x0000001a00047202 */ /* 0x000fe20000000f00 */
[----:B------:R-:W-:Y:S01]  /*1c190*/  IMAD.MOV.U32 R5, RZ, RZ, R25 ;  /* 0x000000ffff057224 */ /* 0x000fe200078e0019 */
[----:B------:R-:W-:Y:S01]  /*1c1a0*/  MOV R0, 0x1c1d0 ;  /* 0x0001c1d000007802 */ /* 0x000fe20000000f00 */
[----:B------:R-:W-:-:S07]  /*1c1b0*/  IMAD.MOV.U32 R3, RZ, RZ, R27 ;  /* 0x000000ffff037224 */ /* 0x000fce00078e001b */
[----:B0-----:R-:W-:Y:S05]  /*1c1c0*/  CALL.REL.NOINC `($__internal_0_$__cuda_sm20_div_s64) ;  /* 0x000000dc00547944 */ /* 0x001fea0003c00000 */
[----:B------:R-:W-:Y:S01]  /*1c1d0*/  IMAD.MOV.U32 R20, RZ, RZ, R6 ;  /* 0x000000ffff147224 */ /* 0x000fe200078e0006 */
[----:B------:R-:W-:-:S07]  /*1c1e0*/  MOV R21, R7 ;  /* 0x0000000700157202 */ /* 0x000fce0000000f00 */
.L_x_706:
[----:B------:R-:W-:Y:S05]  /*1c1f0*/  BSYNC.RECONVERGENT B1 ;  /* 0x0000000000017941 */ /* 0x000fea0003800200 */
.L_x_704:
        /* <DEDUP_REMOVED lines=42> */
.L_x_708:
        /* <DEDUP_REMOVED lines=8> */
.L_x_709:
[----:B------:R-:W-:Y:S05]  /*1c520*/  BSYNC.RECONVERGENT B1 ;  /* 0x0000000000017941 */ /* 0x000fea0003800200 */
.L_x_707:
        /* <DEDUP_REMOVED lines=9> */
[----:B------:R-:W-:Y:S01]  /*1c5c0*/  IMAD.X R3, RZ, RZ, ~R27, P0 ;  /* 0x000000ffff037224 */ /* 0x000fe200000e0e1b */
[----:B------:R-:W-:Y:S01]  /*1c5d0*/  IADD3 R34, PT, PT, R32, -0x4, RZ ;  /* 0xfffffffc20227810 */ /* 0x000fe20007ffe0ff */
        /* <DEDUP_REMOVED lines=31> */
.L_x_711:
        /* <DEDUP_REMOVED lines=8> */
.L_x_712:
[----:B------:R-:W-:Y:S05]  /*1c850*/  BSYNC.RECONVERGENT B1 ;  /* 0x0000000000017941 */ /* 0x000fea0003800200 */
.L_x_710:
        /* <DEDUP_REMOVED lines=42> */
.L_x_714:
        /* <DEDUP_REMOVED lines=8> */
.L_x_715:
[----:B------:R-:W-:Y:S05]  /*1cb80*/  BSYNC.RECONVERGENT B1 ;  /* 0x0000000000017941 */ /* 0x000fea0003800200 */
.L_x_713:
        /* <DEDUP_REMOVED lines=42> */
.L_x_717:
        /* <DEDUP_REMOVED lines=8> */
.L_x_718:
[----:B------:R-:W-:Y:S05]  /*1ceb0*/  BSYNC.RECONVERGENT B1 ;  /* 0x0000000000017941 */ /* 0x000fea0003800200 */
.L_x_716:
        /* <DEDUP_REMOVED lines=43> */
.L_x_720:
        /* <DEDUP_REMOVED lines=8> */
.L_x_721:
[----:B------:R-:W-:Y:S05]  /*1d1f0*/  BSYNC.RECONVERGENT B1 ;  /* 0x0000000000017941 */ /* 0x000fea0003800200 */
.L_x_719:
[----:B------:R-:W-:-:S04]  /*1d200*/  IMAD.WIDE.U32 R6, R34, 0x8, R40 ;  /* 0x0000000822067825 */ /* 0x000fc800078e0028 */
[----:B------:R-:W-:Y:S02]  /*1d210*/  IMAD.WIDE.U32 R4, R29, 0x8, R42 ;  /* 0x000000081d047825 */ /* 0x000fe400078e002a */
[----:B------:R-:W2:Y:S04]  /*1d220*/  LDG.E.64 R28, desc[UR36][R6.64] ;  /* 0x00000024061c7981 */ /* 0x000ea8000c1e1b00 */
[----:B------:R-:W3:Y:S01]  /*1d230*/  LDG.E.64 R4, desc[UR36][R4.64] ;  /* 0x0000002404047981 */ /* 0x000ee2000c1e1b00 */
[----:B------:R-:W-:Y:S01]  /*1d240*/  IADD3 R11, P0, PT, RZ, -R26, RZ ;  /* 0x8000001aff0b7210 */ /* 0x000fe20007f1e0ff */
[----:B------:R-:W-:Y:S01]  /*1d250*/  IMAD.MOV.U32 R9, RZ, RZ, R21 ;  /* 0x000000ffff097224 */ /* 0x000fe200078e0015 */
[----:B------:R-:W-:Y:S01]  /*1d260*/  MOV R8, R20 ;  /* 0x0000001400087202 */ /* 0x000fe20000000f00 */
[----:B------:R-:W-:Y:S02]  /*1d270*/  BSSY.RECONVERGENT B1, `(.L_x_722) ;  /* 0x000002b000017945 */ /* 0x000fe40003800200 */
[----:B------:R-:W-:-:S02]  /*1d280*/  IMAD.X R3, RZ, RZ, ~R27, P0 ;  /* 0x000000ffff037224 */ /* 0x000fc400000e0e1b */
[----:B------:R-:W-:-:S04]  /*1d290*/  IMAD.WIDE.U32 R8, R14, R11, R8 ;  /* 0x0000000b0e087225 */ /* 0x000fc800078e0008 */
[----:B------:R-:W-:Y:S01]  /*1d2a0*/  IMAD R3, R3, R14, RZ ;  /* 0x0000000e03037224 */ /* 0x000fe200078e02ff */
[----:B------:R-:W-:-:S03]  /*1d2b0*/  MOV R14, R24 ;  /* 0x00000018000e7202 */ /* 0x000fc60000000f00 */
[----:B------:R-:W-:Y:S02]  /*1d2c0*/  IMAD R3, R15, R11, R3 ;  /* 0x0000000b0f037224 */ /* 0x000fe400078e0203 */
[----:B------:R-:W-:Y:S02]  /*1d2d0*/  IMAD.MOV.U32 R15, RZ, RZ, R35 ;  /* 0x000000ffff0f7224 */ /* 0x000fe400078e0023 */
        /* <DEDUP_REMOVED lines=28> */
.L_x_723:
        /* <DEDUP_REMOVED lines=8> */
.L_x_724:
[----:B------:R-:W-:Y:S05]  /*1d520*/  BSYNC.RECONVERGENT B1 ;  /* 0x0000000000017941 */ /* 0x000fea0003800200 */
.L_x_722:
[----:B0-----:R-:W-:-:S06]  /*1d530*/  IMAD.WIDE.U32 R4, R34, 0x8, R46 ;  /* 0x0000000822047825 */ /* 0x001fcc00078e002e */
        /* <DEDUP_REMOVED lines=20> */
.L_x_700:
[----:B------:R-:W-:-:S07]  /*1d680*/  VIADD R32, R32, 0x3 ;  /* 0x0000000320207836 */ /* 0x000fce0000000000 */
.L_x_699:
        /* <DEDUP_REMOVED lines=16> */
[----:B-1234-:R-:W-:-:S06]  /*1d790*/  IADD3 R4, PT, PT, R0, 0xffffffe, RZ ;  /* 0x0ffffffe00047810 */ /* 0x01efcc0007ffe0ff */
        /* <DEDUP_REMOVED lines=14> */
.L_x_728:
[----:B------:R-:W-:Y:S01]  /*1d880*/  IMAD.MOV.U32 R8, RZ, RZ, R36 ;  /* 0x000000ffff087224 */ /* 0x000fe200078e0024 */
[----:B-1234-:R-:W-:Y:S01]  /*1d890*/  MOV R5, R35 ;  /* 0x0000002300057202 */ /* 0x01efe20000000f00 */
[----:B------:R-:W-:Y:S01]  /*1d8a0*/  IMAD.MOV.U32 R4, RZ, RZ, R14 ;  /* 0x000000ffff047224 */ /* 0x000fe200078e000e */
[----:B------:R-:W-:Y:S01]  /*1d8b0*/  MOV R0, 0x1d8e0 ;  /* 0x0001d8e000007802 */ /* 0x000fe20000000f00 */
[----:B------:R-:W-:-:S07]  /*1d8c0*/  IMAD.MOV.U32 R3, RZ, RZ, R15 ;  /* 0x000000ffff037224 */ /* 0x000fce00078e000f */
[----:B------:R-:W-:Y:S05]  /*1d8d0*/  CALL.REL.NOINC `($__internal_0_$__cuda_sm20_div_s64) ;  /* 0x000000c400907944 */ /* 0x000fea0003c00000 */
[----:B------:R-:W-:Y:S01]  /*1d8e0*/  MOV R24, R6 ;  /* 0x0000000600187202 */ /* 0x000fe20000000f00 */
[----:B------:R-:W-:-:S07]  /*1d8f0*/  IMAD.MOV.U32 R25, RZ, RZ, R7 ;  /* 0x000000ffff197224 */ /* 0x000fce00078e0007 */
.L_x_729:
[----:B------:R-:W-:Y:S05]  /*1d900*/  BSYNC.RECONVERGENT B0 ;  /* 0x0000000000007941 */ /* 0x000fea0003800200 */
.L_x_727:
        /* <DEDUP_REMOVED lines=44> */
.L_x_731:
        /* <DEDUP_REMOVED lines=8> */
.L_x_732:
[----:B------:R-:W-:Y:S05]  /*1dc50*/  BSYNC.RECONVERGENT B0 ;  /* 0x0000000000007941 */ /* 0x000fea0003800200 */
.L_x_730:
        /* <DEDUP_REMOVED lines=44> */
.L_x_734:
        /* <DEDUP_REMOVED lines=8> */
.L_x_735:
[----:B------:R-:W-:Y:S05]  /*1dfa0*/  BSYNC.RECONVERGENT B0 ;  /* 0x0000000000007941 */ /* 0x000fea0003800200 */
.L_x_733:
        /* <DEDUP_REMOVED lines=44> */
.L_x_737:
        /* <DEDUP_REMOVED lines=8> */
.L_x_738:
[----:B------:R-:W-:Y:S05]  /*1e2f0*/  BSYNC.RECONVERGENT B0 ;  /* 0x0000000000007941 */ /* 0x000fea0003800200 */
.L_x_736:
        /* <DEDUP_REMOVED lines=18> */
.L_x_726:
        /* <DEDUP_REMOVED lines=31> */
.L_x_741:
        /* <DEDUP_REMOVED lines=8> */
.L_x_742:
[----:B------:R-:W-:Y:S05]  /*1e690*/  BSYNC.RECONVERGENT B0 ;  /* 0x0000000000007941 */ /* 0x000fea0003800200 */
.L_x_740:
        /* <DEDUP_REMOVED lines=44> */
.L_x_744:
        /* <DEDUP_REMOVED lines=8> */
.L_x_745:
[----:B------:R-:W-:Y:S05]  /*1e9e0*/  BSYNC.RECONVERGENT B0 ;  /* 0x0000000000007941 */ /* 0x000fea0003800200 */
.L_x_743:
        /* <DEDUP_REMOVED lines=18> */
.L_x_739:
        /* <DEDUP_REMOVED lines=31> */
.L_x_747:
[----:B------:R-:W-:Y:S01]  /*1ed00*/  IMAD.MOV.U32 R0, RZ, RZ, R4 ;  /* 0x000000ffff007224 */ /* 0x000fe200078e0004 */
[----:B------:R-:W-:Y:S01]  /*1ed10*/  MOV R11, 0x1ed40 ;  /* 0x0001ed40000b7802 */ /* 0x000fe20000000f00 */
[----:B------:R-:W-:-:S07]  /*1ed20*/  IMAD.MOV.U32 R10, RZ, RZ, R5 ;  /* 0x000000ffff0a7224 */ /* 0x000fce00078e0005 */
[----:B------:R-:W-:Y:S05]  /*1ed30*/  CALL.REL.NOINC `($__internal_1_$__cuda_sm20_rem_s64) ;  /* 0x000000b400d47944 */ /* 0x000fea0003c00000 */
[----:B------:R-:W-:Y:S01]  /*1ed40*/  MOV R4, R0 ;  /* 0x0000000000047202 */ /* 0x000fe20000000f00 */
[----:B------:R-:W-:-:S07]  /*1ed50*/  IMAD.MOV.U32 R5, RZ, RZ, R3 ;  /* 0x000000ffff057224 */ /* 0x000fce00078e0003 */
.L_x_748:
[----:B------:R-:W-:Y:S05]  /*1ed60*/  BSYNC.RECONVERGENT B0 ;  /* 0x0000000000007941 */ /* 0x000fea0003800200 */
.L_x_746:
        /* <DEDUP_REMOVED lines=10> */
.L_x_694:
        /* <DEDUP_REMOVED lines=17> */
.L_x_753:
        /* <DEDUP_REMOVED lines=22> */
.L_x_752:
[----:B------:R-:W-:Y:S05]  /*1f080*/  BSYNC.RECONVERGENT B8 ;  /* 0x0000000000087941 */ /* 0x000fea0003800200 */
.L_x_751:
[----:B------:R-:W-:-:S04]  /*1f090*/  IADD3 R16, P0, PT, R16, 0x8, RZ ;  /* 0x0000000810107810 */ /* 0x000fc80007f1e0ff */
[----:B------:R-:W-:Y:S02]  /*1f0a0*/  IADD3.X R17, PT, PT, RZ, R17, RZ, P0, !PT ;  /* 0x00000011ff117210 */ /* 0x000fe400007fe4ff */
[----:B------:R-:W-:-:S04]  /*1f0b0*/  ISETP.GE.U32.AND P0, PT, R16, R25, PT ;  /* 0x000000191000720c */ /* 0x000fc80003f06070 */
[----:B------:R-:W-:-:S13]  /*1f0c0*/  ISETP.GE.U32.AND.EX P0, PT, R17, R24, PT, P0 ;  /* 0x000000181100720c */ /* 0x000fda0003f06100 */
[----:B------:R-:W-:Y:S05]  /*1f0d0*/  @!P0 BRA `(.L_x_753) ;  /* 0xfffffffc00908947 */ /* 0x000fea000383ffff */
.L_x_750:
[----:B------:R-:W-:Y:S05]  /*1f0e0*/  BSYNC.RECONVERGENT B7 ;  /* 0x0000000000077941 */ /* 0x000fea0003800200 */
.L_x_749:
        /* <DEDUP_REMOVED lines=16> */
.L_x_757:
[----:B------:R0:W-:Y:S01]  /*1f1f0*/  STG.E.U8 desc[UR36][R2.64], RZ ;  /* 0x000000ff02007986 */ /* 0x0001e2000c101124 */
[----:B------:R-:W-:Y:S05]  /*1f200*/  BRA `(.L_x_759) ;  /* 0x00000004008c7947 */ /* 0x000fea0003800000 */
.L_x_756:
        /* <DEDUP_REMOVED lines=8> */
.L_x_761:
[----:B------:R0:W-:Y:S01]  /*1f290*/  STG.E desc[UR36][R2.64], RZ ;  /* 0x000000ff02007986 */ /* 0x0001e2000c101924 */
[----:B------:R-:W-:Y:S05]  /*1f2a0*/  BRA `(.L_x_759) ;  /* 0x0000000400647947 */ /* 0x000fea0003800000 */
.L_x_760:
[----:B------:R0:W-:Y:S01]  /*1f2b0*/  STG.E.U16 desc[UR36][R2.64], RZ ;  /* 0x000000ff02007986 */ /* 0x0001e2000c101524 */
[----:B------:R-:W-:Y:S05]  /*1f2c0*/  BRA `(.L_x_759) ;  /* 0x00000004005c7947 */ /* 0x000fea0003800000 */
.L_x_755:
        /* <DEDUP_REMOVED lines=8> */
.L_x_763:
[----:B------:R0:W-:Y:S01]  /*1f350*/  STG.E.U16 desc[UR36][R2.64], RZ ;  /* 0x000000ff02007986 */ /* 0x0001e2000c101524 */
[----:B------:R-:W-:Y:S05]  /*1f360*/  BRA `(.L_x_759) ;  /* 0x0000000400347947 */ /* 0x000fea0003800000 */
.L_x_762:
        /* <DEDUP_REMOVED lines=8> */
.L_x_765:
[----:B------:R0:W-:Y:S01]  /*1f3f0*/  STG.E desc[UR36][R2.64], RZ ;  /* 0x000000ff02007986 */ /* 0x0001e2000c101924 */
[----:B------:R-:W-:Y:S05]  /*1f400*/  BRA `(.L_x_759) ;  /* 0x00000004000c7947 */ /* 0x000fea0003800000 */
.L_x_764:
[----:B------:R0:W-:Y:S01]  /*1f410*/  STG.E.64 desc[UR36][R2.64], RZ ;  /* 0x000000ff02007986 */ /* 0x0001e2000c101b24 */
[----:B------:R-:W-:Y:S05]  /*1f420*/  BRA `(.L_x_759) ;  /* 0x0000000400047947 */ /* 0x000fea0003800000 */
.L_x_754:
        /* <DEDUP_REMOVED lines=10> */
.L_x_768:
[----:B------:R0:W-:Y:S01]  /*1f4d0*/  STG.E.128 desc[UR36][R2.64], RZ ;  /* 0x000000ff02007986 */ /* 0x0001e2000c101d24 */
[----:B------:R-:W-:Y:S05]  /*1f4e0*/  BRA `(.L_x_759) ;  /* 0x0000000000d47947 */ /* 0x000fea0003800000 */
.L_x_767:
        /* <DEDUP_REMOVED lines=8> */
.L_x_770:
[----:B------:R0:W-:Y:S01]  /*1f570*/  STG.E.U8 desc[UR36][R2.64], RZ ;  /* 0x000000ff02007986 */ /* 0x0001e2000c101124 */
[----:B------:R-:W-:Y:S05]  /*1f580*/  BRA `(.L_x_759) ;  /* 0x0000000000ac7947 */ /* 0x000fea0003800000 */
.L_x_769:
[----:B------:R0:W-:Y:S01]  /*1f590*/  STG.E.U16 desc[UR36][R2.64], RZ ;  /* 0x000000ff02007986 */ /* 0x0001e2000c101524 */
[----:B------:R-:W-:Y:S05]  /*1f5a0*/  BRA `(.L_x_759) ;  /* 0x0000000000a47947 */ /* 0x000fea0003800000 */
.L_x_766:
        /* <DEDUP_REMOVED lines=10> */
.L_x_773:
[----:B------:R0:W-:Y:S01]  /*1f650*/  STG.E.U8 desc[UR36][R2.64], RZ ;  /* 0x000000ff02007986 */ /* 0x0001e2000c101124 */
[----:B------:R-:W-:Y:S05]  /*1f660*/  BRA `(.L_x_759) ;  /* 0x0000000000747947 */ /* 0x000fea0003800000 */
.L_x_772:
[----:B------:R0:W-:Y:S01]  /*1f670*/  STG.E.U8 desc[UR36][R2.64], RZ ;  /* 0x000000ff02007986 */ /* 0x0001e2000c101124 */
[----:B------:R-:W-:Y:S05]  /*1f680*/  BRA `(.L_x_759) ;  /* 0x00000000006c7947 */ /* 0x000fea0003800000 */
.L_x_771:
[----:B------:R-:W-:-:S13]  /*1f690*/  ISETP.NE.AND P0, PT, R0, 0x1c, PT ;  /* 0x0000001c0000780c */ /* 0x000fda0003f05270 */
[----:B------:R-:W-:Y:S05]  /*1f6a0*/  @!P0 BRA `(.L_x_774) ;  /* 0x0000000000608947 */ /* 0x000fea0003800000 */
[----:B------:R-:W-:-:S13]  /*1f6b0*/  ISETP.NE.AND P0, PT, R0, 0x1d, PT ;  /* 0x0000001d0000780c */ /* 0x000fda0003f05270 */
[----:B------:R-:W-:Y:S05]  /*1f6c0*/  @!P0 BRA `(.L_x_775) ;  /* 0x0000000000508947 */ /* 0x000fea0003800000 */
[----:B------:R-:W-:-:S13]  /*1f6d0*/  ISETP.NE.AND P0, PT, R0, 0x2c, PT ;  /* 0x0000002c0000780c */ /* 0x000fda0003f05270 */
[----:B------:R0:W-:Y:S01]  /*1f6e0*/  @!P0 STG.E.U8 desc[UR36][R2.64], RZ ;  /* 0x000000ff02008986 */ /* 0x0001e2000c101124 */
[----:B------:R-:W-:Y:S05]  /*1f6f0*/  @!P0 BRA `(.L_x_759) ;  /* 0x0000000000508947 */ /* 0x000fea0003800000 */
.L_x_758:
[----:B------:R-:W-:Y:S01]  /*1f700*/  MOV R0, 0x0 ;  /* 0x0000000000007802 */ /* 0x000fe20000000f00 */
[----:B------:R-:W1:Y:S01]  /*1f710*/  LDCU.64 UR4, c[0x4][0x118] ;  /* 0x01002300ff0477ac */ /* 0x000e620008000a00 */
[----:B------:R-:W-:Y:S02]  /*1f720*/  HFMA2 R12, -RZ, RZ, 0, 5.9604644775390625e-08 ;  /* 0x00000001ff0c7431 */ /* 0x000fe400000001ff */
[----:B------:R-:W-:Y:S01]  /*1f730*/  IMAD.MOV.U32 R8, RZ, RZ, 0x65 ;  /* 0x00000065ff087424 */ /* 0x000fe200078e00ff */
[----:B0-----:R0:W0:Y:S01]  /*1f740*/  LDC.64 R2, c[0x4][R0] ;  /* 0x0100000000027b82 */ /* 0x0010220000000a00 */
        /* <DEDUP_REMOVED lines=11> */
.L_x_776:
[----:B------:R-:W-:Y:S05]  /*1f800*/  BRA `(.L_x_759) ;  /* 0x00000000000c7947 */ /* 0x000fea0003800000 */
.L_x_775:
[----:B------:R0:W-:Y:S01]  /*1f810*/  STG.E.64 desc[UR36][R2.64], RZ ;  /* 0x000000ff02007986 */ /* 0x0001e2000c101b24 */
[----:B------:R-:W-:Y:S05]  /*1f820*/  BRA `(.L_x_759) ;  /* 0x0000000000047947 */ /* 0x000fea0003800000 */
.L_x_774:
[----:B------:R0:W-:Y:S02]  /*1f830*/  STG.E desc[UR36][R2.64], RZ ;  /* 0x000000ff02007986 */ /* 0x0001e4000c101924 */
.L_x_759:
[----:B------:R-:W-:-:S07]  /*1f840*/  VIADD R38, R38, 0x80 ;  /* 0x0000008026267836 */ /* 0x000fce0000000000 */
.L_x_521:
[----:B------:R-:W-:Y:S05]  /*1f850*/  BSYNC.RECONVERGENT B6 ;  /* 0x0000000000067941 */ /* 0x000fea0003800200 */
.L_x_520:
[----:B------:R-:W5:Y:S02]  /*1f860*/  LDCU UR4, c[0x0][0x380] ;  /* 0x00007000ff0477ac */ /* 0x000f640008000800 */
[----:B-----5:R-:W-:-:S13]  /*1f870*/  ISETP.GE.AND P0, PT, R38, UR4, PT ;  /* 0x0000000426007c0c */ /* 0x020fda000bf06270 */
[----:B------:R-:W-:Y:S05]  /*1f880*/  @P0 EXIT ;  /* 0x000000000000094d */ /* 0x000fea0003800000 */
[----:B------:R-:W5:Y:S01]  /*1f890*/  LDCU UR4, c[0x0][0x388] ;  /* 0x00007100ff0477ac */ /* 0x000f620008000800 */
[----:B------:R-:W-:Y:S01]  /*1f8a0*/  HFMA2 R16, -RZ, RZ, 0, 0 ;  /* 0x00000000ff107431 */ /* 0x000fe200000001ff */
[----:B------:R-:W-:Y:S01]  /*1f8b0*/  MOV R26, RZ ;  /* 0x000000ff001a7202 */ /* 0x000fe20000000f00 */
[----:B------:R-:W-:Y:S01]  /*1f8c0*/  IMAD.MOV.U32 R24, RZ, RZ, RZ ;  /* 0x000000ffff187224 */ /* 0x000fe200078e00ff */
[----:B------:R-:W-:Y:S01]  /*1f8d0*/  CS2R R18, SRZ ;  /* 0x0000000000127805 */ /* 0x000fe2000001ff00 */
[----:B------:R-:W-:Y:S01]  /*1f8e0*/  IMAD.MOV.U32 R0, RZ, RZ, RZ ;  /* 0x000000ffff007224 */ /* 0x000fe200078e00ff */
[----:B-----5:R-:W-:-:S09]  /*1f8f0*/  UISETP.NE.AND UP0, UPT, UR4, URZ, UPT ;  /* 0x000000ff0400728c */ /* 0x020fd2000bf05270 */
[----:B------:R-:W-:Y:S05]  /*1f900*/  BRA.U !UP0, `(.L_x_777) ;  /* 0x0000001908a07547 */ /* 0x000fea000b800000 */
[----:B------:R-:W5:Y:S01]  /*1f910*/  LDCU.64 UR4, c[0x0][0x390] ;  /* 0x00007200ff0477ac */ /* 0x000f620008000a00 */
[----:B01----:R-:W-:Y:S02]  /*1f920*/  IMAD.MOV.U32 R2, RZ, RZ, RZ ;  /* 0x000000ffff027224 */ /* 0x003fe400078e00ff */
[----:B------:R-:W-:Y:S01]  /*1f930*/  IMAD.MOV.U32 R3, RZ, RZ, R38 ;  /* 0x000000ffff037224 */ /* 0x000fe200078e0026 */
[----:B------:R-:W0:Y:S01]  /*1f940*/  LDCU UR6, c[0x0][0x38c] ;  /* 0x00007180ff0677ac */ /* 0x000e220008000800 */
[----:B------:R-:W1:Y:S01]  /*1f950*/  LDCU.128 UR12, c[0x0][0x4c0] ;  /* 0x00009800ff0c77ac */ /* 0x000e620008000c00 */
[----:B------:R-:W1:Y:S01]  /*1f960*/  LDCU.64 UR8, c[0x0][0x4b8] ;  /* 0x00009700ff0877ac */ /* 0x000e620008000a00 */
[----:B------:R-:W-:Y:S01]  /*1f970*/  UISETP.NE.AND UP0, UPT, UR42, URZ, UPT ;  /* 0x000000ff2a00728c */ /* 0x000fe2000bf05270 */
[----:B-----5:R-:W-:-:S05]  /*1f980*/  IMAD.HI.U32 R2, R38, UR4, R2 ;  /* 0x0000000426027c27 */ /* 0x020fca000f8e0002 */
[----:B------:R-:W-:-:S04]  /*1f990*/  SHF.R.U32.HI R3, RZ, UR5, R2 ;  /* 0x00000005ff037c19 */ /* 0x000fc80008011602 */
[----:B--234-:R-:W-:-:S05]  /*1f9a0*/  IADD3 R5, PT, PT, -R3, RZ, RZ ;  /* 0x000000ff03057210 */ /* 0x01cfca0007ffe1ff */
[----:B0-----:R-:W-:-:S04]  /*1f9b0*/  IMAD R0, R5, UR6, R38 ;  /* 0x0000000605007c24 */ /* 0x001fc8000f8e0226 */
[C---:B-1----:R-:W-:Y:S02]  /*1f9c0*/  IMAD R19, R0.reuse, UR12, RZ ;  /* 0x0000000c00137c24 */ /* 0x042fe4000f8e02ff */
        /* <DEDUP_REMOVED lines=412> */
.L_x_777:
[----:B------:R-:W5:Y:S01]  /*21390*/  LDCU.128 UR4, c[0x0][0x710] ;  /* 0x0000e200ff0477ac */ /* 0x000f620008000c00 */
[----:B01234-:R-:W-:-:S04]  /*213a0*/  PRMT R4, R22, 0x7771, RZ ;  /* 0x0000777116047816 */ /* 0x01ffc800000000ff */
[----:B------:R-:W-:Y:S02]  /*213b0*/  ISETP.GT.AND P2, PT, R4, 0x9, PT ;  /* 0x000000090400780c */ /* 0x000fe40003f44270 */
[----:B-----5:R-:W-:Y:S02]  /*213c0*/  IADD3 R16, P0, PT, R16, UR4, RZ ;  /* 0x0000000410107c10 */ /* 0x020fe4000ff1e0ff */
[----:B------:R-:W-:-:S03]  /*213d0*/  IADD3 R2, P1, PT, R0, UR6, RZ ;  /* 0x0000000600027c10 */ /* 0x000fc6000ff3e0ff */
[----:B------:R-:W-:Y:S02]  /*213e0*/  IMAD.X R17, RZ, RZ, UR5, P0 ;  /* 0x00000005ff117e24 */ /* 0x000fe400080e06ff */
[----:B------:R-:W-:-:S04]  /*213f0*/  IMAD.X R3, RZ, RZ, UR7, P1 ;  /* 0x00000007ff037e24 */ /* 0x000fc800088e06ff */
        /* <DEDUP_REMOVED lines=12> */
.L_x_781:
[----:B------:R3:W5:Y:S01]  /*214c0*/  LDG.E.U8 R28, desc[UR36][R2.64] ;  /* 0x00000024021c7981 */ /* 0x000762000c1e1100 */
[----:B------:R-:W-:Y:S01]  /*214d0*/  MOV R29, RZ ;  /* 0x000000ff001d7202 */ /* 0x000fe20000000f00 */
[----:B------:R-:W-:Y:S06]  /*214e0*/  BRA `(.L_x_783) ;  /* 0x0000000c00407947 */ /* 0x000fec0003800000 */
.L_x_780:
        /* <DEDUP_REMOVED lines=8> */
.L_x_785:
[----:B------:R-:W2:Y:S02]  /*21570*/  LDG.E R28, desc[UR36][R2.64] ;  /* 0x00000024021c7981 */ /* 0x000ea4000c1e1900 */
[----:B--2---:R-:W-:Y:S01]  /*21580*/  SHF.R.S32.HI R29, RZ, 0x1f, R28 ;  /* 0x0000001fff1d7819 */ /* 0x004fe2000001141c */
[----:B------:R-:W-:Y:S06]  /*21590*/  BRA `(.L_x_783) ;  /* 0x0000000c00147947 */ /* 0x000fec0003800000 */
.L_x_784:
[----:B------:R-:W2:Y:S02]  /*215a0*/  LDG.E.S16 R28, desc[UR36][R2.64] ;  /* 0x00000024021c7981 */ /* 0x000ea4000c1e1700 */
[----:B--2---:R-:W-:Y:S01]  /*215b0*/  SHF.R.S32.HI R29, RZ, 0x1f, R28 ;  /* 0x0000001fff1d7819 */ /* 0x004fe2000001141c */
[----:B------:R-:W-:Y:S06]  /*215c0*/  BRA `(.L_x_783) ;  /* 0x0000000c00087947 */ /* 0x000fec0003800000 */
.L_x_779:
        /* <DEDUP_REMOVED lines=9> */
.L_x_787:
[----:B------:R-:W2:Y:S02]  /*21660*/  LDG.E.U16 R2, desc[UR36][R2.64] ;  /* 0x0000002402027981 */ /* 0x000ea4000c1e1500 */
[----:B--2---:R-:W-:-:S06]  /*21670*/  HADD2.F32 R28, -RZ, R2.H0_H0 ;  /* 0x20000002ff1c7230 */ /* 0x004fcc0000004100 */
[----:B------:R-:W3:Y:S02]  /*21680*/  F2I.S64.TRUNC R28, R28 ;  /* 0x0000001c001c7311 */ /* 0x000ee4000020d900 */
[----:B---3--:R-:W-:Y:S05]  /*21690*/  BRA `(.L_x_783) ;  /* 0x0000000800d47947 */ /* 0x008fea0003800000 */
.L_x_786:
        /* <DEDUP_REMOVED lines=9> */
.L_x_789:
[----:B------:R-:W2:Y:S02]  /*21730*/  LDG.E.U16 R2, desc[UR36][R2.64] ;  /* 0x0000002402027981 */ /* 0x000ea4000c1e1500 */
[----:B--2---:R-:W-:-:S06]  /*21740*/  HADD2.F32 R28, -RZ, R2.H0_H0 ;  /* 0x20000002ff1c7230 */ /* 0x004fcc0000004100 */
[----:B------:R-:W3:Y:S02]  /*21750*/  F2I.S64.TRUNC R28, R28 ;  /* 0x0000001c001c7311 */ /* 0x000ee4000020d900 */
[----:B---3--:R-:W-:Y:S05]  /*21760*/  BRA `(.L_x_783) ;  /* 0x0000000800a07947 */ /* 0x008fea0003800000 */
.L_x_788:
[----:B------:R-:W2:Y:S02]  /*21770*/  LDG.E.64 R2, desc[UR36][R2.64] ;  /* 0x0000002402027981 */ /* 0x000ea4000c1e1b00 */
[----:B--2---:R3:W4:Y:S02]  /*21780*/  F2I.S64.F64.TRUNC R28, R2 ;  /* 0x00000002001c7311 */ /* 0x004724000030d900 */
[----:B---34-:R-:W-:Y:S05]  /*21790*/  BRA `(.L_x_783) ;  /* 0x0000000800947947 */ /* 0x018fea0003800000 */
.L_x_778:
        /* <DEDUP_REMOVED lines=13> */
.L_x_792:
[----:B------:R-:W2:Y:S02]  /*21870*/  LDG.E.64 R2, desc[UR36][R2.64] ;  /* 0x0000002402027981 */ /* 0x000ea4000c1e1b00 */
[----:B--2---:R3:W4:Y:S02]  /*21880*/  F2I.S64.F64.TRUNC R28, R2 ;  /* 0x00000002001c7311 */ /* 0x004724000030d900 */
[----:B---34-:R-:W-:Y:S05]  /*21890*/  BRA `(.L_x_783) ;  /* 0x0000000800547947 */ /* 0x018fea0003800000 */
.L_x_791:
        /* <DEDUP_REMOVED lines=26> */
.L_x_794:
[----:B------:R-:W2:Y:S02]  /*21a40*/  LDG.E.U8 R2, desc[UR36][R2.64] ;  /* 0x0000002402027981 */ /* 0x000ea4000c1e1100 */
[C---:B--2---:R-:W-:Y:S01]  /*21a50*/  SHF.L.U32 R0, R2.reuse, 0x19, RZ ;  /* 0x0000001902007819 */ /* 0x044fe200000006ff */
[----:B------:R-:W-:-:S03]  /*21a60*/  IMAD.SHL.U32 R5, R2, 0x100, RZ ;  /* 0x0000010002057824 */ /* 0x000fc600078e00ff */
[----:B------:R-:W-:-:S13]  /*21a70*/  ISETP.GE.U32.AND P0, PT, R0, 0x8000000, PT ;  /* 0x080000000000780c */ /* 0x000fda0003f06070 */
[C---:B------:R-:W-:Y:S02]  /*21a80*/  @!P0 LOP3.LUT R4, R5.reuse, 0x7f00, RZ, 0xc0, !PT ;  /* 0x00007f0005048812 */ /* 0x040fe400078ec0ff */
[----:B------:R-:W-:Y:S02]  /*21a90*/  @P0 LEA.HI R0, R0, 0x70000000, RZ, 0x1c ;  /* 0x7000000000000811 */ /* 0x000fe400078fe0ff */
[----:B------:R-:W-:Y:S02]  /*21aa0*/  @!P0 LOP3.LUT R4, R4, 0x3f000000, RZ, 0xfc, !PT ;  /* 0x3f00000004048812 */ /* 0x000fe400078efcff */
[----:B------:R-:W-:Y:S01]  /*21ab0*/  PRMT R5, R5, 0x9910, RZ ;  /* 0x0000991005057816 */ /* 0x000fe200000000ff */
[----:B------:R-:W-:Y:S02]  /*21ac0*/  @P0 FMUL.FTZ R0, R0, 1.9259299443872358531e-34 ;  /* 0x0780000000000820 */ /* 0x000fe40000410000 */
[----:B------:R-:W-:-:S05]  /*21ad0*/  @!P0 FADD.FTZ R0, R4, -0.5 ;  /* 0xbf00000004008421 */ /* 0x000fca0000010000 */
[----:B------:R-:W-:-:S04]  /*21ae0*/  LOP3.LUT R0, R0, 0x80000000, R5, 0xf8, !PT ;  /* 0x8000000000007812 */ /* 0x000fc800078ef805 */
[----:B------:R3:W4:Y:S02]  /*21af0*/  F2I.S64.TRUNC R28, R0 ;  /* 0x00000000001c7311 */ /* 0x000724000020d900 */
[----:B---34-:R-:W-:Y:S05]  /*21b00*/  BRA `(.L_x_783) ;  /* 0x0000000400b87947 */ /* 0x018fea0003800000 */
.L_x_793:
[----:B------:R-:W2:Y:S02]  /*21b10*/  LDG.E.U16 R28, desc[UR36][R2.64] ;  /* 0x00000024021c7981 */ /* 0x000ea4000c1e1500 */
[----:B--2---:R-:W-:-:S06]  /*21b20*/  IMAD.U32 R28, R28, 0x10000, RZ ;  /* 0x000100001c1c7824 */ /* 0x004fcc00078e00ff */
[----:B------:R-:W3:Y:S02]  /*21b30*/  F2I.S64.TRUNC R28, R28 ;  /* 0x0000001c001c7311 */ /* 0x000ee4000020d900 */
[----:B---3--:R-:W-:Y:S05]  /*21b40*/  BRA `(.L_x_783) ;  /* 0x0000000400a87947 */ /* 0x008fea0003800000 */
.L_x_790:
        /* <DEDUP_REMOVED lines=11> */
.L_x_797:
        /* <DEDUP_REMOVED lines=21> */
.L_x_801:
[----:B------:R-:W-:Y:S05]  /*21d50*/  BSYNC.RECONVERGENT B1 ;  /* 0x0000000000017941 */ /* 0x000fea0003800200 */
.L_x_800:
[----:B------:R-:W-:Y:S01]  /*21d60*/  IMAD.SHL.U32 R0, R0, 0x100000, RZ ;  /* 0x0010000000007824 */ /* 0x000fe200078e00ff */
[----:B------:R-:W-:-:S04]  /*21d70*/  LEA R2, R2, 0x3b800000, 0x17 ;  /* 0x3b80000002027811 */ /* 0x000fc800078eb8ff */
[----:B------:R-:W-:-:S07]  /*21d80*/  LOP3.LUT R28, R2, R0, R7, 0xfe, !PT ;  /* 0x00000000021c7212 */ /* 0x000fce00078efe07 */
.L_x_799:
[----:B------:R-:W-:Y:S05]  /*21d90*/  BSYNC.RECONVERGENT B0 ;  /* 0x0000000000007941 */ /* 0x000fea0003800200 */
.L_x_798:
[----:B------:R-:W1:Y:S02]  /*21da0*/  F2I.S64.TRUNC R28, R28 ;  /* 0x0000001c001c7311 */ /* 0x000e64000020d900 */
[----:B-1----:R-:W-:Y:S05]  /*21db0*/  BRA `(.L_x_783) ;  /* 0x00000004000c7947 */ /* 0x002fea0003800000 */
.L_x_796:
        /* <DEDUP_REMOVED lines=21> */
.L_x_805:
[----:B------:R-:W-:Y:S05]  /*21f10*/  BSYNC.RECONVERGENT B1 ;  /* 0x0000000000017941 */ /* 0x000fea0003800200 */
.L_x_804:
[----:B------:R-:W-:Y:S01]  /*21f20*/  IMAD.SHL.U32 R0, R0, 0x200000, RZ ;  /* 0x0020000000007824 */ /* 0x000fe200078e00ff */
[----:B------:R-:W-:-:S04]  /*21f30*/  LEA R2, R2, 0x37800000, 0x17 ;  /* 0x3780000002027811 */ /* 0x000fc800078eb8ff */
[----:B------:R-:W-:-:S07]  /*21f40*/  LOP3.LUT R28, R2, R0, R7, 0xfe, !PT ;  /* 0x00000000021c7212 */ /* 0x000fce00078efe07 */
.L_x_803:
[----:B------:R-:W-:Y:S05]  /*21f50*/  BSYNC.RECONVERGENT B0 ;  /* 0x0000000000007941 */ /* 0x000fea0003800200 */
.L_x_802:
[----:B------:R-:W0:Y:S02]  /*21f60*/  F2I.S64.TRUNC R28, R28 ;  /* 0x0000001c001c7311 */ /* 0x000e24000020d900 */
[----:B0-----:R-:W-:Y:S05]  /*21f70*/  BRA `(.L_x_783) ;  /* 0x00000000009c7947 */ /* 0x001fea0003800000 */
.L_x_795:
        /* <DEDUP_REMOVED lines=14> */
.L_x_809:
[----:B------:R-:W-:Y:S05]  /*22060*/  BSYNC.RECONVERGENT B0 ;  /* 0x0000000000007941 */ /* 0x000fea0003800200 */
.L_x_808:
[----:B------:R-:W1:Y:S02]  /*22070*/  F2I.S64.TRUNC R28, R28 ;  /* 0x0000001c001c7311 */ /* 0x000e64000020d900 */
[----:B-1----:R-:W-:Y:S05]  /*22080*/  BRA `(.L_x_783) ;  /* 0x0000000000587947 */ /* 0x002fea0003800000 */
.L_x_782:
        /* <DEDUP_REMOVED lines=16> */
.L_x_810:
[----:B------:R-:W-:Y:S01]  /*22190*/  CS2R R28, SRZ ;  /* 0x00000000001c7805 */ /* 0x000fe2000001ff00 */
[----:B------:R-:W-:Y:S06]  /*221a0*/  BRA `(.L_x_783) ;  /* 0x0000000000107947 */ /* 0x000fec0003800000 */
.L_x_807:
[----:B------:R1:W5:Y:S01]  /*221b0*/  LDG.E.64 R28, desc[UR36][R2.64] ;  /* 0x00000024021c7981 */ /* 0x000362000c1e1b00 */
[----:B------:R-:W-:Y:S05]  /*221c0*/  BRA `(.L_x_783) ;  /* 0x0000000000087947 */ /* 0x000fea0003800000 */
.L_x_806:
[----:B------:R2:W5:Y:S01]  /*221d0*/  LDG.E R28, desc[UR36][R2.64] ;  /* 0x00000024021c7981 */ /* 0x000562000c1e1900 */
[----:B------:R-:W-:-:S07]  /*221e0*/  IMAD.MOV.U32 R29, RZ, RZ, RZ ;  /* 0x000000ffff1d7224 */ /* 0x000fce00078e00ff */
.L_x_783:
        /* <DEDUP_REMOVED lines=17> */
.L_x_814:
[----:B------:R3:W5:Y:S01]  /*22300*/  LDG.E.U8 R30, desc[UR36][R2.64] ;  /* 0x00000024021e7981 */ /* 0x000762000c1e1100 */
[----:B------:R-:W-:Y:S01]  /*22310*/  IMAD.MOV.U32 R31, RZ, RZ, RZ ;  /* 0x000000ffff1f7224 */ /* 0x000fe200078e00ff */
[----:B------:R-:W-:Y:S06]  /*22320*/  BRA `(.L_x_816) ;  /* 0x0000000c00407947 */ /* 0x000fec0003800000 */
.L_x_813:
        /* <DEDUP_REMOVED lines=8> */
.L_x_818:
[----:B------:R-:W2:Y:S02]  /*223b0*/  LDG.E R30, desc[UR36][R2.64] ;  /* 0x00000024021e7981 */ /* 0x000ea4000c1e1900 */
[----:B--2---:R-:W-:Y:S01]  /*223c0*/  SHF.R.S32.HI R31, RZ, 0x1f, R30 ;  /* 0x0000001fff1f7819 */ /* 0x004fe2000001141e */
[----:B------:R-:W-:Y:S06]  /*223d0*/  BRA `(.L_x_816) ;  /* 0x0000000c00147947 */ /* 0x000fec0003800000 */
.L_x_817:
[----:B------:R-:W2:Y:S02]  /*223e0*/  LDG.E.S16 R30, desc[UR36][R2.64] ;  /* 0x00000024021e7981 */ /* 0x000ea4000c1e1700 */
[----:B--2---:R-:W-:Y:S01]  /*223f0*/  SHF.R.S32.HI R31, RZ, 0x1f, R30 ;  /* 0x0000001fff1f7819 */ /* 0x004fe2000001141e */
[----:B------:R-:W-:Y:S06]  /*22400*/  BRA `(.L_x_816) ;  /* 0x0000000c00087947 */ /* 0x000fec0003800000 */
.L_x_812:
        /* <DEDUP_REMOVED lines=9> */
.L_x_820:
[----:B------:R-:W2:Y:S02]  /*224a0*/  LDG.E.U16 R2, desc[UR36][R2.64] ;  /* 0x0000002402027981 */ /* 0x000ea4000c1e1500 */
[----:B--2---:R-:W-:-:S06]  /*224b0*/  HADD2.F32 R30, -RZ, R2.H0_H0 ;  /* 0x20000002ff1e7230 */ /* 0x004fcc0000004100 */
[----:B------:R-:W3:Y:S02]  /*224c0*/  F2I.S64.TRUNC R30, R30 ;  /* 0x0000001e001e7311 */ /* 0x000ee4000020d900 */
[----:B---3--:R-:W-:Y:S05]  /*224d0*/  BRA `(.L_x_816) ;  /* 0x0000000800d47947 */ /* 0x008fea0003800000 */
.L_x_819:
        /* <DEDUP_REMOVED lines=9> */
.L_x_822:
[----:B------:R-:W2:Y:S02]  /*22570*/  LDG.E.U16 R2, desc[UR36][R2.64] ;  /* 0x0000002402027981 */ /* 0x000ea4000c1e1500 */
[----:B--2---:R-:W-:-:S06]  /*22580*/  HADD2.F32 R30, -RZ, R2.H0_H0 ;  /* 0x20000002ff1e7230 */ /* 0x004fcc0000004100 */
[----:B------:R-:W3:Y:S02]  /*22590*/  F2I.S64.TRUNC R30, R30 ;  /* 0x0000001e001e7311 */ /* 0x000ee4000020d900 */
[----:B---3--:R-:W-:Y:S05]  /*225a0*/  BRA `(.L_x_816) ;  /* 0x0000000800a07947 */ /* 0x008fea0003800000 */
.L_x_821:
[----:B------:R-:W2:Y:S02]  /*225b0*/  LDG.E.64 R2, desc[UR36][R2.64] ;  /* 0x0000002402027981 */ /* 0x000ea4000c1e1b00 */
[----:B--2---:R3:W4:Y:S02]  /*225c0*/  F2I.S64.F64.TRUNC R30, R2 ;  /* 0x00000002001e7311 */ /* 0x004724000030d900 */
[----:B---34-:R-:W-:Y:S05]  /*225d0*/  BRA `(.L_x_816) ;  /* 0x0000000800947947 */ /* 0x018fea0003800000 */
.L_x_811:
        /* <DEDUP_REMOVED lines=13> */
.L_x_825:
[----:B------:R-:W2:Y:S02]  /*226b0*/  LDG.E.64 R2, desc[UR36][R2.64] ;  /* 0x0000002402027981 */ /* 0x000ea4000c1e1b00 */
[----:B--2---:R3:W4:Y:S02]  /*226c0*/  F2I.S64.F64.TRUNC R30, R2 ;  /* 0x00000002001e7311 */ /* 0x004724000030d900 */
[----:B---34-:R-:W-:Y:S05]  /*226d0*/  BRA `(.L_x_816) ;  /* 0x0000000800547947 */ /* 0x018fea0003800000 */
.L_x_824:
        /* <DEDUP_REMOVED lines=26> */
.L_x_827:
[----:B------:R-:W2:Y:S02]  /*22880*/  LDG.E.U8 R2, desc[UR36][R2.64] ;  /* 0x0000002402027981 */ /* 0x000ea4000c1e1100 */
[C---:B--2---:R-:W-:Y:S02]  /*22890*/  IMAD.SHL.U32 R0, R2.reuse, 0x2000000, RZ ;  /* 0x0200000002007824 */ /* 0x044fe400078e00ff */
        /* <DEDUP_REMOVED lines=11> */
.L_x_826:
[----:B------:R-:W2:Y:S02]  /*22950*/  LDG.E.U16 R30, desc[UR36][R2.64] ;  /* 0x00000024021e7981 */ /* 0x000ea4000c1e1500 */
[----:B--2---:R-:W-:-:S06]  /*22960*/  SHF.L.U32 R30, R30, 0x10, RZ ;  /* 0x000000101e1e7819 */ /* 0x004fcc00000006ff */
[----:B------:R-:W3:Y:S02]  /*22970*/  F2I.S64.TRUNC R30, R30 ;  /* 0x0000001e001e7311 */ /* 0x000ee4000020d900 */
[----:B---3--:R-:W-:Y:S05]  /*22980*/  BRA `(.L_x_816) ;  /* 0x0000000400a87947 */ /* 0x008fea0003800000 */
.L_x_823:
        /* <DEDUP_REMOVED lines=11> */
.L_x_830:
        /* <DEDUP_REMOVED lines=21> */
.L_x_834:
[----:B------:R-:W-:Y:S05]  /*22b90*/  BSYNC.RECONVERGENT B1 ;  /* 0x0000000000017941 */ /* 0x000fea0003800200 */
.L_x_833:
[----:B------:R-:W-:Y:S02]  /*22ba0*/  SHF.L.U32 R0, R0, 0x14, RZ ;  /* 0x0000001400007819 */ /* 0x000fe400000006ff */
[----:B------:R-:W-:-:S04]  /*22bb0*/  LEA R2, R2, 0x3b800000, 0x17 ;  /* 0x3b80000002027811 */ /* 0x000fc800078eb8ff */
[----:B------:R-:W-:-:S07]  /*22bc0*/  LOP3.LUT R30, R2, R0, R7, 0xfe, !PT ;  /* 0x00000000021e7212 */ /* 0x000fce00078efe07 */
.L_x_832:
[----:B------:R-:W-:Y:S05]  /*22bd0*/  BSYNC.RECONVERGENT B0 ;  /* 0x0000000000007941 */ /* 0x000fea0003800200 */
.L_x_831:
[----:B------:R-:W1:Y:S02]  /*22be0*/  F2I.S64.TRUNC R30, R30 ;  /* 0x0000001e001e7311 */ /* 0x000e64000020d900 */
[----:B-1----:R-:W-:Y:S05]  /*22bf0*/  BRA `(.L_x_816) ;  /* 0x00000004000c7947 */ /* 0x002fea0003800000 */
.L_x_829:
        /* <DEDUP_REMOVED lines=21> */
.L_x_838:
[----:B------:R-:W-:Y:S05]  /*22d50*/  BSYNC.RECONVERGENT B1 ;  /* 0x0000000000017941 */ /* 0x000fea0003800200 */
.L_x_837:
[----:B------:R-:W-:Y:S01]  /*22d60*/  IMAD.SHL.U32 R0, R0, 0x200000, RZ ;  /* 0x0020000000007824 */ /* 0x000fe200078e00ff */
[----:B------:R-:W-:-:S04]  /*22d70*/  LEA R2, R2, 0x37800000, 0x17 ;  /* 0x3780000002027811 */ /* 0x000fc800078eb8ff */
[----:B------:R-:W-:-:S07]  /*22d80*/  LOP3.LUT R30, R2, R0, R7, 0xfe, !PT ;  /* 0x00000000021e7212 */ /* 0x000fce00078efe07 */
.L_x_836:
[----:B------:R-:W-:Y:S05]  /*22d90*/  BSYNC.RECONVERGENT B0 ;  /* 0x0000000000007941 */ /* 0x000fea0003800200 */
.L_x_835:
[----:B------:R-:W1:Y:S02]  /*22da0*/  F2I.S64.TRUNC R30, R30 ;  /* 0x0000001e001e7311 */ /* 0x000e64000020d900 */
[----:B-1----:R-:W-:Y:S05]  /*22db0*/  BRA `(.L_x_816) ;  /* 0x00000000009c7947 */ /* 0x002fea0003800000 */
.L_x_828:
        /* <DEDUP_REMOVED lines=14> */
.L_x_842:
[----:B------:R-:W-:Y:S05]  /*22ea0*/  BSYNC.RECONVERGENT B0 ;  /* 0x0000000000007941 */ /* 0x000fea0003800200 */
.L_x_841:
[----:B------:R-:W3:Y:S02]  /*22eb0*/  F2I.S64.TRUNC R30, R30 ;  /* 0x0000001e001e7311 */ /* 0x000ee4000020d900 */
[----:B---3--:R-:W-:Y:S05]  /*22ec0*/  BRA `(.L_x_816) ;  /* 0x0000000000587947 */ /* 0x008fea0003800000 */
.L_x_815:
        /* <DEDUP_REMOVED lines=16> */
.L_x_843:
[----:B------:R-:W-:Y:S01]  /*22fd0*/  CS2R R30, SRZ ;  /* 0x00000000001e7805 */ /* 0x000fe2000001ff00 */
[----:B------:R-:W-:Y:S06]  /*22fe0*/  BRA `(.L_x_816) ;  /* 0x0000000000107947 */ /* 0x000fec0003800000 */
.L_x_840:
[----:B------:R2:W5:Y:S01]  /*22ff0*/  LDG.E.64 R30, desc[UR36][R2.64] ;  /* 0x00000024021e7981 */ /* 0x000562000c1e1b00 */
[----:B------:R-:W-:Y:S05]  /*23000*/  BRA `(.L_x_816) ;  /* 0x0000000000087947 */ /* 0x000fea0003800000 */
.L_x_839:
[----:B------:R1:W5:Y:S01]  /*23010*/  LDG.E R30, desc[UR36][R2.64] ;  /* 0x00000024021e7981 */ /* 0x000362000c1e1900 */
[----:B------:R-:W-:-:S07]  /*23020*/  MOV R31, RZ ;  /* 0x000000ff001f7202 */ /* 0x000fce0000000f00 */
.L_x_816:
        /* <DEDUP_REMOVED lines=17> */
.L_x_847:
[----:B------:R4:W5:Y:S01]  /*23140*/  LDG.E.U8 R18, desc[UR36][R2.64] ;  /* 0x0000002402127981 */ /* 0x000962000c1e1100 */
[----:B------:R-:W-:Y:S01]  /*23150*/  IMAD.MOV.U32 R19, RZ, RZ, RZ ;  /* 0x000000ffff137224 */ /* 0x000fe200078e00ff */
[----:B------:R-:W-:Y:S06]  /*23160*/  BRA `(.L_x_849) ;  /* 0x0000000c00407947 */ /* 0x000fec0003800000 */
.L_x_846:
        /* <DEDUP_REMOVED lines=8> */
.L_x_851:
[----:B------:R-:W2:Y:S02]  /*231f0*/  LDG.E R18, desc[UR36][R2.64] ;  /* 0x0000002402127981 */ /* 0x000ea4000c1e1900 */
[----:B--2---:R-:W-:Y:S01]  /*23200*/  SHF.R.S32.HI R19, RZ, 0x1f, R18 ;  /* 0x0000001fff137819 */ /* 0x004fe20000011412 */
[----:B------:R-:W-:Y:S06]  /*23210*/  BRA `(.L_x_849) ;  /* 0x0000000c00147947 */ /* 0x000fec0003800000 */
.L_x_850:
[----:B------:R-:W2:Y:S02]  /*23220*/  LDG.E.S16 R18, desc[UR36][R2.64] ;  /* 0x0000002402127981 */ /* 0x000ea4000c1e1700 */
[----:B--2---:R-:W-:Y:S01]  /*23230*/  SHF.R.S32.HI R19, RZ, 0x1f, R18 ;  /* 0x0000001fff137819 */ /* 0x004fe20000011412 */
[----:B------:R-:W-:Y:S06]  /*23240*/  BRA `(.L_x_849) ;  /* 0x0000000c00087947 */ /* 0x000fec0003800000 */
.L_x_845:
        /* <DEDUP_REMOVED lines=9> */
.L_x_853:
[----:B------:R-:W2:Y:S02]  /*232e0*/  LDG.E.U16 R2, desc[UR36][R2.64] ;  /* 0x0000002402027981 */ /* 0x000ea4000c1e1500 */
[----:B--2---:R-:W-:-:S06]  /*232f0*/  HADD2.F32 R18, -RZ, R2.H0_H0 ;  /* 0x20000002ff127230 */ /* 0x004fcc0000004100 */
[----:B------:R-:W3:Y:S02]  /*23300*/  F2I.S64.TRUNC R18, R18 ;  /* 0x0000001200127311 */ /* 0x000ee4000020d900 */
[----:B---3--:R-:W-:Y:S05]  /*23310*/  BRA `(.L_x_849) ;  /* 0x0000000800d47947 */ /* 0x008fea0003800000 */
.L_x_852:
        /* <DEDUP_REMOVED lines=9> */
.L_x_855:
[----:B------:R-:W2:Y:S02]  /*233b0*/  LDG.E.U16 R2, desc[UR36][R2.64] ;  /* 0x0000002402027981 */ /* 0x000ea4000c1e1500 */
[----:B--2---:R-:W-:-:S06]  /*233c0*/  HADD2.F32 R18, -RZ, R2.H0_H0 ;  /* 0x20000002ff127230 */ /* 0x004fcc0000004100 */
[----:B------:R-:W3:Y:S02]  /*233d0*/  F2I.S64.TRUNC R18, R18 ;  /* 0x0000001200127311 */ /* 0x000ee4000020d900 */
[----:B---3--:R-:W-:Y:S05]  /*233e0*/  BRA `(.L_x_849) ;  /* 0x0000000800a07947 */ /* 0x008fea0003800000 */
.L_x_854:
[----:B------:R-:W2:Y:S02]  /*233f0*/  LDG.E.64 R2, desc[UR36][R2.64] ;  /* 0x0000002402027981 */ /* 0x000ea4000c1e1b00 */
[----:B--2---:R3:W4:Y:S02]  /*23400*/  F2I.S64.F64.TRUNC R18, R2 ;  /* 0x0000000200127311 */ /* 0x004724000030d900 */
[----:B---34-:R-:W-:Y:S05]  /*23410*/  BRA `(.L_x_849) ;  /* 0x0000000800947947 */ /* 0x018fea0003800000 */
.L_x_844:
        /* <DEDUP_REMOVED lines=13> */
.L_x_858:
[----:B------:R-:W2:Y:S02]  /*234f0*/  LDG.E.64 R2, desc[UR36][R2.64] ;  /* 0x0000002402027981 */ /* 0x000ea4000c1e1b00 */
[----:B--2---:R0:W1:Y:S02]  /*23500*/  F2I.S64.F64.TRUNC R18, R2 ;  /* 0x0000000200127311 */ /* 0x004064000030d900 */
[----:B01----:R-:W-:Y:S05]  /*23510*/  BRA `(.L_x_849) ;  /* 0x0000000800547947 */ /* 0x003fea0003800000 */
.L_x_857:
        /* <DEDUP_REMOVED lines=26> */
.L_x_860:
[----:B------:R-:W2:Y:S02]  /*236c0*/  LDG.E.U8 R2, desc[UR36][R2.64] ;  /* 0x0000002402027981 */ /* 0x000ea4000c1e1100 */
[C---:B--2---:R-:W-:Y:S01]  /*236d0*/  IMAD.SHL.U32 R0, R2.reuse, 0x2000000, RZ ;  /* 0x0200000002007824 */ /* 0x044fe200078e00ff */
[----:B------:R-:W-:-:S04]  /*236e0*/  SHF.L.U32 R5, R2, 0x8, RZ ;  /* 0x0000000802057819 */ /* 0x000fc800000006ff */
        /* <DEDUP_REMOVED lines=8> */
[----:B------:R0:W1:Y:S02]  /*23770*/  F2I.S64.TRUNC R18, R0 ;  /* 0x0000000000127311 */ /* 0x000064000020d900 */
[----:B01----:R-:W-:Y:S05]  /*23780*/  BRA `(.L_x_849) ;  /* 0x0000000400b87947 */ /* 0x003fea0003800000 */
.L_x_859:
[----:B------:R-:W2:Y:S02]  /*23790*/  LDG.E.U16 R18, desc[UR36][R2.64] ;  /* 0x0000002402127981 */ /* 0x000ea4000c1e1500 */
[----:B--2---:R-:W-:-:S06]  /*237a0*/  IMAD.U32 R18, R18, 0x10000, RZ ;  /* 0x0001000012127824 */ /* 0x004fcc00078e00ff */
[----:B------:R-:W0:Y:S02]  /*237b0*/  F2I.S64.TRUNC R18, R18 ;  /* 0x0000001200127311 */ /* 0x000e24000020d900 */
[----:B0-----:R-:W-:Y:S05]  /*237c0*/  BRA `(.L_x_849) ;  /* 0x0000000400a87947 */ /* 0x001fea0003800000 */
.L_x_856:
        /* <DEDUP_REMOVED lines=11> */
.L_x_863:
        /* <DEDUP_REMOVED lines=21> */
.L_x_867:
[----:B------:R-:W-:Y:S05]  /*239d0*/  BSYNC.RECONVERGENT B1 ;  /* 0x0000000000017941 */ /* 0x000fea0003800200 */
.L_x_866:
[----:B------:R-:W-:Y:S01]  /*239e0*/  IMAD.SHL.U32 R0, R0, 0x100000, RZ ;  /* 0x0010000000007824 */ /* 0x000fe200078e00ff */
[----:B------:R-:W-:-:S04]  /*239f0*/  LEA R2, R2, 0x3b800000, 0x17 ;  /* 0x3b80000002027811 */ /* 0x000fc800078eb8ff */
[----:B------:R-:W-:-:S07]  /*23a00*/  LOP3.LUT R18, R2, R0, R7, 0xfe, !PT ;  /* 0x0000000002127212 */ /* 0x000fce00078efe07 */
.L_x_865:
[----:B------:R-:W-:Y:S05]  /*23a10*/  BSYNC.RECONVERGENT B0 ;  /* 0x0000000000007941 */ /* 0x000fea0003800200 */
.L_x_864:
[----:B------:R-:W1:Y:S02]  /*23a20*/  F2I.S64.TRUNC R18, R18 ;  /* 0x0000001200127311 */ /* 0x000e64000020d900 */
[----:B-1----:R-:W-:Y:S05]  /*23a30*/  BRA `(.L_x_849) ;  /* 0x00000004000c7947 */ /* 0x002fea0003800000 */
.L_x_862:
        /* <DEDUP_REMOVED lines=21> */
.L_x_871:
[----:B------:R-:W-:Y:S05]  /*23b90*/  BSYNC.RECONVERGENT B1 ;  /* 0x0000000000017941 */ /* 0x000fea0003800200 */
.L_x_870:
[----:B------:R-:W-:Y:S02]  /*23ba0*/  SHF.L.U32 R0, R0, 0x15, RZ ;  /* 0x0000001500007819 */ /* 0x000fe400000006ff */
[----:B------:R-:W-:-:S04]  /*23bb0*/  LEA R2, R2, 0x37800000, 0x17 ;  /* 0x3780000002027811 */ /* 0x000fc800078eb8ff */
[----:B------:R-:W-:-:S07]  /*23bc0*/  LOP3.LUT R18, R2, R0, R7, 0xfe, !PT ;  /* 0x0000000002127212 */ /* 0x000fce00078efe07 */
.L_x_869:
[----:B------:R-:W-:Y:S05]  /*23bd0*/  BSYNC.RECONVERGENT B0 ;  /* 0x0000000000007941 */ /* 0x000fea0003800200 */
.L_x_868:
[----:B------:R-:W1:Y:S02]  /*23be0*/  F2I.S64.TRUNC R18, R18 ;  /* 0x0000001200127311 */ /* 0x000e64000020d900 */
[----:B-1----:R-:W-:Y:S05]  /*23bf0*/  BRA `(.L_x_849) ;  /* 0x00000000009c7947 */ /* 0x002fea0003800000 */
.L_x_861:
        /* <DEDUP_REMOVED lines=14> */
.L_x_875:
[----:B------:R-:W-:Y:S05]  /*23ce0*/  BSYNC.RECONVERGENT B0 ;  /* 0x0000000000007941 */ /* 0x000fea0003800200 */
.L_x_874:
[----:B------:R-:W3:Y:S02]  /*23cf0*/  F2I.S64.TRUNC R18, R18 ;  /* 0x0000001200127311 */ /* 0x000ee4000020d900 */
[----:B---3--:R-:W-:Y:S05]  /*23d00*/  BRA `(.L_x_849) ;  /* 0x0000000000587947 */ /* 0x008fea0003800000 */
.L_x_848:
        /* <DEDUP_REMOVED lines=16> */
.L_x_876:
[----:B------:R-:W-:Y:S01]  /*23e10*/  CS2R R18, SRZ ;  /* 0x0000000000127805 */ /* 0x000fe2000001ff00 */
[----:B------:R-:W-:Y:S06]  /*23e20*/  BRA `(.L_x_849) ;  /* 0x0000000000107947 */ /* 0x000fec0003800000 */
.L_x_873:
[----:B------:R2:W5:Y:S01]  /*23e30*/  LDG.E.64 R18, desc[UR36][R2.64] ;  /* 0x0000002402127981 */ /* 0x000562000c1e1b00 */
[----:B------:R-:W-:Y:S05]  /*23e40*/  BRA `(.L_x_849) ;  /* 0x0000000000087947 */ /* 0x000fea0003800000 */
.L_x_872:
[----:B------:R1:W5:Y:S01]  /*23e50*/  LDG.E R18, desc[UR36][R2.64] ;  /* 0x0000002402127981 */ /* 0x000362000c1e1900 */
[----:B------:R-:W-:-:S07]  /*23e60*/  IMAD.MOV.U32 R19, RZ, RZ, RZ ;  /* 0x000000ffff137224 */ /* 0x000fce00078e00ff */
.L_x_849:
        /* <DEDUP_REMOVED lines=17> */
.L_x_880:
[----:B------:R4:W5:Y:S01]  /*23f80*/  LDG.E.U8 R24, desc[UR36][R2.64] ;  /* 0x0000002402187981 */ /* 0x000962000c1e1100 */
[----:B------:R-:W-:Y:S01]  /*23f90*/  MOV R25, RZ ;  /* 0x000000ff00197202 */ /* 0x000fe20000000f00 */
[----:B------:R-:W-:Y:S06]  /*23fa0*/  BRA `(.L_x_882) ;  /* 0x0000000c00407947 */ /* 0x000fec0003800000 */
.L_x_879:
        /* <DEDUP_REMOVED lines=8> */
.L_x_884:
[----:B------:R-:W2:Y:S02]  /*24030*/  LDG.E R24, desc[UR36][R2.64] ;  /* 0x0000002402187981 */ /* 0x000ea4000c1e1900 */
[----:B--2---:R-:W-:Y:S01]  /*24040*/  SHF.R.S32.HI R25, RZ, 0x1f, R24 ;  /* 0x0000001fff197819 */ /* 0x004fe20000011418 */
[----:B------:R-:W-:Y:S06]  /*24050*/  BRA `(.L_x_882) ;  /* 0x0000000c00147947 */ /* 0x000fec0003800000 */
.L_x_883:
[----:B------:R-:W2:Y:S02]  /*24060*/  LDG.E.S16 R24, desc[UR36][R2.64] ;  /* 0x0000002402187981 */ /* 0x000ea4000c1e1700 */
[----:B--2---:R-:W-:Y:S01]  /*24070*/  SHF.R.S32.HI R25, RZ, 0x1f, R24 ;  /* 0x0000001fff197819 */ /* 0x004fe20000011418 */
[----:B------:R-:W-:Y:S06]  /*24080*/  BRA `(.L_x_882) ;  /* 0x0000000c00087947 */ /* 0x000fec0003800000 */
.L_x_878:
        /* <DEDUP_REMOVED lines=9> */
.L_x_886:
[----:B------:R-:W2:Y:S02]  /*24120*/  LDG.E.U16 R2, desc[UR36][R2.64] ;  /* 0x0000002402027981 */ /* 0x000ea4000c1e1500 */
[----:B--2---:R-:W-:-:S06]  /*24130*/  HADD2.F32 R24, -RZ, R2.H0_H0 ;  /* 0x20000002ff187230 */ /* 0x004fcc0000004100 */
[----:B------:R-:W0:Y:S02]  /*24140*/  F2I.S64.TRUNC R24, R24 ;  /* 0x0000001800187311 */ /* 0x000e24000020d900 */
[----:B0-----:R-:W-:Y:S05]  /*24150*/  BRA `(.L_x_882) ;  /* 0x0000000800d47947 */ /* 0x001fea0003800000 */
.L_x_885:
        /* <DEDUP_REMOVED lines=9> */
.L_x_888:
[----:B------:R-:W2:Y:S02]  /*241f0*/  LDG.E.U16 R2, desc[UR36][R2.64] ;  /* 0x0000002402027981 */ /* 0x000ea4000c1e1500 */
[----:B--2---:R-:W-:-:S06]  /*24200*/  HADD2.F32 R24, -RZ, R2.H0_H0 ;  /* 0x20000002ff187230 */ /* 0x004fcc0000004100 */
[----:B------:R-:W0:Y:S02]  /*24210*/  F2I.S64.TRUNC R24, R24 ;  /* 0x0000001800187311 */ /* 0x000e24000020d900 */
[----:B0-----:R-:W-:Y:S05]  /*24220*/  BRA `(.L_x_882) ;  /* 0x0000000800a07947 */ /* 0x001fea0003800000 */
.L_x_887:
[----:B------:R-:W2:Y:S02]  /*24230*/  LDG.E.64 R2, desc[UR36][R2.64] ;  /* 0x0000002402027981 */ /* 0x000ea4000c1e1b00 */
[----:B--2---:R0:W1:Y:S02]  /*24240*/  F2I.S64.F64.TRUNC R24, R2 ;  /* 0x0000000200187311 */ /* 0x004064000030d900 */
[----:B01----:R-:W-:Y:S05]  /*24250*/  BRA `(.L_x_882) ;  /* 0x0000000800947947 */ /* 0x003fea0003800000 */
.L_x_877:
        /* <DEDUP_REMOVED lines=13> */
.L_x_891:
[----:B------:R-:W2:Y:S02]  /*24330*/  LDG.E.64 R2, desc[UR36][R2.64] ;  /* 0x0000002402027981 */ /* 0x000ea4000c1e1b00 */
[----:B--2---:R0:W1:Y:S02]  /*24340*/  F2I.S64.F64.TRUNC R24, R2 ;  /* 0x0000000200187311 */ /* 0x004064000030d900 */
[----:B01----:R-:W-:Y:S05]  /*24350*/  BRA `(.L_x_882) ;  /* 0x0000000800547947 */ /* 0x003fea0003800000 */
.L_x_890:
        /* <DEDUP_REMOVED lines=26> */
.L_x_893:
        /* <DEDUP_REMOVED lines=13> */
.L_x_892:
[----:B------:R-:W2:Y:S02]  /*245d0*/  LDG.E.U16 R24, desc[UR36][R2.64] ;  /* 0x0000002402187981 */ /* 0x000ea4000c1e1500 */
[----:B--2---:R-:W-:-:S06]  /*245e0*/  IMAD.U32 R24, R24, 0x10000, RZ ;  /* 0x0001000018187824 */ /* 0x004fcc00078e00ff */
[----:B------:R-:W0:Y:S02]  /*245f0*/  F2I.S64.TRUNC R24, R24 ;  /* 0x0000001800187311 */ /* 0x000e24000020d900 */
[----:B0-----:R-:W-:Y:S05]  /*24600*/  BRA `(.L_x_882) ;  /* 0x0000000400a87947 */ /* 0x001fea0003800000 */
.L_x_889:
        /* <DEDUP_REMOVED lines=11> */
.L_x_896:
        /* <DEDUP_REMOVED lines=21> */
.L_x_900:
[----:B------:R-:W-:Y:S05]  /*24810*/  BSYNC.RECONVERGENT B1 ;  /* 0x0000000000017941 */ /* 0x000fea0003800200 */
.L_x_899:
[----:B------:R-:W-:Y:S01]  /*24820*/  IMAD.SHL.U32 R0, R0, 0x100000, RZ ;  /* 0x0010000000007824 */ /* 0x000fe200078e00ff */
[----:B------:R-:W-:-:S04]  /*24830*/  LEA R2, R2, 0x3b800000, 0x17 ;  /* 0x3b80000002027811 */ /* 0x000fc800078eb8ff */
[----:B------:R-:W-:-:S07]  /*24840*/  LOP3.LUT R24, R2, R0, R7, 0xfe, !PT ;  /* 0x0000000002187212 */ /* 0x000fce00078efe07 */
.L_x_898:
[----:B------:R-:W-:Y:S05]  /*24850*/  BSYNC.RECONVERGENT B0 ;  /* 0x0000000000007941 */ /* 0x000fea0003800200 */
.L_x_897:
[----:B------:R-:W3:Y:S02]  /*24860*/  F2I.S64.TRUNC R24, R24 ;  /* 0x0000001800187311 */ /* 0x000ee4000020d900 */
[----:B---3--:R-:W-:Y:S05]  /*24870*/  BRA `(.L_x_882) ;  /* 0x00000004000c7947 */ /* 0x008fea0003800000 */
.L_x_895:
        /* <DEDUP_REMOVED lines=21> */
.L_x_904:
[----:B------:R-:W-:Y:S05]  /*249d0*/  BSYNC.RECONVERGENT B1 ;  /* 0x0000000000017941 */ /* 0x000fea0003800200 */
.L_x_903:
[----:B------:R-:W-:Y:S01]  /*249e0*/  IMAD.SHL.U32 R0, R0, 0x200000, RZ ;  /* 0x0020000000007824 */ /* 0x000fe200078e00ff */
[----:B------:R-:W-:-:S04]  /*249f0*/  LEA R2, R2, 0x37800000, 0x17 ;  /* 0x3780000002027811 */ /* 0x000fc800078eb8ff */
[----:B------:R-:W-:-:S07]  /*24a00*/  LOP3.LUT R24, R2, R0, R7, 0xfe, !PT ;  /* 0x0000000002187212 */ /* 0x000fce00078efe07 */
.L_x_902:
[----:B------:R-:W-:Y:S05]  /*24a10*/  BSYNC.RECONVERGENT B0 ;  /* 0x0000000000007941 */ /* 0x000fea0003800200 */
.L_x_901:
[----:B------:R-:W2:Y:S02]  /*24a20*/  F2I.S64.TRUNC R24, R24 ;  /* 0x0000001800187311 */ /* 0x000ea4000020d900 */
[----:B--2---:R-:W-:Y:S05]  /*24a30*/  BRA `(.L_x_882) ;  /* 0x00000000009c7947 */ /* 0x004fea0003800000 */
.L_x_894:
        /* <DEDUP_REMOVED lines=14> */
.L_x_908:
[----:B------:R-:W-:Y:S05]  /*24b20*/  BSYNC.RECONVERGENT B0 ;  /* 0x0000000000007941 */ /* 0x000fea0003800200 */
.L_x_907:
[----:B------:R-:W1:Y:S02]  /*24b30*/  F2I.S64.TRUNC R24, R24 ;  /* 0x0000001800187311 */ /* 0x000e64000020d900 */
[----:B-1----:R-:W-:Y:S05]  /*24b40*/  BRA `(.L_x_882) ;  /* 0x0000000000587947 */ /* 0x002fea0003800000 */
.L_x_881:
        /* <DEDUP_REMOVED lines=16> */
.L_x_909:
[----:B------:R-:W-:Y:S01]  /*24c50*/  CS2R R24, SRZ ;  /* 0x0000000000187805 */ /* 0x000fe2000001ff00 */
[----:B------:R-:W-:Y:S06]  /*24c60*/  BRA `(.L_x_882) ;  /* 0x0000000000107947 */ /* 0x000fec0003800000 */
.L_x_906:
[----:B------:R0:W5:Y:S01]  /*24c70*/  LDG.E.64 R24, desc[UR36][R2.64] ;  /* 0x0000002402187981 */ /* 0x000162000c1e1b00 */
[----:B------:R-:W-:Y:S05]  /*24c80*/  BRA `(.L_x_882) ;  /* 0x0000000000087947 */ /* 0x000fea0003800000 */
.L_x_905:
[----:B------:R1:W5:Y:S01]  /*24c90*/  LDG.E R24, desc[UR36][R2.64] ;  /* 0x0000002402187981 */ /* 0x000362000c1e1900 */
[----:B------:R-:W-:-:S07]  /*24ca0*/  IMAD.MOV.U32 R25, RZ, RZ, RZ ;  /* 0x000000ffff197224 */ /* 0x000fce00078e00ff */
.L_x_882:
        /* <DEDUP_REMOVED lines=17> */
.L_x_913:
[----:B------:R0:W5:Y:S01]  /*24dc0*/  LDG.E.U8 R26, desc[UR36][R2.64] ;  /* 0x00000024021a7981 */ /* 0x000162000c1e1100 */
[----:B------:R-:W-:Y:S01]  /*24dd0*/  IMAD.MOV.U32 R27, RZ, RZ, RZ ;  /* 0x000000ffff1b7224 */ /* 0x000fe200078e00ff */
[----:B------:R-:W-:Y:S06]  /*24de0*/  BRA `(.L_x_915) ;  /* 0x0000000c00407947 */ /* 0x000fec0003800000 */
.L_x_912:
        /* <DEDUP_REMOVED lines=8> */
.L_x_917:
[----:B------:R-:W2:Y:S02]  /*24e70*/  LDG.E R26, desc[UR36][R2.64] ;  /* 0x00000024021a7981 */ /* 0x000ea4000c1e1900 */
[----:B--2---:R-:W-:Y:S01]  /*24e80*/  SHF.R.S32.HI R27, RZ, 0x1f, R26 ;  /* 0x0000001fff1b7819 */ /* 0x004fe2000001141a */
[----:B------:R-:W-:Y:S06]  /*24e90*/  BRA `(.L_x_915) ;  /* 0x0000000c00147947 */ /* 0x000fec0003800000 */
.L_x_916:
[----:B------:R-:W2:Y:S02]  /*24ea0*/  LDG.E.S16 R26, desc[UR36][R2.64] ;  /* 0x00000024021a7981 */ /* 0x000ea4000c1e1700 */
[----:B--2---:R-:W-:Y:S01]  /*24eb0*/  SHF.R.S32.HI R27, RZ, 0x1f, R26 ;  /* 0x0000001fff1b7819 */ /* 0x004fe2000001141a */
[----:B------:R-:W-:Y:S06]  /*24ec0*/  BRA `(.L_x_915) ;  /* 0x0000000c00087947 */ /* 0x000fec0003800000 */
.L_x_911:
        /* <DEDUP_REMOVED lines=9> */
.L_x_919:
[----:B------:R-:W2:Y:S02]  /*24f60*/  LDG.E.U16 R2, desc[UR36][R2.64] ;  /* 0x0000002402027981 */ /* 0x000ea4000c1e1500 */
[----:B--2---:R-:W-:-:S06]  /*24f70*/  HADD2.F32 R26, -RZ, R2.H0_H0 ;  /* 0x20000002ff1a7230 */ /* 0x004fcc0000004100 */
[----:B------:R-:W2:Y:S02]  /*24f80*/  F2I.S64.TRUNC R26, R26 ;  /* 0x0000001a001a7311 */ /* 0x000ea4000020d900 */
[----:B--2---:R-:W-:Y:S05]  /*24f90*/  BRA `(.L_x_915) ;  /* 0x0000000800d47947 */ /* 0x004fea0003800000 */
.L_x_918:
        /* <DEDUP_REMOVED lines=9> */
.L_x_921:
[----:B------:R-:W2:Y:S02]  /*25030*/  LDG.E.U16 R2, desc[UR36][R2.64] ;  /* 0x0000002402027981 */ /* 0x000ea4000c1e1500 */
[----:B--2---:R-:W-:-:S06]  /*25040*/  HADD2.F32 R26, -RZ, R2.H0_H0 ;  /* 0x20000002ff1a7230 */ /* 0x004fcc0000004100 */
[----:B------:R-:W2:Y:S02]  /*25050*/  F2I.S64.TRUNC R26, R26 ;  /* 0x0000001a001a7311 */ /* 0x000ea4000020d900 */
[----:B--2---:R-:W-:Y:S05]  /*25060*/  BRA `(.L_x_915) ;  /* 0x0000000800a07947 */ /* 0x004fea0003800000 */
.L_x_920:
[----:B------:R-:W2:Y:S02]  /*25070*/  LDG.E.64 R2, desc[UR36][R2.64] ;  /* 0x0000002402027981 */ /* 0x000ea4000c1e1b00 */
[----:B--2---:R2:W3:Y:S02]  /*25080*/  F2I.S64.F64.TRUNC R26, R2 ;  /* 0x00000002001a7311 */ /* 0x0044e4000030d900 */
[----:B--23--:R-:W-:Y:S05]  /*25090*/  BRA `(.L_x_915) ;  /* 0x0000000800947947 */ /* 0x00cfea0003800000 */
.L_x_910:
        /* <DEDUP_REMOVED lines=13> */
.L_x_924:
[----:B------:R-:W2:Y:S02]  /*25170*/  LDG.E.64 R2, desc[UR36][R2.64] ;  /* 0x0000002402027981 */ /* 0x000ea4000c1e1b00 */
[----:B--2---:R2:W3:Y:S02]  /*25180*/  F2I.S64.F64.TRUNC R26, R2 ;  /* 0x00000002001a7311 */ /* 0x0044e4000030d900 */
[----:B--23--:R-:W-:Y:S05]  /*25190*/  BRA `(.L_x_915) ;  /* 0x0000000800547947 */ /* 0x00cfea0003800000 */
.L_x_923:
        /* <DEDUP_REMOVED lines=24> */
[----:B------:R2:W3:Y:S02]  /*25320*/  F2I.S64.TRUNC R26, R5 ;  /* 0x00000005001a7311 */ /* 0x0004e4000020d900 */
[----:B--23--:R-:W-:Y:S05]  /*25330*/  BRA `(.L_x_915) ;  /* 0x0000000400ec7947 */ /* 0x00cfea0003800000 */
.L_x_926:
        /* <DEDUP_REMOVED lines=11> */
[----:B------:R2:W3:Y:S02]  /*253f0*/  F2I.S64.TRUNC R26, R0 ;  /* 0x00000000001a7311 */ /* 0x0004e4000020d900 */
[----:B--23--:R-:W-:Y:S05]  /*25400*/  BRA `(.L_x_915) ;  /* 0x0000000400b87947 */ /* 0x00cfea0003800000 */
.L_x_925:
[----:B------:R-:W2:Y:S02]  /*25410*/  LDG.E.U16 R26, desc[UR36][R2.64] ;  /* 0x00000024021a7981 */ /* 0x000ea4000c1e1500 */
[----:B--2---:R-:W-:-:S06]  /*25420*/  SHF.L.U32 R26, R26, 0x10, RZ ;  /* 0x000000101a1a7819 */ /* 0x004fcc00000006ff */
[----:B------:R-:W2:Y:S02]  /*25430*/  F2I.S64.TRUNC R26, R26 ;  /* 0x0000001a001a7311 */ /* 0x000ea4000020d900 */
[----:B--2---:R-:W-:Y:S05]  /*25440*/  BRA `(.L_x_915) ;  /* 0x0000000400a87947 */ /* 0x004fea0003800000 */
.L_x_922:
        /* <DEDUP_REMOVED lines=11> */
.L_x_929:
        /* <DEDUP_REMOVED lines=21> */
.L_x_933:
[----:B------:R-:W-:Y:S05]  /*25650*/  BSYNC.RECONVERGENT B1 ;  /* 0x0000000000017941 */ /* 0x000fea0003800200 */
.L_x_932:
[----:B------:R-:W-:Y:S02]  /*25660*/  SHF.L.U32 R0, R0, 0x14, RZ ;  /* 0x0000001400007819 */ /* 0x000fe400000006ff */
[----:B------:R-:W-:-:S04]  /*25670*/  LEA R2, R2, 0x3b800000, 0x17 ;  /* 0x3b80000002027811 */ /* 0x000fc800078eb8ff */
[----:B------:R-:W-:-:S07]  /*25680*/  LOP3.LUT R26, R2, R0, R7, 0xfe, !PT ;  /* 0x00000000021a7212 */ /* 0x000fce00078efe07 */
.L_x_931:
[----:B------:R-:W-:Y:S05]  /*25690*/  BSYNC.RECONVERGENT B0 ;  /* 0x0000000000007941 */ /* 0x000fea0003800200 */
.L_x_930:
[----:B------:R-:W4:Y:S02]  /*256a0*/  F2I.S64.TRUNC R26, R26 ;  /* 0x0000001a001a7311 */ /* 0x000f24000020d900 */
[----:B----4-:R-:W-:Y:S05]  /*256b0*/  BRA `(.L_x_915) ;  /* 0x00000004000c7947 */ /* 0x010fea0003800000 */
.L_x_928:
        /* <DEDUP_REMOVED lines=21> */
.L_x_937:
[----:B------:R-:W-:Y:S05]  /*25810*/  BSYNC.RECONVERGENT B1 ;  /* 0x0000000000017941 */ /* 0x000fea0003800200 */
.L_x_936:
[----:B------:R-:W-:Y:S01]  /*25820*/  IMAD.SHL.U32 R0, R0, 0x200000, RZ ;  /* 0x0020000000007824 */ /* 0x000fe200078e00ff */
[----:B------:R-:W-:-:S04]  /*25830*/  LEA R2, R2, 0x37800000, 0x17 ;  /* 0x3780000002027811 */ /* 0x000fc800078eb8ff */
[----:B------:R-:W-:-:S07]  /*25840*/  LOP3.LUT R26, R2, R0, R7, 0xfe, !PT ;  /* 0x00000000021a7212 */ /* 0x000fce00078efe07 */
.L_x_935:
[----:B------:R-:W-:Y:S05]  /*25850*/  BSYNC.RECONVERGENT B0 ;  /* 0x0000000000007941 */ /* 0x000fea0003800200 */
.L_x_934:
[----:B------:R-:W4:Y:S02]  /*25860*/  F2I.S64.TRUNC R26, R26 ;  /* 0x0000001a001a7311 */ /* 0x000f24000020d900 */
[----:B----4-:R-:W-:Y:S05]  /*25870*/  BRA `(.L_x_915) ;  /* 0x00000000009c7947 */ /* 0x010fea0003800000 */
.L_x_927:
        /* <DEDUP_REMOVED lines=14> */
.L_x_941:
[----:B------:R-:W-:Y:S05]  /*25960*/  BSYNC.RECONVERGENT B0 ;  /* 0x0000000000007941 */ /* 0x000fea0003800200 */
.L_x_940:
[----:B------:R-:W2:Y:S02]  /*25970*/  F2I.S64.TRUNC R26, R26 ;  /* 0x0000001a001a7311 */ /* 0x000ea4000020d900 */
[----:B--2---:R-:W-:Y:S05]  /*25980*/  BRA `(.L_x_915) ;  /* 0x0000000000587947 */ /* 0x004fea0003800000 */
.L_x_914:
        /* <DEDUP_REMOVED lines=16> */
.L_x_942:
[----:B------:R-:W-:Y:S01]  /*25a90*/  CS2R R26, SRZ ;  /* 0x00000000001a7805 */ /* 0x000fe2000001ff00 */
[----:B------:R-:W-:Y:S06]  /*25aa0*/  BRA `(.L_x_915) ;  /* 0x0000000000107947 */ /* 0x000fec0003800000 */
.L_x_939:
[----:B------:R2:W5:Y:S01]  /*25ab0*/  LDG.E.64 R26, desc[UR36][R2.64] ;  /* 0x00000024021a7981 */ /* 0x000562000c1e1b00 */
[----:B------:R-:W-:Y:S05]  /*25ac0*/  BRA `(.L_x_915) ;  /* 0x0000000000087947 */ /* 0x000fea0003800000 */
.L_x_938:
[----:B------:R3:W5:Y:S01]  /*25ad0*/  LDG.E R26, desc[UR36][R2.64] ;  /* 0x00000024021a7981 */ /* 0x000762000c1e1900 */
[----:B------:R-:W-:-:S07]  /*25ae0*/  MOV R27, RZ ;  /* 0x000000ff001b7202 */ /* 0x000fce0000000f00 */
.L_x_915:
[----:B------:R-:W0:Y:S01]  /*25af0*/  LDCU.64 UR4, c[0x0][0x740] ;  /* 0x0000e800ff0477ac */ /* 0x000e220008000a00 */
[----:B------:R-:W-:Y:S01]  /*25b00*/  BSSY.RECONVERGENT B6, `(.L_x_943) ;  /* 0x0000014000067945 */ /* 0x000fe20003800200 */
[----:B0----5:R-:W-:-:S04]  /*25b10*/  ISETP.NE.U32.AND P0, PT, R28, UR4, PT ;  /* 0x000000041c007c0c */ /* 0x021fc8000bf05070 */
[----:B------:R-:W-:-:S13]  /*25b20*/  ISETP.NE.AND.EX P0, PT, R29, UR5, PT, P0 ;  /* 0x000000051d007c0c */ /* 0x000fda000bf05300 */
[----:B------:R-:W-:Y:S05]  /*25b30*/  @!P0 BRA `(.L_x_944) ;  /* 0x0000000000408947 */ /* 0x000fea0003800000 */
[----:B------:R-:W-:Y:S01]  /*25b40*/  MOV R0, 0x0 ;  /* 0x0000000000007802 */ /* 0x000fe20000000f00 */
[----:B------:R-:W0:Y:S01]  /*25b50*/  LDCU.64 UR4, c[0x4][0x128] ;  /* 0x01002500ff0477ac */ /* 0x000e220008000a00 */
[----:B------:R-:W-:Y:S02]  /*25b60*/  HFMA2 R13, -RZ, RZ, 0, 0 ;  /* 0x00000000ff0d7431 */ /* 0x000fe400000001ff */
[----:B------:R-:W-:Y:S01]  /*25b70*/  IMAD.MOV.U32 R8, RZ, RZ, 0x2c ;  /* 0x0000002cff087424 */ /* 0x000fe200078e00ff */
[----:B-1234-:R1:W2:Y:S01]  /*25b80*/  LDC.64 R2, c[0x4][R0] ;  /* 0x0100000000027b82 */ /* 0x01e2a20000000a00 */
        /* <DEDUP_REMOVED lines=11> */
.L_x_944:
[----:B------:R-:W-:Y:S05]  /*25c40*/  BSYNC.RECONVERGENT B6 ;  /* 0x0000000000067941 */ /* 0x000fea0003800200 */
.L_x_943:
[----:B------:R-:W0:Y:S01]  /*25c50*/  LDCU.64 UR4, c[0x0][0x750] ;  /* 0x0000ea00ff0477ac */ /* 0x000e220008000a00 */
[----:B------:R-:W-:Y:S01]  /*25c60*/  BSSY.RECONVERGENT B6, `(.L_x_945) ;  /* 0x0000014000067945 */ /* 0x000fe20003800200 */
[----:B0-----:R-:W-:-:S04]  /*25c70*/  ISETP.NE.U32.AND P0, PT, R30, UR4, PT ;  /* 0x000000041e007c0c */ /* 0x001fc8000bf05070 */
        /* <DEDUP_REMOVED lines=18> */
.L_x_946:
[----:B------:R-:W-:Y:S05]  /*25da0*/  BSYNC.RECONVERGENT B6 ;  /* 0x0000000000067941 */ /* 0x000fea0003800200 */
.L_x_945:
[----:B------:R-:W0:Y:S01]  /*25db0*/  LDCU.128 UR4, c[0x0][0x740] ;  /* 0x0000e800ff0477ac */ /* 0x000e220008000c00 */
[----:B------:R-:W-:Y:S01]  /*25dc0*/  IADD3 R0, P1, PT, -R18, R24, RZ ;  /* 0x0000001812007210 */ /* 0x000fe20007f3e1ff */
[----:B------:R-:W-:Y:S04]  /*25dd0*/  BSSY.RECONVERGENT B6, `(.L_x_947) ;  /* 0x0000017000067945 */ /* 0x000fe80003800200 */
[----:B-1234-:R-:W-:Y:S01]  /*25de0*/  IMAD.X R2, R25, 0x1, ~R19, P1 ;  /* 0x0000000119027824 */ /* 0x01efe200008e0e13 */
[C---:B0-----:R-:W-:Y:S02]  /*25df0*/  ISETP.GT.U32.AND P0, PT, R0.reuse, UR6, PT ;  /* 0x0000000600007c0c */ /* 0x041fe4000bf04070 */
        /* <DEDUP_REMOVED lines=20> */
.L_x_948:
[----:B------:R-:W-:Y:S05]  /*25f40*/  BSYNC.RECONVERGENT B6 ;  /* 0x0000000000067941 */ /* 0x000fea0003800200 */
.L_x_947:
        /* <DEDUP_REMOVED lines=12> */
[----:B------:R-:W0:Y:S02]  /*26010*/  LDC.64 R2, c[0x0][0x760] ;  /* 0x0001d800ff027b82 */ /* 0x000e240000000a00 */
        /* <DEDUP_REMOVED lines=8> */
[----:B------:R-:W-:-:S06]  /*260a0*/  ISETP.NE.U32.AND P1, PT, R2, RZ, PT ;  /* 0x000000ff0200720c */ /* 0x000fcc0003f25070 */
[----:B0-----:R-:W0:Y:S02]  /*260b0*/  MUFU.RCP R0, R0 ;  /* 0x0000000000007308 */ /* 0x001e240000001000 */
[----:B0-----:R-:W-:-:S06]  /*260c0*/  VIADD R4, R0, 0xffffffe ;  /* 0x0ffffffe00047836 */ /* 0x001fcc0000000000 */
[----:B------:R0:W1:Y:S02]  /*260d0*/  F2I.FTZ.U32.TRUNC.NTZ R5, R4 ;  /* 0x0000000400057305 */ /* 0x000064000021f000 */
[----:B0-----:R-:W-:Y:S02]  /*260e0*/  HFMA2 R4, -RZ, RZ, 0, 0 ;  /* 0x00000000ff047431 */ /* 0x001fe400000001ff */
[----:B-1----:R-:W-:-:S04]  /*260f0*/  IMAD R3, R3, R5, RZ ;  /* 0x0000000503037224 */ /* 0x002fc800078e02ff */
[----:B------:R-:W-:-:S04]  /*26100*/  IMAD.HI.U32 R5, R5, R3, R4 ;  /* 0x0000000305057227 */ /* 0x000fc800078e0004 */
[----:B------:R-:W-:Y:S02]  /*26110*/  IMAD.MOV.U32 R3, RZ, RZ, RZ ;  /* 0x000000ffff037224 */ /* 0x000fe400078e00ff */
        /* <DEDUP_REMOVED lines=10> */
.L_x_952:
[----:B------:R-:W-:Y:S01]  /*261c0*/  MOV R0, R2 ;  /* 0x0000000200007202 */ /* 0x000fe20000000f00 */
[----:B------:R-:W-:Y:S01]  /*261d0*/  IMAD.MOV.U32 R10, RZ, RZ, R3 ;  /* 0x000000ffff0a7224 */ /* 0x000fe200078e0003 */
[----:B------:R-:W-:-:S07]  /*261e0*/  MOV R11, 0x26200 ;  /* 0x00026200000b7802 */ /* 0x000fce0000000f00 */
[----:B------:R-:W-:Y:S05]  /*261f0*/  CALL.REL.NOINC `($__internal_1_$__cuda_sm20_rem_s64) ;  /* 0x0000004000a47944 */ /* 0x000fea0003c00000 */
[----:B------:R-:W-:-:S07]  /*26200*/  IMAD.MOV.U32 R2, RZ, RZ, R0 ;  /* 0x000000ffff027224 */ /* 0x000fce00078e0000 */
.L_x_953:
[----:B------:R-:W-:Y:S05]  /*26210*/  BSYNC.RECONVERGENT B0 ;  /* 0x0000000000007941 */ /* 0x000fea0003800200 */
.L_x_951:
        /* <DEDUP_REMOVED lines=9> */
.L_x_950:
[----:B------:R-:W-:Y:S02]  /*262b0*/  ISETP.GE.U32.AND P0, PT, R37, 0x7, PT ;  /* 0x000000072500780c */ /* 0x000fe40003f06070 */
[----:B------:R-:W-:-:S11]  /*262c0*/  CS2R R32, SRZ ;  /* 0x0000000000207805 */ /* 0x000fd6000001ff00 */
[----:B------:R-:W-:Y:S05]  /*262d0*/  @!P0 BRA `(.L_x_954) ;  /* 0x0000001800b08947 */ /* 0x000fea0003800000 */
[----:B------:R-:W0:Y:S01]  /*262e0*/  LDCU UR4, c[0x0][0x758] ;  /* 0x0000eb00ff0477ac */ /* 0x000e220008000800 */
[----:B------:R-:W1:Y:S01]  /*262f0*/  LDC.64 R38, c[0x0][0x760] ;  /* 0x0001d800ff267b82 */ /* 0x000e620000000a00 */
[----:B------:R-:W-:Y:S01]  /*26300*/  BSSY.RECONVERGENT B0, `(.L_x_955) ;  /* 0x00001a8000007945 */ /* 0x000fe20003800200 */
[----:B------:R-:W-:-:S06]  /*26310*/  CS2R R32, SRZ ;  /* 0x0000000000207805 */ /* 0x000fcc000001ff00 */
[----:B------:R-:W2:Y:S08]  /*26320*/  LDC.64 R40, c[0x0][0x768] ;  /* 0x0001da00ff287b82 */ /* 0x000eb00000000a00 */
[----:B------:R-:W3:Y:S01]  /*26330*/  LDC.64 R46, c[0x0][0x760] ;  /* 0x0001d800ff2e7b82 */ /* 0x000ee20000000a00 */
[----:B0-----:R-:W-:Y:S02]  /*26340*/  ULOP3.LUT UR5, UR4, 0xfffffff8, URZ, 0xc0, !UPT ;  /* 0xfffffff804057892 */ /* 0x001fe4000f8ec0ff */
[----:B------:R-:W-:-:S02]  /*26350*/  UIADD3 UR4, UPT, UPT, UR4, -0x4, URZ ;  /* 0xfffffffc04047890 */ /* 0x000fc4000fffe0ff */
[----:B------:R-:W-:-:S03]  /*26360*/  UIADD3 UR5, UPT, UPT, -UR5, URZ, URZ ;  /* 0x000000ff05057290 */ /* 0x000fc6000fffe1ff */
[----:B------:R-:W0:Y:S01]  /*26370*/  LDC.64 R42, c[0x0][0x768] ;  /* 0x0001da00ff2a7b82 */ /* 0x000e220000000a00 */
[----:B------:R-:W-:Y:S02]  /*26380*/  IMAD.U32 R2, RZ, RZ, UR4 ;  /* 0x00000004ff027e24 */ /* 0x000fe4000f8e00ff */
[----:B------:R-:W-:-:S07]  /*26390*/  MOV R23, UR5 ;  /* 0x0000000500177c02 */ /* 0x000fce0008000f00 */
.L_x_980:
[----:B------:R-:W-:-:S04]  /*263a0*/  VIADD R21, R2, 0x3 ;  /* 0x0000000302157836 */ /* 0x000fc80000000000 */
[----:B---3--:R-:W-:-:S06]  /*263b0*/  IMAD.WIDE.U32 R14, R21, 0x8, R46 ;  /* 0x00000008150e7825 */ /* 0x008fcc00078e002e */
[----:B------:R-:W3:Y:S01]  /*263c0*/  LDG.E.64 R14, desc[UR36][R14.64] ;  /* 0x000000240e0e7981 */ /* 0x000ee2000c1e1b00 */
[----:B------:R-:W-:Y:S01]  /*263d0*/  BSSY.RECONVERGENT B1, `(.L_x_956) ;  /* 0x0000020000017945 */ /* 0x000fe20003800200 */
[----:B---3--:R-:W-:-:S04]  /*263e0*/  LOP3.LUT R0, R35, R15, RZ, 0xfc, !PT ;  /* 0x0000000f23007212 */ /* 0x008fc800078efcff */
[----:B------:R-:W-:-:S13]  /*263f0*/  ISETP.NE.U32.AND P0, PT, R0, RZ, PT ;  /* 0x000000ff0000720c */ /* 0x000fda0003f05070 */
[----:B------:R-:W-:Y:S05]  /*26400*/  @P0 BRA `(.L_x_957) ;  /* 0x0000000000500947 */ /* 0x000fea0003800000 */
[----:B------:R-:W3:Y:S01]  /*26410*/  I2F.U32.RP R0, R14 ;  /* 0x0000000e00007306 */ /* 0x000ee20000209000 */
[----:B------:R-:W-:Y:S01]  /*26420*/  IADD3 R3, PT, PT, RZ, -R14, RZ ;  /* 0x8000000eff037210 */ /* 0x000fe20007ffe0ff */
[----:B------:R-:W-:Y:S01]  /*26430*/  HFMA2 R27, -RZ, RZ, 0, 0 ;  /* 0x00000000ff1b7431 */ /* 0x000fe200000001ff */
[----:B------:R-:W-:-:S05]  /*26440*/  ISETP.NE.U32.AND P2, PT, R14, RZ, PT ;  /* 0x000000ff0e00720c */ /* 0x000fca0003f45070 */
[----:B---3--:R-:W3:Y:S02]  /*26450*/  MUFU.RCP R0, R0 ;  /* 0x0000000000007308 */ /* 0x008ee40000001000 */
[----:B---3--:R-:W-:-:S06]  /*26460*/  VIADD R4, R0, 0xffffffe ;  /* 0x0ffffffe00047836 */ /* 0x008fcc0000000000 */
[----:B------:R3:W4:Y:S02]  /*26470*/  F2I.FTZ.U32.TRUNC.NTZ R5, R4 ;  /* 0x0000000400057305 */ /* 0x000724000021f000 */
[----:B---3--:R-:W-:Y:S02]  /*26480*/  IMAD.MOV.U32 R4, RZ, RZ, RZ ;  /* 0x000000ffff047224 */ /* 0x008fe400078e00ff */
[----:B----4-:R-:W-:-:S04]  /*26490*/  IMAD R3, R3, R5, RZ ;  /* 0x0000000503037224 */ /* 0x010fc800078e02ff */
        /* <DEDUP_REMOVED lines=11> */
.L_x_957:
[----:B------:R-:W-:Y:S01]  /*26550*/  IMAD.MOV.U32 R8, RZ, RZ, R36 ;  /* 0x000000ffff087224 */ /* 0x000fe200078e0024 */
[----:B------:R-:W-:Y:S01]  /*26560*/  MOV R4, R14 ;  /* 0x0000000e00047202 */ /* 0x000fe20000000f00 */
[----:B------:R-:W-:Y:S01]  /*26570*/  IMAD.MOV.U32 R5, RZ, RZ, R35 ;  /* 0x000000ffff057224 */ /* 0x000fe200078e0023 */
[----:B------:R-:W-:Y:S01]  /*26580*/  MOV R0, 0x265b0 ;  /* 0x000265b000007802 */ /* 0x000fe20000000f00 */
[----:B------:R-:W-:-:S07]  /*26590*/  IMAD.MOV.U32 R3, RZ, RZ, R15 ;  /* 0x000000ffff037224 */ /* 0x000fce00078e000f */
[----:B012---:R-:W-:Y:S05]  /*265a0*/  CALL.REL.NOINC `($__internal_0_$__cuda_sm20_div_s64) ;  /* 0x00000038005c7944 */ /* 0x007fea0003c00000 */
[----:B------:R-:W-:Y:S01]  /*265b0*/  IMAD.MOV.U32 R26, RZ, RZ, R6 ;  /* 0x000000ffff1a7224 */ /* 0x000fe200078e0006 */
[----:B------:R-:W-:-:S07]  /*265c0*/  MOV R27, R7 ;  /* 0x00000007001b7202 */ /* 0x000fce0000000f00 */
.L_x_958:
[----:B------:R-:W-:Y:S05]  /*265d0*/  BSYNC.RECONVERGENT B1 ;  /* 0x0000000000017941 */ /* 0x000fea0003800200 */
.L_x_956:
[----:B------:R-:W-:Y:S02]  /*265e0*/  VIADD R37, R2, 0x2 ;  /* 0x0000000202257836 */ /* 0x000fe40000000000 */
[----:B--2---:R-:W-:-:S04]  /*265f0*/  IMAD.WIDE.U32 R4, R21, 0x8, R40 ;  /* 0x0000000815047825 */ /* 0x004fc800078e0028 */
[----:B-1----:R-:W-:Y:S02]  /*26600*/  IMAD.WIDE.U32 R28, R37, 0x8, R38 ;  /* 0x00000008251c7825 */ /* 0x002fe400078e0026 */
        /* <DEDUP_REMOVED lines=40> */
.L_x_960:
        /* <DEDUP_REMOVED lines=8> */
.L_x_961:
[----:B------:R-:W-:Y:S05]  /*26910*/  BSYNC.RECONVERGENT B1 ;  /* 0x0000000000017941 */ /* 0x000fea0003800200 */
.L_x_959:
        /* <DEDUP_REMOVED lines=42> */
.L_x_963:
        /* <DEDUP_REMOVED lines=8> */
.L_x_964:
[----:B------:R-:W-:Y:S05]  /*26c40*/  BSYNC.RECONVERGENT B1 ;  /* 0x0000000000017941 */ /* 0x000fea0003800200 */
.L_x_962:
        /* <DEDUP_REMOVED lines=11> */
[----:B------:R-:W-:Y:S02]  /*26d00*/  IMAD R3, R3, R14, RZ ;  /* 0x0000000e03037224 */ /* 0x000fe400078e02ff */
[----:B------:R-:W-:Y:S02]  /*26d10*/  VIADD R34, R2, 0xfffffffc ;  /* 0xfffffffc02227836 */ /* 0x000fe40000000000 */
        /* <DEDUP_REMOVED lines=29> */
.L_x_966:
        /* <DEDUP_REMOVED lines=8> */
.L_x_967:
[----:B------:R-:W-:Y:S05]  /*26f70*/  BSYNC.RECONVERGENT B1 ;  /* 0x0000000000017941 */ /* 0x000fea0003800200 */
.L_x_965:
        /* <DEDUP_REMOVED lines=42> */
.L_x_969:
        /* <DEDUP_REMOVED lines=8> */
.L_x_970:
[----:B------:R-:W-:Y:S05]  /*272a0*/  BSYNC.RECONVERGENT B1 ;  /* 0x0000000000017941 */ /* 0x000fea0003800200 */
.L_x_968:
[----:B------:R-:W-:Y:S01]  /*272b0*/  IADD3 R35, PT, PT, R2, -0x2, RZ ;  /* 0xfffffffe02237810 */ /* 0x000fe20007ffe0ff */
        /* <DEDUP_REMOVED lines=41> */
.L_x_972:
[----:B------:R-:W-:Y:S01]  /*27550*/  IMAD.MOV.U32 R8, RZ, RZ, R28 ;  /* 0x000000ffff087224 */ /* 0x000fe200078e001c */
[----:B------:R-:W-:Y:S01]  /*27560*/  MOV R5, R29 ;  /* 0x0000001d00057202 */ /* 0x000fe20000000f00 */
[----:B------:R-:W-:Y:S01]  /*27570*/  IMAD.MOV.U32 R4, RZ, RZ, R26 ;  /* 0x000000ffff047224 */ /* 0x000fe200078e001a */
[----:B------:R-:W-:Y:S02]  /*27580*/  MOV R3, R27 ;  /* 0x0000001b00037202 */ /* 0x000fe40000000f00 */
[----:B------:R-:W-:-:S07]  /*27590*/  MOV R0, 0x275b0 ;  /* 0x000275b000007802 */ /* 0x000fce0000000f00 */
[----:B0-----:R-:W-:Y:S05]  /*275a0*/  CALL.REL.NOINC `($__internal_0_$__cuda_sm20_div_s64) ;  /* 0x00000028005c7944 */ /* 0x001fea0003c00000 */
[----:B------:R-:W-:Y:S01]  /*275b0*/  IMAD.MOV.U32 R20, RZ, RZ, R6 ;  /* 0x000000ffff147224 */ /* 0x000fe200078e0006 */
[----:B------:R-:W-:-:S07]  /*275c0*/  MOV R21, R7 ;  /* 0x0000000700157202 */ /* 0x000fce0000000f00 */
.L_x_973:
[----:B------:R-:W-:Y:S05]  /*275d0*/  BSYNC.RECONVERGENT B1 ;  /* 0x0000000000017941 */ /* 0x000fea0003800200 */
.L_x_971:
[----:B------:R-:W-:Y:S02]  /*275e0*/  VIADD R33, R2, 0xfffffffd ;  /* 0xfffffffd02217836 */ /* 0x000fe40000000000 */
[----:B------:R-:W-:-:S04]  /*275f0*/  IMAD.WIDE.U32 R4, R35, 0x8, R40 ;  /* 0x0000000823047825 */ /* 0x000fc800078e0028 */
[----:B------:R-:W-:Y:S02]  /*27600*/  IMAD.WIDE.U32 R14, R33, 0x8, R38 ;  /* 0x00000008210e7825 */ /* 0x000fe400078e0026 */
[----:B------:R-:W2:Y:S04]  /*27610*/  LDG.E.64 R4, desc[UR36][R4.64] ;  /* 0x0000002404047981 */ /* 0x000ea8000c1e1b00 */
[----:B------:R-:W3:Y:S01]  /*27620*/  LDG.E.64 R14, desc[UR36][R14.64] ;  /* 0x000000240e0e7981 */ /* 0x000ee2000c1e1b00 */
[----:B------:R-:W-:-:S04]  /*27630*/  IADD3 R9, P0, PT, RZ, -R20, RZ ;  /* 0x80000014ff097210 */ /* 0x000fc80007f1e0ff */
[----:B------:R-:W-:Y:S01]  /*27640*/  IADD3.X R3, PT, PT, RZ, ~R21, RZ, P0, !PT ;  /* 0x80000015ff037210 */ /* 0x000fe200007fe4ff */
[----:B------:R-:W-:Y:S01]  /*27650*/  IMAD.MOV.U32 R6, RZ, RZ, R28 ;  /* 0x000000ffff067224 */ /* 0x000fe200078e001c */
[----:B------:R-:W-:-:S03]  /*27660*/  MOV R7, R29 ;  /* 0x0000001d00077202 */ /* 0x000fc60000000f00 */
        /* <DEDUP_REMOVED lines=30> */
[----:B------:R-:W-:Y:S02]  /*27850*/  @P1 IADD3 R28, PT, PT, R28, 0x1, RZ ;  /* 0x000000011c1c1810 */ /* 0x000fe40007ffe0ff */
[----:B------:R-:W-:Y:S01]  /*27860*/  @!P2 LOP3.LUT R28, RZ, R14, RZ, 0x33, !PT ;  /* 0x0000000eff1ca212 */ /* 0x000fe200078e33ff */
[----:B------:R-:W-:Y:S06]  /*27870*/  BRA `(.L_x_976) ;  /* 0x0000000000207947 */ /* 0x000fec0003800000 */
.L_x_975:
[----:B------:R-:W-:Y:S01]  /*27880*/  MOV R8, R20 ;  /* 0x0000001400087202 */ /* 0x000fe20000000f00 */
[----:B------:R-:W-:Y:S01]  /*27890*/  IMAD.MOV.U32 R5, RZ, RZ, R21 ;  /* 0x000000ffff057224 */ /* 0x000fe200078e0015 */
[----:B------:R-:W-:Y:S01]  /*278a0*/  MOV R4, R14 ;  /* 0x0000000e00047202 */ /* 0x000fe20000000f00 */
[----:B------:R-:W-:Y:S01]  /*278b0*/  IMAD.MOV.U32 R3, RZ, RZ, R15 ;  /* 0x000000ffff037224 */ /* 0x000fe200078e000f */
[----:B------:R-:W-:-:S07]  /*278c0*/  MOV R0, 0x278e0 ;  /* 0x000278e000007802 */ /* 0x000fce0000000f00 */
[----:B0-----:R-:W-:Y:S05]  /*278d0*/  CALL.REL.NOINC `($__internal_0_$__cuda_sm20_div_s64) ;  /* 0x0000002400907944 */ /* 0x001fea0003c00000 */
[----:B------:R-:W-:Y:S01]  /*278e0*/  MOV R28, R6 ;  /* 0x00000006001c7202 */ /* 0x000fe20000000f00 */
[----:B------:R-:W-:-:S07]  /*278f0*/  IMAD.MOV.U32 R29, RZ, RZ, R7 ;  /* 0x000000ffff1d7224 */ /* 0x000fce00078e0007 */
.L_x_976:
[----:B------:R-:W-:Y:S05]  /*27900*/  BSYNC.RECONVERGENT B1 ;  /* 0x0000000000017941 */ /* 0x000fea0003800200 */
.L_x_974:
        /* <DEDUP_REMOVED lines=8> */
[----:B------:R-:W-:Y:S01]  /*27990*/  IADD3.X R3, PT, PT, RZ, ~R29, RZ, P0, !PT ;  /* 0x8000001dff037210 */ /* 0x000fe200007fe4ff */
        /* <DEDUP_REMOVED lines=33> */
.L_x_978:
        /* <DEDUP_REMOVED lines=8> */
.L_x_979:
[----:B------:R-:W-:Y:S05]  /*27c30*/  BSYNC.RECONVERGENT B1 ;  /* 0x0000000000017941 */ /* 0x000fea0003800200 */
.L_x_977:
        /* <DEDUP_REMOVED lines=8> */
[----:B------:R-:W-:Y:S01]  /*27cc0*/  IMAD.WIDE.U32 R6, R32, R9, R6 ;  /* 0x0000000920067225 */ /* 0x000fe200078e0006 */
[----:B------:R-:W-:-:S03]  /*27cd0*/  ISETP.NE.AND P0, PT, R23, RZ, PT ;  /* 0x000000ff1700720c */ /* 0x000fc60003f05270 */
[----:B------:R-:W-:Y:S02]  /*27ce0*/  IMAD R3, R3, R32, RZ ;  /* 0x0000002003037224 */ /* 0x000fe400078e02ff */
[----:B------:R-:W-:Y:S02]  /*27cf0*/  VIADD R2, R2, 0xfffffff8 ;  /* 0xfffffff802027836 */ /* 0x000fe40000000000 */
[----:B------:R-:W-:-:S05]  /*27d00*/  IMAD R3, R33, R9, R3 ;  /* 0x0000000921037224 */ /* 0x000fca00078e0203 */
[----:B------:R-:W-:-:S05]  /*27d10*/  IADD3 R3, PT, PT, R7, R3, RZ ;  /* 0x0000000307037210 */ /* 0x000fca0007ffe0ff */
[----:B--2---:R-:W-:Y:S02]  /*27d20*/  IMAD R3, R3, R4, RZ ;  /* 0x0000000403037224 */ /* 0x004fe400078e02ff */
[----:B------:R-:W-:-:S04]  /*27d30*/  IMAD.WIDE.U32 R8, R4, R6, R20 ;  /* 0x0000000604087225 */ /* 0x000fc800078e0014 */
[----:B------:R-:W-:Y:S02]  /*27d40*/  IMAD R3, R5, R6, R3 ;  /* 0x0000000605037224 */ /* 0x000fe400078e0203 */
[----:B------:R-:W-:-:S03]  /*27d50*/  IMAD.MOV.U32 R33, RZ, RZ, R8 ;  /* 0x000000ffff217224 */ /* 0x000fc600078e0008 */
[----:B------:R-:W-:Y:S01]  /*27d60*/  IADD3 R32, PT, PT, R9, R3, RZ ;  /* 0x0000000309207210 */ /* 0x000fe20007ffe0ff */
[----:B------:R-:W-:Y:S06]  /*27d70*/  @P0 BRA `(.L_x_980) ;  /* 0xffffffe400880947 */ /* 0x000fec000383ffff */
[----:B------:R-:W-:Y:S05]  /*27d80*/  BSYNC.RECONVERGENT B0 ;  /* 0x0000000000007941 */ /* 0x000fea0003800200 */
.L_x_955:
[----:B------:R-:W-:-:S07]  /*27d90*/  IADD3 R37, PT, PT, R2, 0x3, RZ ;  /* 0x0000000302257810 */ /* 0x000fce0007ffe0ff */
.L_x_954:
[----:B------:R-:W-:-:S09]  /*27da0*/  UISETP.NE.AND UP0, UPT, UR43, URZ, UPT ;  /* 0x000000ff2b00728c */ /* 0x000fd2000bf05270 */
[----:B------:R-:W-:Y:S05]  /*27db0*/  BRA.U !UP0, `(.L_x_949) ;  /* 0x0000001508d47547 */ /* 0x000fea000b800000 */
[----:B------:R-:W-:-:S09]  /*27dc0*/  UISETP.GE.U32.AND UP0, UPT, UR43, 0x4, UPT ;  /* 0x000000042b00788c */ /* 0x000fd2000bf06070 */
[----:B------:R-:W-:Y:S05]  /*27dd0*/  BRA.U !UP0, `(.L_x_981) ;  /* 0x0000000d08547547 */ /* 0x000fea000b800000 */
[----:B------:R-:W0:Y:S02]  /*27de0*/  LDC.64 R2, c[0x0][0x760] ;  /* 0x0001d800ff027b82 */ /* 0x000e240000000a00 */
        /* <DEDUP_REMOVED lines=26> */
.L_x_983:
[----:B------:R-:W-:Y:S01]  /*27f90*/  IMAD.MOV.U32 R8, RZ, RZ, R36 ;  /* 0x000000ffff087224 */ /* 0x000fe200078e0024 */
[----:B------:R-:W-:Y:S01]  /*27fa0*/  MOV R5, R35 ;  /* 0x0000002300057202 */ /* 0x000fe20000000f00 */
[----:B------:R-:W-:Y:S01]  /*27fb0*/  IMAD.MOV.U32 R4, RZ, RZ, R14 ;  /* 0x000000ffff047224 */ /* 0x000fe200078e000e */
[----:B------:R-:W-:Y:S02]  /*27fc0*/  MOV R3, R15 ;  /* 0x0000000f00037202 */ /* 0x000fe40000000f00 */
[----:B------:R-:W-:-:S07]  /*27fd0*/  MOV R0, 0x27ff0 ;  /* 0x00027ff000007802 */ /* 0x000fce0000000f00 */
[----:B------:R-:W-:Y:S05]  /*27fe0*/  CALL.REL.NOINC `($__internal_0_$__cuda_sm20_div_s64) ;  /* 0x0000001c00cc7944 */ /* 0x000fea0003c00000 */
[----:B------:R-:W-:Y:S01]  /*27ff0*/  IMAD.MOV.U32 R26, RZ, RZ, R6 ;  /* 0x000000ffff1a7224 */ /* 0x000fe200078e0006 */
[----:B------:R-:W-:-:S07]  /*28000*/  MOV R27, R7 ;  /* 0x00000007001b7202 */ /* 0x000fce0000000f00 */
.L_x_984:
[----:B------:R-:W-:Y:S05]  /*28010*/  BSYNC.RECONVERGENT B0 ;  /* 0x0000000000007941 */ /* 0x000fea0003800200 */
.L_x_982:
        /* <DEDUP_REMOVED lines=13> */
[----:B------:R-:W-:-:S04]  /*280f0*/  MOV R35, R32 ;  /* 0x0000002000237202 */ /* 0x000fc80000000f00 */
        /* <DEDUP_REMOVED lines=30> */
.L_x_986:
[----:B------:R-:W-:Y:S01]  /*282e0*/  MOV R8, R26 ;  /* 0x0000001a00087202 */ /* 0x000fe20000000f00 */
[----:B------:R-:W-:Y:S01]  /*282f0*/  IMAD.MOV.U32 R5, RZ, RZ, R27 ;  /* 0x000000ffff057224 */ /* 0x000fe200078e001b */
[----:B------:R-:W-:Y:S01]  /*28300*/  MOV R4, R28 ;  /* 0x0000001c00047202 */ /* 0x000fe20000000f00 */
[----:B------:R-:W-:Y:S01]  /*28310*/  IMAD.MOV.U32 R3, RZ, RZ, R29 ;  /* 0x000000ffff037224 */ /* 0x000fe200078e001d */
[----:B------:R-:W-:-:S07]  /*28320*/  MOV R0, 0x28340 ;  /* 0x0002834000007802 */ /* 0x000fce0000000f00 */
[----:B------:R-:W-:Y:S05]  /*28330*/  CALL.REL.NOINC `($__internal_0_$__cuda_sm20_div_s64) ;  /* 0x0000001800f87944 */ /* 0x000fea0003c00000 */
[----:B------:R-:W-:Y:S01]  /*28340*/  MOV R20, R6 ;  /* 0x0000000600147202 */ /* 0x000fe20000000f00 */
[----:B------:R-:W-:-:S07]  /*28350*/  IMAD.MOV.U32 R21, RZ, RZ, R7 ;  /* 0x000000ffff157224 */ /* 0x000fce00078e0007 */
.L_x_987:
[----:B------:R-:W-:Y:S05]  /*28360*/  BSYNC.RECONVERGENT B0 ;  /* 0x0000000000007941 */ /* 0x000fea0003800200 */
.L_x_985:
        /* <DEDUP_REMOVED lines=44> */
.L_x_989:
        /* <DEDUP_REMOVED lines=8> */
.L_x_990:
[----:B------:R-:W-:Y:S05]  /*286b0*/  BSYNC.RECONVERGENT B0 ;  /* 0x0000000000007941 */ /* 0x000fea0003800200 */
.L_x_988:
        /* <DEDUP_REMOVED lines=44> */
.L_x_992:
        /* <DEDUP_REMOVED lines=8> */
.L_x_993:
[----:B------:R-:W-:Y:S05]  /*28a00*/  BSYNC.RECONVERGENT B0 ;  /* 0x0000000000007941 */ /* 0x000fea0003800200 */
.L_x_991:
[----:B------:R-:W0:Y:S02]  /*28a10*/  LDC.64 R2, c[0x0][0x768] ;  /* 0x0001da00ff027b82 */ /* 0x000e240000000a00 */
[----:B0-----:R-:W-:-:S06]  /*28a20*/  IMAD.WIDE.U32 R2, R23, 0x8, R2 ;  /* 0x0000000817027825 */ /* 0x001fcc00078e0002 */
[----:B------:R-:W2:Y:S01]  /*28a30*/  LDG.E.64 R2, desc[UR36][R2.64] ;  /* 0x0000002402027981 */ /* 0x000ea2000c1e1b00 */
[----:B------:R-:W-:Y:S01]  /*28a40*/  IADD3 R9, P0, PT, RZ, -R36, RZ ;  /* 0x80000024ff097210 */ /* 0x000fe20007f1e0ff */
[----:B------:R-:W-:Y:S01]  /*28a50*/  IMAD.MOV.U32 R4, RZ, RZ, R26 ;  /* 0x000000ffff047224 */ /* 0x000fe200078e001a */
[----:B------:R-:W-:Y:S01]  /*28a60*/  MOV R5, R27 ;  /* 0x0000001b00057202 */ /* 0x000fe20000000f00 */
[----:B------:R-:W-:Y:S01]  /*28a70*/  VIADD R37, R37, 0xfffffffc ;  /* 0xfffffffc25257836 */ /* 0x000fe20000000000 */
[----:B------:R-:W-:Y:S02]  /*28a80*/  IADD3.X R7, PT, PT, RZ, ~R35, RZ, P0, !PT ;  /* 0x80000023ff077210 */ /* 0x000fe400007fe4ff */
[----:B------:R-:W-:Y:S01]  /*28a90*/  MOV R14, R32 ;  /* 0x00000020000e7202 */ /* 0x000fe20000000f00 */
[----:B------:R-:W-:-:S04]  /*28aa0*/  IMAD.WIDE.U32 R4, R28, R9, R4 ;  /* 0x000000091c047225 */ /* 0x000fc800078e0004 */
[----:B------:R-:W-:-:S04]  /*28ab0*/  IMAD R7, R7, R28, RZ ;  /* 0x0000001c07077224 */ /* 0x000fc800078e02ff */
[----:B------:R-:W-:-:S04]  /*28ac0*/  IMAD R7, R29, R9, R7 ;  /* 0x000000091d077224 */ /* 0x000fc800078e0207 */
[----:B------:R-:W-:-:S04]  /*28ad0*/  IMAD.IADD R5, R5, 0x1, R7 ;  /* 0x0000000105057824 */ /* 0x000fc800078e0207 */
[----:B--2---:R-:W-:Y:S02]  /*28ae0*/  IMAD R5, R5, R2, RZ ;  /* 0x0000000205057224 */ /* 0x004fe400078e02ff */
[----:B------:R-:W-:-:S04]  /*28af0*/  IMAD.WIDE.U32 R14, R2, R4, R14 ;  /* 0x00000004020e7225 */ /* 0x000fc800078e000e */
[----:B------:R-:W-:Y:S01]  /*28b00*/  IMAD R5, R3, R4, R5 ;  /* 0x0000000403057224 */ /* 0x000fe200078e0205 */
[----:B------:R-:W-:-:S03]  /*28b10*/  MOV R33, R14 ;  /* 0x0000000e00217202 */ /* 0x000fc60000000f00 */
[----:B------:R-:W-:-:S07]  /*28b20*/  IMAD.IADD R32, R15, 0x1, R5 ;  /* 0x000000010f207824 */ /* 0x000fce00078e0205 */
.L_x_981:
[----:B------:R-:W-:-:S09]  /*28b30*/  UISETP.NE.AND UP0, UPT, UR38, URZ, UPT ;  /* 0x000000ff2600728c */ /* 0x000fd2000bf05270 */
[----:B------:R-:W-:Y:S05]  /*28b40*/  BRA.U !UP0, `(.L_x_949) ;  /* 0x0000000908707547 */ /* 0x000fea000b800000 */
[----:B------:R-:W-:-:S09]  /*28b50*/  UISETP.NE.AND UP0, UPT, UR44, URZ, UPT ;  /* 0x000000ff2c00728c */ /* 0x000fd2000bf05270 */
        /* <DEDUP_REMOVED lines=28> */
.L_x_996:
        /* <DEDUP_REMOVED lines=8> */
.L_x_997:
[----:B------:R-:W-:Y:S05]  /*28da0*/  BSYNC.RECONVERGENT B0 ;  /* 0x0000000000007941 */ /* 0x000fea0003800200 */
.L_x_995:
[----:B------:R-:W0:Y:S01]  /*28db0*/  LDC.64 R26, c[0x0][0x760] ;  /* 0x0001d800ff1a7b82 */ /* 0x000e220000000a00 */
[----:B------:R-:W-:-:S07]  /*28dc0*/  IADD3 R2, PT, PT, R37, -0x1, RZ ;  /* 0xffffffff25027810 */ /* 0x000fce0007ffe0ff */
        /* <DEDUP_REMOVED lines=42> */
.L_x_999:
        /* <DEDUP_REMOVED lines=8> */
.L_x_1000:
[----:B------:R-:W-:Y:S05]  /*290f0*/  BSYNC.RECONVERGENT B0 ;  /* 0x0000000000007941 */ /* 0x000fea0003800200 */
.L_x_998:
        /* <DEDUP_REMOVED lines=11> */
[----:B------:R-:W-:-:S05]  /*291b0*/  IMAD R7, R27, R9, R7 ;  /* 0x000000091b077224 */ /* 0x000fca00078e0207 */
[----:B------:R-:W-:-:S05]  /*291c0*/  IADD3 R5, PT, PT, R5, R7, RZ ;  /* 0x0000000705057210 */ /* 0x000fca0007ffe0ff */
[----:B--2---:R-:W-:Y:S02]  /*291d0*/  IMAD R5, R5, R2, RZ ;  /* 0x0000000205057224 */ /* 0x004fe400078e02ff */
[----:B------:R-:W-:-:S04]  /*291e0*/  IMAD.WIDE.U32 R14, R2, R4, R14 ;  /* 0x00000004020e7225 */ /* 0x000fc800078e000e */
[----:B------:R-:W-:Y:S02]  /*291f0*/  IMAD R5, R3, R4, R5 ;  /* 0x0000000403057224 */ /* 0x000fe400078e0205 */
[----:B------:R-:W-:-:S03]  /*29200*/  IMAD.MOV.U32 R33, RZ, RZ, R14 ;  /* 0x000000ffff217224 */ /* 0x000fc600078e000e */
[----:B------:R-:W-:-:S07]  /*29210*/  IADD3 R32, PT, PT, R15, R5, RZ ;  /* 0x000000050f207210 */ /* 0x000fce0007ffe0ff */
.L_x_994:
[----:B------:R-:W0:Y:S02]  /*29220*/  LDCU UR4, c[0x0][0x758] ;  /* 0x0000eb00ff0477ac */ /* 0x000e240008000800 */
[----:B0-----:R-:W-:-:S04]  /*29230*/  ULOP3.LUT UR4, UR4, 0x1, URZ, 0xc0, !UPT ;  /* 0x0000000104047892 */ /* 0x001fc8000f8ec0ff */
[----:B------:R-:W-:-:S09]  /*29240*/  UISETP.NE.U32.AND UP0, UPT, UR4, 0x1, UPT ;  /* 0x000000010400788c */ /* 0x000fd2000bf05070 */
        /* <DEDUP_REMOVED lines=10> */
[----:B------:R-:W-:-:S05]  /*292f0*/  ISETP.NE.U32.AND P1, PT, R2, RZ, PT ;  /* 0x000000ff0200720c */ /* 0x000fca0003f25070 */
[----:B0-----:R-:W0:Y:S02]  /*29300*/  MUFU.RCP R0, R0 ;  /* 0x0000000000007308 */ /* 0x001e240000001000 */
[----:B0-----:R-:W-:-:S06]  /*29310*/  VIADD R4, R0, 0xffffffe ;  /* 0x0ffffffe00047836 */ /* 0x001fcc0000000000 */
[----:B------:R0:W1:Y:S02]  /*29320*/  F2I.FTZ.U32.TRUNC.NTZ R5, R4 ;  /* 0x0000000400057305 */ /* 0x000064000021f000 */
[----:B0-----:R-:W-:Y:S02]  /*29330*/  IMAD.MOV.U32 R4, RZ, RZ, RZ ;  /* 0x000000ffff047224 */ /* 0x001fe400078e00ff */
[----:B-1----:R-:W-:-:S04]  /*29340*/  IMAD R3, R3, R5, RZ ;  /* 0x0000000503037224 */ /* 0x002fc800078e02ff */
[----:B------:R-:W-:-:S04]  /*29350*/  IMAD.HI.U32 R5, R5, R3, R4 ;  /* 0x0000000305057227 */ /* 0x000fc800078e0004 */
[----:B------:R-:W-:Y:S02]  /*29360*/  HFMA2 R3, -RZ, RZ, 0, 0 ;  /* 0x00000000ff037431 */ /* 0x000fe400000001ff */
[----:B------:R-:W-:-:S05]  /*29370*/  IMAD.HI.U32 R5, R5, R36, RZ ;  /* 0x0000002405057227 */ /* 0x000fca00078e00ff */
[----:B------:R-:W-:-:S05]  /*29380*/  IADD3 R5, PT, PT, -R5, RZ, RZ ;  /* 0x000000ff05057210 */ /* 0x000fca0007ffe1ff */
        /* <DEDUP_REMOVED lines=8> */
.L_x_1002:
[----:B------:R-:W-:Y:S01]  /*29410*/  IMAD.MOV.U32 R0, RZ, RZ, R2 ;  /* 0x000000ffff007224 */ /* 0x000fe200078e0002 */
[----:B------:R-:W-:Y:S02]  /*29420*/  MOV R10, R3 ;  /* 0x00000003000a7202 */ /* 0x000fe40000000f00 */
[----:B------:R-:W-:-:S07]  /*29430*/  MOV R11, 0x29450 ;  /* 0x00029450000b7802 */ /* 0x000fce0000000f00 */
[----:B------:R-:W-:Y:S05]  /*29440*/  CALL.REL.NOINC `($__internal_1_$__cuda_sm20_rem_s64) ;  /* 0x0000001000107944 */ /* 0x000fea0003c00000 */
[----:B------:R-:W-:-:S07]  /*29450*/  IMAD.MOV.U32 R2, RZ, RZ, R0 ;  /* 0x000000ffff027224 */ /* 0x000fce00078e0000 */
.L_x_1003:
[----:B------:R-:W-:Y:S05]  /*29460*/  BSYNC.RECONVERGENT B0 ;  /* 0x0000000000007941 */ /* 0x000fea0003800200 */
.L_x_1001:
[----:B------:R-:W0:Y:S02]  /*29470*/  LDC.64 R4, c[0x0][0x768] ;  /* 0x0001da00ff047b82 */ /* 0x000e240000000a00 */
[----:B0-----:R-:W-:-:S06]  /*29480*/  IMAD.WIDE.U32 R4, R37, 0x8, R4 ;  /* 0x0000000825047825 */ /* 0x001fcc00078e0004 */
[----:B------:R-:W2:Y:S01]  /*29490*/  LDG.E.64 R4, desc[UR36][R4.64] ;  /* 0x0000002404047981 */ /* 0x000ea2000c1e1b00 */
[----:B------:R-:W-:Y:S01]  /*294a0*/  MOV R6, R33 ;  /* 0x0000002100067202 */ /* 0x000fe20000000f00 */
[----:B------:R-:W-:Y:S02]  /*294b0*/  IMAD.MOV.U32 R7, RZ, RZ, R32 ;  /* 0x000000ffff077224 */ /* 0x000fe400078e0020 */
[----:B--2---:R-:W-:Y:S02]  /*294c0*/  IMAD R3, R3, R4, RZ ;  /* 0x0000000403037224 */ /* 0x004fe400078e02ff */
[----:B------:R-:W-:-:S04]  /*294d0*/  IMAD.WIDE.U32 R6, R4, R2, R6 ;  /* 0x0000000204067225 */ /* 0x000fc800078e0006 */
[----:B------:R-:W-:Y:S01]  /*294e0*/  IMAD R3, R5, R2, R3 ;  /* 0x0000000205037224 */ /* 0x000fe200078e0203 */
[----:B------:R-:W-:-:S03]  /*294f0*/  MOV R33, R6 ;  /* 0x0000000600217202 */ /* 0x000fc60000000f00 */
[----:B------:R-:W-:-:S07]  /*29500*/  IMAD.IADD R32, R7, 0x1, R3 ;  /* 0x0000000107207824 */ /* 0x000fce00078e0203 */
.L_x_949:
        /* <DEDUP_REMOVED lines=15> */
[----:B------:R-:W-:Y:S01]  /*29600*/  IMAD.MOV.U32 R18, RZ, RZ, R0 ;  /* 0x000000ffff127224 */ /* 0x000fe200078e0000 */
[----:B------:R-:W-:-:S07]  /*29610*/  MOV R19, R2 ;  /* 0x0000000200137202 */ /* 0x000fce0000000f00 */
.L_x_1008:
[----:B------:R-:W2:Y:S04]  /*29620*/  LDG.E.64 R2, desc[UR36][R18.64+-0x8] ;  /* 0xfffff82412027981 */ /* 0x000ea8000c1e1b00 */
[----:B------:R-:W2:Y:S01]  /*29630*/  LDG.E.64 R4, desc[UR36][R18.64] ;  /* 0x0000002412047981 */ /* 0x000ea2000c1e1b00 */
[----:B------:R-:W-:Y:S01]  /*29640*/  BSSY.RECONVERGENT B7, `(.L_x_1006) ;  /* 0x0000014000077945 */ /* 0x000fe20003800200 */
[----:B--2---:R-:W-:-:S04]  /*29650*/  ISETP.GE.U32.AND P0, PT, R2, R4, PT ;  /* 0x000000040200720c */ /* 0x004fc80003f06070 */
[----:B------:R-:W-:-:S13]  /*29660*/  ISETP.GE.AND.EX P0, PT, R3, R5, PT, P0 ;  /* 0x000000050300720c */ /* 0x000fda0003f06300 */
[----:B------:R-:W-:Y:S05]  /*29670*/  @!P0 BRA `(.L_x_1007) ;  /* 0x0000000000408947 */ /* 0x000fea0003800000 */
        /* <DEDUP_REMOVED lines=10> */
[----:B---3--:R-:W-:Y:S01]  /*29720*/  IMAD.U32 R6, RZ, RZ, UR6 ;  /* 0x00000006ff067e24 */ /* 0x008fe2000f8e00ff */
[----:B------:R-:W-:Y:S01]  /*29730*/  MOV R7, UR7 ;  /* 0x0000000700077c02 */ /* 0x000fe20008000f00 */
[----:B----4-:R-:W-:Y:S01]  /*29740*/  IMAD.U32 R10, RZ, RZ, UR8 ;  /* 0x00000008ff0a7e24 */ /* 0x010fe2000f8e00ff */
[----:B-1----:R-:W-:-:S07]  /*29750*/  MOV R11, UR9 ;  /* 0x00000009000b7c02 */ /* 0x002fce0008000f00 */
[----:B------:R-:W-:-:S07]  /*29760*/  LEPC R20, `(.L_x_1007) ;  /* 0x000000001014794e */ /* 0x000fce0000000000 */
[----:B--2---:R-:W-:Y:S05]  /*29770*/  CALL.ABS.NOINC R2 ;  /* 0x0000000002007343 */ /* 0x004fea0003c00000 */
.L_x_1007:
[----:B------:R-:W-:Y:S05]  /*29780*/  BSYNC.RECONVERGENT B7 ;  /* 0x0000000000077941 */ /* 0x000fea0003800200 */
.L_x_1006:
[----:B------:R-:W-:-:S04]  /*29790*/  IADD3 R18, P0, PT, R18, 0x8, RZ ;  /* 0x0000000812127810 */ /* 0x000fc80007f1e0ff */
[----:B------:R-:W-:Y:S02]  /*297a0*/  IADD3.X R19, PT, PT, RZ, R19, RZ, P0, !PT ;  /* 0x00000013ff137210 */ /* 0x000fe400007fe4ff */
[----:B------:R-:W-:-:S04]  /*297b0*/  ISETP.GE.U32.AND P0, PT, R18, R23, PT ;  /* 0x000000171200720c */ /* 0x000fc80003f06070 */
[----:B------:R-:W-:-:S13]  /*297c0*/  ISETP.GE.U32.AND.EX P0, PT, R19, R33, PT, P0 ;  /* 0x000000211300720c */ /* 0x000fda0003f06100 */
[----:B------:R-:W-:Y:S05]  /*297d0*/  @!P0 BRA `(.L_x_1008) ;  /* 0xfffffffc00908947 */ /* 0x000fea000383ffff */
.L_x_1005:
[----:B------:R-:W-:Y:S05]  /*297e0*/  BSYNC.RECONVERGENT B6 ;  /* 0x0000000000067941 */ /* 0x000fea0003800200 */
.L_x_1004:
[----:B------:R-:W-:-:S04]  /*297f0*/  LOP3.LUT R22, R22, 0xff, RZ, 0xc0, !PT ;  /* 0x000000ff16167812 */ /* 0x000fc800078ec0ff */
[----:B------:R-:W-:-:S13]  /*29800*/  ISETP.GT.AND P0, PT, R22, 0x9, PT ;  /* 0x000000091600780c */ /* 0x000fda0003f04270 */
        /* <DEDUP_REMOVED lines=9> */
[----:B------:R-:W-:Y:S01]  /*298a0*/  STG.E.U8 desc[UR36][R16.64], RZ ;  /* 0x000000ff10007986 */ /* 0x000fe2000c101124 */
[----:B------:R-:W-:Y:S05]  /*298b0*/  EXIT ;  /* 0x000000000000794d */ /* 0x000fea0003800000 */
.L_x_1012:
[----:B------:R-:W-:Y:S01]  /*298c0*/  STG.E.U8 desc[UR36][R16.64], RZ ;  /* 0x000000ff10007986 */ /* 0x000fe2000c101124 */
[----:B------:R-:W-:Y:S05]  /*298d0*/  EXIT ;  /* 0x000000000000794d */ /* 0x000fea0003800000 */
.L_x_1011:
[----:B------:R-:W-:-:S13]  /*298e0*/  ISETP.NE.AND P0, PT, R22, 0x2, PT ;  /* 0x000000021600780c */ /* 0x000fda0003f05270 */
[----:B------:R-:W-:Y:S05]  /*298f0*/  @!P0 BRA `(.L_x_1014) ;  /* 0x0000000000208947 */ /* 0x000fea0003800000 */
[----:B------:R-:W-:-:S13]  /*29900*/  ISETP.NE.AND P0, PT, R22, 0x3, PT ;  /* 0x000000031600780c */ /* 0x000fda0003f05270 */
[----:B------:R-:W-:Y:S05]  /*29910*/  @!P0 BRA `(.L_x_1015) ;  /* 0x0000000000108947 */ /* 0x000fea0003800000 */
[----:B------:R-:W-:-:S13]  /*29920*/  ISETP.NE.AND P0, PT, R22, 0x4, PT ;  /* 0x000000041600780c */ /* 0x000fda0003f05270 */
[----:B------:R-:W-:Y:S05]  /*29930*/  @P0 BRA `(.L_x_1013) ;  /* 0x0000000400240947 */ /* 0x000fea0003800000 */
[----:B------:R-:W-:Y:S01]  /*29940*/  STG.E.64 desc[UR36][R16.64], RZ ;  /* 0x000000ff10007986 */ /* 0x000fe2000c101b24 */
[----:B------:R-:W-:Y:S05]  /*29950*/  EXIT ;  /* 0x000000000000794d */ /* 0x000fea0003800000 */
.L_x_1015:
[----:B------:R-:W-:Y:S01]  /*29960*/  STG.E desc[UR36][R16.64], RZ ;  /* 0x000000ff10007986 */ /* 0x000fe2000c101924 */
[----:B------:R-:W-:Y:S05]  /*29970*/  EXIT ;  /* 0x000000000000794d */ /* 0x000fea0003800000 */
.L_x_1014:
[----:B------:R-:W-:Y:S01]  /*29980*/  STG.E.U16 desc[UR36][R16.64], RZ ;  /* 0x000000ff10007986 */ /* 0x000fe2000c101524 */
[----:B------:R-:W-:Y:S05]  /*29990*/  EXIT ;  /* 0x000000000000794d */ /* 0x000fea0003800000 */
.L_x_1010:
[----:B------:R-:W-:-:S13]  /*299a0*/  ISETP.GT.AND P0, PT, R22, 0x6, PT ;  /* 0x000000061600780c */ /* 0x000fda0003f04270 */
[----:B------:R-:W-:Y:S05]  /*299b0*/  @P0 BRA `(.L_x_1016) ;  /* 0x0000000000200947 */ /* 0x000fea0003800000 */
[----:B------:R-:W-:-:S13]  /*299c0*/  ISETP.NE.AND P0, PT, R22, 0x5, PT ;  /* 0x000000051600780c */ /* 0x000fda0003f05270 */
[----:B------:R-:W-:Y:S05]  /*299d0*/  @!P0 BRA `(.L_x_1017) ;  /* 0x0000000000108947 */ /* 0x000fea0003800000 */
[----:B------:R-:W-:-:S13]  /*299e0*/  ISETP.NE.AND P0, PT, R22, 0x6, PT ;  /* 0x000000061600780c */ /* 0x000fda0003f05270 */
[----:B------:R-:W-:Y:S05]  /*299f0*/  @P0 BRA `(.L_x_1013) ;  /* 0x0000000000f40947 */ /* 0x000fea0003800000 */
[----:B------:R-:W-:Y:S01]  /*29a00*/  STG.E desc[UR36][R16.64], RZ ;  /* 0x000000ff10007986 */ /* 0x000fe2000c101924 */
[----:B------:R-:W-:Y:S05]  /*29a10*/  EXIT ;  /* 0x000000000000794d */ /* 0x000fea0003800000 */
.L_x_1017:
[----:B------:R-:W-:Y:S01]  /*29a20*/  STG.E.U16 desc[UR36][R16.64], RZ ;  /* 0x000000ff10007986 */ /* 0x000fe2000c101524 */
[----:B------:R-:W-:Y:S05]  /*29a30*/  EXIT ;  /* 0x000000000000794d */ /* 0x000fea0003800000 */
.L_x_1016:
        /* <DEDUP_REMOVED lines=8> */
.L_x_1019:
[----:B------:R-:W-:Y:S01]  /*29ac0*/  STG.E desc[UR36][R16.64], RZ ;  /* 0x000000ff10007986 */ /* 0x000fe2000c101924 */
[----:B------:R-:W-:Y:S05]  /*29ad0*/  EXIT ;  /* 0x000000000000794d */ /* 0x000fea0003800000 */
.L_x_1018:
[----:B------:R-:W-:Y:S01]  /*29ae0*/  STG.E.64 desc[UR36][R16.64], RZ ;  /* 0x000000ff10007986 */ /* 0x000fe2000c101b24 */
[----:B------:R-:W-:Y:S05]  /*29af0*/  EXIT ;  /* 0x000000000000794d */ /* 0x000fea0003800000 */
.L_x_1009:
        /* <DEDUP_REMOVED lines=8> */
[----:B------:R-:W-:Y:S01]  /*29b80*/  STG.E.U8 desc[UR36][R16.64], RZ ;  /* 0x000000ff10007986 */ /* 0x000fe2000c101124 */
[----:B------:R-:W-:Y:S05]  /*29b90*/  EXIT ;  /* 0x000000000000794d */ /* 0x000fea0003800000 */
.L_x_1022:
[----:B------:R-:W-:Y:S01]  /*29ba0*/  STG.E.128 desc[UR36][R16.64], RZ ;  /* 0x000000ff10007986 */ /* 0x000fe2000c101d24 */
[----:B------:R-:W-:Y:S05]  /*29bb0*/  EXIT ;  /* 0x000000000000794d */ /* 0x000fea0003800000 */
.L_x_1021:
[----:B------:R-:W-:-:S13]  /*29bc0*/  ISETP.NE.AND P0, PT, R22, 0xf, PT ;  /* 0x0000000f1600780c */ /* 0x000fda0003f05270 */
[----:B------:R-:W-:Y:S05]  /*29bd0*/  @!P0 BRA `(.L_x_1023) ;  /* 0x0000000000208947 */ /* 0x000fea0003800000 */
[----:B------:R-:W-:-:S13]  /*29be0*/  ISETP.NE.AND P0, PT, R22, 0x17, PT ;  /* 0x000000171600780c */ /* 0x000fda0003f05270 */
[----:B------:R-:W-:Y:S05]  /*29bf0*/  @!P0 BRA `(.L_x_1024) ;  /* 0x0000000000108947 */ /* 0x000fea0003800000 */
[----:B------:R-:W-:-:S13]  /*29c00*/  ISETP.NE.AND P0, PT, R22, 0x18, PT ;  /* 0x000000181600780c */ /* 0x000fda0003f05270 */
[----:B------:R-:W-:Y:S05]  /*29c10*/  @P0 BRA `(.L_x_1013) ;  /* 0x00000000006c0947 */ /* 0x000fea0003800000 */
[----:B------:R-:W-:Y:S01]  /*29c20*/  STG.E.U8 desc[UR36][R16.64], RZ ;  /* 0x000000ff10007986 */ /* 0x000fe2000c101124 */
[----:B------:R-:W-:Y:S05]  /*29c30*/  EXIT ;  /* 0x000000000000794d */ /* 0x000fea0003800000 */
.L_x_1024:
[----:B------:R-:W-:Y:S01]  /*29c40*/  STG.E.U8 desc[UR36][R16.64], RZ ;  /* 0x000000ff10007986 */ /* 0x000fe2000c101124 */
[----:B------:R-:W-:Y:S05]  /*29c50*/  EXIT ;  /* 0x000000000000794d */ /* 0x000fea0003800000 */
.L_x_1023:
[----:B------:R-:W-:Y:S01]  /*29c60*/  STG.E.U16 desc[UR36][R16.64], RZ ;  /* 0x000000ff10007986 */ /* 0x000fe2000c101524 */
[----:B------:R-:W-:Y:S05]  /*29c70*/  EXIT ;  /* 0x000000000000794d */ /* 0x000fea0003800000 */
.L_x_1020:
        /* <DEDUP_REMOVED lines=8> */
[----:B------:R-:W-:Y:S01]  /*29d00*/  STG.E.U16 desc[UR36][R16.64], RZ ;  /* 0x000000ff10007986 */ /* 0x000fe2000c101524 */
[----:B------:R-:W-:Y:S05]  /*29d10*/  EXIT ;  /* 0x000000000000794d */ /* 0x000fea0003800000 */
.L_x_1027:
[----:B------:R-:W-:Y:S01]  /*29d20*/  STG.E.U8 desc[UR36][R16.64], RZ ;  /* 0x000000ff10007986 */ /* 0x000fe2000c101124 */
[----:B------:R-:W-:Y:S05]  /*29d30*/  EXIT ;  /* 0x000000000000794d */ /* 0x000fea0003800000 */
.L_x_1026:
[----:B------:R-:W-:Y:S01]  /*29d40*/  STG.E.U8 desc[UR36][R16.64], RZ ;  /* 0x000000ff10007986 */ /* 0x000fe2000c101124 */
[----:B------:R-:W-:Y:S05]  /*29d50*/  EXIT ;  /* 0x000000000000794d */ /* 0x000fea0003800000 */
.L_x_1025:
[----:B------:R-:W-:-:S13]  /*29d60*/  ISETP.NE.AND P0, PT, R22, 0x1c, PT ;  /* 0x0000001c1600780c */ /* 0x000fda0003f05270 */
[----:B------:R-:W-:Y:S05]  /*29d70*/  @!P0 BRA `(.L_x_1028) ;  /* 0x0000000000608947 */ /* 0x000fea0003800000 */
[----:B------:R-:W-:-:S13]  /*29d80*/  ISETP.NE.AND P0, PT, R22, 0x1d, PT ;  /* 0x0000001d1600780c */ /* 0x000fda0003f05270 */
[----:B------:R-:W-:Y:S05]  /*29d90*/  @!P0 BRA `(.L_x_1029) ;  /* 0x0000000000508947 */ /* 0x000fea0003800000 */
[----:B------:R-:W-:-:S13]  /*29da0*/  ISETP.NE.AND P0, PT, R22, 0x2c, PT ;  /* 0x0000002c1600780c */ /* 0x000fda0003f05270 */
[----:B------:R0:W-:Y:S01]  /*29db0*/  @!P0 STG.E.U8 desc[UR36][R16.64], RZ ;  /* 0x000000ff10008986 */ /* 0x0001e2000c101124 */
[----:B------:R-:W-:Y:S05]  /*29dc0*/  @!P0 EXIT ;  /* 0x000000000000894d */ /* 0x000fea0003800000 */
.L_x_1013:
[----:B------:R-:W-:Y:S01]  /*29dd0*/  MOV R0, 0x0 ;  /* 0x0000000000007802 */ /* 0x000fe20000000f00 */
[----:B------:R-:W1:Y:S01]  /*29de0*/  LDCU.64 UR4, c[0x4][0x118] ;  /* 0x01002300ff0477ac */ /* 0x000e620008000a00 */
[----:B------:R-:W-:Y:S02]  /*29df0*/  HFMA2 R12, -RZ, RZ, 0, 5.9604644775390625e-08 ;  /* 0x00000001ff0c7431 */ /* 0x000fe400000001ff */
[----:B------:R-:W-:Y:S01]  /*29e00*/  IMAD.MOV.U32 R8, RZ, RZ, 0x65 ;  /* 0x00000065ff087424 */ /* 0x000fe200078e00ff */
[----:B------:R2:W3:Y:S01]  /*29e10*/  LDC.64 R2, c[0x4][R0] ;  /* 0x0100000000027b82 */ /* 0x0004e20000000a00 */
[----:B------:R-:W4:Y:S01]  /*29e20*/  LDCU.64 UR6, c[0x4][0x120] ;  /* 0x01002400ff0677ac */ /* 0x000f220008000a00 */
[----:B------:R-:W-:Y:S01]  /*29e30*/  IMAD.MOV.U32 R13, RZ, RZ, RZ ;  /* 0x000000ffff0d7224 */ /* 0x000fe200078e00ff */
[----:B------:R-:W5:Y:S01]  /*29e40*/  LDCU.64 UR8, c[0x4][0x28] ;  /* 0x01000500ff0877ac */ /* 0x000f620008000a00 */
[----:B-1----:R-:W-:Y:S01]  /*29e50*/  IMAD.U32 R4, RZ, RZ, UR4 ;  /* 0x00000004ff047e24 */ /* 0x002fe2000f8e00ff */
[----:B------:R-:W-:Y:S01]  /*29e60*/  MOV R5, UR5 ;  /* 0x0000000500057c02 */ /* 0x000fe20008000f00 */
[----:B----4-:R-:W-:Y:S01]  /*29e70*/  IMAD.U32 R6, RZ, RZ, UR6 ;  /* 0x00000006ff067e24 */ /* 0x010fe2000f8e00ff */
[----:B------:R-:W-:Y:S01]  /*29e80*/  MOV R7, UR7 ;  /* 0x0000000700077c02 */ /* 0x000fe20008000f00 */
[----:B-----5:R-:W-:Y:S01]  /*29e90*/  IMAD.U32 R10, RZ, RZ, UR8 ;  /* 0x00000008ff0a7e24 */ /* 0x020fe2000f8e00ff */
[----:B--2---:R-:W-:-:S07]  /*29ea0*/  MOV R11, UR9 ;  /* 0x00000009000b7c02 */ /* 0x004fce0008000f00 */
[----:B------:R-:W-:-:S07]  /*29eb0*/  LEPC R20, `(.L_x_1030) ;  /* 0x000000001014794e */ /* 0x000fce0000000000 */
[----:B0--3--:R-:W-:Y:S05]  /*29ec0*/  CALL.ABS.NOINC R2 ;  /* 0x0000000002007343 */ /* 0x009fea0003c00000 */
.L_x_1030:
[----:B------:R-:W-:Y:S05]  /*29ed0*/  EXIT ;  /* 0x000000000000794d */ /* 0x000fea0003800000 */
.L_x_1029:
[----:B------:R-:W-:Y:S01]  /*29ee0*/  STG.E.64 desc[UR36][R16.64], RZ ;  /* 0x000000ff10007986 */ /* 0x000fe2000c101b24 */
[----:B------:R-:W-:Y:S05]  /*29ef0*/  EXIT ;  /* 0x000000000000794d */ /* 0x000fea0003800000 */
.L_x_1028:
[----:B------:R-:W-:Y:S01]  /*29f00*/  STG.E desc[UR36][R16.64], RZ ;  /* 0x000000ff10007986 */ /* 0x000fe2000c101924 */
[----:B------:R-:W-:Y:S05]  /*29f10*/  EXIT ;  /* 0x000000000000794d */ /* 0x000fea0003800000 */
        .weak           $__internal_0_$__cuda_sm20_div_s64
        .type           $__internal_0_$__cuda_sm20_div_s64,@function
        .size           $__internal_0_$__cuda_sm20_div_s64,($__internal_1_$__cuda_sm20_rem_s64 - $__internal_0_$__cuda_sm20_div_s64)
$__internal_0_$__cuda_sm20_div_s64:
[-C--:B------:R-:W-:Y:S02]  /*29f20*/  IADD3 R12, P1, PT, RZ, -R4.reuse, RZ ;  /* 0x80000004ff0c7210 */ /* 0x080fe40007f3e0ff */
[----:B------:R-:W-:Y:S02]  /*29f30*/  ISETP.GE.AND P0, PT, R3, RZ, PT ;  /* 0x000000ff0300720c */ /* 0x000fe40003f06270 */
[-C--:B------:R-:W-:Y:S02]  /*29f40*/  IADD3.X R6, PT, PT, RZ, ~R3.reuse, RZ, P1, !PT ;  /* 0x80000003ff067210 */ /* 0x080fe40000ffe4ff */
[----:B------:R-:W-:Y:S02]  /*29f50*/  SEL R12, R12, R4, !P0 ;  /* 0x000000040c0c7207 */ /* 0x000fe40004000000 */
[----:B------:R-:W-:Y:S02]  /*29f60*/  SEL R13, R6, R3, !P0 ;  /* 0x00000003060d7207 */ /* 0x000fe40004000000 */
[----:B------:R-:W-:-:S02]  /*29f70*/  ISETP.GE.AND P3, PT, R5, RZ, PT ;  /* 0x000000ff0500720c */ /* 0x000fc40003f66270 */
[----:B------:R-:W0:Y:S02]  /*29f80*/  I2F.U64.RP R6, R12 ;  /* 0x0000000c00067312 */ /* 0x000e240000309000 */
[----:B0-----:R-:W0:Y:S02]  /*29f90*/  MUFU.RCP R6, R6 ;  /* 0x0000000600067308 */ /* 0x001e240000001000 */
[----:B0-----:R-:W-:-:S15]  /*29fa0*/  VIADD R6, R6, 0x1ffffffe ;  /* 0x1ffffffe06067836 */ /* 0x001fde0000000000 */
[----:B------:R-:W-:-:S15]  /*29fb0*/  NOP ;  /* 0x0000000000007918 */ /* 0x000fde0000000000 */
[----:B------:R-:W-:-:S15]  /*29fc0*/  NOP ;  /* 0x0000000000007918 */ /* 0x000fde0000000000 */
[----:B------:R-:W-:-:S15]  /*29fd0*/  NOP ;  /* 0x0000000000007918 */ /* 0x000fde0000000000 */
[----:B------:R-:W0:Y:S02]  /*29fe0*/  F2I.U64.TRUNC R30, R6 ;  /* 0x00000006001e7311 */ /* 0x000e24000020d800 */
[----:B0-----:R-:W-:-:S04]  /*29ff0*/  IMAD.WIDE.U32 R6, R30, R12, RZ ;  /* 0x0000000c1e067225 */ /* 0x001fc800078e00ff */
[C---:B------:R-:W-:Y:S01]  /*2a000*/  IMAD R7, R30.reuse, R13, R7 ;  /* 0x0000000d1e077224 */ /* 0x040fe200078e0207 */
[----:B------:R-:W-:Y:S01]  /*2a010*/  IADD3 R6, P0, PT, RZ, -R6, RZ ;  /* 0x80000006ff067210 */ /* 0x000fe20007f1e0ff */
[----:B------:R-:W-:Y:S02]  /*2a020*/  IMAD.MOV.U32 R11, RZ, RZ, R30 ;  /* 0x000000ffff0b7224 */ /* 0x000fe400078e001e */
[----:B------:R-:W-:Y:S02]  /*2a030*/  IMAD R7, R31, R12, R7 ;  /* 0x0000000c1f077224 */ /* 0x000fe400078e0207 */
[----:B------:R-:W-:-:S03]  /*2a040*/  IMAD.HI.U32 R10, R30, R6, RZ ;  /* 0x000000061e0a7227 */ /* 0x000fc600078e00ff */
[----:B------:R-:W-:-:S05]  /*2a050*/  IADD3.X R7, PT, PT, RZ, ~R7, RZ, P0, !PT ;  /* 0x80000007ff077210 */ /* 0x000fca00007fe4ff */
[----:B------:R-:W-:-:S04]  /*2a060*/  IMAD.WIDE.U32 R10, P0, R30, R7, R10 ;  /* 0x000000071e0a7225 */ /* 0x000fc8000780000a */
[C---:B------:R-:W-:Y:S02]  /*2a070*/  IMAD R9, R31.reuse, R7, RZ ;  /* 0x000000071f097224 */ /* 0x040fe400078e02ff */
[----:B------:R-:W-:-:S04]  /*2a080*/  IMAD.HI.U32 R10, P1, R31, R6, R10 ;  /* 0x000000061f0a7227 */ /* 0x000fc8000782000a */
[----:B------:R-:W-:Y:S01]  /*2a090*/  IMAD.HI.U32 R7, R31, R7, RZ ;  /* 0x000000071f077227 */ /* 0x000fe200078e00ff */
[----:B------:R-:W-:-:S04]  /*2a0a0*/  IADD3 R11, P2, PT, R9, R10, RZ ;  /* 0x0000000a090b7210 */ /* 0x000fc80007f5e0ff */
[----:B------:R-:W-:Y:S01]  /*2a0b0*/  IADD3.X R7, PT, PT, R7, R31, RZ, P0, !PT ;  /* 0x0000001f07077210 */ /* 0x000fe200007fe4ff */
[----:B------:R-:W-:-:S03]  /*2a0c0*/  IMAD.WIDE.U32 R30, R11, R12, RZ ;  /* 0x0000000c0b1e7225 */ /* 0x000fc600078e00ff */
[----:B------:R-:W-:Y:S01]  /*2a0d0*/  IADD3.X R7, PT, PT, RZ, RZ, R7, P2, P1 ;  /* 0x000000ffff077210 */ /* 0x000fe200017e2407 */
[----:B------:R-:W-:Y:S01]  /*2a0e0*/  IMAD R6, R11, R13, R31 ;  /* 0x0000000d0b067224 */ /* 0x000fe200078e021f */
[----:B------:R-:W-:Y:S02]  /*2a0f0*/  IADD3 R9, P0, PT, RZ, -R30, RZ ;  /* 0x8000001eff097210 */ /* 0x000fe40007f1e0ff */
[----:B------:R-:W-:Y:S01]  /*2a100*/  IADD3 R30, P4, PT, RZ, -R8, RZ ;  /* 0x80000008ff1e7210 */ /* 0x000fe20007f9e0ff */
[----:B------:R-:W-:Y:S02]  /*2a110*/  IMAD R6, R7, R12, R6 ;  /* 0x0000000c07067224 */ /* 0x000fe400078e0206 */
[----:B------:R-:W-:Y:S01]  /*2a120*/  IMAD.HI.U32 R10, R11, R9, RZ ;  /* 0x000000090b0a7227 */ /* 0x000fe200078e00ff */
[----:B------:R-:W-:-:S03]  /*2a130*/  SEL R8, R30, R8, !P3 ;  /* 0x000000081e087207 */ /* 0x000fc60005800000 */
[----:B------:R-:W-:-:S04]  /*2a140*/  IMAD.X R6, RZ, RZ, ~R6, P0 ;  /* 0x000000ffff067224 */ /* 0x000fc800000e0e06 */
[----:B------:R-:W-:-:S04]  /*2a150*/  IMAD.WIDE.U32 R10, P0, R11, R6, R10 ;  /* 0x000000060b0a7225 */ /* 0x000fc8000780000a */
[----:B------:R-:W-:-:S04]  /*2a160*/  IMAD.HI.U32 R11, P1, R7, R9, R10 ;  /* 0x00000009070b7227 */ /* 0x000fc8000782000a */
[CC--:B------:R-:W-:Y:S02]  /*2a170*/  IMAD R10, R7.reuse, R6.reuse, RZ ;  /* 0x00000006070a7224 */ /* 0x0c0fe400078e02ff */
[----:B------:R-:W-:-:S03]  /*2a180*/  IMAD.HI.U32 R9, R7, R6, RZ ;  /* 0x0000000607097227 */ /* 0x000fc600078e00ff */
[----:B------:R-:W-:Y:S01]  /*2a190*/  IADD3 R6, P2, PT, R10, R11, RZ ;  /* 0x0000000b0a067210 */ /* 0x000fe20007f5e0ff */
[----:B------:R-:W-:Y:S01]  /*2a1a0*/  IMAD.X R7, R9, 0x1, R7, P0 ;  /* 0x0000000109077824 */ /* 0x000fe200000e0607 */
[----:B------:R-:W-:-:S03]  /*2a1b0*/  IADD3.X R11, PT, PT, RZ, ~R5, RZ, P4, !PT ;  /* 0x80000005ff0b7210 */ /* 0x000fc600027fe4ff */
[C---:B------:R-:W-:Y:S01]  /*2a1c0*/  IMAD.HI.U32 R10, R6.reuse, R8, RZ ;  /* 0x00000008060a7227 */ /* 0x040fe200078e00ff */
[-C--:B------:R-:W-:Y:S02]  /*2a1d0*/  SEL R9, R11, R5.reuse, !P3 ;  /* 0x000000050b097207 */ /* 0x080fe40005800000 */
[----:B------:R-:W-:Y:S02]  /*2a1e0*/  MOV R11, RZ ;  /* 0x000000ff000b7202 */ /* 0x000fe40000000f00 */
[----:B------:R-:W-:Y:S02]  /*2a1f0*/  IADD3.X R7, PT, PT, RZ, RZ, R7, P2, P1 ;  /* 0x000000ffff077210 */ /* 0x000fe400017e2407 */
[----:B------:R-:W-:Y:S01]  /*2a200*/  LOP3.LUT R5, R3, R5, RZ, 0x3c, !PT ;  /* 0x0000000503057212 */ /* 0x000fe200078e3cff */
[----:B------:R-:W-:-:S04]  /*2a210*/  IMAD.WIDE.U32 R10, R6, R9, R10 ;  /* 0x00000009060a7225 */ /* 0x000fc800078e000a */
[C---:B------:R-:W-:Y:S02]  /*2a220*/  IMAD R30, R7.reuse, R9, RZ ;  /* 0x00000009071e7224 */ /* 0x040fe400078e02ff */
[----:B------:R-:W-:-:S04]  /*2a230*/  IMAD.HI.U32 R6, P0, R7, R8, R10 ;  /* 0x0000000807067227 */ /* 0x000fc8000780000a */
[----:B------:R-:W-:Y:S01]  /*2a240*/  IMAD.HI.U32 R7, R7, R9, RZ ;  /* 0x0000000907077227 */ /* 0x000fe200078e00ff */
[----:B------:R-:W-:-:S03]  /*2a250*/  IADD3 R6, P1, PT, R30, R6, RZ ;  /* 0x000000061e067210 */ /* 0x000fc60007f3e0ff */
[----:B------:R-:W-:Y:S01]  /*2a260*/  IMAD.X R7, RZ, RZ, R7, P0 ;  /* 0x000000ffff077224 */ /* 0x000fe200000e0607 */
[C---:B------:R-:W-:Y:S01]  /*2a270*/  IADD3 R30, P2, PT, R6.reuse, 0x1, RZ ;  /* 0x00000001061e7810 */ /* 0x040fe20007f5e0ff */
[----:B------:R-:W-:-:S03]  /*2a280*/  IMAD.WIDE.U32 R10, R6, R12, RZ ;  /* 0x0000000c060a7225 */ /* 0x000fc600078e00ff */
[----:B------:R-:W-:Y:S01]  /*2a290*/  IADD3.X R7, PT, PT, RZ, R7, RZ, P1, !PT ;  /* 0x00000007ff077210 */ /* 0x000fe20000ffe4ff */
[----:B------:R-:W-:Y:S01]  /*2a2a0*/  IMAD R11, R6, R13, R11 ;  /* 0x0000000d060b7224 */ /* 0x000fe200078e020b */
[----:B------:R-:W-:-:S03]  /*2a2b0*/  IADD3 R8, P1, PT, -R10, R8, RZ ;  /* 0x000000080a087210 */ /* 0x000fc60007f3e1ff */
[-C--:B------:R-:W-:Y:S01]  /*2a2c0*/  IMAD R10, R7, R12.reuse, R11 ;  /* 0x0000000c070a7224 */ /* 0x080fe200078e020b */
[----:B------:R-:W-:-:S03]  /*2a2d0*/  ISETP.GE.U32.AND P0, PT, R8, R12, PT ;  /* 0x0000000c0800720c */ /* 0x000fc60003f06070 */
[----:B------:R-:W-:Y:S01]  /*2a2e0*/  IMAD.X R9, R9, 0x1, ~R10, P1 ;  /* 0x0000000109097824 */ /* 0x000fe200008e0e0a */
[----:B------:R-:W-:-:S04]  /*2a2f0*/  IADD3 R11, P1, PT, R8, -R12, RZ ;  /* 0x8000000c080b7210 */ /* 0x000fc80007f3e0ff */
[CC--:B------:R-:W-:Y:S02]  /*2a300*/  ISETP.GE.U32.AND.EX P0, PT, R9.reuse, R13.reuse, PT, P0 ;  /* 0x0000000d0900720c */ /* 0x0c0fe40003f06100 */
[----:B------:R-:W-:Y:S02]  /*2a310*/  IADD3.X R10, PT, PT, R9, ~R13, RZ, P1, !PT ;  /* 0x8000000d090a7210 */ /* 0x000fe40000ffe4ff */
[----:B------:R-:W-:Y:S01]  /*2a320*/  SEL R11, R11, R8, P0 ;  /* 0x000000080b0b7207 */ /* 0x000fe20000000000 */
[----:B------:R-:W-:Y:S01]  /*2a330*/  IMAD.X R8, RZ, RZ, R7, P2 ;  /* 0x000000ffff087224 */ /* 0x000fe200010e0607 */
[----:B------:R-:W-:Y:S02]  /*2a340*/  SEL R10, R10, R9, P0 ;  /* 0x000000090a0a7207 */ /* 0x000fe40000000000 */
[----:B------:R-:W-:Y:S02]  /*2a350*/  SEL R6, R30, R6, P0 ;  /* 0x000000061e067207 */ /* 0x000fe40000000000 */
[----:B------:R-:W-:-:S02]  /*2a360*/  ISETP.GE.U32.AND P1, PT, R11, R12, PT ;  /* 0x0000000c0b00720c */ /* 0x000fc40003f26070 */
[----:B------:R-:W-:Y:S02]  /*2a370*/  SEL R7, R8, R7, P0 ;  /* 0x0000000708077207 */ /* 0x000fe40000000000 */
[----:B------:R-:W-:Y:S02]  /*2a380*/  IADD3 R8, P2, PT, R6, 0x1, RZ ;  /* 0x0000000106087810 */ /* 0x000fe40007f5e0ff */
[----:B------:R-:W-:Y:S02]  /*2a390*/  ISETP.GE.U32.AND.EX P0, PT, R10, R13, PT, P1 ;  /* 0x0000000d0a00720c */ /* 0x000fe40003f06110 */
[-C--:B------:R-:W-:Y:S02]  /*2a3a0*/  IADD3.X R9, PT, PT, RZ, R7.reuse, RZ, P2, !PT ;  /* 0x00000007ff097210 */ /* 0x080fe400017fe4ff */
[----:B------:R-:W-:Y:S02]  /*2a3b0*/  SEL R8, R8, R6, P0 ;  /* 0x0000000608087207 */ /* 0x000fe40000000000 */
[----:B------:R-:W-:-:S02]  /*2a3c0*/  SEL R9, R9, R7, P0 ;  /* 0x0000000709097207 */ /* 0x000fc40000000000 */
[-C--:B------:R-:W-:Y:S02]  /*2a3d0*/  IADD3 R6, P2, PT, RZ, -R8.reuse, RZ ;  /* 0x80000008ff067210 */ /* 0x080fe40007f5e0ff */
[----:B------:R-:W-:Y:S02]  /*2a3e0*/  ISETP.NE.U32.AND P0, PT, R4, RZ, PT ;  /* 0x000000ff0400720c */ /* 0x000fe40003f05070 */
[----:B------:R-:W-:Y:S01]  /*2a3f0*/  ISETP.GE.AND P1, PT, R5, RZ, PT ;  /* 0x000000ff0500720c */ /* 0x000fe20003f26270 */
[----:B------:R-:W-:Y:S01]  /*2a400*/  IMAD.X R4, RZ, RZ, ~R9, P2 ;  /* 0x000000ffff047224 */ /* 0x000fe200010e0e09 */
[----:B------:R-:W-:Y:S01]  /*2a410*/  ISETP.NE.AND.EX P0, PT, R3, RZ, PT, P0 ;  /* 0x000000ff0300720c */ /* 0x000fe20003f05300 */
[----:B------:R-:W-:Y:S01]  /*2a420*/  IMAD.MOV.U32 R5, RZ, RZ, 0x0 ;  /* 0x00000000ff057424 */ /* 0x000fe200078e00ff */
[----:B------:R-:W-:Y:S02]  /*2a430*/  SEL R6, R6, R8, !P1 ;  /* 0x0000000806067207 */ /* 0x000fe40004800000 */
[----:B------:R-:W-:-:S02]  /*2a440*/  SEL R4, R4, R9, !P1 ;  /* 0x0000000904047207 */ /* 0x000fc40004800000 */
[----:B------:R-:W-:Y:S02]  /*2a450*/  SEL R6, R6, 0xffffffff, P0 ;  /* 0xffffffff06067807 */ /* 0x000fe40000000000 */
[----:B------:R-:W-:Y:S02]  /*2a460*/  SEL R7, R4, 0xffffffff, P0 ;  /* 0xffffffff04077807 */ /* 0x000fe40000000000 */
[----:B------:R-:W-:-:S04]  /*2a470*/  MOV R4, R0 ;  /* 0x0000000000047202 */ /* 0x000fc80000000f00 */
[----:B------:R-:W-:Y:S05]  /*2a480*/  RET.REL.NODEC R4 `(_ZN2at6native18elementwise_kernelILi128ELi4EZNS0_15gpu_kernel_implIZZZNS0_67_GLOBAL__N__bb565c37_34_ValidateCompressedIndicesKernel_cu_33a4b88b42_validate_compressed_sparse_indices_kernelILNS3_8CDimNameE1ENS3_18CUDAKernelLauncherENS3_14EmptyVecKernelENS3_8DummyVecELm0EEEvRKNS_6TensorESB_lllENKUlvE1_clEvENKUlvE0_clEvEUllllllE_EEvRNS_18TensorIteratorBaseERKT_EUliE_EEviT1_) ;  /* 0xfffffd5804dc7950 */ /* 0x000fea0003c3ffff */
        .weak           $__internal_1_$__cuda_sm20_rem_s64
        .type           $__internal_1_$__cuda_sm20_rem_s64,@function
        .size           $__internal_1_$__cuda_sm20_rem_s64,(.L_x_34629 - $__internal_1_$__cuda_sm20_rem_s64)
$__internal_1_$__cuda_sm20_rem_s64:
[----:B------:R-:W-:Y:S02]  /*2a490*/  IADD3 R5, P1, PT, RZ, -R0, RZ ;  /* 0x80000000ff057210 */ /* 0x000fe40007f3e0ff */
[----:B------:R-:W-:Y:S02]  /*2a4a0*/  ISETP.GE.AND P0, PT, R10, RZ, PT ;  /* 0x000000ff0a00720c */ /* 0x000fe40003f06270 */
[----:B------:R-:W-:Y:S02]  /*2a4b0*/  IADD3.X R3, PT, PT, RZ, ~R10, RZ, P1, !PT ;  /* 0x8000000aff037210 */ /* 0x000fe40000ffe4ff */
[----:B------:R-:W-:Y:S02]  /*2a4c0*/  SEL R4, R5, R0, !P0 ;  /* 0x0000000005047207 */ /* 0x000fe40004000000 */
[----:B------:R-:W-:-:S04]  /*2a4d0*/  SEL R5, R3, R10, !P0 ;  /* 0x0000000a03057207 */ /* 0x000fc80004000000 */
        /* <DEDUP_REMOVED lines=8> */
[----:B------:R-:W-:Y:S01]  /*2a560*/  IMAD R9, R6, R5, R9 ;  /* 0x0000000506097224 */ /* 0x000fe200078e0209 */
[----:B------:R-:W-:-:S03]  /*2a570*/  IADD3 R13, P0, PT, RZ, -R8, RZ ;  /* 0x80000008ff0d7210 */ /* 0x000fc60007f1e0ff */
[----:B------:R-:W-:Y:S02]  /*2a580*/  IMAD R9, R7, R4, R9 ;  /* 0x0000000407097224 */ /* 0x000fe400078e0209 */
[----:B------:R-:W-:-:S03]  /*2a590*/  IMAD.HI.U32 R8, R6, R13, RZ ;  /* 0x0000000d06087227 */ /* 0x000fc600078e00ff */
[----:B------:R-:W-:Y:S01]  /*2a5a0*/  IADD3.X R15, PT, PT, RZ, ~R9, RZ, P0, !PT ;  /* 0x80000009ff0f7210 */ /* 0x000fe200007fe4ff */
[----:B------:R-:W-:-:S04]  /*2a5b0*/  IMAD.MOV.U32 R9, RZ, RZ, R6 ;  /* 0x000000ffff097224 */ /* 0x000fc800078e0006 */
[----:B------:R-:W-:-:S04]  /*2a5c0*/  IMAD.WIDE.U32 R8, P0, R6, R15, R8 ;  /* 0x0000000f06087225 */ /* 0x000fc80007800008 */
[C---:B------:R-:W-:Y:S02]  /*2a5d0*/  IMAD R21, R7.reuse, R15, RZ ;  /* 0x0000000f07157224 */ /* 0x040fe400078e02ff */
[----:B------:R-:W-:Y:S01]  /*2a5e0*/  IMAD.HI.U32 R8, P1, R7, R13, R8 ;  /* 0x0000000d07087227 */ /* 0x000fe20007820008 */
[----:B------:R-:W-:-:S03]  /*2a5f0*/  IADD3 R13, P4, PT, RZ, -R36, RZ ;  /* 0x80000024ff0d7210 */ /* 0x000fc60007f9e0ff */
[----:B------:R-:W-:Y:S01]  /*2a600*/  IMAD.HI.U32 R3, R7, R15, RZ ;  /* 0x0000000f07037227 */ /* 0x000fe200078e00ff */
[----:B------:R-:W-:-:S04]  /*2a610*/  IADD3 R9, P2, PT, R21, R8, RZ ;  /* 0x0000000815097210 */ /* 0x000fc80007f5e0ff */
[----:B------:R-:W-:Y:S01]  /*2a620*/  IADD3.X R3, PT, PT, R3, R7, RZ, P0, !PT ;  /* 0x0000000703037210 */ /* 0x000fe200007fe4ff */
[----:B------:R-:W-:-:S03]  /*2a630*/  IMAD.WIDE.U32 R6, R9, R4, RZ ;  /* 0x0000000409067225 */ /* 0x000fc600078e00ff */
[----:B------:R-:W-:Y:S01]  /*2a640*/  IADD3.X R3, PT, PT, RZ, RZ, R3, P2, P1 ;  /* 0x000000ffff037210 */ /* 0x000fe200017e2403 */
[----:B------:R-:W-:Y:S01]  /*2a650*/  IMAD R7, R9, R5, R7 ;  /* 0x0000000509077224 */ /* 0x000fe200078e0207 */
[----:B------:R-:W-:Y:S02]  /*2a660*/  IADD3 R15, P0, PT, RZ, -R6, RZ ;  /* 0x80000006ff0f7210 */ /* 0x000fe40007f1e0ff */
[----:B------:R-:W-:Y:S01]  /*2a670*/  ISETP.GE.AND P1, PT, R35, RZ, PT ;  /* 0x000000ff2300720c */ /* 0x000fe20003f26270 */
[----:B------:R-:W-:Y:S02]  /*2a680*/  IMAD R7, R3, R4, R7 ;  /* 0x0000000403077224 */ /* 0x000fe400078e0207 */
[----:B------:R-:W-:Y:S01]  /*2a690*/  IMAD.HI.U32 R8, R9, R15, RZ ;  /* 0x0000000f09087227 */ /* 0x000fe200078e00ff */
[----:B------:R-:W-:-:S03]  /*2a6a0*/  SEL R13, R13, R36, !P1 ;  /* 0x000000240d0d7207 */ /* 0x000fc60004800000 */
[----:B------:R-:W-:Y:S02]  /*2a6b0*/  IMAD.X R6, RZ, RZ, ~R7, P0 ;  /* 0x000000ffff067224 */ /* 0x000fe400000e0e07 */
[----:B------:R-:W-:Y:S02]  /*2a6c0*/  HFMA2 R7, -RZ, RZ, 0, 0 ;  /* 0x00000000ff077431 */ /* 0x000fe400000001ff */
[----:B------:R-:W-:-:S04]  /*2a6d0*/  IMAD.WIDE.U32 R8, P0, R9, R6, R8 ;  /* 0x0000000609087225 */ /* 0x000fc80007800008 */
[----:B------:R-:W-:-:S04]  /*2a6e0*/  IMAD.HI.U32 R9, P2, R3, R15, R8 ;  /* 0x0000000f03097227 */ /* 0x000fc80007840008 */
[CC--:B------:R-:W-:Y:S02]  /*2a6f0*/  IMAD R8, R3.reuse, R6.reuse, RZ ;  /* 0x0000000603087224 */ /* 0x0c0fe400078e02ff */
[----:B------:R-:W-:-:S03]  /*2a700*/  IMAD.HI.U32 R6, R3, R6, RZ ;  /* 0x0000000603067227 */ /* 0x000fc600078e00ff */
[----:B------:R-:W-:Y:S01]  /*2a710*/  IADD3 R9, P3, PT, R8, R9, RZ ;  /* 0x0000000908097210 */ /* 0x000fe20007f7e0ff */
[----:B------:R-:W-:Y:S01]  /*2a720*/  IMAD.X R3, R6, 0x1, R3, P0 ;  /* 0x0000000106037824 */ /* 0x000fe200000e0603 */
[----:B------:R-:W-:-:S03]  /*2a730*/  IADD3.X R8, PT, PT, RZ, ~R35, RZ, P4, !PT ;  /* 0x80000023ff087210 */ /* 0x000fc600027fe4ff */
[----:B------:R-:W-:Y:S01]  /*2a740*/  IMAD.HI.U32 R6, R9, R13, RZ ;  /* 0x0000000d09067227 */ /* 0x000fe200078e00ff */
[----:B------:R-:W-:Y:S02]  /*2a750*/  SEL R8, R8, R35, !P1 ;  /* 0x0000002308087207 */ /* 0x000fe40004800000 */
[----:B------:R-:W-:-:S03]  /*2a760*/  IADD3.X R3, PT, PT, RZ, RZ, R3, P3, P2 ;  /* 0x000000ffff037210 */ /* 0x000fc60001fe4403 */
[----:B------:R-:W-:-:S04]  /*2a770*/  IMAD.WIDE.U32 R6, R9, R8, R6 ;  /* 0x0000000809067225 */ /* 0x000fc800078e0006 */
[C---:B------:R-:W-:Y:S02]  /*2a780*/  IMAD R9, R3.reuse, R8, RZ ;  /* 0x0000000803097224 */ /* 0x040fe400078e02ff */
[----:B------:R-:W-:-:S04]  /*2a790*/  IMAD.HI.U32 R6, P0, R3, R13, R6 ;  /* 0x0000000d03067227 */ /* 0x000fc80007800006 */
[----:B------:R-:W-:Y:S01]  /*2a7a0*/  IMAD.HI.U32 R3, R3, R8, RZ ;  /* 0x0000000803037227 */ /* 0x000fe200078e00ff */
[----:B------:R-:W-:-:S03]  /*2a7b0*/  IADD3 R9, P2, PT, R9, R6, RZ ;  /* 0x0000000609097210 */ /* 0x000fc60007f5e0ff */
[----:B------:R-:W-:Y:S02]  /*2a7c0*/  IMAD.X R3, RZ, RZ, R3, P0 ;  /* 0x000000ffff037224 */ /* 0x000fe400000e0603 */
        /* <DEDUP_REMOVED lines=10> */
[----:B------:R-:W-:Y:S02]  /*2a870*/  SEL R7, R7, R13, P0 ;  /* 0x0000000d07077207 */ /* 0x000fe40000000000 */
[----:B------:R-:W-:Y:S02]  /*2a880*/  SEL R9, R9, R3, P0 ;  /* 0x0000000309097207 */ /* 0x000fe40000000000 */
[CC--:B------:R-:W-:Y:S02]  /*2a890*/  ISETP.GE.U32.AND P0, PT, R7.reuse, R4.reuse, PT ;  /* 0x000000040700720c */ /* 0x0c0fe40003f06070 */
[----:B------:R-:W-:-:S02]  /*2a8a0*/  IADD3 R3, P2, PT, R7, -R4, RZ ;  /* 0x8000000407037210 */ /* 0x000fc40007f5e0ff */
[----:B------:R-:W-:-:S03]  /*2a8b0*/  ISETP.GE.U32.AND.EX P0, PT, R9, R5, PT, P0 ;  /* 0x000000050900720c */ /* 0x000fc60003f06100 */
[----:B------:R-:W-:Y:S01]  /*2a8c0*/  IMAD.X R4, R9, 0x1, ~R5, P2 ;  /* 0x0000000109047824 */ /* 0x000fe200010e0e05 */
[----:B------:R-:W-:-:S04]  /*2a8d0*/  SEL R3, R3, R7, P0 ;  /* 0x0000000703037207 */ /* 0x000fc80000000000 */
[----:B------:R-:W-:Y:S02]  /*2a8e0*/  SEL R4, R4, R9, P0 ;  /* 0x0000000904047207 */ /* 0x000fe40000000000 */
[-C--:B------:R-:W-:Y:S02]  /*2a8f0*/  IADD3 R6, P2, PT, RZ, -R3.reuse, RZ ;  /* 0x80000003ff067210 */ /* 0x080fe40007f5e0ff */
[----:B------:R-:W-:Y:S02]  /*2a900*/  ISETP.NE.U32.AND P0, PT, R0, RZ, PT ;  /* 0x000000ff0000720c */ /* 0x000fe40003f05070 */
[-C--:B------:R-:W-:Y:S02]  /*2a910*/  IADD3.X R5, PT, PT, RZ, ~R4.reuse, RZ, P2, !PT ;  /* 0x80000004ff057210 */ /* 0x080fe400017fe4ff */
[----:B------:R-:W-:Y:S02]  /*2a920*/  SEL R0, R6, R3, !P1 ;  /* 0x0000000306007207 */ /* 0x000fe40004800000 */
[----:B------:R-:W-:Y:S01]  /*2a930*/  SEL R3, R5, R4, !P1 ;  /* 0x0000000405037207 */ /* 0x000fe20004800000 */
[----:B------:R-:W-:Y:S01]  /*2a940*/  IMAD.MOV.U32 R4, RZ, RZ, R11 ;  /* 0x000000ffff047224 */ /* 0x000fe200078e000b */
[----:B------:R-:W-:-:S02]  /*2a950*/  MOV R5, 0x0 ;  /* 0x0000000000057802 */ /* 0x000fc40000000f00 */
[----:B------:R-:W-:-:S04]  /*2a960*/  ISETP.NE.AND.EX P0, PT, R10, RZ, PT, P0 ;  /* 0x000000ff0a00720c */ /* 0x000fc80003f05300 */
[----:B------:R-:W-:Y:S02]  /*2a970*/  SEL R0, R0, 0xffffffff, P0 ;  /* 0xffffffff00007807 */ /* 0x000fe40000000000 */
[----:B------:R-:W-:Y:S01]  /*2a980*/  SEL R3, R3, 0xffffffff, P0 ;  /* 0xffffffff03037807 */ /* 0x000fe20000000000 */
[----:B------:R-:W-:Y:S06]  /*2a990*/  RET.REL.NODEC R4 `(_ZN2at6native18elementwise_kernelILi128ELi4EZNS0_15gpu_kernel_implIZZZNS0_67_GLOBAL__N__bb565c37_34_ValidateCompressedIndicesKernel_cu_33a4b88b42_validate_compressed_sparse_indices_kernelILNS3_8CDimNameE1ENS3_18CUDAKernelLauncherENS3_14EmptyVecKernelENS3_8DummyVecELm0EEEvRKNS_6TensorESB_lllENKUlvE1_clEvENKUlvE0_clEvEUllllllE_EEvRNS_18TensorIteratorBaseERKT_EUliE_EEviT1_) ;  /* 0xfffffd5404987950 */ /* 0x000fec0003c3ffff */
.L_x_1031:
[----:B------:R-:W-:-:S00]  /*2a9a0*/  BRA `(.L_x_1031) ;  /* 0xfffffffc00fc7947 */ /* 0x000fc0000383ffff */
[----:B------:R-:W-:-:S00]  /*2a9b0*/  NOP ;  /* 0x0000000000007918 */ /* 0x000fc00000000000 */
        /* <DEDUP_REMOVED lines=12> */
.L_x_34629:


//--------------------- .text._ZN2at6native27unrolled_elementwise_kernelIZZZNS0_67_GLOBAL__N__bb565c37_34_ValidateCompressedIndicesKernel_cu_33a4b88b42_validate_compressed_sparse_indices_kernelILNS2_8CDimNameE1ENS2_18CUDAKernelLauncherENS2_14EmptyVecKernelENS2_8DummyVecELm0EEEvRKNS_6TensorESA_lllENKUlvE1_clEvENKUlvE0_clEvEUllllllE_St5arrayIPcLm6EELi4E23TrivialOffsetCalculatorILi5EjESH_ILi1EjENS0_6memory12LoadWithCastILi5EEENSK_13StoreWithCastILi1EEEEEviT_T0_T2_T3_T4_T5_ --------------------------
	.section	.text._ZN2at6native27unrolled_elementwise_kernelIZZZNS0_67_GLOBAL__N__bb565c37_34_ValidateCompressedIndicesKernel_cu_33a4b88b42_validate_compressed_sparse_indices_kernelILNS2_8CDimNameE1ENS2_18CUDAKernelLauncherENS2_14EmptyVecKernelENS2_8DummyVecELm0EEEvRKNS_6TensorESA_lllENKUlvE1_clEvENKUlvE0_clEvEUllllllE_St5arrayIPcLm6EELi4E23TrivialOffsetCalculatorILi5EjESH_ILi1EjENS0_6memory12LoadWithCastILi5EEENSK_13StoreWithCastILi1EEEEEviT_T0_T2_T3_T4_T5_,"ax",@progbits
	.align	128
        .global         _ZN2at6native27unrolled_elementwise_kernelIZZZNS0_67_GLOBAL__N__bb565c37_34_ValidateCompressedIndicesKernel_cu_33a4b88b42_validate_compressed_sparse_indices_kernelILNS2_8CDimNameE1ENS2_18CUDAKernelLauncherENS2_14EmptyVecKernelENS2_8DummyVecELm0EEEvRKNS_6TensorESA_lllENKUlvE1_clEvENKUlvE0_clEvEUllllllE_St5arrayIPcLm6EELi4E23TrivialOffsetCalculatorILi5EjESH_ILi1EjENS0_6memory12LoadWithCastILi5EEENSK_13StoreWithCastILi1EEEEEviT_T0_T2_T3_T4_T5_
        .type           _ZN2at6native27unrolled_elementwise_kernelIZZZNS0_67_GLOBAL__N__bb565c37_34_ValidateCompressedIndicesKernel_cu_33a4b88b42_validate_compressed_sparse_indices_kernelILNS2_8CDimNameE1ENS2_18CUDAKernelLauncherENS2_14EmptyVecKernelENS2_8DummyVecELm0EEEvRKNS_6TensorESA_lllENKUlvE1_clEvENKUlvE0_clEvEUllllllE_St5arrayIPcLm6EELi4E23TrivialOffsetCalculatorILi5EjESH_ILi1EjENS0_6memory12LoadWithCastILi5EEENSK_13StoreWithCastILi1EEEEEviT_T0_T2_T3_T4_T5_,@function
        .size           _ZN2at6native27unrolled_elementwise_kernelIZZZNS0_67_GLOBAL__N__bb565c37_34_ValidateCompressedIndicesKernel_cu_33a4b88b42_validate_compressed_sparse_indices_kernelILNS2_8CDimNameE1ENS2_18CUDAKernelLauncherENS2_14EmptyVecKernelENS2_8DummyVecELm0EEEvRKNS_6TensorESA_lllENKUlvE1_clEvENKUlvE0_clEvEUllllllE_St5arrayIPcLm6EELi4E23TrivialOffsetCalculatorILi5EjESH_ILi1EjENS0_6memory12LoadWithCastILi5EEENSK_13StoreWithCastILi1EEEEEviT_T0_T2_T3_T4_T5_,(.L_x_34631 - _ZN2at6native27unrolled_elementwise_kernelIZZZNS0_67_GLOBAL__N__bb565c37_34_ValidateCompressedIndicesKernel_cu_33a4b88b42_validate_compressed_sparse_indices_kernelILNS2_8CDimNameE1ENS2_18CUDAKernelLauncherENS2_14EmptyVecKernelENS2_8DummyVecELm0EEEvRKNS_6TensorESA_lllENKUlvE1_clEvENKUlvE0_clEvEUllllllE_St5arrayIPcLm6EELi4E23TrivialOffsetCalculatorILi5EjESH_ILi1EjENS0_6memory12LoadWithCastILi5EEENSK_13StoreWithCastILi1EEEEEviT_T0_T2_T3_T4_T5_)
        .other          _ZN2at6native27unrolled_elementwise_kernelIZZZNS0_67_GLOBAL__N__bb565c37_34_ValidateCompressedIndicesKernel_cu_33a4b88b42_validate_compressed_sparse_indices_kernelILNS2_8CDimNameE1ENS2_18CUDAKernelLauncherENS2_14EmptyVecKernelENS2_8DummyVecELm0EEEvRKNS_6TensorESA_lllENKUlvE1_clEvENKUlvE0_clEvEUllllllE_St5arrayIPcLm6EELi4E23TrivialOffsetCalculatorILi5EjESH_ILi1EjENS0_6memory12LoadWithCastILi5EEENSK_13StoreWithCastILi1EEEEEviT_T0_T2_T3_T4_T5_,@"STO_CUDA_ENTRY STV_DEFAULT"
_ZN2at6native27unrolled_elementwise_kernelIZZZNS0_67_GLOBAL__N__bb565c37_34_ValidateCompressedIndicesKernel_cu_33a4b88b42_validate_compressed_sparse_indices_kernelILNS2_8CDimNameE1ENS2_18CUDAKernelLauncherENS2_14EmptyVecKernelENS2_8DummyVecELm0EEEvRKNS_6TensorESA_lllENKUlvE1_clEvENKUlvE0_clEvEUllllllE_St5arrayIPcLm6EELi4E23TrivialOffsetCalculatorILi5EjESH_ILi1EjENS0_6memory12LoadWithCastILi5EEENSK_13StoreWithCastILi1EEEEEviT_T0_T2_T3_T4_T5_:
.text._ZN2at6native27unrolled_elementwise_kernelIZZZNS0_67_GLOBAL__N__bb565c37_34_ValidateCompressedIndicesKernel_cu_33a4b88b42_validate_compressed_sparse_indices_kernelILNS2_8CDimNameE1ENS2_18CUDAKernelLauncherENS2_14EmptyVecKernelENS2_8DummyVecELm0EEEvRKNS_6TensorESA_lllENKUlvE1_clEvENKUlvE0_clEvEUllllllE_St5arrayIPcLm6EELi4E23TrivialOffsetCalculatorILi5EjESH_ILi1EjENS0_6memory12LoadWithCastILi5EEENSK_13StoreWithCastILi1EEEEEviT_T0_T2_T3_T4_T5_:
[----:B------:R-:W0:Y:S01]  /*0000*/  LDC R1, c[0x0][0x37c] ;  /* 0x0000df00ff017b82 */ /* 0x000e220000000800 */
[----:B------:R-:W1:Y:S07]  /*0010*/  S2R R69, SR_CTAID.X ;  /* 0x0000000000457919 */ /* 0x000e6e0000002500 */
[----:B------:R-:W1:Y:S01]  /*0020*/  LDC R68, c[0x0][0x380] ;  /* 0x0000e000ff447b82 */ /* 0x000e620000000800 */
[----:B------:R-:W2:Y:S01]  /*0030*/  LDCU UR38, c[0x0][0x3fc] ;  /* 0x00007f80ff2677ac */ /* 0x000ea20008000800 */
[----:B------:R-:W-:Y:S01]  /*0040*/  BSSY.RECONVERGENT B6, `(.L_x_1032) ;  /* 0x0000491000067945 */ /* 0x000fe20003800200 */
[----:B------:R-:W3:Y:S01]  /*0050*/  S2R R59, SR_TID.X ;  /* 0x00000000003b7919 */ /* 0x000ee20000002100 */
[----:B------:R-:W-:Y:S01]  /*0060*/  CS2R R56, SRZ ;  /* 0x0000000000387805 */ /* 0x000fe2000001ff00 */
[----:B------:R-:W4:Y:S01]  /*0070*/  LDCU.64 UR36, c[0x0][0x358] ;  /* 0x00006b00ff2477ac */ /* 0x000f220008000a00 */
[----:B------:R-:W-:-:S02]  /*0080*/  CS2R R54, SRZ ;  /* 0x0000000000367805 */ /* 0x000fc4000001ff00 */
[----:B------:R-:W-:Y:S02]  /*0090*/  CS2R R50, SRZ ;  /* 0x0000000000327805 */ /* 0x000fe4000001ff00 */
[----:B------:R-:W-:Y:S01]  /*00a0*/  CS2R R48, SRZ ;  /* 0x0000000000307805 */ /* 0x000fe2000001ff00 */
[----:B------:R-:W0:Y:S01]  /*00b0*/  LDCU.U8 UR39, c[0x0][0x400] ;  /* 0x00008000ff2777ac */ /* 0x000e220008000000 */
[----:B------:R-:W-:Y:S01]  /*00c0*/  CS2R R52, SRZ ;  /* 0x0000000000347805 */ /* 0x000fe2000001ff00 */
[----:B--2---:R-:W-:Y:S02]  /*00d0*/  UPRMT UR40, UR38, 0x7773, URZ ;  /* 0x0000777326287896 */ /* 0x004fe400080000ff */
[----:B------:R-:W-:Y:S02]  /*00e0*/  UPRMT UR41, UR38, 0x7772, URZ ;  /* 0x0000777226297896 */ /* 0x000fe400080000ff */
[----:B------:R-:W-:Y:S02]  /*00f0*/  UPRMT UR42, UR38, 0x7771, URZ ;  /* 0x00007771262a7896 */ /* 0x000fe400080000ff */
[----:B------:R-:W-:Y:S01]  /*0100*/  UPRMT UR43, UR38, 0x7770, URZ ;  /* 0x00007770262b7896 */ /* 0x000fe200080000ff */
[----:B-1----:R-:W-:-:S02]  /*0110*/  IMAD R68, R69, -0x200, R68 ;  /* 0xfffffe0045447824 */ /* 0x002fc400078e0244 */
[----:B---3--:R-:W-:-:S03]  /*0120*/  IMAD.MOV.U32 R66, RZ, RZ, R59 ;  /* 0x000000ffff427224 */ /* 0x008fc600078e003b */
[----:B------:R-:W-:-:S13]  /*0130*/  ISETP.GE.AND P0, PT, R59, R68, PT ;  /* 0x000000443b00720c */ /* 0x000fda0003f06270 */
[----:B0---4-:R-:W-:Y:S05]  /*0140*/  @P0 BRA `(.L_x_1033) ;  /* 0x0000004800000947 */ /* 0x011fea0003800000 */
[----:B------:R-:W0:Y:S01]  /*0150*/  LDCU UR4, c[0x0][0x404] ;  /* 0x00008080ff0477ac */ /* 0x000e220008000800 */
[----:B------:R-:W1:Y:S01]  /*0160*/  LDC.64 R2, c[0x0][0x3d0] ;  /* 0x0000f400ff027b82 */ /* 0x000e620000000a00 */
[----:B------:R-:W-:-:S04]  /*0170*/  IMAD R16, R69, 0x200, R66 ;  /* 0x0000020045107824 */ /* 0x000fc800078e0242 */
[----:B0-----:R-:W-:Y:S01]  /*0180*/  IMAD R5, R16, UR4, RZ ;  /* 0x0000000410057c24 */ /* 0x001fe2000f8e02ff */
[----:B------:R-:W-:-:S04]  /*0190*/  ULOP3.LUT UR4, UR38, 0xff, URZ, 0xc0, !UPT ;  /* 0x000000ff26047892 */ /* 0x000fc8000f8ec0ff */
[----:B------:R-:W-:Y:S01]  /*01a0*/  UISETP.GT.AND UP0, UPT, UR4, 0x9, UPT ;  /* 0x000000090400788c */ /* 0x000fe2000bf04270 */
[----:B-1----:R-:W-:-:S05]  /*01b0*/  IADD3 R2, P0, PT, R5, R2, RZ ;  /* 0x0000000205027210 */ /* 0x002fca0007f1e0ff */
[----:B------:R-:W-:-:S03]  /*01c0*/  IMAD.X R3, RZ, RZ, R3, P0 ;  /* 0x000000ffff037224 */ /* 0x000fc600000e0603 */
        /* <DEDUP_REMOVED lines=12> */
.L_x_1037:
[----:B------:R1:W5:Y:S01]  /*0290*/  LDG.E.U8 R56, desc[UR36][R2.64] ;  /* 0x0000002402387981 */ /* 0x000362000c1e1100 */
[----:B------:R-:W-:Y:S01]  /*02a0*/  HFMA2 R57, -RZ, RZ, 0, 0 ;  /* 0x00000000ff397431 */ /* 0x000fe200000001ff */
[----:B------:R-:W-:Y:S06]  /*02b0*/  BRA `(.L_x_1039) ;  /* 0x0000000c00407947 */ /* 0x000fec0003800000 */
.L_x_1036:
        /* <DEDUP_REMOVED lines=8> */
.L_x_1041:
[----:B------:R-:W2:Y:S02]  /*0340*/  LDG.E R56, desc[UR36][R2.64] ;  /* 0x0000002402387981 */ /* 0x000ea4000c1e1900 */
[----:B--2---:R-:W-:Y:S01]  /*0350*/  SHF.R.S32.HI R57, RZ, 0x1f, R56 ;  /* 0x0000001fff397819 */ /* 0x004fe20000011438 */
[----:B------:R-:W-:Y:S06]  /*0360*/  BRA `(.L_x_1039) ;  /* 0x0000000c00147947 */ /* 0x000fec0003800000 */
.L_x_1040:
[----:B------:R-:W2:Y:S02]  /*0370*/  LDG.E.S16 R56, desc[UR36][R2.64] ;  /* 0x0000002402387981 */ /* 0x000ea4000c1e1700 */
[----:B--2---:R-:W-:Y:S01]  /*0380*/  SHF.R.S32.HI R57, RZ, 0x1f, R56 ;  /* 0x0000001fff397819 */ /* 0x004fe20000011438 */
[----:B------:R-:W-:Y:S06]  /*0390*/  BRA `(.L_x_1039) ;  /* 0x0000000c00087947 */ /* 0x000fec0003800000 */
.L_x_1035:
        /* <DEDUP_REMOVED lines=9> */
.L_x_1043:
[----:B------:R-:W2:Y:S02]  /*0430*/  LDG.E.U16 R2, desc[UR36][R2.64] ;  /* 0x0000002402027981 */ /* 0x000ea4000c1e1500 */
[----:B--2---:R-:W-:-:S06]  /*0440*/  HADD2.F32 R56, -RZ, R2.H0_H0 ;  /* 0x20000002ff387230 */ /* 0x004fcc0000004100 */
[----:B------:R-:W2:Y:S02]  /*0450*/  F2I.S64.TRUNC R56, R56 ;  /* 0x0000003800387311 */ /* 0x000ea4000020d900 */
[----:B--2---:R-:W-:Y:S05]  /*0460*/  BRA `(.L_x_1039) ;  /* 0x0000000800d47947 */ /* 0x004fea0003800000 */
.L_x_1042:
        /* <DEDUP_REMOVED lines=9> */
.L_x_1045:
[----:B------:R-:W2:Y:S02]  /*0500*/  LDG.E.U16 R2, desc[UR36][R2.64] ;  /* 0x0000002402027981 */ /* 0x000ea4000c1e1500 */
[----:B--2---:R-:W-:-:S06]  /*0510*/  HADD2.F32 R56, -RZ, R2.H0_H0 ;  /* 0x20000002ff387230 */ /* 0x004fcc0000004100 */
[----:B------:R-:W2:Y:S02]  /*0520*/  F2I.S64.TRUNC R56, R56 ;  /* 0x0000003800387311 */ /* 0x000ea4000020d900 */
[----:B--2---:R-:W-:Y:S05]  /*0530*/  BRA `(.L_x_1039) ;  /* 0x0000000800a07947 */ /* 0x004fea0003800000 */
.L_x_1044:
[----:B------:R-:W2:Y:S02]  /*0540*/  LDG.E.64 R2, desc[UR36][R2.64] ;  /* 0x0000002402027981 */ /* 0x000ea4000c1e1b00 */
[----:B--2---:R2:W3:Y:S02]  /*0550*/  F2I.S64.F64.TRUNC R56, R2 ;  /* 0x0000000200387311 */ /* 0x0044e4000030d900 */
[----:B--23--:R-:W-:Y:S05]  /*0560*/  BRA `(.L_x_1039) ;  /* 0x0000000800947947 */ /* 0x00cfea0003800000 */
.L_x_1034:
        /* <DEDUP_REMOVED lines=13> */
.L_x_1048:
[----:B------:R-:W2:Y:S02]  /*0640*/  LDG.E.64 R2, desc[UR36][R2.64] ;  /* 0x0000002402027981 */ /* 0x000ea4000c1e1b00 */
[----:B--2---:R2:W3:Y:S02]  /*0650*/  F2I.S64.F64.TRUNC R56, R2 ;  /* 0x0000000200387311 */ /* 0x0044e4000030d900 */
[----:B--23--:R-:W-:Y:S05]  /*0660*/  BRA `(.L_x_1039) ;  /* 0x0000000800547947 */ /* 0x00cfea0003800000 */
.L_x_1047:
        /* <DEDUP_REMOVED lines=16> */
[C---:B------:R-:W-:Y:S01]  /*0770*/  SHF.L.U32 R6, R4.reuse, R5, RZ ;  /* 0x0000000504067219 */ /* 0x040fe200000006ff */
        /* <DEDUP_REMOVED lines=9> */
.L_x_1050:
[----:B------:R-:W2:Y:S02]  /*0810*/  LDG.E.U8 R2, desc[UR36][R2.64] ;  /* 0x0000002402027981 */ /* 0x000ea4000c1e1100 */
[C---:B--2---:R-:W-:Y:S02]  /*0820*/  IMAD.SHL.U32 R4, R2.reuse, 0x2000000, RZ ;  /* 0x0200000002047824 */ /* 0x044fe400078e00ff */
[----:B------:R-:W-:-:S03]  /*0830*/  IMAD.SHL.U32 R5, R2, 0x100, RZ ;  /* 0x0000010002057824 */ /* 0x000fc600078e00ff */
[----:B------:R-:W-:-:S13]  /*0840*/  ISETP.GT.U32.AND P0, PT, R4, 0x7ffffff, PT ;  /* 0x07ffffff0400780c */ /* 0x000fda0003f04070 */
[C---:B------:R-:W-:Y:S02]  /*0850*/  @!P0 LOP3.LUT R0, R5.reuse, 0x7f00, RZ, 0xc0, !PT ;  /* 0x00007f0005008812 */ /* 0x040fe400078ec0ff */
[----:B------:R-:W-:Y:S02]  /*0860*/  @P0 LEA.HI R4, R4, 0x70000000, RZ, 0x1c ;  /* 0x7000000004040811 */ /* 0x000fe400078fe0ff */
[----:B------:R-:W-:Y:S02]  /*0870*/  @!P0 LOP3.LUT R0, R0, 0x3f000000, RZ, 0xfc, !PT ;  /* 0x3f00000000008812 */ /* 0x000fe400078efcff */
[----:B------:R-:W-:-:S03]  /*0880*/  PRMT R5, R5, 0x9910, RZ ;  /* 0x0000991005057816 */ /* 0x000fc600000000ff */
[----:B------:R-:W-:Y:S01]  /*0890*/  @!P0 FADD.FTZ R0, R0, -0.5 ;  /* 0xbf00000000008421 */ /* 0x000fe20000010000 */
[----:B------:R-:W-:-:S05]  /*08a0*/  @P0 FMUL.FTZ R0, R4, 1.9259299443872358531e-34 ;  /* 0x0780000004000820 */ /* 0x000fca0000410000 */
[----:B------:R-:W-:-:S04]  /*08b0*/  LOP3.LUT R0, R0, 0x80000000, R5, 0xf8, !PT ;  /* 0x8000000000007812 */ /* 0x000fc800078ef805 */
[----:B------:R2:W3:Y:S02]  /*08c0*/  F2I.S64.TRUNC R56, R0 ;  /* 0x0000000000387311 */ /* 0x0004e4000020d900 */
[----:B--23--:R-:W-:Y:S05]  /*08d0*/  BRA `(.L_x_1039) ;  /* 0x0000000400b87947 */ /* 0x00cfea0003800000 */
.L_x_1049:
[----:B------:R-:W2:Y:S02]  /*08e0*/  LDG.E.U16 R56, desc[UR36][R2.64] ;  /* 0x0000002402387981 */ /* 0x000ea4000c1e1500 */
[----:B--2---:R-:W-:-:S06]  /*08f0*/  IMAD.U32 R56, R56, 0x10000, RZ ;  /* 0x0001000038387824 */ /* 0x004fcc00078e00ff */
[----:B------:R-:W2:Y:S02]  /*0900*/  F2I.S64.TRUNC R56, R56 ;  /* 0x0000003800387311 */ /* 0x000ea4000020d900 */
[----:B--2---:R-:W-:Y:S05]  /*0910*/  BRA `(.L_x_1039) ;  /* 0x0000000400a87947 */ /* 0x004fea0003800000 */
.L_x_1046:
        /* <DEDUP_REMOVED lines=11> */
.L_x_1053:
        /* <DEDUP_REMOVED lines=21> */
.L_x_1057:
[----:B------:R-:W-:Y:S05]  /*0b20*/  BSYNC.RECONVERGENT B1 ;  /* 0x0000000000017941 */ /* 0x000fea0003800200 */
.L_x_1056:
[----:B------:R-:W-:Y:S01]  /*0b30*/  IMAD.SHL.U32 R0, R0, 0x100000, RZ ;  /* 0x0010000000007824 */ /* 0x000fe200078e00ff */
[----:B------:R-:W-:-:S04]  /*0b40*/  LEA R2, R2, 0x3b800000, 0x17 ;  /* 0x3b80000002027811 */ /* 0x000fc800078eb8ff */
[----:B------:R-:W-:-:S07]  /*0b50*/  LOP3.LUT R56, R2, R0, R7, 0xfe, !PT ;  /* 0x0000000002387212 */ /* 0x000fce00078efe07 */
.L_x_1055:
[----:B------:R-:W-:Y:S05]  /*0b60*/  BSYNC.RECONVERGENT B0 ;  /* 0x0000000000007941 */ /* 0x000fea0003800200 */
.L_x_1054:
[----:B------:R-:W4:Y:S02]  /*0b70*/  F2I.S64.TRUNC R56, R56 ;  /* 0x0000003800387311 */ /* 0x000f24000020d900 */
[----:B----4-:R-:W-:Y:S05]  /*0b80*/  BRA `(.L_x_1039) ;  /* 0x00000004000c7947 */ /* 0x010fea0003800000 */
.L_x_1052:
        /* <DEDUP_REMOVED lines=21> */
.L_x_1061:
[----:B------:R-:W-:Y:S05]  /*0ce0*/  BSYNC.RECONVERGENT B1 ;  /* 0x0000000000017941 */ /* 0x000fea0003800200 */
.L_x_1060:
[----:B------:R-:W-:Y:S01]  /*0cf0*/  IMAD.SHL.U32 R0, R0, 0x200000, RZ ;  /* 0x0020000000007824 */ /* 0x000fe200078e00ff */
[----:B------:R-:W-:-:S04]  /*0d00*/  LEA R2, R2, 0x37800000, 0x17 ;  /* 0x3780000002027811 */ /* 0x000fc800078eb8ff */
[----:B------:R-:W-:-:S07]  /*0d10*/  LOP3.LUT R56, R2, R0, R7, 0xfe, !PT ;  /* 0x0000000002387212 */ /* 0x000fce00078efe07 */
.L_x_1059:
[----:B------:R-:W-:Y:S05]  /*0d20*/  BSYNC.RECONVERGENT B0 ;  /* 0x0000000000007941 */ /* 0x000fea0003800200 */
.L_x_1058:
[----:B------:R-:W4:Y:S02]  /*0d30*/  F2I.S64.TRUNC R56, R56 ;  /* 0x0000003800387311 */ /* 0x000f24000020d900 */
[----:B----4-:R-:W-:Y:S05]  /*0d40*/  BRA `(.L_x_1039) ;  /* 0x00000000009c7947 */ /* 0x010fea0003800000 */
.L_x_1051:
[----:B------:R-:W-:-:S09]  /*0d50*/  UISETP.NE.AND UP0, UPT, UR4, 0x1c, UPT ;  /* 0x0000001c0400788c */ /* 0x000fd2000bf05270 */
[----:B------:R-:W-:Y:S05]  /*0d60*/  BRA.U !UP0, `(.L_x_1062) ;  /* 0x00000001088c7547 */ /* 0x000fea000b800000 */
[----:B------:R-:W-:-:S09]  /*0d70*/  UISETP.NE.AND UP0, UPT, UR4, 0x1d, UPT ;  /* 0x0000001d0400788c */ /* 0x000fd2000bf05270 */
[----:B------:R-:W-:Y:S05]  /*0d80*/  BRA.U !UP0, `(.L_x_1063) ;  /* 0x00000001087c7547 */ /* 0x000fea000b800000 */
[----:B------:R-:W-:-:S09]  /*0d90*/  UISETP.NE.AND UP0, UPT, UR4, 0x2c, UPT ;  /* 0x0000002c0400788c */ /* 0x000fd2000bf05270 */
[----:B------:R-:W-:Y:S05]  /*0da0*/  BRA.U !UP0, `(.L_x_1064) ;  /* 0x0000000108487547 */ /* 0x000fea000b800000 */
.L_x_1038:
[----:B------:R-:W-:Y:S01]  /*0db0*/  MOV R0, 0x0 ;  /* 0x0000000000007802 */ /* 0x000fe20000000f00 */
[----:B------:R-:W0:Y:S01]  /*0dc0*/  LDCU.64 UR4, c[0x4][0x118] ;  /* 0x01002300ff0477ac */ /* 0x000e220008000a00 */
[----:B------:R-:W-:Y:S02]  /*0dd0*/  IMAD.MOV.U32 R8, RZ, RZ, 0x4e ;  /* 0x0000004eff087424 */ /* 0x000fe400078e00ff */
[----:B------:R1:W2:Y:S01]  /*0de0*/  LDC.64 R2, c[0x4][R0] ;  /* 0x0100000000027b82 */ /* 0x0002a20000000a00 */
[----:B------:R-:W3:Y:S01]  /*0df0*/  LDCU.64 UR6, c[0x4][0x120] ;  /* 0x01002400ff0677ac */ /* 0x000ee20008000a00 */
[----:B------:R-:W-:Y:S02]  /*0e00*/  IMAD.MOV.U32 R12, RZ, RZ, 0x1 ;  /* 0x00000001ff0c7424 */ /* 0x000fe400078e00ff */
[----:B------:R-:W-:Y:S01]  /*0e10*/  IMAD.MOV.U32 R13, RZ, RZ, RZ ;  /* 0x000000ffff0d7224 */ /* 0x000fe200078e00ff */
[----:B------:R-:W4:Y:S01]  /*0e20*/  LDCU.64 UR8, c[0x4][0x20] ;  /* 0x01000400ff0877ac */ /* 0x000f220008000a00 */
[----:B0-----:R-:W-:Y:S01]  /*0e30*/  IMAD.U32 R4, RZ, RZ, UR4 ;  /* 0x00000004ff047e24 */ /* 0x001fe2000f8e00ff */
[----:B------:R-:W-:Y:S01]  /*0e40*/  MOV R5, UR5 ;  /* 0x0000000500057c02 */ /* 0x000fe20008000f00 */
[----:B---3--:R-:W-:-:S02]  /*0e50*/  IMAD.U32 R6, RZ, RZ, UR6 ;  /* 0x00000006ff067e24 */ /* 0x008fc4000f8e00ff */
[----:B------:R-:W-:Y:S02]  /*0e60*/  IMAD.U32 R7, RZ, RZ, UR7 ;  /* 0x00000007ff077e24 */ /* 0x000fe4000f8e00ff */
[----:B----4-:R-:W-:Y:S01]  /*0e70*/  IMAD.U32 R10, RZ, RZ, UR8 ;  /* 0x00000008ff0a7e24 */ /* 0x010fe2000f8e00ff */
[----:B-1----:R-:W-:-:S07]  /*0e80*/  MOV R11, UR9 ;  /* 0x00000009000b7c02 */ /* 0x002fce0008000f00 */
[----:B------:R-:W-:-:S07]  /*0e90*/  LEPC R20, `(.L_x_1065) ;  /* 0x000000001014794e */ /* 0x000fce0000000000 */
[----:B--2---:R-:W-:Y:S05]  /*0ea0*/  CALL.ABS.NOINC R2 ;  /* 0x0000000002007343 */ /* 0x004fea0003c00000 */
.L_x_1065:
[----:B------:R-:W-:Y:S01]  /*0eb0*/  CS2R R56, SRZ ;  /* 0x0000000000387805 */ /* 0x000fe2000001ff00 */
[----:B------:R-:W-:Y:S06]  /*0ec0*/  BRA `(.L_x_1039) ;  /* 0x00000000003c7947 */ /* 0x000fec0003800000 */
.L_x_1064:
        /* <DEDUP_REMOVED lines=8> */
.L_x_1067:
[----:B------:R-:W-:Y:S05]  /*0f50*/  BSYNC.RECONVERGENT B0 ;  /* 0x0000000000007941 */ /* 0x000fea0003800200 */
.L_x_1066:
[----:B------:R-:W2:Y:S02]  /*0f60*/  F2I.S64.TRUNC R56, R56 ;  /* 0x0000003800387311 */ /* 0x000ea4000020d900 */
[----:B--2---:R-:W-:Y:S05]  /*0f70*/  BRA `(.L_x_1039) ;  /* 0x0000000000107947 */ /* 0x004fea0003800000 */
.L_x_1063:
[----:B------:R2:W5:Y:S01]  /*0f80*/  LDG.E.64 R56, desc[UR36][R2.64] ;  /* 0x0000002402387981 */ /* 0x000562000c1e1b00 */
[----:B------:R-:W-:Y:S05]  /*0f90*/  BRA `(.L_x_1039) ;  /* 0x0000000000087947 */ /* 0x000fea0003800000 */
.L_x_1062:
[----:B------:R3:W5:Y:S01]  /*0fa0*/  LDG.E R56, desc[UR36][R2.64] ;  /* 0x0000002402387981 */ /* 0x000762000c1e1900 */
[----:B------:R-:W-:-:S07]  /*0fb0*/  IMAD.MOV.U32 R57, RZ, RZ, RZ ;  /* 0x000000ffff397224 */ /* 0x000fce00078e00ff */
.L_x_1039:
[----:B01234-:R-:W0:Y:S01]  /*0fc0*/  LDC.64 R2, c[0x0][0x3d8] ;  /* 0x0000f600ff027b82 */ /* 0x01fe220000000a00 */
[----:B------:R-:W1:Y:S01]  /*0fd0*/  LDCU UR5, c[0x0][0x408] ;  /* 0x00008100ff0577ac */ /* 0x000e620008000800 */
[----:B------:R-:W-:-:S04]  /*0fe0*/  UPRMT UR4, UR38, 0x7771, URZ ;  /* 0x0000777126047896 */ /* 0x000fc800080000ff */
[----:B------:R-:W-:Y:S01]  /*0ff0*/  UISETP.GT.AND UP0, UPT, UR4, 0x9, UPT ;  /* 0x000000090400788c */ /* 0x000fe2000bf04270 */
[----:B-1----:R-:W-:-:S05]  /*1000*/  IMAD R5, R16, UR5, RZ ;  /* 0x0000000510057c24 */ /* 0x002fca000f8e02ff */
[----:B0-----:R-:W-:-:S04]  /*1010*/  IADD3 R2, P0, PT, R5, R2, RZ ;  /* 0x0000000205027210 */ /* 0x001fc80007f1e0ff */
[----:B------:R-:W-:Y:S01]  /*1020*/  IADD3.X R3, PT, PT, RZ, R3, RZ, P0, !PT ;  /* 0x00000003ff037210 */ /* 0x000fe200007fe4ff */
[----:B------:R-:W-:Y:S08]  /*1030*/  BRA.U UP0, `(.L_x_1068) ;  /* 0x0000000100e47547 */ /* 0x000ff0000b800000 */
        /* <DEDUP_REMOVED lines=11> */
.L_x_1071:
[----:B------:R0:W5:Y:S01]  /*10f0*/  LDG.E.U8 R54, desc[UR36][R2.64] ;  /* 0x0000002402367981 */ /* 0x000162000c1e1100 */
[----:B------:R-:W-:Y:S01]  /*1100*/  IMAD.MOV.U32 R55, RZ, RZ, RZ ;  /* 0x000000ffff377224 */ /* 0x000fe200078e00ff */
[----:B------:R-:W-:Y:S06]  /*1110*/  BRA `(.L_x_1073) ;  /* 0x0000000c00407947 */ /* 0x000fec0003800000 */
.L_x_1070:
        /* <DEDUP_REMOVED lines=8> */
.L_x_1075:
[----:B------:R-:W2:Y:S02]  /*11a0*/  LDG.E R54, desc[UR36][R2.64] ;  /* 0x0000002402367981 */ /* 0x000ea4000c1e1900 */
[----:B--2---:R-:W-:Y:S01]  /*11b0*/  SHF.R.S32.HI R55, RZ, 0x1f, R54 ;  /* 0x0000001fff377819 */ /* 0x004fe20000011436 */
[----:B------:R-:W-:Y:S06]  /*11c0*/  BRA `(.L_x_1073) ;  /* 0x0000000c00147947 */ /* 0x000fec0003800000 */
.L_x_1074:
[----:B------:R-:W2:Y:S02]  /*11d0*/  LDG.E.S16 R54, desc[UR36][R2.64] ;  /* 0x0000002402367981 */ /* 0x000ea4000c1e1700 */
[----:B--2---:R-:W-:Y:S01]  /*11e0*/  SHF.R.S32.HI R55, RZ, 0x1f, R54 ;  /* 0x0000001fff377819 */ /* 0x004fe20000011436 */
[----:B------:R-:W-:Y:S06]  /*11f0*/  BRA `(.L_x_1073) ;  /* 0x0000000c00087947 */ /* 0x000fec0003800000 */
.L_x_1069:
        /* <DEDUP_REMOVED lines=9> */
.L_x_1077:
[----:B------:R-:W2:Y:S02]  /*1290*/  LDG.E.U16 R2, desc[UR36][R2.64] ;  /* 0x0000002402027981 */ /* 0x000ea4000c1e1500 */
[----:B--2---:R-:W-:-:S06]  /*12a0*/  HADD2.F32 R54, -RZ, R2.H0_H0 ;  /* 0x20000002ff367230 */ /* 0x004fcc0000004100 */
[----:B------:R-:W2:Y:S02]  /*12b0*/  F2I.S64.TRUNC R54, R54 ;  /* 0x0000003600367311 */ /* 0x000ea4000020d900 */
[----:B--2---:R-:W-:Y:S05]  /*12c0*/  BRA `(.L_x_1073) ;  /* 0x0000000800d47947 */ /* 0x004fea0003800000 */
.L_x_1076:
        /* <DEDUP_REMOVED lines=9> */
.L_x_1079:
[----:B------:R-:W2:Y:S02]  /*1360*/  LDG.E.U16 R2, desc[UR36][R2.64] ;  /* 0x0000002402027981 */ /* 0x000ea4000c1e1500 */
[----:B--2---:R-:W-:-:S06]  /*1370*/  HADD2.F32 R54, -RZ, R2.H0_H0 ;  /* 0x20000002ff367230 */ /* 0x004fcc0000004100 */
[----:B------:R-:W2:Y:S02]  /*1380*/  F2I.S64.TRUNC R54, R54 ;  /* 0x0000003600367311 */ /* 0x000ea4000020d900 */
[----:B--2---:R-:W-:Y:S05]  /*1390*/  BRA `(.L_x_1073) ;  /* 0x0000000800a07947 */ /* 0x004fea0003800000 */
.L_x_1078:
[----:B------:R-:W2:Y:S02]  /*13a0*/  LDG.E.64 R2, desc[UR36][R2.64] ;  /* 0x0000002402027981 */ /* 0x000ea4000c1e1b00 */
[----:B--2---:R2:W3:Y:S02]  /*13b0*/  F2I.S64.F64.TRUNC R54, R2 ;  /* 0x0000000200367311 */ /* 0x0044e4000030d900 */
[----:B--23--:R-:W-:Y:S05]  /*13c0*/  BRA `(.L_x_1073) ;  /* 0x0000000800947947 */ /* 0x00cfea0003800000 */
.L_x_1068:
        /* <DEDUP_REMOVED lines=13> */
.L_x_1082:
[----:B------:R-:W2:Y:S02]  /*14a0*/  LDG.E.64 R2, desc[UR36][R2.64] ;  /* 0x0000002402027981 */ /* 0x000ea4000c1e1b00 */
[----:B--2---:R0:W1:Y:S02]  /*14b0*/  F2I.S64.F64.TRUNC R54, R2 ;  /* 0x0000000200367311 */ /* 0x004064000030d900 */
[----:B01----:R-:W-:Y:S05]  /*14c0*/  BRA `(.L_x_1073) ;  /* 0x0000000800547947 */ /* 0x003fea0003800000 */
.L_x_1081:
[----:B------:R-:W-:-:S09]  /*14d0*/  UISETP.NE.AND UP0, UPT, UR4, 0xf, UPT ;  /* 0x0000000f0400788c */ /* 0x000fd2000bf05270 */
[----:B------:R-:W-:Y:S05]  /*14e0*/  BRA.U !UP0, `(.L_x_1083) ;  /* 0x0000000108947547 */ /* 0x000fea000b800000 */
[----:B------:R-:W-:-:S09]  /*14f0*/  UISETP.NE.AND UP0, UPT, UR4, 0x17, UPT ;  /* 0x000000170400788c */ /* 0x000fd2000bf05270 */
[----:B------:R-:W-:Y:S05]  /*1500*/  BRA.U !UP0, `(.L_x_1084) ;  /* 0x0000000108587547 */ /* 0x000fea000b800000 */
[----:B------:R-:W-:-:S09]  /*1510*/  UISETP.NE.AND UP0, UPT, UR4, 0x18, UPT ;  /* 0x000000180400788c */ /* 0x000fd2000bf05270 */
[----:B------:R-:W-:Y:S05]  /*1520*/  BRA.U UP0, `(.L_x_1072) ;  /* 0x0000000500b87547 */ /* 0x000fea000b800000 */
        /* <DEDUP_REMOVED lines=20> */
.L_x_1084:
        /* <DEDUP_REMOVED lines=11> */
[----:B------:R0:W1:Y:S02]  /*1720*/  F2I.S64.TRUNC R54, R0 ;  /* 0x0000000000367311 */ /* 0x000064000020d900 */
[----:B01----:R-:W-:Y:S05]  /*1730*/  BRA `(.L_x_1073) ;  /* 0x0000000400b87947 */ /* 0x003fea0003800000 */
.L_x_1083:
[----:B------:R-:W2:Y:S02]  /*1740*/  LDG.E.U16 R54, desc[UR36][R2.64] ;  /* 0x0000002402367981 */ /* 0x000ea4000c1e1500 */
[----:B--2---:R-:W-:-:S06]  /*1750*/  SHF.L.U32 R54, R54, 0x10, RZ ;  /* 0x0000001036367819 */ /* 0x004fcc00000006ff */
[----:B------:R-:W0:Y:S02]  /*1760*/  F2I.S64.TRUNC R54, R54 ;  /* 0x0000003600367311 */ /* 0x000e24000020d900 */
[----:B0-----:R-:W-:Y:S05]  /*1770*/  BRA `(.L_x_1073) ;  /* 0x0000000400a87947 */ /* 0x001fea0003800000 */
.L_x_1080:
        /* <DEDUP_REMOVED lines=11> */
.L_x_1087:
        /* <DEDUP_REMOVED lines=21> */
.L_x_1091:
[----:B------:R-:W-:Y:S05]  /*1980*/  BSYNC.RECONVERGENT B1 ;  /* 0x0000000000017941 */ /* 0x000fea0003800200 */
.L_x_1090:
[----:B------:R-:W-:Y:S01]  /*1990*/  IMAD.SHL.U32 R0, R0, 0x100000, RZ ;  /* 0x0010000000007824 */ /* 0x000fe200078e00ff */
[----:B------:R-:W-:-:S04]  /*19a0*/  LEA R2, R2, 0x3b800000, 0x17 ;  /* 0x3b80000002027811 */ /* 0x000fc800078eb8ff */
[----:B------:R-:W-:-:S07]  /*19b0*/  LOP3.LUT R54, R2, R0, R7, 0xfe, !PT ;  /* 0x0000000002367212 */ /* 0x000fce00078efe07 */
.L_x_1089:
[----:B------:R-:W-:Y:S05]  /*19c0*/  BSYNC.RECONVERGENT B0 ;  /* 0x0000000000007941 */ /* 0x000fea0003800200 */
.L_x_1088:
[----:B------:R-:W4:Y:S02]  /*19d0*/  F2I.S64.TRUNC R54, R54 ;  /* 0x0000003600367311 */ /* 0x000f24000020d900 */
[----:B----4-:R-:W-:Y:S05]  /*19e0*/  BRA `(.L_x_1073) ;  /* 0x00000004000c7947 */ /* 0x010fea0003800000 */
.L_x_1086:
        /* <DEDUP_REMOVED lines=21> */
.L_x_1095:
[----:B------:R-:W-:Y:S05]  /*1b40*/  BSYNC.RECONVERGENT B1 ;  /* 0x0000000000017941 */ /* 0x000fea0003800200 */
.L_x_1094:
[----:B------:R-:W-:Y:S01]  /*1b50*/  IMAD.SHL.U32 R0, R0, 0x200000, RZ ;  /* 0x0020000000007824 */ /* 0x000fe200078e00ff */
[----:B------:R-:W-:-:S04]  /*1b60*/  LEA R2, R2, 0x37800000, 0x17 ;  /* 0x3780000002027811 */ /* 0x000fc800078eb8ff */
[----:B------:R-:W-:-:S07]  /*1b70*/  LOP3.LUT R54, R2, R0, R7, 0xfe, !PT ;  /* 0x0000000002367212 */ /* 0x000fce00078efe07 */
.L_x_1093:
[----:B------:R-:W-:Y:S05]  /*1b80*/  BSYNC.RECONVERGENT B0 ;  /* 0x0000000000007941 */ /* 0x000fea0003800200 */
.L_x_1092:
[----:B------:R-:W4:Y:S02]  /*1b90*/  F2I.S64.TRUNC R54, R54 ;  /* 0x0000003600367311 */ /* 0x000f24000020d900 */
[----:B----4-:R-:W-:Y:S05]  /*1ba0*/  BRA `(.L_x_1073) ;  /* 0x00000000009c7947 */ /* 0x010fea0003800000 */
.L_x_1085:
[----:B------:R-:W-:-:S09]  /*1bb0*/  UISETP.NE.AND UP0, UPT, UR4, 0x1c, UPT ;  /* 0x0000001c0400788c */ /* 0x000fd2000bf05270 */
[----:B------:R-:W-:Y:S05]  /*1bc0*/  BRA.U !UP0, `(.L_x_1096) ;  /* 0x00000001088c7547 */ /* 0x000fea000b800000 */
[----:B------:R-:W-:-:S09]  /*1bd0*/  UISETP.NE.AND UP0, UPT, UR4, 0x1d, UPT ;  /* 0x0000001d0400788c */ /* 0x000fd2000bf05270 */
[----:B------:R-:W-:Y:S05]  /*1be0*/  BRA.U !UP0, `(.L_x_1097) ;  /* 0x00000001087c7547 */ /* 0x000fea000b800000 */
[----:B------:R-:W-:-:S09]  /*1bf0*/  UISETP.NE.AND UP0, UPT, UR4, 0x2c, UPT ;  /* 0x0000002c0400788c */ /* 0x000fd2000bf05270 */
[----:B------:R-:W-:Y:S05]  /*1c00*/  BRA.U !UP0, `(.L_x_1098) ;  /* 0x0000000108487547 */ /* 0x000fea000b800000 */
.L_x_1072:
        /* <DEDUP_REMOVED lines=8> */
[----:B0-----:R-:W-:Y:S01]  /*1c90*/  MOV R4, UR4 ;  /* 0x0000000400047c02 */ /* 0x001fe20008000f00 */
[----:B------:R-:W-:-:S02]  /*1ca0*/  IMAD.U32 R5, RZ, RZ, UR5 ;  /* 0x00000005ff057e24 */ /* 0x000fc4000f8e00ff */
[----:B---3--:R-:W-:Y:S02]  /*1cb0*/  IMAD.U32 R6, RZ, RZ, UR6 ;  /* 0x00000006ff067e24 */ /* 0x008fe4000f8e00ff */
[----:B------:R-:W-:Y:S01]  /*1cc0*/  IMAD.U32 R7, RZ, RZ, UR7 ;  /* 0x00000007ff077e24 */ /* 0x000fe2000f8e00ff */
[----:B----4-:R-:W-:Y:S01]  /*1cd0*/  MOV R10, UR8 ;  /* 0x00000008000a7c02 */ /* 0x010fe20008000f00 */
[----:B-1----:R-:W-:-:S07]  /*1ce0*/  IMAD.U32 R11, RZ, RZ, UR9 ;  /* 0x00000009ff0b7e24 */ /* 0x002fce000f8e00ff */
[----:B------:R-:W-:-:S07]  /*1cf0*/  LEPC R20, `(.L_x_1099) ;  /* 0x000000001014794e */ /* 0x000fce0000000000 */
[----:B--2--5:R-:W-:Y:S05]  /*1d00*/  CALL.ABS.NOINC R2 ;  /* 0x0000000002007343 */ /* 0x024fea0003c00000 */
.L_x_1099:
[----:B------:R-:W-:Y:S01]  /*1d10*/  CS2R R54, SRZ ;  /* 0x0000000000367805 */ /* 0x000fe2000001ff00 */
[----:B------:R-:W-:Y:S06]  /*1d20*/  BRA `(.L_x_1073) ;  /* 0x00000000003c7947 */ /* 0x000fec0003800000 */
.L_x_1098:
[----:B------:R-:W2:Y:S01]  /*1d30*/  LDG.E.U8 R2, desc[UR36][R2.64] ;  /* 0x0000002402027981 */ /* 0x000ea2000c1e1100 */
[----:B------:R-:W-:Y:S01]  /*1d40*/  BSSY.RECONVERGENT B0, `(.L_x_1100) ;  /* 0x0000007000007945 */ /* 0x000fe20003800200 */
[----:B------:R-:W-:Y:S01]  /*1d50*/  IMAD.MOV.U32 R54, RZ, RZ, 0x400000 ;  /* 0x00400000ff367424 */ /* 0x000fe200078e00ff */
[----:B--2---:R-:W-:-:S13]  /*1d60*/  ISETP.NE.AND P0, PT, R2, RZ, PT ;  /* 0x000000ff0200720c */ /* 0x004fda0003f05270 */
[----:B------:R-:W-:Y:S05]  /*1d70*/  @!P0 BRA `(.L_x_1101) ;  /* 0x00000000000c8947 */ /* 0x000fea0003800000 */
[----:B------:R-:W-:-:S13]  /*1d80*/  ISETP.NE.AND P0, PT, R2, 0xff, PT ;  /* 0x000000ff0200780c */ /* 0x000fda0003f05270 */
[----:B------:R-:W-:Y:S02]  /*1d90*/  @!P0 IMAD.MOV.U32 R54, RZ, RZ, 0x7f800001 ;  /* 0x7f800001ff368424 */ /* 0x000fe400078e00ff */
[----:B------:R-:W-:-:S07]  /*1da0*/  @P0 IMAD.SHL.U32 R54, R2, 0x800000, RZ ;  /* 0x0080000002360824 */ /* 0x000fce00078e00ff */
.L_x_1101:
[----:B------:R-:W-:Y:S05]  /*1db0*/  BSYNC.RECONVERGENT B0 ;  /* 0x0000000000007941 */ /* 0x000fea0003800200 */
.L_x_1100:
[----:B------:R-:W2:Y:S02]  /*1dc0*/  F2I.S64.TRUNC R54, R54 ;  /* 0x0000003600367311 */ /* 0x000ea4000020d900 */
[----:B--2---:R-:W-:Y:S05]  /*1dd0*/  BRA `(.L_x_1073) ;  /* 0x0000000000107947 */ /* 0x004fea0003800000 */
.L_x_1097:
[----:B------:R2:W5:Y:S01]  /*1de0*/  LDG.E.64 R54, desc[UR36][R2.64] ;  /* 0x0000002402367981 */ /* 0x000562000c1e1b00 */
[----:B------:R-:W-:Y:S05]  /*1df0*/  BRA `(.L_x_1073) ;  /* 0x0000000000087947 */ /* 0x000fea0003800000 */
.L_x_1096:
[----:B------:R3:W5:Y:S01]  /*1e00*/  LDG.E R54, desc[UR36][R2.64] ;  /* 0x0000002402367981 */ /* 0x000762000c1e1900 */
[----:B------:R-:W-:-:S07]  /*1e10*/  MOV R55, RZ ;  /* 0x000000ff00377202 */ /* 0x000fce0000000f00 */
.L_x_1073:
[----:B01234-:R-:W0:Y:S01]  /*1e20*/  LDC.64 R2, c[0x0][0x3e0] ;  /* 0x0000f800ff027b82 */ /* 0x01fe220000000a00 */
[----:B------:R-:W1:Y:S01]  /*1e30*/  LDCU UR5, c[0x0][0x40c] ;  /* 0x00008180ff0577ac */ /* 0x000e620008000800 */
[----:B------:R-:W-:-:S04]  /*1e40*/  UPRMT UR4, UR38, 0x7772, URZ ;  /* 0x0000777226047896 */ /* 0x000fc800080000ff */
[----:B------:R-:W-:Y:S01]  /*1e50*/  UISETP.GT.AND UP0, UPT, UR4, 0x9, UPT ;  /* 0x000000090400788c */ /* 0x000fe2000bf04270 */
[----:B-1----:R-:W-:-:S05]  /*1e60*/  IMAD R5, R16, UR5, RZ ;  /* 0x0000000510057c24 */ /* 0x002fca000f8e02ff */
[----:B0-----:R-:W-:-:S05]  /*1e70*/  IADD3 R2, P0, PT, R5, R2, RZ ;  /* 0x0000000205027210 */ /* 0x001fca0007f1e0ff */
[----:B------:R-:W-:Y:S01]  /*1e80*/  IMAD.X R3, RZ, RZ, R3, P0 ;  /* 0x000000ffff037224 */ /* 0x000fe200000e0603 */
[----:B------:R-:W-:Y:S07]  /*1e90*/  BRA.U UP0, `(.L_x_1102) ;  /* 0x0000000100e47547 */ /* 0x000fee000b800000 */
        /* <DEDUP_REMOVED lines=11> */
.L_x_1105:
[----:B------:R0:W5:Y:S01]  /*1f50*/  LDG.E.U8 R50, desc[UR36][R2.64] ;  /* 0x0000002402327981 */ /* 0x000162000c1e1100 */
[----:B------:R-:W-:Y:S01]  /*1f60*/  IMAD.MOV.U32 R51, RZ, RZ, RZ ;  /* 0x000000ffff337224 */ /* 0x000fe200078e00ff */
[----:B------:R-:W-:Y:S06]  /*1f70*/  BRA `(.L_x_1107) ;  /* 0x0000000c00407947 */ /* 0x000fec0003800000 */
.L_x_1104:
        /* <DEDUP_REMOVED lines=8> */
.L_x_1109:
[----:B------:R-:W2:Y:S02]  /*2000*/  LDG.E R50, desc[UR36][R2.64] ;  /* 0x0000002402327981 */ /* 0x000ea4000c1e1900 */
[----:B--2---:R-:W-:Y:S01]  /*2010*/  SHF.R.S32.HI R51, RZ, 0x1f, R50 ;  /* 0x0000001fff337819 */ /* 0x004fe20000011432 */
[----:B------:R-:W-:Y:S06]  /*2020*/  BRA `(.L_x_1107) ;  /* 0x0000000c00147947 */ /* 0x000fec0003800000 */
.L_x_1108:
[----:B------:R-:W2:Y:S02]  /*2030*/  LDG.E.S16 R50, desc[UR36][R2.64] ;  /* 0x0000002402327981 */ /* 0x000ea4000c1e1700 */
[----:B--2---:R-:W-:Y:S01]  /*2040*/  SHF.R.S32.HI R51, RZ, 0x1f, R50 ;  /* 0x0000001fff337819 */ /* 0x004fe20000011432 */
[----:B------:R-:W-:Y:S06]  /*2050*/  BRA `(.L_x_1107) ;  /* 0x0000000c00087947 */ /* 0x000fec0003800000 */
.L_x_1103:
[----:B------:R-:W-:-:S09]  /*2060*/  UISETP.GT.AND UP0, UPT, UR4, 0x6, UPT ;  /* 0x000000060400788c */ /* 0x000fd2000bf04270 */
[----:B------:R-:W-:Y:S05]  /*2070*/  BRA.U UP0, `(.L_x_1110) ;  /* 0x00000001002c7547 */ /* 0x000fea000b800000 */
[----:B------:R-:W-:-:S09]  /*2080*/  UISETP.NE.AND UP0, UPT, UR4, 0x5, UPT ;  /* 0x000000050400788c */ /* 0x000fd2000bf05270 */
[----:B------:R-:W-:Y:S05]  /*2090*/  BRA.U !UP0, `(.L_x_1111) ;  /* 0x0000000108147547 */ /* 0x000fea000b800000 */
[----:B------:R-:W-:-:S09]  /*20a0*/  UISETP.NE.AND UP0, UPT, UR4, 0x6, UPT ;  /* 0x000000060400788c */ /* 0x000fd2000bf05270 */
[----:B------:R-:W-:Y:S05]  /*20b0*/  BRA.U UP0, `(.L_x_1106) ;  /* 0x00000009006c7547 */ /* 0x000fea000b800000 */
[----:B------:R-:W2:Y:S02]  /*20c0*/  LDG.E R2, desc[UR36][R2.64] ;  /* 0x0000002402027981 */ /* 0x000ea4000c1e1900 */
[----:B--2---:R0:W1:Y:S02]  /*20d0*/  F2I.S64.TRUNC R50, R2 ;  /* 0x0000000200327311 */ /* 0x004064000020d900 */
[----:B01----:R-:W-:Y:S05]  /*20e0*/  BRA `(.L_x_1107) ;  /* 0x0000000800e47947 */ /* 0x003fea0003800000 */
.L_x_1111:
[----:B------:R-:W2:Y:S02]  /*20f0*/  LDG.E.U16 R2, desc[UR36][R2.64] ;  /* 0x0000002402027981 */ /* 0x000ea4000c1e1500 */
[----:B--2---:R-:W-:-:S06]  /*2100*/  HADD2.F32 R50, -RZ, R2.H0_H0 ;  /* 0x20000002ff327230 */ /* 0x004fcc0000004100 */
[----:B------:R-:W0:Y:S02]  /*2110*/  F2I.S64.TRUNC R50, R50 ;  /* 0x0000003200327311 */ /* 0x000e24000020d900 */
[----:B0-----:R-:W-:Y:S05]  /*2120*/  BRA `(.L_x_1107) ;  /* 0x0000000800d47947 */ /* 0x001fea0003800000 */
.L_x_1110:
[----:B------:R-:W-:-:S09]  /*2130*/  UISETP.NE.AND UP0, UPT, UR4, 0x7, UPT ;  /* 0x000000070400788c */ /* 0x000fd2000bf05270 */
[----:B------:R-:W-:Y:S05]  /*2140*/  BRA.U !UP0, `(.L_x_1112) ;  /* 0x00000001082c7547 */ /* 0x000fea000b800000 */
[----:B------:R-:W-:-:S09]  /*2150*/  UISETP.NE.AND UP0, UPT, UR4, 0x8, UPT ;  /* 0x000000080400788c */ /* 0x000fd2000bf05270 */
[----:B------:R-:W-:Y:S05]  /*2160*/  BRA.U !UP0, `(.L_x_1113) ;  /* 0x0000000108147547 */ /* 0x000fea000b800000 */
[----:B------:R-:W-:-:S09]  /*2170*/  UISETP.NE.AND UP0, UPT, UR4, 0x9, UPT ;  /* 0x000000090400788c */ /* 0x000fd2000bf05270 */
[----:B------:R-:W-:Y:S05]  /*2180*/  BRA.U UP0, `(.L_x_1106) ;  /* 0x0000000900387547 */ /* 0x000fea000b800000 */
[----:B------:R-:W2:Y:S02]  /*2190*/  LDG.E R2, desc[UR36][R2.64] ;  /* 0x0000002402027981 */ /* 0x000ea4000c1e1900 */
[----:B--2---:R0:W1:Y:S02]  /*21a0*/  F2I.S64.TRUNC R50, R2 ;  /* 0x0000000200327311 */ /* 0x004064000020d900 */
[----:B01----:R-:W-:Y:S05]  /*21b0*/  BRA `(.L_x_1107) ;  /* 0x0000000800b07947 */ /* 0x003fea0003800000 */
.L_x_1113:
[----:B------:R-:W2:Y:S02]  /*21c0*/  LDG.E.U16 R2, desc[UR36][R2.64] ;  /* 0x0000002402027981 */ /* 0x000ea4000c1e1500 */
[----:B--2---:R-:W-:-:S06]  /*21d0*/  HADD2.F32 R50, -RZ, R2.H0_H0 ;  /* 0x20000002ff327230 */ /* 0x004fcc0000004100 */
[----:B------:R-:W0:Y:S02]  /*21e0*/  F2I.S64.TRUNC R50, R50 ;  /* 0x0000003200327311 */ /* 0x000e24000020d900 */
[----:B0-----:R-:W-:Y:S05]  /*21f0*/  BRA `(.L_x_1107) ;  /* 0x0000000800a07947 */ /* 0x001fea0003800000 */
.L_x_1112:
[----:B------:R-:W2:Y:S02]  /*2200*/  LDG.E.64 R2, desc[UR36][R2.64] ;  /* 0x0000002402027981 */ /* 0x000ea4000c1e1b00 */
[----:B--2---:R0:W1:Y:S02]  /*2210*/  F2I.S64.F64.TRUNC R50, R2 ;  /* 0x0000000200327311 */ /* 0x004064000030d900 */
[----:B01----:R-:W-:Y:S05]  /*2220*/  BRA `(.L_x_1107) ;  /* 0x0000000800947947 */ /* 0x003fea0003800000 */
.L_x_1102:
        /* <DEDUP_REMOVED lines=13> */
.L_x_1116:
[----:B------:R-:W2:Y:S02]  /*2300*/  LDG.E.64 R2, desc[UR36][R2.64] ;  /* 0x0000002402027981 */ /* 0x000ea4000c1e1b00 */
[----:B--2---:R0:W1:Y:S02]  /*2310*/  F2I.S64.F64.TRUNC R50, R2 ;  /* 0x0000000200327311 */ /* 0x004064000030d900 */
[----:B01----:R-:W-:Y:S05]  /*2320*/  BRA `(.L_x_1107) ;  /* 0x0000000800547947 */ /* 0x003fea0003800000 */
.L_x_1115:
        /* <DEDUP_REMOVED lines=26> */
.L_x_1118:
[----:B------:R-:W2:Y:S02]  /*24d0*/  LDG.E.U8 R2, desc[UR36][R2.64] ;  /* 0x0000002402027981 */ /* 0x000ea4000c1e1100 */
[C---:B--2---:R-:W-:Y:S01]  /*24e0*/  IMAD.SHL.U32 R4, R2.reuse, 0x2000000, RZ ;  /* 0x0200000002047824 */ /* 0x044fe200078e00ff */
[----:B------:R-:W-:-:S04]  /*24f0*/  SHF.L.U32 R5, R2, 0x8, RZ ;  /* 0x0000000802057819 */ /* 0x000fc800000006ff */
        /* <DEDUP_REMOVED lines=10> */
.L_x_1117:
[----:B------:R-:W2:Y:S02]  /*25a0*/  LDG.E.U16 R50, desc[UR36][R2.64] ;  /* 0x0000002402327981 */ /* 0x000ea4000c1e1500 */
[----:B--2---:R-:W-:-:S06]  /*25b0*/  IMAD.U32 R50, R50, 0x10000, RZ ;  /* 0x0001000032327824 */ /* 0x004fcc00078e00ff */
[----:B------:R-:W0:Y:S02]  /*25c0*/  F2I.S64.TRUNC R50, R50 ;  /* 0x0000003200327311 */ /* 0x000e24000020d900 */
[----:B0-----:R-:W-:Y:S05]  /*25d0*/  BRA `(.L_x_1107) ;  /* 0x0000000400a87947 */ /* 0x001fea0003800000 */
.L_x_1114:
        /* <DEDUP_REMOVED lines=11> */
.L_x_1121:
        /* <DEDUP_REMOVED lines=21> */
.L_x_1125:
[----:B------:R-:W-:Y:S05]  /*27e0*/  BSYNC.RECONVERGENT B1 ;  /* 0x0000000000017941 */ /* 0x000fea0003800200 */
.L_x_1124:
[----:B------:R-:W-:Y:S01]  /*27f0*/  IMAD.SHL.U32 R0, R0, 0x100000, RZ ;  /* 0x0010000000007824 */ /* 0x000fe200078e00ff */
[----:B------:R-:W-:-:S04]  /*2800*/  LEA R2, R2, 0x3b800000, 0x17 ;  /* 0x3b80000002027811 */ /* 0x000fc800078eb8ff */
[----:B------:R-:W-:-:S07]  /*2810*/  LOP3.LUT R50, R2, R0, R7, 0xfe, !PT ;  /* 0x0000000002327212 */ /* 0x000fce00078efe07 */
.L_x_1123:
[----:B------:R-:W-:Y:S05]  /*2820*/  BSYNC.RECONVERGENT B0 ;  /* 0x0000000000007941 */ /* 0x000fea0003800200 */
.L_x_1122:
[----:B------:R-:W2:Y:S02]  /*2830*/  F2I.S64.TRUNC R50, R50 ;  /* 0x0000003200327311 */ /* 0x000ea4000020d900 */
[----:B--2---:R-:W-:Y:S05]  /*2840*/  BRA `(.L_x_1107) ;  /* 0x00000004000c7947 */ /* 0x004fea0003800000 */
.L_x_1120:
        /* <DEDUP_REMOVED lines=21> */
.L_x_1129:
[----:B------:R-:W-:Y:S05]  /*29a0*/  BSYNC.RECONVERGENT B1 ;  /* 0x0000000000017941 */ /* 0x000fea0003800200 */
.L_x_1128:
[----:B------:R-:W-:Y:S02]  /*29b0*/  SHF.L.U32 R0, R0, 0x15, RZ ;  /* 0x0000001500007819 */ /* 0x000fe400000006ff */
[----:B------:R-:W-:-:S04]  /*29c0*/  LEA R2, R2, 0x37800000, 0x17 ;  /* 0x3780000002027811 */ /* 0x000fc800078eb8ff */
[----:B------:R-:W-:-:S07]  /*29d0*/  LOP3.LUT R50, R2, R0, R7, 0xfe, !PT ;  /* 0x0000000002327212 */ /* 0x000fce00078efe07 */
.L_x_1127:
[----:B------:R-:W-:Y:S05]  /*29e0*/  BSYNC.RECONVERGENT B0 ;  /* 0x0000000000007941 */ /* 0x000fea0003800200 */
.L_x_1126:
[----:B------:R-:W3:Y:S02]  /*29f0*/  F2I.S64.TRUNC R50, R50 ;  /* 0x0000003200327311 */ /* 0x000ee4000020d900 */
[----:B---3--:R-:W-:Y:S05]  /*2a00*/  BRA `(.L_x_1107) ;  /* 0x00000000009c7947 */ /* 0x008fea0003800000 */
.L_x_1119:
[----:B------:R-:W-:-:S09]  /*2a10*/  UISETP.NE.AND UP0, UPT, UR4, 0x1c, UPT ;  /* 0x0000001c0400788c */ /* 0x000fd2000bf05270 */
[----:B------:R-:W-:Y:S05]  /*2a20*/  BRA.U !UP0, `(.L_x_1130) ;  /* 0x00000001088c7547 */ /* 0x000fea000b800000 */
[----:B------:R-:W-:-:S09]  /*2a30*/  UISETP.NE.AND UP0, UPT, UR4, 0x1d, UPT ;  /* 0x0000001d0400788c */ /* 0x000fd2000bf05270 */
[----:B------:R-:W-:Y:S05]  /*2a40*/  BRA.U !UP0, `(.L_x_1131) ;  /* 0x00000001087c7547 */ /* 0x000fea000b800000 */
[----:B------:R-:W-:-:S09]  /*2a50*/  UISETP.NE.AND UP0, UPT, UR4, 0x2c, UPT ;  /* 0x0000002c0400788c */ /* 0x000fd2000bf05270 */
[----:B------:R-:W-:Y:S05]  /*2a60*/  BRA.U !UP0, `(.L_x_1132) ;  /* 0x0000000108487547 */ /* 0x000fea000b800000 */
.L_x_1106:
        /* <DEDUP_REMOVED lines=8> */
[----:B0-----:R-:W-:Y:S02]  /*2af0*/  IMAD.U32 R4, RZ, RZ, UR4 ;  /* 0x00000004ff047e24 */ /* 0x001fe4000f8e00ff */
[----:B------:R-:W-:-:S02]  /*2b00*/  IMAD.U32 R5, RZ, RZ, UR5 ;  /* 0x00000005ff057e24 */ /* 0x000fc4000f8e00ff */
[----:B---3--:R-:W-:Y:S01]  /*2b10*/  IMAD.U32 R6, RZ, RZ, UR6 ;  /* 0x00000006ff067e24 */ /* 0x008fe2000f8e00ff */
[----:B------:R-:W-:Y:S01]  /*2b20*/  MOV R7, UR7 ;  /* 0x0000000700077c02 */ /* 0x000fe20008000f00 */
[----:B----4-:R-:W-:Y:S02]  /*2b30*/  IMAD.U32 R10, RZ, RZ, UR8 ;  /* 0x00000008ff0a7e24 */ /* 0x010fe4000f8e00ff */
[----:B-1----:R-:W-:-:S07]  /*2b40*/  IMAD.U32 R11, RZ, RZ, UR9 ;  /* 0x00000009ff0b7e24 */ /* 0x002fce000f8e00ff */
[----:B------:R-:W-:-:S07]  /*2b50*/  LEPC R20, `(.L_x_1133) ;  /* 0x000000001014794e */ /* 0x000fce0000000000 */
[----:B--2--5:R-:W-:Y:S05]  /*2b60*/  CALL.ABS.NOINC R2 ;  /* 0x0000000002007343 */ /* 0x024fea0003c00000 */
.L_x_1133:
[----:B------:R-:W-:Y:S01]  /*2b70*/  CS2R R50, SRZ ;  /* 0x0000000000327805 */ /* 0x000fe2000001ff00 */
[----:B------:R-:W-:Y:S06]  /*2b80*/  BRA `(.L_x_1107) ;  /* 0x00000000003c7947 */ /* 0x000fec0003800000 */
.L_x_1132:
        /* <DEDUP_REMOVED lines=8> */
.L_x_1135:
[----:B------:R-:W-:Y:S05]  /*2c10*/  BSYNC.RECONVERGENT B0 ;  /* 0x0000000000007941 */ /* 0x000fea0003800200 */
.L_x_1134:
[----:B------:R-:W4:Y:S02]  /*2c20*/  F2I.S64.TRUNC R50, R50 ;  /* 0x0000003200327311 */ /* 0x000f24000020d900 */
[----:B----4-:R-:W-:Y:S05]  /*2c30*/  BRA `(.L_x_1107) ;  /* 0x0000000000107947 */ /* 0x010fea0003800000 */
.L_x_1131:
[----:B------:R4:W5:Y:S01]  /*2c40*/  LDG.E.64 R50, desc[UR36][R2.64] ;  /* 0x0000002402327981 */ /* 0x000962000c1e1b00 */
[----:B------:R-:W-:Y:S05]  /*2c50*/  BRA `(.L_x_1107) ;  /* 0x0000000000087947 */ /* 0x000fea0003800000 */
.L_x_1130:
[----:B------:R3:W5:Y:S01]  /*2c60*/  LDG.E R50, desc[UR36][R2.64] ;  /* 0x0000002402327981 */ /* 0x000762000c1e1900 */
[----:B------:R-:W-:-:S07]  /*2c70*/  IMAD.MOV.U32 R51, RZ, RZ, RZ ;  /* 0x000000ffff337224 */ /* 0x000fce00078e00ff */
.L_x_1107:
        /* <DEDUP_REMOVED lines=19> */
.L_x_1139:
[----:B------:R4:W5:Y:S01]  /*2db0*/  LDG.E.U8 R48, desc[UR36][R2.64] ;  /* 0x0000002402307981 */ /* 0x000962000c1e1100 */
[----:B------:R-:W-:Y:S01]  /*2dc0*/  IMAD.MOV.U32 R49, RZ, RZ, RZ ;  /* 0x000000ffff317224 */ /* 0x000fe200078e00ff */
[----:B------:R-:W-:Y:S06]  /*2dd0*/  BRA `(.L_x_1141) ;  /* 0x0000000c00407947 */ /* 0x000fec0003800000 */
.L_x_1138:
        /* <DEDUP_REMOVED lines=8> */
.L_x_1143:
[----:B------:R-:W2:Y:S02]  /*2e60*/  LDG.E R48, desc[UR36][R2.64] ;  /* 0x0000002402307981 */ /* 0x000ea4000c1e1900 */
[----:B--2---:R-:W-:Y:S01]  /*2e70*/  SHF.R.S32.HI R49, RZ, 0x1f, R48 ;  /* 0x0000001fff317819 */ /* 0x004fe20000011430 */
[----:B------:R-:W-:Y:S06]  /*2e80*/  BRA `(.L_x_1141) ;  /* 0x0000000c00147947 */ /* 0x000fec0003800000 */
.L_x_1142:
[----:B------:R-:W2:Y:S02]  /*2e90*/  LDG.E.S16 R48, desc[UR36][R2.64] ;  /* 0x0000002402307981 */ /* 0x000ea4000c1e1700 */
[----:B--2---:R-:W-:Y:S01]  /*2ea0*/  SHF.R.S32.HI R49, RZ, 0x1f, R48 ;  /* 0x0000001fff317819 */ /* 0x004fe20000011430 */
[----:B------:R-:W-:Y:S06]  /*2eb0*/  BRA `(.L_x_1141) ;  /* 0x0000000c00087947 */ /* 0x000fec0003800000 */
.L_x_1137:
        /* <DEDUP_REMOVED lines=9> */
.L_x_1145:
[----:B------:R-:W2:Y:S02]  /*2f50*/  LDG.E.U16 R2, desc[UR36][R2.64] ;  /* 0x0000002402027981 */ /* 0x000ea4000c1e1500 */
[----:B--2---:R-:W-:-:S06]  /*2f60*/  HADD2.F32 R48, -RZ, R2.H0_H0 ;  /* 0x20000002ff307230 */ /* 0x004fcc0000004100 */
[----:B------:R-:W3:Y:S02]  /*2f70*/  F2I.S64.TRUNC R48, R48 ;  /* 0x0000003000307311 */ /* 0x000ee4000020d900 */
[----:B---3--:R-:W-:Y:S05]  /*2f80*/  BRA `(.L_x_1141) ;  /* 0x0000000800d47947 */ /* 0x008fea0003800000 */
.L_x_1144:
        /* <DEDUP_REMOVED lines=9> */
.L_x_1147:
[----:B------:R-:W2:Y:S02]  /*3020*/  LDG.E.U16 R2, desc[UR36][R2.64] ;  /* 0x0000002402027981 */ /* 0x000ea4000c1e1500 */
[----:B--2---:R-:W-:-:S06]  /*3030*/  HADD2.F32 R48, -RZ, R2.H0_H0 ;  /* 0x20000002ff307230 */ /* 0x004fcc0000004100 */
[----:B------:R-:W3:Y:S02]  /*3040*/  F2I.S64.TRUNC R48, R48 ;  /* 0x0000003000307311 */ /* 0x000ee4000020d900 */
[----:B---3--:R-:W-:Y:S05]  /*3050*/  BRA `(.L_x_1141) ;  /* 0x0000000800a07947 */ /* 0x008fea0003800000 */
.L_x_1146:
[----:B------:R-:W2:Y:S02]  /*3060*/  LDG.E.64 R2, desc[UR36][R2.64] ;  /* 0x0000002402027981 */ /* 0x000ea4000c1e1b00 */
[----:B--2---:R3:W4:Y:S02]  /*3070*/  F2I.S64.F64.TRUNC R48, R2 ;  /* 0x0000000200307311 */ /* 0x004724000030d900 */
[----:B---34-:R-:W-:Y:S05]  /*3080*/  BRA `(.L_x_1141) ;  /* 0x0000000800947947 */ /* 0x018fea0003800000 */
.L_x_1136:
        /* <DEDUP_REMOVED lines=9> */
[----:B------:R-:W-:Y:S02]  /*3120*/  MOV R49, RZ ;  /* 0x000000ff00317202 */ /* 0x000fe40000000f00 */
[----:B--2---:R-:W-:-:S04]  /*3130*/  ISETP.NE.AND P0, PT, R2, RZ, PT ;  /* 0x000000ff0200720c */ /* 0x004fc80003f05270 */
[----:B------:R-:W-:Y:S01]  /*3140*/  SEL R48, RZ, 0x1, !P0 ;  /* 0x00000001ff307807 */ /* 0x000fe20004000000 */
[----:B------:R-:W-:Y:S08]  /*3150*/  BRA `(.L_x_1141) ;  /* 0x0000000800607947 */ /* 0x000ff00003800000 */
.L_x_1150:
[----:B------:R-:W2:Y:S02]  /*3160*/  LDG.E.64 R2, desc[UR36][R2.64] ;  /* 0x0000002402027981 */ /* 0x000ea4000c1e1b00 */
[----:B--2---:R3:W4:Y:S02]  /*3170*/  F2I.S64.F64.TRUNC R48, R2 ;  /* 0x0000000200307311 */ /* 0x004724000030d900 */
[----:B---34-:R-:W-:Y:S05]  /*3180*/  BRA `(.L_x_1141) ;  /* 0x0000000800547947 */ /* 0x018fea0003800000 */
.L_x_1149:
        /* <DEDUP_REMOVED lines=26> */
.L_x_1152:
[----:B------:R-:W2:Y:S02]  /*3330*/  LDG.E.U8 R2, desc[UR36][R2.64] ;  /* 0x0000002402027981 */ /* 0x000ea4000c1e1100 */
[C---:B--2---:R-:W-:Y:S01]  /*3340*/  SHF.L.U32 R4, R2.reuse, 0x19, RZ ;  /* 0x0000001902047819 */ /* 0x044fe200000006ff */
        /* <DEDUP_REMOVED lines=9> */
[----:B------:R3:W4:Y:S02]  /*33e0*/  F2I.S64.TRUNC R48, R0 ;  /* 0x0000000000307311 */ /* 0x000724000020d900 */
[----:B---34-:R-:W-:Y:S05]  /*33f0*/  BRA `(.L_x_1141) ;  /* 0x0000000400b87947 */ /* 0x018fea0003800000 */
.L_x_1151:
[----:B------:R-:W2:Y:S02]  /*3400*/  LDG.E.U16 R48, desc[UR36][R2.64] ;  /* 0x0000002402307981 */ /* 0x000ea4000c1e1500 */
[----:B--2---:R-:W-:-:S06]  /*3410*/  IMAD.U32 R48, R48, 0x10000, RZ ;  /* 0x0001000030307824 */ /* 0x004fcc00078e00ff */
[----:B------:R-:W3:Y:S02]  /*3420*/  F2I.S64.TRUNC R48, R48 ;  /* 0x0000003000307311 */ /* 0x000ee4000020d900 */
[----:B---3--:R-:W-:Y:S05]  /*3430*/  BRA `(.L_x_1141) ;  /* 0x0000000400a87947 */ /* 0x008fea0003800000 */
.L_x_1148:
        /* <DEDUP_REMOVED lines=11> */
.L_x_1155:
        /* <DEDUP_REMOVED lines=21> */
.L_x_1159:
[----:B------:R-:W-:Y:S05]  /*3640*/  BSYNC.RECONVERGENT B1 ;  /* 0x0000000000017941 */ /* 0x000fea0003800200 */
.L_x_1158:
[----:B------:R-:W-:Y:S02]  /*3650*/  SHF.L.U32 R0, R0, 0x14, RZ ;  /* 0x0000001400007819 */ /* 0x000fe400000006ff */
[----:B------:R-:W-:-:S04]  /*3660*/  LEA R2, R2, 0x3b800000, 0x17 ;  /* 0x3b80000002027811 */ /* 0x000fc800078eb8ff */
[----:B------:R-:W-:-:S07]  /*3670*/  LOP3.LUT R48, R2, R0, R7, 0xfe, !PT ;  /* 0x0000000002307212 */ /* 0x000fce00078efe07 */
.L_x_1157:
[----:B------:R-:W-:Y:S05]  /*3680*/  BSYNC.RECONVERGENT B0 ;  /* 0x0000000000007941 */ /* 0x000fea0003800200 */
.L_x_1156:
[----:B------:R-:W3:Y:S02]  /*3690*/  F2I.S64.TRUNC R48, R48 ;  /* 0x0000003000307311 */ /* 0x000ee4000020d900 */
[----:B---3--:R-:W-:Y:S05]  /*36a0*/  BRA `(.L_x_1141) ;  /* 0x00000004000c7947 */ /* 0x008fea0003800000 */
.L_x_1154:
        /* <DEDUP_REMOVED lines=21> */
.L_x_1163:
[----:B------:R-:W-:Y:S05]  /*3800*/  BSYNC.RECONVERGENT B1 ;  /* 0x0000000000017941 */ /* 0x000fea0003800200 */
.L_x_1162:
[----:B------:R-:W-:Y:S01]  /*3810*/  IMAD.SHL.U32 R0, R0, 0x200000, RZ ;  /* 0x0020000000007824 */ /* 0x000fe200078e00ff */
[----:B------:R-:W-:-:S04]  /*3820*/  LEA R2, R2, 0x37800000, 0x17 ;  /* 0x3780000002027811 */ /* 0x000fc800078eb8ff */
[----:B------:R-:W-:-:S07]  /*3830*/  LOP3.LUT R48, R2, R0, R7, 0xfe, !PT ;  /* 0x0000000002307212 */ /* 0x000fce00078efe07 */
.L_x_1161:
[----:B------:R-:W-:Y:S05]  /*3840*/  BSYNC.RECONVERGENT B0 ;  /* 0x0000000000007941 */ /* 0x000fea0003800200 */
.L_x_1160:
[----:B------:R-:W2:Y:S02]  /*3850*/  F2I.S64.TRUNC R48, R48 ;  /* 0x0000003000307311 */ /* 0x000ea4000020d900 */
[----:B--2---:R-:W-:Y:S05]  /*3860*/  BRA `(.L_x_1141) ;  /* 0x00000000009c7947 */ /* 0x004fea0003800000 */
.L_x_1153:
[----:B------:R-:W-:-:S09]  /*3870*/  UISETP.NE.AND UP0, UPT, UR4, 0x1c, UPT ;  /* 0x0000001c0400788c */ /* 0x000fd2000bf05270 */
[----:B------:R-:W-:Y:S05]  /*3880*/  BRA.U !UP0, `(.L_x_1164) ;  /* 0x00000001088c7547 */ /* 0x000fea000b800000 */
[----:B------:R-:W-:-:S09]  /*3890*/  UISETP.NE.AND UP0, UPT, UR4, 0x1d, UPT ;  /* 0x0000001d0400788c */ /* 0x000fd2000bf05270 */
[----:B------:R-:W-:Y:S05]  /*38a0*/  BRA.U !UP0, `(.L_x_1165) ;  /* 0x00000001087c7547 */ /* 0x000fea000b800000 */
[----:B------:R-:W-:-:S09]  /*38b0*/  UISETP.NE.AND UP0, UPT, UR4, 0x2c, UPT ;  /* 0x0000002c0400788c */ /* 0x000fd2000bf05270 */
[----:B------:R-:W-:Y:S05]  /*38c0*/  BRA.U !UP0, `(.L_x_1166) ;  /* 0x0000000108487547 */ /* 0x000fea000b800000 */
.L_x_1140:
        /* <DEDUP_REMOVED lines=8> */
[----:B0-----:R-:W-:Y:S02]  /*3950*/  IMAD.U32 R4, RZ, RZ, UR4 ;  /* 0x00000004ff047e24 */ /* 0x001fe4000f8e00ff */
[----:B------:R-:W-:Y:S01]  /*3960*/  IMAD.U32 R5, RZ, RZ, UR5 ;  /* 0x00000005ff057e24 */ /* 0x000fe2000f8e00ff */
[----:B---3--:R-:W-:Y:S01]  /*3970*/  MOV R6, UR6 ;  /* 0x0000000600067c02 */ /* 0x008fe20008000f00 */
[----:B------:R-:W-:-:S02]  /*3980*/  IMAD.U32 R7, RZ, RZ, UR7 ;  /* 0x00000007ff077e24 */ /* 0x000fc4000f8e00ff */
[----:B----4-:R-:W-:Y:S02]  /*3990*/  IMAD.U32 R10, RZ, RZ, UR8 ;  /* 0x00000008ff0a7e24 */ /* 0x010fe4000f8e00ff */
[----:B-1----:R-:W-:-:S07]  /*39a0*/  IMAD.U32 R11, RZ, RZ, UR9 ;  /* 0x00000009ff0b7e24 */ /* 0x002fce000f8e00ff */
[----:B------:R-:W-:-:S07]  /*39b0*/  LEPC R20, `(.L_x_1167) ;  /* 0x000000001014794e */ /* 0x000fce0000000000 */
[----:B--2--5:R-:W-:Y:S05]  /*39c0*/  CALL.ABS.NOINC R2 ;  /* 0x0000000002007343 */ /* 0x024fea0003c00000 */
.L_x_1167:
[----:B------:R-:W-:Y:S01]  /*39d0*/  CS2R R48, SRZ ;  /* 0x0000000000307805 */ /* 0x000fe2000001ff00 */
[----:B------:R-:W-:Y:S06]  /*39e0*/  BRA `(.L_x_1141) ;  /* 0x00000000003c7947 */ /* 0x000fec0003800000 */
.L_x_1166:
        /* <DEDUP_REMOVED lines=8> */
.L_x_1169:
[----:B------:R-:W-:Y:S05]  /*3a70*/  BSYNC.RECONVERGENT B0 ;  /* 0x0000000000007941 */ /* 0x000fea0003800200 */
.L_x_1168:
[----:B------:R-:W1:Y:S02]  /*3a80*/  F2I.S64.TRUNC R48, R48 ;  /* 0x0000003000307311 */ /* 0x000e64000020d900 */
[----:B-1----:R-:W-:Y:S05]  /*3a90*/  BRA `(.L_x_1141) ;  /* 0x0000000000107947 */ /* 0x002fea0003800000 */
.L_x_1165:
[----:B------:R0:W5:Y:S01]  /*3aa0*/  LDG.E.64 R48, desc[UR36][R2.64] ;  /* 0x0000002402307981 */ /* 0x000162000c1e1b00 */
[----:B------:R-:W-:Y:S05]  /*3ab0*/  BRA `(.L_x_1141) ;  /* 0x0000000000087947 */ /* 0x000fea0003800000 */
.L_x_1164:
[----:B------:R1:W5:Y:S01]  /*3ac0*/  LDG.E R48, desc[UR36][R2.64] ;  /* 0x0000002402307981 */ /* 0x000362000c1e1900 */
[----:B------:R-:W-:-:S07]  /*3ad0*/  IMAD.MOV.U32 R49, RZ, RZ, RZ ;  /* 0x000000ffff317224 */ /* 0x000fce00078e00ff */
.L_x_1141:
        /* <DEDUP_REMOVED lines=19> */
.L_x_1173:
[----:B------:R3:W5:Y:S01]  /*3c10*/  LDG.E.U8 R52, desc[UR36][R2.64] ;  /* 0x0000002402347981 */ /* 0x000762000c1e1100 */
[----:B------:R-:W-:Y:S01]  /*3c20*/  HFMA2 R53, -RZ, RZ, 0, 0 ;  /* 0x00000000ff357431 */ /* 0x000fe200000001ff */
[----:B------:R-:W-:Y:S06]  /*3c30*/  BRA `(.L_x_1175) ;  /* 0x0000000c00407947 */ /* 0x000fec0003800000 */
.L_x_1172:
        /* <DEDUP_REMOVED lines=8> */
.L_x_1177:
[----:B------:R-:W2:Y:S02]  /*3cc0*/  LDG.E R52, desc[UR36][R2.64] ;  /* 0x0000002402347981 */ /* 0x000ea4000c1e1900 */
[----:B--2---:R-:W-:Y:S01]  /*3cd0*/  SHF.R.S32.HI R53, RZ, 0x1f, R52 ;  /* 0x0000001fff357819 */ /* 0x004fe20000011434 */
[----:B------:R-:W-:Y:S06]  /*3ce0*/  BRA `(.L_x_1175) ;  /* 0x0000000c00147947 */ /* 0x000fec0003800000 */
.L_x_1176:
[----:B------:R-:W2:Y:S02]  /*3cf0*/  LDG.E.S16 R52, desc[UR36][R2.64] ;  /* 0x0000002402347981 */ /* 0x000ea4000c1e1700 */
[----:B--2---:R-:W-:Y:S01]  /*3d00*/  SHF.R.S32.HI R53, RZ, 0x1f, R52 ;  /* 0x0000001fff357819 */ /* 0x004fe20000011434 */
[----:B------:R-:W-:Y:S06]  /*3d10*/  BRA `(.L_x_1175) ;  /* 0x0000000c00087947 */ /* 0x000fec0003800000 */
.L_x_1171:
        /* <DEDUP_REMOVED lines=9> */
.L_x_1179:
[----:B------:R-:W2:Y:S02]  /*3db0*/  LDG.E.U16 R2, desc[UR36][R2.64] ;  /* 0x0000002402027981 */ /* 0x000ea4000c1e1500 */
[----:B--2---:R-:W-:-:S06]  /*3dc0*/  HADD2.F32 R52, -RZ, R2.H0_H0 ;  /* 0x20000002ff347230 */ /* 0x004fcc0000004100 */
[----:B------:R-:W0:Y:S02]  /*3dd0*/  F2I.S64.TRUNC R52, R52 ;  /* 0x0000003400347311 */ /* 0x000e24000020d900 */
[----:B0-----:R-:W-:Y:S05]  /*3de0*/  BRA `(.L_x_1175) ;  /* 0x0000000800d47947 */ /* 0x001fea0003800000 */
.L_x_1178:
        /* <DEDUP_REMOVED lines=9> */
.L_x_1181:
[----:B------:R-:W2:Y:S02]  /*3e80*/  LDG.E.U16 R2, desc[UR36][R2.64] ;  /* 0x0000002402027981 */ /* 0x000ea4000c1e1500 */
[----:B--2---:R-:W-:-:S06]  /*3e90*/  HADD2.F32 R52, -RZ, R2.H0_H0 ;  /* 0x20000002ff347230 */ /* 0x004fcc0000004100 */
[----:B------:R-:W0:Y:S02]  /*3ea0*/  F2I.S64.TRUNC R52, R52 ;  /* 0x0000003400347311 */ /* 0x000e24000020d900 */
[----:B0-----:R-:W-:Y:S05]  /*3eb0*/  BRA `(.L_x_1175) ;  /* 0x0000000800a07947 */ /* 0x001fea0003800000 */
.L_x_1180:
[----:B------:R-:W2:Y:S02]  /*3ec0*/  LDG.E.64 R2, desc[UR36][R2.64] ;  /* 0x0000002402027981 */ /* 0x000ea4000c1e1b00 */
[----:B--2---:R0:W1:Y:S02]  /*3ed0*/  F2I.S64.F64.TRUNC R52, R2 ;  /* 0x0000000200347311 */ /* 0x004064000030d900 */
[----:B01----:R-:W-:Y:S05]  /*3ee0*/  BRA `(.L_x_1175) ;  /* 0x0000000800947947 */ /* 0x003fea0003800000 */
.L_x_1170:
        /* <DEDUP_REMOVED lines=13> */
.L_x_1184:
[----:B------:R-:W2:Y:S02]  /*3fc0*/  LDG.E.64 R2, desc[UR36][R2.64] ;  /* 0x0000002402027981 */ /* 0x000ea4000c1e1b00 */
[----:B--2---:R0:W1:Y:S02]  /*3fd0*/  F2I.S64.F64.TRUNC R52, R2 ;  /* 0x0000000200347311 */ /* 0x004064000030d900 */
[----:B01----:R-:W-:Y:S05]  /*3fe0*/  BRA `(.L_x_1175) ;  /* 0x0000000800547947 */ /* 0x003fea0003800000 */
.L_x_1183:
        /* <DEDUP_REMOVED lines=26> */
.L_x_1186:
        /* <DEDUP_REMOVED lines=13> */
.L_x_1185:
[----:B------:R-:W2:Y:S02]  /*4260*/  LDG.E.U16 R52, desc[UR36][R2.64] ;  /* 0x0000002402347981 */ /* 0x000ea4000c1e1500 */
[----:B--2---:R-:W-:-:S06]  /*4270*/  IMAD.U32 R52, R52, 0x10000, RZ ;  /* 0x0001000034347824 */ /* 0x004fcc00078e00ff */
[----:B------:R-:W0:Y:S02]  /*4280*/  F2I.S64.TRUNC R52, R52 ;  /* 0x0000003400347311 */ /* 0x000e24000020d900 */
[----:B0-----:R-:W-:Y:S05]  /*4290*/  BRA `(.L_x_1175) ;  /* 0x0000000400a87947 */ /* 0x001fea0003800000 */
.L_x_1182:
        /* <DEDUP_REMOVED lines=11> */
.L_x_1189:
        /* <DEDUP_REMOVED lines=21> */
.L_x_1193:
[----:B------:R-:W-:Y:S05]  /*44a0*/  BSYNC.RECONVERGENT B1 ;  /* 0x0000000000017941 */ /* 0x000fea0003800200 */
.L_x_1192:
[----:B------:R-:W-:Y:S01]  /*44b0*/  IMAD.SHL.U32 R0, R0, 0x100000, RZ ;  /* 0x0010000000007824 */ /* 0x000fe200078e00ff */
[----:B------:R-:W-:-:S04]  /*44c0*/  LEA R2, R2, 0x3b800000, 0x17 ;  /* 0x3b80000002027811 */ /* 0x000fc800078eb8ff */
[----:B------:R-:W-:-:S07]  /*44d0*/  LOP3.LUT R52, R2, R0, R7, 0xfe, !PT ;  /* 0x0000000002347212 */ /* 0x000fce00078efe07 */
.L_x_1191:
[----:B------:R-:W-:Y:S05]  /*44e0*/  BSYNC.RECONVERGENT B0 ;  /* 0x0000000000007941 */ /* 0x000fea0003800200 */
.L_x_1190:
[----:B------:R-:W2:Y:S02]  /*44f0*/  F2I.S64.TRUNC R52, R52 ;  /* 0x0000003400347311 */ /* 0x000ea4000020d900 */
[----:B--2---:R-:W-:Y:S05]  /*4500*/  BRA `(.L_x_1175) ;  /* 0x00000004000c7947 */ /* 0x004fea0003800000 */
.L_x_1188:
        /* <DEDUP_REMOVED lines=21> */
.L_x_1197:
[----:B------:R-:W-:Y:S05]  /*4660*/  BSYNC.RECONVERGENT B1 ;  /* 0x0000000000017941 */ /* 0x000fea0003800200 */
.L_x_1196:
[----:B------:R-:W-:Y:S01]  /*4670*/  IMAD.SHL.U32 R0, R0, 0x200000, RZ ;  /* 0x0020000000007824 */ /* 0x000fe200078e00ff */
[----:B------:R-:W-:-:S04]  /*4680*/  LEA R2, R2, 0x37800000, 0x17 ;  /* 0x3780000002027811 */ /* 0x000fc800078eb8ff */
[----:B------:R-:W-:-:S07]  /*4690*/  LOP3.LUT R52, R2, R0, R7, 0xfe, !PT ;  /* 0x0000000002347212 */ /* 0x000fce00078efe07 */
.L_x_1195:
[----:B------:R-:W-:Y:S05]  /*46a0*/  BSYNC.RECONVERGENT B0 ;  /* 0x0000000000007941 */ /* 0x000fea0003800200 */
.L_x_1194:
[----:B------:R-:W3:Y:S02]  /*46b0*/  F2I.S64.TRUNC R52, R52 ;  /* 0x0000003400347311 */ /* 0x000ee4000020d900 */
[----:B---3--:R-:W-:Y:S05]  /*46c0*/  BRA `(.L_x_1175) ;  /* 0x00000000009c7947 */ /* 0x008fea0003800000 */
.L_x_1187:
[----:B------:R-:W-:-:S09]  /*46d0*/  UISETP.NE.AND UP0, UPT, UR4, 0x1c, UPT ;  /* 0x0000001c0400788c */ /* 0x000fd2000bf05270 */
[----:B------:R-:W-:Y:S05]  /*46e0*/  BRA.U !UP0, `(.L_x_1198) ;  /* 0x00000001088c7547 */ /* 0x000fea000b800000 */
[----:B------:R-:W-:-:S09]  /*46f0*/  UISETP.NE.AND UP0, UPT, UR4, 0x1d, UPT ;  /* 0x0000001d0400788c */ /* 0x000fd2000bf05270 */
[----:B------:R-:W-:Y:S05]  /*4700*/  BRA.U !UP0, `(.L_x_1199) ;  /* 0x00000001087c7547 */ /* 0x000fea000b800000 */
[----:B------:R-:W-:-:S09]  /*4710*/  UISETP.NE.AND UP0, UPT, UR4, 0x2c, UPT ;  /* 0x0000002c0400788c */ /* 0x000fd2000bf05270 */
[----:B------:R-:W-:Y:S05]  /*4720*/  BRA.U !UP0, `(.L_x_1200) ;  /* 0x0000000108487547 */ /* 0x000fea000b800000 */
.L_x_1174:
        /* <DEDUP_REMOVED lines=15> */
[----:B--2--5:R-:W-:Y:S05]  /*4820*/  CALL.ABS.NOINC R2 ;  /* 0x0000000002007343 */ /* 0x024fea0003c00000 */
.L_x_1201:
[----:B------:R-:W-:Y:S01]  /*4830*/  CS2R R52, SRZ ;  /* 0x0000000000347805 */ /* 0x000fe2000001ff00 */
[----:B------:R-:W-:Y:S06]  /*4840*/  BRA `(.L_x_1175) ;  /* 0x00000000003c7947 */ /* 0x000fec0003800000 */
.L_x_1200:
        /* <DEDUP_REMOVED lines=8> */
.L_x_1203:
[----:B------:R-:W-:Y:S05]  /*48d0*/  BSYNC.RECONVERGENT B0 ;  /* 0x0000000000007941 */ /* 0x000fea0003800200 */
.L_x_1202:
[----:B------:R-:W0:Y:S02]  /*48e0*/  F2I.S64.TRUNC R52, R52 ;  /* 0x0000003400347311 */ /* 0x000e24000020d900 */
[----:B0-----:R-:W-:Y:S05]  /*48f0*/  BRA `(.L_x_1175) ;  /* 0x0000000000107947 */ /* 0x001fea0003800000 */
.L_x_1199:
[----:B------:R0:W5:Y:S01]  /*4900*/  LDG.E.64 R52, desc[UR36][R2.64] ;  /* 0x0000002402347981 */ /* 0x000162000c1e1b00 */
[----:B------:R-:W-:Y:S05]  /*4910*/  BRA `(.L_x_1175) ;  /* 0x0000000000087947 */ /* 0x000fea0003800000 */
.L_x_1198:
[----:B------:R1:W5:Y:S01]  /*4920*/  LDG.E R52, desc[UR36][R2.64] ;  /* 0x0000002402347981 */ /* 0x000362000c1e1900 */
[----:B------:R-:W-:-:S07]  /*4930*/  IMAD.MOV.U32 R53, RZ, RZ, RZ ;  /* 0x000000ffff357224 */ /* 0x000fce00078e00ff */
.L_x_1175:
[----:B------:R-:W-:-:S07]  /*4940*/  IADD3 R59, PT, PT, R66, 0x80, RZ ;  /* 0x00000080423b7810 */ /* 0x000fce0007ffe0ff */
.L_x_1033:
[----:B------:R-:W-:Y:S05]  /*4950*/  BSYNC.RECONVERGENT B6 ;  /* 0x0000000000067941 */ /* 0x000fea0003800200 */
.L_x_1032:
[----:B------:R-:W-:Y:S01]  /*4960*/  ISETP.GE.AND P0, PT, R59, R68, PT ;  /* 0x000000443b00720c */ /* 0x000fe20003f06270 */
[----:B------:R-:W-:Y:S01]  /*4970*/  BSSY.RECONVERGENT B6, `(.L_x_1204) ;  /* 0x0000487000067945 */ /* 0x000fe20003800200 */
[----:B------:R-:W-:Y:S02]  /*4980*/  CS2R R46, SRZ ;  /* 0x00000000002e7805 */ /* 0x000fe4000001ff00 */
[----:B------:R-:W-:Y:S02]  /*4990*/  CS2R R44, SRZ ;  /* 0x00000000002c7805 */ /* 0x000fe4000001ff00 */
[----:B------:R-:W-:Y:S02]  /*49a0*/  CS2R R42, SRZ ;  /* 0x00000000002a7805 */ /* 0x000fe4000001ff00 */
[----:B------:R-:W-:Y:S02]  /*49b0*/  CS2R R40, SRZ ;  /* 0x0000000000287805 */ /* 0x000fe4000001ff00 */
[----:B------:R-:W-:-:S03]  /*49c0*/  CS2R R38, SRZ ;  /* 0x0000000000267805 */ /* 0x000fc6000001ff00 */
[----:B------:R-:W-:Y:S05]  /*49d0*/  @P0 BRA `(.L_x_1205) ;  /* 0x0000004800000947 */ /* 0x000fea0003800000 */
[----:B------:R-:W0:Y:S02]  /*49e0*/  LDCU UR4, c[0x0][0x404] ;  /* 0x00008080ff0477ac */ /* 0x000e240008000800 */
[----:B01234-:R-:W0:Y:S01]  /*49f0*/  LDC.64 R2, c[0x0][0x3d0] ;  /* 0x0000f400ff027b82 */ /* 0x01fe220000000a00 */
[----:B------:R-:W-:-:S04]  /*4a00*/  IMAD R16, R69, 0x200, R59 ;  /* 0x0000020045107824 */ /* 0x000fc800078e023b */
[----:B------:R-:W-:Y:S01]  /*4a10*/  IMAD R5, R16, UR4, RZ ;  /* 0x0000000410057c24 */ /* 0x000fe2000f8e02ff */
[----:B------:R-:W-:-:S04]  /*4a20*/  ULOP3.LUT UR4, UR38, 0xff, URZ, 0xc0, !UPT ;  /* 0x000000ff26047892 */ /* 0x000fc8000f8ec0ff */
[----:B------:R-:W-:Y:S01]  /*4a30*/  UISETP.GT.AND UP0, UPT, UR4, 0x9, UPT ;  /* 0x000000090400788c */ /* 0x000fe2000bf04270 */
[----:B0-----:R-:W-:-:S05]  /*4a40*/  IADD3 R2, P0, PT, R5, R2, RZ ;  /* 0x0000000205027210 */ /* 0x001fca0007f1e0ff */
        /* <DEDUP_REMOVED lines=13> */
.L_x_1209:
[----:B------:R4:W5:Y:S01]  /*4b20*/  LDG.E.U8 R46, desc[UR36][R2.64] ;  /* 0x00000024022e7981 */ /* 0x000962000c1e1100 */
[----:B------:R-:W-:Y:S01]  /*4b30*/  IMAD.MOV.U32 R47, RZ, RZ, RZ ;  /* 0x000000ffff2f7224 */ /* 0x000fe200078e00ff */
[----:B------:R-:W-:Y:S06]  /*4b40*/  BRA `(.L_x_1211) ;  /* 0x0000000c00407947 */ /* 0x000fec0003800000 */
.L_x_1208:
        /* <DEDUP_REMOVED lines=8> */
.L_x_1213:
[----:B------:R-:W2:Y:S02]  /*4bd0*/  LDG.E R46, desc[UR36][R2.64] ;  /* 0x00000024022e7981 */ /* 0x000ea4000c1e1900 */
[----:B--2---:R-:W-:Y:S01]  /*4be0*/  SHF.R.S32.HI R47, RZ, 0x1f, R46 ;  /* 0x0000001fff2f7819 */ /* 0x004fe2000001142e */
[----:B------:R-:W-:Y:S06]  /*4bf0*/  BRA `(.L_x_1211) ;  /* 0x0000000c00147947 */ /* 0x000fec0003800000 */
.L_x_1212:
[----:B------:R-:W2:Y:S02]  /*4c00*/  LDG.E.S16 R46, desc[UR36][R2.64] ;  /* 0x00000024022e7981 */ /* 0x000ea4000c1e1700 */
[----:B--2---:R-:W-:Y:S01]  /*4c10*/  SHF.R.S32.HI R47, RZ, 0x1f, R46 ;  /* 0x0000001fff2f7819 */ /* 0x004fe2000001142e */
[----:B------:R-:W-:Y:S06]  /*4c20*/  BRA `(.L_x_1211) ;  /* 0x0000000c00087947 */ /* 0x000fec0003800000 */
.L_x_1207:
        /* <DEDUP_REMOVED lines=9> */
.L_x_1215:
[----:B------:R-:W2:Y:S02]  /*4cc0*/  LDG.E.U16 R2, desc[UR36][R2.64] ;  /* 0x0000002402027981 */ /* 0x000ea4000c1e1500 */
[----:B--2---:R-:W-:-:S06]  /*4cd0*/  HADD2.F32 R46, -RZ, R2.H0_H0 ;  /* 0x20000002ff2e7230 */ /* 0x004fcc0000004100 */
[----:B------:R-:W0:Y:S02]  /*4ce0*/  F2I.S64.TRUNC R46, R46 ;  /* 0x0000002e002e7311 */ /* 0x000e24000020d900 */
[----:B0-----:R-:W-:Y:S05]  /*4cf0*/  BRA `(.L_x_1211) ;  /* 0x0000000800d47947 */ /* 0x001fea0003800000 */
.L_x_1214:
        /* <DEDUP_REMOVED lines=9> */
.L_x_1217:
[----:B------:R-:W2:Y:S02]  /*4d90*/  LDG.E.U16 R2, desc[UR36][R2.64] ;  /* 0x0000002402027981 */ /* 0x000ea4000c1e1500 */
[----:B--2---:R-:W-:-:S06]  /*4da0*/  HADD2.F32 R46, -RZ, R2.H0_H0 ;  /* 0x20000002ff2e7230 */ /* 0x004fcc0000004100 */
[----:B------:R-:W0:Y:S02]  /*4db0*/  F2I.S64.TRUNC R46, R46 ;  /* 0x0000002e002e7311 */ /* 0x000e24000020d900 */
[----:B0-----:R-:W-:Y:S05]  /*4dc0*/  BRA `(.L_x_1211) ;  /* 0x0000000800a07947 */ /* 0x001fea0003800000 */
.L_x_1216:
[----:B------:R-:W2:Y:S02]  /*4dd0*/  LDG.E.64 R2, desc[UR36][R2.64] ;  /* 0x0000002402027981 */ /* 0x000ea4000c1e1b00 */
[----:B--2---:R0:W1:Y:S02]  /*4de0*/  F2I.S64.F64.TRUNC R46, R2 ;  /* 0x00000002002e7311 */ /* 0x004064000030d900 */
[----:B01----:R-:W-:Y:S05]  /*4df0*/  BRA `(.L_x_1211) ;  /* 0x0000000800947947 */ /* 0x003fea0003800000 */
.L_x_1206:
        /* <DEDUP_REMOVED lines=13> */
.L_x_1220:
[----:B------:R-:W2:Y:S02]  /*4ed0*/  LDG.E.64 R2, desc[UR36][R2.64] ;  /* 0x0000002402027981 */ /* 0x000ea4000c1e1b00 */
[----:B--2---:R0:W1:Y:S02]  /*4ee0*/  F2I.S64.F64.TRUNC R46, R2 ;  /* 0x00000002002e7311 */ /* 0x004064000030d900 */
[----:B01----:R-:W-:Y:S05]  /*4ef0*/  BRA `(.L_x_1211) ;  /* 0x0000000800547947 */ /* 0x003fea0003800000 */
.L_x_1219:
        /* <DEDUP_REMOVED lines=26> */
.L_x_1222:
        /* <DEDUP_REMOVED lines=13> */
.L_x_1221:
[----:B------:R-:W2:Y:S02]  /*5170*/  LDG.E.U16 R46, desc[UR36][R2.64] ;  /* 0x00000024022e7981 */ /* 0x000ea4000c1e1500 */
[----:B--2---:R-:W-:-:S06]  /*5180*/  IMAD.U32 R46, R46, 0x10000, RZ ;  /* 0x000100002e2e7824 */ /* 0x004fcc00078e00ff */
[----:B------:R-:W0:Y:S02]  /*5190*/  F2I.S64.TRUNC R46, R46 ;  /* 0x0000002e002e7311 */ /* 0x000e24000020d900 */
[----:B0-----:R-:W-:Y:S05]  /*51a0*/  BRA `(.L_x_1211) ;  /* 0x0000000400a87947 */ /* 0x001fea0003800000 */
.L_x_1218:
        /* <DEDUP_REMOVED lines=11> */
.L_x_1225:
        /* <DEDUP_REMOVED lines=21> */
.L_x_1229:
[----:B------:R-:W-:Y:S05]  /*53b0*/  BSYNC.RECONVERGENT B1 ;  /* 0x0000000000017941 */ /* 0x000fea0003800200 */
.L_x_1228:
[----:B------:R-:W-:Y:S02]  /*53c0*/  SHF.L.U32 R0, R0, 0x14, RZ ;  /* 0x0000001400007819 */ /* 0x000fe400000006ff */
[----:B------:R-:W-:-:S04]  /*53d0*/  LEA R2, R2, 0x3b800000, 0x17 ;  /* 0x3b80000002027811 */ /* 0x000fc800078eb8ff */
[----:B------:R-:W-:-:S07]  /*53e0*/  LOP3.LUT R46, R2, R0, R7, 0xfe, !PT ;  /* 0x00000000022e7212 */ /* 0x000fce00078efe07 */
.L_x_1227:
[----:B------:R-:W-:Y:S05]  /*53f0*/  BSYNC.RECONVERGENT B0 ;  /* 0x0000000000007941 */ /* 0x000fea0003800200 */
.L_x_1226:
[----:B------:R-:W1:Y:S02]  /*5400*/  F2I.S64.TRUNC R46, R46 ;  /* 0x0000002e002e7311 */ /* 0x000e64000020d900 */
[----:B-1----:R-:W-:Y:S05]  /*5410*/  BRA `(.L_x_1211) ;  /* 0x00000004000c7947 */ /* 0x002fea0003800000 */
.L_x_1224:
        /* <DEDUP_REMOVED lines=21> */
.L_x_1233:
[----:B------:R-:W-:Y:S05]  /*5570*/  BSYNC.RECONVERGENT B1 ;  /* 0x0000000000017941 */ /* 0x000fea0003800200 */
.L_x_1232:
[----:B------:R-:W-:Y:S01]  /*5580*/  IMAD.SHL.U32 R0, R0, 0x200000, RZ ;  /* 0x0020000000007824 */ /* 0x000fe200078e00ff */
[----:B------:R-:W-:-:S04]  /*5590*/  LEA R2, R2, 0x37800000, 0x17 ;  /* 0x3780000002027811 */ /* 0x000fc800078eb8ff */
[----:B------:R-:W-:-:S07]  /*55a0*/  LOP3.LUT R46, R2, R0, R7, 0xfe, !PT ;  /* 0x00000000022e7212 */ /* 0x000fce00078efe07 */
.L_x_1231:
[----:B------:R-:W-:Y:S05]  /*55b0*/  BSYNC.RECONVERGENT B0 ;  /* 0x0000000000007941 */ /* 0x000fea0003800200 */
.L_x_1230:
[----:B------:R-:W1:Y:S02]  /*55c0*/  F2I.S64.TRUNC R46, R46 ;  /* 0x0000002e002e7311 */ /* 0x000e64000020d900 */
[----:B-1----:R-:W-:Y:S05]  /*55d0*/  BRA `(.L_x_1211) ;  /* 0x00000000009c7947 */ /* 0x002fea0003800000 */
.L_x_1223:
        /* <DEDUP_REMOVED lines=14> */
.L_x_1237:
[----:B------:R-:W-:Y:S05]  /*56c0*/  BSYNC.RECONVERGENT B0 ;  /* 0x0000000000007941 */ /* 0x000fea0003800200 */
.L_x_1236:
[----:B------:R-:W1:Y:S02]  /*56d0*/  F2I.S64.TRUNC R46, R46 ;  /* 0x0000002e002e7311 */ /* 0x000e64000020d900 */
[----:B-1----:R-:W-:Y:S05]  /*56e0*/  BRA `(.L_x_1211) ;  /* 0x0000000000587947 */ /* 0x002fea0003800000 */
.L_x_1210:
        /* <DEDUP_REMOVED lines=16> */
.L_x_1238:
[----:B------:R-:W-:Y:S01]  /*57f0*/  CS2R R46, SRZ ;  /* 0x00000000002e7805 */ /* 0x000fe2000001ff00 */
[----:B------:R-:W-:Y:S06]  /*5800*/  BRA `(.L_x_1211) ;  /* 0x0000000000107947 */ /* 0x000fec0003800000 */
.L_x_1235:
[----:B------:R1:W5:Y:S01]  /*5810*/  LDG.E.64 R46, desc[UR36][R2.64] ;  /* 0x00000024022e7981 */ /* 0x000362000c1e1b00 */
[----:B------:R-:W-:Y:S05]  /*5820*/  BRA `(.L_x_1211) ;  /* 0x0000000000087947 */ /* 0x000fea0003800000 */
.L_x_1234:
[----:B------:R2:W5:Y:S01]  /*5830*/  LDG.E R46, desc[UR36][R2.64] ;  /* 0x00000024022e7981 */ /* 0x000562000c1e1900 */
[----:B------:R-:W-:-:S07]  /*5840*/  IMAD.MOV.U32 R47, RZ, RZ, RZ ;  /* 0x000000ffff2f7224 */ /* 0x000fce00078e00ff */
.L_x_1211:
        /* <DEDUP_REMOVED lines=19> */
.L_x_1242:
[----:B------:R1:W5:Y:S01]  /*5980*/  LDG.E.U8 R44, desc[UR36][R2.64] ;  /* 0x00000024022c7981 */ /* 0x000362000c1e1100 */
[----:B------:R-:W-:Y:S01]  /*5990*/  MOV R45, RZ ;  /* 0x000000ff002d7202 */ /* 0x000fe20000000f00 */
[----:B------:R-:W-:Y:S06]  /*59a0*/  BRA `(.L_x_1244) ;  /* 0x0000000c00407947 */ /* 0x000fec0003800000 */
.L_x_1241:
        /* <DEDUP_REMOVED lines=8> */
.L_x_1246:
[----:B------:R-:W2:Y:S02]  /*5a30*/  LDG.E R44, desc[UR36][R2.64] ;  /* 0x00000024022c7981 */ /* 0x000ea4000c1e1900 */
[----:B--2---:R-:W-:Y:S01]  /*5a40*/  SHF.R.S32.HI R45, RZ, 0x1f, R44 ;  /* 0x0000001fff2d7819 */ /* 0x004fe2000001142c */
[----:B------:R-:W-:Y:S06]  /*5a50*/  BRA `(.L_x_1244) ;  /* 0x0000000c00147947 */ /* 0x000fec0003800000 */
.L_x_1245:
[----:B------:R-:W2:Y:S02]  /*5a60*/  LDG.E.S16 R44, desc[UR36][R2.64] ;  /* 0x00000024022c7981 */ /* 0x000ea4000c1e1700 */
[----:B--2---:R-:W-:Y:S01]  /*5a70*/  SHF.R.S32.HI R45, RZ, 0x1f, R44 ;  /* 0x0000001fff2d7819 */ /* 0x004fe2000001142c */
[----:B------:R-:W-:Y:S06]  /*5a80*/  BRA `(.L_x_1244) ;  /* 0x0000000c00087947 */ /* 0x000fec0003800000 */
.L_x_1240:
        /* <DEDUP_REMOVED lines=9> */
.L_x_1248:
[----:B------:R-:W2:Y:S02]  /*5b20*/  LDG.E.U16 R2, desc[UR36][R2.64] ;  /* 0x0000002402027981 */ /* 0x000ea4000c1e1500 */
[----:B--2---:R-:W-:-:S06]  /*5b30*/  HADD2.F32 R44, -RZ, R2.H0_H0 ;  /* 0x20000002ff2c7230 */ /* 0x004fcc0000004100 */
[----:B------:R-:W2:Y:S02]  /*5b40*/  F2I.S64.TRUNC R44, R44 ;  /* 0x0000002c002c7311 */ /* 0x000ea4000020d900 */
[----:B--2---:R-:W-:Y:S05]  /*5b50*/  BRA `(.L_x_1244) ;  /* 0x0000000800d47947 */ /* 0x004fea0003800000 */
.L_x_1247:
        /* <DEDUP_REMOVED lines=9> */
.L_x_1250:
[----:B------:R-:W2:Y:S02]  /*5bf0*/  LDG.E.U16 R2, desc[UR36][R2.64] ;  /* 0x0000002402027981 */ /* 0x000ea4000c1e1500 */
[----:B--2---:R-:W-:-:S06]  /*5c00*/  HADD2.F32 R44, -RZ, R2.H0_H0 ;  /* 0x20000002ff2c7230 */ /* 0x004fcc0000004100 */
[----:B------:R-:W2:Y:S02]  /*5c10*/  F2I.S64.TRUNC R44, R44 ;  /* 0x0000002c002c7311 */ /* 0x000ea4000020d900 */
[----:B--2---:R-:W-:Y:S05]  /*5c20*/  BRA `(.L_x_1244) ;  /* 0x0000000800a07947 */ /* 0x004fea0003800000 */
.L_x_1249:
[----:B------:R-:W2:Y:S02]  /*5c30*/  LDG.E.64 R2, desc[UR36][R2.64] ;  /* 0x0000002402027981 */ /* 0x000ea4000c1e1b00 */
[----:B--2---:R2:W3:Y:S02]  /*5c40*/  F2I.S64.F64.TRUNC R44, R2 ;  /* 0x00000002002c7311 */ /* 0x0044e4000030d900 */
[----:B--23--:R-:W-:Y:S05]  /*5c50*/  BRA `(.L_x_1244) ;  /* 0x0000000800947947 */ /* 0x00cfea0003800000 */
.L_x_1239:
        /* <DEDUP_REMOVED lines=13> */
.L_x_1253:
[----:B------:R-:W2:Y:S02]  /*5d30*/  LDG.E.64 R2, desc[UR36][R2.64] ;  /* 0x0000002402027981 */ /* 0x000ea4000c1e1b00 */
[----:B--2---:R2:W3:Y:S02]  /*5d40*/  F2I.S64.F64.TRUNC R44, R2 ;  /* 0x00000002002c7311 */ /* 0x0044e4000030d900 */
[----:B--23--:R-:W-:Y:S05]  /*5d50*/  BRA `(.L_x_1244) ;  /* 0x0000000800547947 */ /* 0x00cfea0003800000 */
.L_x_1252:
        /* <DEDUP_REMOVED lines=26> */
.L_x_1255:
        /* <DEDUP_REMOVED lines=13> */
.L_x_1254:
[----:B------:R-:W2:Y:S02]  /*5fd0*/  LDG.E.U16 R44, desc[UR36][R2.64] ;  /* 0x00000024022c7981 */ /* 0x000ea4000c1e1500 */
[----:B--2---:R-:W-:-:S06]  /*5fe0*/  IMAD.U32 R44, R44, 0x10000, RZ ;  /* 0x000100002c2c7824 */ /* 0x004fcc00078e00ff */
[----:B------:R-:W2:Y:S02]  /*5ff0*/  F2I.S64.TRUNC R44, R44 ;  /* 0x0000002c002c7311 */ /* 0x000ea4000020d900 */
[----:B--2---:R-:W-:Y:S05]  /*6000*/  BRA `(.L_x_1244) ;  /* 0x0000000400a87947 */ /* 0x004fea0003800000 */
.L_x_1251:
        /* <DEDUP_REMOVED lines=9> */
[----:B------:R-:W-:Y:S01]  /*60a0*/  HFMA2 R45, -RZ, RZ, 0, 0 ;  /* 0x00000000ff2d7431 */ /* 0x000fe200000001ff */
[----:B------:R-:W-:Y:S06]  /*60b0*/  BRA `(.L_x_1244) ;  /* 0x00000004007c7947 */ /* 0x000fec0003800000 */
.L_x_1258:
        /* <DEDUP_REMOVED lines=21> */
.L_x_1262:
[----:B------:R-:W-:Y:S05]  /*6210*/  BSYNC.RECONVERGENT B1 ;  /* 0x0000000000017941 */ /* 0x000fea0003800200 */
.L_x_1261:
[----:B------:R-:W-:Y:S01]  /*6220*/  IMAD.SHL.U32 R0, R0, 0x100000, RZ ;  /* 0x0010000000007824 */ /* 0x000fe200078e00ff */
[----:B------:R-:W-:-:S04]  /*6230*/  LEA R2, R2, 0x3b800000, 0x17 ;  /* 0x3b80000002027811 */ /* 0x000fc800078eb8ff */
[----:B------:R-:W-:-:S07]  /*6240*/  LOP3.LUT R44, R2, R0, R7, 0xfe, !PT ;  /* 0x00000000022c7212 */ /* 0x000fce00078efe07 */
.L_x_1260:
[----:B------:R-:W-:Y:S05]  /*6250*/  BSYNC.RECONVERGENT B0 ;  /* 0x0000000000007941 */ /* 0x000fea0003800200 */
.L_x_1259:
[----:B------:R-:W4:Y:S02]  /*6260*/  F2I.S64.TRUNC R44, R44 ;  /* 0x0000002c002c7311 */ /* 0x000f24000020d900 */
[----:B----4-:R-:W-:Y:S05]  /*6270*/  BRA `(.L_x_1244) ;  /* 0x00000004000c7947 */ /* 0x010fea0003800000 */
.L_x_1257:
        /* <DEDUP_REMOVED lines=21> */
.L_x_1266:
[----:B------:R-:W-:Y:S05]  /*63d0*/  BSYNC.RECONVERGENT B1 ;  /* 0x0000000000017941 */ /* 0x000fea0003800200 */
.L_x_1265:
[----:B------:R-:W-:Y:S01]  /*63e0*/  IMAD.SHL.U32 R0, R0, 0x200000, RZ ;  /* 0x0020000000007824 */ /* 0x000fe200078e00ff */
[----:B------:R-:W-:-:S04]  /*63f0*/  LEA R2, R2, 0x37800000, 0x17 ;  /* 0x3780000002027811 */ /* 0x000fc800078eb8ff */
[----:B------:R-:W-:-:S07]  /*6400*/  LOP3.LUT R44, R2, R0, R7, 0xfe, !PT ;  /* 0x00000000022c7212 */ /* 0x000fce00078efe07 */
.L_x_1264:
[----:B------:R-:W-:Y:S05]  /*6410*/  BSYNC.RECONVERGENT B0 ;  /* 0x0000000000007941 */ /* 0x000fea0003800200 */
.L_x_1263:
[----:B------:R-:W4:Y:S02]  /*6420*/  F2I.S64.TRUNC R44, R44 ;  /* 0x0000002c002c7311 */ /* 0x000f24000020d900 */
[----:B----4-:R-:W-:Y:S05]  /*6430*/  BRA `(.L_x_1244) ;  /* 0x00000000009c7947 */ /* 0x010fea0003800000 */
.L_x_1256:
        /* <DEDUP_REMOVED lines=14> */
.L_x_1270:
[----:B------:R-:W-:Y:S05]  /*6520*/  BSYNC.RECONVERGENT B0 ;  /* 0x0000000000007941 */ /* 0x000fea0003800200 */
.L_x_1269:
[----:B------:R-:W3:Y:S02]  /*6530*/  F2I.S64.TRUNC R44, R44 ;  /* 0x0000002c002c7311 */ /* 0x000ee4000020d900 */
[----:B---3--:R-:W-:Y:S05]  /*6540*/  BRA `(.L_x_1244) ;  /* 0x0000000000587947 */ /* 0x008fea0003800000 */
.L_x_1243:
        /* <DEDUP_REMOVED lines=16> */
.L_x_1271:
[----:B------:R-:W-:Y:S01]  /*6650*/  CS2R R44, SRZ ;  /* 0x00000000002c7805 */ /* 0x000fe2000001ff00 */
[----:B------:R-:W-:Y:S06]  /*6660*/  BRA `(.L_x_1244) ;  /* 0x0000000000107947 */ /* 0x000fec0003800000 */
.L_x_1268:
[----:B------:R2:W5:Y:S01]  /*6670*/  LDG.E.64 R44, desc[UR36][R2.64] ;  /* 0x00000024022c7981 */ /* 0x000562000c1e1b00 */
[----:B------:R-:W-:Y:S05]  /*6680*/  BRA `(.L_x_1244) ;  /* 0x0000000000087947 */ /* 0x000fea0003800000 */
.L_x_1267:
[----:B------:R3:W5:Y:S01]  /*6690*/  LDG.E R44, desc[UR36][R2.64] ;  /* 0x00000024022c7981 */ /* 0x000762000c1e1900 */
[----:B------:R-:W-:-:S07]  /*66a0*/  IMAD.MOV.U32 R45, RZ, RZ, RZ ;  /* 0x000000ffff2d7224 */ /* 0x000fce00078e00ff */
.L_x_1244:
        /* <DEDUP_REMOVED lines=19> */
.L_x_1275:
[----:B------:R0:W5:Y:S01]  /*67e0*/  LDG.E.U8 R42, desc[UR36][R2.64] ;  /* 0x00000024022a7981 */ /* 0x000162000c1e1100 */
[----:B------:R-:W-:Y:S01]  /*67f0*/  IMAD.MOV.U32 R43, RZ, RZ, RZ ;  /* 0x000000ffff2b7224 */ /* 0x000fe200078e00ff */
[----:B------:R-:W-:Y:S06]  /*6800*/  BRA `(.L_x_1277) ;  /* 0x0000000c00407947 */ /* 0x000fec0003800000 */
.L_x_1274:
        /* <DEDUP_REMOVED lines=8> */
.L_x_1279:
[----:B------:R-:W2:Y:S02]  /*6890*/  LDG.E R42, desc[UR36][R2.64] ;  /* 0x00000024022a7981 */ /* 0x000ea4000c1e1900 */
[----:B--2---:R-:W-:Y:S01]  /*68a0*/  SHF.R.S32.HI R43, RZ, 0x1f, R42 ;  /* 0x0000001fff2b7819 */ /* 0x004fe2000001142a */
[----:B------:R-:W-:Y:S06]  /*68b0*/  BRA `(.L_x_1277) ;  /* 0x0000000c00147947 */ /* 0x000fec0003800000 */
.L_x_1278:
[----:B------:R-:W2:Y:S02]  /*68c0*/  LDG.E.S16 R42, desc[UR36][R2.64] ;  /* 0x00000024022a7981 */ /* 0x000ea4000c1e1700 */
[----:B--2---:R-:W-:Y:S01]  /*68d0*/  SHF.R.S32.HI R43, RZ, 0x1f, R42 ;  /* 0x0000001fff2b7819 */ /* 0x004fe2000001142a */
[----:B------:R-:W-:Y:S06]  /*68e0*/  BRA `(.L_x_1277) ;  /* 0x0000000c00087947 */ /* 0x000fec0003800000 */
.L_x_1273:
        /* <DEDUP_REMOVED lines=9> */
.L_x_1281:
[----:B------:R-:W2:Y:S02]  /*6980*/  LDG.E.U16 R2, desc[UR36][R2.64] ;  /* 0x0000002402027981 */ /* 0x000ea4000c1e1500 */
[----:B--2---:R-:W-:-:S06]  /*6990*/  HADD2.F32 R42, -RZ, R2.H0_H0 ;  /* 0x20000002ff2a7230 */ /* 0x004fcc0000004100 */
[----:B------:R-:W2:Y:S02]  /*69a0*/  F2I.S64.TRUNC R42, R42 ;  /* 0x0000002a002a7311 */ /* 0x000ea4000020d900 */
[----:B--2---:R-:W-:Y:S05]  /*69b0*/  BRA `(.L_x_1277) ;  /* 0x0000000800d47947 */ /* 0x004fea0003800000 */
.L_x_1280:
        /* <DEDUP_REMOVED lines=9> */
.L_x_1283:
[----:B------:R-:W2:Y:S02]  /*6a50*/  LDG.E.U16 R2, desc[UR36][R2.64] ;  /* 0x0000002402027981 */ /* 0x000ea4000c1e1500 */
[----:B--2---:R-:W-:-:S06]  /*6a60*/  HADD2.F32 R42, -RZ, R2.H0_H0 ;  /* 0x20000002ff2a7230 */ /* 0x004fcc0000004100 */
[----:B------:R-:W2:Y:S02]  /*6a70*/  F2I.S64.TRUNC R42, R42 ;  /* 0x0000002a002a7311 */ /* 0x000ea4000020d900 */
[----:B--2---:R-:W-:Y:S05]  /*6a80*/  BRA `(.L_x_1277) ;  /* 0x0000000800a07947 */ /* 0x004fea0003800000 */
.L_x_1282:
[----:B------:R-:W2:Y:S02]  /*6a90*/  LDG.E.64 R2, desc[UR36][R2.64] ;  /* 0x0000002402027981 */ /* 0x000ea4000c1e1b00 */
[----:B--2---:R2:W3:Y:S02]  /*6aa0*/  F2I.S64.F64.TRUNC R42, R2 ;  /* 0x00000002002a7311 */ /* 0x0044e4000030d900 */
[----:B--23--:R-:W-:Y:S05]  /*6ab0*/  BRA `(.L_x_1277) ;  /* 0x0000000800947947 */ /* 0x00cfea0003800000 */
.L_x_1272:
        /* <DEDUP_REMOVED lines=13> */
.L_x_1286:
[----:B------:R-:W2:Y:S02]  /*6b90*/  LDG.E.64 R2, desc[UR36][R2.64] ;  /* 0x0000002402027981 */ /* 0x000ea4000c1e1b00 */
[----:B--2---:R0:W1:Y:S02]  /*6ba0*/  F2I.S64.F64.TRUNC R42, R2 ;  /* 0x00000002002a7311 */ /* 0x004064000030d900 */
[----:B01----:R-:W-:Y:S05]  /*6bb0*/  BRA `(.L_x_1277) ;  /* 0x0000000800547947 */ /* 0x003fea0003800000 */
.L_x_1285:
        /* <DEDUP_REMOVED lines=26> */
.L_x_1288:
        /* <DEDUP_REMOVED lines=13> */
.L_x_1287:
[----:B------:R-:W2:Y:S02]  /*6e30*/  LDG.E.U16 R42, desc[UR36][R2.64] ;  /* 0x00000024022a7981 */ /* 0x000ea4000c1e1500 */
[----:B--2---:R-:W-:-:S06]  /*6e40*/  SHF.L.U32 R42, R42, 0x10, RZ ;  /* 0x000000102a2a7819 */ /* 0x004fcc00000006ff */
[----:B------:R-:W0:Y:S02]  /*6e50*/  F2I.S64.TRUNC R42, R42 ;  /* 0x0000002a002a7311 */ /* 0x000e24000020d900 */
[----:B0-----:R-:W-:Y:S05]  /*6e60*/  BRA `(.L_x_1277) ;  /* 0x0000000400a87947 */ /* 0x001fea0003800000 */
.L_x_1284:
        /* <DEDUP_REMOVED lines=11> */
.L_x_1291:
        /* <DEDUP_REMOVED lines=21> */
.L_x_1295:
[----:B------:R-:W-:Y:S05]  /*7070*/  BSYNC.RECONVERGENT B1 ;  /* 0x0000000000017941 */ /* 0x000fea0003800200 */
.L_x_1294:
[----:B------:R-:W-:Y:S01]  /*7080*/  IMAD.SHL.U32 R0, R0, 0x100000, RZ ;  /* 0x0010000000007824 */ /* 0x000fe200078e00ff */
[----:B------:R-:W-:-:S04]  /*7090*/  LEA R2, R2, 0x3b800000, 0x17 ;  /* 0x3b80000002027811 */ /* 0x000fc800078eb8ff */
[----:B------:R-:W-:-:S07]  /*70a0*/  LOP3.LUT R42, R2, R0, R7, 0xfe, !PT ;  /* 0x00000000022a7212 */ /* 0x000fce00078efe07 */
.L_x_1293:
[----:B------:R-:W-:Y:S05]  /*70b0*/  BSYNC.RECONVERGENT B0 ;  /* 0x0000000000007941 */ /* 0x000fea0003800200 */
.L_x_1292:
[----:B------:R-:W0:Y:S02]  /*70c0*/  F2I.S64.TRUNC R42, R42 ;  /* 0x0000002a002a7311 */ /* 0x000e24000020d900 */
[----:B0-----:R-:W-:Y:S05]  /*70d0*/  BRA `(.L_x_1277) ;  /* 0x00000004000c7947 */ /* 0x001fea0003800000 */
.L_x_1290:
        /* <DEDUP_REMOVED lines=21> */
.L_x_1299:
[----:B------:R-:W-:Y:S05]  /*7230*/  BSYNC.RECONVERGENT B1 ;  /* 0x0000000000017941 */ /* 0x000fea0003800200 */
.L_x_1298:
[----:B------:R-:W-:Y:S01]  /*7240*/  IMAD.SHL.U32 R0, R0, 0x200000, RZ ;  /* 0x0020000000007824 */ /* 0x000fe200078e00ff */
[----:B------:R-:W-:-:S04]  /*7250*/  LEA R2, R2, 0x37800000, 0x17 ;  /* 0x3780000002027811 */ /* 0x000fc800078eb8ff */
[----:B------:R-:W-:-:S07]  /*7260*/  LOP3.LUT R42, R2, R0, R7, 0xfe, !PT ;  /* 0x00000000022a7212 */ /* 0x000fce00078efe07 */
.L_x_1297:
[----:B------:R-:W-:Y:S05]  /*7270*/  BSYNC.RECONVERGENT B0 ;  /* 0x0000000000007941 */ /* 0x000fea0003800200 */
.L_x_1296:
[----:B------:R-:W4:Y:S02]  /*7280*/  F2I.S64.TRUNC R42, R42 ;  /* 0x0000002a002a7311 */ /* 0x000f24000020d900 */
[----:B----4-:R-:W-:Y:S05]  /*7290*/  BRA `(.L_x_1277) ;  /* 0x00000000009c7947 */ /* 0x010fea0003800000 */
.L_x_1289:
        /* <DEDUP_REMOVED lines=14> */
.L_x_1303:
[----:B------:R-:W-:Y:S05]  /*7380*/  BSYNC.RECONVERGENT B0 ;  /* 0x0000000000007941 */ /* 0x000fea0003800200 */
.L_x_1302:
[----:B------:R-:W3:Y:S02]  /*7390*/  F2I.S64.TRUNC R42, R42 ;  /* 0x0000002a002a7311 */ /* 0x000ee4000020d900 */
[----:B---3--:R-:W-:Y:S05]  /*73a0*/  BRA `(.L_x_1277) ;  /* 0x0000000000587947 */ /* 0x008fea0003800000 */
.L_x_1276:
        /* <DEDUP_REMOVED lines=16> */
.L_x_1304:
[----:B------:R-:W-:Y:S01]  /*74b0*/  CS2R R42, SRZ ;  /* 0x00000000002a7805 */ /* 0x000fe2000001ff00 */
[----:B------:R-:W-:Y:S06]  /*74c0*/  BRA `(.L_x_1277) ;  /* 0x0000000000107947 */ /* 0x000fec0003800000 */
.L_x_1301:
[----:B------:R2:W5:Y:S01]  /*74d0*/  LDG.E.64 R42, desc[UR36][R2.64] ;  /* 0x00000024022a7981 */ /* 0x000562000c1e1b00 */
[----:B------:R-:W-:Y:S05]  /*74e0*/  BRA `(.L_x_1277) ;  /* 0x0000000000087947 */ /* 0x000fea0003800000 */
.L_x_1300:
[----:B------:R3:W5:Y:S01]  /*74f0*/  LDG.E R42, desc[UR36][R2.64] ;  /* 0x00000024022a7981 */ /* 0x000762000c1e1900 */
[----:B------:R-:W-:-:S07]  /*7500*/  HFMA2 R43, -RZ, RZ, 0, 0 ;  /* 0x00000000ff2b7431 */ /* 0x000fce00000001ff */
.L_x_1277:
        /* <DEDUP_REMOVED lines=19> */
.L_x_1308:
[----:B------:R0:W5:Y:S01]  /*7640*/  LDG.E.U8 R40, desc[UR36][R2.64] ;  /* 0x0000002402287981 */ /* 0x000162000c1e1100 */
[----:B------:R-:W-:Y:S01]  /*7650*/  IMAD.MOV.U32 R41, RZ, RZ, RZ ;  /* 0x000000ffff297224 */ /* 0x000fe200078e00ff */
[----:B------:R-:W-:Y:S06]  /*7660*/  BRA `(.L_x_1310) ;  /* 0x0000000c00407947 */ /* 0x000fec0003800000 */
.L_x_1307:
        /* <DEDUP_REMOVED lines=8> */
.L_x_1312:
[----:B------:R-:W2:Y:S02]  /*76f0*/  LDG.E R40, desc[UR36][R2.64] ;  /* 0x0000002402287981 */ /* 0x000ea4000c1e1900 */
[----:B--2---:R-:W-:Y:S01]  /*7700*/  SHF.R.S32.HI R41, RZ, 0x1f, R40 ;  /* 0x0000001fff297819 */ /* 0x004fe20000011428 */
[----:B------:R-:W-:Y:S06]  /*7710*/  BRA `(.L_x_1310) ;  /* 0x0000000c00147947 */ /* 0x000fec0003800000 */
.L_x_1311:
[----:B------:R-:W2:Y:S02]  /*7720*/  LDG.E.S16 R40, desc[UR36][R2.64] ;  /* 0x0000002402287981 */ /* 0x000ea4000c1e1700 */
[----:B--2---:R-:W-:Y:S01]  /*7730*/  SHF.R.S32.HI R41, RZ, 0x1f, R40 ;  /* 0x0000001fff297819 */ /* 0x004fe20000011428 */
[----:B------:R-:W-:Y:S06]  /*7740*/  BRA `(.L_x_1310) ;  /* 0x0000000c00087947 */ /* 0x000fec0003800000 */
.L_x_1306:
        /* <DEDUP_REMOVED lines=9> */
.L_x_1314:
[----:B------:R-:W2:Y:S02]  /*77e0*/  LDG.E.U16 R2, desc[UR36][R2.64] ;  /* 0x0000002402027981 */ /* 0x000ea4000c1e1500 */
[----:B--2---:R-:W-:-:S06]  /*77f0*/  HADD2.F32 R40, -RZ, R2.H0_H0 ;  /* 0x20000002ff287230 */ /* 0x004fcc0000004100 */
[----:B------:R-:W0:Y:S02]  /*7800*/  F2I.S64.TRUNC R40, R40 ;  /* 0x0000002800287311 */ /* 0x000e24000020d900 */
[----:B0-----:R-:W-:Y:S05]  /*7810*/  BRA `(.L_x_1310) ;  /* 0x0000000800d47947 */ /* 0x001fea0003800000 */
.L_x_1313:
        /* <DEDUP_REMOVED lines=9> */
.L_x_1316:
[----:B------:R-:W2:Y:S02]  /*78b0*/  LDG.E.U16 R2, desc[UR36][R2.64] ;  /* 0x0000002402027981 */ /* 0x000ea4000c1e1500 */
[----:B--2---:R-:W-:-:S06]  /*78c0*/  HADD2.F32 R40, -RZ, R2.H0_H0 ;  /* 0x20000002ff287230 */ /* 0x004fcc0000004100 */
[----:B------:R-:W0:Y:S02]  /*78d0*/  F2I.S64.TRUNC R40, R40 ;  /* 0x0000002800287311 */ /* 0x000e24000020d900 */
[----:B0-----:R-:W-:Y:S05]  /*78e0*/  BRA `(.L_x_1310) ;  /* 0x0000000800a07947 */ /* 0x001fea0003800000 */
.L_x_1315:
[----:B------:R-:W2:Y:S02]  /*78f0*/  LDG.E.64 R2, desc[UR36][R2.64] ;  /* 0x0000002402027981 */ /* 0x000ea4000c1e1b00 */
[----:B--2---:R0:W1:Y:S02]  /*7900*/  F2I.S64.F64.TRUNC R40, R2 ;  /* 0x0000000200287311 */ /* 0x004064000030d900 */
[----:B01----:R-:W-:Y:S05]  /*7910*/  BRA `(.L_x_1310) ;  /* 0x0000000800947947 */ /* 0x003fea0003800000 */
.L_x_1305:
        /* <DEDUP_REMOVED lines=13> */
.L_x_1319:
[----:B------:R-:W2:Y:S02]  /*79f0*/  LDG.E.64 R2, desc[UR36][R2.64] ;  /* 0x0000002402027981 */ /* 0x000ea4000c1e1b00 */
[----:B--2---:R0:W1:Y:S02]  /*7a00*/  F2I.S64.F64.TRUNC R40, R2 ;  /* 0x0000000200287311 */ /* 0x004064000030d900 */
[----:B01----:R-:W-:Y:S05]  /*7a10*/  BRA `(.L_x_1310) ;  /* 0x0000000800547947 */ /* 0x003fea0003800000 */
.L_x_1318:
        /* <DEDUP_REMOVED lines=26> */
.L_x_1321:
        /* <DEDUP_REMOVED lines=13> */
.L_x_1320:
[----:B------:R-:W2:Y:S02]  /*7c90*/  LDG.E.U16 R40, desc[UR36][R2.64] ;  /* 0x0000002402287981 */ /* 0x000ea4000c1e1500 */
[----:B--2---:R-:W-:-:S06]  /*7ca0*/  IMAD.U32 R40, R40, 0x10000, RZ ;  /* 0x0001000028287824 */ /* 0x004fcc00078e00ff */
[----:B------:R-:W0:Y:S02]  /*7cb0*/  F2I.S64.TRUNC R40, R40 ;  /* 0x0000002800287311 */ /* 0x000e24000020d900 */
[----:B0-----:R-:W-:Y:S05]  /*7cc0*/  BRA `(.L_x_1310) ;  /* 0x0000000400a87947 */ /* 0x001fea0003800000 */
.L_x_1317:
        /* <DEDUP_REMOVED lines=11> */
.L_x_1324:
        /* <DEDUP_REMOVED lines=21> */
.L_x_1328:
[----:B------:R-:W-:Y:S05]  /*7ed0*/  BSYNC.RECONVERGENT B1 ;  /* 0x0000000000017941 */ /* 0x000fea0003800200 */
.L_x_1327:
[----:B------:R-:W-:Y:S01]  /*7ee0*/  IMAD.SHL.U32 R0, R0, 0x100000, RZ ;  /* 0x0010000000007824 */ /* 0x000fe200078e00ff */
[----:B------:R-:W-:-:S04]  /*7ef0*/  LEA R2, R2, 0x3b800000, 0x17 ;  /* 0x3b80000002027811 */ /* 0x000fc800078eb8ff */
[----:B------:R-:W-:-:S07]  /*7f00*/  LOP3.LUT R40, R2, R0, R7, 0xfe, !PT ;  /* 0x0000000002287212 */ /* 0x000fce00078efe07 */
.L_x_1326:
[----:B------:R-:W-:Y:S05]  /*7f10*/  BSYNC.RECONVERGENT B0 ;  /* 0x0000000000007941 */ /* 0x000fea0003800200 */
.L_x_1325:
[----:B------:R-:W4:Y:S02]  /*7f20*/  F2I.S64.TRUNC R40, R40 ;  /* 0x0000002800287311 */ /* 0x000f24000020d900 */
[----:B----4-:R-:W-:Y:S05]  /*7f30*/  BRA `(.L_x_1310) ;  /* 0x00000004000c7947 */ /* 0x010fea0003800000 */
.L_x_1323:
        /* <DEDUP_REMOVED lines=21> */
.L_x_1332:
[----:B------:R-:W-:Y:S05]  /*8090*/  BSYNC.RECONVERGENT B1 ;  /* 0x0000000000017941 */ /* 0x000fea0003800200 */
.L_x_1331:
[----:B------:R-:W-:Y:S02]  /*80a0*/  SHF.L.U32 R0, R0, 0x15, RZ ;  /* 0x0000001500007819 */ /* 0x000fe400000006ff */
[----:B------:R-:W-:-:S04]  /*80b0*/  LEA R2, R2, 0x37800000, 0x17 ;  /* 0x3780000002027811 */ /* 0x000fc800078eb8ff */
[----:B------:R-:W-:-:S07]  /*80c0*/  LOP3.LUT R40, R2, R0, R7, 0xfe, !PT ;  /* 0x0000000002287212 */ /* 0x000fce00078efe07 */
.L_x_1330:
[----:B------:R-:W-:Y:S05]  /*80d0*/  BSYNC.RECONVERGENT B0 ;  /* 0x0000000000007941 */ /* 0x000fea0003800200 */
.L_x_1329:
[----:B------:R-:W4:Y:S02]  /*80e0*/  F2I.S64.TRUNC R40, R40 ;  /* 0x0000002800287311 */ /* 0x000f24000020d900 */
[----:B----4-:R-:W-:Y:S05]  /*80f0*/  BRA `(.L_x_1310) ;  /* 0x00000000009c7947 */ /* 0x010fea0003800000 */
.L_x_1322:
        /* <DEDUP_REMOVED lines=14> */
.L_x_1336:
[----:B------:R-:W-:Y:S05]  /*81e0*/  BSYNC.RECONVERGENT B0 ;  /* 0x0000000000007941 */ /* 0x000fea0003800200 */
.L_x_1335:
[----:B------:R-:W4:Y:S02]  /*81f0*/  F2I.S64.TRUNC R40, R40 ;  /* 0x0000002800287311 */ /* 0x000f24000020d900 */
[----:B----4-:R-:W-:Y:S05]  /*8200*/  BRA `(.L_x_1310) ;  /* 0x0000000000587947 */ /* 0x010fea0003800000 */
.L_x_1309:
        /* <DEDUP_REMOVED lines=16> */
.L_x_1337:
[----:B------:R-:W-:Y:S01]  /*8310*/  CS2R R40, SRZ ;  /* 0x0000000000287805 */ /* 0x000fe2000001ff00 */
[----:B------:R-:W-:Y:S06]  /*8320*/  BRA `(.L_x_1310) ;  /* 0x0000000000107947 */ /* 0x000fec0003800000 */
.L_x_1334:
[----:B------:R3:W5:Y:S01]  /*8330*/  LDG.E.64 R40, desc[UR36][R2.64] ;  /* 0x0000002402287981 */ /* 0x000762000c1e1b00 */
[----:B------:R-:W-:Y:S05]  /*8340*/  BRA `(.L_x_1310) ;  /* 0x0000000000087947 */ /* 0x000fea0003800000 */
.L_x_1333:
[----:B------:R2:W5:Y:S01]  /*8350*/  LDG.E R40, desc[UR36][R2.64] ;  /* 0x0000002402287981 */ /* 0x000562000c1e1900 */
[----:B------:R-:W-:-:S07]  /*8360*/  IMAD.MOV.U32 R41, RZ, RZ, RZ ;  /* 0x000000ffff297224 */ /* 0x000fce00078e00ff */
.L_x_1310:
        /* <DEDUP_REMOVED lines=19> */
.L_x_1341:
[----:B------:R3:W5:Y:S01]  /*84a0*/  LDG.E.U8 R38, desc[UR36][R2.64] ;  /* 0x0000002402267981 */ /* 0x000762000c1e1100 */
[----:B------:R-:W-:Y:S01]  /*84b0*/  IMAD.MOV.U32 R39, RZ, RZ, RZ ;  /* 0x000000ffff277224 */ /* 0x000fe200078e00ff */
[----:B------:R-:W-:Y:S06]  /*84c0*/  BRA `(.L_x_1343) ;  /* 0x0000000c00407947 */ /* 0x000fec0003800000 */
.L_x_1340:
        /* <DEDUP_REMOVED lines=8> */
.L_x_1345:
[----:B------:R-:W2:Y:S02]  /*8550*/  LDG.E R38, desc[UR36][R2.64] ;  /* 0x0000002402267981 */ /* 0x000ea4000c1e1900 */
[----:B--2---:R-:W-:Y:S01]  /*8560*/  SHF.R.S32.HI R39, RZ, 0x1f, R38 ;  /* 0x0000001fff277819 */ /* 0x004fe20000011426 */
[----:B------:R-:W-:Y:S06]  /*8570*/  BRA `(.L_x_1343) ;  /* 0x0000000c00147947 */ /* 0x000fec0003800000 */
.L_x_1344:
[----:B------:R-:W2:Y:S02]  /*8580*/  LDG.E.S16 R38, desc[UR36][R2.64] ;  /* 0x0000002402267981 */ /* 0x000ea4000c1e1700 */
[----:B--2---:R-:W-:Y:S01]  /*8590*/  SHF.R.S32.HI R39, RZ, 0x1f, R38 ;  /* 0x0000001fff277819 */ /* 0x004fe20000011426 */
[----:B------:R-:W-:Y:S06]  /*85a0*/  BRA `(.L_x_1343) ;  /* 0x0000000c00087947 */ /* 0x000fec0003800000 */
.L_x_1339:
        /* <DEDUP_REMOVED lines=9> */
.L_x_1347:
[----:B------:R-:W2:Y:S02]  /*8640*/  LDG.E.U16 R2, desc[UR36][R2.64] ;  /* 0x0000002402027981 */ /* 0x000ea4000c1e1500 */
[----:B--2---:R-:W-:-:S06]  /*8650*/  HADD2.F32 R38, -RZ, R2.H0_H0 ;  /* 0x20000002ff267230 */ /* 0x004fcc0000004100 */
[----:B------:R-:W3:Y:S02]  /*8660*/  F2I.S64.TRUNC R38, R38 ;  /* 0x0000002600267311 */ /* 0x000ee4000020d900 */
[----:B---3--:R-:W-:Y:S05]  /*8670*/  BRA `(.L_x_1343) ;  /* 0x0000000800d47947 */ /* 0x008fea0003800000 */
.L_x_1346:
        /* <DEDUP_REMOVED lines=9> */
.L_x_1349:
[----:B------:R-:W2:Y:S02]  /*8710*/  LDG.E.U16 R2, desc[UR36][R2.64] ;  /* 0x0000002402027981 */ /* 0x000ea4000c1e1500 */
[----:B--2---:R-:W-:-:S06]  /*8720*/  HADD2.F32 R38, -RZ, R2.H0_H0 ;  /* 0x20000002ff267230 */ /* 0x004fcc0000004100 */
[----:B------:R-:W3:Y:S02]  /*8730*/  F2I.S64.TRUNC R38, R38 ;  /* 0x0000002600267311 */ /* 0x000ee4000020d900 */
[----:B---3--:R-:W-:Y:S05]  /*8740*/  BRA `(.L_x_1343) ;  /* 0x0000000800a07947 */ /* 0x008fea0003800000 */
.L_x_1348:
[----:B------:R-:W2:Y:S02]  /*8750*/  LDG.E.64 R2, desc[UR36][R2.64] ;  /* 0x0000002402027981 */ /* 0x000ea4000c1e1b00 */
[----:B--2---:R3:W4:Y:S02]  /*8760*/  F2I.S64.F64.TRUNC R38, R2 ;  /* 0x0000000200267311 */ /* 0x004724000030d900 */
[----:B---34-:R-:W-:Y:S05]  /*8770*/  BRA `(.L_x_1343) ;  /* 0x0000000800947947 */ /* 0x018fea0003800000 */
.L_x_1338:
        /* <DEDUP_REMOVED lines=13> */
.L_x_1352:
[----:B------:R-:W2:Y:S02]  /*8850*/  LDG.E.64 R2, desc[UR36][R2.64] ;  /* 0x0000002402027981 */ /* 0x000ea4000c1e1b00 */
[----:B--2---:R3:W4:Y:S02]  /*8860*/  F2I.S64.F64.TRUNC R38, R2 ;  /* 0x0000000200267311 */ /* 0x004724000030d900 */
[----:B---34-:R-:W-:Y:S05]  /*8870*/  BRA `(.L_x_1343) ;  /* 0x0000000800547947 */ /* 0x018fea0003800000 */
.L_x_1351:
        /* <DEDUP_REMOVED lines=26> */
.L_x_1354:
        /* <DEDUP_REMOVED lines=13> */
.L_x_1353:
[----:B------:R-:W2:Y:S02]  /*8af0*/  LDG.E.U16 R38, desc[UR36][R2.64] ;  /* 0x0000002402267981 */ /* 0x000ea4000c1e1500 */
[----:B--2---:R-:W-:-:S06]  /*8b00*/  IMAD.U32 R38, R38, 0x10000, RZ ;  /* 0x0001000026267824 */ /* 0x004fcc00078e00ff */
[----:B------:R-:W3:Y:S02]  /*8b10*/  F2I.S64.TRUNC R38, R38 ;  /* 0x0000002600267311 */ /* 0x000ee4000020d900 */
[----:B---3--:R-:W-:Y:S05]  /*8b20*/  BRA `(.L_x_1343) ;  /* 0x0000000400a87947 */ /* 0x008fea0003800000 */
.L_x_1350:
        /* <DEDUP_REMOVED lines=11> */
.L_x_1357:
        /* <DEDUP_REMOVED lines=21> */
.L_x_1361:
[----:B------:R-:W-:Y:S05]  /*8d30*/  BSYNC.RECONVERGENT B1 ;  /* 0x0000000000017941 */ /* 0x000fea0003800200 */
.L_x_1360:
[----:B------:R-:W-:Y:S02]  /*8d40*/  SHF.L.U32 R0, R0, 0x14, RZ ;  /* 0x0000001400007819 */ /* 0x000fe400000006ff */
[----:B------:R-:W-:-:S04]  /*8d50*/  LEA R2, R2, 0x3b800000, 0x17 ;  /* 0x3b80000002027811 */ /* 0x000fc800078eb8ff */
[----:B------:R-:W-:-:S07]  /*8d60*/  LOP3.LUT R38, R2, R0, R7, 0xfe, !PT ;  /* 0x0000000002267212 */ /* 0x000fce00078efe07 */
.L_x_1359:
[----:B------:R-:W-:Y:S05]  /*8d70*/  BSYNC.RECONVERGENT B0 ;  /* 0x0000000000007941 */ /* 0x000fea0003800200 */
.L_x_1358:
[----:B------:R-:W1:Y:S02]  /*8d80*/  F2I.S64.TRUNC R38, R38 ;  /* 0x0000002600267311 */ /* 0x000e64000020d900 */
[----:B-1----:R-:W-:Y:S05]  /*8d90*/  BRA `(.L_x_1343) ;  /* 0x00000004000c7947 */ /* 0x002fea0003800000 */
.L_x_1356:
        /* <DEDUP_REMOVED lines=21> */
.L_x_1365:
[----:B------:R-:W-:Y:S05]  /*8ef0*/  BSYNC.RECONVERGENT B1 ;  /* 0x0000000000017941 */ /* 0x000fea0003800200 */
.L_x_1364:
[----:B------:R-:W-:Y:S01]  /*8f00*/  IMAD.SHL.U32 R0, R0, 0x200000, RZ ;  /* 0x0020000000007824 */ /* 0x000fe200078e00ff */
[----:B------:R-:W-:-:S04]  /*8f10*/  LEA R2, R2, 0x37800000, 0x17 ;  /* 0x3780000002027811 */ /* 0x000fc800078eb8ff */
[----:B------:R-:W-:-:S07]  /*8f20*/  LOP3.LUT R38, R2, R0, R7, 0xfe, !PT ;  /* 0x0000000002267212 */ /* 0x000fce00078efe07 */
.L_x_1363:
[----:B------:R-:W-:Y:S05]  /*8f30*/  BSYNC.RECONVERGENT B0 ;  /* 0x0000000000007941 */ /* 0x000fea0003800200 */
.L_x_1362:
[----:B------:R-:W1:Y:S02]  /*8f40*/  F2I.S64.TRUNC R38, R38 ;  /* 0x0000002600267311 */ /* 0x000e64000020d900 */
[----:B-1----:R-:W-:Y:S05]  /*8f50*/  BRA `(.L_x_1343) ;  /* 0x00000000009c7947 */ /* 0x002fea0003800000 */
.L_x_1355:
        /* <DEDUP_REMOVED lines=14> */
.L_x_1369:
[----:B------:R-:W-:Y:S05]  /*9040*/  BSYNC.RECONVERGENT B0 ;  /* 0x0000000000007941 */ /* 0x000fea0003800200 */
.L_x_1368:
[----:B------:R-:W2:Y:S02]  /*9050*/  F2I.S64.TRUNC R38, R38 ;  /* 0x0000002600267311 */ /* 0x000ea4000020d900 */
[----:B--2---:R-:W-:Y:S05]  /*9060*/  BRA `(.L_x_1343) ;  /* 0x0000000000587947 */ /* 0x004fea0003800000 */
.L_x_1342:
        /* <DEDUP_REMOVED lines=16> */
.L_x_1370:
[----:B------:R-:W-:Y:S01]  /*9170*/  CS2R R38, SRZ ;  /* 0x0000000000267805 */ /* 0x000fe2000001ff00 */
[----:B------:R-:W-:Y:S06]  /*9180*/  BRA `(.L_x_1343) ;  /* 0x0000000000107947 */ /* 0x000fec0003800000 */
.L_x_1367:
[----:B------:R2:W5:Y:S01]  /*9190*/  LDG.E.64 R38, desc[UR36][R2.64] ;  /* 0x0000002402267981 */ /* 0x000562000c1e1b00 */
[----:B------:R-:W-:Y:S05]  /*91a0*/  BRA `(.L_x_1343) ;  /* 0x0000000000087947 */ /* 0x000fea0003800000 */
.L_x_1366:
[----:B------:R1:W5:Y:S01]  /*91b0*/  LDG.E R38, desc[UR36][R2.64] ;  /* 0x0000002402267981 */ /* 0x000362000c1e1900 */
[----:B------:R-:W-:-:S07]  /*91c0*/  IMAD.MOV.U32 R39, RZ, RZ, RZ ;  /* 0x000000ffff277224 */ /* 0x000fce00078e00ff */
.L_x_1343:
[----:B------:R-:W-:-:S07]  /*91d0*/  VIADD R59, R59, 0x80 ;  /* 0x000000803b3b7836 */ /* 0x000fce0000000000 */
.L_x_1205:
[----:B------:R-:W-:Y:S05]  /*91e0*/  BSYNC.RECONVERGENT B6 ;  /* 0x0000000000067941 */ /* 0x000fea0003800200 */
.L_x_1204:
        /* <DEDUP_REMOVED lines=10> */
[----:B------:R-:W-:-:S05]  /*9290*/  LEA R16, R69, R59, 0x9 ;  /* 0x0000003b45107211 */ /* 0x000fca00078e48ff */
        /* <DEDUP_REMOVED lines=17> */
.L_x_1376:
[----:B------:R1:W5:Y:S01]  /*93b0*/  LDG.E.U8 R36, desc[UR36][R2.64] ;  /* 0x0000002402247981 */ /* 0x000362000c1e1100 */
[----:B------:R-:W-:Y:S01]  /*93c0*/  IMAD.MOV.U32 R37, RZ, RZ, RZ ;  /* 0x000000ffff257224 */ /* 0x000fe200078e00ff */
[----:B------:R-:W-:Y:S06]  /*93d0*/  BRA `(.L_x_1378) ;  /* 0x0000000c00407947 */ /* 0x000fec0003800000 */
.L_x_1375:
        /* <DEDUP_REMOVED lines=8> */
.L_x_1380:
[----:B------:R-:W2:Y:S02]  /*9460*/  LDG.E R36, desc[UR36][R2.64] ;  /* 0x0000002402247981 */ /* 0x000ea4000c1e1900 */
[----:B--2---:R-:W-:Y:S01]  /*9470*/  SHF.R.S32.HI R37, RZ, 0x1f, R36 ;  /* 0x0000001fff257819 */ /* 0x004fe20000011424 */
[----:B------:R-:W-:Y:S06]  /*9480*/  BRA `(.L_x_1378) ;  /* 0x0000000c00147947 */ /* 0x000fec0003800000 */
.L_x_1379:
[----:B------:R-:W2:Y:S02]  /*9490*/  LDG.E.S16 R36, desc[UR36][R2.64] ;  /* 0x0000002402247981 */ /* 0x000ea4000c1e1700 */
[----:B--2---:R-:W-:Y:S01]  /*94a0*/  SHF.R.S32.HI R37, RZ, 0x1f, R36 ;  /* 0x0000001fff257819 */ /* 0x004fe20000011424 */
[----:B------:R-:W-:Y:S06]  /*94b0*/  BRA `(.L_x_1378) ;  /* 0x0000000c00087947 */ /* 0x000fec0003800000 */
.L_x_1374:
        /* <DEDUP_REMOVED lines=9> */
.L_x_1382:
[----:B------:R-:W2:Y:S02]  /*9550*/  LDG.E.U16 R2, desc[UR36][R2.64] ;  /* 0x0000002402027981 */ /* 0x000ea4000c1e1500 */
[----:B--2---:R-:W-:-:S06]  /*9560*/  HADD2.F32 R36, -RZ, R2.H0_H0 ;  /* 0x20000002ff247230 */ /* 0x004fcc0000004100 */
[----:B------:R-:W0:Y:S02]  /*9570*/  F2I.S64.TRUNC R36, R36 ;  /* 0x0000002400247311 */ /* 0x000e24000020d900 */
[----:B0-----:R-:W-:Y:S05]  /*9580*/  BRA `(.L_x_1378) ;  /* 0x0000000800d47947 */ /* 0x001fea0003800000 */
.L_x_1381:
        /* <DEDUP_REMOVED lines=9> */
.L_x_1384:
[----:B------:R-:W2:Y:S02]  /*9620*/  LDG.E.U16 R2, desc[UR36][R2.64] ;  /* 0x0000002402027981 */ /* 0x000ea4000c1e1500 */
[----:B--2---:R-:W-:-:S06]  /*9630*/  HADD2.F32 R36, -RZ, R2.H0_H0 ;  /* 0x20000002ff247230 */ /* 0x004fcc0000004100 */
[----:B------:R-:W0:Y:S02]  /*9640*/  F2I.S64.TRUNC R36, R36 ;  /* 0x0000002400247311 */ /* 0x000e24000020d900 */
[----:B0-----:R-:W-:Y:S05]  /*9650*/  BRA `(.L_x_1378) ;  /* 0x0000000800a07947 */ /* 0x001fea0003800000 */
.L_x_1383:
[----:B------:R-:W2:Y:S02]  /*9660*/  LDG.E.64 R2, desc[UR36][R2.64] ;  /* 0x0000002402027981 */ /* 0x000ea4000c1e1b00 */
[----:B--2---:R0:W1:Y:S02]  /*9670*/  F2I.S64.F64.TRUNC R36, R2 ;  /* 0x0000000200247311 */ /* 0x004064000030d900 */
[----:B01----:R-:W-:Y:S05]  /*9680*/  BRA `(.L_x_1378) ;  /* 0x0000000800947947 */ /* 0x003fea0003800000 */
.L_x_1373:
        /* <DEDUP_REMOVED lines=13> */
.L_x_1387:
[----:B------:R-:W2:Y:S02]  /*9760*/  LDG.E.64 R2, desc[UR36][R2.64] ;  /* 0x0000002402027981 */ /* 0x000ea4000c1e1b00 */
[----:B--2---:R0:W1:Y:S02]  /*9770*/  F2I.S64.F64.TRUNC R36, R2 ;  /* 0x0000000200247311 */ /* 0x004064000030d900 */
[----:B01----:R-:W-:Y:S05]  /*9780*/  BRA `(.L_x_1378) ;  /* 0x0000000800547947 */ /* 0x003fea0003800000 */
.L_x_1386:
        /* <DEDUP_REMOVED lines=26> */
.L_x_1389:
        /* <DEDUP_REMOVED lines=13> */
.L_x_1388:
[----:B------:R-:W2:Y:S02]  /*9a00*/  LDG.E.U16 R36, desc[UR36][R2.64] ;  /* 0x0000002402247981 */ /* 0x000ea4000c1e1500 */
[----:B--2---:R-:W-:-:S06]  /*9a10*/  IMAD.U32 R36, R36, 0x10000, RZ ;  /* 0x0001000024247824 */ /* 0x004fcc00078e00ff */
[----:B------:R-:W0:Y:S02]  /*9a20*/  F2I.S64.TRUNC R36, R36 ;  /* 0x0000002400247311 */ /* 0x000e24000020d900 */
[----:B0-----:R-:W-:Y:S05]  /*9a30*/  BRA `(.L_x_1378) ;  /* 0x0000000400a87947 */ /* 0x001fea0003800000 */
.L_x_1385:
        /* <DEDUP_REMOVED lines=11> */
.L_x_1392:
        /* <DEDUP_REMOVED lines=21> */
.L_x_1396:
[----:B------:R-:W-:Y:S05]  /*9c40*/  BSYNC.RECONVERGENT B1 ;  /* 0x0000000000017941 */ /* 0x000fea0003800200 */
.L_x_1395:
[----:B------:R-:W-:Y:S01]  /*9c50*/  IMAD.SHL.U32 R0, R0, 0x100000, RZ ;  /* 0x0010000000007824 */ /* 0x000fe200078e00ff */
[----:B------:R-:W-:-:S04]  /*9c60*/  LEA R2, R2, 0x3b800000, 0x17 ;  /* 0x3b80000002027811 */ /* 0x000fc800078eb8ff */
[----:B------:R-:W-:-:S07]  /*9c70*/  LOP3.LUT R36, R2, R0, R7, 0xfe, !PT ;  /* 0x0000000002247212 */ /* 0x000fce00078efe07 */
.L_x_1394:
[----:B------:R-:W-:Y:S05]  /*9c80*/  BSYNC.RECONVERGENT B0 ;  /* 0x0000000000007941 */ /* 0x000fea0003800200 */
.L_x_1393:
[----:B------:R-:W3:Y:S02]  /*9c90*/  F2I.S64.TRUNC R36, R36 ;  /* 0x0000002400247311 */ /* 0x000ee4000020d900 */
[----:B---3--:R-:W-:Y:S05]  /*9ca0*/  BRA `(.L_x_1378) ;  /* 0x00000004000c7947 */ /* 0x008fea0003800000 */
.L_x_1391:
        /* <DEDUP_REMOVED lines=21> */
.L_x_1400:
[----:B------:R-:W-:Y:S05]  /*9e00*/  BSYNC.RECONVERGENT B1 ;  /* 0x0000000000017941 */ /* 0x000fea0003800200 */
.L_x_1399:
[----:B------:R-:W-:Y:S02]  /*9e10*/  SHF.L.U32 R0, R0, 0x15, RZ ;  /* 0x0000001500007819 */ /* 0x000fe400000006ff */
[----:B------:R-:W-:-:S04]  /*9e20*/  LEA R2, R2, 0x37800000, 0x17 ;  /* 0x3780000002027811 */ /* 0x000fc800078eb8ff */
[----:B------:R-:W-:-:S07]  /*9e30*/  LOP3.LUT R36, R2, R0, R7, 0xfe, !PT ;  /* 0x0000000002247212 */ /* 0x000fce00078efe07 */
.L_x_1398:
[----:B------:R-:W-:Y:S05]  /*9e40*/  BSYNC.RECONVERGENT B0 ;  /* 0x0000000000007941 */ /* 0x000fea0003800200 */
.L_x_1397:
[----:B------:R-:W2:Y:S02]  /*9e50*/  F2I.S64.TRUNC R36, R36 ;  /* 0x0000002400247311 */ /* 0x000ea4000020d900 */
[----:B--2---:R-:W-:Y:S05]  /*9e60*/  BRA `(.L_x_1378) ;  /* 0x00000000009c7947 */ /* 0x004fea0003800000 */
.L_x_1390:
        /* <DEDUP_REMOVED lines=14> */
.L_x_1404:
[----:B------:R-:W-:Y:S05]  /*9f50*/  BSYNC.RECONVERGENT B0 ;  /* 0x0000000000007941 */ /* 0x000fea0003800200 */
.L_x_1403:
[----:B------:R-:W4:Y:S02]  /*9f60*/  F2I.S64.TRUNC R36, R36 ;  /* 0x0000002400247311 */ /* 0x000f24000020d900 */
[----:B----4-:R-:W-:Y:S05]  /*9f70*/  BRA `(.L_x_1378) ;  /* 0x0000000000587947 */ /* 0x010fea0003800000 */
.L_x_1377:
        /* <DEDUP_REMOVED lines=16> */
.L_x_1405:
[----:B------:R-:W-:Y:S01]  /*a080*/  CS2R R36, SRZ ;  /* 0x0000000000247805 */ /* 0x000fe2000001ff00 */
[----:B------:R-:W-:Y:S06]  /*a090*/  BRA `(.L_x_1378) ;  /* 0x0000000000107947 */ /* 0x000fec0003800000 */
.L_x_1402:
[----:B------:R3:W5:Y:S01]  /*a0a0*/  LDG.E.64 R36, desc[UR36][R2.64] ;  /* 0x0000002402247981 */ /* 0x000762000c1e1b00 */
[----:B------:R-:W-:Y:S05]  /*a0b0*/  BRA `(.L_x_1378) ;  /* 0x0000000000087947 */ /* 0x000fea0003800000 */
.L_x_1401:
[----:B------:R4:W5:Y:S01]  /*a0c0*/  LDG.E R36, desc[UR36][R2.64] ;  /* 0x0000002402247981 */ /* 0x000962000c1e1900 */
[----:B------:R-:W-:-:S07]  /*a0d0*/  IMAD.MOV.U32 R37, RZ, RZ, RZ ;  /* 0x000000ffff257224 */ /* 0x000fce00078e00ff */
.L_x_1378:
        /* <DEDUP_REMOVED lines=19> */
.L_x_1409:
[----:B------:R4:W5:Y:S01]  /*a210*/  LDG.E.U8 R34, desc[UR36][R2.64] ;  /* 0x0000002402227981 */ /* 0x000962000c1e1100 */
[----:B------:R-:W-:Y:S01]  /*a220*/  IMAD.MOV.U32 R35, RZ, RZ, RZ ;  /* 0x000000ffff237224 */ /* 0x000fe200078e00ff */
[----:B------:R-:W-:Y:S06]  /*a230*/  BRA `(.L_x_1411) ;  /* 0x0000000c00407947 */ /* 0x000fec0003800000 */
.L_x_1408:
        /* <DEDUP_REMOVED lines=8> */
.L_x_1413:
[----:B------:R-:W2:Y:S02]  /*a2c0*/  LDG.E R34, desc[UR36][R2.64] ;  /* 0x0000002402227981 */ /* 0x000ea4000c1e1900 */
[----:B--2---:R-:W-:Y:S01]  /*a2d0*/  SHF.R.S32.HI R35, RZ, 0x1f, R34 ;  /* 0x0000001fff237819 */ /* 0x004fe20000011422 */
[----:B------:R-:W-:Y:S06]  /*a2e0*/  BRA `(.L_x_1411) ;  /* 0x0000000c00147947 */ /* 0x000fec0003800000 */
.L_x_1412:
[----:B------:R-:W2:Y:S02]  /*a2f0*/  LDG.E.S16 R34, desc[UR36][R2.64] ;  /* 0x0000002402227981 */ /* 0x000ea4000c1e1700 */
[----:B--2---:R-:W-:Y:S01]  /*a300*/  SHF.R.S32.HI R35, RZ, 0x1f, R34 ;  /* 0x0000001fff237819 */ /* 0x004fe20000011422 */
[----:B------:R-:W-:Y:S06]  /*a310*/  BRA `(.L_x_1411) ;  /* 0x0000000c00087947 */ /* 0x000fec0003800000 */
.L_x_1407:
        /* <DEDUP_REMOVED lines=9> */
.L_x_1415:
[----:B------:R-:W2:Y:S02]  /*a3b0*/  LDG.E.U16 R2, desc[UR36][R2.64] ;  /* 0x0000002402027981 */ /* 0x000ea4000c1e1500 */
[----:B--2---:R-:W-:-:S06]  /*a3c0*/  HADD2.F32 R34, -RZ, R2.H0_H0 ;  /* 0x20000002ff227230 */ /* 0x004fcc0000004100 */
[----:B------:R-:W3:Y:S02]  /*a3d0*/  F2I.S64.TRUNC R34, R34 ;  /* 0x0000002200227311 */ /* 0x000ee4000020d900 */
[----:B---3--:R-:W-:Y:S05]  /*a3e0*/  BRA `(.L_x_1411) ;  /* 0x0000000800d47947 */ /* 0x008fea0003800000 */
.L_x_1414:
        /* <DEDUP_REMOVED lines=9> */
.L_x_1417:
[----:B------:R-:W2:Y:S02]  /*a480*/  LDG.E.U16 R2, desc[UR36][R2.64] ;  /* 0x0000002402027981 */ /* 0x000ea4000c1e1500 */
[----:B--2---:R-:W-:-:S06]  /*a490*/  HADD2.F32 R34, -RZ, R2.H0_H0 ;  /* 0x20000002ff227230 */ /* 0x004fcc0000004100 */
[----:B------:R-:W3:Y:S02]  /*a4a0*/  F2I.S64.TRUNC R34, R34 ;  /* 0x0000002200227311 */ /* 0x000ee4000020d900 */
[----:B---3--:R-:W-:Y:S05]  /*a4b0*/  BRA `(.L_x_1411) ;  /* 0x0000000800a07947 */ /* 0x008fea0003800000 */
.L_x_1416:
[----:B------:R-:W2:Y:S02]  /*a4c0*/  LDG.E.64 R2, desc[UR36][R2.64] ;  /* 0x0000002402027981 */ /* 0x000ea4000c1e1b00 */
[----:B--2---:R3:W4:Y:S02]  /*a4d0*/  F2I.S64.F64.TRUNC R34, R2 ;  /* 0x0000000200227311 */ /* 0x004724000030d900 */
[----:B---34-:R-:W-:Y:S05]  /*a4e0*/  BRA `(.L_x_1411) ;  /* 0x0000000800947947 */ /* 0x018fea0003800000 */
.L_x_1406:
        /* <DEDUP_REMOVED lines=13> */
.L_x_1420:
[----:B------:R-:W2:Y:S02]  /*a5c0*/  LDG.E.64 R2, desc[UR36][R2.64] ;  /* 0x0000002402027981 */ /* 0x000ea4000c1e1b00 */
[----:B--2---:R0:W1:Y:S02]  /*a5d0*/  F2I.S64.F64.TRUNC R34, R2 ;  /* 0x0000000200227311 */ /* 0x004064000030d900 */
[----:B01----:R-:W-:Y:S05]  /*a5e0*/  BRA `(.L_x_1411) ;  /* 0x0000000800547947 */ /* 0x003fea0003800000 */
.L_x_1419:
        /* <DEDUP_REMOVED lines=26> */
.L_x_1422:
        /* <DEDUP_REMOVED lines=13> */
.L_x_1421:
[----:B------:R-:W2:Y:S02]  /*a860*/  LDG.E.U16 R34, desc[UR36][R2.64] ;  /* 0x0000002402227981 */ /* 0x000ea4000c1e1500 */
[----:B--2---:R-:W-:-:S06]  /*a870*/  IMAD.U32 R34, R34, 0x10000, RZ ;  /* 0x0001000022227824 */ /* 0x004fcc00078e00ff */
[----:B------:R-:W0:Y:S02]  /*a880*/  F2I.S64.TRUNC R34, R34 ;  /* 0x0000002200227311 */ /* 0x000e24000020d900 */
[----:B0-----:R-:W-:Y:S05]  /*a890*/  BRA `(.L_x_1411) ;  /* 0x0000000400a87947 */ /* 0x001fea0003800000 */
.L_x_1418:
        /* <DEDUP_REMOVED lines=11> */
.L_x_1425:
        /* <DEDUP_REMOVED lines=21> */
.L_x_1429:
[----:B------:R-:W-:Y:S05]  /*aaa0*/  BSYNC.RECONVERGENT B1 ;  /* 0x0000000000017941 */ /* 0x000fea0003800200 */
.L_x_1428:
[----:B------:R-:W-:Y:S02]  /*aab0*/  SHF.L.U32 R0, R0, 0x14, RZ ;  /* 0x0000001400007819 */ /* 0x000fe400000006ff */
[----:B------:R-:W-:-:S04]  /*aac0*/  LEA R2, R2, 0x3b800000, 0x17 ;  /* 0x3b80000002027811 */ /* 0x000fc800078eb8ff */
[----:B------:R-:W-:-:S07]  /*aad0*/  LOP3.LUT R34, R2, R0, R7, 0xfe, !PT ;  /* 0x0000000002227212 */ /* 0x000fce00078efe07 */
.L_x_1427:
[----:B------:R-:W-:Y:S05]  /*aae0*/  BSYNC.RECONVERGENT B0 ;  /* 0x0000000000007941 */ /* 0x000fea0003800200 */
.L_x_1426:
[----:B------:R-:W1:Y:S02]  /*aaf0*/  F2I.S64.TRUNC R34, R34 ;  /* 0x0000002200227311 */ /* 0x000e64000020d900 */
[----:B-1----:R-:W-:Y:S05]  /*ab00*/  BRA `(.L_x_1411) ;  /* 0x00000004000c7947 */ /* 0x002fea0003800000 */
.L_x_1424:
        /* <DEDUP_REMOVED lines=21> */
.L_x_1433:
[----:B------:R-:W-:Y:S05]  /*ac60*/  BSYNC.RECONVERGENT B1 ;  /* 0x0000000000017941 */ /* 0x000fea0003800200 */
.L_x_1432:
[----:B------:R-:W-:Y:S01]  /*ac70*/  IMAD.SHL.U32 R0, R0, 0x200000, RZ ;  /* 0x0020000000007824 */ /* 0x000fe200078e00ff */
[----:B------:R-:W-:-:S04]  /*ac80*/  LEA R2, R2, 0x37800000, 0x17 ;  /* 0x3780000002027811 */ /* 0x000fc800078eb8ff */
[----:B------:R-:W-:-:S07]  /*ac90*/  LOP3.LUT R34, R2, R0, R7, 0xfe, !PT ;  /* 0x0000000002227212 */ /* 0x000fce00078efe07 */
.L_x_1431:
[----:B------:R-:W-:Y:S05]  /*aca0*/  BSYNC.RECONVERGENT B0 ;  /* 0x0000000000007941 */ /* 0x000fea0003800200 */
.L_x_1430:
[----:B------:R-:W1:Y:S02]  /*acb0*/  F2I.S64.TRUNC R34, R34 ;  /* 0x0000002200227311 */ /* 0x000e64000020d900 */
[----:B-1----:R-:W-:Y:S05]  /*acc0*/  BRA `(.L_x_1411) ;  /* 0x00000000009c7947 */ /* 0x002fea0003800000 */
.L_x_1423:
        /* <DEDUP_REMOVED lines=14> */
.L_x_1437:
[----:B------:R-:W-:Y:S05]  /*adb0*/  BSYNC.RECONVERGENT B0 ;  /* 0x0000000000007941 */ /* 0x000fea0003800200 */
.L_x_1436:
[----:B------:R-:W3:Y:S02]  /*adc0*/  F2I.S64.TRUNC R34, R34 ;  /* 0x0000002200227311 */ /* 0x000ee4000020d900 */
[----:B---3--:R-:W-:Y:S05]  /*add0*/  BRA `(.L_x_1411) ;  /* 0x0000000000587947 */ /* 0x008fea0003800000 */
.L_x_1410:
        /* <DEDUP_REMOVED lines=16> */
.L_x_1438:
[----:B------:R-:W-:Y:S01]  /*aee0*/  CS2R R34, SRZ ;  /* 0x0000000000227805 */ /* 0x000fe2000001ff00 */
[----:B------:R-:W-:Y:S06]  /*aef0*/  BRA `(.L_x_1411) ;  /* 0x0000000000107947 */ /* 0x000fec0003800000 */
.L_x_1435:
[----:B------:R2:W5:Y:S01]  /*af00*/  LDG.E.64 R34, desc[UR36][R2.64] ;  /* 0x0000002402227981 */ /* 0x000562000c1e1b00 */
[----:B------:R-:W-:Y:S05]  /*af10*/  BRA `(.L_x_1411) ;  /* 0x0000000000087947 */ /* 0x000fea0003800000 */
.L_x_1434:
[----:B------:R1:W5:Y:S01]  /*af20*/  LDG.E R34, desc[UR36][R2.64] ;  /* 0x0000002402227981 */ /* 0x000362000c1e1900 */
[----:B------:R-:W-:-:S07]  /*af30*/  IMAD.MOV.U32 R35, RZ, RZ, RZ ;  /* 0x000000ffff237224 */ /* 0x000fce00078e00ff */
.L_x_1411:
        /* <DEDUP_REMOVED lines=19> */
.L_x_1442:
[----:B------:R4:W5:Y:S01]  /*b070*/  LDG.E.U8 R32, desc[UR36][R2.64] ;  /* 0x0000002402207981 */ /* 0x000962000c1e1100 */
[----:B------:R-:W-:Y:S01]  /*b080*/  MOV R33, RZ ;  /* 0x000000ff00217202 */ /* 0x000fe20000000f00 */
[----:B------:R-:W-:Y:S06]  /*b090*/  BRA `(.L_x_1444) ;  /* 0x0000000c00407947 */ /* 0x000fec0003800000 */
.L_x_1441:
        /* <DEDUP_REMOVED lines=8> */
.L_x_1446:
[----:B------:R-:W2:Y:S02]  /*b120*/  LDG.E R32, desc[UR36][R2.64] ;  /* 0x0000002402207981 */ /* 0x000ea4000c1e1900 */
[----:B--2---:R-:W-:Y:S01]  /*b130*/  SHF.R.S32.HI R33, RZ, 0x1f, R32 ;  /* 0x0000001fff217819 */ /* 0x004fe20000011420 */
[----:B------:R-:W-:Y:S06]  /*b140*/  BRA `(.L_x_1444) ;  /* 0x0000000c00147947 */ /* 0x000fec0003800000 */
.L_x_1445:
[----:B------:R-:W2:Y:S02]  /*b150*/  LDG.E.S16 R32, desc[UR36][R2.64] ;  /* 0x0000002402207981 */ /* 0x000ea4000c1e1700 */
[----:B--2---:R-:W-:Y:S01]  /*b160*/  SHF.R.S32.HI R33, RZ, 0x1f, R32 ;  /* 0x0000001fff217819 */ /* 0x004fe20000011420 */
[----:B------:R-:W-:Y:S06]  /*b170*/  BRA `(.L_x_1444) ;  /* 0x0000000c00087947 */ /* 0x000fec0003800000 */
.L_x_1440:
        /* <DEDUP_REMOVED lines=9> */
.L_x_1448:
[----:B------:R-:W2:Y:S02]  /*b210*/  LDG.E.U16 R2, desc[UR36][R2.64] ;  /* 0x0000002402027981 */ /* 0x000ea4000c1e1500 */
[----:B--2---:R-:W-:-:S06]  /*b220*/  HADD2.F32 R32, -RZ, R2.H0_H0 ;  /* 0x20000002ff207230 */ /* 0x004fcc0000004100 */
[----:B------:R-:W0:Y:S02]  /*b230*/  F2I.S64.TRUNC R32, R32 ;  /* 0x0000002000207311 */ /* 0x000e24000020d900 */
[----:B0-----:R-:W-:Y:S05]  /*b240*/  BRA `(.L_x_1444) ;  /* 0x0000000800d47947 */ /* 0x001fea0003800000 */
.L_x_1447:
        /* <DEDUP_REMOVED lines=9> */
.L_x_1450:
[----:B------:R-:W2:Y:S02]  /*b2e0*/  LDG.E.U16 R2, desc[UR36][R2.64] ;  /* 0x0000002402027981 */ /* 0x000ea4000c1e1500 */
[----:B--2---:R-:W-:-:S06]  /*b2f0*/  HADD2.F32 R32, -RZ, R2.H0_H0 ;  /* 0x20000002ff207230 */ /* 0x004fcc0000004100 */
[----:B------:R-:W0:Y:S02]  /*b300*/  F2I.S64.TRUNC R32, R32 ;  /* 0x0000002000207311 */ /* 0x000e24000020d900 */
[----:B0-----:R-:W-:Y:S05]  /*b310*/  BRA `(.L_x_1444) ;  /* 0x0000000800a07947 */ /* 0x001fea0003800000 */
.L_x_1449:
[----:B------:R-:W2:Y:S02]  /*b320*/  LDG.E.64 R2, desc[UR36][R2.64] ;  /* 0x0000002402027981 */ /* 0x000ea4000c1e1b00 */
[----:B--2---:R0:W1:Y:S02]  /*b330*/  F2I.S64.F64.TRUNC R32, R2 ;  /* 0x0000000200207311 */ /* 0x004064000030d900 */
[----:B01----:R-:W-:Y:S05]  /*b340*/  BRA `(.L_x_1444) ;  /* 0x0000000800947947 */ /* 0x003fea0003800000 */
.L_x_1439:
        /* <DEDUP_REMOVED lines=13> */
.L_x_1453:
[----:B------:R-:W2:Y:S02]  /*b420*/  LDG.E.64 R2, desc[UR36][R2.64] ;  /* 0x0000002402027981 */ /* 0x000ea4000c1e1b00 */
[----:B--2---:R0:W1:Y:S02]  /*b430*/  F2I.S64.F64.TRUNC R32, R2 ;  /* 0x0000000200207311 */ /* 0x004064000030d900 */
[----:B01----:R-:W-:Y:S05]  /*b440*/  BRA `(.L_x_1444) ;  /* 0x0000000800547947 */ /* 0x003fea0003800000 */
.L_x_1452:
        /* <DEDUP_REMOVED lines=26> */
.L_x_1455:
        /* <DEDUP_REMOVED lines=13> */
.L_x_1454:
[----:B------:R-:W2:Y:S02]  /*b6c0*/  LDG.E.U16 R32, desc[UR36][R2.64] ;  /* 0x0000002402207981 */ /* 0x000ea4000c1e1500 */
[----:B--2---:R-:W-:-:S06]  /*b6d0*/  IMAD.U32 R32, R32, 0x10000, RZ ;  /* 0x0001000020207824 */ /* 0x004fcc00078e00ff */
[----:B------:R-:W0:Y:S02]  /*b6e0*/  F2I.S64.TRUNC R32, R32 ;  /* 0x0000002000207311 */ /* 0x000e24000020d900 */
[----:B0-----:R-:W-:Y:S05]  /*b6f0*/  BRA `(.L_x_1444) ;  /* 0x0000000400a87947 */ /* 0x001fea0003800000 */
.L_x_1451:
        /* <DEDUP_REMOVED lines=11> */
.L_x_1458:
        /* <DEDUP_REMOVED lines=21> */
.L_x_1462:
[----:B------:R-:W-:Y:S05]  /*b900*/  BSYNC.RECONVERGENT B1 ;  /* 0x0000000000017941 */ /* 0x000fea0003800200 */
.L_x_1461:
[----:B------:R-:W-:Y:S01]  /*b910*/  IMAD.SHL.U32 R0, R0, 0x100000, RZ ;  /* 0x0010000000007824 */ /* 0x000fe200078e00ff */
[----:B------:R-:W-:-:S04]  /*b920*/  LEA R2, R2, 0x3b800000, 0x17 ;  /* 0x3b80000002027811 */ /* 0x000fc800078eb8ff */
[----:B------:R-:W-:-:S07]  /*b930*/  LOP3.LUT R32, R2, R0, R7, 0xfe, !PT ;  /* 0x0000000002207212 */ /* 0x000fce00078efe07 */
.L_x_1460:
[----:B------:R-:W-:Y:S05]  /*b940*/  BSYNC.RECONVERGENT B0 ;  /* 0x0000000000007941 */ /* 0x000fea0003800200 */
.L_x_1459:
[----:B------:R-:W3:Y:S02]  /*b950*/  F2I.S64.TRUNC R32, R32 ;  /* 0x0000002000207311 */ /* 0x000ee4000020d900 */
[----:B---3--:R-:W-:Y:S05]  /*b960*/  BRA `(.L_x_1444) ;  /* 0x00000004000c7947 */ /* 0x008fea0003800000 */
.L_x_1457:
        /* <DEDUP_REMOVED lines=21> */
.L_x_1466:
[----:B------:R-:W-:Y:S05]  /*bac0*/  BSYNC.RECONVERGENT B1 ;  /* 0x0000000000017941 */ /* 0x000fea0003800200 */
.L_x_1465:
[----:B------:R-:W-:Y:S01]  /*bad0*/  IMAD.SHL.U32 R0, R0, 0x200000, RZ ;  /* 0x0020000000007824 */ /* 0x000fe200078e00ff */
[----:B------:R-:W-:-:S04]  /*bae0*/  LEA R2, R2, 0x37800000, 0x17 ;  /* 0x3780000002027811 */ /* 0x000fc800078eb8ff */
[----:B------:R-:W-:-:S07]  /*baf0*/  LOP3.LUT R32, R2, R0, R7, 0xfe, !PT ;  /* 0x0000000002207212 */ /* 0x000fce00078efe07 */
.L_x_1464:
[----:B------:R-:W-:Y:S05]  /*bb00*/  BSYNC.RECONVERGENT B0 ;  /* 0x0000000000007941 */ /* 0x000fea0003800200 */
.L_x_1463:
[----:B------:R-:W2:Y:S02]  /*bb10*/  F2I.S64.TRUNC R32, R32 ;  /* 0x0000002000207311 */ /* 0x000ea4000020d900 */
[----:B--2---:R-:W-:Y:S05]  /*bb20*/  BRA `(.L_x_1444) ;  /* 0x00000000009c7947 */ /* 0x004fea0003800000 */
.L_x_1456:
        /* <DEDUP_REMOVED lines=14> */
.L_x_1470:
[----:B------:R-:W-:Y:S05]  /*bc10*/  BSYNC.RECONVERGENT B0 ;  /* 0x0000000000007941 */ /* 0x000fea0003800200 */
.L_x_1469:
[----:B------:R-:W1:Y:S02]  /*bc20*/  F2I.S64.TRUNC R32, R32 ;  /* 0x0000002000207311 */ /* 0x000e64000020d900 */
[----:B-1----:R-:W-:Y:S05]  /*bc30*/  BRA `(.L_x_1444) ;  /* 0x0000000000587947 */ /* 0x002fea0003800000 */
.L_x_1443:
        /* <DEDUP_REMOVED lines=16> */
.L_x_1471:
[----:B------:R-:W-:Y:S01]  /*bd40*/  CS2R R32, SRZ ;  /* 0x0000000000207805 */ /* 0x000fe2000001ff00 */
[----:B------:R-:W-:Y:S06]  /*bd50*/  BRA `(.L_x_1444) ;  /* 0x0000000000107947 */ /* 0x000fec0003800000 */
.L_x_1468:
[----:B------:R0:W5:Y:S01]  /*bd60*/  LDG.E.64 R32, desc[UR36][R2.64] ;  /* 0x0000002402207981 */ /* 0x000162000c1e1b00 */
[----:B------:R-:W-:Y:S05]  /*bd70*/  BRA `(.L_x_1444) ;  /* 0x0000000000087947 */ /* 0x000fea0003800000 */
.L_x_1467:
[----:B------:R1:W5:Y:S01]  /*bd80*/  LDG.E R32, desc[UR36][R2.64] ;  /* 0x0000002402207981 */ /* 0x000362000c1e1900 */
[----:B------:R-:W-:-:S07]  /*bd90*/  IMAD.MOV.U32 R33, RZ, RZ, RZ ;  /* 0x000000ffff217224 */ /* 0x000fce00078e00ff */
.L_x_1444:
        /* <DEDUP_REMOVED lines=19> */
.L_x_1475:
[----:B------:R0:W5:Y:S01]  /*bed0*/  LDG.E.U8 R30, desc[UR36][R2.64] ;  /* 0x00000024021e7981 */ /* 0x000162000c1e1100 */
[----:B------:R-:W-:Y:S01]  /*bee0*/  IMAD.MOV.U32 R31, RZ, RZ, RZ ;  /* 0x000000ffff1f7224 */ /* 0x000fe200078e00ff */
[----:B------:R-:W-:Y:S06]  /*bef0*/  BRA `(.L_x_1477) ;  /* 0x0000000c00407947 */ /* 0x000fec0003800000 */
.L_x_1474:
        /* <DEDUP_REMOVED lines=8> */
.L_x_1479:
[----:B------:R-:W2:Y:S02]  /*bf80*/  LDG.E R30, desc[UR36][R2.64] ;  /* 0x00000024021e7981 */ /* 0x000ea4000c1e1900 */
[----:B--2---:R-:W-:Y:S01]  /*bf90*/  SHF.R.S32.HI R31, RZ, 0x1f, R30 ;  /* 0x0000001fff1f7819 */ /* 0x004fe2000001141e */
[----:B------:R-:W-:Y:S06]  /*bfa0*/  BRA `(.L_x_1477) ;  /* 0x0000000c00147947 */ /* 0x000fec0003800000 */
.L_x_1478:
[----:B------:R-:W2:Y:S02]  /*bfb0*/  LDG.E.S16 R30, desc[UR36][R2.64] ;  /* 0x00000024021e7981 */ /* 0x000ea4000c1e1700 */
[----:B--2---:R-:W-:Y:S01]  /*bfc0*/  SHF.R.S32.HI R31, RZ, 0x1f, R30 ;  /* 0x0000001fff1f7819 */ /* 0x004fe2000001141e */
[----:B------:R-:W-:Y:S06]  /*bfd0*/  BRA `(.L_x_1477) ;  /* 0x0000000c00087947 */ /* 0x000fec0003800000 */
.L_x_1473:
        /* <DEDUP_REMOVED lines=9> */
.L_x_1481:
[----:B------:R-:W2:Y:S02]  /*c070*/  LDG.E.U16 R2, desc[UR36][R2.64] ;  /* 0x0000002402027981 */ /* 0x000ea4000c1e1500 */
[----:B--2---:R-:W-:-:S06]  /*c080*/  HADD2.F32 R30, -RZ, R2.H0_H0 ;  /* 0x20000002ff1e7230 */ /* 0x004fcc0000004100 */
[----:B------:R-:W2:Y:S02]  /*c090*/  F2I.S64.TRUNC R30, R30 ;  /* 0x0000001e001e7311 */ /* 0x000ea4000020d900 */
[----:B--2---:R-:W-:Y:S05]  /*c0a0*/  BRA `(.L_x_1477) ;  /* 0x0000000800d47947 */ /* 0x004fea0003800000 */
.L_x_1480:
        /* <DEDUP_REMOVED lines=9> */
.L_x_1483:
[----:B------:R-:W2:Y:S02]  /*c140*/  LDG.E.U16 R2, desc[UR36][R2.64] ;  /* 0x0000002402027981 */ /* 0x000ea4000c1e1500 */
[----:B--2---:R-:W-:-:S06]  /*c150*/  HADD2.F32 R30, -RZ, R2.H0_H0 ;  /* 0x20000002ff1e7230 */ /* 0x004fcc0000004100 */
[----:B------:R-:W2:Y:S02]  /*c160*/  F2I.S64.TRUNC R30, R30 ;  /* 0x0000001e001e7311 */ /* 0x000ea4000020d900 */
[----:B--2---:R-:W-:Y:S05]  /*c170*/  BRA `(.L_x_1477) ;  /* 0x0000000800a07947 */ /* 0x004fea0003800000 */
.L_x_1482:
[----:B------:R-:W2:Y:S02]  /*c180*/  LDG.E.64 R2, desc[UR36][R2.64] ;  /* 0x0000002402027981 */ /* 0x000ea4000c1e1b00 */
[----:B--2---:R2:W3:Y:S02]  /*c190*/  F2I.S64.F64.TRUNC R30, R2 ;  /* 0x00000002001e7311 */ /* 0x0044e4000030d900 */
[----:B--23--:R-:W-:Y:S05]  /*c1a0*/  BRA `(.L_x_1477) ;  /* 0x0000000800947947 */ /* 0x00cfea0003800000 */
.L_x_1472:
        /* <DEDUP_REMOVED lines=13> */
.L_x_1486:
[----:B------:R-:W2:Y:S02]  /*c280*/  LDG.E.64 R2, desc[UR36][R2.64] ;  /* 0x0000002402027981 */ /* 0x000ea4000c1e1b00 */
[----:B--2---:R2:W3:Y:S02]  /*c290*/  F2I.S64.F64.TRUNC R30, R2 ;  /* 0x00000002001e7311 */ /* 0x0044e4000030d900 */
[----:B--23--:R-:W-:Y:S05]  /*c2a0*/  BRA `(.L_x_1477) ;  /* 0x0000000800547947 */ /* 0x00cfea0003800000 */
.L_x_1485:
        /* <DEDUP_REMOVED lines=26> */
.L_x_1488:
        /* <DEDUP_REMOVED lines=13> */
.L_x_1487:
[----:B------:R-:W2:Y:S02]  /*c520*/  LDG.E.U16 R30, desc[UR36][R2.64] ;  /* 0x00000024021e7981 */ /* 0x000ea4000c1e1500 */
[----:B--2---:R-:W-:-:S06]  /*c530*/  SHF.L.U32 R30, R30, 0x10, RZ ;  /* 0x000000101e1e7819 */ /* 0x004fcc00000006ff */
[----:B------:R-:W2:Y:S02]  /*c540*/  F2I.S64.TRUNC R30, R30 ;  /* 0x0000001e001e7311 */ /* 0x000ea4000020d900 */
[----:B--2---:R-:W-:Y:S05]  /*c550*/  BRA `(.L_x_1477) ;  /* 0x0000000400a87947 */ /* 0x004fea0003800000 */
.L_x_1484:
        /* <DEDUP_REMOVED lines=11> */
.L_x_1491:
        /* <DEDUP_REMOVED lines=21> */
.L_x_1495:
[----:B------:R-:W-:Y:S05]  /*c760*/  BSYNC.RECONVERGENT B1 ;  /* 0x0000000000017941 */ /* 0x000fea0003800200 */
.L_x_1494:
[----:B------:R-:W-:Y:S01]  /*c770*/  IMAD.SHL.U32 R0, R0, 0x100000, RZ ;  /* 0x0010000000007824 */ /* 0x000fe200078e00ff */
[----:B------:R-:W-:-:S04]  /*c780*/  LEA R2, R2, 0x3b800000, 0x17 ;  /* 0x3b80000002027811 */ /* 0x000fc800078eb8ff */
[----:B------:R-:W-:-:S07]  /*c790*/  LOP3.LUT R30, R2, R0, R7, 0xfe, !PT ;  /* 0x00000000021e7212 */ /* 0x000fce00078efe07 */
.L_x_1493:
[----:B------:R-:W-:Y:S05]  /*c7a0*/  BSYNC.RECONVERGENT B0 ;  /* 0x0000000000007941 */ /* 0x000fea0003800200 */
.L_x_1492:
[----:B------:R-:W4:Y:S02]  /*c7b0*/  F2I.S64.TRUNC R30, R30 ;  /* 0x0000001e001e7311 */ /* 0x000f24000020d900 */
[----:B----4-:R-:W-:Y:S05]  /*c7c0*/  BRA `(.L_x_1477) ;  /* 0x00000004000c7947 */ /* 0x010fea0003800000 */
.L_x_1490:
        /* <DEDUP_REMOVED lines=21> */
.L_x_1499:
[----:B------:R-:W-:Y:S05]  /*c920*/  BSYNC.RECONVERGENT B1 ;  /* 0x0000000000017941 */ /* 0x000fea0003800200 */
.L_x_1498:
[----:B------:R-:W-:Y:S01]  /*c930*/  IMAD.SHL.U32 R0, R0, 0x200000, RZ ;  /* 0x0020000000007824 */ /* 0x000fe200078e00ff */
[----:B------:R-:W-:-:S04]  /*c940*/  LEA R2, R2, 0x37800000, 0x17 ;  /* 0x3780000002027811 */ /* 0x000fc800078eb8ff */
[----:B------:R-:W-:-:S07]  /*c950*/  LOP3.LUT R30, R2, R0, R7, 0xfe, !PT ;  /* 0x00000000021e7212 */ /* 0x000fce00078efe07 */
.L_x_1497:
[----:B------:R-:W-:Y:S05]  /*c960*/  BSYNC.RECONVERGENT B0 ;  /* 0x0000000000007941 */ /* 0x000fea0003800200 */
.L_x_1496:
[----:B------:R-:W4:Y:S02]  /*c970*/  F2I.S64.TRUNC R30, R30 ;  /* 0x0000001e001e7311 */ /* 0x000f24000020d900 */
[----:B----4-:R-:W-:Y:S05]  /*c980*/  BRA `(.L_x_1477) ;  /* 0x00000000009c7947 */ /* 0x010fea0003800000 */
.L_x_1489:
        /* <DEDUP_REMOVED lines=14> */
.L_x_1503:
[----:B------:R-:W-:Y:S05]  /*ca70*/  BSYNC.RECONVERGENT B0 ;  /* 0x0000000000007941 */ /* 0x000fea0003800200 */
.L_x_1502:
[----:B------:R-:W3:Y:S02]  /*ca80*/  F2I.S64.TRUNC R30, R30 ;  /* 0x0000001e001e7311 */ /* 0x000ee4000020d900 */
[----:B---3--:R-:W-:Y:S05]  /*ca90*/  BRA `(.L_x_1477) ;  /* 0x0000000000587947 */ /* 0x008fea0003800000 */
.L_x_1476:
        /* <DEDUP_REMOVED lines=16> */
.L_x_1504:
[----:B------:R-:W-:Y:S01]  /*cba0*/  CS2R R30, SRZ ;  /* 0x00000000001e7805 */ /* 0x000fe2000001ff00 */
[----:B------:R-:W-:Y:S06]  /*cbb0*/  BRA `(.L_x_1477) ;  /* 0x0000000000107947 */ /* 0x000fec0003800000 */
.L_x_1501:
[----:B------:R2:W5:Y:S01]  /*cbc0*/  LDG.E.64 R30, desc[UR36][R2.64] ;  /* 0x00000024021e7981 */ /* 0x000562000c1e1b00 */
[----:B------:R-:W-:Y:S05]  /*cbd0*/  BRA `(.L_x_1477) ;  /* 0x0000000000087947 */ /* 0x000fea0003800000 */
.L_x_1500:
[----:B------:R3:W5:Y:S01]  /*cbe0*/  LDG.E R30, desc[UR36][R2.64] ;  /* 0x00000024021e7981 */ /* 0x000762000c1e1900 */
[----:B------:R-:W-:-:S07]  /*cbf0*/  HFMA2 R31, -RZ, RZ, 0, 0 ;  /* 0x00000000ff1f7431 */ /* 0x000fce00000001ff */
.L_x_1477:
        /* <DEDUP_REMOVED lines=19> */
.L_x_1508:
[----:B------:R3:W5:Y:S01]  /*cd30*/  LDG.E.U8 R28, desc[UR36][R2.64] ;  /* 0x00000024021c7981 */ /* 0x000762000c1e1100 */
[----:B------:R-:W-:Y:S01]  /*cd40*/  IMAD.MOV.U32 R29, RZ, RZ, RZ ;  /* 0x000000ffff1d7224 */ /* 0x000fe200078e00ff */
[----:B------:R-:W-:Y:S06]  /*cd50*/  BRA `(.L_x_1510) ;  /* 0x0000000c00407947 */ /* 0x000fec0003800000 */
.L_x_1507:
        /* <DEDUP_REMOVED lines=8> */
.L_x_1512:
[----:B------:R-:W2:Y:S02]  /*cde0*/  LDG.E R28, desc[UR36][R2.64] ;  /* 0x00000024021c7981 */ /* 0x000ea4000c1e1900 */
[----:B--2---:R-:W-:Y:S01]  /*cdf0*/  SHF.R.S32.HI R29, RZ, 0x1f, R28 ;  /* 0x0000001fff1d7819 */ /* 0x004fe2000001141c */
[----:B------:R-:W-:Y:S06]  /*ce00*/  BRA `(.L_x_1510) ;  /* 0x0000000c00147947 */ /* 0x000fec0003800000 */
.L_x_1511:
[----:B------:R-:W2:Y:S02]  /*ce10*/  LDG.E.S16 R28, desc[UR36][R2.64] ;  /* 0x00000024021c7981 */ /* 0x000ea4000c1e1700 */
[----:B--2---:R-:W-:Y:S01]  /*ce20*/  SHF.R.S32.HI R29, RZ, 0x1f, R28 ;  /* 0x0000001fff1d7819 */ /* 0x004fe2000001141c */
[----:B------:R-:W-:Y:S06]  /*ce30*/  BRA `(.L_x_1510) ;  /* 0x0000000c00087947 */ /* 0x000fec0003800000 */
.L_x_1506:
        /* <DEDUP_REMOVED lines=9> */
.L_x_1514:
[----:B------:R-:W2:Y:S02]  /*ced0*/  LDG.E.U16 R2, desc[UR36][R2.64] ;  /* 0x0000002402027981 */ /* 0x000ea4000c1e1500 */
[----:B--2---:R-:W-:-:S06]  /*cee0*/  HADD2.F32 R28, -RZ, R2.H0_H0 ;  /* 0x20000002ff1c7230 */ /* 0x004fcc0000004100 */
[----:B------:R-:W3:Y:S02]  /*cef0*/  F2I.S64.TRUNC R28, R28 ;  /* 0x0000001c001c7311 */ /* 0x000ee4000020d900 */
[----:B---3--:R-:W-:Y:S05]  /*cf00*/  BRA `(.L_x_1510) ;  /* 0x0000000800d47947 */ /* 0x008fea0003800000 */
.L_x_1513:
        /* <DEDUP_REMOVED lines=9> */
.L_x_1516:
[----:B------:R-:W2:Y:S02]  /*cfa0*/  LDG.E.U16 R2, desc[UR36][R2.64] ;  /* 0x0000002402027981 */ /* 0x000ea4000c1e1500 */
[----:B--2---:R-:W-:-:S06]  /*cfb0*/  HADD2.F32 R28, -RZ, R2.H0_H0 ;  /* 0x20000002ff1c7230 */ /* 0x004fcc0000004100 */
[----:B------:R-:W3:Y:S02]  /*cfc0*/  F2I.S64.TRUNC R28, R28 ;  /* 0x0000001c001c7311 */ /* 0x000ee4000020d900 */
[----:B---3--:R-:W-:Y:S05]  /*cfd0*/  BRA `(.L_x_1510) ;  /* 0x0000000800a07947 */ /* 0x008fea0003800000 */
.L_x_1515:
[----:B------:R-:W2:Y:S02]  /*cfe0*/  LDG.E.64 R2, desc[UR36][R2.64] ;  /* 0x0000002402027981 */ /* 0x000ea4000c1e1b00 */
[----:B--2---:R3:W4:Y:S02]  /*cff0*/  F2I.S64.F64.TRUNC R28, R2 ;  /* 0x00000002001c7311 */ /* 0x004724000030d900 */
[----:B---34-:R-:W-:Y:S05]  /*d000*/  BRA `(.L_x_1510) ;  /* 0x0000000800947947 */ /* 0x018fea0003800000 */
.L_x_1505:
        /* <DEDUP_REMOVED lines=13> */
.L_x_1519:
[----:B------:R-:W2:Y:S02]  /*d0e0*/  LDG.E.64 R2, desc[UR36][R2.64] ;  /* 0x0000002402027981 */ /* 0x000ea4000c1e1b00 */
[----:B--2---:R3:W4:Y:S02]  /*d0f0*/  F2I.S64.F64.TRUNC R28, R2 ;  /* 0x00000002001c7311 */ /* 0x004724000030d900 */
[----:B---34-:R-:W-:Y:S05]  /*d100*/  BRA `(.L_x_1510) ;  /* 0x0000000800547947 */ /* 0x018fea0003800000 */
.L_x_1518:
        /* <DEDUP_REMOVED lines=26> */
.L_x_1521:
        /* <DEDUP_REMOVED lines=13> */
.L_x_1520:
[----:B------:R-:W2:Y:S02]  /*d380*/  LDG.E.U16 R28, desc[UR36][R2.64] ;  /* 0x00000024021c7981 */ /* 0x000ea4000c1e1500 */
[----:B--2---:R-:W-:-:S06]  /*d390*/  IMAD.U32 R28, R28, 0x10000, RZ ;  /* 0x000100001c1c7824 */ /* 0x004fcc00078e00ff */
[----:B------:R-:W3:Y:S02]  /*d3a0*/  F2I.S64.TRUNC R28, R28 ;  /* 0x0000001c001c7311 */ /* 0x000ee4000020d900 */
[----:B---3--:R-:W-:Y:S05]  /*d3b0*/  BRA `(.L_x_1510) ;  /* 0x0000000400a87947 */ /* 0x008fea0003800000 */
.L_x_1517:
        /* <DEDUP_REMOVED lines=11> */
.L_x_1524:
        /* <DEDUP_REMOVED lines=21> */
.L_x_1528:
[----:B------:R-:W-:Y:S05]  /*d5c0*/  BSYNC.RECONVERGENT B1 ;  /* 0x0000000000017941 */ /* 0x000fea0003800200 */
.L_x_1527:
[----:B------:R-:W-:Y:S01]  /*d5d0*/  IMAD.SHL.U32 R0, R0, 0x100000, RZ ;  /* 0x0010000000007824 */ /* 0x000fe200078e00ff */
[----:B------:R-:W-:-:S04]  /*d5e0*/  LEA R2, R2, 0x3b800000, 0x17 ;  /* 0x3b80000002027811 */ /* 0x000fc800078eb8ff */
[----:B------:R-:W-:-:S07]  /*d5f0*/  LOP3.LUT R28, R2, R0, R7, 0xfe, !PT ;  /* 0x00000000021c7212 */ /* 0x000fce00078efe07 */
.L_x_1526:
[----:B------:R-:W-:Y:S05]  /*d600*/  BSYNC.RECONVERGENT B0 ;  /* 0x0000000000007941 */ /* 0x000fea0003800200 */
.L_x_1525:
[----:B------:R-:W2:Y:S02]  /*d610*/  F2I.S64.TRUNC R28, R28 ;  /* 0x0000001c001c7311 */ /* 0x000ea4000020d900 */
[----:B--2---:R-:W-:Y:S05]  /*d620*/  BRA `(.L_x_1510) ;  /* 0x00000004000c7947 */ /* 0x004fea0003800000 */
.L_x_1523:
        /* <DEDUP_REMOVED lines=21> */
.L_x_1532:
[----:B------:R-:W-:Y:S05]  /*d780*/  BSYNC.RECONVERGENT B1 ;  /* 0x0000000000017941 */ /* 0x000fea0003800200 */
.L_x_1531:
[----:B------:R-:W-:Y:S02]  /*d790*/  SHF.L.U32 R0, R0, 0x15, RZ ;  /* 0x0000001500007819 */ /* 0x000fe400000006ff */
[----:B------:R-:W-:-:S04]  /*d7a0*/  LEA R2, R2, 0x37800000, 0x17 ;  /* 0x3780000002027811 */ /* 0x000fc800078eb8ff */
[----:B------:R-:W-:-:S07]  /*d7b0*/  LOP3.LUT R28, R2, R0, R7, 0xfe, !PT ;  /* 0x00000000021c7212 */ /* 0x000fce00078efe07 */
.L_x_1530:
[----:B------:R-:W-:Y:S05]  /*d7c0*/  BSYNC.RECONVERGENT B0 ;  /* 0x0000000000007941 */ /* 0x000fea0003800200 */
.L_x_1529:
[----:B------:R-:W2:Y:S02]  /*d7d0*/  F2I.S64.TRUNC R28, R28 ;  /* 0x0000001c001c7311 */ /* 0x000ea4000020d900 */
[----:B--2---:R-:W-:Y:S05]  /*d7e0*/  BRA `(.L_x_1510) ;  /* 0x00000000009c7947 */ /* 0x004fea0003800000 */
.L_x_1522:
        /* <DEDUP_REMOVED lines=14> */
.L_x_1536:
[----:B------:R-:W-:Y:S05]  /*d8d0*/  BSYNC.RECONVERGENT B0 ;  /* 0x0000000000007941 */ /* 0x000fea0003800200 */
.L_x_1535:
[----:B------:R-:W0:Y:S02]  /*d8e0*/  F2I.S64.TRUNC R28, R28 ;  /* 0x0000001c001c7311 */ /* 0x000e24000020d900 */
[----:B0-----:R-:W-:Y:S05]  /*d8f0*/  BRA `(.L_x_1510) ;  /* 0x0000000000587947 */ /* 0x001fea0003800000 */
.L_x_1509:
        /* <DEDUP_REMOVED lines=16> */
.L_x_1537:
[----:B------:R-:W-:Y:S01]  /*da00*/  CS2R R28, SRZ ;  /* 0x00000000001c7805 */ /* 0x000fe2000001ff00 */
[----:B------:R-:W-:Y:S06]  /*da10*/  BRA `(.L_x_1510) ;  /* 0x0000000000107947 */ /* 0x000fec0003800000 */
.L_x_1534:
[----:B------:R0:W5:Y:S01]  /*da20*/  LDG.E.64 R28, desc[UR36][R2.64] ;  /* 0x00000024021c7981 */ /* 0x000162000c1e1b00 */
[----:B------:R-:W-:Y:S05]  /*da30*/  BRA `(.L_x_1510) ;  /* 0x0000000000087947 */ /* 0x000fea0003800000 */
.L_x_1533:
[----:B------:R1:W5:Y:S01]  /*da40*/  LDG.E R28, desc[UR36][R2.64] ;  /* 0x00000024021c7981 */ /* 0x000362000c1e1900 */
[----:B------:R-:W-:-:S07]  /*da50*/  IMAD.MOV.U32 R29, RZ, RZ, RZ ;  /* 0x000000ffff1d7224 */ /* 0x000fce00078e00ff */
.L_x_1510:
[----:B------:R-:W-:-:S07]  /*da60*/  VIADD R59, R59, 0x80 ;  /* 0x000000803b3b7836 */ /* 0x000fce0000000000 */
.L_x_1372:
[----:B------:R-:W-:Y:S05]  /*da70*/  BSYNC.RECONVERGENT B6 ;  /* 0x0000000000067941 */ /* 0x000fea0003800200 */
.L_x_1371:
        /* <DEDUP_REMOVED lines=14> */
[----:B0-----:R-:W-:-:S04]  /*db60*/  IADD3 R2, P0, PT, R5, R2, RZ ;  /* 0x0000000205027210 */ /* 0x001fc80007f1e0ff */
[----:B------:R-:W-:-:S04]  /*db70*/  IADD3.X R3, PT, PT, RZ, R3, RZ, P0, !PT ;  /* 0x00000003ff037210 */ /* 0x000fc800007fe4ff */
        /* <DEDUP_REMOVED lines=12> */
.L_x_1543:
[----:B------:R3:W5:Y:S01]  /*dc40*/  LDG.E.U8 R24, desc[UR36][R2.64] ;  /* 0x0000002402187981 */ /* 0x000762000c1e1100 */
[----:B------:R-:W-:Y:S01]  /*dc50*/  IMAD.MOV.U32 R25, RZ, RZ, RZ ;  /* 0x000000ffff197224 */ /* 0x000fe200078e00ff */
[----:B------:R-:W-:Y:S06]  /*dc60*/  BRA `(.L_x_1545) ;  /* 0x0000000c00407947 */ /* 0x000fec0003800000 */
.L_x_1542:
        /* <DEDUP_REMOVED lines=8> */
.L_x_1547:
[----:B------:R-:W2:Y:S02]  /*dcf0*/  LDG.E R24, desc[UR36][R2.64] ;  /* 0x0000002402187981 */ /* 0x000ea4000c1e1900 */
[----:B--2---:R-:W-:Y:S01]  /*dd00*/  SHF.R.S32.HI R25, RZ, 0x1f, R24 ;  /* 0x0000001fff197819 */ /* 0x004fe20000011418 */
[----:B------:R-:W-:Y:S06]  /*dd10*/  BRA `(.L_x_1545) ;  /* 0x0000000c00147947 */ /* 0x000fec0003800000 */
.L_x_1546:
[----:B------:R-:W2:Y:S02]  /*dd20*/  LDG.E.S16 R24, desc[UR36][R2.64] ;  /* 0x0000002402187981 */ /* 0x000ea4000c1e1700 */
[----:B--2---:R-:W-:Y:S01]  /*dd30*/  SHF.R.S32.HI R25, RZ, 0x1f, R24 ;  /* 0x0000001fff197819 */ /* 0x004fe20000011418 */
[----:B------:R-:W-:Y:S06]  /*dd40*/  BRA `(.L_x_1545) ;  /* 0x0000000c00087947 */ /* 0x000fec0003800000 */
.L_x_1541:
        /* <DEDUP_REMOVED lines=9> */
.L_x_1549:
[----:B------:R-:W2:Y:S02]  /*dde0*/  LDG.E.U16 R2, desc[UR36][R2.64] ;  /* 0x0000002402027981 */ /* 0x000ea4000c1e1500 */
[----:B--2---:R-:W-:-:S06]  /*ddf0*/  HADD2.F32 R24, -RZ, R2.H0_H0 ;  /* 0x20000002ff187230 */ /* 0x004fcc0000004100 */
[----:B------:R-:W0:Y:S02]  /*de00*/  F2I.S64.TRUNC R24, R24 ;  /* 0x0000001800187311 */ /* 0x000e24000020d900 */
[----:B0-----:R-:W-:Y:S05]  /*de10*/  BRA `(.L_x_1545) ;  /* 0x0000000800d47947 */ /* 0x001fea0003800000 */
.L_x_1548:
        /* <DEDUP_REMOVED lines=9> */
.L_x_1551:
[----:B------:R-:W2:Y:S02]  /*deb0*/  LDG.E.U16 R2, desc[UR36][R2.64] ;  /* 0x0000002402027981 */ /* 0x000ea4000c1e1500 */
[----:B--2---:R-:W-:-:S06]  /*dec0*/  HADD2.F32 R24, -RZ, R2.H0_H0 ;  /* 0x20000002ff187230 */ /* 0x004fcc0000004100 */
[----:B------:R-:W0:Y:S02]  /*ded0*/  F2I.S64.TRUNC R24, R24 ;  /* 0x0000001800187311 */ /* 0x000e24000020d900 */
[----:B0-----:R-:W-:Y:S05]  /*dee0*/  BRA `(.L_x_1545) ;  /* 0x0000000800a07947 */ /* 0x001fea0003800000 */
.L_x_1550:
[----:B------:R-:W2:Y:S02]  /*def0*/  LDG.E.64 R2, desc[UR36][R2.64] ;  /* 0x0000002402027981 */ /* 0x000ea4000c1e1b00 */
[----:B--2---:R0:W1:Y:S02]  /*df00*/  F2I.S64.F64.TRUNC R24, R2 ;  /* 0x0000000200187311 */ /* 0x004064000030d900 */
[----:B01----:R-:W-:Y:S05]  /*df10*/  BRA `(.L_x_1545) ;  /* 0x0000000800947947 */ /* 0x003fea0003800000 */
.L_x_1540:
        /* <DEDUP_REMOVED lines=13> */
.L_x_1554:
[----:B------:R-:W2:Y:S02]  /*dff0*/  LDG.E.64 R2, desc[UR36][R2.64] ;  /* 0x0000002402027981 */ /* 0x000ea4000c1e1b00 */
[----:B--2---:R0:W1:Y:S02]  /*e000*/  F2I.S64.F64.TRUNC R24, R2 ;  /* 0x0000000200187311 */ /* 0x004064000030d900 */
[----:B01----:R-:W-:Y:S05]  /*e010*/  BRA `(.L_x_1545) ;  /* 0x0000000800547947 */ /* 0x003fea0003800000 */
.L_x_1553:
        /* <DEDUP_REMOVED lines=26> */
.L_x_1556:
        /* <DEDUP_REMOVED lines=13> */
.L_x_1555:
[----:B------:R-:W2:Y:S02]  /*e290*/  LDG.E.U16 R24, desc[UR36][R2.64] ;  /* 0x0000002402187981 */ /* 0x000ea4000c1e1500 */
[----:B--2---:R-:W-:-:S06]  /*e2a0*/  SHF.L.U32 R24, R24, 0x10, RZ ;  /* 0x0000001018187819 */ /* 0x004fcc00000006ff */
[----:B------:R-:W0:Y:S02]  /*e2b0*/  F2I.S64.TRUNC R24, R24 ;  /* 0x0000001800187311 */ /* 0x000e24000020d900 */
[----:B0-----:R-:W-:Y:S05]  /*e2c0*/  BRA `(.L_x_1545) ;  /* 0x0000000400a87947 */ /* 0x001fea0003800000 */
.L_x_1552:
        /* <DEDUP_REMOVED lines=11> */
.L_x_1559:
        /* <DEDUP_REMOVED lines=21> */
.L_x_1563:
[----:B------:R-:W-:Y:S05]  /*e4d0*/  BSYNC.RECONVERGENT B1 ;  /* 0x0000000000017941 */ /* 0x000fea0003800200 */
.L_x_1562:
[----:B------:R-:W-:Y:S01]  /*e4e0*/  IMAD.SHL.U32 R0, R0, 0x100000, RZ ;  /* 0x0010000000007824 */ /* 0x000fe200078e00ff */
[----:B------:R-:W-:-:S04]  /*e4f0*/  LEA R2, R2, 0x3b800000, 0x17 ;  /* 0x3b80000002027811 */ /* 0x000fc800078eb8ff */
[----:B------:R-:W-:-:S07]  /*e500*/  LOP3.LUT R24, R2, R0, R7, 0xfe, !PT ;  /* 0x0000000002187212 */ /* 0x000fce00078efe07 */
.L_x_1561:
[----:B------:R-:W-:Y:S05]  /*e510*/  BSYNC.RECONVERGENT B0 ;  /* 0x0000000000007941 */ /* 0x000fea0003800200 */
.L_x_1560:
[----:B------:R-:W2:Y:S02]  /*e520*/  F2I.S64.TRUNC R24, R24 ;  /* 0x0000001800187311 */ /* 0x000ea4000020d900 */
[----:B--2---:R-:W-:Y:S05]  /*e530*/  BRA `(.L_x_1545) ;  /* 0x00000004000c7947 */ /* 0x004fea0003800000 */
.L_x_1558:
        /* <DEDUP_REMOVED lines=21> */
.L_x_1567:
[----:B------:R-:W-:Y:S05]  /*e690*/  BSYNC.RECONVERGENT B1 ;  /* 0x0000000000017941 */ /* 0x000fea0003800200 */
.L_x_1566:
[----:B------:R-:W-:Y:S01]  /*e6a0*/  IMAD.SHL.U32 R0, R0, 0x200000, RZ ;  /* 0x0020000000007824 */ /* 0x000fe200078e00ff */
[----:B------:R-:W-:-:S04]  /*e6b0*/  LEA R2, R2, 0x37800000, 0x17 ;  /* 0x3780000002027811 */ /* 0x000fc800078eb8ff */
[----:B------:R-:W-:-:S07]  /*e6c0*/  LOP3.LUT R24, R2, R0, R7, 0xfe, !PT ;  /* 0x0000000002187212 */ /* 0x000fce00078efe07 */
.L_x_1565:
[----:B------:R-:W-:Y:S05]  /*e6d0*/  BSYNC.RECONVERGENT B0 ;  /* 0x0000000000007941 */ /* 0x000fea0003800200 */
.L_x_1564:
[----:B------:R-:W2:Y:S02]  /*e6e0*/  F2I.S64.TRUNC R24, R24 ;  /* 0x0000001800187311 */ /* 0x000ea4000020d900 */
[----:B--2---:R-:W-:Y:S05]  /*e6f0*/  BRA `(.L_x_1545) ;  /* 0x00000000009c7947 */ /* 0x004fea0003800000 */
.L_x_1557:
        /* <DEDUP_REMOVED lines=14> */
.L_x_1571:
[----:B------:R-:W-:Y:S05]  /*e7e0*/  BSYNC.RECONVERGENT B0 ;  /* 0x0000000000007941 */ /* 0x000fea0003800200 */
.L_x_1570:
[----:B------:R-:W0:Y:S02]  /*e7f0*/  F2I.S64.TRUNC R24, R24 ;  /* 0x0000001800187311 */ /* 0x000e24000020d900 */
[----:B0-----:R-:W-:Y:S05]  /*e800*/  BRA `(.L_x_1545) ;  /* 0x0000000000587947 */ /* 0x001fea0003800000 */
.L_x_1544:
        /* <DEDUP_REMOVED lines=16> */
.L_x_1572:
[----:B------:R-:W-:Y:S01]  /*e910*/  CS2R R24, SRZ ;  /* 0x0000000000187805 */ /* 0x000fe2000001ff00 */
[----:B------:R-:W-:Y:S06]  /*e920*/  BRA `(.L_x_1545) ;  /* 0x0000000000107947 */ /* 0x000fec0003800000 */
.L_x_1569:
[----:B------:R0:W5:Y:S01]  /*e930*/  LDG.E.64 R24, desc[UR36][R2.64] ;  /* 0x0000002402187981 */ /* 0x000162000c1e1b00 */
[----:B------:R-:W-:Y:S05]  /*e940*/  BRA `(.L_x_1545) ;  /* 0x0000000000087947 */ /* 0x000fea0003800000 */
.L_x_1568:
[----:B------:R1:W5:Y:S01]  /*e950*/  LDG.E R24, desc[UR36][R2.64] ;  /* 0x0000002402187981 */ /* 0x000362000c1e1900 */
[----:B------:R-:W-:-:S07]  /*e960*/  HFMA2 R25, -RZ, RZ, 0, 0 ;  /* 0x00000000ff197431 */ /* 0x000fce00000001ff */
.L_x_1545:
        /* <DEDUP_REMOVED lines=19> */
.L_x_1576:
[----:B------:R3:W5:Y:S01]  /*eaa0*/  LDG.E.U8 R22, desc[UR36][R2.64] ;  /* 0x0000002402167981 */ /* 0x000762000c1e1100 */
[----:B------:R-:W-:Y:S01]  /*eab0*/  IMAD.MOV.U32 R23, RZ, RZ, RZ ;  /* 0x000000ffff177224 */ /* 0x000fe200078e00ff */
[----:B------:R-:W-:Y:S06]  /*eac0*/  BRA `(.L_x_1578) ;  /* 0x0000000c00407947 */ /* 0x000fec0003800000 */
.L_x_1575:
        /* <DEDUP_REMOVED lines=8> */
.L_x_1580:
[----:B------:R-:W2:Y:S02]  /*eb50*/  LDG.E R22, desc[UR36][R2.64] ;  /* 0x0000002402167981 */ /* 0x000ea4000c1e1900 */
[----:B--2---:R-:W-:Y:S01]  /*eb60*/  SHF.R.S32.HI R23, RZ, 0x1f, R22 ;  /* 0x0000001fff177819 */ /* 0x004fe20000011416 */
[----:B------:R-:W-:Y:S06]  /*eb70*/  BRA `(.L_x_1578) ;  /* 0x0000000c00147947 */ /* 0x000fec0003800000 */
.L_x_1579:
[----:B------:R-:W2:Y:S02]  /*eb80*/  LDG.E.S16 R22, desc[UR36][R2.64] ;  /* 0x0000002402167981 */ /* 0x000ea4000c1e1700 */
[----:B--2---:R-:W-:Y:S01]  /*eb90*/  SHF.R.S32.HI R23, RZ, 0x1f, R22 ;  /* 0x0000001fff177819 */ /* 0x004fe20000011416 */
[----:B------:R-:W-:Y:S06]  /*eba0*/  BRA `(.L_x_1578) ;  /* 0x0000000c00087947 */ /* 0x000fec0003800000 */
.L_x_1574:
        /* <DEDUP_REMOVED lines=9> */
.L_x_1582:
[----:B------:R-:W2:Y:S02]  /*ec40*/  LDG.E.U16 R2, desc[UR36][R2.64] ;  /* 0x0000002402027981 */ /* 0x000ea4000c1e1500 */
[----:B--2---:R-:W-:-:S06]  /*ec50*/  HADD2.F32 R22, -RZ, R2.H0_H0 ;  /* 0x20000002ff167230 */ /* 0x004fcc0000004100 */
[----:B------:R-:W3:Y:S02]  /*ec60*/  F2I.S64.TRUNC R22, R22 ;  /* 0x0000001600167311 */ /* 0x000ee4000020d900 */
[----:B---3--:R-:W-:Y:S05]  /*ec70*/  BRA `(.L_x_1578) ;  /* 0x0000000800d47947 */ /* 0x008fea0003800000 */
.L_x_1581:
        /* <DEDUP_REMOVED lines=9> */
.L_x_1584:
[----:B------:R-:W2:Y:S02]  /*ed10*/  LDG.E.U16 R2, desc[UR36][R2.64] ;  /* 0x0000002402027981 */ /* 0x000ea4000c1e1500 */
[----:B--2---:R-:W-:-:S06]  /*ed20*/  HADD2.F32 R22, -RZ, R2.H0_H0 ;  /* 0x20000002ff167230 */ /* 0x004fcc0000004100 */
[----:B------:R-:W3:Y:S02]  /*ed30*/  F2I.S64.TRUNC R22, R22 ;  /* 0x0000001600167311 */ /* 0x000ee4000020d900 */
[----:B---3--:R-:W-:Y:S05]  /*ed40*/  BRA `(.L_x_1578) ;  /* 0x0000000800a07947 */ /* 0x008fea0003800000 */
.L_x_1583:
[----:B------:R-:W2:Y:S02]  /*ed50*/  LDG.E.64 R2, desc[UR36][R2.64] ;  /* 0x0000002402027981 */ /* 0x000ea4000c1e1b00 */
[----:B--2---:R3:W4:Y:S02]  /*ed60*/  F2I.S64.F64.TRUNC R22, R2 ;  /* 0x0000000200167311 */ /* 0x004724000030d900 */
[----:B---34-:R-:W-:Y:S05]  /*ed70*/  BRA `(.L_x_1578) ;  /* 0x0000000800947947 */ /* 0x018fea0003800000 */
.L_x_1573:
        /* <DEDUP_REMOVED lines=13> */
.L_x_1587:
[----:B------:R-:W2:Y:S02]  /*ee50*/  LDG.E.64 R2, desc[UR36][R2.64] ;  /* 0x0000002402027981 */ /* 0x000ea4000c1e1b00 */
[----:B--2---:R3:W4:Y:S02]  /*ee60*/  F2I.S64.F64.TRUNC R22, R2 ;  /* 0x0000000200167311 */ /* 0x004724000030d900 */
[----:B---34-:R-:W-:Y:S05]  /*ee70*/  BRA `(.L_x_1578) ;  /* 0x0000000800547947 */ /* 0x018fea0003800000 */
.L_x_1586:
        /* <DEDUP_REMOVED lines=26> */
.L_x_1589:
        /* <DEDUP_REMOVED lines=13> */
.L_x_1588:
[----:B------:R-:W2:Y:S02]  /*f0f0*/  LDG.E.U16 R22, desc[UR36][R2.64] ;  /* 0x0000002402167981 */ /* 0x000ea4000c1e1500 */
[----:B--2---:R-:W-:-:S06]  /*f100*/  IMAD.U32 R22, R22, 0x10000, RZ ;  /* 0x0001000016167824 */ /* 0x004fcc00078e00ff */
[----:B------:R-:W3:Y:S02]  /*f110*/  F2I.S64.TRUNC R22, R22 ;  /* 0x0000001600167311 */ /* 0x000ee4000020d900 */
[----:B---3--:R-:W-:Y:S05]  /*f120*/  BRA `(.L_x_1578) ;  /* 0x0000000400a87947 */ /* 0x008fea0003800000 */
.L_x_1585:
        /* <DEDUP_REMOVED lines=11> */
.L_x_1592:
        /* <DEDUP_REMOVED lines=21> */
.L_x_1596:
[----:B------:R-:W-:Y:S05]  /*f330*/  BSYNC.RECONVERGENT B1 ;  /* 0x0000000000017941 */ /* 0x000fea0003800200 */
.L_x_1595:
[----:B------:R-:W-:Y:S01]  /*f340*/  IMAD.SHL.U32 R0, R0, 0x100000, RZ ;  /* 0x0010000000007824 */ /* 0x000fe200078e00ff */
[----:B------:R-:W-:-:S04]  /*f350*/  LEA R2, R2, 0x3b800000, 0x17 ;  /* 0x3b80000002027811 */ /* 0x000fc800078eb8ff */
[----:B------:R-:W-:-:S07]  /*f360*/  LOP3.LUT R22, R2, R0, R7, 0xfe, !PT ;  /* 0x0000000002167212 */ /* 0x000fce00078efe07 */
.L_x_1594:
[----:B------:R-:W-:Y:S05]  /*f370*/  BSYNC.RECONVERGENT B0 ;  /* 0x0000000000007941 */ /* 0x000fea0003800200 */
.L_x_1593:
[----:B------:R-:W0:Y:S02]  /*f380*/  F2I.S64.TRUNC R22, R22 ;  /* 0x0000001600167311 */ /* 0x000e24000020d900 */
[----:B0-----:R-:W-:Y:S05]  /*f390*/  BRA `(.L_x_1578) ;  /* 0x00000004000c7947 */ /* 0x001fea0003800000 */
.L_x_1591:
        /* <DEDUP_REMOVED lines=21> */
.L_x_1600:
[----:B------:R-:W-:Y:S05]  /*f4f0*/  BSYNC.RECONVERGENT B1 ;  /* 0x0000000000017941 */ /* 0x000fea0003800200 */
.L_x_1599:
[----:B------:R-:W-:Y:S02]  /*f500*/  SHF.L.U32 R0, R0, 0x15, RZ ;  /* 0x0000001500007819 */ /* 0x000fe400000006ff */
[----:B------:R-:W-:-:S04]  /*f510*/  LEA R2, R2, 0x37800000, 0x17 ;  /* 0x3780000002027811 */ /* 0x000fc800078eb8ff */
[----:B------:R-:W-:-:S07]  /*f520*/  LOP3.LUT R22, R2, R0, R7, 0xfe, !PT ;  /* 0x0000000002167212 */ /* 0x000fce00078efe07 */
.L_x_1598:
[----:B------:R-:W-:Y:S05]  /*f530*/  BSYNC.RECONVERGENT B0 ;  /* 0x0000000000007941 */ /* 0x000fea0003800200 */
.L_x_1597:
[----:B------:R-:W0:Y:S02]  /*f540*/  F2I.S64.TRUNC R22, R22 ;  /* 0x0000001600167311 */ /* 0x000e24000020d900 */
[----:B0-----:R-:W-:Y:S05]  /*f550*/  BRA `(.L_x_1578) ;  /* 0x00000000009c7947 */ /* 0x001fea0003800000 */
.L_x_1590:
        /* <DEDUP_REMOVED lines=14> */
.L_x_1604:
[----:B------:R-:W-:Y:S05]  /*f640*/  BSYNC.RECONVERGENT B0 ;  /* 0x0000000000007941 */ /* 0x000fea0003800200 */
.L_x_1603:
[----:B------:R-:W3:Y:S02]  /*f650*/  F2I.S64.TRUNC R22, R22 ;  /* 0x0000001600167311 */ /* 0x000ee4000020d900 */
[----:B---3--:R-:W-:Y:S05]  /*f660*/  BRA `(.L_x_1578) ;  /* 0x0000000000587947 */ /* 0x008fea0003800000 */
.L_x_1577:
        /* <DEDUP_REMOVED lines=16> */
.L_x_1605:
[----:B------:R-:W-:Y:S01]  /*f770*/  CS2R R22, SRZ ;  /* 0x0000000000167805 */ /* 0x000fe2000001ff00 */
[----:B------:R-:W-:Y:S06]  /*f780*/  BRA `(.L_x_1578) ;  /* 0x0000000000107947 */ /* 0x000fec0003800000 */
.L_x_1602:
[----:B------:R2:W5:Y:S01]  /*f790*/  LDG.E.64 R22, desc[UR36][R2.64] ;  /* 0x0000002402167981 */ /* 0x000562000c1e1b00 */
[----:B------:R-:W-:Y:S05]  /*f7a0*/  BRA `(.L_x_1578) ;  /* 0x0000000000087947 */ /* 0x000fea0003800000 */
.L_x_1601:
[----:B------:R1:W5:Y:S01]  /*f7b0*/  LDG.E R22, desc[UR36][R2.64] ;  /* 0x0000002402167981 */ /* 0x000362000c1e1900 */
[----:B------:R-:W-:-:S07]  /*f7c0*/  IMAD.MOV.U32 R23, RZ, RZ, RZ ;  /* 0x000000ffff177224 */ /* 0x000fce00078e00ff */
.L_x_1578:
        /* <DEDUP_REMOVED lines=19> */
.L_x_1609:
[----:B------:R4:W5:Y:S01]  /*f900*/  LDG.E.U8 R18, desc[UR36][R2.64] ;  /* 0x0000002402127981 */ /* 0x000962000c1e1100 */
[----:B------:R-:W-:Y:S01]  /*f910*/  IMAD.MOV.U32 R19, RZ, RZ, RZ ;  /* 0x000000ffff137224 */ /* 0x000fe200078e00ff */
[----:B------:R-:W-:Y:S06]  /*f920*/  BRA `(.L_x_1611) ;  /* 0x0000000c00407947 */ /* 0x000fec0003800000 */
.L_x_1608:
        /* <DEDUP_REMOVED lines=8> */
.L_x_1613:
[----:B------:R-:W2:Y:S02]  /*f9b0*/  LDG.E R18, desc[UR36][R2.64] ;  /* 0x0000002402127981 */ /* 0x000ea4000c1e1900 */
[----:B--2---:R-:W-:Y:S01]  /*f9c0*/  SHF.R.S32.HI R19, RZ, 0x1f, R18 ;  /* 0x0000001fff137819 */ /* 0x004fe20000011412 */
[----:B------:R-:W-:Y:S06]  /*f9d0*/  BRA `(.L_x_1611) ;  /* 0x0000000c00147947 */ /* 0x000fec0003800000 */
.L_x_1612:
[----:B------:R-:W2:Y:S02]  /*f9e0*/  LDG.E.S16 R18, desc[UR36][R2.64] ;  /* 0x0000002402127981 */ /* 0x000ea4000c1e1700 */
[----:B--2---:R-:W-:Y:S01]  /*f9f0*/  SHF.R.S32.HI R19, RZ, 0x1f, R18 ;  /* 0x0000001fff137819 */ /* 0x004fe20000011412 */
[----:B------:R-:W-:Y:S06]  /*fa00*/  BRA `(.L_x_1611) ;  /* 0x0000000c00087947 */ /* 0x000fec0003800000 */
.L_x_1607:
        /* <DEDUP_REMOVED lines=9> */
.L_x_1615:
[----:B------:R-:W2:Y:S02]  /*faa0*/  LDG.E.U16 R2, desc[UR36][R2.64] ;  /* 0x0000002402027981 */ /* 0x000ea4000c1e1500 */
[----:B--2---:R-:W-:-:S06]  /*fab0*/  HADD2.F32 R18, -RZ, R2.H0_H0 ;  /* 0x20000002ff127230 */ /* 0x004fcc0000004100 */
[----:B------:R-:W3:Y:S02]  /*fac0*/  F2I.S64.TRUNC R18, R18 ;  /* 0x0000001200127311 */ /* 0x000ee4000020d900 */
[----:B---3--:R-:W-:Y:S05]  /*fad0*/  BRA `(.L_x_1611) ;  /* 0x0000000800d47947 */ /* 0x008fea0003800000 */
.L_x_1614:
        /* <DEDUP_REMOVED lines=9> */
.L_x_1617:
[----:B------:R-:W2:Y:S02]  /*fb70*/  LDG.E.U16 R2, desc[UR36][R2.64] ;  /* 0x0000002402027981 */ /* 0x000ea4000c1e1500 */
[----:B--2---:R-:W-:-:S06]  /*fb80*/  HADD2.F32 R18, -RZ, R2.H0_H0 ;  /* 0x20000002ff127230 */ /* 0x004fcc0000004100 */
[----:B------:R-:W3:Y:S02]  /*fb90*/  F2I.S64.TRUNC R18, R18 ;  /* 0x0000001200127311 */ /* 0x000ee4000020d900 */
[----:B---3--:R-:W-:Y:S05]  /*fba0*/  BRA `(.L_x_1611) ;  /* 0x0000000800a07947 */ /* 0x008fea0003800000 */
.L_x_1616:
[----:B------:R-:W2:Y:S02]  /*fbb0*/  LDG.E.64 R2, desc[UR36][R2.64] ;  /* 0x0000002402027981 */ /* 0x000ea4000c1e1b00 */
[----:B--2---:R3:W4:Y:S02]  /*fbc0*/  F2I.S64.F64.TRUNC R18, R2 ;  /* 0x0000000200127311 */ /* 0x004724000030d900 */
[----:B---34-:R-:W-:Y:S05]  /*fbd0*/  BRA `(.L_x_1611) ;  /* 0x0000000800947947 */ /* 0x018fea0003800000 */
.L_x_1606:
        /* <DEDUP_REMOVED lines=13> */
.L_x_1620:
[----:B------:R-:W2:Y:S02]  /*fcb0*/  LDG.E.64 R2, desc[UR36][R2.64] ;  /* 0x0000002402027981 */ /* 0x000ea4000c1e1b00 */
[----:B--2---:R3:W4:Y:S02]  /*fcc0*/  F2I.S64.F64.TRUNC R18, R2 ;  /* 0x0000000200127311 */ /* 0x004724000030d900 */
[----:B---34-:R-:W-:Y:S05]  /*fcd0*/  BRA `(.L_x_1611) ;  /* 0x0000000800547947 */ /* 0x018fea0003800000 */
.L_x_1619:
        /* <DEDUP_REMOVED lines=26> */
.L_x_1622:
        /* <DEDUP_REMOVED lines=13> */
.L_x_1621:
[----:B------:R-:W2:Y:S02]  /*ff50*/  LDG.E.U16 R18, desc[UR36][R2.64] ;  /* 0x0000002402127981 */ /* 0x000ea4000c1e1500 */
[----:B--2---:R-:W-:-:S06]  /*ff60*/  IMAD.U32 R18, R18, 0x10000, RZ ;  /* 0x0001000012127824 */ /* 0x004fcc00078e00ff */
[----:B------:R-:W3:Y:S02]  /*ff70*/  F2I.S64.TRUNC R18, R18 ;  /* 0x0000001200127311 */ /* 0x000ee4000020d900 */
[----:B---3--:R-:W-:Y:S05]  /*ff80*/  BRA `(.L_x_1611) ;  /* 0x0000000400a87947 */ /* 0x008fea0003800000 */
.L_x_1618:
        /* <DEDUP_REMOVED lines=11> */
.L_x_1625:
        /* <DEDUP_REMOVED lines=21> */
.L_x_1629:
[----:B------:R-:W-:Y:S05]  /*10190*/  BSYNC.RECONVERGENT B1 ;  /* 0x0000000000017941 */ /* 0x000fea0003800200 */
.L_x_1628:
[----:B------:R-:W-:Y:S02]  /*101a0*/  SHF.L.U32 R0, R0, 0x14, RZ ;  /* 0x0000001400007819 */ /* 0x000fe400000006ff */
[----:B------:R-:W-:-:S04]  /*101b0*/  LEA R2, R2, 0x3b800000, 0x17 ;  /* 0x3b80000002027811 */ /* 0x000fc800078eb8ff */
[----:B------:R-:W-:-:S07]  /*101c0*/  LOP3.LUT R18, R2, R0, R7, 0xfe, !PT ;  /* 0x0000000002127212 */ /* 0x000fce00078efe07 */
.L_x_1627:
[----:B------:R-:W-:Y:S05]  /*101d0*/  BSYNC.RECONVERGENT B0 ;  /* 0x0000000000007941 */ /* 0x000fea0003800200 */
.L_x_1626:
[----:B------:R-:W1:Y:S02]  /*101e0*/  F2I.S64.TRUNC R18, R18 ;  /* 0x0000001200127311 */ /* 0x000e64000020d900 */
[----:B-1----:R-:W-:Y:S05]  /*101f0*/  BRA `(.L_x_1611) ;  /* 0x00000004000c7947 */ /* 0x002fea0003800000 */
.L_x_1624:
        /* <DEDUP_REMOVED lines=21> */
.L_x_1633:
[----:B------:R-:W-:Y:S05]  /*10350*/  BSYNC.RECONVERGENT B1 ;  /* 0x0000000000017941 */ /* 0x000fea0003800200 */
.L_x_1632:
[----:B------:R-:W-:Y:S01]  /*10360*/  IMAD.SHL.U32 R0, R0, 0x200000, RZ ;  /* 0x0020000000007824 */ /* 0x000fe200078e00ff */
[----:B------:R-:W-:-:S04]  /*10370*/  LEA R2, R2, 0x37800000, 0x17 ;  /* 0x3780000002027811 */ /* 0x000fc800078eb8ff */
[----:B------:R-:W-:-:S07]  /*10380*/  LOP3.LUT R18, R2, R0, R7, 0xfe, !PT ;  /* 0x0000000002127212 */ /* 0x000fce00078efe07 */
.L_x_1631:
[----:B------:R-:W-:Y:S05]  /*10390*/  BSYNC.RECONVERGENT B0 ;  /* 0x0000000000007941 */ /* 0x000fea0003800200 */
.L_x_1630:
[----:B------:R-:W1:Y:S02]  /*103a0*/  F2I.S64.TRUNC R18, R18 ;  /* 0x0000001200127311 */ /* 0x000e64000020d900 */
[----:B-1----:R-:W-:Y:S05]  /*103b0*/  BRA `(.L_x_1611) ;  /* 0x00000000009c7947 */ /* 0x002fea0003800000 */
.L_x_1623:
        /* <DEDUP_REMOVED lines=14> */
.L_x_1637:
[----:B------:R-:W-:Y:S05]  /*104a0*/  BSYNC.RECONVERGENT B0 ;  /* 0x0000000000007941 */ /* 0x000fea0003800200 */
.L_x_1636:
[----:B------:R-:W3:Y:S02]  /*104b0*/  F2I.S64.TRUNC R18, R18 ;  /* 0x0000001200127311 */ /* 0x000ee4000020d900 */
[----:B---3--:R-:W-:Y:S05]  /*104c0*/  BRA `(.L_x_1611) ;  /* 0x0000000000587947 */ /* 0x008fea0003800000 */
.L_x_1610:
        /* <DEDUP_REMOVED lines=16> */
.L_x_1638:
[----:B------:R-:W-:Y:S01]  /*105d0*/  CS2R R18, SRZ ;  /* 0x0000000000127805 */ /* 0x000fe2000001ff00 */
[----:B------:R-:W-:Y:S06]  /*105e0*/  BRA `(.L_x_1611) ;  /* 0x0000000000107947 */ /* 0x000fec0003800000 */
.L_x_1635:
[----:B------:R2:W5:Y:S01]  /*105f0*/  LDG.E.64 R18, desc[UR36][R2.64] ;  /* 0x0000002402127981 */ /* 0x000562000c1e1b00 */
[----:B------:R-:W-:Y:S05]  /*10600*/  BRA `(.L_x_1611) ;  /* 0x0000000000087947 */ /* 0x000fea0003800000 */
.L_x_1634:
[----:B------:R1:W5:Y:S01]  /*10610*/  LDG.E R18, desc[UR36][R2.64] ;  /* 0x0000002402127981 */ /* 0x000362000c1e1900 */
[----:B------:R-:W-:-:S07]  /*10620*/  IMAD.MOV.U32 R19, RZ, RZ, RZ ;  /* 0x000000ffff137224 */ /* 0x000fce00078e00ff */
.L_x_1611:
        /* <DEDUP_REMOVED lines=19> */
.L_x_1642:
[----:B------:R1:W5:Y:S01]  /*10760*/  LDG.E.U8 R16, desc[UR36][R2.64] ;  /* 0x0000002402107981 */ /* 0x000362000c1e1100 */
[----:B------:R-:W-:Y:S01]  /*10770*/  MOV R17, RZ ;  /* 0x000000ff00117202 */ /* 0x000fe20000000f00 */
[----:B------:R-:W-:Y:S06]  /*10780*/  BRA `(.L_x_1644) ;  /* 0x0000000c00407947 */ /* 0x000fec0003800000 */
.L_x_1641:
        /* <DEDUP_REMOVED lines=8> */
.L_x_1646:
[----:B------:R-:W2:Y:S02]  /*10810*/  LDG.E R16, desc[UR36][R2.64] ;  /* 0x0000002402107981 */ /* 0x000ea4000c1e1900 */
[----:B--2---:R-:W-:Y:S01]  /*10820*/  SHF.R.S32.HI R17, RZ, 0x1f, R16 ;  /* 0x0000001fff117819 */ /* 0x004fe20000011410 */
[----:B------:R-:W-:Y:S06]  /*10830*/  BRA `(.L_x_1644) ;  /* 0x0000000c00147947 */ /* 0x000fec0003800000 */
.L_x_1645:
[----:B------:R-:W2:Y:S02]  /*10840*/  LDG.E.S16 R16, desc[UR36][R2.64] ;  /* 0x0000002402107981 */ /* 0x000ea4000c1e1700 */
[----:B--2---:R-:W-:Y:S01]  /*10850*/  SHF.R.S32.HI R17, RZ, 0x1f, R16 ;  /* 0x0000001fff117819 */ /* 0x004fe20000011410 */
[----:B------:R-:W-:Y:S06]  /*10860*/  BRA `(.L_x_1644) ;  /* 0x0000000c00087947 */ /* 0x000fec0003800000 */
.L_x_1640:
        /* <DEDUP_REMOVED lines=9> */
.L_x_1648:
[----:B------:R-:W2:Y:S02]  /*10900*/  LDG.E.U16 R2, desc[UR36][R2.64] ;  /* 0x0000002402027981 */ /* 0x000ea4000c1e1500 */
[----:B--2---:R-:W-:-:S06]  /*10910*/  HADD2.F32 R16, -RZ, R2.H0_H0 ;  /* 0x20000002ff107230 */ /* 0x004fcc0000004100 */
[----:B------:R-:W0:Y:S02]  /*10920*/  F2I.S64.TRUNC R16, R16 ;  /* 0x0000001000107311 */ /* 0x000e24000020d900 */
[----:B0-----:R-:W-:Y:S05]  /*10930*/  BRA `(.L_x_1644) ;  /* 0x0000000800d47947 */ /* 0x001fea0003800000 */
.L_x_1647:
        /* <DEDUP_REMOVED lines=9> */
.L_x_1650:
[----:B------:R-:W2:Y:S02]  /*109d0*/  LDG.E.U16 R2, desc[UR36][R2.64] ;  /* 0x0000002402027981 */ /* 0x000ea4000c1e1500 */
[----:B--2---:R-:W-:-:S06]  /*109e0*/  HADD2.F32 R16, -RZ, R2.H0_H0 ;  /* 0x20000002ff107230 */ /* 0x004fcc0000004100 */
[----:B------:R-:W0:Y:S02]  /*109f0*/  F2I.S64.TRUNC R16, R16 ;  /* 0x0000001000107311 */ /* 0x000e24000020d900 */
[----:B0-----:R-:W-:Y:S05]  /*10a00*/  BRA `(.L_x_1644) ;  /* 0x0000000800a07947 */ /* 0x001fea0003800000 */
.L_x_1649:
[----:B------:R-:W2:Y:S02]  /*10a10*/  LDG.E.64 R2, desc[UR36][R2.64] ;  /* 0x0000002402027981 */ /* 0x000ea4000c1e1b00 */
[----:B--2---:R0:W1:Y:S02]  /*10a20*/  F2I.S64.F64.TRUNC R16, R2 ;  /* 0x0000000200107311 */ /* 0x004064000030d900 */
[----:B01----:R-:W-:Y:S05]  /*10a30*/  BRA `(.L_x_1644) ;  /* 0x0000000800947947 */ /* 0x003fea0003800000 */
.L_x_1639:
        /* <DEDUP_REMOVED lines=13> */
.L_x_1653:
[----:B------:R-:W2:Y:S02]  /*10b10*/  LDG.E.64 R2, desc[UR36][R2.64] ;  /* 0x0000002402027981 */ /* 0x000ea4000c1e1b00 */
[----:B--2---:R2:W3:Y:S02]  /*10b20*/  F2I.S64.F64.TRUNC R16, R2 ;  /* 0x0000000200107311 */ /* 0x0044e4000030d900 */
[----:B--23--:R-:W-:Y:S05]  /*10b30*/  BRA `(.L_x_1644) ;  /* 0x0000000800547947 */ /* 0x00cfea0003800000 */
.L_x_1652:
        /* <DEDUP_REMOVED lines=26> */
.L_x_1655:
        /* <DEDUP_REMOVED lines=13> */
.L_x_1654:
[----:B------:R-:W2:Y:S02]  /*10db0*/  LDG.E.U16 R16, desc[UR36][R2.64] ;  /* 0x0000002402107981 */ /* 0x000ea4000c1e1500 */
[----:B--2---:R-:W-:-:S06]  /*10dc0*/  IMAD.U32 R16, R16, 0x10000, RZ ;  /* 0x0001000010107824 */ /* 0x004fcc00078e00ff */
[----:B------:R-:W2:Y:S02]  /*10dd0*/  F2I.S64.TRUNC R16, R16 ;  /* 0x0000001000107311 */ /* 0x000ea4000020d900 */
[----:B--2---:R-:W-:Y:S05]  /*10de0*/  BRA `(.L_x_1644) ;  /* 0x0000000400a87947 */ /* 0x004fea0003800000 */
.L_x_1651:
        /* <DEDUP_REMOVED lines=11> */
.L_x_1658:
        /* <DEDUP_REMOVED lines=21> */
.L_x_1662:
[----:B------:R-:W-:Y:S05]  /*10ff0*/  BSYNC.RECONVERGENT B1 ;  /* 0x0000000000017941 */ /* 0x000fea0003800200 */
.L_x_1661:
[----:B------:R-:W-:Y:S01]  /*11000*/  IMAD.SHL.U32 R0, R0, 0x100000, RZ ;  /* 0x0010000000007824 */ /* 0x000fe200078e00ff */
[----:B------:R-:W-:-:S04]  /*11010*/  LEA R2, R2, 0x3b800000, 0x17 ;  /* 0x3b80000002027811 */ /* 0x000fc800078eb8ff */
[----:B------:R-:W-:-:S07]  /*11020*/  LOP3.LUT R16, R2, R0, R7, 0xfe, !PT ;  /* 0x0000000002107212 */ /* 0x000fce00078efe07 */
.L_x_1660:
[----:B------:R-:W-:Y:S05]  /*11030*/  BSYNC.RECONVERGENT B0 ;  /* 0x0000000000007941 */ /* 0x000fea0003800200 */
.L_x_1659:
[----:B------:R-:W3:Y:S02]  /*11040*/  F2I.S64.TRUNC R16, R16 ;  /* 0x0000001000107311 */ /* 0x000ee4000020d900 */
[----:B---3--:R-:W-:Y:S05]  /*11050*/  BRA `(.L_x_1644) ;  /* 0x00000004000c7947 */ /* 0x008fea0003800000 */
.L_x_1657:
        /* <DEDUP_REMOVED lines=21> */
.L_x_1666:
[----:B------:R-:W-:Y:S05]  /*111b0*/  BSYNC.RECONVERGENT B1 ;  /* 0x0000000000017941 */ /* 0x000fea0003800200 */
.L_x_1665:
[----:B------:R-:W-:Y:S01]  /*111c0*/  IMAD.SHL.U32 R0, R0, 0x200000, RZ ;  /* 0x0020000000007824 */ /* 0x000fe200078e00ff */
[----:B------:R-:W-:-:S04]  /*111d0*/  LEA R2, R2, 0x37800000, 0x17 ;  /* 0x3780000002027811 */ /* 0x000fc800078eb8ff */
[----:B------:R-:W-:-:S07]  /*111e0*/  LOP3.LUT R16, R2, R0, R7, 0xfe, !PT ;  /* 0x0000000002107212 */ /* 0x000fce00078efe07 */
.L_x_1664:
[----:B------:R-:W-:Y:S05]  /*111f0*/  BSYNC.RECONVERGENT B0 ;  /* 0x0000000000007941 */ /* 0x000fea0003800200 */
.L_x_1663:
[----:B------:R-:W3:Y:S02]  /*11200*/  F2I.S64.TRUNC R16, R16 ;  /* 0x0000001000107311 */ /* 0x000ee4000020d900 */
[----:B---3--:R-:W-:Y:S05]  /*11210*/  BRA `(.L_x_1644) ;  /* 0x00000000009c7947 */ /* 0x008fea0003800000 */
.L_x_1656:
        /* <DEDUP_REMOVED lines=14> */
.L_x_1670:
[----:B------:R-:W-:Y:S05]  /*11300*/  BSYNC.RECONVERGENT B0 ;  /* 0x0000000000007941 */ /* 0x000fea0003800200 */
.L_x_1669:
[----:B------:R-:W3:Y:S02]  /*11310*/  F2I.S64.TRUNC R16, R16 ;  /* 0x0000001000107311 */ /* 0x000ee4000020d900 */
[----:B---3--:R-:W-:Y:S05]  /*11320*/  BRA `(.L_x_1644) ;  /* 0x0000000000587947 */ /* 0x008fea0003800000 */
.L_x_1643:
        /* <DEDUP_REMOVED lines=16> */
.L_x_1671:
[----:B------:R-:W-:Y:S01]  /*11430*/  CS2R R16, SRZ ;  /* 0x0000000000107805 */ /* 0x000fe2000001ff00 */
[----:B------:R-:W-:Y:S06]  /*11440*/  BRA `(.L_x_1644) ;  /* 0x0000000000107947 */ /* 0x000fec0003800000 */
.L_x_1668:
[----:B------:R3:W5:Y:S01]  /*11450*/  LDG.E.64 R16, desc[UR36][R2.64] ;  /* 0x0000002402107981 */ /* 0x000762000c1e1b00 */
[----:B------:R-:W-:Y:S05]  /*11460*/  BRA `(.L_x_1644) ;  /* 0x0000000000087947 */ /* 0x000fea0003800000 */
.L_x_1667:
[----:B------:R4:W5:Y:S01]  /*11470*/  LDG.E R16, desc[UR36][R2.64] ;  /* 0x0000002402107981 */ /* 0x000962000c1e1900 */
[----:B------:R-:W-:-:S07]  /*11480*/  IMAD.MOV.U32 R17, RZ, RZ, RZ ;  /* 0x000000ffff117224 */ /* 0x000fce00078e00ff */
.L_x_1644:
        /* <DEDUP_REMOVED lines=19> */
.L_x_1675:
[----:B------:R0:W5:Y:S01]  /*115c0*/  LDG.E.U8 R26, desc[UR36][R2.64] ;  /* 0x00000024021a7981 */ /* 0x000162000c1e1100 */
[----:B------:R-:W-:Y:S01]  /*115d0*/  IMAD.MOV.U32 R27, RZ, RZ, RZ ;  /* 0x000000ffff1b7224 */ /* 0x000fe200078e00ff */
[----:B------:R-:W-:Y:S06]  /*115e0*/  BRA `(.L_x_1539) ;  /* 0x0000000c003c7947 */ /* 0x000fec0003800000 */
.L_x_1674:
        /* <DEDUP_REMOVED lines=8> */
.L_x_1678:
[----:B------:R-:W2:Y:S02]  /*11670*/  LDG.E R26, desc[UR36][R2.64] ;  /* 0x00000024021a7981 */ /* 0x000ea4000c1e1900 */
[----:B--2---:R-:W-:Y:S01]  /*11680*/  SHF.R.S32.HI R27, RZ, 0x1f, R26 ;  /* 0x0000001fff1b7819 */ /* 0x004fe2000001141a */
[----:B------:R-:W-:Y:S06]  /*11690*/  BRA `(.L_x_1539) ;  /* 0x0000000c00107947 */ /* 0x000fec0003800000 */
.L_x_1677:
[----:B------:R-:W2:Y:S02]  /*116a0*/  LDG.E.S16 R26, desc[UR36][R2.64] ;  /* 0x00000024021a7981 */ /* 0x000ea4000c1e1700 */
[----:B--2---:R-:W-:Y:S01]  /*116b0*/  SHF.R.S32.HI R27, RZ, 0x1f, R26 ;  /* 0x0000001fff1b7819 */ /* 0x004fe2000001141a */
[----:B------:R-:W-:Y:S06]  /*116c0*/  BRA `(.L_x_1539) ;  /* 0x0000000c00047947 */ /* 0x000fec0003800000 */
.L_x_1673:
        /* <DEDUP_REMOVED lines=9> */
.L_x_1680:
[----:B------:R-:W2:Y:S02]  /*11760*/  LDG.E.U16 R2, desc[UR36][R2.64] ;  /* 0x0000002402027981 */ /* 0x000ea4000c1e1500 */
[----:B--2---:R-:W-:-:S06]  /*11770*/  HADD2.F32 R26, -RZ, R2.H0_H0 ;  /* 0x20000002ff1a7230 */ /* 0x004fcc0000004100 */
[----:B------:R-:W0:Y:S02]  /*11780*/  F2I.S64.TRUNC R26, R26 ;  /* 0x0000001a001a7311 */ /* 0x000e24000020d900 */
[----:B0-----:R-:W-:Y:S05]  /*11790*/  BRA `(.L_x_1539) ;  /* 0x0000000800d07947 */ /* 0x001fea0003800000 */
.L_x_1679:
        /* <DEDUP_REMOVED lines=9> */
.L_x_1682:
[----:B------:R-:W2:Y:S02]  /*11830*/  LDG.E.U16 R2, desc[UR36][R2.64] ;  /* 0x0000002402027981 */ /* 0x000ea4000c1e1500 */
[----:B--2---:R-:W-:-:S06]  /*11840*/  HADD2.F32 R26, -RZ, R2.H0_H0 ;  /* 0x20000002ff1a7230 */ /* 0x004fcc0000004100 */
[----:B------:R-:W0:Y:S02]  /*11850*/  F2I.S64.TRUNC R26, R26 ;  /* 0x0000001a001a7311 */ /* 0x000e24000020d900 */
[----:B0-----:R-:W-:Y:S05]  /*11860*/  BRA `(.L_x_1539) ;  /* 0x00000008009c7947 */ /* 0x001fea0003800000 */
.L_x_1681:
[----:B------:R-:W2:Y:S02]  /*11870*/  LDG.E.64 R2, desc[UR36][R2.64] ;  /* 0x0000002402027981 */ /* 0x000ea4000c1e1b00 */
[----:B--2---:R0:W1:Y:S02]  /*11880*/  F2I.S64.F64.TRUNC R26, R2 ;  /* 0x00000002001a7311 */ /* 0x004064000030d900 */
[----:B01----:R-:W-:Y:S05]  /*11890*/  BRA `(.L_x_1539) ;  /* 0x0000000800907947 */ /* 0x003fea0003800000 */
.L_x_1672:
        /* <DEDUP_REMOVED lines=13> */
.L_x_1685:
[----:B------:R-:W2:Y:S02]  /*11970*/  LDG.E.64 R2, desc[UR36][R2.64] ;  /* 0x0000002402027981 */ /* 0x000ea4000c1e1b00 */
[----:B--2---:R0:W1:Y:S02]  /*11980*/  F2I.S64.F64.TRUNC R26, R2 ;  /* 0x00000002001a7311 */ /* 0x004064000030d900 */
[----:B01----:R-:W-:Y:S05]  /*11990*/  BRA `(.L_x_1539) ;  /* 0x0000000800507947 */ /* 0x003fea0003800000 */
.L_x_1684:
        /* <DEDUP_REMOVED lines=26> */
.L_x_1687:
        /* <DEDUP_REMOVED lines=13> */
.L_x_1686:
[----:B------:R-:W2:Y:S02]  /*11c10*/  LDG.E.U16 R26, desc[UR36][R2.64] ;  /* 0x00000024021a7981 */ /* 0x000ea4000c1e1500 */
[----:B--2---:R-:W-:-:S06]  /*11c20*/  SHF.L.U32 R26, R26, 0x10, RZ ;  /* 0x000000101a1a7819 */ /* 0x004fcc00000006ff */
[----:B------:R-:W0:Y:S02]  /*11c30*/  F2I.S64.TRUNC R26, R26 ;  /* 0x0000001a001a7311 */ /* 0x000e24000020d900 */
[----:B0-----:R-:W-:Y:S05]  /*11c40*/  BRA `(.L_x_1539) ;  /* 0x0000000400a47947 */ /* 0x001fea0003800000 */
.L_x_1683:
        /* <DEDUP_REMOVED lines=11> */
.L_x_1690:
        /* <DEDUP_REMOVED lines=21> */
.L_x_1694:
[----:B------:R-:W-:Y:S05]  /*11e50*/  BSYNC.RECONVERGENT B1 ;  /* 0x0000000000017941 */ /* 0x000fea0003800200 */
.L_x_1693:
[----:B------:R-:W-:Y:S01]  /*11e60*/  IMAD.SHL.U32 R0, R0, 0x100000, RZ ;  /* 0x0010000000007824 */ /* 0x000fe200078e00ff */
[----:B------:R-:W-:-:S04]  /*11e70*/  LEA R2, R2, 0x3b800000, 0x17 ;  /* 0x3b80000002027811 */ /* 0x000fc800078eb8ff */
[----:B------:R-:W-:-:S07]  /*11e80*/  LOP3.LUT R26, R2, R0, R7, 0xfe, !PT ;  /* 0x00000000021a7212 */ /* 0x000fce00078efe07 */
.L_x_1692:
[----:B------:R-:W-:Y:S05]  /*11e90*/  BSYNC.RECONVERGENT B0 ;  /* 0x0000000000007941 */ /* 0x000fea0003800200 */
.L_x_1691:
[----:B------:R-:W0:Y:S02]  /*11ea0*/  F2I.S64.TRUNC R26, R26 ;  /* 0x0000001a001a7311 */ /* 0x000e24000020d900 */
[----:B0-----:R-:W-:Y:S05]  /*11eb0*/  BRA `(.L_x_1539) ;  /* 0x0000000400087947 */ /* 0x001fea0003800000 */
.L_x_1689:
        /* <DEDUP_REMOVED lines=21> */
.L_x_1698:
[----:B------:R-:W-:Y:S05]  /*12010*/  BSYNC.RECONVERGENT B1 ;  /* 0x0000000000017941 */ /* 0x000fea0003800200 */
.L_x_1697:
[----:B------:R-:W-:Y:S01]  /*12020*/  IMAD.SHL.U32 R0, R0, 0x200000, RZ ;  /* 0x0020000000007824 */ /* 0x000fe200078e00ff */
[----:B------:R-:W-:-:S04]  /*12030*/  LEA R2, R2, 0x37800000, 0x17 ;  /* 0x3780000002027811 */ /* 0x000fc800078eb8ff */
[----:B------:R-:W-:-:S07]  /*12040*/  LOP3.LUT R26, R2, R0, R7, 0xfe, !PT ;  /* 0x00000000021a7212 */ /* 0x000fce00078efe07 */
.L_x_1696:
[----:B------:R-:W-:Y:S05]  /*12050*/  BSYNC.RECONVERGENT B0 ;  /* 0x0000000000007941 */ /* 0x000fea0003800200 */
.L_x_1695:
[----:B------:R-:W0:Y:S02]  /*12060*/  F2I.S64.TRUNC R26, R26 ;  /* 0x0000001a001a7311 */ /* 0x000e24000020d900 */
[----:B0-----:R-:W-:Y:S05]  /*12070*/  BRA `(.L_x_1539) ;  /* 0x0000000000987947 */ /* 0x001fea0003800000 */
.L_x_1688:
        /* <DEDUP_REMOVED lines=14> */
.L_x_1702:
[----:B------:R-:W-:Y:S05]  /*12160*/  BSYNC.RECONVERGENT B0 ;  /* 0x0000000000007941 */ /* 0x000fea0003800200 */
.L_x_1701:
[----:B------:R-:W0:Y:S02]  /*12170*/  F2I.S64.TRUNC R26, R26 ;  /* 0x0000001a001a7311 */ /* 0x000e24000020d900 */
[----:B0-----:R-:W-:Y:S05]  /*12180*/  BRA `(.L_x_1539) ;  /* 0x0000000000547947 */ /* 0x001fea0003800000 */
.L_x_1676:
        /* <DEDUP_REMOVED lines=16> */
.L_x_1703:
[----:B------:R-:W-:Y:S05]  /*12290*/  BRA `(.L_x_1539) ;  /* 0x0000000000107947 */ /* 0x000fea0003800000 */
.L_x_1700:
[----:B------:R0:W5:Y:S01]  /*122a0*/  LDG.E.64 R26, desc[UR36][R2.64] ;  /* 0x00000024021a7981 */ /* 0x000162000c1e1b00 */
[----:B------:R-:W-:Y:S05]  /*122b0*/  BRA `(.L_x_1539) ;  /* 0x0000000000087947 */ /* 0x000fea0003800000 */
.L_x_1699:
[----:B------:R0:W5:Y:S01]  /*122c0*/  LDG.E R26, desc[UR36][R2.64] ;  /* 0x00000024021a7981 */ /* 0x000162000c1e1900 */
[----:B------:R-:W-:-:S07]  /*122d0*/  HFMA2 R27, -RZ, RZ, 0, 0 ;  /* 0x00000000ff1b7431 */ /* 0x000fce00000001ff */
.L_x_1539:
[----:B------:R-:W-:Y:S05]  /*122e0*/  BSYNC.RECONVERGENT B6 ;  /* 0x0000000000067941 */ /* 0x000fea0003800200 */
.L_x_1538:
[----:B------:R-:W0:Y:S01]  /*122f0*/  LDC R71, c[0x0][0x3a0] ;  /* 0x0000e800ff477b82 */ /* 0x000e220000000800 */
[----:B------:R-:W-:Y:S07]  /*12300*/  BSSY.RECONVERGENT B6, `(.L_x_1704) ;  /* 0x0001094000067945 */ /* 0x000fee0003800200 */
[----:B01234-:R-:W0:Y:S01]  /*12310*/  LDC.64 R2, c[0x0][0x398] ;  /* 0x0000e600ff027b82 */ /* 0x01fe220000000a00 */
[----:B------:R-:W-:-:S05]  /*12320*/  VIADD R67, R71, 0xffffffff ;  /* 0xffffffff47437836 */ /* 0x000fca0000000000 */
[----:B------:R-:W-:Y:S02]  /*12330*/  ISETP.GE.AND P0, PT, R67, RZ, PT ;  /* 0x000000ff4300720c */ /* 0x000fe40003f06270 */
[----:B0-----:R-:W-:-:S04]  /*12340*/  ISETP.LT.U32.AND P1, PT, R2, 0x1, PT ;  /* 0x000000010200780c */ /* 0x001fc80003f21070 */
[----:B------:R-:W-:-:S13]  /*12350*/  ISETP.LT.OR.EX P0, PT, R3, RZ, !P0, P1 ;  /* 0x000000ff0300720c */ /* 0x000fda0004701710 */
[----:B------:R-:W-:Y:S05]  /*12360*/  @P0 BRA `(.L_x_1705) ;  /* 0x000000e800f80947 */ /* 0x000fea0003800000 */
[----:B------:R-:W-:Y:S01]  /*12370*/  ISETP.GE.AND P0, PT, R66, R68, PT ;  /* 0x000000444200720c */ /* 0x000fe20003f06270 */
[----:B------:R-:W-:Y:S01]  /*12380*/  BSSY.RECONVERGENT B7, `(.L_x_1706) ;  /* 0x00003b2000077945 */ /* 0x000fe20003800200 */
[C---:B------:R-:W-:Y:S02]  /*12390*/  LOP3.LUT R72, R71.reuse, 0x3, RZ, 0xc0, !PT ;  /* 0x0000000347487812 */ /* 0x040fe400078ec0ff */
[----:B------:R-:W-:-:S03]  /*123a0*/  LOP3.LUT R71, R71, 0x7, RZ, 0xc0, !PT ;  /* 0x0000000747477812 */ /* 0x000fc600078ec0ff */
[----:B------:R-:W-:-:S06]  /*123b0*/  VIADD R70, R72, 0xffffffff ;  /* 0xffffffff48467836 */ /* 0x000fcc0000000000 */
[----:B------:R-:W-:Y:S05]  /*123c0*/  @P0 BRA `(.L_x_1707) ;  /* 0x0000003800b40947 */ /* 0x000fea0003800000 */
[----:B------:R-:W0:Y:S01]  /*123d0*/  LDCU.64 UR4, c[0x0][0x388] ;  /* 0x00007100ff0477ac */ /* 0x000e220008000a00 */
[----:B------:R-:W-:Y:S01]  /*123e0*/  BSSY.RECONVERGENT B8, `(.L_x_1708) ;  /* 0x0000014000087945 */ /* 0x000fe20003800200 */
[----:B0----5:R-:W-:-:S04]  /*123f0*/  ISETP.NE.U32.AND P0, PT, R56, UR4, PT ;  /* 0x0000000438007c0c */ /* 0x021fc8000bf05070 */
[----:B------:R-:W-:-:S13]  /*12400*/  ISETP.NE.AND.EX P0, PT, R57, UR5, PT, P0 ;  /* 0x0000000539007c0c */ /* 0x000fda000bf05300 */
[----:B------:R-:W-:Y:S05]  /*12410*/  @!P0 BRA `(.L_x_1709) ;  /* 0x0000000000408947 */ /* 0x000fea0003800000 */
[----:B------:R-:W-:Y:S01]  /*12420*/  MOV R2, 0x0 ;  /* 0x0000000000027802 */ /* 0x000fe20000000f00 */
[----:B------:R-:W0:Y:S01]  /*12430*/  LDCU.64 UR4, c[0x4][0x128] ;  /* 0x01002500ff0477ac */ /* 0x000e220008000a00 */
[----:B------:R-:W-:Y:S02]  /*12440*/  IMAD.MOV.U32 R8, RZ, RZ, 0x2c ;  /* 0x0000002cff087424 */ /* 0x000fe400078e00ff */
[----:B------:R-:W-:Y:S01]  /*12450*/  IMAD.MOV.U32 R12, RZ, RZ, 0x1 ;  /* 0x00000001ff0c7424 */ /* 0x000fe200078e00ff */
[----:B------:R-:W1:Y:S01]  /*12460*/  LDCU.64 UR6, c[0x4][0x110] ;  /* 0x01002200ff0677ac */ /* 0x000e620008000a00 */
[----:B------:R-:W2:Y:S01]  /*12470*/  LDC.64 R2, c[0x4][R2] ;  /* 0x0100000002027b82 */ /* 0x000ea20000000a00 */
[----:B------:R-:W-:Y:S01]  /*12480*/  IMAD.MOV.U32 R13, RZ, RZ, RZ ;  /* 0x000000ffff0d7224 */ /* 0x000fe200078e00ff */
[----:B------:R-:W3:Y:S01]  /*12490*/  LDCU.64 UR8, c[0x4][0x8] ;  /* 0x01000100ff0877ac */ /* 0x000ee20008000a00 */
[----:B0-----:R-:W-:Y:S01]  /*124a0*/  IMAD.U32 R4, RZ, RZ, UR4 ;  /* 0x00000004ff047e24 */ /* 0x001fe2000f8e00ff */
[----:B------:R-:W-:Y:S01]  /*124b0*/  MOV R5, UR5 ;  /* 0x0000000500057c02 */ /* 0x000fe20008000f00 */
[----:B-1----:R-:W-:-:S02]  /*124c0*/  IMAD.U32 R6, RZ, RZ, UR6 ;  /* 0x00000006ff067e24 */ /* 0x002fc4000f8e00ff */
[----:B------:R-:W-:Y:S02]  /*124d0*/  IMAD.U32 R7, RZ, RZ, UR7 ;  /* 0x00000007ff077e24 */ /* 0x000fe4000f8e00ff */
[----:B---3--:R-:W-:Y:S01]  /*124e0*/  IMAD.U32 R10, RZ, RZ, UR8 ;  /* 0x00000008ff0a7e24 */ /* 0x008fe2000f8e00ff */
[----:B------:R-:W-:-:S07]  /*124f0*/  MOV R11, UR9 ;  /* 0x00000009000b7c02 */ /* 0x000fce0008000f00 */
[----:B------:R-:W-:-:S07]  /*12500*/  LEPC R20, `(.L_x_1709) ;  /* 0x000000001014794e */ /* 0x000fce0000000000 */
[----:B--2---:R-:W-:Y:S05]  /*12510*/  CALL.ABS.NOINC R2 ;  /* 0x0000000002007343 */ /* 0x004fea0003c00000 */
.L_x_1709:
[----:B------:R-:W-:Y:S05]  /*12520*/  BSYNC.RECONVERGENT B8 ;  /* 0x0000000000087941 */ /* 0x000fea0003800200 */
.L_x_1708:
        /* <DEDUP_REMOVED lines=20> */
[----:B--2---:R-:W-:Y:S05]  /*12670*/  CALL.ABS.NOINC R2 ;  /* 0x0000000002007343 */ /* 0x004fea0003c00000 */
.L_x_1711:
[----:B------:R-:W-:Y:S05]  /*12680*/  BSYNC.RECONVERGENT B8 ;  /* 0x0000000000087941 */ /* 0x000fea0003800200 */
.L_x_1710:
[----:B------:R-:W0:Y:S01]  /*12690*/  LDCU.64 UR4, c[0x0][0x390] ;  /* 0x00007200ff0477ac */ /* 0x000e220008000a00 */
[----:B------:R-:W-:Y:S01]  /*126a0*/  IADD3 R0, P1, PT, -R50, R48, RZ ;  /* 0x0000003032007210 */ /* 0x000fe20007f3e1ff */
[----:B------:R-:W-:Y:S01]  /*126b0*/  BSSY.RECONVERGENT B8, `(.L_x_1712) ;  /* 0x0000018000087945 */ /* 0x000fe20003800200 */
[----:B------:R-:W1:Y:S03]  /*126c0*/  LDCU.64 UR6, c[0x0][0x388] ;  /* 0x00007100ff0677ac */ /* 0x000e660008000a00 */
[----:B------:R-:W-:Y:S01]  /*126d0*/  IMAD.X R2, R49, 0x1, ~R51, P1 ;  /* 0x0000000131027824 */ /* 0x000fe200008e0e33 */
[C---:B0-----:R-:W-:Y:S02]  /*126e0*/  ISETP.GT.U32.AND P0, PT, R0.reuse, UR4, PT ;  /* 0x0000000400007c0c */ /* 0x041fe4000bf04070 */
[----:B-1----:R-:W-:Y:S02]  /*126f0*/  ISETP.GE.U32.AND P1, PT, R0, UR6, PT ;  /* 0x0000000600007c0c */ /* 0x002fe4000bf26070 */
[----:B------:R-:W-:-:S02]  /*12700*/  ISETP.GT.AND.EX P0, PT, R2, UR5, PT, P0 ;  /* 0x0000000502007c0c */ /* 0x000fc4000bf04300 */
[----:B------:R-:W-:-:S13]  /*12710*/  ISETP.GE.AND.EX P1, PT, R2, UR7, PT, P1 ;  /* 0x0000000702007c0c */ /* 0x000fda000bf26310 */
[----:B------:R-:W-:Y:S05]  /*12720*/  @!P0 BRA P1, `(.L_x_1713) ;  /* 0x0000000000408947 */ /* 0x000fea0000800000 */
        /* <DEDUP_REMOVED lines=15> */
[----:B--2---:R-:W-:Y:S05]  /*12820*/  CALL.ABS.NOINC R2 ;  /* 0x0000000002007343 */ /* 0x004fea0003c00000 */
.L_x_1713:
[----:B------:R-:W-:Y:S05]  /*12830*/  BSYNC.RECONVERGENT B8 ;  /* 0x0000000000087941 */ /* 0x000fea0003800200 */
.L_x_1712:
[----:B------:R-:W0:Y:S01]  /*12840*/  LDCU.64 UR4, c[0x0][0x398] ;  /* 0x00007300ff0477ac */ /* 0x000e220008000a00 */
[----:B------:R-:W-:Y:S01]  /*12850*/  ISETP.GE.U32.AND P0, PT, R67, 0x7, PT ;  /* 0x000000074300780c */ /* 0x000fe20003f06070 */
[----:B------:R-:W-:Y:S02]  /*12860*/  IMAD.MOV.U32 R20, RZ, RZ, RZ ;  /* 0x000000ffff147224 */ /* 0x000fe400078e00ff */
[----:B------:R-:W-:Y:S02]  /*12870*/  IMAD.MOV.U32 R0, RZ, RZ, R67 ;  /* 0x000000ffff007224 */ /* 0x000fe400078e0043 */
[----:B0-----:R-:W-:Y:S02]  /*12880*/  IMAD R3, R53, UR4, RZ ;  /* 0x0000000435037c24 */ /* 0x001fe4000f8e02ff */
[----:B------:R-:W-:-:S04]  /*12890*/  IMAD.WIDE.U32 R10, R52, UR4, RZ ;  /* 0x00000004340a7c25 */ /* 0x000fc8000f8e00ff */
[----:B------:R-:W-:-:S04]  /*128a0*/  IMAD R3, R52, UR5, R3 ;  /* 0x0000000534037c24 */ /* 0x000fc8000f8e0203 */
[----:B------:R-:W-:Y:S01]  /*128b0*/  IMAD.IADD R5, R11, 0x1, R3 ;  /* 0x000000010b057824 */ /* 0x000fe200078e0203 */
[----:B------:R-:W-:Y:S01]  /*128c0*/  MOV R11, RZ ;  /* 0x000000ff000b7202 */ /* 0x000fe20000000f00 */
[----:B------:R-:W-:Y:S06]  /*128d0*/  @!P0 BRA `(.L_x_1714) ;  /* 0x0000001800e08947 */ /* 0x000fec0003800000 */
[----:B------:R-:W0:Y:S01]  /*128e0*/  LDCU UR4, c[0x0][0x3a0] ;  /* 0x00007400ff0477ac */ /* 0x000e220008000800 */
[----:B------:R-:W-:Y:S01]  /*128f0*/  HFMA2 R20, -RZ, RZ, 0, 0 ;  /* 0x00000000ff147431 */ /* 0x000fe200000001ff */
[----:B------:R-:W-:Y:S01]  /*12900*/  BSSY.RECONVERGENT B0, `(.L_x_1715) ;  /* 0x00001b4000007945 */ /* 0x000fe20003800200 */
[----:B------:R-:W-:Y:S01]  /*12910*/  IMAD.MOV.U32 R11, RZ, RZ, RZ ;  /* 0x000000ffff0b7224 */ /* 0x000fe200078e00ff */
[----:B0-----:R-:W-:Y:S02]  /*12920*/  ULOP3.LUT UR5, UR4, 0xfffffff8, URZ, 0xc0, !UPT ;  /* 0xfffffff804057892 */ /* 0x001fe4000f8ec0ff */
[----:B------:R-:W-:Y:S02]  /*12930*/  UIADD3 UR4, UPT, UPT, UR4, -0x4, URZ ;  /* 0xfffffffc04047890 */ /* 0x000fe4000fffe0ff */
[----:B------:R-:W-:-:S04]  /*12940*/  UIADD3 UR5, UPT, UPT, -UR5, URZ, URZ ;  /* 0x000000ff05057290 */ /* 0x000fc8000fffe1ff */
[----:B------:R-:W-:Y:S02]  /*12950*/  IMAD.U32 R0, RZ, RZ, UR4 ;  /* 0x00000004ff007e24 */ /* 0x000fe4000f8e00ff */
[----:B------:R-:W-:-:S07]  /*12960*/  IMAD.U32 R61, RZ, RZ, UR5 ;  /* 0x00000005ff3d7e24 */ /* 0x000fce000f8e00ff */
.L_x_1740:
[----:B------:R-:W0:Y:S01]  /*12970*/  LDC.64 R8, c[0x0][0x3a8] ;  /* 0x0000ea00ff087b82 */ /* 0x000e220000000a00 */
[----:B------:R-:W-:-:S04]  /*12980*/  VIADD R14, R0, 0x3 ;  /* 0x00000003000e7836 */ /* 0x000fc80000000000 */
        /* <DEDUP_REMOVED lines=26> */
.L_x_1717:
[----:B------:R-:W-:Y:S01]  /*12b30*/  MOV R6, R10 ;  /* 0x0000000a00067202 */ /* 0x000fe20000000f00 */
[----:B------:R-:W-:Y:S01]  /*12b40*/  IMAD.MOV.U32 R4, RZ, RZ, R8 ;  /* 0x000000ffff047224 */ /* 0x000fe200078e0008 */
[----:B------:R-:W-:Y:S01]  /*12b50*/  MOV R2, 0x12b80 ;  /* 0x00012b8000027802 */ /* 0x000fe20000000f00 */
[----:B------:R-:W-:-:S07]  /*12b60*/  IMAD.MOV.U32 R3, RZ, RZ, R9 ;  /* 0x000000ffff037224 */ /* 0x000fce00078e0009 */
[----:B------:R-:W-:Y:S05]  /*12b70*/  CALL.REL.NOINC `($__internal_2_$__cuda_sm20_div_s64) ;  /* 0x0000012000107944 */ /* 0x000fea0003c00000 */
[----:B------:R-:W-:Y:S01]  /*12b80*/  IMAD.MOV.U32 R12, RZ, RZ, R4 ;  /* 0x000000ffff0c7224 */ /* 0x000fe200078e0004 */
[----:B------:R-:W-:-:S07]  /*12b90*/  MOV R13, R3 ;  /* 0x00000003000d7202 */ /* 0x000fce0000000f00 */
.L_x_1718:
[----:B------:R-:W-:Y:S05]  /*12ba0*/  BSYNC.RECONVERGENT B1 ;  /* 0x0000000000017941 */ /* 0x000fea0003800200 */
.L_x_1716:
[----:B------:R-:W0:Y:S01]  /*12bb0*/  LDC.64 R6, c[0x0][0x3a8] ;  /* 0x0000ea00ff067b82 */ /* 0x000e220000000a00 */
[----:B------:R-:W-:-:S07]  /*12bc0*/  VIADD R59, R0, 0x2 ;  /* 0x00000002003b7836 */ /* 0x000fce0000000000 */
[----:B------:R-:W1:Y:S01]  /*12bd0*/  LDC.64 R2, c[0x0][0x3b0] ;  /* 0x0000ec00ff027b82 */ /* 0x000e620000000a00 */
[----:B0-----:R-:W-:-:S04]  /*12be0*/  IMAD.WIDE.U32 R6, R59, 0x8, R6 ;  /* 0x000000083b067825 */ /* 0x001fc800078e0006 */
[----:B-1----:R-:W-:Y:S02]  /*12bf0*/  IMAD.WIDE.U32 R2, R14, 0x8, R2 ;  /* 0x000000080e027825 */ /* 0x002fe400078e0002 */
[----:B------:R-:W2:Y:S04]  /*12c00*/  LDG.E.64 R14, desc[UR36][R6.64] ;  /* 0x00000024060e7981 */ /* 0x000ea8000c1e1b00 */
[----:B------:R-:W3:Y:S01]  /*12c10*/  LDG.E.64 R2, desc[UR36][R2.64] ;  /* 0x0000002402027981 */ /* 0x000ee2000c1e1b00 */
[----:B------:R-:W-:Y:S01]  /*12c20*/  IADD3 R53, P0, PT, RZ, -R12, RZ ;  /* 0x8000000cff357210 */ /* 0x000fe20007f1e0ff */
[----:B------:R-:W-:Y:S01]  /*12c30*/  IMAD.MOV.U32 R4, RZ, RZ, R10 ;  /* 0x000000ffff047224 */ /* 0x000fe200078e000a */
[----:B------:R-:W-:Y:S03]  /*12c40*/  BSSY.RECONVERGENT B1, `(.L_x_1719) ;  /* 0x000002b000017945 */ /* 0x000fe60003800200 */
[----:B------:R-:W-:-:S02]  /*12c50*/  IMAD.X R21, RZ, RZ, ~R13, P0 ;  /* 0x000000ffff157224 */ /* 0x000fc400000e0e0d */
[----:B------:R-:W-:-:S04]  /*12c60*/  IMAD.WIDE.U32 R4, R8, R53, R4 ;  /* 0x0000003508047225 */ /* 0x000fc800078e0004 */
[----:B------:R-:W-:-:S04]  /*12c70*/  IMAD R21, R21, R8, RZ ;  /* 0x0000000815157224 */ /* 0x000fc800078e02ff */
[----:B------:R-:W-:Y:S02]  /*12c80*/  IMAD R9, R9, R53, R21 ;  /* 0x0000003509097224 */ /* 0x000fe400078e0215 */
[----:B------:R-:W-:Y:S02]  /*12c90*/  IMAD.MOV.U32 R21, RZ, RZ, R20 ;  /* 0x000000ffff157224 */ /* 0x000fe400078e0014 */
[----:B------:R-:W-:Y:S01]  /*12ca0*/  IMAD.MOV.U32 R20, RZ, RZ, R11 ;  /* 0x000000ffff147224 */ /* 0x000fe200078e000b */
[----:B------:R-:W-:Y:S02]  /*12cb0*/  IADD3 R9, PT, PT, R5, R9, RZ ;  /* 0x0000000905097210 */ /* 0x000fe40007ffe0ff */
        /* <DEDUP_REMOVED lines=27> */
.L_x_1720:
[----:B------:R-:W-:Y:S01]  /*12e70*/  MOV R6, R12 ;  /* 0x0000000c00067202 */ /* 0x000fe20000000f00 */
[----:B------:R-:W-:Y:S01]  /*12e80*/  IMAD.MOV.U32 R5, RZ, RZ, R13 ;  /* 0x000000ffff057224 */ /* 0x000fe200078e000d */
[----:B------:R-:W-:Y:S01]  /*12e90*/  MOV R2, 0x12ed0 ;  /* 0x00012ed000027802 */ /* 0x000fe20000000f00 */
[----:B------:R-:W-:Y:S02]  /*12ea0*/  IMAD.MOV.U32 R4, RZ, RZ, R14 ;  /* 0x000000ffff047224 */ /* 0x000fe400078e000e */
[----:B------:R-:W-:-:S07]  /*12eb0*/  IMAD.MOV.U32 R3, RZ, RZ, R15 ;  /* 0x000000ffff037224 */ /* 0x000fce00078e000f */
[----:B------:R-:W-:Y:S05]  /*12ec0*/  CALL.REL.NOINC `($__internal_2_$__cuda_sm20_div_s64) ;  /* 0x0000011c003c7944 */ /* 0x000fea0003c00000 */
[----:B------:R-:W-:Y:S01]  /*12ed0*/  MOV R8, R4 ;  /* 0x0000000400087202 */ /* 0x000fe20000000f00 */
[----:B------:R-:W-:-:S07]  /*12ee0*/  IMAD.MOV.U32 R9, RZ, RZ, R3 ;  /* 0x000000ffff097224 */ /* 0x000fce00078e0003 */
.L_x_1721:
[----:B------:R-:W-:Y:S05]  /*12ef0*/  BSYNC.RECONVERGENT B1 ;  /* 0x0000000000017941 */ /* 0x000fea0003800200 */
.L_x_1719:
[----:B------:R-:W0:Y:S01]  /*12f00*/  LDC.64 R10, c[0x0][0x3a8] ;  /* 0x0000ea00ff0a7b82 */ /* 0x000e220000000a00 */
[----:B------:R-:W-:-:S07]  /*12f10*/  VIADD R58, R0, 0x1 ;  /* 0x00000001003a7836 */ /* 0x000fce0000000000 */
        /* <DEDUP_REMOVED lines=25> */
[----:B------:R-:W-:-:S05]  /*130b0*/  HFMA2 R13, -RZ, RZ, 0, 0 ;  /* 0x00000000ff0d7431 */ /* 0x000fca00000001ff */
        /* <DEDUP_REMOVED lines=13> */
[----:B------:R-:W-:Y:S01]  /*13190*/  @P1 VIADD R12, R12, 0x1 ;  /* 0x000000010c0c1836 */ /* 0x000fe20000000000 */
[----:B------:R-:W-:Y:S01]  /*131a0*/  @!P2 LOP3.LUT R12, RZ, R10, RZ, 0x33, !PT ;  /* 0x0000000aff0ca212 */ /* 0x000fe200078e33ff */
[----:B------:R-:W-:Y:S06]  /*131b0*/  BRA `(.L_x_1724) ;  /* 0x0000000000207947 */ /* 0x000fec0003800000 */
.L_x_1723:
[----:B------:R-:W-:Y:S01]  /*131c0*/  IMAD.MOV.U32 R6, RZ, RZ, R8 ;  /* 0x000000ffff067224 */ /* 0x000fe200078e0008 */
[----:B------:R-:W-:Y:S01]  /*131d0*/  MOV R3, R11 ;  /* 0x0000000b00037202 */ /* 0x000fe20000000f00 */
[----:B------:R-:W-:Y:S01]  /*131e0*/  IMAD.MOV.U32 R5, RZ, RZ, R9 ;  /* 0x000000ffff057224 */ /* 0x000fe200078e0009 */
[----:B------:R-:W-:Y:S01]  /*131f0*/  MOV R2, 0x13220 ;  /* 0x0001322000027802 */ /* 0x000fe20000000f00 */
[----:B------:R-:W-:-:S07]  /*13200*/  IMAD.MOV.U32 R4, RZ, RZ, R10 ;  /* 0x000000ffff047224 */ /* 0x000fce00078e000a */
[----:B------:R-:W-:Y:S05]  /*13210*/  CALL.REL.NOINC `($__internal_2_$__cuda_sm20_div_s64) ;  /* 0x0000011800687944 */ /* 0x000fea0003c00000 */
[----:B------:R-:W-:Y:S02]  /*13220*/  IMAD.MOV.U32 R12, RZ, RZ, R4 ;  /* 0x000000ffff0c7224 */ /* 0x000fe400078e0004 */
[----:B------:R-:W-:-:S07]  /*13230*/  IMAD.MOV.U32 R13, RZ, RZ, R3 ;  /* 0x000000ffff0d7224 */ /* 0x000fce00078e0003 */
.L_x_1724:
[----:B------:R-:W-:Y:S05]  /*13240*/  BSYNC.RECONVERGENT B1 ;  /* 0x0000000000017941 */ /* 0x000fea0003800200 */
.L_x_1722:
[----:B------:R-:W0:Y:S08]  /*13250*/  LDC.64 R14, c[0x0][0x3a8] ;  /* 0x0000ea00ff0e7b82 */ /* 0x000e300000000a00 */
        /* <DEDUP_REMOVED lines=15> */
[----:B------:R-:W-:Y:S02]  /*13350*/  IADD3 R60, PT, PT, R0, -0x4, RZ ;  /* 0xfffffffc003c7810 */ /* 0x000fe40007ffe0ff */
        /* <DEDUP_REMOVED lines=27> */
.L_x_1726:
        /* <DEDUP_REMOVED lines=8> */
.L_x_1727:
[----:B------:R-:W-:Y:S05]  /*13590*/  BSYNC.RECONVERGENT B1 ;  /* 0x0000000000017941 */ /* 0x000fea0003800200 */
.L_x_1725:
        /* <DEDUP_REMOVED lines=9> */
[----:B------:R-:W-:Y:S02]  /*13630*/  IMAD.X R7, RZ, RZ, ~R11, P0 ;  /* 0x000000ffff077224 */ /* 0x000fe400000e0e0b */
        /* <DEDUP_REMOVED lines=16> */
[----:B------:R-:W-:Y:S01]  /*13740*/  IMAD.MOV.U32 R15, RZ, RZ, RZ ;  /* 0x000000ffff0f7224 */ /* 0x000fe200078e00ff */
        /* <DEDUP_REMOVED lines=17> */
.L_x_1729:
[----:B------:R-:W-:Y:S01]  /*13860*/  IMAD.MOV.U32 R6, RZ, RZ, R10 ;  /* 0x000000ffff067224 */ /* 0x000fe200078e000a */
[----:B------:R-:W-:Y:S01]  /*13870*/  MOV R5, R11 ;  /* 0x0000000b00057202 */ /* 0x000fe20000000f00 */
[----:B------:R-:W-:Y:S01]  /*13880*/  IMAD.MOV.U32 R4, RZ, RZ, R8 ;  /* 0x000000ffff047224 */ /* 0x000fe200078e0008 */
[----:B------:R-:W-:Y:S01]  /*13890*/  MOV R2, 0x138c0 ;  /* 0x000138c000027802 */ /* 0x000fe20000000f00 */
[----:B------:R-:W-:-:S07]  /*138a0*/  IMAD.MOV.U32 R3, RZ, RZ, R9 ;  /* 0x000000ffff037224 */ /* 0x000fce00078e0009 */
[----:B------:R-:W-:Y:S05]  /*138b0*/  CALL.REL.NOINC `($__internal_2_$__cuda_sm20_div_s64) ;  /* 0x0000011000c07944 */ /* 0x000fea0003c00000 */
[----:B------:R-:W-:Y:S01]  /*138c0*/  IMAD.MOV.U32 R14, RZ, RZ, R4 ;  /* 0x000000ffff0e7224 */ /* 0x000fe200078e0004 */
[----:B------:R-:W-:-:S07]  /*138d0*/  MOV R15, R3 ;  /* 0x00000003000f7202 */ /* 0x000fce0000000f00 */
.L_x_1730:
[----:B------:R-:W-:Y:S05]  /*138e0*/  BSYNC.RECONVERGENT B1 ;  /* 0x0000000000017941 */ /* 0x000fea0003800200 */
.L_x_1728:
        /* <DEDUP_REMOVED lines=44> */
.L_x_1732:
        /* <DEDUP_REMOVED lines=8> */
.L_x_1733:
[----:B------:R-:W-:Y:S05]  /*13c30*/  BSYNC.RECONVERGENT B1 ;  /* 0x0000000000017941 */ /* 0x000fea0003800200 */
.L_x_1731:
        /* <DEDUP_REMOVED lines=14> */
[----:B------:R-:W-:Y:S01]  /*13d20*/  IMAD.IADD R7, R5, 0x1, R7 ;  /* 0x0000000105077824 */ /* 0x000fe200078e0207 */
[----:B------:R-:W-:Y:S01]  /*13d30*/  MOV R13, R58 ;  /* 0x0000003a000d7202 */ /* 0x000fe20000000f00 */
        /* <DEDUP_REMOVED lines=29> */
.L_x_1735:
        /* <DEDUP_REMOVED lines=8> */
.L_x_1736:
[----:B------:R-:W-:Y:S05]  /*13f90*/  BSYNC.RECONVERGENT B1 ;  /* 0x0000000000017941 */ /* 0x000fea0003800200 */
.L_x_1734:
[----:B------:R-:W0:Y:S08]  /*13fa0*/  LDC.64 R6, c[0x0][0x3a8] ;  /* 0x0000ea00ff067b82 */ /* 0x000e300000000a00 */
[----:B------:R-:W1:Y:S01]  /*13fb0*/  LDC.64 R2, c[0x0][0x3b0] ;  /* 0x0000ec00ff027b82 */ /* 0x000e620000000a00 */
[----:B0-----:R-:W-:-:S04]  /*13fc0*/  IMAD.WIDE.U32 R6, R60, 0x8, R6 ;  /* 0x000000083c067825 */ /* 0x001fc800078e0006 */
[----:B-1----:R-:W-:Y:S02]  /*13fd0*/  IMAD.WIDE.U32 R2, R21, 0x8, R2 ;  /* 0x0000000815027825 */ /* 0x002fe400078e0002 */
        /* <DEDUP_REMOVED lines=8> */
[----:B------:R-:W-:Y:S01]  /*14060*/  IMAD R13, R13, R8, RZ ;  /* 0x000000080d0d7224 */ /* 0x000fe200078e02ff */
[----:B------:R-:W-:-:S03]  /*14070*/  MOV R8, R12 ;  /* 0x0000000c00087202 */ /* 0x000fc60000000f00 */
[----:B------:R-:W-:-:S04]  /*14080*/  IMAD R9, R9, R53, R13 ;  /* 0x0000003509097224 */ /* 0x000fc800078e020d */
[----:B------:R-:W-:Y:S01]  /*14090*/  IMAD.IADD R9, R5, 0x1, R9 ;  /* 0x0000000105097824 */ /* 0x000fe200078e0209 */
[----:B--2---:R-:W-:-:S04]  /*140a0*/  LOP3.LUT R5, R15, R21, RZ, 0xfc, !PT ;  /* 0x000000150f057212 */ /* 0x004fc800078efcff */
[----:B------:R-:W-:Y:S01]  /*140b0*/  ISETP.NE.U32.AND P0, PT, R5, RZ, PT ;  /* 0x000000ff0500720c */ /* 0x000fe20003f05070 */
[----:B---3--:R-:W-:Y:S02]  /*140c0*/  IMAD R11, R9, R2, RZ ;  /* 0x00000002090b7224 */ /* 0x008fe400078e02ff */
[----:B------:R-:W-:Y:S02]  /*140d0*/  IMAD.MOV.U32 R9, RZ, RZ, R58 ;  /* 0x000000ffff097224 */ /* 0x000fe400078e003a */
[-C--:B------:R-:W-:Y:S02]  /*140e0*/  IMAD R11, R3, R4.reuse, R11 ;  /* 0x00000004030b7224 */ /* 0x080fe400078e020b */
[----:B------:R-:W-:-:S04]  /*140f0*/  IMAD.WIDE.U32 R8, R2, R4, R8 ;  /* 0x0000000402087225 */ /* 0x000fc800078e0008 */
[----:B------:R-:W-:Y:S02]  /*14100*/  IMAD.IADD R11, R9, 0x1, R11 ;  /* 0x00000001090b7824 */ /* 0x000fe400078e020b */
        /* <DEDUP_REMOVED lines=10> */
[----:B------:R-:W-:Y:S02]  /*141b0*/  IMAD.MOV.U32 R5, RZ, RZ, RZ ;  /* 0x000000ffff057224 */ /* 0x000fe400078e00ff */
        /* <DEDUP_REMOVED lines=10> */
.L_x_1738:
        /* <DEDUP_REMOVED lines=8> */
.L_x_1739:
[----:B------:R-:W-:Y:S05]  /*142e0*/  BSYNC.RECONVERGENT B1 ;  /* 0x0000000000017941 */ /* 0x000fea0003800200 */
.L_x_1737:
[----:B------:R-:W0:Y:S02]  /*142f0*/  LDC.64 R2, c[0x0][0x3b0] ;  /* 0x0000ec00ff027b82 */ /* 0x000e240000000a00 */
[----:B0-----:R-:W-:-:S06]  /*14300*/  IMAD.WIDE.U32 R2, R60, 0x8, R2 ;  /* 0x000000083c027825 */ /* 0x001fcc00078e0002 */
[----:B------:R-:W2:Y:S01]  /*14310*/  LDG.E.64 R2, desc[UR36][R2.64] ;  /* 0x0000002402027981 */ /* 0x000ea2000c1e1b00 */
[----:B------:R-:W-:Y:S01]  /*14320*/  IADD3 R13, P0, PT, RZ, -R10, RZ ;  /* 0x8000000aff0d7210 */ /* 0x000fe20007f1e0ff */
[----:B------:R-:W-:Y:S02]  /*14330*/  IMAD.MOV.U32 R6, RZ, RZ, R14 ;  /* 0x000000ffff067224 */ /* 0x000fe400078e000e */
[----:B------:R-:W-:Y:S02]  /*14340*/  IMAD.MOV.U32 R7, RZ, RZ, R15 ;  /* 0x000000ffff077224 */ /* 0x000fe400078e000f */
[----:B------:R-:W-:Y:S02]  /*14350*/  IMAD.X R9, RZ, RZ, ~R5, P0 ;  /* 0x000000ffff097224 */ /* 0x000fe400000e0e05 */
[----:B------:R-:W-:Y:S02]  /*14360*/  VIADD R61, R61, 0x8 ;  /* 0x000000083d3d7836 */ /* 0x000fe40000000000 */
[----:B------:R-:W-:-:S02]  /*14370*/  IMAD R9, R9, R20, RZ ;  /* 0x0000001409097224 */ /* 0x000fc400078e02ff */
[----:B------:R-:W-:Y:S01]  /*14380*/  IMAD.WIDE.U32 R6, R20, R13, R6 ;  /* 0x0000000d14067225 */ /* 0x000fe200078e0006 */
[----:B------:R-:W-:-:S03]  /*14390*/  ISETP.NE.AND P0, PT, R61, RZ, PT ;  /* 0x000000ff3d00720c */ /* 0x000fc60003f05270 */
[----:B------:R-:W-:Y:S02]  /*143a0*/  IMAD R9, R21, R13, R9 ;  /* 0x0000000d15097224 */ /* 0x000fe400078e0209 */
[----:B------:R-:W-:-:S03]  /*143b0*/  VIADD R0, R0, 0xfffffff8 ;  /* 0xfffffff800007836 */ /* 0x000fc60000000000 */
[----:B------:R-:W-:Y:S01]  /*143c0*/  IADD3 R7, PT, PT, R7, R9, RZ ;  /* 0x0000000907077210 */ /* 0x000fe20007ffe0ff */
[----:B------:R-:W-:-:S04]  /*143d0*/  IMAD.MOV.U32 R9, RZ, RZ, R11 ;  /* 0x000000ffff097224 */ /* 0x000fc800078e000b */
[----:B--2---:R-:W-:Y:S02]  /*143e0*/  IMAD R7, R7, R2, RZ ;  /* 0x0000000207077224 */ /* 0x004fe400078e02ff */
[----:B------:R-:W-:-:S04]  /*143f0*/  IMAD.WIDE.U32 R8, R2, R6, R8 ;  /* 0x0000000602087225 */ /* 0x000fc800078e0008 */
[----:B------:R-:W-:Y:S02]  /*14400*/  IMAD R7, R3, R6, R7 ;  /* 0x0000000603077224 */ /* 0x000fe400078e0207 */
[----:B------:R-:W-:-:S03]  /*14410*/  IMAD.MOV.U32 R11, RZ, RZ, R8 ;  /* 0x000000ffff0b7224 */ /* 0x000fc600078e0008 */
[----:B------:R-:W-:Y:S01]  /*14420*/  IADD3 R20, PT, PT, R9, R7, RZ ;  /* 0x0000000709147210 */ /* 0x000fe20007ffe0ff */
[----:B------:R-:W-:Y:S06]  /*14430*/  @P0 BRA `(.L_x_1740) ;  /* 0xffffffe4004c0947 */ /* 0x000fec000383ffff */
[----:B------:R-:W-:Y:S05]  /*14440*/  BSYNC.RECONVERGENT B0 ;  /* 0x0000000000007941 */ /* 0x000fea0003800200 */
.L_x_1715:
[----:B------:R-:W-:-:S07]  /*14450*/  VIADD R0, R0, 0x3 ;  /* 0x0000000300007836 */ /* 0x000fce0000000000 */
.L_x_1714:
[----:B------:R-:W-:-:S13]  /*14460*/  ISETP.NE.AND P0, PT, R71, RZ, PT ;  /* 0x000000ff4700720c */ /* 0x000fda0003f05270 */
[----:B------:R-:W-:Y:S05]  /*14470*/  @!P0 BRA `(.L_x_1741) ;  /* 0x0000001400d88947 */ /* 0x000fea0003800000 */
[----:B------:R-:W-:-:S13]  /*14480*/  ISETP.GE.U32.AND P0, PT, R71, 0x4, PT ;  /* 0x000000044700780c */ /* 0x000fda0003f06070 */
[----:B------:R-:W-:Y:S05]  /*14490*/  @!P0 BRA `(.L_x_1742) ;  /* 0x0000000c00508947 */ /* 0x000fea0003800000 */
        /* <DEDUP_REMOVED lines=27> */
.L_x_1744:
[----:B------:R-:W-:Y:S01]  /*14650*/  IMAD.MOV.U32 R6, RZ, RZ, R10 ;  /* 0x000000ffff067224 */ /* 0x000fe200078e000a */
[----:B------:R-:W-:Y:S01]  /*14660*/  MOV R4, R12 ;  /* 0x0000000c00047202 */ /* 0x000fe20000000f00 */
[----:B------:R-:W-:Y:S01]  /*14670*/  IMAD.MOV.U32 R3, RZ, RZ, R13 ;  /* 0x000000ffff037224 */ /* 0x000fe200078e000d */
[----:B------:R-:W-:-:S07]  /*14680*/  MOV R2, 0x146a0 ;  /* 0x000146a000027802 */ /* 0x000fce0000000f00 */
[----:B------:R-:W-:Y:S05]  /*14690*/  CALL.REL.NOINC `($__internal_2_$__cuda_sm20_div_s64) ;  /* 0x0000010400487944 */ /* 0x000fea0003c00000 */
[----:B------:R-:W-:Y:S02]  /*146a0*/  IMAD.MOV.U32 R14, RZ, RZ, R4 ;  /* 0x000000ffff0e7224 */ /* 0x000fe400078e0004 */
[----:B------:R-:W-:-:S07]  /*146b0*/  IMAD.MOV.U32 R15, RZ, RZ, R3 ;  /* 0x000000ffff0f7224 */ /* 0x000fce00078e0003 */
.L_x_1745:
[----:B------:R-:W-:Y:S05]  /*146c0*/  BSYNC.RECONVERGENT B0 ;  /* 0x0000000000007941 */ /* 0x000fea0003800200 */
.L_x_1743:
        /* <DEDUP_REMOVED lines=44> */
.L_x_1747:
        /* <DEDUP_REMOVED lines=8> */
.L_x_1748:
[----:B------:R-:W-:Y:S05]  /*14a10*/  BSYNC.RECONVERGENT B0 ;  /* 0x0000000000007941 */ /* 0x000fea0003800200 */
.L_x_1746:
        /* <DEDUP_REMOVED lines=44> */
.L_x_1750:
        /* <DEDUP_REMOVED lines=8> */
.L_x_1751:
[----:B------:R-:W-:Y:S05]  /*14d60*/  BSYNC.RECONVERGENT B0 ;  /* 0x0000000000007941 */ /* 0x000fea0003800200 */
.L_x_1749:
        /* <DEDUP_REMOVED lines=26> */
[----:B------:R-:W-:-:S06]  /*14f10*/  ISETP.NE.U32.AND P2, PT, R8, RZ, PT ;  /* 0x000000ff0800720c */ /* 0x000fcc0003f45070 */
        /* <DEDUP_REMOVED lines=17> */
.L_x_1753:
        /* <DEDUP_REMOVED lines=8> */
.L_x_1754:
[----:B------:R-:W-:Y:S05]  /*150b0*/  BSYNC.RECONVERGENT B0 ;  /* 0x0000000000007941 */ /* 0x000fea0003800200 */
.L_x_1752:
        /* <DEDUP_REMOVED lines=18> */
.L_x_1742:
[----:B------:R-:W-:-:S13]  /*151e0*/  ISETP.NE.AND P0, PT, R72, RZ, PT ;  /* 0x000000ff4800720c */ /* 0x000fda0003f05270 */
[----:B------:R-:W-:Y:S05]  /*151f0*/  @!P0 BRA `(.L_x_1741) ;  /* 0x0000000800788947 */ /* 0x000fea0003800000 */
[----:B------:R-:W-:-:S13]  /*15200*/  ISETP.NE.AND P0, PT, R70, RZ, PT ;  /* 0x000000ff4600720c */ /* 0x000fda0003f05270 */
[----:B------:R-:W-:Y:S05]  /*15210*/  @!P0 BRA `(.L_x_1755) ;  /* 0x0000000400a88947 */ /* 0x000fea0003800000 */
        /* <DEDUP_REMOVED lines=27> */
.L_x_1757:
[----:B------:R-:W-:Y:S01]  /*153d0*/  IMAD.MOV.U32 R6, RZ, RZ, R10 ;  /* 0x000000ffff067224 */ /* 0x000fe200078e000a */
[----:B------:R-:W-:Y:S01]  /*153e0*/  MOV R4, R12 ;  /* 0x0000000c00047202 */ /* 0x000fe20000000f00 */
[----:B------:R-:W-:Y:S01]  /*153f0*/  IMAD.MOV.U32 R3, RZ, RZ, R13 ;  /* 0x000000ffff037224 */ /* 0x000fe200078e000d */
[----:B------:R-:W-:-:S07]  /*15400*/  MOV R2, 0x15420 ;  /* 0x0001542000027802 */ /* 0x000fce0000000f00 */
[----:B------:R-:W-:Y:S05]  /*15410*/  CALL.REL.NOINC `($__internal_2_$__cuda_sm20_div_s64) ;  /* 0x000000f400e87944 */ /* 0x000fea0003c00000 */
[----:B------:R-:W-:Y:S02]  /*15420*/  IMAD.MOV.U32 R14, RZ, RZ, R4 ;  /* 0x000000ffff0e7224 */ /* 0x000fe400078e0004 */
[----:B------:R-:W-:-:S07]  /*15430*/  IMAD.MOV.U32 R15, RZ, RZ, R3 ;  /* 0x000000ffff0f7224 */ /* 0x000fce00078e0003 */
.L_x_1758:
[----:B------:R-:W-:Y:S05]  /*15440*/  BSYNC.RECONVERGENT B0 ;  /* 0x0000000000007941 */ /* 0x000fea0003800200 */
.L_x_1756:
        /* <DEDUP_REMOVED lines=44> */
.L_x_1760:
        /* <DEDUP_REMOVED lines=8> */
.L_x_1761:
[----:B------:R-:W-:Y:S05]  /*15790*/  BSYNC.RECONVERGENT B0 ;  /* 0x0000000000007941 */ /* 0x000fea0003800200 */
.L_x_1759:
[----:B------:R-:W0:Y:S02]  /*157a0*/  LDC.64 R2, c[0x0][0x3b0] ;  /* 0x0000ec00ff027b82 */ /* 0x000e240000000a00 */
[----:B0-----:R-:W-:-:S06]  /*157b0*/  IMAD.WIDE.U32 R2, R58, 0x8, R2 ;  /* 0x000000083a027825 */ /* 0x001fcc00078e0002 */
[----:B------:R-:W2:Y:S01]  /*157c0*/  LDG.E.64 R2, desc[UR36][R2.64] ;  /* 0x0000002402027981 */ /* 0x000ea2000c1e1b00 */
[----:B------:R-:W-:Y:S01]  /*157d0*/  IADD3 R21, P0, PT, RZ, -R10, RZ ;  /* 0x8000000aff157210 */ /* 0x000fe20007f1e0ff */
[----:B------:R-:W-:Y:S02]  /*157e0*/  IMAD.MOV.U32 R6, RZ, RZ, R14 ;  /* 0x000000ffff067224 */ /* 0x000fe400078e000e */
[----:B------:R-:W-:Y:S02]  /*157f0*/  IMAD.MOV.U32 R7, RZ, RZ, R15 ;  /* 0x000000ffff077224 */ /* 0x000fe400078e000f */
[----:B------:R-:W-:Y:S02]  /*15800*/  IMAD.X R11, RZ, RZ, ~R5, P0 ;  /* 0x000000ffff0b7224 */ /* 0x000fe400000e0e05 */
[----:B------:R-:W-:-:S04]  /*15810*/  IMAD.WIDE.U32 R6, R8, R21, R6 ;  /* 0x0000001508067225 */ /* 0x000fc800078e0006 */
[----:B------:R-:W-:Y:S02]  /*15820*/  IMAD R11, R11, R8, RZ ;  /* 0x000000080b0b7224 */ /* 0x000fe400078e02ff */
[----:B------:R-:W-:Y:S02]  /*15830*/  IMAD.MOV.U32 R12, RZ, RZ, R20 ;  /* 0x000000ffff0c7224 */ /* 0x000fe400078e0014 */
[----:B------:R-:W-:Y:S02]  /*15840*/  IMAD R11, R9, R21, R11 ;  /* 0x00000015090b7224 */ /* 0x000fe400078e020b */
[----:B------:R-:W-:-:S03]  /*15850*/  VIADD R0, R0, 0xfffffffe ;  /* 0xfffffffe00007836 */ /* 0x000fc60000000000 */
[----:B------:R-:W-:-:S05]  /*15860*/  IADD3 R7, PT, PT, R7, R11, RZ ;  /* 0x0000000b07077210 */ /* 0x000fca0007ffe0ff */
[----:B--2---:R-:W-:Y:S02]  /*15870*/  IMAD R7, R7, R2, RZ ;  /* 0x0000000207077224 */ /* 0x004fe400078e02ff */
[----:B------:R-:W-:-:S04]  /*15880*/  IMAD.WIDE.U32 R12, R2, R6, R12 ;  /* 0x00000006020c7225 */ /* 0x000fc800078e000c */
[----:B------:R-:W-:Y:S02]  /*15890*/  IMAD R7, R3, R6, R7 ;  /* 0x0000000603077224 */ /* 0x000fe400078e0207 */
[----:B------:R-:W-:-:S03]  /*158a0*/  IMAD.MOV.U32 R11, RZ, RZ, R12 ;  /* 0x000000ffff0b7224 */ /* 0x000fc600078e000c */
[----:B------:R-:W-:-:S07]  /*158b0*/  IADD3 R20, PT, PT, R13, R7, RZ ;  /* 0x000000070d147210 */ /* 0x000fce0007ffe0ff */
.L_x_1755:
        /* <DEDUP_REMOVED lines=15> */
[----:B0-----:R-:W-:Y:S02]  /*159b0*/  VIADD R4, R3, 0xffffffe ;  /* 0x0ffffffe03047836 */ /* 0x001fe40000000000 */
[----:B------:R-:W-:-:S04]  /*159c0*/  HFMA2 R3, -RZ, RZ, 0, 0 ;  /* 0x00000000ff037431 */ /* 0x000fc800000001ff */
        /* <DEDUP_REMOVED lines=11> */
[----:B------:R-:W-:-:S05]  /*15a80*/  @!P1 LOP3.LUT R5, RZ, R2, RZ, 0x33, !PT ;  /* 0x00000002ff059212 */ /* 0x000fca00078e33ff */
[----:B------:R-:W-:Y:S01]  /*15a90*/  IMAD.MOV.U32 R2, RZ, RZ, R5 ;  /* 0x000000ffff027224 */ /* 0x000fe200078e0005 */
[----:B------:R-:W-:Y:S06]  /*15aa0*/  BRA `(.L_x_1764) ;  /* 0x0000000000207947 */ /* 0x000fec0003800000 */
.L_x_1763:
[----:B------:R-:W-:Y:S01]  /*15ab0*/  IMAD.MOV.U32 R12, RZ, RZ, R10 ;  /* 0x000000ffff0c7224 */ /* 0x000fe200078e000a */
[----:B------:R-:W-:Y:S01]  /*15ac0*/  MOV R14, R5 ;  /* 0x00000005000e7202 */ /* 0x000fe20000000f00 */
[----:B------:R-:W-:Y:S01]  /*15ad0*/  IMAD.MOV.U32 R9, RZ, RZ, R2 ;  /* 0x000000ffff097224 */ /* 0x000fe200078e0002 */
[----:B------:R-:W-:Y:S01]  /*15ae0*/  MOV R10, 0x15b10 ;  /* 0x00015b10000a7802 */ /* 0x000fe20000000f00 */
[----:B------:R-:W-:-:S07]  /*15af0*/  IMAD.MOV.U32 R8, RZ, RZ, R3 ;  /* 0x000000ffff087224 */ /* 0x000fce00078e0003 */
[----:B------:R-:W-:Y:S05]  /*15b00*/  CALL.REL.NOINC `($__internal_3_$__cuda_sm20_rem_s64) ;  /* 0x000000f400887944 */ /* 0x000fea0003c00000 */
[----:B------:R-:W-:Y:S02]  /*15b10*/  IMAD.MOV.U32 R2, RZ, RZ, R4 ;  /* 0x000000ffff027224 */ /* 0x000fe400078e0004 */
[----:B------:R-:W-:-:S07]  /*15b20*/  IMAD.MOV.U32 R3, RZ, RZ, R5 ;  /* 0x000000ffff037224 */ /* 0x000fce00078e0005 */
.L_x_1764:
[----:B------:R-:W-:Y:S05]  /*15b30*/  BSYNC.RECONVERGENT B0 ;  /* 0x0000000000007941 */ /* 0x000fea0003800200 */
.L_x_1762:
        /* <DEDUP_REMOVED lines=10> */
.L_x_1741:
[----:B------:R-:W0:Y:S02]  /*15be0*/  LDCU.64 UR4, c[0x0][0x3b8] ;  /* 0x00007700ff0477ac */ /* 0x000e240008000a00 */
[----:B0-----:R-:W-:-:S04]  /*15bf0*/  LEA R5, P0, R11, UR4, 0x3 ;  /* 0x000000040b057c11 */ /* 0x001fc8000f8018ff */
[C---:B------:R-:W-:Y:S02]  /*15c00*/  LEA R3, P1, R50.reuse, R5, 0x3 ;  /* 0x0000000532037211 */ /* 0x040fe400078218ff */
[----:B------:R-:W-:Y:S02]  /*15c10*/  LEA.HI.X R11, R11, UR5, R20, 0x3, P0 ;  /* 0x000000050b0b7c11 */ /* 0x000fe400080f1c14 */
[----:B------:R-:W-:Y:S02]  /*15c20*/  IADD3 R3, P2, PT, R3, 0x8, RZ ;  /* 0x0000000803037810 */ /* 0x000fe40007f5e0ff */
[----:B------:R-:W-:Y:S02]  /*15c30*/  LEA.HI.X R0, R50, R11, R51, 0x3, P1 ;  /* 0x0000000b32007211 */ /* 0x000fe400008f1c33 */
[C---:B------:R-:W-:Y:S02]  /*15c40*/  LEA R52, P0, R48.reuse, R5, 0x3 ;  /* 0x0000000530347211 */ /* 0x040fe400078018ff */
[C---:B------:R-:W-:Y:S01]  /*15c50*/  ISETP.LE.U32.AND P1, PT, R48.reuse, R50, PT ;  /* 0x000000323000720c */ /* 0x040fe20003f23070 */
[----:B------:R-:W-:Y:S01]  /*15c60*/  IMAD.X R0, RZ, RZ, R0, P2 ;  /* 0x000000ffff007224 */ /* 0x000fe200010e0600 */
[----:B------:R-:W-:-:S02]  /*15c70*/  LEA.HI.X R53, R48, R11, R49, 0x3, P0 ;  /* 0x0000000b30357211 */ /* 0x000fc400000f1c31 */
[----:B------:R-:W-:-:S04]  /*15c80*/  ISETP.GE.U32.AND P0, PT, R3, R52, PT ;  /* 0x000000340300720c */ /* 0x000fc80003f06070 */
[----:B------:R-:W-:-:S04]  /*15c90*/  ISETP.GE.U32.AND.EX P0, PT, R0, R53, PT, P0 ;  /* 0x000000350000720c */ /* 0x000fc80003f06100 */
[----:B------:R-:W-:-:S13]  /*15ca0*/  ISETP.LE.OR.EX P0, PT, R49, R51, P0, P1 ;  /* 0x000000333100720c */ /* 0x000fda0000703710 */
[----:B------:R-:W-:Y:S05]  /*15cb0*/  @P0 BRA `(.L_x_1707) ;  /* 0x0000000000780947 */ /* 0x000fea0003800000 */
[----:B------:R-:W-:Y:S01]  /*15cc0*/  MOV R48, R3 ;  /* 0x0000000300307202 */ /* 0x000fe20000000f00 */
[----:B------:R-:W-:-:S07]  /*15cd0*/  IMAD.MOV.U32 R49, RZ, RZ, R0 ;  /* 0x000000ffff317224 */ /* 0x000fce00078e0000 */
.L_x_1767:
        /* <DEDUP_REMOVED lines=22> */
.L_x_1766:
[----:B------:R-:W-:Y:S05]  /*15e40*/  BSYNC.RECONVERGENT B8 ;  /* 0x0000000000087941 */ /* 0x000fea0003800200 */
.L_x_1765:
[----:B------:R-:W-:-:S05]  /*15e50*/  IADD3 R48, P0, PT, R48, 0x8, RZ ;  /* 0x0000000830307810 */ /* 0x000fca0007f1e0ff */
[----:B------:R-:W-:Y:S01]  /*15e60*/  IMAD.X R49, RZ, RZ, R49, P0 ;  /* 0x000000ffff317224 */ /* 0x000fe200000e0631 */
[----:B------:R-:W-:-:S04]  /*15e70*/  ISETP.GE.U32.AND P0, PT, R48, R52, PT ;  /* 0x000000343000720c */ /* 0x000fc80003f06070 */
[----:B------:R-:W-:-:S13]  /*15e80*/  ISETP.GE.U32.AND.EX P0, PT, R49, R53, PT, P0 ;  /* 0x000000353100720c */ /* 0x000fda0003f06100 */
[----:B------:R-:W-:Y:S05]  /*15e90*/  @!P0 BRA `(.L_x_1767) ;  /* 0xfffffffc00908947 */ /* 0x000fea000383ffff */
.L_x_1707:
[----:B------:R-:W-:Y:S05]  /*15ea0*/  BSYNC.RECONVERGENT B7 ;  /* 0x0000000000077941 */ /* 0x000fea0003800200 */
.L_x_1706:
[----:B------:R-:W-:Y:S01]  /*15eb0*/  IADD3 R3, PT, PT, R66, 0x80, RZ ;  /* 0x0000008042037810 */ /* 0x000fe20007ffe0ff */
[----:B------:R-:W-:Y:S03]  /*15ec0*/  BSSY.RECONVERGENT B7, `(.L_x_1768) ;  /* 0x00003a8000077945 */ /* 0x000fe60003800200 */
[----:B------:R-:W-:-:S13]  /*15ed0*/  ISETP.GE.AND P0, PT, R3, R68, PT ;  /* 0x000000440300720c */ /* 0x000fda0003f06270 */
        /* <DEDUP_REMOVED lines=21> */
[----:B--2---:R-:W-:Y:S05]  /*16030*/  CALL.ABS.NOINC R2 ;  /* 0x0000000002007343 */ /* 0x004fea0003c00000 */
.L_x_1771:
[----:B------:R-:W-:Y:S05]  /*16040*/  BSYNC.RECONVERGENT B8 ;  /* 0x0000000000087941 */ /* 0x000fea0003800200 */
.L_x_1770:
[----:B------:R-:W0:Y:S01]  /*16050*/  LDCU.64 UR4, c[0x0][0x398] ;  /* 0x00007300ff0477ac */ /* 0x000e220008000a00 */
[----:B------:R-:W-:Y:S01]  /*16060*/  BSSY.RECONVERGENT B8, `(.L_x_1772) ;  /* 0x0000014000087945 */ /* 0x000fe20003800200 */
[----:B0-----:R-:W-:-:S04]  /*16070*/  ISETP.NE.U32.AND P0, PT, R44, UR4, PT ;  /* 0x000000042c007c0c */ /* 0x001fc8000bf05070 */
[----:B------:R-:W-:-:S13]  /*16080*/  ISETP.NE.AND.EX P0, PT, R45, UR5, PT, P0 ;  /* 0x000000052d007c0c */ /* 0x000fda000bf05300 */
        /* <DEDUP_REMOVED lines=17> */
.L_x_1773:
[----:B------:R-:W-:Y:S05]  /*161a0*/  BSYNC.RECONVERGENT B8 ;  /* 0x0000000000087941 */ /* 0x000fea0003800200 */
.L_x_1772:
        /* <DEDUP_REMOVED lines=26> */
.L_x_1775:
[----:B------:R-:W-:Y:S05]  /*16350*/  BSYNC.RECONVERGENT B8 ;  /* 0x0000000000087941 */ /* 0x000fea0003800200 */
.L_x_1774:
[----:B------:R-:W0:Y:S01]  /*16360*/  LDCU.64 UR4, c[0x0][0x398] ;  /* 0x00007300ff0477ac */ /* 0x000e220008000a00 */
[----:B------:R-:W-:Y:S01]  /*16370*/  ISETP.GE.U32.AND P0, PT, R67, 0x7, PT ;  /* 0x000000074300780c */ /* 0x000fe20003f06070 */
[----:B------:R-:W-:Y:S01]  /*16380*/  IMAD.MOV.U32 R0, RZ, RZ, RZ ;  /* 0x000000ffff007224 */ /* 0x000fe200078e00ff */
[----:B------:R-:W-:Y:S01]  /*16390*/  MOV R20, R67 ;  /* 0x0000004300147202 */ /* 0x000fe20000000f00 */
[----:B0-----:R-:W-:Y:S02]  /*163a0*/  IMAD R3, R39, UR4, RZ ;  /* 0x0000000427037c24 */ /* 0x001fe4000f8e02ff */
[----:B------:R-:W-:-:S04]  /*163b0*/  IMAD.WIDE.U32 R12, R38, UR4, RZ ;  /* 0x00000004260c7c25 */ /* 0x000fc8000f8e00ff */
[----:B------:R-:W-:-:S04]  /*163c0*/  IMAD R3, R38, UR5, R3 ;  /* 0x0000000526037c24 */ /* 0x000fc8000f8e0203 */
[----:B------:R-:W-:Y:S02]  /*163d0*/  IMAD.IADD R5, R13, 0x1, R3 ;  /* 0x000000010d057824 */ /* 0x000fe400078e0203 */
[----:B------:R-:W-:Y:S01]  /*163e0*/  IMAD.MOV.U32 R13, RZ, RZ, RZ ;  /* 0x000000ffff0d7224 */ /* 0x000fe200078e00ff */
[----:B------:R-:W-:Y:S06]  /*163f0*/  @!P0 BRA `(.L_x_1776) ;  /* 0x0000001800d88947 */ /* 0x000fec0003800000 */
[----:B------:R-:W0:Y:S01]  /*16400*/  LDCU UR4, c[0x0][0x3a0] ;  /* 0x00007400ff0477ac */ /* 0x000e220008000800 */
[----:B------:R-:W-:Y:S01]  /*16410*/  BSSY.RECONVERGENT B0, `(.L_x_1777) ;  /* 0x00001b3000007945 */ /* 0x000fe20003800200 */
[----:B------:R-:W-:Y:S02]  /*16420*/  IMAD.MOV.U32 R0, RZ, RZ, RZ ;  /* 0x000000ffff007224 */ /* 0x000fe400078e00ff */
[----:B------:R-:W-:Y:S01]  /*16430*/  IMAD.MOV.U32 R13, RZ, RZ, RZ ;  /* 0x000000ffff0d7224 */ /* 0x000fe200078e00ff */
[----:B0-----:R-:W-:Y:S02]  /*16440*/  ULOP3.LUT UR5, UR4, 0xfffffff8, URZ, 0xc0, !UPT ;  /* 0xfffffff804057892 */ /* 0x001fe4000f8ec0ff */
[----:B------:R-:W-:Y:S02]  /*16450*/  UIADD3 UR4, UPT, UPT, UR4, -0x4, URZ ;  /* 0xfffffffc04047890 */ /* 0x000fe4000fffe0ff */
[----:B------:R-:W-:-:S04]  /*16460*/  UIADD3 UR5, UPT, UPT, -UR5, URZ, URZ ;  /* 0x000000ff05057290 */ /* 0x000fc8000fffe1ff */
[----:B------:R-:W-:Y:S02]  /*16470*/  IMAD.U32 R9, RZ, RZ, UR4 ;  /* 0x00000004ff097e24 */ /* 0x000fe4000f8e00ff */
[----:B------:R-:W-:-:S07]  /*16480*/  MOV R8, UR5 ;  /* 0x0000000500087c02 */ /* 0x000fce0008000f00 */
.L_x_1802:
        /* <DEDUP_REMOVED lines=28> */
.L_x_1779:
[----:B------:R-:W-:Y:S01]  /*16650*/  IMAD.MOV.U32 R6, RZ, RZ, R12 ;  /* 0x000000ffff067224 */ /* 0x000fe200078e000c */
[----:B------:R-:W-:Y:S01]  /*16660*/  MOV R3, R11 ;  /* 0x0000000b00037202 */ /* 0x000fe20000000f00 */
[----:B------:R-:W-:Y:S01]  /*16670*/  IMAD.MOV.U32 R4, RZ, RZ, R10 ;  /* 0x000000ffff047224 */ /* 0x000fe200078e000a */
[----:B------:R-:W-:-:S07]  /*16680*/  MOV R2, 0x166a0 ;  /* 0x000166a000027802 */ /* 0x000fce0000000f00 */
[----:B------:R-:W-:Y:S05]  /*16690*/  CALL.REL.NOINC `($__internal_2_$__cuda_sm20_div_s64) ;  /* 0x000000e400487944 */ /* 0x000fea0003c00000 */
[----:B------:R-:W-:Y:S02]  /*166a0*/  IMAD.MOV.U32 R14, RZ, RZ, R4 ;  /* 0x000000ffff0e7224 */ /* 0x000fe400078e0004 */
[----:B------:R-:W-:-:S07]  /*166b0*/  IMAD.MOV.U32 R15, RZ, RZ, R3 ;  /* 0x000000ffff0f7224 */ /* 0x000fce00078e0003 */
.L_x_1780:
[----:B------:R-:W-:Y:S05]  /*166c0*/  BSYNC.RECONVERGENT B1 ;  /* 0x0000000000017941 */ /* 0x000fea0003800200 */
.L_x_1778:
        /* <DEDUP_REMOVED lines=43> */
.L_x_1782:
        /* <DEDUP_REMOVED lines=8> */
.L_x_1783:
[----:B------:R-:W-:Y:S05]  /*16a00*/  BSYNC.RECONVERGENT B1 ;  /* 0x0000000000017941 */ /* 0x000fea0003800200 */
.L_x_1781:
        /* <DEDUP_REMOVED lines=13> */
[----:B------:R-:W-:-:S04]  /*16ae0*/  IMAD R7, R21, R39, R7 ;  /* 0x0000002715077224 */ /* 0x000fc800078e0207 */
[----:B------:R-:W-:Y:S01]  /*16af0*/  IMAD.IADD R7, R5, 0x1, R7 ;  /* 0x0000000105077824 */ /* 0x000fe200078e0207 */
[----:B------:R-:W-:Y:S01]  /*16b00*/  MOV R44, R38 ;  /* 0x00000026002c7202 */ /* 0x000fe20000000f00 */
        /* <DEDUP_REMOVED lines=28> */
.L_x_1785:
        /* <DEDUP_REMOVED lines=8> */
.L_x_1786:
[----:B------:R-:W-:Y:S05]  /*16d50*/  BSYNC.RECONVERGENT B1 ;  /* 0x0000000000017941 */ /* 0x000fea0003800200 */
.L_x_1784:
[----:B------:R-:W0:Y:S08]  /*16d60*/  LDC.64 R20, c[0x0][0x3a8] ;  /* 0x0000ea00ff147b82 */ /* 0x000e300000000a00 */
        /* <DEDUP_REMOVED lines=43> */
.L_x_1788:
        /* <DEDUP_REMOVED lines=8> */
.L_x_1789:
[----:B------:R-:W-:Y:S05]  /*170a0*/  BSYNC.RECONVERGENT B1 ;  /* 0x0000000000017941 */ /* 0x000fea0003800200 */
.L_x_1787:
        /* <DEDUP_REMOVED lines=44> */
.L_x_1791:
        /* <DEDUP_REMOVED lines=8> */
.L_x_1792:
[----:B------:R-:W-:Y:S05]  /*173f0*/  BSYNC.RECONVERGENT B1 ;  /* 0x0000000000017941 */ /* 0x000fea0003800200 */
.L_x_1790:
        /* <DEDUP_REMOVED lines=44> */
.L_x_1794:
        /* <DEDUP_REMOVED lines=8> */
.L_x_1795:
[----:B------:R-:W-:Y:S05]  /*17740*/  BSYNC.RECONVERGENT B1 ;  /* 0x0000000000017941 */ /* 0x000fea0003800200 */
.L_x_1793:
        /* <DEDUP_REMOVED lines=44> */
.L_x_1797:
        /* <DEDUP_REMOVED lines=8> */
.L_x_1798:
[----:B------:R-:W-:Y:S05]  /*17a90*/  BSYNC.RECONVERGENT B1 ;  /* 0x0000000000017941 */ /* 0x000fea0003800200 */
.L_x_1796:
        /* <DEDUP_REMOVED lines=44> */
.L_x_1800:
        /* <DEDUP_REMOVED lines=8> */
.L_x_1801:
[----:B------:R-:W-:Y:S05]  /*17de0*/  BSYNC.RECONVERGENT B1 ;  /* 0x0000000000017941 */ /* 0x000fea0003800200 */
.L_x_1799:
        /* <DEDUP_REMOVED lines=22> */
.L_x_1777:
[----:B------:R-:W-:-:S07]  /*17f50*/  VIADD R20, R9, 0x3 ;  /* 0x0000000309147836 */ /* 0x000fce0000000000 */
.L_x_1776:
        /* <DEDUP_REMOVED lines=31> */
.L_x_1806:
[----:B------:R-:W-:Y:S01]  /*18150*/  IMAD.MOV.U32 R6, RZ, RZ, R12 ;  /* 0x000000ffff067224 */ /* 0x000fe200078e000c */
[----:B------:R-:W-:Y:S01]  /*18160*/  MOV R4, R8 ;  /* 0x0000000800047202 */ /* 0x000fe20000000f00 */
[----:B------:R-:W-:Y:S01]  /*18170*/  IMAD.MOV.U32 R3, RZ, RZ, R9 ;  /* 0x000000ffff037224 */ /* 0x000fe200078e0009 */
[----:B------:R-:W-:-:S07]  /*18180*/  MOV R2, 0x181a0 ;  /* 0x000181a000027802 */ /* 0x000fce0000000f00 */
[----:B------:R-:W-:Y:S05]  /*18190*/  CALL.REL.NOINC `($__internal_2_$__cuda_sm20_div_s64) ;  /* 0x000000c800887944 */ /* 0x000fea0003c00000 */
[----:B------:R-:W-:Y:S02]  /*181a0*/  IMAD.MOV.U32 R10, RZ, RZ, R4 ;  /* 0x000000ffff0a7224 */ /* 0x000fe400078e0004 */
[----:B------:R-:W-:-:S07]  /*181b0*/  IMAD.MOV.U32 R11, RZ, RZ, R3 ;  /* 0x000000ffff0b7224 */ /* 0x000fce00078e0003 */
.L_x_1807:
[----:B------:R-:W-:Y:S05]  /*181c0*/  BSYNC.RECONVERGENT B0 ;  /* 0x0000000000007941 */ /* 0x000fea0003800200 */
.L_x_1805:
        /* <DEDUP_REMOVED lines=43> */
.L_x_1809:
        /* <DEDUP_REMOVED lines=8> */
.L_x_1810:
[----:B------:R-:W-:Y:S05]  /*18500*/  BSYNC.RECONVERGENT B0 ;  /* 0x0000000000007941 */ /* 0x000fea0003800200 */
.L_x_1808:
        /* <DEDUP_REMOVED lines=44> */
.L_x_1812:
        /* <DEDUP_REMOVED lines=8> */
.L_x_1813:
[----:B------:R-:W-:Y:S05]  /*18850*/  BSYNC.RECONVERGENT B0 ;  /* 0x0000000000007941 */ /* 0x000fea0003800200 */
.L_x_1811:
        /* <DEDUP_REMOVED lines=26> */
[----:B------:R-:W-:-:S06]  /*18a00*/  ISETP.NE.U32.AND P2, PT, R14, RZ, PT ;  /* 0x000000ff0e00720c */ /* 0x000fcc0003f45070 */
[----:B0-----:R-:W0:Y:S02]  /*18a10*/  MUFU.RCP R4, R4 ;  /* 0x0000000400047308 */ /* 0x001e240000001000 */
[----:B0-----:R-:W-:-:S06]  /*18a20*/  IADD3 R2, PT, PT, R4, 0xffffffe, RZ ;  /* 0x0ffffffe04027810 */ /* 0x001fcc0007ffe0ff */
        /* <DEDUP_REMOVED lines=15> */
.L_x_1815:
        /* <DEDUP_REMOVED lines=8> */
.L_x_1816:
[----:B------:R-:W-:Y:S05]  /*18ba0*/  BSYNC.RECONVERGENT B0 ;  /* 0x0000000000007941 */ /* 0x000fea0003800200 */
.L_x_1814:
[----:B------:R-:W0:Y:S02]  /*18bb0*/  LDC.64 R2, c[0x0][0x3b0] ;  /* 0x0000ec00ff027b82 */ /* 0x000e240000000a00 */
[----:B0-----:R-:W-:-:S06]  /*18bc0*/  IMAD.WIDE.U32 R2, R0, 0x8, R2 ;  /* 0x0000000800027825 */ /* 0x001fcc00078e0002 */
[----:B------:R-:W2:Y:S01]  /*18bd0*/  LDG.E.64 R2, desc[UR36][R2.64] ;  /* 0x0000002402027981 */ /* 0x000ea2000c1e1b00 */
[----:B------:R-:W-:Y:S01]  /*18be0*/  IADD3 R21, P0, PT, RZ, -R12, RZ ;  /* 0x8000000cff157210 */ /* 0x000fe20007f1e0ff */
[----:B------:R-:W-:Y:S01]  /*18bf0*/  IMAD.MOV.U32 R6, RZ, RZ, R10 ;  /* 0x000000ffff067224 */ /* 0x000fe200078e000a */
[----:B------:R-:W-:Y:S01]  /*18c00*/  MOV R7, R11 ;  /* 0x0000000b00077202 */ /* 0x000fe20000000f00 */
[----:B------:R-:W-:Y:S02]  /*18c10*/  IMAD.MOV.U32 R8, RZ, RZ, R38 ;  /* 0x000000ffff087224 */ /* 0x000fe400078e0026 */
[----:B------:R-:W-:Y:S02]  /*18c20*/  IMAD.X R13, RZ, RZ, ~R5, P0 ;  /* 0x000000ffff0d7224 */ /* 0x000fe400000e0e05 */
[----:B------:R-:W-:-:S04]  /*18c30*/  IMAD.WIDE.U32 R6, R14, R21, R6 ;  /* 0x000000150e067225 */ /* 0x000fc800078e0006 */
[----:B------:R-:W-:Y:S02]  /*18c40*/  IMAD R13, R13, R14, RZ ;  /* 0x0000000e0d0d7224 */ /* 0x000fe400078e02ff */
[----:B------:R-:W-:Y:S02]  /*18c50*/  VIADD R20, R20, 0xfffffffc ;  /* 0xfffffffc14147836 */ /* 0x000fe40000000000 */
[----:B------:R-:W-:-:S04]  /*18c60*/  IMAD R13, R15, R21, R13 ;  /* 0x000000150f0d7224 */ /* 0x000fc800078e020d */
[----:B------:R-:W-:-:S04]  /*18c70*/  IMAD.IADD R7, R7, 0x1, R13 ;  /* 0x0000000107077824 */ /* 0x000fc800078e020d */
[----:B--2---:R-:W-:Y:S02]  /*18c80*/  IMAD R7, R7, R2, RZ ;  /* 0x0000000207077224 */ /* 0x004fe400078e02ff */
[----:B------:R-:W-:-:S04]  /*18c90*/  IMAD.WIDE.U32 R8, R2, R6, R8 ;  /* 0x0000000602087225 */ /* 0x000fc800078e0008 */
[----:B------:R-:W-:Y:S01]  /*18ca0*/  IMAD R7, R3, R6, R7 ;  /* 0x0000000603077224 */ /* 0x000fe200078e0207 */
[----:B------:R-:W-:-:S03]  /*18cb0*/  MOV R0, R8 ;  /* 0x0000000800007202 */ /* 0x000fc60000000f00 */
[----:B------:R-:W-:-:S07]  /*18cc0*/  IMAD.IADD R13, R9, 0x1, R7 ;  /* 0x00000001090d7824 */ /* 0x000fce00078e0207 */
.L_x_1804:
        /* <DEDUP_REMOVED lines=31> */
.L_x_1819:
[----:B------:R-:W-:Y:S01]  /*18ec0*/  IMAD.MOV.U32 R6, RZ, RZ, R12 ;  /* 0x000000ffff067224 */ /* 0x000fe200078e000c */
[----:B------:R-:W-:Y:S01]  /*18ed0*/  MOV R3, R9 ;  /* 0x0000000900037202 */ /* 0x000fe20000000f00 */
[----:B------:R-:W-:Y:S01]  /*18ee0*/  IMAD.MOV.U32 R4, RZ, RZ, R8 ;  /* 0x000000ffff047224 */ /* 0x000fe200078e0008 */
[----:B------:R-:W-:-:S07]  /*18ef0*/  MOV R2, 0x18f10 ;  /* 0x00018f1000027802 */ /* 0x000fce0000000f00 */
[----:B------:R-:W-:Y:S05]  /*18f00*/  CALL.REL.NOINC `($__internal_2_$__cuda_sm20_div_s64) ;  /* 0x000000bc002c7944 */ /* 0x000fea0003c00000 */
[----:B------:R-:W-:Y:S02]  /*18f10*/  IMAD.MOV.U32 R10, RZ, RZ, R4 ;  /* 0x000000ffff0a7224 */ /* 0x000fe400078e0004 */
[----:B------:R-:W-:-:S07]  /*18f20*/  IMAD.MOV.U32 R11, RZ, RZ, R3 ;  /* 0x000000ffff0b7224 */ /* 0x000fce00078e0003 */
.L_x_1820:
[----:B------:R-:W-:Y:S05]  /*18f30*/  BSYNC.RECONVERGENT B0 ;  /* 0x0000000000007941 */ /* 0x000fea0003800200 */
.L_x_1818:
        /* <DEDUP_REMOVED lines=43> */
.L_x_1822:
        /* <DEDUP_REMOVED lines=8> */
.L_x_1823:
[----:B------:R-:W-:Y:S05]  /*19270*/  BSYNC.RECONVERGENT B0 ;  /* 0x0000000000007941 */ /* 0x000fea0003800200 */
.L_x_1821:
        /* <DEDUP_REMOVED lines=18> */
.L_x_1817:
        /* <DEDUP_REMOVED lines=15> */
[----:B0-----:R-:W-:Y:S02]  /*19490*/  VIADD R4, R3, 0xffffffe ;  /* 0x0ffffffe03047836 */ /* 0x001fe40000000000 */
[----:B------:R-:W-:-:S04]  /*194a0*/  IMAD.MOV.U32 R3, RZ, RZ, RZ ;  /* 0x000000ffff037224 */ /* 0x000fc800078e00ff */
        /* <DEDUP_REMOVED lines=14> */
.L_x_1825:
[----:B------:R-:W-:Y:S01]  /*19590*/  IMAD.MOV.U32 R9, RZ, RZ, R2 ;  /* 0x000000ffff097224 */ /* 0x000fe200078e0002 */
[----:B------:R-:W-:Y:S01]  /*195a0*/  MOV R8, R3 ;  /* 0x0000000300087202 */ /* 0x000fe20000000f00 */
[----:B------:R-:W-:Y:S01]  /*195b0*/  IMAD.MOV.U32 R14, RZ, RZ, R5 ;  /* 0x000000ffff0e7224 */ /* 0x000fe200078e0005 */
[----:B------:R-:W-:-:S07]  /*195c0*/  MOV R10, 0x195e0 ;  /* 0x000195e0000a7802 */ /* 0x000fce0000000f00 */
[----:B------:R-:W-:Y:S05]  /*195d0*/  CALL.REL.NOINC `($__internal_3_$__cuda_sm20_rem_s64) ;  /* 0x000000b800d47944 */ /* 0x000fea0003c00000 */
[----:B------:R-:W-:Y:S02]  /*195e0*/  IMAD.MOV.U32 R2, RZ, RZ, R4 ;  /* 0x000000ffff027224 */ /* 0x000fe400078e0004 */
[----:B------:R-:W-:-:S07]  /*195f0*/  IMAD.MOV.U32 R3, RZ, RZ, R5 ;  /* 0x000000ffff037224 */ /* 0x000fce00078e0005 */
.L_x_1826:
[----:B------:R-:W-:Y:S05]  /*19600*/  BSYNC.RECONVERGENT B0 ;  /* 0x0000000000007941 */ /* 0x000fea0003800200 */
.L_x_1824:
[----:B------:R-:W0:Y:S02]  /*19610*/  LDC.64 R4, c[0x0][0x3b0] ;  /* 0x0000ec00ff047b82 */ /* 0x000e240000000a00 */
[----:B0-----:R-:W-:-:S06]  /*19620*/  IMAD.WIDE.U32 R4, R20, 0x8, R4 ;  /* 0x0000000814047825 */ /* 0x001fcc00078e0004 */
[----:B------:R-:W2:Y:S01]  /*19630*/  LDG.E.64 R4, desc[UR36][R4.64] ;  /* 0x0000002404047981 */ /* 0x000ea2000c1e1b00 */
[----:B------:R-:W-:Y:S01]  /*19640*/  MOV R12, R0 ;  /* 0x00000000000c7202 */ /* 0x000fe20000000f00 */
[----:B--2---:R-:W-:-:S04]  /*19650*/  IMAD R3, R3, R4, RZ ;  /* 0x0000000403037224 */ /* 0x004fc800078e02ff */
[----:B------:R-:W-:-:S04]  /*19660*/  IMAD.WIDE.U32 R6, R4, R2, R12 ;  /* 0x0000000204067225 */ /* 0x000fc800078e000c */
[----:B------:R-:W-:Y:S02]  /*19670*/  IMAD R3, R5, R2, R3 ;  /* 0x0000000205037224 */ /* 0x000fe400078e0203 */
[----:B------:R-:W-:Y:S02]  /*19680*/  IMAD.MOV.U32 R0, RZ, RZ, R6 ;  /* 0x000000ffff007224 */ /* 0x000fe400078e0006 */
[----:B------:R-:W-:-:S07]  /*19690*/  IMAD.IADD R13, R7, 0x1, R3 ;  /* 0x00000001070d7824 */ /* 0x000fce00078e0203 */
.L_x_1803:
[----:B------:R-:W0:Y:S02]  /*196a0*/  LDCU.64 UR4, c[0x0][0x3b8] ;  /* 0x00007700ff0477ac */ /* 0x000e240008000a00 */
[----:B0-----:R-:W-:-:S04]  /*196b0*/  LEA R3, P0, R0, UR4, 0x3 ;  /* 0x0000000400037c11 */ /* 0x001fc8000f8018ff */
[----:B------:R-:W-:Y:S02]  /*196c0*/  LEA R38, P1, R42, R3, 0x3 ;  /* 0x000000032a267211 */ /* 0x000fe400078218ff */
        /* <DEDUP_REMOVED lines=11> */
.L_x_1829:
        /* <DEDUP_REMOVED lines=22> */
.L_x_1828:
[----:B------:R-:W-:Y:S05]  /*198e0*/  BSYNC.RECONVERGENT B8 ;  /* 0x0000000000087941 */ /* 0x000fea0003800200 */
.L_x_1827:
[----:B------:R-:W-:-:S05]  /*198f0*/  IADD3 R38, P0, PT, R38, 0x8, RZ ;  /* 0x0000000826267810 */ /* 0x000fca0007f1e0ff */
[----:B------:R-:W-:Y:S01]  /*19900*/  IMAD.X R39, RZ, RZ, R39, P0 ;  /* 0x000000ffff277224 */ /* 0x000fe200000e0627 */
[----:B------:R-:W-:-:S04]  /*19910*/  ISETP.GE.U32.AND P0, PT, R38, R45, PT ;  /* 0x0000002d2600720c */ /* 0x000fc80003f06070 */
[----:B------:R-:W-:-:S13]  /*19920*/  ISETP.GE.U32.AND.EX P0, PT, R39, R44, PT, P0 ;  /* 0x0000002c2700720c */ /* 0x000fda0003f06100 */
[----:B------:R-:W-:Y:S05]  /*19930*/  @!P0 BRA `(.L_x_1829) ;  /* 0xfffffffc00908947 */ /* 0x000fea000383ffff */
.L_x_1769:
[----:B------:R-:W-:Y:S05]  /*19940*/  BSYNC.RECONVERGENT B7 ;  /* 0x0000000000077941 */ /* 0x000fea0003800200 */
.L_x_1768:
[----:B------:R-:W-:Y:S01]  /*19950*/  VIADD R3, R66, 0x100 ;  /* 0x0000010042037836 */ /* 0x000fe20000000000 */
[----:B------:R-:W-:Y:S04]  /*19960*/  BSSY.RECONVERGENT B7, `(.L_x_1830) ;  /* 0x00003ac000077945 */ /* 0x000fe80003800200 */
        /* <DEDUP_REMOVED lines=23> */
.L_x_1833:
[----:B------:R-:W-:Y:S05]  /*19ae0*/  BSYNC.RECONVERGENT B8 ;  /* 0x0000000000087941 */ /* 0x000fea0003800200 */
.L_x_1832:
        /* <DEDUP_REMOVED lines=21> */
.L_x_1835:
[----:B------:R-:W-:Y:S05]  /*19c40*/  BSYNC.RECONVERGENT B8 ;  /* 0x0000000000087941 */ /* 0x000fea0003800200 */
.L_x_1834:
        /* <DEDUP_REMOVED lines=26> */
.L_x_1837:
[----:B------:R-:W-:Y:S05]  /*19df0*/  BSYNC.RECONVERGENT B8 ;  /* 0x0000000000087941 */ /* 0x000fea0003800200 */
.L_x_1836:
[----:B------:R-:W0:Y:S01]  /*19e00*/  LDCU.64 UR4, c[0x0][0x398] ;  /* 0x00007300ff0477ac */ /* 0x000e220008000a00 */
[----:B------:R-:W-:Y:S01]  /*19e10*/  ISETP.GE.U32.AND P0, PT, R67, 0x7, PT ;  /* 0x000000074300780c */ /* 0x000fe20003f06070 */
[----:B------:R-:W-:Y:S02]  /*19e20*/  IMAD.MOV.U32 R0, RZ, RZ, R67 ;  /* 0x000000ffff007224 */ /* 0x000fe400078e0043 */
[----:B0-----:R-:W-:Y:S02]  /*19e30*/  IMAD R3, R29, UR4, RZ ;  /* 0x000000041d037c24 */ /* 0x001fe4000f8e02ff */
[----:B------:R-:W-:-:S04]  /*19e40*/  IMAD.WIDE.U32 R12, R28, UR4, RZ ;  /* 0x000000041c0c7c25 */ /* 0x000fc8000f8e00ff */
[----:B------:R-:W-:Y:S02]  /*19e50*/  IMAD R3, R28, UR5, R3 ;  /* 0x000000051c037c24 */ /* 0x000fe4000f8e0203 */
[----:B------:R-:W-:Y:S02]  /*19e60*/  IMAD.MOV.U32 R28, RZ, RZ, RZ ;  /* 0x000000ffff1c7224 */ /* 0x000fe400078e00ff */
        /* <DEDUP_REMOVED lines=12> */
.L_x_1864:
        /* <DEDUP_REMOVED lines=28> */
.L_x_1841:
[----:B------:R-:W-:Y:S01]  /*1a0f0*/  MOV R6, R12 ;  /* 0x0000000c00067202 */ /* 0x000fe20000000f00 */
[----:B------:R-:W-:Y:S01]  /*1a100*/  IMAD.MOV.U32 R4, RZ, RZ, R10 ;  /* 0x000000ffff047224 */ /* 0x000fe200078e000a */
[----:B------:R-:W-:Y:S01]  /*1a110*/  MOV R2, 0x1a140 ;  /* 0x0001a14000027802 */ /* 0x000fe20000000f00 */
[----:B------:R-:W-:-:S07]  /*1a120*/  IMAD.MOV.U32 R3, RZ, RZ, R11 ;  /* 0x000000ffff037224 */ /* 0x000fce00078e000b */
[----:B------:R-:W-:Y:S05]  /*1a130*/  CALL.REL.NOINC `($__internal_2_$__cuda_sm20_div_s64) ;  /* 0x000000a800a07944 */ /* 0x000fea0003c00000 */
[----:B------:R-:W-:Y:S01]  /*1a140*/  IMAD.MOV.U32 R14, RZ, RZ, R4 ;  /* 0x000000ffff0e7224 */ /* 0x000fe200078e0004 */
[----:B------:R-:W-:-:S07]  /*1a150*/  MOV R15, R3 ;  /* 0x00000003000f7202 */ /* 0x000fce0000000f00 */
.L_x_1842:
[----:B------:R-:W-:Y:S05]  /*1a160*/  BSYNC.RECONVERGENT B1 ;  /* 0x0000000000017941 */ /* 0x000fea0003800200 */
.L_x_1840:
        /* <DEDUP_REMOVED lines=44> */
.L_x_1844:
        /* <DEDUP_REMOVED lines=8> */
.L_x_1845:
[----:B------:R-:W-:Y:S05]  /*1a4b0*/  BSYNC.RECONVERGENT B1 ;  /* 0x0000000000017941 */ /* 0x000fea0003800200 */
.L_x_1843:
        /* <DEDUP_REMOVED lines=44> */
.L_x_1847:
        /* <DEDUP_REMOVED lines=8> */
.L_x_1848:
[----:B------:R-:W-:Y:S05]  /*1a800*/  BSYNC.RECONVERGENT B1 ;  /* 0x0000000000017941 */ /* 0x000fea0003800200 */
.L_x_1846:
        /* <DEDUP_REMOVED lines=44> */
.L_x_1850:
        /* <DEDUP_REMOVED lines=8> */
.L_x_1851:
[----:B------:R-:W-:Y:S05]  /*1ab50*/  BSYNC.RECONVERGENT B1 ;  /* 0x0000000000017941 */ /* 0x000fea0003800200 */
.L_x_1849:
        /* <DEDUP_REMOVED lines=44> */
.L_x_1853:
        /* <DEDUP_REMOVED lines=8> */
.L_x_1854:
[----:B------:R-:W-:Y:S05]  /*1aea0*/  BSYNC.RECONVERGENT B1 ;  /* 0x0000000000017941 */ /* 0x000fea0003800200 */
.L_x_1852:
        /* <DEDUP_REMOVED lines=44> */
.L_x_1856:
        /* <DEDUP_REMOVED lines=8> */
.L_x_1857:
[----:B------:R-:W-:Y:S05]  /*1b1f0*/  BSYNC.RECONVERGENT B1 ;  /* 0x0000000000017941 */ /* 0x000fea0003800200 */
.L_x_1855:
        /* <DEDUP_REMOVED lines=44> */
.L_x_1859:
        /* <DEDUP_REMOVED lines=8> */
.L_x_1860:
[----:B------:R-:W-:Y:S05]  /*1b540*/  BSYNC.RECONVERGENT B1 ;  /* 0x0000000000017941 */ /* 0x000fea0003800200 */
.L_x_1858:
        /* <DEDUP_REMOVED lines=12> */
[----:B------:R-:W-:Y:S02]  /*1b610*/  IMAD R15, R15, R10, RZ ;  /* 0x0000000a0f0f7224 */ /* 0x000fe400078e02ff */
[----:B------:R-:W-:Y:S02]  /*1b620*/  IMAD.MOV.U32 R10, RZ, RZ, R14 ;  /* 0x000000ffff0a7224 */ /* 0x000fe400078e000e */
[----:B------:R-:W-:-:S04]  /*1b630*/  IMAD R11, R11, R35, R15 ;  /* 0x000000230b0b7224 */ /* 0x000fc800078e020f */
[----:B------:R-:W-:Y:S01]  /*1b640*/  IMAD.IADD R11, R7, 0x1, R11 ;  /* 0x00000001070b7824 */ /* 0x000fe200078e020b */
[----:B--2---:R-:W-:-:S04]  /*1b650*/  LOP3.LUT R7, R21, R29, RZ, 0xfc, !PT ;  /* 0x0000001d15077212 */ /* 0x004fc800078efcff */
[----:B------:R-:W-:Y:S01]  /*1b660*/  ISETP.NE.U32.AND P0, PT, R7, RZ, PT ;  /* 0x000000ff0700720c */ /* 0x000fe20003f05070 */
[----:B---3--:R-:W-:Y:S01]  /*1b670*/  IMAD R13, R11, R2, RZ ;  /* 0x000000020b0d7224 */ /* 0x008fe200078e02ff */
[----:B------:R-:W-:-:S03]  /*1b680*/  MOV R11, R34 ;  /* 0x00000022000b7202 */ /* 0x000fc60000000f00 */
[-C--:B------:R-:W-:Y:S02]  /*1b690*/  IMAD R13, R3, R6.reuse, R13 ;  /* 0x00000006030d7224 */ /* 0x080fe400078e020d */
[----:B------:R-:W-:-:S04]  /*1b6a0*/  IMAD.WIDE.U32 R10, R2, R6, R10 ;  /* 0x00000006020a7225 */ /* 0x000fc800078e000a */
[----:B------:R-:W-:Y:S02]  /*1b6b0*/  IMAD.IADD R13, R11, 0x1, R13 ;  /* 0x000000010b0d7824 */ /* 0x000fe400078e020d */
        /* <DEDUP_REMOVED lines=21> */
.L_x_1862:
        /* <DEDUP_REMOVED lines=8> */
.L_x_1863:
[----:B------:R-:W-:Y:S05]  /*1b890*/  BSYNC.RECONVERGENT B1 ;  /* 0x0000000000017941 */ /* 0x000fea0003800200 */
.L_x_1861:
[----:B------:R-:W0:Y:S02]  /*1b8a0*/  LDC.64 R2, c[0x0][0x3b0] ;  /* 0x0000ec00ff027b82 */ /* 0x000e240000000a00 */
[----:B0-----:R-:W-:-:S06]  /*1b8b0*/  IMAD.WIDE.U32 R2, R9, 0x8, R2 ;  /* 0x0000000809027825 */ /* 0x001fcc00078e0002 */
[----:B------:R-:W2:Y:S01]  /*1b8c0*/  LDG.E.64 R2, desc[UR36][R2.64] ;  /* 0x0000002402027981 */ /* 0x000ea2000c1e1b00 */
[----:B------:R-:W-:Y:S01]  /*1b8d0*/  IADD3 R11, P0, PT, RZ, -R12, RZ ;  /* 0x8000000cff0b7210 */ /* 0x000fe20007f1e0ff */
[----:B------:R-:W-:Y:S01]  /*1b8e0*/  IMAD.MOV.U32 R6, RZ, RZ, R20 ;  /* 0x000000ffff067224 */ /* 0x000fe200078e0014 */
[----:B------:R-:W-:Y:S01]  /*1b8f0*/  IADD3 R8, PT, PT, R8, 0x8, RZ ;  /* 0x0000000808087810 */ /* 0x000fe20007ffe0ff */
[----:B------:R-:W-:Y:S01]  /*1b900*/  IMAD.MOV.U32 R7, RZ, RZ, R21 ;  /* 0x000000ffff077224 */ /* 0x000fe200078e0015 */
[----:B------:R-:W-:Y:S02]  /*1b910*/  IADD3.X R9, PT, PT, RZ, ~R5, RZ, P0, !PT ;  /* 0x80000005ff097210 */ /* 0x000fe400007fe4ff */
[----:B------:R-:W-:Y:S01]  /*1b920*/  ISETP.NE.AND P0, PT, R8, RZ, PT ;  /* 0x000000ff0800720c */ /* 0x000fe20003f05270 */
[----:B------:R-:W-:Y:S01]  /*1b930*/  IMAD.WIDE.U32 R6, R28, R11, R6 ;  /* 0x0000000b1c067225 */ /* 0x000fe200078e0006 */
[----:B------:R-:W-:-:S03]  /*1b940*/  IADD3 R0, PT, PT, R0, -0x8, RZ ;  /* 0xfffffff800007810 */ /* 0x000fc60007ffe0ff */
[----:B------:R-:W-:-:S04]  /*1b950*/  IMAD R9, R9, R28, RZ ;  /* 0x0000001c09097224 */ /* 0x000fc800078e02ff */
[----:B------:R-:W-:Y:S02]  /*1b960*/  IMAD R9, R29, R11, R9 ;  /* 0x0000000b1d097224 */ /* 0x000fe400078e0209 */
[----:B------:R-:W-:Y:S02]  /*1b970*/  IMAD.MOV.U32 R11, RZ, RZ, R13 ;  /* 0x000000ffff0b7224 */ /* 0x000fe400078e000d */
[----:B------:R-:W-:-:S04]  /*1b980*/  IMAD.IADD R7, R7, 0x1, R9 ;  /* 0x0000000107077824 */ /* 0x000fc800078e0209 */
[----:B--2---:R-:W-:Y:S02]  /*1b990*/  IMAD R7, R7, R2, RZ ;  /* 0x0000000207077224 */ /* 0x004fe400078e02ff */
[----:B------:R-:W-:-:S04]  /*1b9a0*/  IMAD.WIDE.U32 R10, R2, R6, R10 ;  /* 0x00000006020a7225 */ /* 0x000fc800078e000a */
[----:B------:R-:W-:Y:S02]  /*1b9b0*/  IMAD R7, R3, R6, R7 ;  /* 0x0000000603077224 */ /* 0x000fe400078e0207 */
[----:B------:R-:W-:Y:S02]  /*1b9c0*/  IMAD.MOV.U32 R13, RZ, RZ, R10 ;  /* 0x000000ffff0d7224 */ /* 0x000fe400078e000a */
[----:B------:R-:W-:Y:S01]  /*1b9d0*/  IMAD.IADD R28, R11, 0x1, R7 ;  /* 0x000000010b1c7824 */ /* 0x000fe200078e0207 */
[----:B------:R-:W-:Y:S06]  /*1b9e0*/  @P0 BRA `(.L_x_1864) ;  /* 0xffffffe400500947 */ /* 0x000fec000383ffff */
[----:B------:R-:W-:Y:S05]  /*1b9f0*/  BSYNC.RECONVERGENT B0 ;  /* 0x0000000000007941 */ /* 0x000fea0003800200 */
.L_x_1839:
[----:B------:R-:W-:-:S07]  /*1ba00*/  VIADD R0, R0, 0x3 ;  /* 0x0000000300007836 */ /* 0x000fce0000000000 */
.L_x_1838:
        /* <DEDUP_REMOVED lines=31> */
.L_x_1868:
[----:B------:R-:W-:Y:S01]  /*1bc00*/  IMAD.MOV.U32 R6, RZ, RZ, R12 ;  /* 0x000000ffff067224 */ /* 0x000fe200078e000c */
[----:B------:R-:W-:Y:S01]  /*1bc10*/  MOV R3, R15 ;  /* 0x0000000f00037202 */ /* 0x000fe20000000f00 */
[----:B------:R-:W-:Y:S01]  /*1bc20*/  IMAD.MOV.U32 R4, RZ, RZ, R14 ;  /* 0x000000ffff047224 */ /* 0x000fe200078e000e */
[----:B------:R-:W-:-:S07]  /*1bc30*/  MOV R2, 0x1bc50 ;  /* 0x0001bc5000027802 */ /* 0x000fce0000000f00 */
[----:B------:R-:W-:Y:S05]  /*1bc40*/  CALL.REL.NOINC `($__internal_2_$__cuda_sm20_div_s64) ;  /* 0x0000008c00dc7944 */ /* 0x000fea0003c00000 */
[----:B------:R-:W-:Y:S02]  /*1bc50*/  IMAD.MOV.U32 R8, RZ, RZ, R4 ;  /* 0x000000ffff087224 */ /* 0x000fe400078e0004 */
[----:B------:R-:W-:-:S07]  /*1bc60*/  IMAD.MOV.U32 R9, RZ, RZ, R3 ;  /* 0x000000ffff097224 */ /* 0x000fce00078e0003 */
.L_x_1869:
[----:B------:R-:W-:Y:S05]  /*1bc70*/  BSYNC.RECONVERGENT B0 ;  /* 0x0000000000007941 */ /* 0x000fea0003800200 */
.L_x_1867:
        /* <DEDUP_REMOVED lines=44> */
.L_x_1871:
        /* <DEDUP_REMOVED lines=8> */
.L_x_1872:
[----:B------:R-:W-:Y:S05]  /*1bfc0*/  BSYNC.RECONVERGENT B0 ;  /* 0x0000000000007941 */ /* 0x000fea0003800200 */
.L_x_1870:
        /* <DEDUP_REMOVED lines=44> */
.L_x_1874:
        /* <DEDUP_REMOVED lines=8> */
.L_x_1875:
[----:B------:R-:W-:Y:S05]  /*1c310*/  BSYNC.RECONVERGENT B0 ;  /* 0x0000000000007941 */ /* 0x000fea0003800200 */
.L_x_1873:
        /* <DEDUP_REMOVED lines=44> */
.L_x_1877:
        /* <DEDUP_REMOVED lines=8> */
.L_x_1878:
[----:B------:R-:W-:Y:S05]  /*1c660*/  BSYNC.RECONVERGENT B0 ;  /* 0x0000000000007941 */ /* 0x000fea0003800200 */
.L_x_1876:
        /* <DEDUP_REMOVED lines=18> */
.L_x_1866:
        /* <DEDUP_REMOVED lines=31> */
.L_x_1881:
[----:B------:R-:W-:Y:S01]  /*1c980*/  IMAD.MOV.U32 R6, RZ, RZ, R12 ;  /* 0x000000ffff067224 */ /* 0x000fe200078e000c */
[----:B------:R-:W-:Y:S01]  /*1c990*/  MOV R3, R15 ;  /* 0x0000000f00037202 */ /* 0x000fe20000000f00 */
[----:B------:R-:W-:Y:S01]  /*1c9a0*/  IMAD.MOV.U32 R4, RZ, RZ, R14 ;  /* 0x000000ffff047224 */ /* 0x000fe200078e000e */
[----:B------:R-:W-:-:S07]  /*1c9b0*/  MOV R2, 0x1c9d0 ;  /* 0x0001c9d000027802 */ /* 0x000fce0000000f00 */
[----:B------:R-:W-:Y:S05]  /*1c9c0*/  CALL.REL.NOINC `($__internal_2_$__cuda_sm20_div_s64) ;  /* 0x00000080007c7944 */ /* 0x000fea0003c00000 */
[----:B------:R-:W-:Y:S02]  /*1c9d0*/  IMAD.MOV.U32 R8, RZ, RZ, R4 ;  /* 0x000000ffff087224 */ /* 0x000fe400078e0004 */
[----:B------:R-:W-:-:S07]  /*1c9e0*/  IMAD.MOV.U32 R9, RZ, RZ, R3 ;  /* 0x000000ffff097224 */ /* 0x000fce00078e0003 */
.L_x_1882:
[----:B------:R-:W-:Y:S05]  /*1c9f0*/  BSYNC.RECONVERGENT B0 ;  /* 0x0000000000007941 */ /* 0x000fea0003800200 */
.L_x_1880:
        /* <DEDUP_REMOVED lines=44> */
.L_x_1884:
        /* <DEDUP_REMOVED lines=8> */
.L_x_1885:
[----:B------:R-:W-:Y:S05]  /*1cd40*/  BSYNC.RECONVERGENT B0 ;  /* 0x0000000000007941 */ /* 0x000fea0003800200 */
.L_x_1883:
[----:B------:R-:W0:Y:S02]  /*1cd50*/  LDC.64 R2, c[0x0][0x3b0] ;  /* 0x0000ec00ff027b82 */ /* 0x000e240000000a00 */
[----:B0-----:R-:W-:-:S06]  /*1cd60*/  IMAD.WIDE.U32 R2, R29, 0x8, R2 ;  /* 0x000000081d027825 */ /* 0x001fcc00078e0002 */
[----:B------:R-:W2:Y:S01]  /*1cd70*/  LDG.E.64 R2, desc[UR36][R2.64] ;  /* 0x0000002402027981 */ /* 0x000ea2000c1e1b00 */
[----:B------:R-:W-:Y:S01]  /*1cd80*/  IADD3 R21, P0, PT, RZ, -R12, RZ ;  /* 0x8000000cff157210 */ /* 0x000fe20007f1e0ff */
[----:B------:R-:W-:Y:S01]  /*1cd90*/  IMAD.MOV.U32 R6, RZ, RZ, R8 ;  /* 0x000000ffff067224 */ /* 0x000fe200078e0008 */
[----:B------:R-:W-:Y:S01]  /*1cda0*/  MOV R14, R20 ;  /* 0x00000014000e7202 */ /* 0x000fe20000000f00 */
[----:B------:R-:W-:Y:S01]  /*1cdb0*/  IMAD.MOV.U32 R7, RZ, RZ, R9 ;  /* 0x000000ffff077224 */ /* 0x000fe200078e0009 */
[----:B------:R-:W-:Y:S01]  /*1cdc0*/  IADD3.X R13, PT, PT, RZ, ~R5, RZ, P0, !PT ;  /* 0x80000005ff0d7210 */ /* 0x000fe200007fe4ff */
[----:B------:R-:W-:Y:S02]  /*1cdd0*/  VIADD R0, R0, 0xfffffffe ;  /* 0xfffffffe00007836 */ /* 0x000fe40000000000 */
        /* <DEDUP_REMOVED lines=9> */
.L_x_1879:
        /* <DEDUP_REMOVED lines=15> */
[----:B0-----:R-:W-:Y:S01]  /*1cf60*/  IADD3 R4, PT, PT, R3, 0xffffffe, RZ ;  /* 0x0ffffffe03047810 */ /* 0x001fe20007ffe0ff */
[----:B------:R-:W-:-:S05]  /*1cf70*/  IMAD.MOV.U32 R3, RZ, RZ, RZ ;  /* 0x000000ffff037224 */ /* 0x000fca00078e00ff */
        /* <DEDUP_REMOVED lines=14> */
.L_x_1887:
[----:B------:R-:W-:Y:S01]  /*1d060*/  MOV R9, R2 ;  /* 0x0000000200097202 */ /* 0x000fe20000000f00 */
[----:B------:R-:W-:Y:S01]  /*1d070*/  IMAD.MOV.U32 R8, RZ, RZ, R3 ;  /* 0x000000ffff087224 */ /* 0x000fe200078e0003 */
[----:B------:R-:W-:Y:S01]  /*1d080*/  MOV R10, 0x1d0b0 ;  /* 0x0001d0b0000a7802 */ /* 0x000fe20000000f00 */
[----:B------:R-:W-:-:S07]  /*1d090*/  IMAD.MOV.U32 R14, RZ, RZ, R5 ;  /* 0x000000ffff0e7224 */ /* 0x000fce00078e0005 */
[----:B------:R-:W-:Y:S05]  /*1d0a0*/  CALL.REL.NOINC `($__internal_3_$__cuda_sm20_rem_s64) ;  /* 0x0000008000207944 */ /* 0x000fea0003c00000 */
[----:B------:R-:W-:Y:S01]  /*1d0b0*/  IMAD.MOV.U32 R2, RZ, RZ, R4 ;  /* 0x000000ffff027224 */ /* 0x000fe200078e0004 */
[----:B------:R-:W-:-:S07]  /*1d0c0*/  MOV R3, R5 ;  /* 0x0000000500037202 */ /* 0x000fce0000000f00 */
.L_x_1888:
[----:B------:R-:W-:Y:S05]  /*1d0d0*/  BSYNC.RECONVERGENT B0 ;  /* 0x0000000000007941 */ /* 0x000fea0003800200 */
.L_x_1886:
[----:B------:R-:W0:Y:S02]  /*1d0e0*/  LDC.64 R4, c[0x0][0x3b0] ;  /* 0x0000ec00ff047b82 */ /* 0x000e240000000a00 */
[----:B0-----:R-:W-:-:S06]  /*1d0f0*/  IMAD.WIDE.U32 R4, R0, 0x8, R4 ;  /* 0x0000000800047825 */ /* 0x001fcc00078e0004 */
[----:B------:R-:W2:Y:S01]  /*1d100*/  LDG.E.64 R4, desc[UR36][R4.64] ;  /* 0x0000002404047981 */ /* 0x000ea2000c1e1b00 */
[----:B------:R-:W-:Y:S02]  /*1d110*/  IMAD.MOV.U32 R6, RZ, RZ, R13 ;  /* 0x000000ffff067224 */ /* 0x000fe400078e000d */
[----:B------:R-:W-:Y:S02]  /*1d120*/  IMAD.MOV.U32 R7, RZ, RZ, R28 ;  /* 0x000000ffff077224 */ /* 0x000fe400078e001c */
[----:B--2---:R-:W-:Y:S02]  /*1d130*/  IMAD R3, R3, R4, RZ ;  /* 0x0000000403037224 */ /* 0x004fe400078e02ff */
[----:B------:R-:W-:-:S04]  /*1d140*/  IMAD.WIDE.U32 R6, R4, R2, R6 ;  /* 0x0000000204067225 */ /* 0x000fc800078e0006 */
[----:B------:R-:W-:Y:S02]  /*1d150*/  IMAD R3, R5, R2, R3 ;  /* 0x0000000205037224 */ /* 0x000fe400078e0203 */
[----:B------:R-:W-:-:S03]  /*1d160*/  IMAD.MOV.U32 R13, RZ, RZ, R6 ;  /* 0x000000ffff0d7224 */ /* 0x000fc600078e0006 */
[----:B------:R-:W-:-:S07]  /*1d170*/  IADD3 R28, PT, PT, R7, R3, RZ ;  /* 0x00000003071c7210 */ /* 0x000fce0007ffe0ff */
.L_x_1865:
        /* <DEDUP_REMOVED lines=14> */
.L_x_1891:
        /* <DEDUP_REMOVED lines=22> */
.L_x_1890:
[----:B------:R-:W-:Y:S05]  /*1d3c0*/  BSYNC.RECONVERGENT B8 ;  /* 0x0000000000087941 */ /* 0x000fea0003800200 */
.L_x_1889:
[----:B------:R-:W-:-:S05]  /*1d3d0*/  IADD3 R28, P0, PT, R28, 0x8, RZ ;  /* 0x000000081c1c7810 */ /* 0x000fca0007f1e0ff */
[----:B------:R-:W-:Y:S01]  /*1d3e0*/  IMAD.X R29, RZ, RZ, R29, P0 ;  /* 0x000000ffff1d7224 */ /* 0x000fe200000e061d */
[----:B------:R-:W-:-:S04]  /*1d3f0*/  ISETP.GE.U32.AND P0, PT, R28, R35, PT ;  /* 0x000000231c00720c */ /* 0x000fc80003f06070 */
[----:B------:R-:W-:-:S13]  /*1d400*/  ISETP.GE.U32.AND.EX P0, PT, R29, R34, PT, P0 ;  /* 0x000000221d00720c */ /* 0x000fda0003f06100 */
[----:B------:R-:W-:Y:S05]  /*1d410*/  @!P0 BRA `(.L_x_1891) ;  /* 0xfffffffc00908947 */ /* 0x000fea000383ffff */
.L_x_1831:
[----:B------:R-:W-:Y:S05]  /*1d420*/  BSYNC.RECONVERGENT B7 ;  /* 0x0000000000077941 */ /* 0x000fea0003800200 */
.L_x_1830:
        /* <DEDUP_REMOVED lines=25> */
.L_x_1895:
[----:B------:R-:W-:Y:S05]  /*1d5c0*/  BSYNC.RECONVERGENT B8 ;  /* 0x0000000000087941 */ /* 0x000fea0003800200 */
.L_x_1894:
        /* <DEDUP_REMOVED lines=21> */
.L_x_1897:
[----:B------:R-:W-:Y:S05]  /*1d720*/  BSYNC.RECONVERGENT B8 ;  /* 0x0000000000087941 */ /* 0x000fea0003800200 */
.L_x_1896:
        /* <DEDUP_REMOVED lines=26> */
.L_x_1899:
[----:B------:R-:W-:Y:S05]  /*1d8d0*/  BSYNC.RECONVERGENT B8 ;  /* 0x0000000000087941 */ /* 0x000fea0003800200 */
.L_x_1898:
[----:B------:R-:W0:Y:S01]  /*1d8e0*/  LDCU.64 UR4, c[0x0][0x398] ;  /* 0x00007300ff0477ac */ /* 0x000e220008000a00 */
[----:B------:R-:W-:Y:S01]  /*1d8f0*/  ISETP.GE.U32.AND P0, PT, R67, 0x7, PT ;  /* 0x000000074300780c */ /* 0x000fe20003f06070 */
[----:B------:R-:W-:Y:S02]  /*1d900*/  IMAD.MOV.U32 R22, RZ, RZ, RZ ;  /* 0x000000ffff167224 */ /* 0x000fe400078e00ff */
        /* <DEDUP_REMOVED lines=15> */
.L_x_1926:
[----:B------:R-:W0:Y:S01]  /*1da00*/  LDC.64 R10, c[0x0][0x3a8] ;  /* 0x0000ea00ff0a7b82 */ /* 0x000e220000000a00 */
[----:B------:R-:W-:-:S05]  /*1da10*/  IADD3 R20, PT, PT, R8, 0x3, RZ ;  /* 0x0000000308147810 */ /* 0x000fca0007ffe0ff */
        /* <DEDUP_REMOVED lines=13> */
[----:B0-----:R-:W-:Y:S01]  /*1daf0*/  MOV R2, RZ ;  /* 0x000000ff00027202 */ /* 0x001fe20000000f00 */
        /* <DEDUP_REMOVED lines=12> */
.L_x_1903:
[----:B------:R-:W-:Y:S01]  /*1dbc0*/  MOV R6, R12 ;  /* 0x0000000c00067202 */ /* 0x000fe20000000f00 */
[----:B------:R-:W-:Y:S01]  /*1dbd0*/  IMAD.MOV.U32 R4, RZ, RZ, R10 ;  /* 0x000000ffff047224 */ /* 0x000fe200078e000a */
[----:B------:R-:W-:Y:S01]  /*1dbe0*/  MOV R2, 0x1dc10 ;  /* 0x0001dc1000027802 */ /* 0x000fe20000000f00 */
[----:B------:R-:W-:-:S07]  /*1dbf0*/  IMAD.MOV.U32 R3, RZ, RZ, R11 ;  /* 0x000000ffff037224 */ /* 0x000fce00078e000b */
[----:B------:R-:W-:Y:S05]  /*1dc00*/  CALL.REL.NOINC `($__internal_2_$__cuda_sm20_div_s64) ;  /* 0x0000006c00ec7944 */ /* 0x000fea0003c00000 */
[----:B------:R-:W-:Y:S01]  /*1dc10*/  MOV R14, R4 ;  /* 0x00000004000e7202 */ /* 0x000fe20000000f00 */
[----:B------:R-:W-:-:S07]  /*1dc20*/  IMAD.MOV.U32 R15, RZ, RZ, R3 ;  /* 0x000000ffff0f7224 */ /* 0x000fce00078e0003 */
.L_x_1904:
[----:B------:R-:W-:Y:S05]  /*1dc30*/  BSYNC.RECONVERGENT B1 ;  /* 0x0000000000017941 */ /* 0x000fea0003800200 */
.L_x_1902:
        /* <DEDUP_REMOVED lines=9> */
[----:B------:R-:W-:Y:S02]  /*1dcd0*/  BSSY.RECONVERGENT B1, `(.L_x_1905) ;  /* 0x000002b000017945 */ /* 0x000fe40003800200 */
[----:B------:R-:W-:Y:S01]  /*1dce0*/  IADD3.X R23, PT, PT, RZ, ~R15, RZ, P0, !PT ;  /* 0x8000000fff177210 */ /* 0x000fe200007fe4ff */
[----:B------:R-:W-:-:S04]  /*1dcf0*/  IMAD.WIDE.U32 R4, R10, R25, R4 ;  /* 0x000000190a047225 */ /* 0x000fc800078e0004 */
[----:B------:R-:W-:-:S04]  /*1dd00*/  IMAD R23, R23, R10, RZ ;  /* 0x0000000a17177224 */ /* 0x000fc800078e02ff */
[----:B------:R-:W-:Y:S01]  /*1dd10*/  IMAD R11, R11, R25, R23 ;  /* 0x000000190b0b7224 */ /* 0x000fe200078e0217 */
[----:B------:R-:W-:Y:S01]  /*1dd20*/  MOV R23, R22 ;  /* 0x0000001600177202 */ /* 0x000fe20000000f00 */
        /* <DEDUP_REMOVED lines=29> */
.L_x_1906:
[----:B------:R-:W-:Y:S01]  /*1df00*/  IMAD.MOV.U32 R6, RZ, RZ, R14 ;  /* 0x000000ffff067224 */ /* 0x000fe200078e000e */
[----:B------:R-:W-:Y:S01]  /*1df10*/  MOV R5, R15 ;  /* 0x0000000f00057202 */ /* 0x000fe20000000f00 */
[----:B------:R-:W-:Y:S01]  /*1df20*/  IMAD.MOV.U32 R4, RZ, RZ, R20 ;  /* 0x000000ffff047224 */ /* 0x000fe200078e0014 */
[----:B------:R-:W-:Y:S01]  /*1df30*/  MOV R2, 0x1df60 ;  /* 0x0001df6000027802 */ /* 0x000fe20000000f00 */
[----:B------:R-:W-:-:S07]  /*1df40*/  IMAD.MOV.U32 R3, RZ, RZ, R21 ;  /* 0x000000ffff037224 */ /* 0x000fce00078e0015 */
[----:B------:R-:W-:Y:S05]  /*1df50*/  CALL.REL.NOINC `($__internal_2_$__cuda_sm20_div_s64) ;  /* 0x0000006c00187944 */ /* 0x000fea0003c00000 */
[----:B------:R-:W-:Y:S01]  /*1df60*/  MOV R10, R4 ;  /* 0x00000004000a7202 */ /* 0x000fe20000000f00 */
[----:B------:R-:W-:-:S07]  /*1df70*/  IMAD.MOV.U32 R11, RZ, RZ, R3 ;  /* 0x000000ffff0b7224 */ /* 0x000fce00078e0003 */
.L_x_1907:
[----:B------:R-:W-:Y:S05]  /*1df80*/  BSYNC.RECONVERGENT B1 ;  /* 0x0000000000017941 */ /* 0x000fea0003800200 */
.L_x_1905:
        /* <DEDUP_REMOVED lines=45> */
.L_x_1909:
[----:B------:R-:W-:Y:S01]  /*1e260*/  MOV R6, R10 ;  /* 0x0000000a00067202 */ /* 0x000fe20000000f00 */
[----:B------:R-:W-:Y:S01]  /*1e270*/  IMAD.MOV.U32 R5, RZ, RZ, R11 ;  /* 0x000000ffff057224 */ /* 0x000fe200078e000b */
[----:B------:R-:W-:Y:S01]  /*1e280*/  MOV R3, R13 ;  /* 0x0000000d00037202 */ /* 0x000fe20000000f00 */
[----:B------:R-:W-:Y:S01]  /*1e290*/  IMAD.MOV.U32 R4, RZ, RZ, R12 ;  /* 0x000000ffff047224 */ /* 0x000fe200078e000c */
[----:B------:R-:W-:-:S07]  /*1e2a0*/  MOV R2, 0x1e2c0 ;  /* 0x0001e2c000027802 */ /* 0x000fce0000000f00 */
[----:B------:R-:W-:Y:S05]  /*1e2b0*/  CALL.REL.NOINC `($__internal_2_$__cuda_sm20_div_s64) ;  /* 0x0000006800407944 */ /* 0x000fea0003c00000 */
[----:B------:R-:W-:Y:S02]  /*1e2c0*/  IMAD.MOV.U32 R22, RZ, RZ, R4 ;  /* 0x000000ffff167224 */ /* 0x000fe400078e0004 */
[----:B------:R-:W-:-:S07]  /*1e2d0*/  IMAD.MOV.U32 R23, RZ, RZ, R3 ;  /* 0x000000ffff177224 */ /* 0x000fce00078e0003 */
.L_x_1910:
[----:B------:R-:W-:Y:S05]  /*1e2e0*/  BSYNC.RECONVERGENT B1 ;  /* 0x0000000000017941 */ /* 0x000fea0003800200 */
.L_x_1908:
        /* <DEDUP_REMOVED lines=16> */
[----:B------:R-:W-:Y:S01]  /*1e3f0*/  VIADD R9, R8, 0xfffffffc ;  /* 0xfffffffc08097836 */ /* 0x000fe20000000000 */
        /* <DEDUP_REMOVED lines=27> */
.L_x_1912:
        /* <DEDUP_REMOVED lines=8> */
.L_x_1913:
[----:B------:R-:W-:Y:S05]  /*1e630*/  BSYNC.RECONVERGENT B1 ;  /* 0x0000000000017941 */ /* 0x000fea0003800200 */
.L_x_1911:
        /* <DEDUP_REMOVED lines=45> */
.L_x_1915:
        /* <DEDUP_REMOVED lines=8> */
.L_x_1916:
[----:B------:R-:W-:Y:S05]  /*1e990*/  BSYNC.RECONVERGENT B1 ;  /* 0x0000000000017941 */ /* 0x000fea0003800200 */
.L_x_1914:
        /* <DEDUP_REMOVED lines=13> */
[----:B------:R-:W-:-:S04]  /*1ea70*/  IMAD R23, R23, R10, RZ ;  /* 0x0000000a17177224 */ /* 0x000fc800078e02ff */
[----:B------:R-:W-:Y:S01]  /*1ea80*/  IMAD R11, R11, R27, R23 ;  /* 0x0000001b0b0b7224 */ /* 0x000fe200078e0217 */
[----:B------:R-:W-:-:S03]  /*1ea90*/  MOV R23, R25 ;  /* 0x0000001900177202 */ /* 0x000fc60000000f00 */
        /* <DEDUP_REMOVED lines=28> */
.L_x_1918:
        /* <DEDUP_REMOVED lines=8> */
.L_x_1919:
[----:B------:R-:W-:Y:S05]  /*1ece0*/  BSYNC.RECONVERGENT B1 ;  /* 0x0000000000017941 */ /* 0x000fea0003800200 */
.L_x_1917:
        /* <DEDUP_REMOVED lines=44> */
.L_x_1921:
        /* <DEDUP_REMOVED lines=8> */
.L_x_1922:
[----:B------:R-:W-:Y:S05]  /*1f030*/  BSYNC.RECONVERGENT B1 ;  /* 0x0000000000017941 */ /* 0x000fea0003800200 */
.L_x_1920:
        /* <DEDUP_REMOVED lines=44> */
.L_x_1924:
        /* <DEDUP_REMOVED lines=8> */
.L_x_1925:
[----:B------:R-:W-:Y:S05]  /*1f380*/  BSYNC.RECONVERGENT B1 ;  /* 0x0000000000017941 */ /* 0x000fea0003800200 */
.L_x_1923:
[----:B------:R-:W0:Y:S02]  /*1f390*/  LDC.64 R2, c[0x0][0x3b0] ;  /* 0x0000ec00ff027b82 */ /* 0x000e240000000a00 */
[----:B0-----:R-:W-:-:S06]  /*1f3a0*/  IMAD.WIDE.U32 R2, R9, 0x8, R2 ;  /* 0x0000000809027825 */ /* 0x001fcc00078e0002 */
[----:B------:R-:W2:Y:S01]  /*1f3b0*/  LDG.E.64 R2, desc[UR36][R2.64] ;  /* 0x0000002402027981 */ /* 0x000ea2000c1e1b00 */
[----:B------:R-:W-:Y:S01]  /*1f3c0*/  IADD3 R11, P0, PT, RZ, -R12, RZ ;  /* 0x8000000cff0b7210 */ /* 0x000fe20007f1e0ff */
[----:B------:R-:W-:Y:S01]  /*1f3d0*/  IMAD.MOV.U32 R6, RZ, RZ, R20 ;  /* 0x000000ffff067224 */ /* 0x000fe200078e0014 */
[----:B------:R-:W-:Y:S01]  /*1f3e0*/  MOV R7, R21 ;  /* 0x0000001500077202 */ /* 0x000fe20000000f00 */
[----:B------:R-:W-:Y:S01]  /*1f3f0*/  VIADD R0, R0, 0x8 ;  /* 0x0000000800007836 */ /* 0x000fe20000000000 */
[----:B------:R-:W-:Y:S01]  /*1f400*/  IADD3 R8, PT, PT, R8, -0x8, RZ ;  /* 0xfffffff808087810 */ /* 0x000fe20007ffe0ff */
[----:B------:R-:W-:Y:S02]  /*1f410*/  IMAD.X R9, RZ, RZ, ~R5, P0 ;  /* 0x000000ffff097224 */ /* 0x000fe400000e0e05 */
[----:B------:R-:W-:Y:S01]  /*1f420*/  IMAD.WIDE.U32 R6, R22, R11, R6 ;  /* 0x0000000b16067225 */ /* 0x000fe200078e0006 */
[----:B------:R-:W-:-:S03]  /*1f430*/  ISETP.NE.AND P0, PT, R0, RZ, PT ;  /* 0x000000ff0000720c */ /* 0x000fc60003f05270 */
[----:B------:R-:W-:-:S04]  /*1f440*/  IMAD R9, R9, R22, RZ ;  /* 0x0000001609097224 */ /* 0x000fc800078e02ff */
[----:B------:R-:W-:Y:S01]  /*1f450*/  IMAD R9, R23, R11, R9 ;  /* 0x0000000b17097224 */ /* 0x000fe200078e0209 */
[----:B------:R-:W-:-:S03]  /*1f460*/  MOV R11, R13 ;  /* 0x0000000d000b7202 */ /* 0x000fc60000000f00 */
        /* <DEDUP_REMOVED lines=8> */
.L_x_1901:
[----:B------:R-:W-:-:S07]  /*1f4f0*/  VIADD R67, R8, 0x3 ;  /* 0x0000000308437836 */ /* 0x000fce0000000000 */
.L_x_1900:
        /* <DEDUP_REMOVED lines=31> */
.L_x_1930:
[----:B------:R-:W-:Y:S01]  /*1f6f0*/  IMAD.MOV.U32 R6, RZ, RZ, R12 ;  /* 0x000000ffff067224 */ /* 0x000fe200078e000c */
[----:B------:R-:W-:Y:S01]  /*1f700*/  MOV R3, R15 ;  /* 0x0000000f00037202 */ /* 0x000fe20000000f00 */
[----:B------:R-:W-:Y:S01]  /*1f710*/  IMAD.MOV.U32 R4, RZ, RZ, R14 ;  /* 0x000000ffff047224 */ /* 0x000fe200078e000e */
[----:B------:R-:W-:-:S07]  /*1f720*/  MOV R2, 0x1f740 ;  /* 0x0001f74000027802 */ /* 0x000fce0000000f00 */
[----:B------:R-:W-:Y:S05]  /*1f730*/  CALL.REL.NOINC `($__internal_2_$__cuda_sm20_div_s64) ;  /* 0x0000005400207944 */ /* 0x000fea0003c00000 */
[----:B------:R-:W-:Y:S02]  /*1f740*/  IMAD.MOV.U32 R8, RZ, RZ, R4 ;  /* 0x000000ffff087224 */ /* 0x000fe400078e0004 */
[----:B------:R-:W-:-:S07]  /*1f750*/  IMAD.MOV.U32 R9, RZ, RZ, R3 ;  /* 0x000000ffff097224 */ /* 0x000fce00078e0003 */
.L_x_1931:
[----:B------:R-:W-:Y:S05]  /*1f760*/  BSYNC.RECONVERGENT B0 ;  /* 0x0000000000007941 */ /* 0x000fea0003800200 */
.L_x_1929:
        /* <DEDUP_REMOVED lines=44> */
.L_x_1933:
        /* <DEDUP_REMOVED lines=8> */
.L_x_1934:
[----:B------:R-:W-:Y:S05]  /*1fab0*/  BSYNC.RECONVERGENT B0 ;  /* 0x0000000000007941 */ /* 0x000fea0003800200 */
.L_x_1932:
        /* <DEDUP_REMOVED lines=44> */
.L_x_1936:
        /* <DEDUP_REMOVED lines=8> */
.L_x_1937:
[----:B------:R-:W-:Y:S05]  /*1fe00*/  BSYNC.RECONVERGENT B0 ;  /* 0x0000000000007941 */ /* 0x000fea0003800200 */
.L_x_1935:
        /* <DEDUP_REMOVED lines=44> */
.L_x_1939:
        /* <DEDUP_REMOVED lines=8> */
.L_x_1940:
[----:B------:R-:W-:Y:S05]  /*20150*/  BSYNC.RECONVERGENT B0 ;  /* 0x0000000000007941 */ /* 0x000fea0003800200 */
.L_x_1938:
        /* <DEDUP_REMOVED lines=18> */
.L_x_1928:
        /* <DEDUP_REMOVED lines=31> */
.L_x_1943:
[----:B------:R-:W-:Y:S01]  /*20470*/  IMAD.MOV.U32 R6, RZ, RZ, R12 ;  /* 0x000000ffff067224 */ /* 0x000fe200078e000c */
[----:B------:R-:W-:Y:S01]  /*20480*/  MOV R3, R15 ;  /* 0x0000000f00037202 */ /* 0x000fe20000000f00 */
[----:B------:R-:W-:Y:S01]  /*20490*/  IMAD.MOV.U32 R4, RZ, RZ, R14 ;  /* 0x000000ffff047224 */ /* 0x000fe200078e000e */
[----:B------:R-:W-:-:S07]  /*204a0*/  MOV R2, 0x204c0 ;  /* 0x000204c000027802 */ /* 0x000fce0000000f00 */
[----:B------:R-:W-:Y:S05]  /*204b0*/  CALL.REL.NOINC `($__internal_2_$__cuda_sm20_div_s64) ;  /* 0x0000004400c07944 */ /* 0x000fea0003c00000 */
[----:B------:R-:W-:Y:S02]  /*204c0*/  IMAD.MOV.U32 R8, RZ, RZ, R4 ;  /* 0x000000ffff087224 */ /* 0x000fe400078e0004 */
[----:B------:R-:W-:-:S07]  /*204d0*/  IMAD.MOV.U32 R9, RZ, RZ, R3 ;  /* 0x000000ffff097224 */ /* 0x000fce00078e0003 */
.L_x_1944:
[----:B------:R-:W-:Y:S05]  /*204e0*/  BSYNC.RECONVERGENT B0 ;  /* 0x0000000000007941 */ /* 0x000fea0003800200 */
.L_x_1942:
        /* <DEDUP_REMOVED lines=44> */
.L_x_1946:
        /* <DEDUP_REMOVED lines=8> */
.L_x_1947:
[----:B------:R-:W-:Y:S05]  /*20830*/  BSYNC.RECONVERGENT B0 ;  /* 0x0000000000007941 */ /* 0x000fea0003800200 */
.L_x_1945:
        /* <DEDUP_REMOVED lines=18> */
.L_x_1941:
        /* <DEDUP_REMOVED lines=31> */
.L_x_1949:
[----:B------:R-:W-:Y:S01]  /*20b50*/  IMAD.MOV.U32 R9, RZ, RZ, R2 ;  /* 0x000000ffff097224 */ /* 0x000fe200078e0002 */
[----:B------:R-:W-:Y:S01]  /*20b60*/  MOV R14, R5 ;  /* 0x00000005000e7202 */ /* 0x000fe20000000f00 */
[----:B------:R-:W-:Y:S01]  /*20b70*/  IMAD.MOV.U32 R8, RZ, RZ, R3 ;  /* 0x000000ffff087224 */ /* 0x000fe200078e0003 */
[----:B------:R-:W-:-:S07]  /*20b80*/  MOV R10, 0x20ba0 ;  /* 0x00020ba0000a7802 */ /* 0x000fce0000000f00 */
[----:B------:R-:W-:Y:S05]  /*20b90*/  CALL.REL.NOINC `($__internal_3_$__cuda_sm20_rem_s64) ;  /* 0x0000004400647944 */ /* 0x000fea0003c00000 */
[----:B------:R-:W-:Y:S02]  /*20ba0*/  IMAD.MOV.U32 R2, RZ, RZ, R4 ;  /* 0x000000ffff027224 */ /* 0x000fe400078e0004 */
[----:B------:R-:W-:-:S07]  /*20bb0*/  IMAD.MOV.U32 R3, RZ, RZ, R5 ;  /* 0x000000ffff037224 */ /* 0x000fce00078e0005 */
.L_x_1950:
[----:B------:R-:W-:Y:S05]  /*20bc0*/  BSYNC.RECONVERGENT B0 ;  /* 0x0000000000007941 */ /* 0x000fea0003800200 */
.L_x_1948:
        /* <DEDUP_REMOVED lines=10> */
.L_x_1927:
        /* <DEDUP_REMOVED lines=14> */
[----:B------:R-:W-:Y:S01]  /*20d50*/  IMAD.MOV.U32 R16, RZ, RZ, R0 ;  /* 0x000000ffff107224 */ /* 0x000fe200078e0000 */
[----:B------:R-:W-:-:S07]  /*20d60*/  MOV R17, R2 ;  /* 0x0000000200117202 */ /* 0x000fce0000000f00 */
.L_x_1953:
        /* <DEDUP_REMOVED lines=22> */
.L_x_1952:
[----:B------:R-:W-:Y:S05]  /*20ed0*/  BSYNC.RECONVERGENT B8 ;  /* 0x0000000000087941 */ /* 0x000fea0003800200 */
.L_x_1951:
[----:B------:R-:W-:-:S05]  /*20ee0*/  IADD3 R16, P0, PT, R16, 0x8, RZ ;  /* 0x0000000810107810 */ /* 0x000fca0007f1e0ff */
[----:B------:R-:W-:Y:S01]  /*20ef0*/  IMAD.X R17, RZ, RZ, R17, P0 ;  /* 0x000000ffff117224 */ /* 0x000fe200000e0611 */
[----:B------:R-:W-:-:S04]  /*20f00*/  ISETP.GE.U32.AND P0, PT, R16, R23, PT ;  /* 0x000000171000720c */ /* 0x000fc80003f06070 */
[----:B------:R-:W-:-:S13]  /*20f10*/  ISETP.GE.U32.AND.EX P0, PT, R17, R22, PT, P0 ;  /* 0x000000161100720c */ /* 0x000fda0003f06100 */
[----:B------:R-:W-:Y:S05]  /*20f20*/  @!P0 BRA `(.L_x_1953) ;  /* 0xfffffffc00908947 */ /* 0x000fea000383ffff */
.L_x_1893:
[----:B------:R-:W-:Y:S05]  /*20f30*/  BSYNC.RECONVERGENT B7 ;  /* 0x0000000000077941 */ /* 0x000fea0003800200 */
.L_x_1892:
[----:B------:R-:W-:Y:S05]  /*20f40*/  BRA `(.L_x_1954) ;  /* 0x0000001c003c7947 */ /* 0x000fea0003800000 */
.L_x_1705:
[----:B------:R-:W-:Y:S01]  /*20f50*/  ISETP.GE.AND P0, PT, R66, R68, PT ;  /* 0x000000444200720c */ /* 0x000fe20003f06270 */
[----:B------:R-:W-:-:S12]  /*20f60*/  BSSY.RECONVERGENT B7, `(.L_x_1955) ;  /* 0x0000071000077945 */ /* 0x000fd80003800200 */
        /* <DEDUP_REMOVED lines=22> */
.L_x_1958:
[----:B------:R-:W-:Y:S05]  /*210d0*/  BSYNC.RECONVERGENT B8 ;  /* 0x0000000000087941 */ /* 0x000fea0003800200 */
.L_x_1957:
[----:B------:R-:W0:Y:S01]  /*210e0*/  LDCU.64 UR4, c[0x0][0x398] ;  /* 0x00007300ff0477ac */ /* 0x000e220008000a00 */
[----:B------:R-:W-:Y:S01]  /*210f0*/  BSSY.RECONVERGENT B8, `(.L_x_1959) ;  /* 0x0000014000087945 */ /* 0x000fe20003800200 */
[----:B0-----:R-:W-:-:S04]  /*21100*/  ISETP.NE.U32.AND P0, PT, R54, UR4, PT ;  /* 0x0000000436007c0c */ /* 0x001fc8000bf05070 */
        /* <DEDUP_REMOVED lines=18> */
.L_x_1960:
[----:B------:R-:W-:Y:S05]  /*21230*/  BSYNC.RECONVERGENT B8 ;  /* 0x0000000000087941 */ /* 0x000fea0003800200 */
.L_x_1959:
        /* <DEDUP_REMOVED lines=26> */
.L_x_1962:
[----:B------:R-:W-:Y:S05]  /*213e0*/  BSYNC.RECONVERGENT B8 ;  /* 0x0000000000087941 */ /* 0x000fea0003800200 */
.L_x_1961:
[----:B------:R-:W0:Y:S02]  /*213f0*/  LDCU.64 UR4, c[0x0][0x3b8] ;  /* 0x00007700ff0477ac */ /* 0x000e240008000a00 */
[----:B0-----:R-:W-:Y:S02]  /*21400*/  LEA R26, P0, R50, UR4, 0x3 ;  /* 0x00000004321a7c11 */ /* 0x001fe4000f8018ff */
[----:B------:R-:W-:Y:S02]  /*21410*/  LEA R29, P1, R48, UR4, 0x3 ;  /* 0x00000004301d7c11 */ /* 0x000fe4000f8218ff */
[----:B------:R-:W-:Y:S02]  /*21420*/  IADD3 R26, P2, PT, R26, 0x8, RZ ;  /* 0x000000081a1a7810 */ /* 0x000fe40007f5e0ff */
[----:B------:R-:W-:Y:S02]  /*21430*/  LEA.HI.X R27, R50, UR5, R51, 0x3, P0 ;  /* 0x00000005321b7c11 */ /* 0x000fe400080f1c33 */
[----:B------:R-:W-:-:S02]  /*21440*/  LEA.HI.X R28, R48, UR5, R49, 0x3, P1 ;  /* 0x00000005301c7c11 */ /* 0x000fc400088f1c31 */
[----:B------:R-:W-:Y:S02]  /*21450*/  IADD3.X R27, PT, PT, RZ, R27, RZ, P2, !PT ;  /* 0x0000001bff1b7210 */ /* 0x000fe400017fe4ff */
[----:B------:R-:W-:Y:S02]  /*21460*/  ISETP.GE.U32.AND P0, PT, R26, R29, PT ;  /* 0x0000001d1a00720c */ /* 0x000fe40003f06070 */
[----:B------:R-:W-:Y:S02]  /*21470*/  ISETP.LE.U32.AND P1, PT, R48, R50, PT ;  /* 0x000000323000720c */ /* 0x000fe40003f23070 */
[----:B------:R-:W-:-:S04]  /*21480*/  ISETP.GE.U32.AND.EX P0, PT, R27, R28, PT, P0 ;  /* 0x0000001c1b00720c */ /* 0x000fc80003f06100 */
[----:B------:R-:W-:-:S13]  /*21490*/  ISETP.LE.OR.EX P0, PT, R49, R51, P0, P1 ;  /* 0x000000333100720c */ /* 0x000fda0000703710 */
[----:B------:R-:W-:Y:S05]  /*214a0*/  @P0 BRA `(.L_x_1956) ;  /* 0x0000000000700947 */ /* 0x000fea0003800000 */
.L_x_1965:
        /* <DEDUP_REMOVED lines=22> */
.L_x_1964:
[----:B------:R-:W-:Y:S05]  /*21610*/  BSYNC.RECONVERGENT B8 ;  /* 0x0000000000087941 */ /* 0x000fea0003800200 */
.L_x_1963:
[----:B------:R-:W-:-:S05]  /*21620*/  IADD3 R26, P0, PT, R26, 0x8, RZ ;  /* 0x000000081a1a7810 */ /* 0x000fca0007f1e0ff */
[----:B------:R-:W-:Y:S01]  /*21630*/  IMAD.X R27, RZ, RZ, R27, P0 ;  /* 0x000000ffff1b7224 */ /* 0x000fe200000e061b */
[----:B------:R-:W-:-:S04]  /*21640*/  ISETP.GE.U32.AND P0, PT, R26, R29, PT ;  /* 0x0000001d1a00720c */ /* 0x000fc80003f06070 */
[----:B------:R-:W-:-:S13]  /*21650*/  ISETP.GE.U32.AND.EX P0, PT, R27, R28, PT, P0 ;  /* 0x0000001c1b00720c */ /* 0x000fda0003f06100 */
[----:B------:R-:W-:Y:S05]  /*21660*/  @!P0 BRA `(.L_x_1965) ;  /* 0xfffffffc00908947 */ /* 0x000fea000383ffff */
.L_x_1956:
[----:B------:R-:W-:Y:S05]  /*21670*/  BSYNC.RECONVERGENT B7 ;  /* 0x0000000000077941 */ /* 0x000fea0003800200 */
.L_x_1955:
        /* <DEDUP_REMOVED lines=25> */
.L_x_1969:
[----:B------:R-:W-:Y:S05]  /*21810*/  BSYNC.RECONVERGENT B8 ;  /* 0x0000000000087941 */ /* 0x000fea0003800200 */
.L_x_1968:
        /* <DEDUP_REMOVED lines=21> */
.L_x_1971:
[----:B------:R-:W-:Y:S05]  /*21970*/  BSYNC.RECONVERGENT B8 ;  /* 0x0000000000087941 */ /* 0x000fea0003800200 */
.L_x_1970:
[----:B------:R-:W0:Y:S01]  /*21980*/  LDCU.64 UR4, c[0x0][0x390] ;  /* 0x00007200ff0477ac */ /* 0x000e220008000a00 */
[----:B------:R-:W-:Y:S01]  /*21990*/  IADD3 R0, P1, PT, -R42, R40, RZ ;  /* 0x000000282a007210 */ /* 0x000fe20007f3e1ff */
[----:B------:R-:W-:Y:S01]  /*219a0*/  BSSY.RECONVERGENT B8, `(.L_x_1972) ;  /* 0x0000018000087945 */ /* 0x000fe20003800200 */
[----:B------:R-:W1:Y:S02]  /*219b0*/  LDCU.64 UR6, c[0x0][0x388] ;  /* 0x00007100ff0677ac */ /* 0x000e640008000a00 */
[----:B------:R-:W-:Y:S02]  /*219c0*/  IADD3.X R2, PT, PT, ~R43, R41, RZ, P1, !PT ;  /* 0x000000292b027210 */ /* 0x000fe40000ffe5ff */
        /* <DEDUP_REMOVED lines=21> */
.L_x_1973:
[----:B------:R-:W-:Y:S05]  /*21b20*/  BSYNC.RECONVERGENT B8 ;  /* 0x0000000000087941 */ /* 0x000fea0003800200 */
.L_x_1972:
[----:B------:R-:W0:Y:S02]  /*21b30*/  LDCU.64 UR4, c[0x0][0x3b8] ;  /* 0x00007700ff0477ac */ /* 0x000e240008000a00 */
[----:B0-----:R-:W-:Y:S02]  /*21b40*/  LEA R26, P0, R42, UR4, 0x3 ;  /* 0x000000042a1a7c11 */ /* 0x001fe4000f8018ff */
[----:B------:R-:W-:Y:S02]  /*21b50*/  LEA R29, P1, R40, UR4, 0x3 ;  /* 0x00000004281d7c11 */ /* 0x000fe4000f8218ff */
[----:B------:R-:W-:Y:S02]  /*21b60*/  IADD3 R26, P2, PT, R26, 0x8, RZ ;  /* 0x000000081a1a7810 */ /* 0x000fe40007f5e0ff */
[----:B------:R-:W-:Y:S02]  /*21b70*/  LEA.HI.X R27, R42, UR5, R43, 0x3, P0 ;  /* 0x000000052a1b7c11 */ /* 0x000fe400080f1c2b */
[----:B------:R-:W-:-:S02]  /*21b80*/  LEA.HI.X R28, R40, UR5, R41, 0x3, P1 ;  /* 0x00000005281c7c11 */ /* 0x000fc400088f1c29 */
[----:B------:R-:W-:Y:S01]  /*21b90*/  ISETP.GE.U32.AND P0, PT, R26, R29, PT ;  /* 0x0000001d1a00720c */ /* 0x000fe20003f06070 */
[----:B------:R-:W-:Y:S01]  /*21ba0*/  IMAD.X R27, RZ, RZ, R27, P2 ;  /* 0x000000ffff1b7224 */ /* 0x000fe200010e061b */
[----:B------:R-:W-:-:S04]  /*21bb0*/  ISETP.LE.U32.AND P1, PT, R40, R42, PT ;  /* 0x0000002a2800720c */ /* 0x000fc80003f23070 */
[----:B------:R-:W-:-:S04]  /*21bc0*/  ISETP.GE.U32.AND.EX P0, PT, R27, R28, PT, P0 ;  /* 0x0000001c1b00720c */ /* 0x000fc80003f06100 */
[----:B------:R-:W-:-:S13]  /*21bd0*/  ISETP.LE.OR.EX P0, PT, R41, R43, P0, P1 ;  /* 0x0000002b2900720c */ /* 0x000fda0000703710 */
[----:B------:R-:W-:Y:S05]  /*21be0*/  @P0 BRA `(.L_x_1967) ;  /* 0x0000000000700947 */ /* 0x000fea0003800000 */
.L_x_1976:
        /* <DEDUP_REMOVED lines=22> */
.L_x_1975:
[----:B------:R-:W-:Y:S05]  /*21d50*/  BSYNC.RECONVERGENT B8 ;  /* 0x0000000000087941 */ /* 0x000fea0003800200 */
.L_x_1974:
[----:B------:R-:W-:-:S05]  /*21d60*/  IADD3 R26, P0, PT, R26, 0x8, RZ ;  /* 0x000000081a1a7810 */ /* 0x000fca0007f1e0ff */
[----:B------:R-:W-:Y:S01]  /*21d70*/  IMAD.X R27, RZ, RZ, R27, P0 ;  /* 0x000000ffff1b7224 */ /* 0x000fe200000e061b */
[----:B------:R-:W-:-:S04]  /*21d80*/  ISETP.GE.U32.AND P0, PT, R26, R29, PT ;  /* 0x0000001d1a00720c */ /* 0x000fc80003f06070 */
[----:B------:R-:W-:-:S13]  /*21d90*/  ISETP.GE.U32.AND.EX P0, PT, R27, R28, PT, P0 ;  /* 0x0000001c1b00720c */ /* 0x000fda0003f06100 */
[----:B------:R-:W-:Y:S05]  /*21da0*/  @!P0 BRA `(.L_x_1976) ;  /* 0xfffffffc00908947 */ /* 0x000fea000383ffff */
.L_x_1967:
[----:B------:R-:W-:Y:S05]  /*21db0*/  BSYNC.RECONVERGENT B7 ;  /* 0x0000000000077941 */ /* 0x000fea0003800200 */
.L_x_1966:
        /* <DEDUP_REMOVED lines=25> */
.L_x_1980:
[----:B------:R-:W-:Y:S05]  /*21f50*/  BSYNC.RECONVERGENT B8 ;  /* 0x0000000000087941 */ /* 0x000fea0003800200 */
.L_x_1979:
        /* <DEDUP_REMOVED lines=21> */
.L_x_1982:
[----:B------:R-:W-:Y:S05]  /*220b0*/  BSYNC.RECONVERGENT B8 ;  /* 0x0000000000087941 */ /* 0x000fea0003800200 */
.L_x_1981:
        /* <DEDUP_REMOVED lines=26> */
.L_x_1984:
[----:B------:R-:W-:Y:S05]  /*22260*/  BSYNC.RECONVERGENT B8 ;  /* 0x0000000000087941 */ /* 0x000fea0003800200 */
.L_x_1983:
        /* <DEDUP_REMOVED lines=12> */
.L_x_1987:
        /* <DEDUP_REMOVED lines=22> */
.L_x_1986:
[----:B------:R-:W-:Y:S05]  /*22490*/  BSYNC.RECONVERGENT B8 ;  /* 0x0000000000087941 */ /* 0x000fea0003800200 */
.L_x_1985:
[----:B------:R-:W-:-:S04]  /*224a0*/  IADD3 R26, P0, PT, R26, 0x8, RZ ;  /* 0x000000081a1a7810 */ /* 0x000fc80007f1e0ff */
[----:B------:R-:W-:Y:S02]  /*224b0*/  IADD3.X R27, PT, PT, RZ, R27, RZ, P0, !PT ;  /* 0x0000001bff1b7210 */ /* 0x000fe400007fe4ff */
[----:B------:R-:W-:-:S04]  /*224c0*/  ISETP.GE.U32.AND P0, PT, R26, R29, PT ;  /* 0x0000001d1a00720c */ /* 0x000fc80003f06070 */
[----:B------:R-:W-:-:S13]  /*224d0*/  ISETP.GE.U32.AND.EX P0, PT, R27, R28, PT, P0 ;  /* 0x0000001c1b00720c */ /* 0x000fda0003f06100 */
[----:B------:R-:W-:Y:S05]  /*224e0*/  @!P0 BRA `(.L_x_1987) ;  /* 0xfffffffc00908947 */ /* 0x000fea000383ffff */
.L_x_1978:
[----:B------:R-:W-:Y:S05]  /*224f0*/  BSYNC.RECONVERGENT B7 ;  /* 0x0000000000077941 */ /* 0x000fea0003800200 */
.L_x_1977:
[----:B------:R-:W-:-:S05]  /*22500*/  VIADD R3, R66, 0x180 ;  /* 0x0000018042037836 */ /* 0x000fca0000000000 */
        /* <DEDUP_REMOVED lines=23> */
.L_x_1989:
[----:B------:R-:W-:Y:S05]  /*22680*/  BSYNC.RECONVERGENT B7 ;  /* 0x0000000000077941 */ /* 0x000fea0003800200 */
.L_x_1988:
        /* <DEDUP_REMOVED lines=21> */
.L_x_1991:
[----:B------:R-:W-:Y:S05]  /*227e0*/  BSYNC.RECONVERGENT B7 ;  /* 0x0000000000077941 */ /* 0x000fea0003800200 */
.L_x_1990:
        /* <DEDUP_REMOVED lines=26> */
.L_x_1993:
[----:B------:R-:W-:Y:S05]  /*22990*/  BSYNC.RECONVERGENT B7 ;  /* 0x0000000000077941 */ /* 0x000fea0003800200 */
.L_x_1992:
        /* <DEDUP_REMOVED lines=14> */
.L_x_1996:
        /* <DEDUP_REMOVED lines=22> */
.L_x_1995:
[----:B------:R-:W-:Y:S05]  /*22be0*/  BSYNC.RECONVERGENT B7 ;  /* 0x0000000000077941 */ /* 0x000fea0003800200 */
.L_x_1994:
[----:B------:R-:W-:-:S04]  /*22bf0*/  IADD3 R16, P0, PT, R16, 0x8, RZ ;  /* 0x0000000810107810 */ /* 0x000fc80007f1e0ff */
[----:B------:R-:W-:Y:S02]  /*22c00*/  IADD3.X R17, PT, PT, RZ, R17, RZ, P0, !PT ;  /* 0x00000011ff117210 */ /* 0x000fe400007fe4ff */
[----:B------:R-:W-:-:S04]  /*22c10*/  ISETP.GE.U32.AND P0, PT, R16, R23, PT ;  /* 0x000000171000720c */ /* 0x000fc80003f06070 */
[----:B------:R-:W-:-:S13]  /*22c20*/  ISETP.GE.U32.AND.EX P0, PT, R17, R22, PT, P0 ;  /* 0x000000161100720c */ /* 0x000fda0003f06100 */
[----:B------:R-:W-:Y:S05]  /*22c30*/  @!P0 BRA `(.L_x_1996) ;  /* 0xfffffffc00908947 */ /* 0x000fea000383ffff */
.L_x_1954:
[----:B------:R-:W-:Y:S05]  /*22c40*/  BSYNC.RECONVERGENT B6 ;  /* 0x0000000000067941 */ /* 0x000fea0003800200 */
.L_x_1704:
[----:B-----5:R-:W0:Y:S01]  /*22c50*/  LDC.U8 R16, c[0x0][0x418] ;  /* 0x00010600ff107b82 */ /* 0x020e220000000000 */
[----:B------:R-:W-:Y:S01]  /*22c60*/  ISETP.GE.AND P0, PT, R66, R68, PT ;  /* 0x000000444200720c */ /* 0x000fe20003f06270 */
[----:B------:R-:W-:Y:S04]  /*22c70*/  BSSY.RECONVERGENT B6, `(.L_x_1997) ;  /* 0x0000179000067945 */ /* 0x000fe80003800200 */
[----:B------:R-:W-:Y:S08]  /*22c80*/  BSSY.RELIABLE B7, `(.L_x_1998) ;  /* 0x00000fd000077945 */ /* 0x000ff00003800100 */
[----:B------:R-:W-:Y:S05]  /*22c90*/  @P0 BRA `(.L_x_1999) ;  /* 0x0000000c00e00947 */ /* 0x000fea0003800000 */
[----:B------:R-:W1:Y:S01]  /*22ca0*/  LDCU UR4, c[0x0][0x41c] ;  /* 0x00008380ff0477ac */ /* 0x000e620008000800 */
[----:B------:R-:W2:Y:S01]  /*22cb0*/  LDC.64 R2, c[0x0][0x3c8] ;  /* 0x0000f200ff027b82 */ /* 0x000ea20000000a00 */
[----:B------:R-:W-:Y:S01]  /*22cc0*/  IMAD R0, R69, 0x200, R66 ;  /* 0x0000020045007824 */ /* 0x000fe200078e0242 */
[----:B0-----:R-:W-:-:S03]  /*22cd0*/  PRMT R4, R16, 0x9910, RZ ;  /* 0x0000991010047816 */ /* 0x001fc600000000ff */
[----:B-1----:R-:W-:Y:S02]  /*22ce0*/  IMAD R5, R0, UR4, RZ ;  /* 0x0000000400057c24 */ /* 0x002fe4000f8e02ff */
[----:B------:R-:W-:-:S05]  /*22cf0*/  IMAD.MOV.U32 R0, RZ, RZ, R4 ;  /* 0x000000ffff007224 */ /* 0x000fca00078e0004 */
[----:B------:R-:W-:Y:S02]  /*22d00*/  ISETP.GT.AND P0, PT, R0, 0x9, PT ;  /* 0x000000090000780c */ /* 0x000fe40003f04270 */
[----:B--2---:R-:W-:-:S04]  /*22d10*/  IADD3 R2, P1, PT, R5, R2, RZ ;  /* 0x0000000205027210 */ /* 0x004fc80007f3e0ff */
[----:B------:R-:W-:-:S07]  /*22d20*/  IADD3.X R3, PT, PT, RZ, R3, RZ, P1, !PT ;  /* 0x00000003ff037210 */ /* 0x000fce0000ffe4ff */
        /* <DEDUP_REMOVED lines=11> */
.L_x_2003:
[----:B------:R0:W-:Y:S01]  /*22de0*/  STG.E.U8 desc[UR36][R2.64], RZ ;  /* 0x000000ff02007986 */ /* 0x0001e2000c101124 */
[----:B------:R-:W-:Y:S05]  /*22df0*/  BRA `(.L_x_2005) ;  /* 0x0000000400907947 */ /* 0x000fea0003800000 */
.L_x_2002:
        /* <DEDUP_REMOVED lines=8> */
.L_x_2007:
[----:B------:R0:W-:Y:S01]  /*22e80*/  STG.E desc[UR36][R2.64], RZ ;  /* 0x000000ff02007986 */ /* 0x0001e2000c101924 */
[----:B------:R-:W-:Y:S05]  /*22e90*/  BRA `(.L_x_2005) ;  /* 0x0000000400687947 */ /* 0x000fea0003800000 */
.L_x_2006:
[----:B------:R0:W-:Y:S01]  /*22ea0*/  STG.E.U16 desc[UR36][R2.64], RZ ;  /* 0x000000ff02007986 */ /* 0x0001e2000c101524 */
[----:B------:R-:W-:Y:S05]  /*22eb0*/  BRA `(.L_x_2005) ;  /* 0x0000000400607947 */ /* 0x000fea0003800000 */
.L_x_2001:
        /* <DEDUP_REMOVED lines=8> */
.L_x_2009:
[----:B------:R0:W-:Y:S01]  /*22f40*/  STG.E.U16 desc[UR36][R2.64], RZ ;  /* 0x000000ff02007986 */ /* 0x0001e2000c101524 */
[----:B------:R-:W-:Y:S05]  /*22f50*/  BRA `(.L_x_2005) ;  /* 0x0000000400387947 */ /* 0x000fea0003800000 */
.L_x_2008:
        /* <DEDUP_REMOVED lines=8> */
.L_x_2011:
[----:B------:R0:W-:Y:S01]  /*22fe0*/  STG.E desc[UR36][R2.64], RZ ;  /* 0x000000ff02007986 */ /* 0x0001e2000c101924 */
[----:B------:R-:W-:Y:S05]  /*22ff0*/  BRA `(.L_x_2005) ;  /* 0x0000000400107947 */ /* 0x000fea0003800000 */
.L_x_2010:
[----:B------:R0:W-:Y:S01]  /*23000*/  STG.E.64 desc[UR36][R2.64], RZ ;  /* 0x000000ff02007986 */ /* 0x0001e2000c101b24 */
[----:B------:R-:W-:Y:S05]  /*23010*/  BRA `(.L_x_2005) ;  /* 0x0000000400087947 */ /* 0x000fea0003800000 */
.L_x_2000:
        /* <DEDUP_REMOVED lines=10> */
.L_x_2014:
[----:B------:R0:W-:Y:S01]  /*230c0*/  STG.E.128 desc[UR36][R2.64], RZ ;  /* 0x000000ff02007986 */ /* 0x0001e2000c101d24 */
[----:B------:R-:W-:Y:S05]  /*230d0*/  BRA `(.L_x_2005) ;  /* 0x0000000000d87947 */ /* 0x000fea0003800000 */
.L_x_2013:
        /* <DEDUP_REMOVED lines=8> */
.L_x_2016:
[----:B------:R0:W-:Y:S01]  /*23160*/  STG.E.U8 desc[UR36][R2.64], RZ ;  /* 0x000000ff02007986 */ /* 0x0001e2000c101124 */
[----:B------:R-:W-:Y:S05]  /*23170*/  BRA `(.L_x_2005) ;  /* 0x0000000000b07947 */ /* 0x000fea0003800000 */
.L_x_2015:
[----:B------:R0:W-:Y:S01]  /*23180*/  STG.E.U16 desc[UR36][R2.64], RZ ;  /* 0x000000ff02007986 */ /* 0x0001e2000c101524 */
[----:B------:R-:W-:Y:S05]  /*23190*/  BRA `(.L_x_2005) ;  /* 0x0000000000a87947 */ /* 0x000fea0003800000 */
.L_x_2012:
        /* <DEDUP_REMOVED lines=10> */
.L_x_2019:
[----:B------:R0:W-:Y:S01]  /*23240*/  STG.E.U8 desc[UR36][R2.64], RZ ;  /* 0x000000ff02007986 */ /* 0x0001e2000c101124 */
[----:B------:R-:W-:Y:S05]  /*23250*/  BRA `(.L_x_2005) ;  /* 0x0000000000787947 */ /* 0x000fea0003800000 */
.L_x_2018:
[----:B------:R2:W-:Y:S01]  /*23260*/  STG.E.U8 desc[UR36][R2.64], RZ ;  /* 0x000000ff02007986 */ /* 0x0005e2000c101124 */
[----:B------:R-:W-:Y:S05]  /*23270*/  BRA `(.L_x_2005) ;  /* 0x0000000000707947 */ /* 0x000fea0003800000 */
.L_x_2017:
[----:B------:R-:W-:-:S13]  /*23280*/  ISETP.NE.AND P0, PT, R0, 0x1c, PT ;  /* 0x0000001c0000780c */ /* 0x000fda0003f05270 */
[----:B------:R-:W-:Y:S05]  /*23290*/  @!P0 BRA `(.L_x_2020) ;  /* 0x0000000000648947 */ /* 0x000fea0003800000 */
[----:B------:R-:W-:-:S13]  /*232a0*/  ISETP.NE.AND P0, PT, R0, 0x1d, PT ;  /* 0x0000001d0000780c */ /* 0x000fda0003f05270 */
[----:B------:R-:W-:Y:S05]  /*232b0*/  @!P0 BRA `(.L_x_2021) ;  /* 0x0000000000548947 */ /* 0x000fea0003800000 */
[----:B------:R-:W-:-:S13]  /*232c0*/  ISETP.NE.AND P0, PT, R0, 0x2c, PT ;  /* 0x0000002c0000780c */ /* 0x000fda0003f05270 */
[----:B------:R-:W-:Y:S05]  /*232d0*/  @!P0 BRA `(.L_x_2022) ;  /* 0x0000000000448947 */ /* 0x000fea0003800000 */
.L_x_2004:
        /* <DEDUP_REMOVED lines=16> */
.L_x_2023:
[----:B------:R-:W-:Y:S05]  /*233e0*/  BRA `(.L_x_2005) ;  /* 0x0000000000147947 */ /* 0x000fea0003800000 */
.L_x_2022:
[----:B------:R4:W-:Y:S01]  /*233f0*/  STG.E.U8 desc[UR36][R2.64], RZ ;  /* 0x000000ff02007986 */ /* 0x0009e2000c101124 */
[----:B------:R-:W-:Y:S05]  /*23400*/  BRA `(.L_x_2005) ;  /* 0x00000000000c7947 */ /* 0x000fea0003800000 */
.L_x_2021:
[----:B------:R0:W-:Y:S01]  /*23410*/  STG.E.64 desc[UR36][R2.64], RZ ;  /* 0x000000ff02007986 */ /* 0x0001e2000c101b24 */
[----:B------:R-:W-:Y:S05]  /*23420*/  BRA `(.L_x_2005) ;  /* 0x0000000000047947 */ /* 0x000fea0003800000 */
.L_x_2020:
[----:B------:R3:W-:Y:S02]  /*23430*/  STG.E desc[UR36][R2.64], RZ ;  /* 0x000000ff02007986 */ /* 0x0007e4000c101924 */
.L_x_2005:
[----:B------:R-:W-:-:S05]  /*23440*/  VIADD R66, R66, 0x80 ;  /* 0x0000008042427836 */ /* 0x000fca0000000000 */
[----:B------:R-:W-:-:S13]  /*23450*/  ISETP.GE.AND P0, PT, R66, R68, PT ;  /* 0x000000444200720c */ /* 0x000fda0003f06270 */
[----:B------:R-:W-:Y:S05]  /*23460*/  @P0 BREAK.RELIABLE B7 ;  /* 0x0000000000070942 */ /* 0x000fea0003800100 */
[----:B------:R-:W-:Y:S05]  /*23470*/  @P0 BRA `(.L_x_2024) ;  /* 0x0000000c00e00947 */ /* 0x000fea0003800000 */
[----:B------:R-:W5:Y:S01]  /*23480*/  LDCU UR4, c[0x0][0x41c] ;  /* 0x00008380ff0477ac */ /* 0x000f620008000800 */
[----:B01234-:R-:W0:Y:S01]  /*23490*/  LDC.64 R2, c[0x0][0x3c8] ;  /* 0x0000f200ff027b82 */ /* 0x01fe220000000a00 */
[----:B------:R-:W-:Y:S01]  /*234a0*/  IMAD R0, R69, 0x200, R66 ;  /* 0x0000020045007824 */ /* 0x000fe200078e0242 */
[----:B------:R-:W-:-:S03]  /*234b0*/  PRMT R4, R16, 0x9910, RZ ;  /* 0x0000991010047816 */ /* 0x000fc600000000ff */
[----:B-----5:R-:W-:Y:S01]  /*234c0*/  IMAD R5, R0, UR4, RZ ;  /* 0x0000000400057c24 */ /* 0x020fe2000f8e02ff */
[----:B------:R-:W-:-:S04]  /*234d0*/  MOV R0, R4 ;  /* 0x0000000400007202 */ /* 0x000fc80000000f00 */
[----:B------:R-:W-:Y:S02]  /*234e0*/  ISETP.GT.AND P1, PT, R0, 0x9, PT ;  /* 0x000000090000780c */ /* 0x000fe40003f24270 */
[----:B0-----:R-:W-:-:S05]  /*234f0*/  IADD3 R2, P0, PT, R5, R2, RZ ;  /* 0x0000000205027210 */ /* 0x001fca0007f1e0ff */
[----:B------:R-:W-:-:S06]  /*23500*/  IMAD.X R3, RZ, RZ, R3, P0 ;  /* 0x000000ffff037224 */ /* 0x000fcc00000e0603 */
        /* <DEDUP_REMOVED lines=11> */
.L_x_2028:
[----:B------:R0:W-:Y:S01]  /*235c0*/  STG.E.U8 desc[UR36][R2.64], RZ ;  /* 0x000000ff02007986 */ /* 0x0001e2000c101124 */
[----:B------:R-:W-:Y:S05]  /*235d0*/  BRA `(.L_x_2030) ;  /* 0x00000004008c7947 */ /* 0x000fea0003800000 */
.L_x_2027:
        /* <DEDUP_REMOVED lines=8> */
.L_x_2032:
[----:B------:R0:W-:Y:S01]  /*23660*/  STG.E desc[UR36][R2.64], RZ ;  /* 0x000000ff02007986 */ /* 0x0001e2000c101924 */
[----:B------:R-:W-:Y:S05]  /*23670*/  BRA `(.L_x_2030) ;  /* 0x0000000400647947 */ /* 0x000fea0003800000 */
.L_x_2031:
[----:B------:R0:W-:Y:S01]  /*23680*/  STG.E.U16 desc[UR36][R2.64], RZ ;  /* 0x000000ff02007986 */ /* 0x0001e2000c101524 */
[----:B------:R-:W-:Y:S05]  /*23690*/  BRA `(.L_x_2030) ;  /* 0x00000004005c7947 */ /* 0x000fea0003800000 */
.L_x_2026:
        /* <DEDUP_REMOVED lines=8> */
.L_x_2034:
[----:B------:R0:W-:Y:S01]  /*23720*/  STG.E.U16 desc[UR36][R2.64], RZ ;  /* 0x000000ff02007986 */ /* 0x0001e2000c101524 */
[----:B------:R-:W-:Y:S05]  /*23730*/  BRA `(.L_x_2030) ;  /* 0x0000000400347947 */ /* 0x000fea0003800000 */
.L_x_2033:
        /* <DEDUP_REMOVED lines=8> */
.L_x_2036:
[----:B------:R0:W-:Y:S01]  /*237c0*/  STG.E desc[UR36][R2.64], RZ ;  /* 0x000000ff02007986 */ /* 0x0001e2000c101924 */
[----:B------:R-:W-:Y:S05]  /*237d0*/  BRA `(.L_x_2030) ;  /* 0x00000004000c7947 */ /* 0x000fea0003800000 */
.L_x_2035:
[----:B------:R0:W-:Y:S01]  /*237e0*/  STG.E.64 desc[UR36][R2.64], RZ ;  /* 0x000000ff02007986 */ /* 0x0001e2000c101b24 */
[----:B------:R-:W-:Y:S05]  /*237f0*/  BRA `(.L_x_2030) ;  /* 0x0000000400047947 */ /* 0x000fea0003800000 */
.L_x_2025:
        /* <DEDUP_REMOVED lines=10> */
.L_x_2039:
[----:B------:R0:W-:Y:S01]  /*238a0*/  STG.E.128 desc[UR36][R2.64], RZ ;  /* 0x000000ff02007986 */ /* 0x0001e2000c101d24 */
[----:B------:R-:W-:Y:S05]  /*238b0*/  BRA `(.L_x_2030) ;  /* 0x0000000000d47947 */ /* 0x000fea0003800000 */
.L_x_2038:
        /* <DEDUP_REMOVED lines=8> */
.L_x_2041:
[----:B------:R0:W-:Y:S01]  /*23940*/  STG.E.U8 desc[UR36][R2.64], RZ ;  /* 0x000000ff02007986 */ /* 0x0001e2000c101124 */
[----:B------:R-:W-:Y:S05]  /*23950*/  BRA `(.L_x_2030) ;  /* 0x0000000000ac7947 */ /* 0x000fea0003800000 */
.L_x_2040:
[----:B------:R0:W-:Y:S01]  /*23960*/  STG.E.U16 desc[UR36][R2.64], RZ ;  /* 0x000000ff02007986 */ /* 0x0001e2000c101524 */
[----:B------:R-:W-:Y:S05]  /*23970*/  BRA `(.L_x_2030) ;  /* 0x0000000000a47947 */ /* 0x000fea0003800000 */
.L_x_2037:
        /* <DEDUP_REMOVED lines=10> */
.L_x_2044:
[----:B------:R1:W-:Y:S01]  /*23a20*/  STG.E.U8 desc[UR36][R2.64], RZ ;  /* 0x000000ff02007986 */ /* 0x0003e2000c101124 */
[----:B------:R-:W-:Y:S05]  /*23a30*/  BRA `(.L_x_2030) ;  /* 0x0000000000747947 */ /* 0x000fea0003800000 */
.L_x_2043:
[----:B------:R2:W-:Y:S01]  /*23a40*/  STG.E.U8 desc[UR36][R2.64], RZ ;  /* 0x000000ff02007986 */ /* 0x0005e2000c101124 */
[----:B------:R-:W-:Y:S05]  /*23a50*/  BRA `(.L_x_2030) ;  /* 0x00000000006c7947 */ /* 0x000fea0003800000 */
.L_x_2042:
[----:B------:R-:W-:-:S13]  /*23a60*/  ISETP.NE.AND P0, PT, R0, 0x1c, PT ;  /* 0x0000001c0000780c */ /* 0x000fda0003f05270 */
[----:B------:R-:W-:Y:S05]  /*23a70*/  @!P0 BRA `(.L_x_2045) ;  /* 0x0000000000608947 */ /* 0x000fea0003800000 */
[----:B------:R-:W-:-:S13]  /*23a80*/  ISETP.NE.AND P0, PT, R0, 0x1d, PT ;  /* 0x0000001d0000780c */ /* 0x000fda0003f05270 */
[----:B------:R-:W-:Y:S05]  /*23a90*/  @!P0 BRA `(.L_x_2046) ;  /* 0x0000000000508947 */ /* 0x000fea0003800000 */
[----:B------:R-:W-:-:S13]  /*23aa0*/  ISETP.NE.AND P0, PT, R0, 0x2c, PT ;  /* 0x0000002c0000780c */ /* 0x000fda0003f05270 */
[----:B------:R4:W-:Y:S01]  /*23ab0*/  @!P0 STG.E.U8 desc[UR36][R2.64], RZ ;  /* 0x000000ff02008986 */ /* 0x0009e2000c101124 */
[----:B------:R-:W-:Y:S05]  /*23ac0*/  @!P0 BRA `(.L_x_2030) ;  /* 0x0000000000508947 */ /* 0x000fea0003800000 */
.L_x_2029:
[----:B------:R-:W-:Y:S01]  /*23ad0*/  MOV R0, 0x0 ;  /* 0x0000000000007802 */ /* 0x000fe20000000f00 */
[----:B------:R-:W0:Y:S01]  /*23ae0*/  LDCU.64 UR4, c[0x4][0x118] ;  /* 0x01002300ff0477ac */ /* 0x000e220008000a00 */
[----:B------:R-:W-:Y:S02]  /*23af0*/  HFMA2 R12, -RZ, RZ, 0, 5.9604644775390625e-08 ;  /* 0x00000001ff0c7431 */ /* 0x000fe400000001ff */
[----:B------:R-:W-:Y:S01]  /*23b00*/  IMAD.MOV.U32 R8, RZ, RZ, 0x65 ;  /* 0x00000065ff087424 */ /* 0x000fe200078e00ff */
[----:B----4-:R1:W2:Y:S01]  /*23b10*/  LDC.64 R2, c[0x4][R0] ;  /* 0x0100000000027b82 */ /* 0x0102a20000000a00 */
        /* <DEDUP_REMOVED lines=11> */
.L_x_2047:
[----:B------:R-:W-:Y:S05]  /*23bd0*/  BRA `(.L_x_2030) ;  /* 0x00000000000c7947 */ /* 0x000fea0003800000 */
.L_x_2046:
[----:B------:R0:W-:Y:S01]  /*23be0*/  STG.E.64 desc[UR36][R2.64], RZ ;  /* 0x000000ff02007986 */ /* 0x0001e2000c101b24 */
[----:B------:R-:W-:Y:S05]  /*23bf0*/  BRA `(.L_x_2030) ;  /* 0x0000000000047947 */ /* 0x000fea0003800000 */
.L_x_2045:
[----:B------:R3:W-:Y:S02]  /*23c00*/  STG.E desc[UR36][R2.64], RZ ;  /* 0x000000ff02007986 */ /* 0x0007e4000c101924 */
.L_x_2030:
[----:B------:R-:W-:-:S07]  /*23c10*/  VIADD R66, R66, 0x80 ;  /* 0x0000008042427836 */ /* 0x000fce0000000000 */
.L_x_1999:
[----:B------:R-:W-:-:S13]  /*23c20*/  ISETP.GE.AND P0, PT, R66, R68, PT ;  /* 0x000000444200720c */ /* 0x000fda0003f06270 */
[----:B------:R-:W-:Y:S05]  /*23c30*/  @P0 BREAK.RELIABLE B7 ;  /* 0x0000000000070942 */ /* 0x000fea0003800100 */
[----:B------:R-:W-:Y:S05]  /*23c40*/  @P0 BRA `(.L_x_2024) ;  /* 0x0000000400ec0947 */ /* 0x000fea0003800000 */
[----:B------:R-:W-:Y:S05]  /*23c50*/  BSYNC.RELIABLE B7 ;  /* 0x0000000000077941 */ /* 0x000fea0003800100 */
.L_x_1998:
[----:B------:R-:W5:Y:S01]  /*23c60*/  LDCU UR4, c[0x0][0x41c] ;  /* 0x00008380ff0477ac */ /* 0x000f620008000800 */
[----:B01234-:R-:W0:Y:S01]  /*23c70*/  LDC.64 R2, c[0x0][0x3c8] ;  /* 0x0000f200ff027b82 */ /* 0x01fe220000000a00 */
[----:B------:R-:W-:Y:S02]  /*23c80*/  LEA R0, R69, R66, 0x9 ;  /* 0x0000004245007211 */ /* 0x000fe400078e48ff */
[----:B------:R-:W-:-:S03]  /*23c90*/  PRMT R4, R16, 0x9910, RZ ;  /* 0x0000991010047816 */ /* 0x000fc600000000ff */
[----:B-----5:R-:W-:Y:S02]  /*23ca0*/  IMAD R5, R0, UR4, RZ ;  /* 0x0000000400057c24 */ /* 0x020fe4000f8e02ff */
[----:B------:R-:W-:-:S05]  /*23cb0*/  IMAD.MOV.U32 R0, RZ, RZ, R4 ;  /* 0x000000ffff007224 */ /* 0x000fca00078e0004 */
        /* <DEDUP_REMOVED lines=14> */
.L_x_2051:
[----:B------:R0:W-:Y:S01]  /*23da0*/  STG.E.U8 desc[UR36][R2.64], RZ ;  /* 0x000000ff02007986 */ /* 0x0001e2000c101124 */
[----:B------:R-:W-:Y:S05]  /*23db0*/  BRA `(.L_x_2053) ;  /* 0x00000004008c7947 */ /* 0x000fea0003800000 */
.L_x_2050:
        /* <DEDUP_REMOVED lines=8> */
.L_x_2055:
[----:B------:R0:W-:Y:S01]  /*23e40*/  STG.E desc[UR36][R2.64], RZ ;  /* 0x000000ff02007986 */ /* 0x0001e2000c101924 */
[----:B------:R-:W-:Y:S05]  /*23e50*/  BRA `(.L_x_2053) ;  /* 0x0000000400647947 */ /* 0x000fea0003800000 */
.L_x_2054:
[----:B------:R0:W-:Y:S01]  /*23e60*/  STG.E.U16 desc[UR36][R2.64], RZ ;  /* 0x000000ff02007986 */ /* 0x0001e2000c101524 */
[----:B------:R-:W-:Y:S05]  /*23e70*/  BRA `(.L_x_2053) ;  /* 0x00000004005c7947 */ /* 0x000fea0003800000 */
.L_x_2049:
        /* <DEDUP_REMOVED lines=8> */
.L_x_2057:
[----:B------:R0:W-:Y:S01]  /*23f00*/  STG.E.U16 desc[UR36][R2.64], RZ ;  /* 0x000000ff02007986 */ /* 0x0001e2000c101524 */
[----:B------:R-:W-:Y:S05]  /*23f10*/  BRA `(.L_x_2053) ;  /* 0x0000000400347947 */ /* 0x000fea0003800000 */
.L_x_2056:
        /* <DEDUP_REMOVED lines=8> */
.L_x_2059:
[----:B------:R0:W-:Y:S01]  /*23fa0*/  STG.E desc[UR36][R2.64], RZ ;  /* 0x000000ff02007986 */ /* 0x0001e2000c101924 */
[----:B------:R-:W-:Y:S05]  /*23fb0*/  BRA `(.L_x_2053) ;  /* 0x00000004000c7947 */ /* 0x000fea0003800000 */
.L_x_2058:
[----:B------:R0:W-:Y:S01]  /*23fc0*/  STG.E.64 desc[UR36][R2.64], RZ ;  /* 0x000000ff02007986 */ /* 0x0001e2000c101b24 */
[----:B------:R-:W-:Y:S05]  /*23fd0*/  BRA `(.L_x_2053) ;  /* 0x0000000400047947 */ /* 0x000fea0003800000 */
.L_x_2048:
        /* <DEDUP_REMOVED lines=10> */
.L_x_2062:
[----:B------:R3:W-:Y:S01]  /*24080*/  STG.E.128 desc[UR36][R2.64], RZ ;  /* 0x000000ff02007986 */ /* 0x0007e2000c101d24 */
[----:B------:R-:W-:Y:S05]  /*24090*/  BRA `(.L_x_2053) ;  /* 0x0000000000d47947 */ /* 0x000fea0003800000 */
.L_x_2061:
        /* <DEDUP_REMOVED lines=8> */
.L_x_2064:
[----:B------:R1:W-:Y:S01]  /*24120*/  STG.E.U8 desc[UR36][R2.64], RZ ;  /* 0x000000ff02007986 */ /* 0x0003e2000c101124 */
[----:B------:R-:W-:Y:S05]  /*24130*/  BRA `(.L_x_2053) ;  /* 0x0000000000ac7947 */ /* 0x000fea0003800000 */
.L_x_2063:
[----:B------:R2:W-:Y:S01]  /*24140*/  STG.E.U16 desc[UR36][R2.64], RZ ;  /* 0x000000ff02007986 */ /* 0x0005e2000c101524 */
[----:B------:R-:W-:Y:S05]  /*24150*/  BRA `(.L_x_2053) ;  /* 0x0000000000a47947 */ /* 0x000fea0003800000 */
.L_x_2060:
        /* <DEDUP_REMOVED lines=10> */
.L_x_2067:
[----:B------:R0:W-:Y:S01]  /*24200*/  STG.E.U8 desc[UR36][R2.64], RZ ;  /* 0x000000ff02007986 */ /* 0x0001e2000c101124 */
[----:B------:R-:W-:Y:S05]  /*24210*/  BRA `(.L_x_2053) ;  /* 0x0000000000747947 */ /* 0x000fea0003800000 */
.L_x_2066:
[----:B------:R0:W-:Y:S01]  /*24220*/  STG.E.U8 desc[UR36][R2.64], RZ ;  /* 0x000000ff02007986 */ /* 0x0001e2000c101124 */
[----:B------:R-:W-:Y:S05]  /*24230*/  BRA `(.L_x_2053) ;  /* 0x00000000006c7947 */ /* 0x000fea0003800000 */
.L_x_2065:
[----:B------:R-:W-:-:S13]  /*24240*/  ISETP.NE.AND P0, PT, R0, 0x1c, PT ;  /* 0x0000001c0000780c */ /* 0x000fda0003f05270 */
[----:B------:R-:W-:Y:S05]  /*24250*/  @!P0 BRA `(.L_x_2068) ;  /* 0x0000000000608947 */ /* 0x000fea0003800000 */
[----:B------:R-:W-:-:S13]  /*24260*/  ISETP.NE.AND P0, PT, R0, 0x1d, PT ;  /* 0x0000001d0000780c */ /* 0x000fda0003f05270 */
[----:B------:R-:W-:Y:S05]  /*24270*/  @!P0 BRA `(.L_x_2069) ;  /* 0x0000000000508947 */ /* 0x000fea0003800000 */
[----:B------:R-:W-:-:S13]  /*24280*/  ISETP.NE.AND P0, PT, R0, 0x2c, PT ;  /* 0x0000002c0000780c */ /* 0x000fda0003f05270 */
[----:B------:R0:W-:Y:S01]  /*24290*/  @!P0 STG.E.U8 desc[UR36][R2.64], RZ ;  /* 0x000000ff02008986 */ /* 0x0001e2000c101124 */
[----:B------:R-:W-:Y:S05]  /*242a0*/  @!P0 BRA `(.L_x_2053) ;  /* 0x0000000000508947 */ /* 0x000fea0003800000 */
.L_x_2052:
[----:B------:R-:W-:Y:S01]  /*242b0*/  MOV R0, 0x0 ;  /* 0x0000000000007802 */ /* 0x000fe20000000f00 */
[----:B------:R-:W1:Y:S01]  /*242c0*/  LDCU.64 UR4, c[0x4][0x118] ;  /* 0x01002300ff0477ac */ /* 0x000e620008000a00 */
[----:B------:R-:W-:Y:S02]  /*242d0*/  HFMA2 R8, -RZ, RZ, 0, 6.020069122314453125e-06 ;  /* 0x00000065ff087431 */ /* 0x000fe400000001ff */
[----:B------:R-:W-:Y:S01]  /*242e0*/  IMAD.MOV.U32 R12, RZ, RZ, 0x1 ;  /* 0x00000001ff0c7424 */ /* 0x000fe200078e00ff */
[----:B0-----:R0:W2:Y:S01]  /*242f0*/  LDC.64 R2, c[0x4][R0] ;  /* 0x0100000000027b82 */ /* 0x0010a20000000a00 */
[----:B------:R-:W3:Y:S01]  /*24300*/  LDCU.64 UR6, c[0x4][0x120] ;  /* 0x01002400ff0677ac */ /* 0x000ee20008000a00 */
[----:B------:R-:W-:Y:S01]  /*24310*/  IMAD.MOV.U32 R13, RZ, RZ, RZ ;  /* 0x000000ffff0d7224 */ /* 0x000fe200078e00ff */
[----:B------:R-:W4:Y:S01]  /*24320*/  LDCU.64 UR8, c[0x4][0x28] ;  /* 0x01000500ff0877ac */ /* 0x000f220008000a00 */
[----:B-1----:R-:W-:Y:S01]  /*24330*/  MOV R4, UR4 ;  /* 0x0000000400047c02 */ /* 0x002fe20008000f00 */
[----:B------:R-:W-:-:S02]  /*24340*/  IMAD.U32 R5, RZ, RZ, UR5 ;  /* 0x00000005ff057e24 */ /* 0x000fc4000f8e00ff */
[----:B---3--:R-:W-:Y:S01]  /*24350*/  IMAD.U32 R6, RZ, RZ, UR6 ;  /* 0x00000006ff067e24 */ /* 0x008fe2000f8e00ff */
[----:B------:R-:W-:Y:S01]  /*24360*/  MOV R7, UR7 ;  /* 0x0000000700077c02 */ /* 0x000fe20008000f00 */
[----:B----4-:R-:W-:Y:S02]  /*24370*/  IMAD.U32 R10, RZ, RZ, UR8 ;  /* 0x00000008ff0a7e24 */ /* 0x010fe4000f8e00ff */
[----:B0-----:R-:W-:-:S07]  /*24380*/  IMAD.U32 R11, RZ, RZ, UR9 ;  /* 0x00000009ff0b7e24 */ /* 0x001fce000f8e00ff */
[----:B------:R-:W-:-:S07]  /*24390*/  LEPC R20, `(.L_x_2070) ;  /* 0x000000001014794e */ /* 0x000fce0000000000 */
[----:B--2---:R-:W-:Y:S05]  /*243a0*/  CALL.ABS.NOINC R2 ;  /* 0x0000000002007343 */ /* 0x004fea0003c00000 */
.L_x_2070:
[----:B------:R-:W-:Y:S05]  /*243b0*/  BRA `(.L_x_2053) ;  /* 0x00000000000c7947 */ /* 0x000fea0003800000 */
.L_x_2069:
[----:B------:R0:W-:Y:S01]  /*243c0*/  STG.E.64 desc[UR36][R2.64], RZ ;  /* 0x000000ff02007986 */ /* 0x0001e2000c101b24 */
[----:B------:R-:W-:Y:S05]  /*243d0*/  BRA `(.L_x_2053) ;  /* 0x0000000000047947 */ /* 0x000fea0003800000 */
.L_x_2068:
[----:B------:R0:W-:Y:S02]  /*243e0*/  STG.E desc[UR36][R2.64], RZ ;  /* 0x000000ff02007986 */ /* 0x0001e4000c101924 */
.L_x_2053:
[----:B------:R-:W-:-:S07]  /*243f0*/  IADD3 R66, PT, PT, R66, 0x80, RZ ;  /* 0x0000008042427810 */ /* 0x000fce0007ffe0ff */
.L_x_2024:
[----:B------:R-:W-:Y:S05]  /*24400*/  BSYNC.RECONVERGENT B6 ;  /* 0x0000000000067941 */ /* 0x000fea0003800200 */
.L_x_1997:
[----:B------:R-:W-:-:S13]  /*24410*/  ISETP.GE.AND P0, PT, R66, R68, PT ;  /* 0x000000444200720c */ /* 0x000fda0003f06270 */
[----:B------:R-:W-:Y:S05]  /*24420*/  @P0 EXIT ;  /* 0x000000000000094d */ /* 0x000fea0003800000 */
[----:B01234-:R-:W0:Y:S01]  /*24430*/  LDC.64 R2, c[0x0][0x3c8] ;  /* 0x0000f200ff027b82 */ /* 0x01fe220000000a00 */
[----:B------:R-:W1:Y:S01]  /*24440*/  LDCU UR4, c[0x0][0x41c] ;  /* 0x00008380ff0477ac */ /* 0x000e620008000800 */
[----:B------:R-:W-:Y:S01]  /*24450*/  PRMT R0, R16, 0x9910, RZ ;  /* 0x0000991010007816 */ /* 0x000fe200000000ff */
[----:B------:R-:W-:-:S03]  /*24460*/  IMAD R66, R69, 0x200, R66 ;  /* 0x0000020045427824 */ /* 0x000fc600078e0242 */
[----:B------:R-:W-:Y:S01]  /*24470*/  ISETP.GT.AND P1, PT, R0, 0x9, PT ;  /* 0x000000090000780c */ /* 0x000fe20003f24270 */
[----:B-1----:R-:W-:-:S05]  /*24480*/  IMAD R5, R66, UR4, RZ ;  /* 0x0000000442057c24 */ /* 0x002fca000f8e02ff */
[----:B0-----:R-:W-:-:S05]  /*24490*/  IADD3 R2, P0, PT, R5, R2, RZ ;  /* 0x0000000205027210 */ /* 0x001fca0007f1e0ff */
[----:B------:R-:W-:Y:S02]  /*244a0*/  IMAD.X R3, RZ, RZ, R3, P0 ;  /* 0x000000ffff037224 */ /* 0x000fe400000e0603 */
[----:B------:R-:W-:Y:S06]  /*244b0*/  @P1 BRA `(.L_x_2071) ;  /* 0x0000000000b81947 */ /* 0x000fec0003800000 */
        /* <DEDUP_REMOVED lines=10> */
.L_x_2074:
[----:B------:R-:W-:Y:S01]  /*24560*/  STG.E.U8 desc[UR36][R2.64], RZ ;  /* 0x000000ff02007986 */ /* 0x000fe2000c101124 */
[----:B------:R-:W-:Y:S05]  /*24570*/  EXIT ;  /* 0x000000000000794d */ /* 0x000fea0003800000 */
.L_x_2073:
        /* <DEDUP_REMOVED lines=8> */
.L_x_2077:
[----:B------:R-:W-:Y:S01]  /*24600*/  STG.E desc[UR36][R2.64], RZ ;  /* 0x000000ff02007986 */ /* 0x000fe2000c101924 */
[----:B------:R-:W-:Y:S05]  /*24610*/  EXIT ;  /* 0x000000000000794d */ /* 0x000fea0003800000 */
.L_x_2076:
[----:B------:R-:W-:Y:S01]  /*24620*/  STG.E.U16 desc[UR36][R2.64], RZ ;  /* 0x000000ff02007986 */ /* 0x000fe2000c101524 */
[----:B------:R-:W-:Y:S05]  /*24630*/  EXIT ;  /* 0x000000000000794d */ /* 0x000fea0003800000 */
.L_x_2072:
        /* <DEDUP_REMOVED lines=8> */
.L_x_2079:
[----:B------:R-:W-:Y:S01]  /*246c0*/  STG.E.U16 desc[UR36][R2.64], RZ ;  /* 0x000000ff02007986 */ /* 0x000fe2000c101524 */
[----:B------:R-:W-:Y:S05]  /*246d0*/  EXIT ;  /* 0x000000000000794d */ /* 0x000fea0003800000 */
.L_x_2078:
        /* <DEDUP_REMOVED lines=8> */
.L_x_2081:
[----:B------:R-:W-:Y:S01]  /*24760*/  STG.E desc[UR36][R2.64], RZ ;  /* 0x000000ff02007986 */ /* 0x000fe2000c101924 */
[----:B------:R-:W-:Y:S05]  /*24770*/  EXIT ;  /* 0x000000000000794d */ /* 0x000fea0003800000 */
.L_x_2080:
[----:B------:R-:W-:Y:S01]  /*24780*/  STG.E.64 desc[UR36][R2.64], RZ ;  /* 0x000000ff02007986 */ /* 0x000fe2000c101b24 */
[----:B------:R-:W-:Y:S05]  /*24790*/  EXIT ;  /* 0x000000000000794d */ /* 0x000fea0003800000 */
.L_x_2071:
        /* <DEDUP_REMOVED lines=10> */
.L_x_2084:
[----:B------:R-:W-:Y:S01]  /*24840*/  STG.E.128 desc[UR36][R2.64], RZ ;  /* 0x000000ff02007986 */ /* 0x000fe2000c101d24 */
[----:B------:R-:W-:Y:S05]  /*24850*/  EXIT ;  /* 0x000000000000794d */ /* 0x000fea0003800000 */
.L_x_2083:
        /* <DEDUP_REMOVED lines=8> */
.L_x_2086:
[----:B------:R-:W-:Y:S01]  /*248e0*/  STG.E.U8 desc[UR36][R2.64], RZ ;  /* 0x000000ff02007986 */ /* 0x000fe2000c101124 */
[----:B------:R-:W-:Y:S05]  /*248f0*/  EXIT ;  /* 0x000000000000794d */ /* 0x000fea0003800000 */
.L_x_2085:
[----:B------:R-:W-:Y:S01]  /*24900*/  STG.E.U16 desc[UR36][R2.64], RZ ;  /* 0x000000ff02007986 */ /* 0x000fe2000c101524 */
[----:B------:R-:W-:Y:S05]  /*24910*/  EXIT ;  /* 0x000000000000794d */ /* 0x000fea0003800000 */
.L_x_2082:
        /* <DEDUP_REMOVED lines=10> */
.L_x_2089:
[----:B------:R-:W-:Y:S01]  /*249c0*/  STG.E.U8 desc[UR36][R2.64], RZ ;  /* 0x000000ff02007986 */ /* 0x000fe2000c101124 */
[----:B------:R-:W-:Y:S05]  /*249d0*/  EXIT ;  /* 0x000000000000794d */ /* 0x000fea0003800000 */
.L_x_2088:
[----:B------:R-:W-:Y:S01]  /*249e0*/  STG.E.U8 desc[UR36][R2.64], RZ ;  /* 0x000000ff02007986 */ /* 0x000fe2000c101124 */
[----:B------:R-:W-:Y:S05]  /*249f0*/  EXIT ;  /* 0x000000000000794d */ /* 0x000fea0003800000 */
.L_x_2087:
[----:B------:R-:W-:-:S13]  /*24a00*/  ISETP.NE.AND P0, PT, R0, 0x1c, PT ;  /* 0x0000001c0000780c */ /* 0x000fda0003f05270 */
[----:B------:R-:W-:Y:S05]  /*24a10*/  @!P0 BRA `(.L_x_2090) ;  /* 0x0000000000608947 */ /* 0x000fea0003800000 */
[----:B------:R-:W-:-:S13]  /*24a20*/  ISETP.NE.AND P0, PT, R0, 0x1d, PT ;  /* 0x0000001d0000780c */ /* 0x000fda0003f05270 */
[----:B------:R-:W-:Y:S05]  /*24a30*/  @!P0 BRA `(.L_x_2091) ;  /* 0x0000000000508947 */ /* 0x000fea0003800000 */
[----:B------:R-:W-:-:S13]  /*24a40*/  ISETP.NE.AND P0, PT, R0, 0x2c, PT ;  /* 0x0000002c0000780c */ /* 0x000fda0003f05270 */
[----:B------:R0:W-:Y:S01]  /*24a50*/  @!P0 STG.E.U8 desc[UR36][R2.64], RZ ;  /* 0x000000ff02008986 */ /* 0x0001e2000c101124 */
[----:B------:R-:W-:Y:S05]  /*24a60*/  @!P0 EXIT ;  /* 0x000000000000894d */ /* 0x000fea0003800000 */
.L_x_2075:
        /* <DEDUP_REMOVED lines=16> */
.L_x_2092:
[----:B------:R-:W-:Y:S05]  /*24b70*/  EXIT ;  /* 0x000000000000794d */ /* 0x000fea0003800000 */
.L_x_2091:
[----:B------:R-:W-:Y:S01]  /*24b80*/  STG.E.64 desc[UR36][R2.64], RZ ;  /* 0x000000ff02007986 */ /* 0x000fe2000c101b24 */
[----:B------:R-:W-:Y:S05]  /*24b90*/  EXIT ;  /* 0x000000000000794d */ /* 0x000fea0003800000 */
.L_x_2090:
[----:B------:R-:W-:Y:S01]  /*24ba0*/  STG.E desc[UR36][R2.64], RZ ;  /* 0x000000ff02007986 */ /* 0x000fe2000c101924 */
[----:B------:R-:W-:Y:S05]  /*24bb0*/  EXIT ;  /* 0x000000000000794d */ /* 0x000fea0003800000 */
        .weak           $__internal_2_$__cuda_sm20_div_s64
        .type           $__internal_2_$__cuda_sm20_div_s64,@function
        .size           $__internal_2_$__cuda_sm20_div_s64,($__internal_3_$__cuda_sm20_rem_s64 - $__internal_2_$__cuda_sm20_div_s64)
$__internal_2_$__cuda_sm20_div_s64:
[-C--:B------:R-:W-:Y:S02]  /*24bc0*/  IADD3 R52, P1, PT, RZ, -R4.reuse, RZ ;  /* 0x80000004ff347210 */ /* 0x080fe40007f3e0ff */
[----:B------:R-:W-:Y:S02]  /*24bd0*/  ISETP.GE.AND P0, PT, R3, RZ, PT ;  /* 0x000000ff0300720c */ /* 0x000fe40003f06270 */
[-C--:B------:R-:W-:Y:S02]  /*24be0*/  IADD3.X R7, PT, PT, RZ, ~R3.reuse, RZ, P1, !PT ;  /* 0x80000003ff077210 */ /* 0x080fe40000ffe4ff */
        /* <DEDUP_REMOVED lines=11> */
[----:B------:R-:W-:Y:S02]  /*24ca0*/  IADD3 R63, P0, PT, RZ, -R54, RZ ;  /* 0x80000036ff3f7210 */ /* 0x000fe40007f1e0ff */
[----:B------:R-:W-:Y:S01]  /*24cb0*/  MOV R55, R56 ;  /* 0x0000003800377202 */ /* 0x000fe20000000f00 */
[----:B------:R-:W-:Y:S02]  /*24cc0*/  IMAD R7, R57, R52, R7 ;  /* 0x0000003439077224 */ /* 0x000fe400078e0207 */
[----:B------:R-:W-:-:S04]  /*24cd0*/  IMAD.HI.U32 R54, R56, R63, RZ ;  /* 0x0000003f38367227 */ /* 0x000fc800078e00ff */
[----:B------:R-:W-:-:S04]  /*24ce0*/  IMAD.X R7, RZ, RZ, ~R7, P0 ;  /* 0x000000ffff077224 */ /* 0x000fc800000e0e07 */
[----:B------:R-:W-:-:S04]  /*24cf0*/  IMAD.WIDE.U32 R54, P0, R56, R7, R54 ;  /* 0x0000000738367225 */ /* 0x000fc80007800036 */
[----:B------:R-:W-:-:S04]  /*24d00*/  IMAD.HI.U32 R55, P1, R57, R63, R54 ;  /* 0x0000003f39377227 */ /* 0x000fc80007820036 */
[CC--:B------:R-:W-:Y:S02]  /*24d10*/  IMAD R54, R57.reuse, R7.reuse, RZ ;  /* 0x0000000739367224 */ /* 0x0c0fe400078e02ff */
[----:B------:R-:W-:-:S03]  /*24d20*/  IMAD.HI.U32 R7, R57, R7, RZ ;  /* 0x0000000739077227 */ /* 0x000fc600078e00ff */
[----:B------:R-:W-:Y:S01]  /*24d30*/  IADD3 R55, P2, PT, R54, R55, RZ ;  /* 0x0000003736377210 */ /* 0x000fe20007f5e0ff */
[----:B------:R-:W-:-:S04]  /*24d40*/  IMAD.X R7, R7, 0x1, R57, P0 ;  /* 0x0000000107077824 */ /* 0x000fc800000e0639 */
[----:B------:R-:W-:Y:S01]  /*24d50*/  IMAD.WIDE.U32 R56, R55, R52, RZ ;  /* 0x0000003437387225 */ /* 0x000fe200078e00ff */
[----:B------:R-:W-:Y:S02]  /*24d60*/  IADD3.X R7, PT, PT, RZ, RZ, R7, P2, P1 ;  /* 0x000000ffff077210 */ /* 0x000fe400017e2407 */
[----:B------:R-:W-:Y:S01]  /*24d70*/  ISETP.GE.AND P2, PT, R5, RZ, PT ;  /* 0x000000ff0500720c */ /* 0x000fe20003f46270 */
[----:B------:R-:W-:Y:S01]  /*24d80*/  IMAD R54, R55, R53, R57 ;  /* 0x0000003537367224 */ /* 0x000fe200078e0239 */
[----:B------:R-:W-:-:S03]  /*24d90*/  IADD3 R57, P0, PT, RZ, -R56, RZ ;  /* 0x80000038ff397210 */ /* 0x000fc60007f1e0ff */
[----:B------:R-:W-:Y:S02]  /*24da0*/  IMAD R56, R7, R52, R54 ;  /* 0x0000003407387224 */ /* 0x000fe400078e0236 */
[----:B------:R-:W-:-:S04]  /*24db0*/  IMAD.HI.U32 R54, R55, R57, RZ ;  /* 0x0000003937367227 */ /* 0x000fc800078e00ff */
[----:B------:R-:W-:-:S04]  /*24dc0*/  IMAD.X R56, RZ, RZ, ~R56, P0 ;  /* 0x000000ffff387224 */ /* 0x000fc800000e0e38 */
[----:B------:R-:W-:-:S04]  /*24dd0*/  IMAD.WIDE.U32 R54, P0, R55, R56, R54 ;  /* 0x0000003837367225 */ /* 0x000fc80007800036 */
[C---:B------:R-:W-:Y:S02]  /*24de0*/  IMAD R64, R7.reuse, R56, RZ ;  /* 0x0000003807407224 */ /* 0x040fe400078e02ff */
[----:B------:R-:W-:-:S04]  /*24df0*/  IMAD.HI.U32 R55, P1, R7, R57, R54 ;  /* 0x0000003907377227 */ /* 0x000fc80007820036 */
[----:B------:R-:W-:Y:S01]  /*24e00*/  IMAD.HI.U32 R54, R7, R56, RZ ;  /* 0x0000003807367227 */ /* 0x000fe200078e00ff */
[----:B------:R-:W-:-:S04]  /*24e10*/  IADD3 R56, P3, PT, RZ, -R6, RZ ;  /* 0x80000006ff387210 */ /* 0x000fc80007f7e0ff */
[----:B------:R-:W-:Y:S01]  /*24e20*/  IADD3.X R54, PT, PT, R54, R7, RZ, P0, !PT ;  /* 0x0000000736367210 */ /* 0x000fe200007fe4ff */
[----:B------:R-:W-:Y:S01]  /*24e30*/  IMAD.MOV.U32 R7, RZ, RZ, RZ ;  /* 0x000000ffff077224 */ /* 0x000fe200078e00ff */
[----:B------:R-:W-:Y:S01]  /*24e40*/  IADD3 R64, P0, PT, R64, R55, RZ ;  /* 0x0000003740407210 */ /* 0x000fe20007f1e0ff */
[----:B------:R-:W-:Y:S01]  /*24e50*/  IMAD.X R55, RZ, RZ, ~R5, P3 ;  /* 0x000000ffff377224 */ /* 0x000fe200018e0e05 */
[----:B------:R-:W-:-:S04]  /*24e60*/  SEL R56, R56, R6, !P2 ;  /* 0x0000000638387207 */ /* 0x000fc80005000000 */
[----:B------:R-:W-:Y:S01]  /*24e70*/  SEL R55, R55, R5, !P2 ;  /* 0x0000000537377207 */ /* 0x000fe20005000000 */
[----:B------:R-:W-:-:S04]  /*24e80*/  IMAD.HI.U32 R6, R64, R56, RZ ;  /* 0x0000003840067227 */ /* 0x000fc800078e00ff */
[----:B------:R-:W-:Y:S01]  /*24e90*/  IMAD.WIDE.U32 R64, R64, R55, R6 ;  /* 0x0000003740407225 */ /* 0x000fe200078e0006 */
[----:B------:R-:W-:-:S05]  /*24ea0*/  IADD3.X R6, PT, PT, RZ, RZ, R54, P0, P1 ;  /* 0x000000ffff067210 */ /* 0x000fca00007e2436 */
[----:B------:R-:W-:-:S04]  /*24eb0*/  IMAD.HI.U32 R64, P0, R6, R56, R64 ;  /* 0x0000003806407227 */ /* 0x000fc80007800040 */
[CC--:B------:R-:W-:Y:S02]  /*24ec0*/  IMAD R54, R6.reuse, R55.reuse, RZ ;  /* 0x0000003706367224 */ /* 0x0c0fe400078e02ff */
[----:B------:R-:W-:-:S03]  /*24ed0*/  IMAD.HI.U32 R6, R6, R55, RZ ;  /* 0x0000003706067227 */ /* 0x000fc600078e00ff */
[----:B------:R-:W-:Y:S02]  /*24ee0*/  IADD3 R54, P1, PT, R54, R64, RZ ;  /* 0x0000004036367210 */ /* 0x000fe40007f3e0ff */
[----:B------:R-:W-:-:S03]  /*24ef0*/  IADD3.X R57, PT, PT, R6, RZ, RZ, P0, !PT ;  /* 0x000000ff06397210 */ /* 0x000fc600007fe4ff */
[----:B------:R-:W-:-:S03]  /*24f00*/  IMAD.WIDE.U32 R6, R54, R52, RZ ;  /* 0x0000003436067225 */ /* 0x000fc600078e00ff */
[----:B------:R-:W-:Y:S01]  /*24f10*/  IADD3 R6, P0, PT, -R6, R56, RZ ;  /* 0x0000003806067210 */ /* 0x000fe20007f1e1ff */
[----:B------:R-:W-:Y:S02]  /*24f20*/  IMAD R56, R54, R53, R7 ;  /* 0x0000003536387224 */ /* 0x000fe400078e0207 */
[----:B------:R-:W-:-:S04]  /*24f30*/  IMAD.X R7, RZ, RZ, R57, P1 ;  /* 0x000000ffff077224 */ /* 0x000fc800008e0639 */
[----:B------:R-:W-:-:S04]  /*24f40*/  IMAD R56, R7, R52, R56 ;  /* 0x0000003407387224 */ /* 0x000fc800078e0238 */
[----:B------:R-:W-:Y:S01]  /*24f50*/  IMAD.X R55, R55, 0x1, ~R56, P0 ;  /* 0x0000000137377824 */ /* 0x000fe200000e0e38 */
[CC--:B------:R-:W-:Y:S02]  /*24f60*/  ISETP.GE.U32.AND P0, PT, R6.reuse, R52.reuse, PT ;  /* 0x000000340600720c */ /* 0x0c0fe40003f06070 */
[----:B------:R-:W-:Y:S02]  /*24f70*/  IADD3 R56, P2, PT, R6, -R52, RZ ;  /* 0x8000003406387210 */ /* 0x000fe40007f5e0ff */
[----:B------:R-:W-:-:S04]  /*24f80*/  ISETP.GE.U32.AND.EX P0, PT, R55, R53, PT, P0 ;  /* 0x000000353700720c */ /* 0x000fc80003f06100 */
[----:B------:R-:W-:-:S04]  /*24f90*/  SEL R6, R56, R6, P0 ;  /* 0x0000000638067207 */ /* 0x000fc80000000000 */
[----:B------:R-:W-:Y:S02]  /*24fa0*/  ISETP.GE.U32.AND P1, PT, R6, R52, PT ;  /* 0x000000340600720c */ /* 0x000fe40003f26070 */
[----:B------:R-:W-:Y:S02]  /*24fb0*/  IADD3 R6, P3, PT, R54, 0x1, RZ ;  /* 0x0000000136067810 */ /* 0x000fe40007f7e0ff */
[----:B------:R-:W-:Y:S02]  /*24fc0*/  IADD3.X R52, PT, PT, R55, ~R53, RZ, P2, !PT ;  /* 0x8000003537347210 */ /* 0x000fe400017fe4ff */
[----:B------:R-:W-:Y:S01]  /*24fd0*/  SEL R54, R6, R54, P0 ;  /* 0x0000003606367207 */ /* 0x000fe20000000000 */
[----:B------:R-:W-:Y:S01]  /*24fe0*/  IMAD.X R6, RZ, RZ, R7, P3 ;  /* 0x000000ffff067224 */ /* 0x000fe200018e0607 */
[----:B------:R-:W-:-:S04]  /*24ff0*/  SEL R55, R52, R55, P0 ;  /* 0x0000003734377207 */ /* 0x000fc80000000000 */
[----:B------:R-:W-:Y:S02]  /*25000*/  SEL R6, R6, R7, P0 ;  /* 0x0000000706067207 */ /* 0x000fe40000000000 */
[----:B------:R-:W-:Y:S02]  /*25010*/  IADD3 R7, P2, PT, R54, 0x1, RZ ;  /* 0x0000000136077810 */ /* 0x000fe40007f5e0ff */
[----:B------:R-:W-:-:S03]  /*25020*/  ISETP.GE.U32.AND.EX P0, PT, R55, R53, PT, P1 ;  /* 0x000000353700720c */ /* 0x000fc60003f06110 */
[----:B------:R-:W-:Y:S01]  /*25030*/  IMAD.X R52, RZ, RZ, R6, P2 ;  /* 0x000000ffff347224 */ /* 0x000fe200010e0606 */
[----:B------:R-:W-:Y:S02]  /*25040*/  SEL R7, R7, R54, P0 ;  /* 0x0000003607077207 */ /* 0x000fe40000000000 */
[----:B------:R-:W-:Y:S02]  /*25050*/  LOP3.LUT R54, R3, R5, RZ, 0x3c, !PT ;  /* 0x0000000503367212 */ /* 0x000fe400078e3cff */
[----:B------:R-:W-:Y:S02]  /*25060*/  SEL R6, R52, R6, P0 ;  /* 0x0000000634067207 */ /* 0x000fe40000000000 */
[----:B------:R-:W-:Y:S02]  /*25070*/  IADD3 R53, P2, PT, RZ, -R7, RZ ;  /* 0x80000007ff357210 */ /* 0x000fe40007f5e0ff */
[----:B------:R-:W-:Y:S02]  /*25080*/  ISETP.NE.U32.AND P0, PT, R4, RZ, PT ;  /* 0x000000ff0400720c */ /* 0x000fe40003f05070 */
[----:B------:R-:W-:-:S02]  /*25090*/  ISETP.GE.AND P1, PT, R54, RZ, PT ;  /* 0x000000ff3600720c */ /* 0x000fc40003f26270 */
[-C--:B------:R-:W-:Y:S02]  /*250a0*/  IADD3.X R52, PT, PT, RZ, ~R6.reuse, RZ, P2, !PT ;  /* 0x80000006ff347210 */ /* 0x080fe400017fe4ff */
[----:B------:R-:W-:Y:S02]  /*250b0*/  ISETP.NE.AND.EX P0, PT, R3, RZ, PT, P0 ;  /* 0x000000ff0300720c */ /* 0x000fe40003f05300 */
[----:B------:R-:W-:Y:S01]  /*250c0*/  SEL R4, R53, R7, !P1 ;  /* 0x0000000735047207 */ /* 0x000fe20004800000 */
[----:B------:R-:W-:Y:S01]  /*250d0*/  IMAD.MOV.U32 R7, RZ, RZ, 0x0 ;  /* 0x00000000ff077424 */ /* 0x000fe200078e00ff */
[----:B------:R-:W-:Y:S01]  /*250e0*/  SEL R3, R52, R6, !P1 ;  /* 0x0000000634037207 */ /* 0x000fe20004800000 */
[----:B------:R-:W-:Y:S01]  /*250f0*/  IMAD.MOV.U32 R6, RZ, RZ, R2 ;  /* 0x000000ffff067224 */ /* 0x000fe200078e0002 */
[----:B------:R-:W-:Y:S02]  /*25100*/  SEL R4, R4, 0xffffffff, P0 ;  /* 0xffffffff04047807 */ /* 0x000fe40000000000 */
[----:B------:R-:W-:Y:S01]  /*25110*/  SEL R3, R3, 0xffffffff, P0 ;  /* 0xffffffff03037807 */ /* 0x000fe20000000000 */
[----:B------:R-:W-:Y:S06]  /*25120*/  RET.REL.NODEC R6 `(_ZN2at6native27unrolled_elementwise_kernelIZZZNS0_67_GLOBAL__N__bb565c37_34_ValidateCompressedIndicesKernel_cu_33a4b88b42_validate_compressed_sparse_indices_kernelILNS2_8CDimNameE1ENS2_18CUDAKernelLauncherENS2_14EmptyVecKernelENS2_8DummyVecELm0EEEvRKNS_6TensorESA_lllENKUlvE1_clEvENKUlvE0_clEvEUllllllE_St5arrayIPcLm6EELi4E23TrivialOffsetCalculatorILi5EjESH_ILi1EjENS0_6memory12LoadWithCastILi5EEENSK_13StoreWithCastILi1EEEEEviT_T0_T2_T3_T4_T5_) ;  /* 0xfffffdac06b47950 */ /* 0x000fec0003c3ffff */
        .weak           $__internal_3_$__cuda_sm20_rem_s64
        .type           $__internal_3_$__cuda_sm20_rem_s64,@function
        .size           $__internal_3_$__cuda_sm20_rem_s64,(.L_x_34631 - $__internal_3_$__cuda_sm20_rem_s64)
$__internal_3_$__cuda_sm20_rem_s64:
        /* <DEDUP_REMOVED lines=16> */
[----:B------:R-:W-:-:S04]  /*25230*/  IMAD.HI.U32 R6, R2, R21, RZ ;  /* 0x0000001502067227 */ /* 0x000fc800078e00ff */
[----:B------:R-:W-:Y:S01]  /*25240*/  IMAD.X R53, RZ, RZ, ~R7, P0 ;  /* 0x000000ffff357224 */ /* 0x000fe200000e0e07 */
[----:B------:R-:W-:-:S03]  /*25250*/  MOV R7, R2 ;  /* 0x0000000200077202 */ /* 0x000fc60000000f00 */
[-C--:B------:R-:W-:Y:S02]  /*25260*/  IMAD R15, R3, R53.reuse, RZ ;  /* 0x00000035030f7224 */ /* 0x080fe400078e02ff */
[----:B------:R-:W-:-:S04]  /*25270*/  IMAD.WIDE.U32 R6, P0, R2, R53, R6 ;  /* 0x0000003502067225 */ /* 0x000fc80007800006 */
[----:B------:R-:W-:-:S04]  /*25280*/  IMAD.HI.U32 R53, R3, R53, RZ ;  /* 0x0000003503357227 */ /* 0x000fc800078e00ff */
[----:B------:R-:W-:-:S05]  /*25290*/  IMAD.HI.U32 R6, P1, R3, R21, R6 ;  /* 0x0000001503067227 */ /* 0x000fca0007820006 */
[----:B------:R-:W-:Y:S01]  /*252a0*/  IADD3 R7, P2, PT, R15, R6, RZ ;  /* 0x000000060f077210 */ /* 0x000fe20007f5e0ff */
[----:B------:R-:W-:-:S04]  /*252b0*/  IMAD.X R6, R53, 0x1, R3, P0 ;  /* 0x0000000135067824 */ /* 0x000fc800000e0603 */
[C---:B------:R-:W-:Y:S01]  /*252c0*/  IMAD.WIDE.U32 R2, R7.reuse, R4, RZ ;  /* 0x0000000407027225 */ /* 0x040fe200078e00ff */
[----:B------:R-:W-:Y:S02]  /*252d0*/  IADD3.X R15, PT, PT, RZ, RZ, R6, P2, P1 ;  /* 0x000000ffff0f7210 */ /* 0x000fe400017e2406 */
[----:B------:R-:W-:Y:S01]  /*252e0*/  ISETP.GE.AND P1, PT, R14, RZ, PT ;  /* 0x000000ff0e00720c */ /* 0x000fe20003f26270 */
[----:B------:R-:W-:Y:S01]  /*252f0*/  IMAD R3, R7, R5, R3 ;  /* 0x0000000507037224 */ /* 0x000fe200078e0203 */
[----:B------:R-:W-:-:S03]  /*25300*/  IADD3 R21, P0, PT, RZ, -R2, RZ ;  /* 0x80000002ff157210 */ /* 0x000fc60007f1e0ff */
[----:B------:R-:W-:Y:S02]  /*25310*/  IMAD R3, R15, R4, R3 ;  /* 0x000000040f037224 */ /* 0x000fe400078e0203 */
[----:B------:R-:W-:-:S04]  /*25320*/  IMAD.HI.U32 R6, R7, R21, RZ ;  /* 0x0000001507067227 */ /* 0x000fc800078e00ff */
[----:B------:R-:W-:-:S04]  /*25330*/  IMAD.X R52, RZ, RZ, ~R3, P0 ;  /* 0x000000ffff347224 */ /* 0x000fc800000e0e03 */
[----:B------:R-:W-:Y:S01]  /*25340*/  IMAD.WIDE.U32 R2, P0, R7, R52, R6 ;  /* 0x0000003407027225 */ /* 0x000fe20007800006 */
[----:B------:R-:W-:-:S04]  /*25350*/  IADD3 R7, P4, PT, RZ, -R12, RZ ;  /* 0x8000000cff077210 */ /* 0x000fc80007f9e0ff */
[----:B------:R-:W-:Y:S01]  /*25360*/  SEL R7, R7, R12, !P1 ;  /* 0x0000000c07077207 */ /* 0x000fe20004800000 */
[----:B------:R-:W-:-:S04]  /*25370*/  IMAD.HI.U32 R2, P2, R15, R21, R2 ;  /* 0x000000150f027227 */ /* 0x000fc80007840002 */
[CC--:B------:R-:W-:Y:S02]  /*25380*/  IMAD R3, R15.reuse, R52.reuse, RZ ;  /* 0x000000340f037224 */ /* 0x0c0fe400078e02ff */
[----:B------:R-:W-:-:S03]  /*25390*/  IMAD.HI.U32 R52, R15, R52, RZ ;  /* 0x000000340f347227 */ /* 0x000fc600078e00ff */
[----:B------:R-:W-:Y:S01]  /*253a0*/  IADD3 R6, P3, PT, R3, R2, RZ ;  /* 0x0000000203067210 */ /* 0x000fe20007f7e0ff */
[----:B------:R-:W-:Y:S01]  /*253b0*/  IMAD.X R15, R52, 0x1, R15, P0 ;  /* 0x00000001340f7824 */ /* 0x000fe200000e060f */
[----:B------:R-:W-:-:S03]  /*253c0*/  IADD3.X R3, PT, PT, RZ, ~R14, RZ, P4, !PT ;  /* 0x8000000eff037210 */ /* 0x000fc600027fe4ff */
[C---:B------:R-:W-:Y:S01]  /*253d0*/  IMAD.HI.U32 R2, R6.reuse, R7, RZ ;  /* 0x0000000706027227 */ /* 0x040fe200078e00ff */
[----:B------:R-:W-:Y:S02]  /*253e0*/  SEL R14, R3, R14, !P1 ;  /* 0x0000000e030e7207 */ /* 0x000fe40004800000 */
[----:B------:R-:W-:Y:S01]  /*253f0*/  IADD3.X R15, PT, PT, RZ, RZ, R15, P3, P2 ;  /* 0x000000ffff0f7210 */ /* 0x000fe20001fe440f */
[----:B------:R-:W-:Y:S02]  /*25400*/  IMAD.MOV.U32 R3, RZ, RZ, RZ ;  /* 0x000000ffff037224 */ /* 0x000fe400078e00ff */
[----:B------:R-:W-:-:S04]  /*25410*/  IMAD.WIDE.U32 R2, R6, R14, R2 ;  /* 0x0000000e06027225 */ /* 0x000fc800078e0002 */
[C---:B------:R-:W-:Y:S02]  /*25420*/  IMAD R21, R15.reuse, R14, RZ ;  /* 0x0000000e0f157224 */ /* 0x040fe400078e02ff */
[----:B------:R-:W-:-:S04]  /*25430*/  IMAD.HI.U32 R2, P0, R15, R7, R2 ;  /* 0x000000070f027227 */ /* 0x000fc80007800002 */
[----:B------:R-:W-:Y:S01]  /*25440*/  IMAD.HI.U32 R6, R15, R14, RZ ;  /* 0x0000000e0f067227 */ /* 0x000fe200078e00ff */
[----:B------:R-:W-:-:S04]  /*25450*/  IADD3 R15, P2, PT, R21, R2, RZ ;  /* 0x00000002150f7210 */ /* 0x000fc80007f5e0ff */
[----:B------:R-:W-:Y:S01]  /*25460*/  IADD3.X R6, PT, PT, R6, RZ, RZ, P0, !PT ;  /* 0x000000ff06067210 */ /* 0x000fe200007fe4ff */
[----:B------:R-:W-:-:S04]  /*25470*/  IMAD.WIDE.U32 R2, R15, R4, RZ ;  /* 0x000000040f027225 */ /* 0x000fc800078e00ff */
[----:B------:R-:W-:Y:S01]  /*25480*/  IMAD.X R21, RZ, RZ, R6, P2 ;  /* 0x000000ffff157224 */ /* 0x000fe200010e0606 */
[----:B------:R-:W-:Y:S01]  /*25490*/  IADD3 R53, P2, PT, -R2, R7, RZ ;  /* 0x0000000702357210 */ /* 0x000fe20007f5e1ff */
[----:B------:R-:W-:-:S03]  /*254a0*/  IMAD R15, R15, R5, R3 ;  /* 0x000000050f0f7224 */ /* 0x000fc600078e0203 */
[-C--:B------:R-:W-:Y:S01]  /*254b0*/  ISETP.GE.U32.AND P0, PT, R53, R4.reuse, PT ;  /* 0x000000043500720c */ /* 0x080fe20003f06070 */
[----:B------:R-:W-:-:S04]  /*254c0*/  IMAD R15, R21, R4, R15 ;  /* 0x00000004150f7224 */ /* 0x000fc800078e020f */
        /* <DEDUP_REMOVED lines=14> */
[----:B------:R-:W-:Y:S01]  /*255b0*/  SEL R4, R3, R4, !P1 ;  /* 0x0000000403047207 */ /* 0x000fe20004800000 */
[----:B------:R-:W-:Y:S01]  /*255c0*/  IMAD.X R2, RZ, RZ, ~R5, P2 ;  /* 0x000000ffff027224 */ /* 0x000fe200010e0e05 */
[----:B------:R-:W-:Y:S01]  /*255d0*/  ISETP.NE.AND.EX P0, PT, R8, RZ, PT, P0 ;  /* 0x000000ff0800720c */ /* 0x000fe20003f05300 */
[----:B------:R-:W-:-:S03]  /*255e0*/  IMAD.MOV.U32 R3, RZ, RZ, 0x0 ;  /* 0x00000000ff037424 */ /* 0x000fc600078e00ff */
[----:B------:R-:W-:Y:S02]  /*255f0*/  SEL R5, R2, R5, !P1 ;  /* 0x0000000502057207 */ /* 0x000fe40004800000 */
[----:B------:R-:W-:Y:S02]  /*25600*/  MOV R2, R10 ;  /* 0x0000000a00027202 */ /* 0x000fe40000000f00 */
[----:B------:R-:W-:Y:S02]  /*25610*/  SEL R4, R4, 0xffffffff, P0 ;  /* 0xffffffff04047807 */ /* 0x000fe40000000000 */
[----:B------:R-:W-:Y:S01]  /*25620*/  SEL R5, R5, 0xffffffff, P0 ;  /* 0xffffffff05057807 */ /* 0x000fe20000000000 */
[----:B------:R-:W-:Y:S06]  /*25630*/  RET.REL.NODEC R2 `(_ZN2at6native27unrolled_elementwise_kernelIZZZNS0_67_GLOBAL__N__bb565c37_34_ValidateCompressedIndicesKernel_cu_33a4b88b42_validate_compressed_sparse_indices_kernelILNS2_8CDimNameE1ENS2_18CUDAKernelLauncherENS2_14EmptyVecKernelENS2_8DummyVecELm0EEEvRKNS_6TensorESA_lllENKUlvE1_clEvENKUlvE0_clEvEUllllllE_St5arrayIPcLm6EELi4E23TrivialOffsetCalculatorILi5EjESH_ILi1EjENS0_6memory12LoadWithCastILi5EEENSK_13StoreWithCastILi1EEEEEviT_T0_T2_T3_T4_T5_) ;  /* 0xfffffda802707950 */ /* 0x000fec0003c3ffff */
.L_x_2093:
        /* <DEDUP_REMOVED lines=12> */
.L_x_34631:


//--------------------- .text._ZN2at6native18elementwise_kernelILi128ELi2EZNS0_22gpu_kernel_impl_nocastIZZZNS0_67_GLOBAL__N__bb565c37_34_ValidateCompressedIndicesKernel_cu_33a4b88b42_validate_compressed_sparse_indices_kernelILNS3_8CDimNameE1ENS3_18CUDAKernelLauncherENS3_14EmptyVecKernelENS3_8DummyVecELm0EEEvRKNS_6TensorESB_lllENKUlvE1_clEvENKUlvE0_clEvEUllllllE_EEvRNS_18TensorIteratorBaseERKT_EUliE_EEviT1_ --------------------------
	.section	.text._ZN2at6native18elementwise_kernelILi128ELi2EZNS0_22gpu_kernel_impl_nocastIZZZNS0_67_GLOBAL__N__bb565c37_34_ValidateCompressedIndicesKernel_cu_33a4b88b42_validate_compressed_sparse_indices_kernelILNS3_8CDimNameE1ENS3_18CUDAKernelLauncherENS3_14EmptyVecKernelENS3_8DummyVecELm0EEEvRKNS_6TensorESB_lllENKUlvE1_clEvENKUlvE0_clEvEUllllllE_EEvRNS_18TensorIteratorBaseERKT_EUliE_EEviT1_,"ax",@progbits
	.align	128
        .global         _ZN2at6native18elementwise_kernelILi128ELi2EZNS0_22gpu_kernel_impl_nocastIZZZNS0_67_GLOBAL__N__bb565c37_34_ValidateCompressedIndicesKernel_cu_33a4b88b42_validate_compressed_sparse_indices_kernelILNS3_8CDimNameE1ENS3_18CUDAKernelLauncherENS3_14EmptyVecKernelENS3_8DummyVecELm0EEEvRKNS_6TensorESB_lllENKUlvE1_clEvENKUlvE0_clEvEUllllllE_EEvRNS_18TensorIteratorBaseERKT_EUliE_EEviT1_
        .type           _ZN2at6native18elementwise_kernelILi128ELi2EZNS0_22gpu_kernel_impl_nocastIZZZNS0_67_GLOBAL__N__bb565c37_34_ValidateCompressedIndicesKernel_cu_33a4b88b42_validate_compressed_sparse_indices_kernelILNS3_8CDimNameE1ENS3_18CUDAKernelLauncherENS3_14EmptyVecKernelENS3_8DummyVecELm0EEEvRKNS_6TensorESB_lllENKUlvE1_clEvENKUlvE0_clEvEUllllllE_EEvRNS_18TensorIteratorBaseERKT_EUliE_EEviT1_,@function
        .size           _ZN2at6native18elementwise_kernelILi128ELi2EZNS0_22gpu_kernel_impl_nocastIZZZNS0_67_GLOBAL__N__bb565c37_34_ValidateCompressedIndicesKernel_cu_33a4b88b42_validate_compressed_sparse_indices_kernelILNS3_8CDimNameE1ENS3_18CUDAKernelLauncherENS3_14EmptyVecKernelENS3_8DummyVecELm0EEEvRKNS_6TensorESB_lllENKUlvE1_clEvENKUlvE0_clEvEUllllllE_EEvRNS_18TensorIteratorBaseERKT_EUliE_EEviT1_,(.L_x_34633 - _ZN2at6native18elementwise_kernelILi128ELi2EZNS0_22gpu_kernel_impl_nocastIZZZNS0_67_GLOBAL__N__bb565c37_34_ValidateCompressedIndicesKernel_cu_33a4b88b42_validate_compressed_sparse_indices_kernelILNS3_8CDimNameE1ENS3_18CUDAKernelLauncherENS3_14EmptyVecKernelENS3_8DummyVecELm0EEEvRKNS_6TensorESB_lllENKUlvE1_clEvENKUlvE0_clEvEUllllllE_EEvRNS_18TensorIteratorBaseERKT_EUliE_EEviT1_)
        .other          _ZN2at6native18elementwise_kernelILi128ELi2EZNS0_22gpu_kernel_impl_nocastIZZZNS0_67_GLOBAL__N__bb565c37_34_ValidateCompressedIndicesKernel_cu_33a4b88b42_validate_compressed_sparse_indices_kernelILNS3_8CDimNameE1ENS3_18CUDAKernelLauncherENS3_14EmptyVecKernelENS3_8DummyVecELm0EEEvRKNS_6TensorESB_lllENKUlvE1_clEvENKUlvE0_clEvEUllllllE_EEvRNS_18TensorIteratorBaseERKT_EUliE_EEviT1_,@"STO_CUDA_ENTRY STV_DEFAULT"
_ZN2at6native18elementwise_kernelILi128ELi2EZNS0_22gpu_kernel_impl_nocastIZZZNS0_67_GLOBAL__N__bb565c37_34_ValidateCompressedIndicesKernel_cu_33a4b88b42_validate_compressed_sparse_indices_kernelILNS3_8CDimNameE1ENS3_18CUDAKernelLauncherENS3_14EmptyVecKernelENS3_8DummyVecELm0EEEvRKNS_6TensorESB_lllENKUlvE1_clEvENKUlvE0_clEvEUllllllE_EEvRNS_18TensorIteratorBaseERKT_EUliE_EEviT1_:
.text._ZN2at6native18elementwise_kernelILi128ELi2EZNS0_22gpu_kernel_impl_nocastIZZZNS0_67_GLOBAL__N__bb565c37_34_ValidateCompressedIndicesKernel_cu_33a4b88b42_validate_compressed_sparse_indices_kernelILNS3_8CDimNameE1ENS3_18CUDAKernelLauncherENS3_14EmptyVecKernelENS3_8DummyVecELm0EEEvRKNS_6TensorESB_lllENKUlvE1_clEvENKUlvE0_clEvEUllllllE_EEvRNS_18TensorIteratorBaseERKT_EUliE_EEviT1_:
[----:B------:R-:W0:Y:S01]  /*0000*/  LDC R1, c[0x0][0x37c] ;  /* 0x0000df00ff017b82 */ /* 0x000e220000000800 */
[----:B------:R-:W1:Y:S01]  /*0010*/  LDCU.64 UR6, c[0x0][0x750] ;  /* 0x0000ea00ff0677ac */ /* 0x000e620008000a00 */
[----:B------:R-:W2:Y:S06]  /*0020*/  S2R R16, SR_TID.X ;  /* 0x0000000000107919 */ /* 0x000eac0000002100 */
[----:B------:R-:W3:Y:S01]  /*0030*/  S2UR UR4, SR_CTAID.X ;  /* 0x00000000000479c3 */ /* 0x000ee20000002500 */
[----:B------:R-:W4:Y:S01]  /*0040*/  LDCU UR5, c[0x0][0x758] ;  /* 0x0000eb00ff0577ac */ /* 0x000f220008000800 */
[----:B------:R-:W0:Y:S01]  /*0050*/  LDCU.64 UR36, c[0x0][0x358] ;  /* 0x00006b00ff2477ac */ /* 0x000e220008000a00 */
[----:B-1----:R-:W-:-:S04]  /*0060*/  UISETP.GE.U32.AND UP0, UPT, UR6, 0x1, UPT ;  /* 0x000000010600788c */ /* 0x002fc8000bf06070 */
[----:B------:R-:W-:Y:S02]  /*0070*/  UISETP.GE.AND.EX UP0, UPT, UR7, URZ, UPT, UP0 ;  /* 0x000000ff0700728c */ /* 0x000fe4000bf06300 */
[----:B----4-:R-:W-:Y:S02]  /*0080*/  UIADD3 UR6, UPT, UPT, UR5, -0x1, URZ ;  /* 0xffffffff05067890 */ /* 0x010fe4000fffe0ff */
[----:B---3--:R-:W-:Y:S02]  /*0090*/  USHF.L.U32 UR4, UR4, 0x8, URZ ;  /* 0x0000000804047899 */ /* 0x008fe400080006ff */
[----:B------:R-:W-:-:S04]  /*00a0*/  UISETP.LT.OR UP0, UPT, UR6, URZ, !UP0 ;  /* 0x000000ff0600728c */ /* 0x000fc8000c701670 */
[----:B--2---:R-:W-:-:S05]  /*00b0*/  LOP3.LUT R16, R16, UR4, RZ, 0xfc, !PT ;  /* 0x0000000410107c12 */ /* 0x004fca000f8efcff */
[----:B------:R-:W-:Y:S05]  /*00c0*/  BRA.U UP0, `(.L_x_2094) ;  /* 0x0000012d00847547 */ /* 0x000fea000b800000 */
[----:B------:R-:W1:Y:S01]  /*00d0*/  LDC R41, c[0x0][0x388] ;  /* 0x0000e200ff297b82 */ /* 0x000e620000000800 */
[----:B------:R-:W-:Y:S02]  /*00e0*/  MOV R2, UR6 ;  /* 0x0000000600027c02 */ /* 0x000fe40008000f00 */
[----:B-1----:R-:W-:-:S13]  /*00f0*/  ISETP.NE.AND P0, PT, R41, RZ, PT ;  /* 0x000000ff2900720c */ /* 0x002fda0003f05270 */
[----:B------:R-:W-:Y:S05]  /*0100*/  @P0 BRA `(.L_x_2095) ;  /* 0x0000007800b40947 */ /* 0x000fea0003800000 */
[----:B------:R-:W1:Y:S01]  /*0110*/  LDCU UR6, c[0x0][0x380] ;  /* 0x00007000ff0677ac */ /* 0x000e620008000800 */
[----:B------:R-:W-:Y:S01]  /*0120*/  BSSY.RECONVERGENT B6, `(.L_x_2096) ;  /* 0x00003df000067945 */ /* 0x000fe20003800200 */
[----:B------:R-:W-:-:S04]  /*0130*/  UIADD3 UR39, UPT, UPT, UR5, -0x2, URZ ;  /* 0xfffffffe05277890 */ /* 0x000fc8000fffe0ff */
[----:B------:R-:W-:-:S04]  /*0140*/  UISETP.LT.AND UP0, UPT, UR39, -0x1, UPT ;  /* 0xffffffff2700788c */ /* 0x000fc8000bf01270 */
[----:B------:R-:W-:-:S04]  /*0150*/  USEL UR4, UR39, 0xffffffff, UP0 ;  /* 0xffffffff27047887 */ /* 0x000fc80008000000 */
[----:B------:R-:W-:Y:S01]  /*0160*/  ULOP3.LUT UR38, URZ, UR4, URZ, 0x33, !UPT ;  /* 0x00000004ff267292 */ /* 0x000fe2000f8e33ff */
[----:B-1----:R-:W-:Y:S01]  /*0170*/  ISETP.GE.AND P0, PT, R16, UR6, PT ;  /* 0x0000000610007c0c */ /* 0x002fe2000bf06270 */
[----:B------:R-:W-:Y:S02]  /*0180*/  UIADD3 UR39, UPT, UPT, UR39, -UR4, URZ ;  /* 0x8000000427277290 */ /* 0x000fe4000fffe0ff */
[----:B------:R-:W-:-:S04]  /*0190*/  UIADD3 UR38, UPT, UPT, UR38, UR5, URZ ;  /* 0x0000000526267290 */ /* 0x000fc8000fffe0ff */
[----:B------:R-:W-:Y:S02]  /*01a0*/  ULOP3.LUT UR40, UR38, 0x3, URZ, 0xc0, !UPT ;  /* 0x0000000326287892 */ /* 0x000fe4000f8ec0ff */
[----:B------:R-:W-:Y:S02]  /*01b0*/  ULOP3.LUT UR41, UR38, 0x7, URZ, 0xc0, !UPT ;  /* 0x0000000726297892 */ /* 0x000fe4000f8ec0ff */
[----:B------:R-:W-:Y:S02]  /*01c0*/  UIADD3 UR42, UPT, UPT, UR40, -0x1, URZ ;  /* 0xffffffff282a7890 */ /* 0x000fe4000fffe0ff */
[----:B------:R-:W-:Y:S10]  /*01d0*/  @P0 BRA `(.L_x_2097) ;  /* 0x0000003c004c0947 */ /* 0x000ff40003800000 */
[----:B------:R-:W0:Y:S01]  /*01e0*/  LDC.64 R4, c[0x0][0x718] ;  /* 0x0001c600ff047b82 */ /* 0x000e220000000a00 */
[----:B------:R-:W1:Y:S07]  /*01f0*/  LDCU.64 UR4, c[0x0][0x740] ;  /* 0x0000e800ff0477ac */ /* 0x000e6e0008000a00 */
[----:B------:R-:W2:Y:S08]  /*0200*/  LDC.64 R6, c[0x0][0x720] ;  /* 0x0001c800ff067b82 */ /* 0x000eb00000000a00 */
[----:B------:R-:W3:Y:S08]  /*0210*/  LDC.64 R34, c[0x0][0x728] ;  /* 0x0001ca00ff227b82 */ /* 0x000ef00000000a00 */
[----:B------:R-:W4:Y:S01]  /*0220*/  LDC.64 R30, c[0x0][0x730] ;  /* 0x0001cc00ff1e7b82 */ /* 0x000f220000000a00 */
[----:B0-----:R-:W1:Y:S07]  /*0230*/  LDG.E.64 R4, desc[UR36][R4.64] ;  /* 0x0000002404047981 */ /* 0x001e6e000c1e1b00 */
[----:B------:R-:W0:Y:S01]  /*0240*/  LDC.64 R8, c[0x0][0x738] ;  /* 0x0001ce00ff087b82 */ /* 0x000e220000000a00 */
[----:B--2---:R2:W5:Y:S04]  /*0250*/  LDG.E.64 R18, desc[UR36][R6.64] ;  /* 0x0000002406127981 */ /* 0x004568000c1e1b00 */
[----:B---3--:R-:W5:Y:S04]  /*0260*/  LDG.E.64 R34, desc[UR36][R34.64] ;  /* 0x0000002422227981 */ /* 0x008f68000c1e1b00 */
[----:B----4-:R-:W5:Y:S04]  /*0270*/  LDG.E.64 R30, desc[UR36][R30.64] ;  /* 0x000000241e1e7981 */ /* 0x010f68000c1e1b00 */
[----:B0-----:R2:W5:Y:S01]  /*0280*/  LDG.E.64 R22, desc[UR36][R8.64] ;  /* 0x0000002408167981 */ /* 0x001562000c1e1b00 */
[----:B-1----:R-:W-:-:S04]  /*0290*/  ISETP.NE.U32.AND P0, PT, R4, UR4, PT ;  /* 0x0000000404007c0c */ /* 0x002fc8000bf05070 */
[----:B------:R-:W-:-:S13]  /*02a0*/  ISETP.NE.AND.EX P0, PT, R5, UR5, PT, P0 ;  /* 0x0000000505007c0c */ /* 0x000fda000bf05300 */
[----:B--2---:R-:W-:Y:S05]  /*02b0*/  @!P0 BRA `(.L_x_2098) ;  /* 0x0000000000408947 */ /* 0x004fea0003800000 */
        /* <DEDUP_REMOVED lines=15> */
[----:B--2--5:R-:W-:Y:S05]  /*03b0*/  CALL.ABS.NOINC R14 ;  /* 0x000000000e007343 */ /* 0x024fea0003c00000 */
.L_x_2098:
[----:B------:R-:W0:Y:S02]  /*03c0*/  LDCU.64 UR4, c[0x0][0x750] ;  /* 0x0000ea00ff0477ac */ /* 0x000e240008000a00 */
        /* <DEDUP_REMOVED lines=9> */
[----:B------:R-:W-:Y:S01]  /*0460*/  MOV R13, RZ ;  /* 0x000000ff000d7202 */ /* 0x000fe20000000f00 */
[----:B------:R-:W4:Y:S01]  /*0470*/  LDCU.64 UR8, c[0x4][0x8] ;  /* 0x01000100ff0877ac */ /* 0x000f220008000a00 */
[----:B0-----:R-:W-:Y:S01]  /*0480*/  MOV R4, UR4 ;  /* 0x0000000400047c02 */ /* 0x001fe20008000f00 */
[----:B------:R-:W-:Y:S01]  /*0490*/  IMAD.U32 R5, RZ, RZ, UR5 ;  /* 0x00000005ff057e24 */ /* 0x000fe2000f8e00ff */
[----:B---3--:R-:W-:Y:S01]  /*04a0*/  MOV R6, UR6 ;  /* 0x0000000600067c02 */ /* 0x008fe20008000f00 */
[----:B------:R-:W-:Y:S01]  /*04b0*/  IMAD.U32 R7, RZ, RZ, UR7 ;  /* 0x00000007ff077e24 */ /* 0x000fe2000f8e00ff */
[----:B----4-:R-:W-:Y:S01]  /*04c0*/  MOV R10, UR8 ;  /* 0x00000008000a7c02 */ /* 0x010fe20008000f00 */
[----:B-1----:R-:W-:-:S07]  /*04d0*/  IMAD.U32 R11, RZ, RZ, UR9 ;  /* 0x00000009ff0b7e24 */ /* 0x002fce000f8e00ff */
[----:B------:R-:W-:-:S07]  /*04e0*/  LEPC R20, `(.L_x_2099) ;  /* 0x000000001014794e */ /* 0x000fce0000000000 */
[----:B--2---:R-:W-:Y:S05]  /*04f0*/  CALL.ABS.NOINC R14 ;  /* 0x000000000e007343 */ /* 0x004fea0003c00000 */
.L_x_2099:
[----:B------:R-:W0:Y:S01]  /*0500*/  LDCU.128 UR4, c[0x0][0x740] ;  /* 0x0000e800ff0477ac */ /* 0x000e220008000c00 */
[----:B------:R-:W-:-:S05]  /*0510*/  IADD3 R0, P1, PT, -R34, R30, RZ ;  /* 0x0000001e22007210 */ /* 0x000fca0007f3e1ff */
[----:B------:R-:W-:Y:S01]  /*0520*/  IMAD.X R3, R31, 0x1, ~R35, P1 ;  /* 0x000000011f037824 */ /* 0x000fe200008e0e23 */
[C---:B0-----:R-:W-:Y:S02]  /*0530*/  ISETP.GT.U32.AND P0, PT, R0.reuse, UR6, PT ;  /* 0x0000000600007c0c */ /* 0x041fe4000bf04070 */
[----:B------:R-:W-:Y:S02]  /*0540*/  ISETP.GE.U32.AND P1, PT, R0, UR4, PT ;  /* 0x0000000400007c0c */ /* 0x000fe4000bf26070 */
[C---:B------:R-:W-:Y:S02]  /*0550*/  ISETP.GT.AND.EX P0, PT, R3.reuse, UR7, PT, P0 ;  /* 0x0000000703007c0c */ /* 0x040fe4000bf04300 */
        /* <DEDUP_REMOVED lines=18> */
.L_x_2100:
[----:B------:R-:W0:Y:S02]  /*0680*/  LDCU.64 UR4, c[0x0][0x750] ;  /* 0x0000ea00ff0477ac */ /* 0x000e240008000a00 */
[----:B0-----:R-:W-:Y:S02]  /*0690*/  UISETP.GT.U32.AND UP0, UPT, UR4, URZ, UPT ;  /* 0x000000ff0400728c */ /* 0x001fe4000bf04070 */
[----:B------:R-:W-:Y:S02]  /*06a0*/  IMAD R3, R23, UR4, RZ ;  /* 0x0000000417037c24 */ /* 0x000fe4000f8e02ff */
[----:B------:R-:W-:Y:S01]  /*06b0*/  IMAD.WIDE.U32 R32, R22, UR4, RZ ;  /* 0x0000000416207c25 */ /* 0x000fe2000f8e00ff */
[----:B------:R-:W-:-:S03]  /*06c0*/  UISETP.GT.AND.EX UP0, UPT, UR5, URZ, UPT, UP0 ;  /* 0x000000ff0500728c */ /* 0x000fc6000bf04300 */
[----:B------:R-:W-:-:S04]  /*06d0*/  IMAD R3, R22, UR5, R3 ;  /* 0x0000000516037c24 */ /* 0x000fc8000f8e0203 */
[----:B------:R-:W-:Y:S02]  /*06e0*/  IMAD.IADD R33, R33, 0x1, R3 ;  /* 0x0000000121217824 */ /* 0x000fe400078e0203 */
[----:B------:R-:W-:Y:S05]  /*06f0*/  BRA.U UP0, `(.L_x_2101) ;  /* 0x0000000100ac7547 */ /* 0x000fea000b800000 */
[----:B------:R-:W0:Y:S02]  /*0700*/  LDC.64 R4, c[0x0][0x760] ;  /* 0x0001d800ff047b82 */ /* 0x000e240000000a00 */
[----:B0-----:R-:W-:-:S06]  /*0710*/  IMAD.WIDE.U32 R4, R2, 0x8, R4 ;  /* 0x0000000802047825 */ /* 0x001fcc00078e0004 */
[----:B------:R-:W2:Y:S02]  /*0720*/  LDG.E.64 R4, desc[UR36][R4.64] ;  /* 0x0000002404047981 */ /* 0x000ea4000c1e1b00 */
        /* <DEDUP_REMOVED lines=20> */
[----:B------:R-:W-:-:S04]  /*0870*/  @!P1 LOP3.LUT R3, RZ, R4, RZ, 0x33, !PT ;  /* 0x00000004ff039212 */ /* 0x000fc800078e33ff */
[----:B------:R-:W-:Y:S01]  /*0880*/  MOV R4, R3 ;  /* 0x0000000300047202 */ /* 0x000fe20000000f00 */
[----:B------:R-:W-:Y:S06]  /*0890*/  BRA `(.L_x_2103) ;  /* 0x0000000000207947 */ /* 0x000fec0003800000 */
.L_x_2102:
[----:B------:R-:W-:Y:S01]  /*08a0*/  MOV R0, R4 ;  /* 0x0000000400007202 */ /* 0x000fe20000000f00 */
[----:B------:R-:W-:Y:S01]  /*08b0*/  IMAD.MOV.U32 R12, RZ, RZ, R5 ;  /* 0x000000ffff0c7224 */ /* 0x000fe200078e0005 */
[----:B------:R-:W-:Y:S01]  /*08c0*/  MOV R10, R32 ;  /* 0x00000020000a7202 */ /* 0x000fe20000000f00 */
[----:B------:R-:W-:Y:S01]  /*08d0*/  IMAD.MOV.U32 R11, RZ, RZ, R33 ;  /* 0x000000ffff0b7224 */ /* 0x000fe200078e0021 */
[----:B------:R-:W-:-:S07]  /*08e0*/  MOV R13, 0x900 ;  /* 0x00000900000d7802 */ /* 0x000fce0000000f00 */
[----:B------:R-:W-:Y:S05]  /*08f0*/  CALL.REL.NOINC `($__internal_5_$__cuda_sm20_rem_s64) ;  /* 0x0000017c00c87944 */ /* 0x000fea0003c00000 */
[----:B------:R-:W-:Y:S01]  /*0900*/  MOV R4, R0 ;  /* 0x0000000000047202 */ /* 0x000fe20000000f00 */
[----:B------:R-:W-:-:S07]  /*0910*/  IMAD.MOV.U32 R5, RZ, RZ, R3 ;  /* 0x000000ffff057224 */ /* 0x000fce00078e0003 */
.L_x_2103:
        /* <DEDUP_REMOVED lines=9> */
.L_x_2101:
[----:B------:R-:W-:Y:S01]  /*09b0*/  UISETP.GE.U32.AND UP0, UPT, UR39, 0x7, UPT ;  /* 0x000000072700788c */ /* 0x000fe2000bf06070 */
[----:B------:R-:W-:Y:S02]  /*09c0*/  CS2R R24, SRZ ;  /* 0x0000000000187805 */ /* 0x000fe4000001ff00 */
[----:B------:R-:W-:-:S06]  /*09d0*/  MOV R17, R2 ;  /* 0x0000000200117202 */ /* 0x000fcc0000000f00 */
[----:B------:R-:W-:Y:S05]  /*09e0*/  BRA.U !UP0, `(.L_x_2105) ;  /* 0x0000001908a87547 */ /* 0x000fea000b800000 */
[----:B------:R-:W0:Y:S01]  /*09f0*/  LDCU UR4, c[0x0][0x758] ;  /* 0x0000eb00ff0477ac */ /* 0x000e220008000800 */
[----:B------:R-:W1:Y:S01]  /*0a00*/  LDC.64 R36, c[0x0][0x760] ;  /* 0x0001d800ff247b82 */ /* 0x000e620000000a00 */
[----:B------:R-:W-:Y:S01]  /*0a10*/  BSSY.RECONVERGENT B0, `(.L_x_2106) ;  /* 0x00001a6000007945 */ /* 0x000fe20003800200 */
[----:B------:R-:W-:Y:S01]  /*0a20*/  CS2R R24, SRZ ;  /* 0x0000000000187805 */ /* 0x000fe2000001ff00 */
[----:B------:R-:W-:-:S04]  /*0a30*/  ULOP3.LUT UR5, UR38, 0xfffffff8, URZ, 0xc0, !UPT ;  /* 0xfffffff826057892 */ /* 0x000fc8000f8ec0ff */
[----:B------:R-:W-:Y:S01]  /*0a40*/  UIADD3 UR5, UPT, UPT, -UR5, URZ, URZ ;  /* 0x000000ff05057290 */ /* 0x000fe2000fffe1ff */
[----:B------:R-:W2:Y:S05]  /*0a50*/  LDC.64 R38, c[0x0][0x768] ;  /* 0x0001da00ff267b82 */ /* 0x000eaa0000000a00 */
[----:B------:R-:W-:-:S03]  /*0a60*/  MOV R26, UR5 ;  /* 0x00000005001a7c02 */ /* 0x000fc60008000f00 */
[----:B------:R-:W3:Y:S01]  /*0a70*/  LDC.64 R42, c[0x0][0x760] ;  /* 0x0001d800ff2a7b82 */ /* 0x000ee20000000a00 */
[----:B0-----:R-:W-:-:S06]  /*0a80*/  UIADD3 UR4, UPT, UPT, UR4, -0x4, URZ ;  /* 0xfffffffc04047890 */ /* 0x001fcc000fffe0ff */
[----:B------:R-:W-:Y:S01]  /*0a90*/  IMAD.U32 R17, RZ, RZ, UR4 ;  /* 0x00000004ff117e24 */ /* 0x000fe2000f8e00ff */
[----:B------:R-:W0:Y:S06]  /*0aa0*/  LDC.64 R40, c[0x0][0x768] ;  /* 0x0001da00ff287b82 */ /* 0x000e2c0000000a00 */
.L_x_2131:
        /* <DEDUP_REMOVED lines=8> */
[----:B------:R-:W-:Y:S01]  /*0b30*/  IMAD.MOV R3, RZ, RZ, -R14 ;  /* 0x000000ffff037224 */ /* 0x000fe200078e0a0e */
[----:B------:R-:W-:Y:S01]  /*0b40*/  ISETP.NE.U32.AND P2, PT, R14, RZ, PT ;  /* 0x000000ff0e00720c */ /* 0x000fe20003f45070 */
[----:B------:R-:W-:-:S05]  /*0b50*/  IMAD.MOV.U32 R21, RZ, RZ, RZ ;  /* 0x000000ffff157224 */ /* 0x000fca00078e00ff */
[----:B---3--:R-:W3:Y:S02]  /*0b60*/  MUFU.RCP R0, R0 ;  /* 0x0000000000007308 */ /* 0x008ee40000001000 */
[----:B---3--:R-:W-:-:S06]  /*0b70*/  IADD3 R4, PT, PT, R0, 0xffffffe, RZ ;  /* 0x0ffffffe00047810 */ /* 0x008fcc0007ffe0ff */
[----:B------:R3:W4:Y:S02]  /*0b80*/  F2I.FTZ.U32.TRUNC.NTZ R5, R4 ;  /* 0x0000000400057305 */ /* 0x000724000021f000 */
[----:B---3--:R-:W-:Y:S02]  /*0b90*/  HFMA2 R4, -RZ, RZ, 0, 0 ;  /* 0x00000000ff047431 */ /* 0x008fe400000001ff */
        /* <DEDUP_REMOVED lines=12> */
.L_x_2108:
[----:B------:R-:W-:Y:S01]  /*0c60*/  MOV R8, R32 ;  /* 0x0000002000087202 */ /* 0x000fe20000000f00 */
[----:B------:R-:W-:Y:S01]  /*0c70*/  IMAD.MOV.U32 R5, RZ, RZ, R33 ;  /* 0x000000ffff057224 */ /* 0x000fe200078e0021 */
[----:B------:R-:W-:Y:S01]  /*0c80*/  MOV R4, R14 ;  /* 0x0000000e00047202 */ /* 0x000fe20000000f00 */
[----:B------:R-:W-:Y:S01]  /*0c90*/  IMAD.MOV.U32 R3, RZ, RZ, R15 ;  /* 0x000000ffff037224 */ /* 0x000fe200078e000f */
[----:B------:R-:W-:-:S07]  /*0ca0*/  MOV R0, 0xcc0 ;  /* 0x00000cc000007802 */ /* 0x000fce0000000f00 */
[----:B012---:R-:W-:Y:S05]  /*0cb0*/  CALL.REL.NOINC `($__internal_4_$__cuda_sm20_div_s64) ;  /* 0x00000174007c7944 */ /* 0x007fea0003c00000 */
[----:B------:R-:W-:Y:S01]  /*0cc0*/  MOV R20, R6 ;  /* 0x0000000600147202 */ /* 0x000fe20000000f00 */
[----:B------:R-:W-:-:S07]  /*0cd0*/  IMAD.MOV.U32 R21, RZ, RZ, R3 ;  /* 0x000000ffff157224 */ /* 0x000fce00078e0003 */
.L_x_2109:
[----:B------:R-:W-:Y:S05]  /*0ce0*/  BSYNC.RECONVERGENT B1 ;  /* 0x0000000000017941 */ /* 0x000fea0003800200 */
.L_x_2107:
[----:B------:R-:W-:Y:S01]  /*0cf0*/  IADD3 R19, PT, PT, R17, 0x2, RZ ;  /* 0x0000000211137810 */ /* 0x000fe20007ffe0ff */
[----:B--2---:R-:W-:-:S04]  /*0d00*/  IMAD.WIDE.U32 R4, R23, 0x8, R38 ;  /* 0x0000000817047825 */ /* 0x004fc800078e0026 */
[----:B-1----:R-:W-:Y:S02]  /*0d10*/  IMAD.WIDE.U32 R6, R19, 0x8, R36 ;  /* 0x0000000813067825 */ /* 0x002fe400078e0024 */
[----:B------:R-:W2:Y:S04]  /*0d20*/  LDG.E.64 R4, desc[UR36][R4.64] ;  /* 0x0000002404047981 */ /* 0x000ea8000c1e1b00 */
[----:B------:R-:W3:Y:S01]  /*0d30*/  LDG.E.64 R22, desc[UR36][R6.64] ;  /* 0x0000002406167981 */ /* 0x000ee2000c1e1b00 */
[----:B------:R-:W-:-:S05]  /*0d40*/  IADD3 R11, P0, PT, RZ, -R20, RZ ;  /* 0x80000014ff0b7210 */ /* 0x000fca0007f1e0ff */
        /* <DEDUP_REMOVED lines=36> */
.L_x_2111:
[----:B------:R-:W-:Y:S01]  /*0f90*/  MOV R8, R20 ;  /* 0x0000001400087202 */ /* 0x000fe20000000f00 */
[----:B------:R-:W-:Y:S01]  /*0fa0*/  IMAD.MOV.U32 R5, RZ, RZ, R21 ;  /* 0x000000ffff057224 */ /* 0x000fe200078e0015 */
[----:B------:R-:W-:Y:S01]  /*0fb0*/  MOV R4, R22 ;  /* 0x0000001600047202 */ /* 0x000fe20000000f00 */
[----:B------:R-:W-:Y:S01]  /*0fc0*/  IMAD.MOV.U32 R3, RZ, RZ, R23 ;  /* 0x000000ffff037224 */ /* 0x000fe200078e0017 */
[----:B------:R-:W-:-:S07]  /*0fd0*/  MOV R0, 0xff0 ;  /* 0x00000ff000007802 */ /* 0x000fce0000000f00 */
[----:B0-----:R-:W-:Y:S05]  /*0fe0*/  CALL.REL.NOINC `($__internal_4_$__cuda_sm20_div_s64) ;  /* 0x0000017000b07944 */ /* 0x001fea0003c00000 */
[----:B------:R-:W-:Y:S01]  /*0ff0*/  MOV R14, R6 ;  /* 0x00000006000e7202 */ /* 0x000fe20000000f00 */
[----:B------:R-:W-:-:S07]  /*1000*/  IMAD.MOV.U32 R15, RZ, RZ, R3 ;  /* 0x000000ffff0f7224 */ /* 0x000fce00078e0003 */
.L_x_2112:
[----:B------:R-:W-:Y:S05]  /*1010*/  BSYNC.RECONVERGENT B1 ;  /* 0x0000000000017941 */ /* 0x000fea0003800200 */
.L_x_2110:
[----:B------:R-:W-:Y:S01]  /*1020*/  IADD3 R27, PT, PT, R17, 0x1, RZ ;  /* 0x00000001111b7810 */ /* 0x000fe20007ffe0ff */
        /* <DEDUP_REMOVED lines=41> */
.L_x_2114:
[----:B------:R-:W-:Y:S01]  /*12c0*/  IMAD.MOV.U32 R8, RZ, RZ, R14 ;  /* 0x000000ffff087224 */ /* 0x000fe200078e000e */
[----:B------:R-:W-:Y:S01]  /*12d0*/  MOV R5, R15 ;  /* 0x0000000f00057202 */ /* 0x000fe20000000f00 */
[----:B------:R-:W-:Y:S01]  /*12e0*/  IMAD.MOV.U32 R4, RZ, RZ, R18 ;  /* 0x000000ffff047224 */ /* 0x000fe200078e0012 */
[----:B------:R-:W-:Y:S02]  /*12f0*/  MOV R3, R19 ;  /* 0x0000001300037202 */ /* 0x000fe40000000f00 */
[----:B------:R-:W-:-:S07]  /*1300*/  MOV R0, 0x1320 ;  /* 0x0000132000007802 */ /* 0x000fce0000000f00 */
[----:B0-----:R-:W-:Y:S05]  /*1310*/  CALL.REL.NOINC `($__internal_4_$__cuda_sm20_div_s64) ;  /* 0x0000016c00e47944 */ /* 0x001fea0003c00000 */
[----:B------:R-:W-:Y:S01]  /*1320*/  IMAD.MOV.U32 R20, RZ, RZ, R6 ;  /* 0x000000ffff147224 */ /* 0x000fe200078e0006 */
[----:B------:R-:W-:-:S07]  /*1330*/  MOV R21, R3 ;  /* 0x0000000300157202 */ /* 0x000fce0000000f00 */
.L_x_2115:
[----:B------:R-:W-:Y:S05]  /*1340*/  BSYNC.RECONVERGENT B1 ;  /* 0x0000000000017941 */ /* 0x000fea0003800200 */
.L_x_2113:
        /* <DEDUP_REMOVED lines=13> */
[----:B------:R-:W-:-:S05]  /*1420*/  IMAD R3, R19, R9, R3 ;  /* 0x0000000913037224 */ /* 0x000fca00078e0203 */
        /* <DEDUP_REMOVED lines=28> */
.L_x_2117:
        /* <DEDUP_REMOVED lines=8> */
.L_x_2118:
[----:B------:R-:W-:Y:S05]  /*1670*/  BSYNC.RECONVERGENT B1 ;  /* 0x0000000000017941 */ /* 0x000fea0003800200 */
.L_x_2116:
[C---:B------:R-:W-:Y:S01]  /*1680*/  IADD3 R33, PT, PT, R17.reuse, -0x1, RZ ;  /* 0xffffffff11217810 */ /* 0x040fe20007ffe0ff */
        /* <DEDUP_REMOVED lines=41> */
.L_x_2120:
        /* <DEDUP_REMOVED lines=8> */
.L_x_2121:
[----:B------:R-:W-:Y:S05]  /*19a0*/  BSYNC.RECONVERGENT B1 ;  /* 0x0000000000017941 */ /* 0x000fea0003800200 */
.L_x_2119:
        /* <DEDUP_REMOVED lines=42> */
.L_x_2123:
        /* <DEDUP_REMOVED lines=8> */
.L_x_2124:
[----:B------:R-:W-:Y:S05]  /*1cd0*/  BSYNC.RECONVERGENT B1 ;  /* 0x0000000000017941 */ /* 0x000fea0003800200 */
.L_x_2122:
        /* <DEDUP_REMOVED lines=42> */
.L_x_2126:
        /* <DEDUP_REMOVED lines=8> */
.L_x_2127:
[----:B------:R-:W-:Y:S05]  /*2000*/  BSYNC.RECONVERGENT B1 ;  /* 0x0000000000017941 */ /* 0x000fea0003800200 */
.L_x_2125:
        /* <DEDUP_REMOVED lines=41> */
.L_x_2129:
        /* <DEDUP_REMOVED lines=8> */
.L_x_2130:
[----:B------:R-:W-:Y:S05]  /*2320*/  BSYNC.RECONVERGENT B1 ;  /* 0x0000000000017941 */ /* 0x000fea0003800200 */
.L_x_2128:
        /* <DEDUP_REMOVED lines=21> */
.L_x_2106:
[----:B------:R-:W-:-:S07]  /*2480*/  IADD3 R17, PT, PT, R17, 0x3, RZ ;  /* 0x0000000311117810 */ /* 0x000fce0007ffe0ff */
.L_x_2105:
[----:B------:R-:W-:-:S09]  /*2490*/  UISETP.NE.AND UP0, UPT, UR41, URZ, UPT ;  /* 0x000000ff2900728c */ /* 0x000fd2000bf05270 */
[----:B------:R-:W-:Y:S05]  /*24a0*/  BRA.U !UP0, `(.L_x_2104) ;  /* 0x0000001508d47547 */ /* 0x000fea000b800000 */
[----:B------:R-:W-:-:S09]  /*24b0*/  UISETP.GE.U32.AND UP0, UPT, UR41, 0x4, UPT ;  /* 0x000000042900788c */ /* 0x000fd2000bf06070 */
[----:B------:R-:W-:Y:S05]  /*24c0*/  BRA.U !UP0, `(.L_x_2132) ;  /* 0x0000000d08507547 */ /* 0x000fea000b800000 */
        /* <DEDUP_REMOVED lines=27> */
.L_x_2134:
[----:B------:R-:W-:Y:S01]  /*2680*/  IMAD.MOV.U32 R8, RZ, RZ, R32 ;  /* 0x000000ffff087224 */ /* 0x000fe200078e0020 */
[----:B------:R-:W-:Y:S01]  /*2690*/  MOV R5, R33 ;  /* 0x0000002100057202 */ /* 0x000fe20000000f00 */
[----:B------:R-:W-:Y:S01]  /*26a0*/  IMAD.MOV.U32 R4, RZ, RZ, R14 ;  /* 0x000000ffff047224 */ /* 0x000fe200078e000e */
[----:B------:R-:W-:Y:S02]  /*26b0*/  MOV R3, R15 ;  /* 0x0000000f00037202 */ /* 0x000fe40000000f00 */
[----:B------:R-:W-:-:S07]  /*26c0*/  MOV R0, 0x26e0 ;  /* 0x000026e000007802 */ /* 0x000fce0000000f00 */
[----:B------:R-:W-:Y:S05]  /*26d0*/  CALL.REL.NOINC `($__internal_4_$__cuda_sm20_div_s64) ;  /* 0x0000015800f47944 */ /* 0x000fea0003c00000 */
[----:B------:R-:W-:Y:S01]  /*26e0*/  IMAD.MOV.U32 R20, RZ, RZ, R6 ;  /* 0x000000ffff147224 */ /* 0x000fe200078e0006 */
[----:B------:R-:W-:-:S07]  /*26f0*/  MOV R21, R3 ;  /* 0x0000000300157202 */ /* 0x000fce0000000f00 */
.L_x_2135:
[----:B------:R-:W-:Y:S05]  /*2700*/  BSYNC.RECONVERGENT B0 ;  /* 0x0000000000007941 */ /* 0x000fea0003800200 */
.L_x_2133:
        /* <DEDUP_REMOVED lines=9> */
[----:B------:R-:W-:-:S04]  /*27a0*/  IMAD.WIDE.U32 R6, R14, R9, R32 ;  /* 0x000000090e067225 */ /* 0x000fc800078e0020 */
[----:B------:R-:W-:-:S04]  /*27b0*/  IMAD R3, R3, R14, RZ ;  /* 0x0000000e03037224 */ /* 0x000fc800078e02ff */
        /* <DEDUP_REMOVED lines=32> */
.L_x_2137:
        /* <DEDUP_REMOVED lines=8> */
.L_x_2138:
[----:B------:R-:W-:Y:S05]  /*2a40*/  BSYNC.RECONVERGENT B0 ;  /* 0x0000000000007941 */ /* 0x000fea0003800200 */
.L_x_2136:
        /* <DEDUP_REMOVED lines=44> */
.L_x_2140:
[----:B------:R-:W-:Y:S01]  /*2d10*/  MOV R8, R18 ;  /* 0x0000001200087202 */ /* 0x000fe20000000f00 */
[----:B------:R-:W-:Y:S01]  /*2d20*/  IMAD.MOV.U32 R5, RZ, RZ, R19 ;  /* 0x000000ffff057224 */ /* 0x000fe200078e0013 */
[----:B------:R-:W-:Y:S01]  /*2d30*/  MOV R4, R14 ;  /* 0x0000000e00047202 */ /* 0x000fe20000000f00 */
[----:B------:R-:W-:Y:S01]  /*2d40*/  IMAD.MOV.U32 R3, RZ, RZ, R15 ;  /* 0x000000ffff037224 */ /* 0x000fe200078e000f */
[----:B------:R-:W-:-:S07]  /*2d50*/  MOV R0, 0x2d70 ;  /* 0x00002d7000007802 */ /* 0x000fce0000000f00 */
[----:B------:R-:W-:Y:S05]  /*2d60*/  CALL.REL.NOINC `($__internal_4_$__cuda_sm20_div_s64) ;  /* 0x0000015400507944 */ /* 0x000fea0003c00000 */
[----:B------:R-:W-:Y:S01]  /*2d70*/  MOV R20, R6 ;  /* 0x0000000600147202 */ /* 0x000fe20000000f00 */
[----:B------:R-:W-:-:S07]  /*2d80*/  IMAD.MOV.U32 R21, RZ, RZ, R3 ;  /* 0x000000ffff157224 */ /* 0x000fce00078e0003 */
.L_x_2141:
[----:B------:R-:W-:Y:S05]  /*2d90*/  BSYNC.RECONVERGENT B0 ;  /* 0x0000000000007941 */ /* 0x000fea0003800200 */
.L_x_2139:
        /* <DEDUP_REMOVED lines=44> */
.L_x_2143:
        /* <DEDUP_REMOVED lines=8> */
.L_x_2144:
[----:B------:R-:W-:Y:S05]  /*30e0*/  BSYNC.RECONVERGENT B0 ;  /* 0x0000000000007941 */ /* 0x000fea0003800200 */
.L_x_2142:
        /* <DEDUP_REMOVED lines=18> */
.L_x_2132:
        /* <DEDUP_REMOVED lines=31> */
.L_x_2147:
        /* <DEDUP_REMOVED lines=8> */
.L_x_2148:
[----:B------:R-:W-:Y:S05]  /*3480*/  BSYNC.RECONVERGENT B0 ;  /* 0x0000000000007941 */ /* 0x000fea0003800200 */
.L_x_2146:
        /* <DEDUP_REMOVED lines=43> */
.L_x_2150:
        /* <DEDUP_REMOVED lines=8> */
.L_x_2151:
[----:B------:R-:W-:Y:S05]  /*37c0*/  BSYNC.RECONVERGENT B0 ;  /* 0x0000000000007941 */ /* 0x000fea0003800200 */
.L_x_2149:
        /* <DEDUP_REMOVED lines=18> */
.L_x_2145:
[----:B------:R-:W-:-:S04]  /*38f0*/  ULOP3.LUT UR4, UR38, 0x1, URZ, 0xc0, !UPT ;  /* 0x0000000126047892 */ /* 0x000fc8000f8ec0ff */
        /* <DEDUP_REMOVED lines=29> */
.L_x_2153:
[----:B------:R-:W-:Y:S01]  /*3ad0*/  IMAD.MOV.U32 R0, RZ, RZ, R4 ;  /* 0x000000ffff007224 */ /* 0x000fe200078e0004 */
[----:B------:R-:W-:Y:S01]  /*3ae0*/  MOV R12, R5 ;  /* 0x00000005000c7202 */ /* 0x000fe20000000f00 */
[----:B------:R-:W-:Y:S01]  /*3af0*/  IMAD.MOV.U32 R10, RZ, RZ, R32 ;  /* 0x000000ffff0a7224 */ /* 0x000fe200078e0020 */
[----:B------:R-:W-:Y:S02]  /*3b00*/  MOV R11, R33 ;  /* 0x00000021000b7202 */ /* 0x000fe40000000f00 */
[----:B------:R-:W-:-:S07]  /*3b10*/  MOV R13, 0x3b30 ;  /* 0x00003b30000d7802 */ /* 0x000fce0000000f00 */
[----:B------:R-:W-:Y:S05]  /*3b20*/  CALL.REL.NOINC `($__internal_5_$__cuda_sm20_rem_s64) ;  /* 0x0000014c003c7944 */ /* 0x000fea0003c00000 */
[----:B------:R-:W-:Y:S01]  /*3b30*/  IMAD.MOV.U32 R4, RZ, RZ, R0 ;  /* 0x000000ffff047224 */ /* 0x000fe200078e0000 */
[----:B------:R-:W-:-:S07]  /*3b40*/  MOV R5, R3 ;  /* 0x0000000300057202 */ /* 0x000fce0000000f00 */
.L_x_2154:
[----:B------:R-:W-:Y:S05]  /*3b50*/  BSYNC.RECONVERGENT B0 ;  /* 0x0000000000007941 */ /* 0x000fea0003800200 */
.L_x_2152:
        /* <DEDUP_REMOVED lines=10> */
.L_x_2104:
        /* <DEDUP_REMOVED lines=15> */
.L_x_2159:
[----:B------:R-:W-:Y:S01]  /*3cf0*/  MOV R18, R0 ;  /* 0x0000000000127202 */ /* 0x000fe20000000f00 */
[----:B------:R-:W-:-:S05]  /*3d00*/  IMAD.MOV.U32 R19, RZ, RZ, R3 ;  /* 0x000000ffff137224 */ /* 0x000fca00078e0003 */
        /* <DEDUP_REMOVED lines=22> */
.L_x_2158:
[----:B------:R-:W-:Y:S05]  /*3e70*/  BSYNC.RECONVERGENT B8 ;  /* 0x0000000000087941 */ /* 0x000fea0003800200 */
.L_x_2157:
[----:B------:R-:W-:-:S05]  /*3e80*/  IADD3 R0, P0, PT, R18, 0x8, RZ ;  /* 0x0000000812007810 */ /* 0x000fca0007f1e0ff */
[----:B------:R-:W-:Y:S01]  /*3e90*/  IMAD.X R3, RZ, RZ, R19, P0 ;  /* 0x000000ffff037224 */ /* 0x000fe200000e0613 */
[----:B------:R-:W-:-:S04]  /*3ea0*/  ISETP.GE.U32.AND P0, PT, R0, R17, PT ;  /* 0x000000110000720c */ /* 0x000fc80003f06070 */
[----:B------:R-:W-:-:S13]  /*3eb0*/  ISETP.GE.U32.AND.EX P0, PT, R3, R22, PT, P0 ;  /* 0x000000160300720c */ /* 0x000fda0003f06100 */
[----:B------:R-:W-:Y:S05]  /*3ec0*/  @!P0 BRA `(.L_x_2159) ;  /* 0xfffffffc00888947 */ /* 0x000fea000383ffff */
.L_x_2156:
[----:B------:R-:W-:Y:S05]  /*3ed0*/  BSYNC.RECONVERGENT B7 ;  /* 0x0000000000077941 */ /* 0x000fea0003800200 */
.L_x_2155:
[----:B------:R-:W0:Y:S01]  /*3ee0*/  LDC.64 R4, c[0x0][0x710] ;  /* 0x0001c400ff047b82 */ /* 0x000e220000000a00 */
[----:B------:R-:W-:Y:S01]  /*3ef0*/  IADD3 R16, PT, PT, R16, 0x80, RZ ;  /* 0x0000008010107810 */ /* 0x000fe20007ffe0ff */
[----:B0-----:R1:W-:Y:S06]  /*3f00*/  STG.E.64 desc[UR36][R4.64], RZ ;  /* 0x000000ff04007986 */ /* 0x0013ec000c101b24 */
.L_x_2097:
[----:B0-----:R-:W-:Y:S05]  /*3f10*/  BSYNC.RECONVERGENT B6 ;  /* 0x0000000000067941 */ /* 0x001fea0003800200 */
.L_x_2096:
[----:B------:R-:W0:Y:S02]  /*3f20*/  LDCU UR4, c[0x0][0x380] ;  /* 0x00007000ff0477ac */ /* 0x000e240008000800 */
[----:B0-----:R-:W-:-:S13]  /*3f30*/  ISETP.GE.AND P0, PT, R16, UR4, PT ;  /* 0x0000000410007c0c */ /* 0x001fda000bf06270 */
[----:B------:R-:W-:Y:S05]  /*3f40*/  @P0 EXIT ;  /* 0x000000000000094d */ /* 0x000fea0003800000 */
[----:B-1----:R-:W0:Y:S01]  /*3f50*/  LDC.64 R4, c[0x0][0x718] ;  /* 0x0001c600ff047b82 */ /* 0x002e220000000a00 */
[----:B------:R-:W1:Y:S07]  /*3f60*/  LDCU.64 UR4, c[0x0][0x740] ;  /* 0x0000e800ff0477ac */ /* 0x000e6e0008000a00 */
[----:B------:R-:W2:Y:S08]  /*3f70*/  LDC.64 R16, c[0x0][0x720] ;  /* 0x0001c800ff107b82 */ /* 0x000eb00000000a00 */
[----:B------:R-:W3:Y:S08]  /*3f80*/  LDC.64 R30, c[0x0][0x728] ;  /* 0x0001ca00ff1e7b82 */ /* 0x000ef00000000a00 */
[----:B------:R-:W4:Y:S01]  /*3f90*/  LDC.64 R26, c[0x0][0x730] ;  /* 0x0001cc00ff1a7b82 */ /* 0x000f220000000a00 */
[----:B0-----:R-:W1:Y:S07]  /*3fa0*/  LDG.E.64 R4, desc[UR36][R4.64] ;  /* 0x0000002404047981 */ /* 0x001e6e000c1e1b00 */
[----:B------:R-:W0:Y:S01]  /*3fb0*/  LDC.64 R18, c[0x0][0x738] ;  /* 0x0001ce00ff127b82 */ /* 0x000e220000000a00 */
[----:B--2---:R-:W5:Y:S04]  /*3fc0*/  LDG.E.64 R16, desc[UR36][R16.64] ;  /* 0x0000002410107981 */ /* 0x004f68000c1e1b00 */
[----:B---3--:R-:W5:Y:S04]  /*3fd0*/  LDG.E.64 R30, desc[UR36][R30.64] ;  /* 0x000000241e1e7981 */ /* 0x008f68000c1e1b00 */
[----:B----4-:R-:W5:Y:S04]  /*3fe0*/  LDG.E.64 R26, desc[UR36][R26.64] ;  /* 0x000000241a1a7981 */ /* 0x010f68000c1e1b00 */
[----:B0-----:R-:W5:Y:S01]  /*3ff0*/  LDG.E.64 R18, desc[UR36][R18.64] ;  /* 0x0000002412127981 */ /* 0x001f62000c1e1b00 */
[----:B-1----:R-:W-:-:S04]  /*4000*/  ISETP.NE.U32.AND P0, PT, R4, UR4, PT ;  /* 0x0000000404007c0c */ /* 0x002fc8000bf05070 */
        /* <DEDUP_REMOVED lines=18> */
.L_x_2160:
        /* <DEDUP_REMOVED lines=20> */
.L_x_2161:
        /* <DEDUP_REMOVED lines=24> */
.L_x_2162:
[----:B------:R-:W0:Y:S02]  /*43f0*/  LDCU.64 UR4, c[0x0][0x750] ;  /* 0x0000ea00ff0477ac */ /* 0x000e240008000a00 */
[----:B0-----:R-:W-:Y:S02]  /*4400*/  UISETP.GT.U32.AND UP0, UPT, UR4, URZ, UPT ;  /* 0x000000ff0400728c */ /* 0x001fe4000bf04070 */
[----:B------:R-:W-:Y:S02]  /*4410*/  IMAD R3, R19, UR4, RZ ;  /* 0x0000000413037c24 */ /* 0x000fe4000f8e02ff */
[----:B------:R-:W-:Y:S01]  /*4420*/  IMAD.WIDE.U32 R4, R18, UR4, RZ ;  /* 0x0000000412047c25 */ /* 0x000fe2000f8e00ff */
[----:B------:R-:W-:-:S03]  /*4430*/  UISETP.GT.AND.EX UP0, UPT, UR5, URZ, UPT, UP0 ;  /* 0x000000ff0500728c */ /* 0x000fc6000bf04300 */
[----:B------:R-:W-:Y:S02]  /*4440*/  IMAD R3, R18, UR5, R3 ;  /* 0x0000000512037c24 */ /* 0x000fe4000f8e0203 */
[----:B------:R-:W-:-:S03]  /*4450*/  IMAD.MOV.U32 R33, RZ, RZ, R4 ;  /* 0x000000ffff217224 */ /* 0x000fc600078e0004 */
[----:B------:R-:W-:Y:S01]  /*4460*/  IADD3 R32, PT, PT, R5, R3, RZ ;  /* 0x0000000305207210 */ /* 0x000fe20007ffe0ff */
[----:B------:R-:W-:Y:S06]  /*4470*/  BRA.U UP0, `(.L_x_2163) ;  /* 0x0000000100a87547 */ /* 0x000fec000b800000 */
[----:B------:R-:W0:Y:S02]  /*4480*/  LDC.64 R4, c[0x0][0x760] ;  /* 0x0001d800ff047b82 */ /* 0x000e240000000a00 */
[----:B0-----:R-:W-:-:S06]  /*4490*/  IMAD.WIDE.U32 R4, R2, 0x8, R4 ;  /* 0x0000000802047825 */ /* 0x001fcc00078e0004 */
[----:B------:R-:W2:Y:S02]  /*44a0*/  LDG.E.64 R4, desc[UR36][R4.64] ;  /* 0x0000002404047981 */ /* 0x000ea4000c1e1b00 */
        /* <DEDUP_REMOVED lines=23> */
.L_x_2164:
        /* <DEDUP_REMOVED lines=8> */
.L_x_2165:
[----:B------:R-:W0:Y:S02]  /*46a0*/  LDC.64 R6, c[0x0][0x768] ;  /* 0x0001da00ff067b82 */ /* 0x000e240000000a00 */
[----:B0-----:R-:W-:-:S06]  /*46b0*/  IMAD.WIDE.U32 R2, R2, 0x8, R6 ;  /* 0x0000000802027825 */ /* 0x001fcc00078e0006 */
[----:B------:R-:W2:Y:S02]  /*46c0*/  LDG.E.64 R2, desc[UR36][R2.64] ;  /* 0x0000002402027981 */ /* 0x000ea4000c1e1b00 */
[-C--:B--2---:R-:W-:Y:S02]  /*46d0*/  IMAD R5, R5, R2.reuse, RZ ;  /* 0x0000000205057224 */ /* 0x084fe400078e02ff */
[----:B------:R-:W-:-:S04]  /*46e0*/  IMAD.WIDE.U32 R22, R4, R2, RZ ;  /* 0x0000000204167225 */ /* 0x000fc800078e00ff */
[----:B------:R-:W-:-:S04]  /*46f0*/  IMAD R5, R3, R4, R5 ;  /* 0x0000000403057224 */ /* 0x000fc800078e0205 */
[----:B------:R-:W-:Y:S01]  /*4700*/  IMAD.IADD R23, R23, 0x1, R5 ;  /* 0x0000000117177824 */ /* 0x000fe200078e0205 */
[----:B------:R-:W-:Y:S06]  /*4710*/  BRA `(.L_x_2166) ;  /* 0x0000003000747947 */ /* 0x000fec0003800000 */
.L_x_2163:
[----:B------:R-:W-:Y:S01]  /*4720*/  UISETP.GE.U32.AND UP0, UPT, UR39, 0x7, UPT ;  /* 0x000000072700788c */ /* 0x000fe2000bf06070 */
[----:B------:R-:W-:-:S08]  /*4730*/  CS2R R22, SRZ ;  /* 0x0000000000167805 */ /* 0x000fd0000001ff00 */
        /* <DEDUP_REMOVED lines=8> */
[----:B------:R-:W-:-:S03]  /*47c0*/  IMAD.U32 R24, RZ, RZ, UR5 ;  /* 0x00000005ff187e24 */ /* 0x000fc6000f8e00ff */
[----:B------:R-:W3:Y:S01]  /*47d0*/  LDC.64 R40, c[0x0][0x760] ;  /* 0x0001d800ff287b82 */ /* 0x000ee20000000a00 */
[----:B0-----:R-:W-:-:S06]  /*47e0*/  UIADD3 UR4, UPT, UPT, UR4, -0x4, URZ ;  /* 0xfffffffc04047890 */ /* 0x001fcc000fffe0ff */
[----:B------:R-:W-:Y:S01]  /*47f0*/  MOV R2, UR4 ;  /* 0x0000000400027c02 */ /* 0x000fe20008000f00 */
[----:B------:R-:W0:Y:S06]  /*4800*/  LDC.64 R38, c[0x0][0x768] ;  /* 0x0001da00ff267b82 */ /* 0x000e2c0000000a00 */
.L_x_2193:
[----:B------:R-:W-:-:S05]  /*4810*/  IADD3 R17, PT, PT, R2, 0x3, RZ ;  /* 0x0000000302117810 */ /* 0x000fca0007ffe0ff */
        /* <DEDUP_REMOVED lines=26> */
.L_x_2170:
[----:B------:R-:W-:Y:S01]  /*49c0*/  IMAD.MOV.U32 R8, RZ, RZ, R33 ;  /* 0x000000ffff087224 */ /* 0x000fe200078e0021 */
[----:B------:R-:W-:Y:S01]  /*49d0*/  MOV R5, R32 ;  /* 0x0000002000057202 */ /* 0x000fe20000000f00 */
[----:B------:R-:W-:Y:S01]  /*49e0*/  IMAD.MOV.U32 R4, RZ, RZ, R14 ;  /* 0x000000ffff047224 */ /* 0x000fe200078e000e */
[----:B------:R-:W-:Y:S02]  /*49f0*/  MOV R3, R15 ;  /* 0x0000000f00037202 */ /* 0x000fe40000000f00 */
[----:B------:R-:W-:-:S07]  /*4a00*/  MOV R0, 0x4a20 ;  /* 0x00004a2000007802 */ /* 0x000fce0000000f00 */
[----:B012---:R-:W-:Y:S05]  /*4a10*/  CALL.REL.NOINC `($__internal_4_$__cuda_sm20_div_s64) ;  /* 0x0000013800247944 */ /* 0x007fea0003c00000 */
[----:B------:R-:W-:Y:S01]  /*4a20*/  IMAD.MOV.U32 R18, RZ, RZ, R6 ;  /* 0x000000ffff127224 */ /* 0x000fe200078e0006 */
[----:B------:R-:W-:-:S07]  /*4a30*/  MOV R19, R3 ;  /* 0x0000000300137202 */ /* 0x000fce0000000f00 */
.L_x_2171:
[----:B------:R-:W-:Y:S05]  /*4a40*/  BSYNC.RECONVERGENT B1 ;  /* 0x0000000000017941 */ /* 0x000fea0003800200 */
.L_x_2169:
[----:B------:R-:W-:Y:S02]  /*4a50*/  VIADD R25, R2, 0x2 ;  /* 0x0000000202197836 */ /* 0x000fe40000000000 */
[----:B--2---:R-:W-:-:S04]  /*4a60*/  IMAD.WIDE.U32 R4, R17, 0x8, R36 ;  /* 0x0000000811047825 */ /* 0x004fc800078e0024 */
[----:B-1----:R-:W-:Y:S02]  /*4a70*/  IMAD.WIDE.U32 R20, R25, 0x8, R34 ;  /* 0x0000000819147825 */ /* 0x002fe400078e0022 */
        /* <DEDUP_REMOVED lines=8> */
[----:B------:R-:W-:-:S04]  /*4b00*/  IMAD R3, R15, R9, R3 ;  /* 0x000000090f037224 */ /* 0x000fc800078e0203 */
[----:B------:R-:W-:Y:S01]  /*4b10*/  IMAD.IADD R3, R7, 0x1, R3 ;  /* 0x0000000107037824 */ /* 0x000fe200078e0203 */
        /* <DEDUP_REMOVED lines=28> */
.L_x_2173:
        /* <DEDUP_REMOVED lines=8> */
.L_x_2174:
[----:B------:R-:W-:Y:S05]  /*4d60*/  BSYNC.RECONVERGENT B1 ;  /* 0x0000000000017941 */ /* 0x000fea0003800200 */
.L_x_2172:
        /* <DEDUP_REMOVED lines=42> */
.L_x_2176:
        /* <DEDUP_REMOVED lines=8> */
.L_x_2177:
[----:B------:R-:W-:Y:S05]  /*5090*/  BSYNC.RECONVERGENT B1 ;  /* 0x0000000000017941 */ /* 0x000fea0003800200 */
.L_x_2175:
        /* <DEDUP_REMOVED lines=8> */
[----:B------:R-:W-:-:S02]  /*5120*/  IADD3.X R3, PT, PT, RZ, ~R21, RZ, P0, !PT ;  /* 0x80000015ff037210 */ /* 0x000fc400007fe4ff */
[----:B------:R-:W-:Y:S01]  /*5130*/  MOV R23, R25 ;  /* 0x0000001900177202 */ /* 0x000fe20000000f00 */
        /* <DEDUP_REMOVED lines=32> */
.L_x_2179:
[----:B------:R-:W-:Y:S01]  /*5340*/  MOV R8, R20 ;  /* 0x0000001400087202 */ /* 0x000fe20000000f00 */
[----:B------:R-:W-:Y:S01]  /*5350*/  IMAD.MOV.U32 R5, RZ, RZ, R21 ;  /* 0x000000ffff057224 */ /* 0x000fe200078e0015 */
[----:B------:R-:W-:Y:S02]  /*5360*/  MOV R4, R18 ;  /* 0x0000001200047202 */ /* 0x000fe40000000f00 */
[----:B------:R-:W-:Y:S02]  /*5370*/  MOV R3, R19 ;  /* 0x0000001300037202 */ /* 0x000fe40000000f00 */
[----:B------:R-:W-:-:S07]  /*5380*/  MOV R0, 0x53a0 ;  /* 0x000053a000007802 */ /* 0x000fce0000000f00 */
[----:B0-----:R-:W-:Y:S05]  /*5390*/  CALL.REL.NOINC `($__internal_4_$__cuda_sm20_div_s64) ;  /* 0x0000012c00c47944 */ /* 0x001fea0003c00000 */
[----:B------:R-:W-:Y:S01]  /*53a0*/  IMAD.MOV.U32 R16, RZ, RZ, R6 ;  /* 0x000000ffff107224 */ /* 0x000fe200078e0006 */
[----:B------:R-:W-:-:S07]  /*53b0*/  MOV R17, R3 ;  /* 0x0000000300117202 */ /* 0x000fce0000000f00 */
.L_x_2180:
[----:B------:R-:W-:Y:S05]  /*53c0*/  BSYNC.RECONVERGENT B1 ;  /* 0x0000000000017941 */ /* 0x000fea0003800200 */
.L_x_2178:
[C---:B------:R-:W-:Y:S01]  /*53d0*/  IADD3 R33, PT, PT, R2.reuse, -0x1, RZ ;  /* 0xffffffff02217810 */ /* 0x040fe20007ffe0ff */
[----:B------:R-:W-:-:S04]  /*53e0*/  IMAD.WIDE.U32 R4, R2, 0x8, R36 ;  /* 0x0000000802047825 */ /* 0x000fc800078e0024 */
[----:B------:R-:W-:Y:S02]  /*53f0*/  IMAD.WIDE.U32 R14, R33, 0x8, R34 ;  /* 0x00000008210e7825 */ /* 0x000fe400078e0022 */
[----:B------:R-:W2:Y:S04]  /*5400*/  LDG.E.64 R4, desc[UR36][R4.64] ;  /* 0x0000002404047981 */ /* 0x000ea8000c1e1b00 */
[----:B------:R-:W3:Y:S01]  /*5410*/  LDG.E.64 R14, desc[UR36][R14.64] ;  /* 0x000000240e0e7981 */ /* 0x000ee2000c1e1b00 */
[----:B------:R-:W-:Y:S02]  /*5420*/  IADD3 R9, P0, PT, RZ, -R16, RZ ;  /* 0x80000010ff097210 */ /* 0x000fe40007f1e0ff */
[----:B------:R-:W-:-:S03]  /*5430*/  MOV R6, R20 ;  /* 0x0000001400067202 */ /* 0x000fc60000000f00 */
[----:B------:R-:W-:Y:S01]  /*5440*/  IMAD.X R3, RZ, RZ, ~R17, P0 ;  /* 0x000000ffff037224 */ /* 0x000fe200000e0e11 */
        /* <DEDUP_REMOVED lines=15> */
[----:B------:R-:W-:Y:S02]  /*5540*/  IADD3 R3, PT, PT, RZ, -R14, RZ ;  /* 0x8000000eff037210 */ /* 0x000fe40007ffe0ff */
[----:B------:R-:W-:Y:S02]  /*5550*/  ISETP.NE.U32.AND P2, PT, R14, RZ, PT ;  /* 0x000000ff0e00720c */ /* 0x000fe40003f45070 */
[----:B------:R-:W-:-:S03]  /*5560*/  MOV R21, RZ ;  /* 0x000000ff00157202 */ /* 0x000fc60000000f00 */
        /* <DEDUP_REMOVED lines=10> */
[----:B------:R-:W-:Y:S02]  /*5610*/  @P0 IADD3 R3, PT, PT, -R14, R3, RZ ;  /* 0x000000030e030210 */ /* 0x000fe40007ffe1ff */
[----:B------:R-:W-:Y:S02]  /*5620*/  @P0 IADD3 R20, PT, PT, R20, 0x1, RZ ;  /* 0x0000000114140810 */ /* 0x000fe40007ffe0ff */
[----:B------:R-:W-:-:S13]  /*5630*/  ISETP.GE.U32.AND P1, PT, R3, R14, PT ;  /* 0x0000000e0300720c */ /* 0x000fda0003f26070 */
[----:B------:R-:W-:Y:S01]  /*5640*/  @P1 VIADD R20, R20, 0x1 ;  /* 0x0000000114141836 */ /* 0x000fe20000000000 */
[----:B------:R-:W-:Y:S01]  /*5650*/  @!P2 LOP3.LUT R20, RZ, R14, RZ, 0x33, !PT ;  /* 0x0000000eff14a212 */ /* 0x000fe200078e33ff */
[----:B------:R-:W-:Y:S06]  /*5660*/  BRA `(.L_x_2183) ;  /* 0x0000000000207947 */ /* 0x000fec0003800000 */
.L_x_2182:
        /* <DEDUP_REMOVED lines=8> */
.L_x_2183:
[----:B------:R-:W-:Y:S05]  /*56f0*/  BSYNC.RECONVERGENT B1 ;  /* 0x0000000000017941 */ /* 0x000fea0003800200 */
.L_x_2181:
[----:B------:R-:W-:Y:S01]  /*5700*/  IADD3 R43, PT, PT, R2, -0x2, RZ ;  /* 0xfffffffe022b7810 */ /* 0x000fe20007ffe0ff */
        /* <DEDUP_REMOVED lines=41> */
.L_x_2185:
        /* <DEDUP_REMOVED lines=8> */
.L_x_2186:
[----:B------:R-:W-:Y:S05]  /*5a20*/  BSYNC.RECONVERGENT B1 ;  /* 0x0000000000017941 */ /* 0x000fea0003800200 */
.L_x_2184:
        /* <DEDUP_REMOVED lines=42> */
.L_x_2188:
        /* <DEDUP_REMOVED lines=8> */
.L_x_2189:
[----:B------:R-:W-:Y:S05]  /*5d50*/  BSYNC.RECONVERGENT B1 ;  /* 0x0000000000017941 */ /* 0x000fea0003800200 */
.L_x_2187:
        /* <DEDUP_REMOVED lines=8> */
[----:B------:R-:W-:Y:S01]  /*5de0*/  IADD3.X R3, PT, PT, RZ, ~R21, RZ, P0, !PT ;  /* 0x80000015ff037210 */ /* 0x000fe200007fe4ff */
[----:B------:R-:W-:Y:S01]  /*5df0*/  BSSY.RECONVERGENT B1, `(.L_x_2190) ;  /* 0x0000028000017945 */ /* 0x000fe20003800200 */
        /* <DEDUP_REMOVED lines=28> */
[----:B------:R-:W-:Y:S02]  /*5fc0*/  @P1 IADD3 R33, PT, PT, R33, 0x1, RZ ;  /* 0x0000000121211810 */ /* 0x000fe40007ffe0ff */
[----:B------:R-:W-:Y:S01]  /*5fd0*/  @!P2 LOP3.LUT R33, RZ, R22, RZ, 0x33, !PT ;  /* 0x00000016ff21a212 */ /* 0x000fe200078e33ff */
[----:B------:R-:W-:Y:S06]  /*5fe0*/  BRA `(.L_x_2192) ;  /* 0x0000000000207947 */ /* 0x000fec0003800000 */
.L_x_2191:
[----:B------:R-:W-:Y:S01]  /*5ff0*/  MOV R8, R20 ;  /* 0x0000001400087202 */ /* 0x000fe20000000f00 */
[----:B------:R-:W-:Y:S01]  /*6000*/  IMAD.MOV.U32 R4, RZ, RZ, R22 ;  /* 0x000000ffff047224 */ /* 0x000fe200078e0016 */
[----:B------:R-:W-:Y:S02]  /*6010*/  MOV R5, R21 ;  /* 0x0000001500057202 */ /* 0x000fe40000000f00 */
[----:B------:R-:W-:Y:S02]  /*6020*/  MOV R3, R23 ;  /* 0x0000001700037202 */ /* 0x000fe40000000f00 */
[----:B------:R-:W-:-:S07]  /*6030*/  MOV R0, 0x6050 ;  /* 0x0000605000007802 */ /* 0x000fce0000000f00 */
[----:B0-----:R-:W-:Y:S05]  /*6040*/  CALL.REL.NOINC `($__internal_4_$__cuda_sm20_div_s64) ;  /* 0x0000012000987944 */ /* 0x001fea0003c00000 */
[----:B------:R-:W-:Y:S01]  /*6050*/  MOV R33, R6 ;  /* 0x0000000600217202 */ /* 0x000fe20000000f00 */
[----:B------:R-:W-:-:S07]  /*6060*/  IMAD.MOV.U32 R32, RZ, RZ, R3 ;  /* 0x000000ffff207224 */ /* 0x000fce00078e0003 */
.L_x_2192:
[----:B------:R-:W-:Y:S05]  /*6070*/  BSYNC.RECONVERGENT B1 ;  /* 0x0000000000017941 */ /* 0x000fea0003800200 */
.L_x_2190:
[----:B0-----:R-:W-:-:S06]  /*6080*/  IMAD.WIDE.U32 R4, R25, 0x8, R38 ;  /* 0x0000000819047825 */ /* 0x001fcc00078e0026 */
[----:B------:R-:W2:Y:S01]  /*6090*/  LDG.E.64 R4, desc[UR36][R4.64] ;  /* 0x0000002404047981 */ /* 0x000ea2000c1e1b00 */
[----:B------:R-:W-:Y:S01]  /*60a0*/  IADD3 R9, P0, PT, RZ, -R33, RZ ;  /* 0x80000021ff097210 */ /* 0x000fe20007f1e0ff */
[----:B------:R-:W-:Y:S01]  /*60b0*/  IMAD.MOV.U32 R7, RZ, RZ, R21 ;  /* 0x000000ffff077224 */ /* 0x000fe200078e0015 */
[----:B------:R-:W-:Y:S01]  /*60c0*/  MOV R6, R20 ;  /* 0x0000001400067202 */ /* 0x000fe20000000f00 */
[----:B------:R-:W-:Y:S01]  /*60d0*/  IMAD.MOV.U32 R16, RZ, RZ, R14 ;  /* 0x000000ffff107224 */ /* 0x000fe200078e000e */
[----:B------:R-:W-:Y:S02]  /*60e0*/  IADD3.X R3, PT, PT, RZ, ~R32, RZ, P0, !PT ;  /* 0x80000020ff037210 */ /* 0x000fe400007fe4ff */
[----:B------:R-:W-:Y:S01]  /*60f0*/  IADD3 R24, PT, PT, R24, 0x8, RZ ;  /* 0x0000000818187810 */ /* 0x000fe20007ffe0ff */
[----:B------:R-:W-:Y:S01]  /*6100*/  IMAD.WIDE.U32 R6, R22, R9, R6 ;  /* 0x0000000916067225 */ /* 0x000fe200078e0006 */
[----:B------:R-:W-:Y:S02]  /*6110*/  IADD3 R2, PT, PT, R2, -0x8, RZ ;  /* 0xfffffff802027810 */ /* 0x000fe40007ffe0ff */
[----:B------:R-:W-:Y:S01]  /*6120*/  ISETP.NE.AND P0, PT, R24, RZ, PT ;  /* 0x000000ff1800720c */ /* 0x000fe20003f05270 */
[----:B------:R-:W-:-:S04]  /*6130*/  IMAD R3, R3, R22, RZ ;  /* 0x0000001603037224 */ /* 0x000fc800078e02ff */
[----:B------:R-:W-:-:S05]  /*6140*/  IMAD R3, R23, R9, R3 ;  /* 0x0000000917037224 */ /* 0x000fca00078e0203 */
[----:B------:R-:W-:-:S05]  /*6150*/  IADD3 R3, PT, PT, R7, R3, RZ ;  /* 0x0000000307037210 */ /* 0x000fca0007ffe0ff */
[----:B--2---:R-:W-:Y:S02]  /*6160*/  IMAD R3, R3, R4, RZ ;  /* 0x0000000403037224 */ /* 0x004fe400078e02ff */
[----:B------:R-:W-:-:S04]  /*6170*/  IMAD.WIDE.U32 R22, R4, R6, R16 ;  /* 0x0000000604167225 */ /* 0x000fc800078e0010 */
[----:B------:R-:W-:-:S05]  /*6180*/  IMAD R3, R5, R6, R3 ;  /* 0x0000000605037224 */ /* 0x000fca00078e0203 */
[----:B------:R-:W-:Y:S01]  /*6190*/  IADD3 R23, PT, PT, R23, R3, RZ ;  /* 0x0000000317177210 */ /* 0x000fe20007ffe0ff */
[----:B------:R-:W-:Y:S06]  /*61a0*/  @P0 BRA `(.L_x_2193) ;  /* 0xffffffe400980947 */ /* 0x000fec000383ffff */
[----:B------:R-:W-:Y:S05]  /*61b0*/  BSYNC.RECONVERGENT B0 ;  /* 0x0000000000007941 */ /* 0x000fea0003800200 */
.L_x_2168:
[----:B------:R-:W-:-:S07]  /*61c0*/  VIADD R2, R2, 0x3 ;  /* 0x0000000302027836 */ /* 0x000fce0000000000 */
.L_x_2167:
        /* <DEDUP_REMOVED lines=31> */
.L_x_2196:
[----:B------:R-:W-:Y:S01]  /*63c0*/  IMAD.MOV.U32 R8, RZ, RZ, R33 ;  /* 0x000000ffff087224 */ /* 0x000fe200078e0021 */
[----:B------:R-:W-:Y:S01]  /*63d0*/  MOV R5, R32 ;  /* 0x0000002000057202 */ /* 0x000fe20000000f00 */
[----:B------:R-:W-:Y:S01]  /*63e0*/  IMAD.MOV.U32 R3, RZ, RZ, R15 ;  /* 0x000000ffff037224 */ /* 0x000fe200078e000f */
[----:B------:R-:W-:Y:S02]  /*63f0*/  MOV R4, R14 ;  /* 0x0000000e00047202 */ /* 0x000fe40000000f00 */
[----:B------:R-:W-:-:S07]  /*6400*/  MOV R0, 0x6420 ;  /* 0x0000642000007802 */ /* 0x000fce0000000f00 */
[----:B------:R-:W-:Y:S05]  /*6410*/  CALL.REL.NOINC `($__internal_4_$__cuda_sm20_div_s64) ;  /* 0x0000011c00a47944 */ /* 0x000fea0003c00000 */
[----:B------:R-:W-:Y:S02]  /*6420*/  MOV R18, R6 ;  /* 0x0000000600127202 */ /* 0x000fe40000000f00 */
[----:B------:R-:W-:-:S07]  /*6430*/  MOV R19, R3 ;  /* 0x0000000300137202 */ /* 0x000fce0000000f00 */
.L_x_2197:
[----:B------:R-:W-:Y:S05]  /*6440*/  BSYNC.RECONVERGENT B0 ;  /* 0x0000000000007941 */ /* 0x000fea0003800200 */
.L_x_2195:
        /* <DEDUP_REMOVED lines=13> */
[----:B------:R-:W-:-:S05]  /*6520*/  IMAD R3, R15, R9, R3 ;  /* 0x000000090f037224 */ /* 0x000fca00078e0203 */
[----:B------:R-:W-:Y:S01]  /*6530*/  IADD3 R3, PT, PT, R7, R3, RZ ;  /* 0x0000000307037210 */ /* 0x000fe20007ffe0ff */
        /* <DEDUP_REMOVED lines=9> */
[----:B------:R-:W-:Y:S02]  /*65d0*/  IADD3 R3, PT, PT, RZ, -R20, RZ ;  /* 0x80000014ff037210 */ /* 0x000fe40007ffe0ff */
[----:B------:R-:W-:Y:S02]  /*65e0*/  ISETP.NE.U32.AND P2, PT, R20, RZ, PT ;  /* 0x000000ff1400720c */ /* 0x000fe40003f45070 */
[----:B------:R-:W-:-:S03]  /*65f0*/  MOV R17, RZ ;  /* 0x000000ff00117202 */ /* 0x000fc60000000f00 */
        /* <DEDUP_REMOVED lines=16> */
.L_x_2199:
[----:B------:R-:W-:Y:S01]  /*6700*/  MOV R8, R18 ;  /* 0x0000001200087202 */ /* 0x000fe20000000f00 */
[----:B------:R-:W-:Y:S01]  /*6710*/  IMAD.MOV.U32 R5, RZ, RZ, R19 ;  /* 0x000000ffff057224 */ /* 0x000fe200078e0013 */
[----:B------:R-:W-:Y:S02]  /*6720*/  MOV R4, R20 ;  /* 0x0000001400047202 */ /* 0x000fe40000000f00 */
[----:B------:R-:W-:Y:S02]  /*6730*/  MOV R3, R21 ;  /* 0x0000001500037202 */ /* 0x000fe40000000f00 */
[----:B------:R-:W-:-:S07]  /*6740*/  MOV R0, 0x6760 ;  /* 0x0000676000007802 */ /* 0x000fce0000000f00 */
[----:B------:R-:W-:Y:S05]  /*6750*/  CALL.REL.NOINC `($__internal_4_$__cuda_sm20_div_s64) ;  /* 0x0000011800d47944 */ /* 0x000fea0003c00000 */
[----:B------:R-:W-:Y:S01]  /*6760*/  IMAD.MOV.U32 R16, RZ, RZ, R6 ;  /* 0x000000ffff107224 */ /* 0x000fe200078e0006 */
[----:B------:R-:W-:-:S07]  /*6770*/  MOV R17, R3 ;  /* 0x0000000300117202 */ /* 0x000fce0000000f00 */
.L_x_2200:
[----:B------:R-:W-:Y:S05]  /*6780*/  BSYNC.RECONVERGENT B0 ;  /* 0x0000000000007941 */ /* 0x000fea0003800200 */
.L_x_2198:
        /* <DEDUP_REMOVED lines=44> */
.L_x_2202:
        /* <DEDUP_REMOVED lines=8> */
.L_x_2203:
[----:B------:R-:W-:Y:S05]  /*6ad0*/  BSYNC.RECONVERGENT B0 ;  /* 0x0000000000007941 */ /* 0x000fea0003800200 */
.L_x_2201:
        /* <DEDUP_REMOVED lines=44> */
.L_x_2205:
        /* <DEDUP_REMOVED lines=8> */
.L_x_2206:
[----:B------:R-:W-:Y:S05]  /*6e20*/  BSYNC.RECONVERGENT B0 ;  /* 0x0000000000007941 */ /* 0x000fea0003800200 */
.L_x_2204:
[----:B------:R-:W0:Y:S02]  /*6e30*/  LDC.64 R4, c[0x0][0x768] ;  /* 0x0001da00ff047b82 */ /* 0x000e240000000a00 */
[----:B0-----:R-:W-:-:S06]  /*6e40*/  IMAD.WIDE.U32 R4, R25, 0x8, R4 ;  /* 0x0000000819047825 */ /* 0x001fcc00078e0004 */
[----:B------:R-:W2:Y:S01]  /*6e50*/  LDG.E.64 R4, desc[UR36][R4.64] ;  /* 0x0000002404047981 */ /* 0x000ea2000c1e1b00 */
[----:B------:R-:W-:Y:S01]  /*6e60*/  IADD3 R9, P0, PT, RZ, -R33, RZ ;  /* 0x80000021ff097210 */ /* 0x000fe20007f1e0ff */
[----:B------:R-:W-:Y:S01]  /*6e70*/  IMAD.MOV.U32 R6, RZ, RZ, R18 ;  /* 0x000000ffff067224 */ /* 0x000fe200078e0012 */
[----:B------:R-:W-:Y:S01]  /*6e80*/  MOV R7, R19 ;  /* 0x0000001300077202 */ /* 0x000fe20000000f00 */
[----:B------:R-:W-:Y:S01]  /*6e90*/  IMAD.MOV.U32 R14, RZ, RZ, R22 ;  /* 0x000000ffff0e7224 */ /* 0x000fe200078e0016 */
[----:B------:R-:W-:Y:S02]  /*6ea0*/  IADD3.X R3, PT, PT, RZ, ~R32, RZ, P0, !PT ;  /* 0x80000020ff037210 */ /* 0x000fe400007fe4ff */
[----:B------:R-:W-:Y:S01]  /*6eb0*/  IADD3 R2, PT, PT, R2, -0x4, RZ ;  /* 0xfffffffc02027810 */ /* 0x000fe20007ffe0ff */
[----:B------:R-:W-:-:S04]  /*6ec0*/  IMAD.WIDE.U32 R6, R20, R9, R6 ;  /* 0x0000000914067225 */ /* 0x000fc800078e0006 */
[----:B------:R-:W-:-:S04]  /*6ed0*/  IMAD R3, R3, R20, RZ ;  /* 0x0000001403037224 */ /* 0x000fc800078e02ff */
[----:B------:R-:W-:-:S05]  /*6ee0*/  IMAD R3, R21, R9, R3 ;  /* 0x0000000915037224 */ /* 0x000fca00078e0203 */
[----:B------:R-:W-:-:S05]  /*6ef0*/  IADD3 R3, PT, PT, R7, R3, RZ ;  /* 0x0000000307037210 */ /* 0x000fca0007ffe0ff */
[----:B--2---:R-:W-:Y:S02]  /*6f00*/  IMAD R3, R3, R4, RZ ;  /* 0x0000000403037224 */ /* 0x004fe400078e02ff */
[----:B------:R-:W-:-:S04]  /*6f10*/  IMAD.WIDE.U32 R22, R4, R6, R14 ;  /* 0x0000000604167225 */ /* 0x000fc800078e000e */
[----:B------:R-:W-:-:S05]  /*6f20*/  IMAD R3, R5, R6, R3 ;  /* 0x0000000605037224 */ /* 0x000fca00078e0203 */
[----:B------:R-:W-:-:S07]  /*6f30*/  IADD3 R23, PT, PT, R23, R3, RZ ;  /* 0x0000000317177210 */ /* 0x000fce0007ffe0ff */
.L_x_2194:
        /* <DEDUP_REMOVED lines=31> */
.L_x_2209:
        /* <DEDUP_REMOVED lines=8> */
.L_x_2210:
[----:B------:R-:W-:Y:S05]  /*71b0*/  BSYNC.RECONVERGENT B0 ;  /* 0x0000000000007941 */ /* 0x000fea0003800200 */
.L_x_2208:
        /* <DEDUP_REMOVED lines=13> */
[----:B------:R-:W-:-:S04]  /*7290*/  IMAD R3, R15, R9, R3 ;  /* 0x000000090f037224 */ /* 0x000fc800078e0203 */
        /* <DEDUP_REMOVED lines=29> */
.L_x_2212:
[----:B------:R-:W-:Y:S01]  /*7470*/  MOV R8, R16 ;  /* 0x0000001000087202 */ /* 0x000fe20000000f00 */
[----:B------:R-:W-:Y:S01]  /*7480*/  IMAD.MOV.U32 R4, RZ, RZ, R18 ;  /* 0x000000ffff047224 */ /* 0x000fe200078e0012 */
[----:B------:R-:W-:Y:S02]  /*7490*/  MOV R5, R17 ;  /* 0x0000001100057202 */ /* 0x000fe40000000f00 */
[----:B------:R-:W-:Y:S02]  /*74a0*/  MOV R3, R19 ;  /* 0x0000001300037202 */ /* 0x000fe40000000f00 */
[----:B------:R-:W-:-:S07]  /*74b0*/  MOV R0, 0x74d0 ;  /* 0x000074d000007802 */ /* 0x000fce0000000f00 */
[----:B------:R-:W-:Y:S05]  /*74c0*/  CALL.REL.NOINC `($__internal_4_$__cuda_sm20_div_s64) ;  /* 0x0000010c00787944 */ /* 0x000fea0003c00000 */
[----:B------:R-:W-:Y:S01]  /*74d0*/  MOV R33, R6 ;  /* 0x0000000600217202 */ /* 0x000fe20000000f00 */
[----:B------:R-:W-:-:S07]  /*74e0*/  IMAD.MOV.U32 R32, RZ, RZ, R3 ;  /* 0x000000ffff207224 */ /* 0x000fce00078e0003 */
.L_x_2213:
[----:B------:R-:W-:Y:S05]  /*74f0*/  BSYNC.RECONVERGENT B0 ;  /* 0x0000000000007941 */ /* 0x000fea0003800200 */
.L_x_2211:
        /* <DEDUP_REMOVED lines=17> */
.L_x_2207:
        /* <DEDUP_REMOVED lines=27> */
[----:B------:R-:W-:-:S04]  /*77c0*/  @!P1 LOP3.LUT R33, RZ, R4, RZ, 0x33, !PT ;  /* 0x00000004ff219212 */ /* 0x000fc800078e33ff */
[----:B------:R-:W-:Y:S01]  /*77d0*/  MOV R4, R33 ;  /* 0x0000002100047202 */ /* 0x000fe20000000f00 */
[----:B------:R-:W-:Y:S06]  /*77e0*/  BRA `(.L_x_2216) ;  /* 0x0000000000207947 */ /* 0x000fec0003800000 */
.L_x_2215:
[----:B------:R-:W-:Y:S01]  /*77f0*/  MOV R0, R4 ;  /* 0x0000000400007202 */ /* 0x000fe20000000f00 */
[----:B------:R-:W-:Y:S01]  /*7800*/  IMAD.MOV.U32 R10, RZ, RZ, R33 ;  /* 0x000000ffff0a7224 */ /* 0x000fe200078e0021 */
[----:B------:R-:W-:Y:S02]  /*7810*/  MOV R12, R5 ;  /* 0x00000005000c7202 */ /* 0x000fe40000000f00 */
[----:B------:R-:W-:Y:S02]  /*7820*/  MOV R11, R32 ;  /* 0x00000020000b7202 */ /* 0x000fe40000000f00 */
[----:B------:R-:W-:-:S07]  /*7830*/  MOV R13, 0x7850 ;  /* 0x00007850000d7802 */ /* 0x000fce0000000f00 */
[----:B------:R-:W-:Y:S05]  /*7840*/  CALL.REL.NOINC `($__internal_5_$__cuda_sm20_rem_s64) ;  /* 0x0000010c00f47944 */ /* 0x000fea0003c00000 */
[----:B------:R-:W-:Y:S01]  /*7850*/  MOV R4, R0 ;  /* 0x0000000000047202 */ /* 0x000fe20000000f00 */
[----:B------:R-:W-:-:S07]  /*7860*/  IMAD.MOV.U32 R5, RZ, RZ, R3 ;  /* 0x000000ffff057224 */ /* 0x000fce00078e0003 */
.L_x_2216:
[----:B------:R-:W-:Y:S05]  /*7870*/  BSYNC.RECONVERGENT B0 ;  /* 0x0000000000007941 */ /* 0x000fea0003800200 */
.L_x_2214:
[----:B------:R-:W0:Y:S02]  /*7880*/  LDC.64 R6, c[0x0][0x768] ;  /* 0x0001da00ff067b82 */ /* 0x000e240000000a00 */
[----:B0-----:R-:W-:-:S06]  /*7890*/  IMAD.WIDE.U32 R2, R2, 0x8, R6 ;  /* 0x0000000802027825 */ /* 0x001fcc00078e0006 */
[----:B------:R-:W2:Y:S02]  /*78a0*/  LDG.E.64 R2, desc[UR36][R2.64] ;  /* 0x0000002402027981 */ /* 0x000ea4000c1e1b00 */
[----:B--2---:R-:W-:Y:S02]  /*78b0*/  IMAD R5, R5, R2, RZ ;  /* 0x0000000205057224 */ /* 0x004fe400078e02ff */
[----:B------:R-:W-:-:S04]  /*78c0*/  IMAD.WIDE.U32 R22, R2, R4, R22 ;  /* 0x0000000402167225 */ /* 0x000fc800078e0016 */
[----:B------:R-:W-:-:S05]  /*78d0*/  IMAD R5, R3, R4, R5 ;  /* 0x0000000403057224 */ /* 0x000fca00078e0205 */
[----:B------:R-:W-:-:S07]  /*78e0*/  IADD3 R23, PT, PT, R23, R5, RZ ;  /* 0x0000000517177210 */ /* 0x000fce0007ffe0ff */
.L_x_2166:
        /* <DEDUP_REMOVED lines=15> */
.L_x_2221:
        /* <DEDUP_REMOVED lines=12> */
[----:B------:R-:W-:Y:S01]  /*7aa0*/  MOV R13, RZ ;  /* 0x000000ff000d7202 */ /* 0x000fe20000000f00 */
[----:B------:R-:W4:Y:S01]  /*7ab0*/  LDCU.64 UR8, c[0x4][0x8] ;  /* 0x01000100ff0877ac */ /* 0x000f220008000a00 */
[----:B0-----:R-:W-:Y:S01]  /*7ac0*/  IMAD.U32 R4, RZ, RZ, UR4 ;  /* 0x00000004ff047e24 */ /* 0x001fe2000f8e00ff */
[----:B------:R-:W-:-:S02]  /*7ad0*/  MOV R5, UR5 ;  /* 0x0000000500057c02 */ /* 0x000fc40008000f00 */
[----:B---3--:R-:W-:Y:S01]  /*7ae0*/  MOV R6, UR6 ;  /* 0x0000000600067c02 */ /* 0x008fe20008000f00 */
[----:B------:R-:W-:Y:S01]  /*7af0*/  IMAD.U32 R7, RZ, RZ, UR7 ;  /* 0x00000007ff077e24 */ /* 0x000fe2000f8e00ff */
[----:B----4-:R-:W-:Y:S02]  /*7b00*/  MOV R10, UR8 ;  /* 0x00000008000a7c02 */ /* 0x010fe40008000f00 */
[----:B-1----:R-:W-:-:S07]  /*7b10*/  MOV R11, UR9 ;  /* 0x00000009000b7c02 */ /* 0x002fce0008000f00 */
[----:B------:R-:W-:-:S07]  /*7b20*/  LEPC R20, `(.L_x_2220) ;  /* 0x000000001014794e */ /* 0x000fce0000000000 */
[----:B--2---:R-:W-:Y:S05]  /*7b30*/  CALL.ABS.NOINC R2 ;  /* 0x0000000002007343 */ /* 0x004fea0003c00000 */
.L_x_2220:
[----:B------:R-:W-:Y:S05]  /*7b40*/  BSYNC.RECONVERGENT B7 ;  /* 0x0000000000077941 */ /* 0x000fea0003800200 */
.L_x_2219:
[----:B------:R-:W-:-:S05]  /*7b50*/  IADD3 R16, P0, PT, R16, 0x8, RZ ;  /* 0x0000000810107810 */ /* 0x000fca0007f1e0ff */
[----:B------:R-:W-:Y:S01]  /*7b60*/  IMAD.X R17, RZ, RZ, R17, P0 ;  /* 0x000000ffff117224 */ /* 0x000fe200000e0611 */
[----:B------:R-:W-:-:S04]  /*7b70*/  ISETP.GE.U32.AND P0, PT, R16, R19, PT ;  /* 0x000000131000720c */ /* 0x000fc80003f06070 */
[----:B------:R-:W-:-:S13]  /*7b80*/  ISETP.GE.U32.AND.EX P0, PT, R17, R18, PT, P0 ;  /* 0x000000121100720c */ /* 0x000fda0003f06100 */
[----:B------:R-:W-:Y:S05]  /*7b90*/  @!P0 BRA `(.L_x_2221) ;  /* 0xfffffffc00908947 */ /* 0x000fea000383ffff */
.L_x_2218:
[----:B------:R-:W-:Y:S05]  /*7ba0*/  BSYNC.RECONVERGENT B6 ;  /* 0x0000000000067941 */ /* 0x000fea0003800200 */
.L_x_2217:
[----:B------:R-:W0:Y:S02]  /*7bb0*/  LDC.64 R2, c[0x0][0x710] ;  /* 0x0001c400ff027b82 */ /* 0x000e240000000a00 */
[----:B0-----:R-:W-:Y:S01]  /*7bc0*/  STG.E.64 desc[UR36][R2.64], RZ ;  /* 0x000000ff02007986 */ /* 0x001fe2000c101b24 */
[----:B------:R-:W-:Y:S05]  /*7bd0*/  EXIT ;  /* 0x000000000000794d */ /* 0x000fea0003800000 */
.L_x_2095:
[----:B------:R-:W1:Y:S01]  /*7be0*/  LDCU UR6, c[0x0][0x380] ;  /* 0x00007000ff0677ac */ /* 0x000e620008000800 */
[----:B------:R-:W-:Y:S01]  /*7bf0*/  IADD3 R41, PT, PT, R41, -0x1, RZ ;  /* 0xffffffff29297810 */ /* 0x000fe20007ffe0ff */
[----:B------:R-:W-:Y:S01]  /*7c00*/  BSSY.RECONVERGENT B6, `(.L_x_2222) ;  /* 0x000059a000067945 */ /* 0x000fe20003800200 */
[----:B------:R-:W-:Y:S02]  /*7c10*/  UIADD3 UR39, UPT, UPT, UR5, -0x2, URZ ;  /* 0xfffffffe05277890 */ /* 0x000fe4000fffe0ff */
[----:B------:R-:W-:Y:S02]  /*7c20*/  VIMNMX.U32 R17, PT, PT, R41, 0x18, PT ;  /* 0x0000001829117848 */ /* 0x000fe40003fe0000 */
[----:B------:R-:W-:Y:S02]  /*7c30*/  UISETP.LT.AND UP0, UPT, UR39, -0x1, UPT ;  /* 0xffffffff2700788c */ /* 0x000fe4000bf01270 */
[----:B------:R-:W-:Y:S02]  /*7c40*/  IADD3 R17, PT, PT, R17, 0x1, RZ ;  /* 0x0000000111117810 */ /* 0x000fe40007ffe0ff */
        /* <DEDUP_REMOVED lines=9> */
[----:B------:R-:W1:Y:S01]  /*7ce0*/  LDCU.64 UR4, c[0x0][0x390] ;  /* 0x00007200ff0477ac */ /* 0x000e620008000a00 */
[----:B------:R-:W-:Y:S01]  /*7cf0*/  MOV R5, R16 ;  /* 0x0000001000057202 */ /* 0x000fe20000000f00 */
[----:B------:R-:W-:Y:S01]  /*7d00*/  IMAD.MOV.U32 R4, RZ, RZ, RZ ;  /* 0x000000ffff047224 */ /* 0x000fe200078e00ff */
[----:B------:R-:W-:Y:S01]  /*7d10*/  ISETP.NE.AND P0, PT, R41, RZ, PT ;  /* 0x000000ff2900720c */ /* 0x000fe20003f05270 */
[----:B------:R-:W2:Y:S01]  /*7d20*/  LDCU UR6, c[0x0][0x38c] ;  /* 0x00007180ff0677ac */ /* 0x000ea20008000800 */
[----:B------:R-:W3:Y:S01]  /*7d30*/  LDCU.128 UR12, c[0x0][0x4c0] ;  /* 0x00009800ff0c77ac */ /* 0x000ee20008000c00 */
[----:B------:R-:W4:Y:S01]  /*7d40*/  LDCU.64 UR8, c[0x0][0x4b8] ;  /* 0x00009700ff0877ac */ /* 0x000f220008000a00 */
[----:B-1----:R-:W-:-:S05]  /*7d50*/  IMAD.HI.U32 R8, R16, UR4, R4 ;  /* 0x0000000410087c27 */ /* 0x002fca000f8e0004 */
[----:B------:R-:W-:-:S04]  /*7d60*/  SHF.R.U32.HI R9, RZ, UR5, R8 ;  /* 0x00000005ff097c19 */ /* 0x000fc80008011608 */
[----:B------:R-:W-:-:S05]  /*7d70*/  IADD3 R3, PT, PT, -R9, RZ, RZ ;  /* 0x000000ff09037210 */ /* 0x000fca0007ffe1ff */
[----:B--2---:R-:W-:-:S04]  /*7d80*/  IMAD R6, R3, UR6, R16 ;  /* 0x0000000603067c24 */ /* 0x004fc8000f8e0210 */
[C---:B---3--:R-:W-:Y:S02]  /*7d90*/  IMAD R5, R6.reuse, UR12, RZ ;  /* 0x0000000c06057c24 */ /* 0x048fe4000f8e02ff */
[C---:B------:R-:W-:Y:S02]  /*7da0*/  IMAD R4, R6.reuse, UR13, RZ ;  /* 0x0000000d06047c24 */ /* 0x040fe4000f8e02ff */
[C---:B------:R-:W-:Y:S02]  /*7db0*/  IMAD R3, R6.reuse, UR14, RZ ;  /* 0x0000000e06037c24 */ /* 0x040fe4000f8e02ff */
[C---:B------:R-:W-:Y:S02]  /*7dc0*/  IMAD R0, R6.reuse, UR15, RZ ;  /* 0x0000000f06007c24 */ /* 0x040fe4000f8e02ff */
[C---:B----4-:R-:W-:Y:S02]  /*7dd0*/  IMAD R18, R6.reuse, UR8, RZ ;  /* 0x0000000806127c24 */ /* 0x050fe4000f8e02ff */
[----:B------:R-:W-:Y:S01]  /*7de0*/  IMAD R6, R6, UR9, RZ ;  /* 0x0000000906067c24 */ /* 0x000fe2000f8e02ff */
[----:B------:R-:W-:Y:S06]  /*7df0*/  @!P0 BRA `(.L_x_2224) ;  /* 0x0000001800588947 */ /* 0x000fec0003800000 */
[----:B------:R-:W1:Y:S01]  /*7e00*/  LDCU.64 UR6, c[0x0][0x398] ;  /* 0x00007300ff0677ac */ /* 0x000e620008000a00 */
[----:B------:R-:W-:Y:S01]  /*7e10*/  IMAD.MOV.U32 R8, RZ, RZ, RZ ;  /* 0x000000ffff087224 */ /* 0x000fe200078e00ff */
[----:B------:R-:W-:Y:S01]  /*7e20*/  ISETP.NE.AND P0, PT, R17, 0x2, PT ;  /* 0x000000021100780c */ /* 0x000fe20003f05270 */
[----:B------:R-:W2:Y:S01]  /*7e30*/  LDCU UR4, c[0x0][0x3a0] ;  /* 0x00007400ff0477ac */ /* 0x000ea20008000800 */
[----:B------:R-:W3:Y:S01]  /*7e40*/  LDCU.128 UR8, c[0x0][0x4d0] ;  /* 0x00009a00ff0877ac */ /* 0x000ee20008000c00 */
[----:B------:R-:W4:Y:S01]  /*7e50*/  LDCU.64 UR12, c[0x0][0x4e0] ;  /* 0x00009c00ff0c77ac */ /* 0x000f220008000a00 */
[----:B-1----:R-:W-:-:S05]  /*7e60*/  IMAD.HI.U32 R10, R9, UR7, R8 ;  /* 0x00000007090a7c27 */ /* 0x002fca000f8e0008 */
[----:B--2---:R-:W-:-:S04]  /*7e70*/  SHF.R.U32.HI R11, RZ, UR4, R10 ;  /* 0x00000004ff0b7c19 */ /* 0x004fc8000801160a */
[----:B------:R-:W-:-:S05]  /*7e80*/  IADD3 R7, PT, PT, -R11, RZ, RZ ;  /* 0x000000ff0b077210 */ /* 0x000fca0007ffe1ff */
[----:B------:R-:W-:-:S04]  /*7e90*/  IMAD R9, R7, UR6, R9 ;  /* 0x0000000607097c24 */ /* 0x000fc8000f8e0209 */
[C---:B---3--:R-:W-:Y:S02]  /*7ea0*/  IMAD R18, R9.reuse, UR8, R18 ;  /* 0x0000000809127c24 */ /* 0x048fe4000f8e0212 */
[C---:B------:R-:W-:Y:S02]  /*7eb0*/  IMAD R6, R9.reuse, UR9, R6 ;  /* 0x0000000909067c24 */ /* 0x040fe4000f8e0206 */
[C---:B------:R-:W-:Y:S02]  /*7ec0*/  IMAD R5, R9.reuse, UR10, R5 ;  /* 0x0000000a09057c24 */ /* 0x040fe4000f8e0205 */
[C---:B------:R-:W-:Y:S02]  /*7ed0*/  IMAD R4, R9.reuse, UR11, R4 ;  /* 0x0000000b09047c24 */ /* 0x040fe4000f8e0204 */
[C---:B----4-:R-:W-:Y:S02]  /*7ee0*/  IMAD R3, R9.reuse, UR12, R3 ;  /* 0x0000000c09037c24 */ /* 0x050fe4000f8e0203 */
[----:B------:R-:W-:Y:S01]  /*7ef0*/  IMAD R0, R9, UR13, R0 ;  /* 0x0000000d09007c24 */ /* 0x000fe2000f8e0200 */
[----:B------:R-:W-:Y:S06]  /*7f00*/  @!P0 BRA `(.L_x_2224) ;  /* 0x0000001800148947 */ /* 0x000fec0003800000 */
[----:B------:R-:W1:Y:S01]  /*7f10*/  LDCU.64 UR4, c[0x0][0x3a8] ;  /* 0x00007500ff0477ac */ /* 0x000e620008000a00 */
[----:B------:R-:W-:Y:S01]  /*7f20*/  HFMA2 R10, -RZ, RZ, 0, 0 ;  /* 0x00000000ff0a7431 */ /* 0x000fe200000001ff */
[----:B------:R-:W-:Y:S01]  /*7f30*/  ISETP.NE.AND P0, PT, R17, 0x3, PT ;  /* 0x000000031100780c */ /* 0x000fe20003f05270 */
[----:B------:R-:W2:Y:S01]  /*7f40*/  LDCU UR6, c[0x0][0x3a4] ;  /* 0x00007480ff0677ac */ /* 0x000ea20008000800 */
[----:B------:R-:W3:Y:S01]  /*7f50*/  LDCU.64 UR8, c[0x0][0x4e8] ;  /* 0x00009d00ff0877ac */ /* 0x000ee20008000a00 */
[----:B------:R-:W4:Y:S01]  /*7f60*/  LDCU.128 UR12, c[0x0][0x4f0] ;  /* 0x00009e00ff0c77ac */ /* 0x000f220008000c00 */
[----:B-1----:R-:W-:-:S05]  /*7f70*/  IMAD.HI.U32 R8, R11, UR4, R10 ;  /* 0x000000040b087c27 */ /* 0x002fca000f8e000a */
[----:B------:R-:W-:-:S05]  /*7f80*/  SHF.R.U32.HI R9, RZ, UR5, R8 ;  /* 0x00000005ff097c19 */ /* 0x000fca0008011608 */
[----:B------:R-:W-:-:S04]  /*7f90*/  IMAD.MOV R7, RZ, RZ, -R9 ;  /* 0x000000ffff077224 */ /* 0x000fc800078e0a09 */
[----:B--2---:R-:W-:-:S04]  /*7fa0*/  IMAD R11, R7, UR6, R11 ;  /* 0x00000006070b7c24 */ /* 0x004fc8000f8e020b */
[C---:B---3--:R-:W-:Y:S02]  /*7fb0*/  IMAD R18, R11.reuse, UR8, R18 ;  /* 0x000000080b127c24 */ /* 0x048fe4000f8e0212 */
[C---:B------:R-:W-:Y:S02]  /*7fc0*/  IMAD R6, R11.reuse, UR9, R6 ;  /* 0x000000090b067c24 */ /* 0x040fe4000f8e0206 */
[C---:B----4-:R-:W-:Y:S02]  /*7fd0*/  IMAD R5, R11.reuse, UR12, R5 ;  /* 0x0000000c0b057c24 */ /* 0x050fe4000f8e0205 */
[C---:B------:R-:W-:Y:S02]  /*7fe0*/  IMAD R4, R11.reuse, UR13, R4 ;  /* 0x0000000d0b047c24 */ /* 0x040fe4000f8e0204 */
[C---:B------:R-:W-:Y:S02]  /*7ff0*/  IMAD R3, R11.reuse, UR14, R3 ;  /* 0x0000000e0b037c24 */ /* 0x040fe4000f8e0203 */
[----:B------:R-:W-:Y:S01]  /*8000*/  IMAD R0, R11, UR15, R0 ;  /* 0x0000000f0b007c24 */ /* 0x000fe2000f8e0200 */
[----:B------:R-:W-:Y:S06]  /*8010*/  @!P0 BRA `(.L_x_2224) ;  /* 0x0000001400d08947 */ /* 0x000fec0003800000 */
[----:B------:R-:W1:Y:S01]  /*8020*/  LDCU.64 UR6, c[0x0][0x3b0] ;  /* 0x00007600ff0677ac */ /* 0x000e620008000a00 */
[----:B------:R-:W-:Y:S02]  /*8030*/  MOV R8, RZ ;  /* 0x000000ff00087202 */ /* 0x000fe40000000f00 */
        /* <DEDUP_REMOVED lines=16> */
[----:B------:R-:W-:Y:S01]  /*8140*/  IMAD.MOV.U32 R10, RZ, RZ, RZ ;  /* 0x000000ffff0a7224 */ /* 0x000fe200078e00ff */
[----:B------:R-:W-:Y:S01]  /*8150*/  ISETP.NE.AND P0, PT, R17, 0x5, PT ;  /* 0x000000051100780c */ /* 0x000fe20003f05270 */
[----:B------:R-:W2:Y:S01]  /*8160*/  LDCU UR6, c[0x0][0x3bc] ;  /* 0x00007780ff0677ac */ /* 0x000ea20008000800 */
[----:B------:R-:W3:Y:S01]  /*8170*/  LDCU.64 UR8, c[0x0][0x518] ;  /* 0x0000a300ff0877ac */ /* 0x000ee20008000a00 */
[----:B------:R-:W4:Y:S01]  /*8180*/  LDCU.128 UR12, c[0x0][0x520] ;  /* 0x0000a400ff0c77ac */ /* 0x000f220008000c00 */
[----:B-1----:R-:W-:-:S05]  /*8190*/  IMAD.HI.U32 R8, R11, UR4, R10 ;  /* 0x000000040b087c27 */ /* 0x002fca000f8e000a */
[----:B------:R-:W-:-:S04]  /*81a0*/  SHF.R.U32.HI R9, RZ, UR5, R8 ;  /* 0x00000005ff097c19 */ /* 0x000fc80008011608 */
[----:B------:R-:W-:-:S05]  /*81b0*/  IADD3 R7, PT, PT, -R9, RZ, RZ ;  /* 0x000000ff09077210 */ /* 0x000fca0007ffe1ff */
        /* <DEDUP_REMOVED lines=15> */
[----:B--2---:R-:W-:-:S05]  /*82b0*/  SHF.R.U32.HI R11, RZ, UR4, R10 ;  /* 0x00000004ff0b7c19 */ /* 0x004fca000801160a */
[----:B------:R-:W-:-:S04]  /*82c0*/  IMAD.MOV R7, RZ, RZ, -R11 ;  /* 0x000000ffff077224 */ /* 0x000fc800078e0a0b */
        /* <DEDUP_REMOVED lines=43> */
[----:B------:R-:W-:Y:S02]  /*8580*/  MOV R10, RZ ;  /* 0x000000ff000a7202 */ /* 0x000fe40000000f00 */
        /* <DEDUP_REMOVED lines=16> */
[----:B------:R-:W-:Y:S01]  /*8690*/  HFMA2 R8, -RZ, RZ, 0, 0 ;  /* 0x00000000ff087431 */ /* 0x000fe200000001ff */
        /* <DEDUP_REMOVED lines=236> */
[----:B------:R-:W-:Y:S01]  /*9560*/  ISETP.NE.AND P0, PT, R17, 0x18, PT ;  /* 0x000000181100780c */ /* 0x000fe20003f05270 */
[----:B------:R-:W1:Y:S01]  /*9570*/  LDCU.64 UR6, c[0x0][0x4a0] ;  /* 0x00009400ff0677ac */ /* 0x000e620008000a00 */
[----:B------:R-:W-:Y:S01]  /*9580*/  MOV R8, RZ ;  /* 0x000000ff00087202 */ /* 0x000fe20000000f00 */
[----:B------:R-:W2:Y:S01]  /*9590*/  LDC.64 R22, c[0x0][0x700] ;  /* 0x0001c000ff167b82 */ /* 0x000ea20000000a00 */
[----:B------:R-:W3:Y:S01]  /*95a0*/  LDCU UR4, c[0x0][0x4a8] ;  /* 0x00009500ff0477ac */ /* 0x000ee20008000800 */
[----:B------:R-:W4:Y:S06]  /*95b0*/  LDCU.128 UR8, c[0x0][0x6e0] ;  /* 0x0000dc00ff0877ac */ /* 0x000f2c0008000c00 */
[----:B------:R-:W5:Y:S08]  /*95c0*/  LDC.64 R24, c[0x0][0x708] ;  /* 0x0001c200ff187b82 */ /* 0x000f700000000a00 */
[----:B------:R-:W0:Y:S01]  /*95d0*/  @P0 LDC.64 R12, c[0x0][0x4b0] ;  /* 0x00012c00ff0c0b82 */ /* 0x000e220000000a00 */
[----:B-1----:R-:W-:-:S05]  /*95e0*/  IMAD.HI.U32 R10, R9, UR7, R8 ;  /* 0x00000007090a7c27 */ /* 0x002fca000f8e0008 */
[----:B---3--:R-:W-:Y:S01]  /*95f0*/  SHF.R.U32.HI R11, RZ, UR4, R10 ;  /* 0x00000004ff0b7c19 */ /* 0x008fe2000801160a */
[----:B------:R-:W-:Y:S01]  /*9600*/  @P0 IMAD.MOV.U32 R10, RZ, RZ, RZ ;  /* 0x000000ffff0a0224 */ /* 0x000fe200078e00ff */
[----:B------:R-:W1:Y:S01]  /*9610*/  @P0 LDC R15, c[0x0][0x4ac] ;  /* 0x00012b00ff0f0b82 */ /* 0x000e620000000800 */
[----:B------:R-:W3:Y:S01]  /*9620*/  LDCU.64 UR4, c[0x0][0x6f0] ;  /* 0x0000de00ff0477ac */ /* 0x000ee20008000a00 */
[----:B------:R-:W-:-:S05]  /*9630*/  IADD3 R7, PT, PT, -R11, RZ, RZ ;  /* 0x000000ff0b077210 */ /* 0x000fca0007ffe1ff */
[----:B------:R-:W-:Y:S01]  /*9640*/  IMAD R9, R7, UR6, R9 ;  /* 0x0000000607097c24 */ /* 0x000fe2000f8e0209 */
[----:B------:R-:W2:Y:S03]  /*9650*/  @P0 LDC.64 R20, c[0x0][0x6f8] ;  /* 0x0001be00ff140b82 */ /* 0x000ea60000000a00 */
[C---:B----4-:R-:W-:Y:S02]  /*9660*/  IMAD R18, R9.reuse, UR8, R18 ;  /* 0x0000000809127c24 */ /* 0x050fe4000f8e0212 */
[C---:B------:R-:W-:Y:S02]  /*9670*/  IMAD R6, R9.reuse, UR9, R6 ;  /* 0x0000000909067c24 */ /* 0x040fe4000f8e0206 */
[----:B------:R-:W-:Y:S02]  /*9680*/  IMAD R5, R9, UR10, R5 ;  /* 0x0000000a09057c24 */ /* 0x000fe4000f8e0205 */
[----:B0-----:R-:W-:-:S04]  /*9690*/  @P0 IMAD.HI.U32 R8, R11, R12, R10 ;  /* 0x0000000c0b080227 */ /* 0x001fc800078e000a */
[C---:B------:R-:W-:Y:S01]  /*96a0*/  IMAD R4, R9.reuse, UR11, R4 ;  /* 0x0000000b09047c24 */ /* 0x040fe2000f8e0204 */
[----:B------:R-:W-:Y:S01]  /*96b0*/  @P0 SHF.R.U32.HI R8, RZ, R13, R8 ;  /* 0x0000000dff080219 */ /* 0x000fe20000011608 */
[C---:B---3--:R-:W-:Y:S02]  /*96c0*/  IMAD R3, R9.reuse, UR4, R3 ;  /* 0x0000000409037c24 */ /* 0x048fe4000f8e0203 */
[----:B------:R-:W-:Y:S01]  /*96d0*/  IMAD R0, R9, UR5, R0 ;  /* 0x0000000509007c24 */ /* 0x000fe2000f8e0200 */
[----:B------:R-:W-:-:S05]  /*96e0*/  @P0 IADD3 R10, PT, PT, -R8, RZ, RZ ;  /* 0x000000ff080a0210 */ /* 0x000fca0007ffe1ff */
[----:B-1----:R-:W-:-:S04]  /*96f0*/  @P0 IMAD R11, R10, R15, R11 ;  /* 0x0000000f0a0b0224 */ /* 0x002fc800078e020b */
[C---:B--2---:R-:W-:Y:S02]  /*9700*/  @P0 IMAD R18, R11.reuse, R20, R18 ;  /* 0x000000140b120224 */ /* 0x044fe400078e0212 */
[C---:B------:R-:W-:Y:S02]  /*9710*/  @P0 IMAD R6, R11.reuse, R21, R6 ;  /* 0x000000150b060224 */ /* 0x040fe400078e0206 */
[C---:B------:R-:W-:Y:S02]  /*9720*/  @P0 IMAD R5, R11.reuse, R22, R5 ;  /* 0x000000160b050224 */ /* 0x040fe400078e0205 */
[C---:B------:R-:W-:Y:S02]  /*9730*/  @P0 IMAD R4, R11.reuse, R23, R4 ;  /* 0x000000170b040224 */ /* 0x040fe400078e0204 */
[C---:B-----5:R-:W-:Y:S02]  /*9740*/  @P0 IMAD R3, R11.reuse, R24, R3 ;  /* 0x000000180b030224 */ /* 0x060fe400078e0203 */
[----:B------:R-:W-:-:S07]  /*9750*/  @P0 IMAD R0, R11, R25, R0 ;  /* 0x000000190b000224 */ /* 0x000fce00078e0200 */
.L_x_2224:
[----:B------:R-:W1:Y:S01]  /*9760*/  LDCU.64 UR4, c[0x0][0x718] ;  /* 0x0000e300ff0477ac */ /* 0x000e620008000a00 */
[----:B------:R-:W2:Y:S01]  /*9770*/  LDCU.128 UR12, c[0x0][0x730] ;  /* 0x0000e600ff0c77ac */ /* 0x000ea20008000c00 */
[----:B------:R-:W3:Y:S01]  /*9780*/  LDCU.128 UR8, c[0x0][0x720] ;  /* 0x0000e400ff0877ac */ /* 0x000ee20008000c00 */
[----:B-1----:R-:W-:-:S05]  /*9790*/  IADD3 R6, P0, PT, R6, UR4, RZ ;  /* 0x0000000406067c10 */ /* 0x002fca000ff1e0ff */
[----:B------:R-:W-:Y:S01]  /*97a0*/  IMAD.X R7, RZ, RZ, UR5, P0 ;  /* 0x00000005ff077e24 */ /* 0x000fe200080e06ff */
[----:B--2---:R-:W-:Y:S01]  /*97b0*/  IADD3 R32, P2, PT, R3, UR12, RZ ;  /* 0x0000000c03207c10 */ /* 0x004fe2000ff5e0ff */
[----:B------:R-:W1:Y:S04]  /*97c0*/  LDCU.64 UR4, c[0x0][0x740] ;  /* 0x0000e800ff0477ac */ /* 0x000e680008000a00 */
[----:B0-----:R-:W1:Y:S01]  /*97d0*/  LDG.E.64 R6, desc[UR36][R6.64] ;  /* 0x0000002406067981 */ /* 0x001e62000c1e1b00 */
[----:B---3--:R-:W-:Y:S01]  /*97e0*/  IADD3 R34, P1, PT, R4, UR10, RZ ;  /* 0x0000000a04227c10 */ /* 0x008fe2000ff3e0ff */
[----:B------:R-:W-:Y:S01]  /*97f0*/  IMAD.X R33, RZ, RZ, UR13, P2 ;  /* 0x0000000dff217e24 */ /* 0x000fe200090e06ff */
[----:B------:R-:W-:Y:S02]  /*9800*/  IADD3 R8, P0, PT, R5, UR8, RZ ;  /* 0x0000000805087c10 */ /* 0x000fe4000ff1e0ff */
[----:B------:R-:W-:-:S02]  /*9810*/  IADD3 R4, P3, PT, R0, UR14, RZ ;  /* 0x0000000e00047c10 */ /* 0x000fc4000ff7e0ff */
[----:B------:R-:W-:Y:S01]  /*9820*/  IADD3.X R35, PT, PT, RZ, UR11, RZ, P1, !PT ;  /* 0x0000000bff237c10 */ /* 0x000fe20008ffe4ff */
[----:B------:R-:W5:Y:S01]  /*9830*/  LDG.E.64 R32, desc[UR36][R32.64] ;  /* 0x0000002420207981 */ /* 0x000f62000c1e1b00 */
[----:B------:R-:W-:Y:S02]  /*9840*/  IADD3.X R9, PT, PT, RZ, UR9, RZ, P0, !PT ;  /* 0x00000009ff097c10 */ /* 0x000fe400087fe4ff */
[----:B------:R-:W-:Y:S02]  /*9850*/  IADD3.X R5, PT, PT, RZ, UR15, RZ, P3, !PT ;  /* 0x0000000fff057c10 */ /* 0x000fe40009ffe4ff */
[----:B------:R-:W5:Y:S04]  /*9860*/  LDG.E.64 R34, desc[UR36][R34.64] ;  /* 0x0000002422227981 */ /* 0x000f68000c1e1b00 */
[----:B------:R0:W5:Y:S04]  /*9870*/  LDG.E.64 R22, desc[UR36][R8.64] ;  /* 0x0000002408167981 */ /* 0x000168000c1e1b00 */
[----:B------:R0:W5:Y:S01]  /*9880*/  LDG.E.64 R24, desc[UR36][R4.64] ;  /* 0x0000002404187981 */ /* 0x000162000c1e1b00 */
[----:B------:R-:W-:Y:S01]  /*9890*/  BSSY.RECONVERGENT B7, `(.L_x_2225) ;  /* 0x0000014000077945 */ /* 0x000fe20003800200 */
[----:B-1----:R-:W-:-:S04]  /*98a0*/  ISETP.NE.U32.AND P0, PT, R6, UR4, PT ;  /* 0x0000000406007c0c */ /* 0x002fc8000bf05070 */
[----:B------:R-:W-:-:S13]  /*98b0*/  ISETP.NE.AND.EX P0, PT, R7, UR5, PT, P0 ;  /* 0x0000000507007c0c */ /* 0x000fda000bf05300 */
[----:B0-----:R-:W-:Y:S05]  /*98c0*/  @!P0 BRA `(.L_x_2226) ;  /* 0x0000000000408947 */ /* 0x001fea0003800000 */
        /* <DEDUP_REMOVED lines=10> */
[----:B---3--:R-:W-:-:S02]  /*9970*/  MOV R6, UR6 ;  /* 0x0000000600067c02 */ /* 0x008fc40008000f00 */
[----:B------:R-:W-:Y:S01]  /*9980*/  MOV R7, UR7 ;  /* 0x0000000700077c02 */ /* 0x000fe20008000f00 */
[----:B----4-:R-:W-:Y:S01]  /*9990*/  IMAD.U32 R10, RZ, RZ, UR8 ;  /* 0x00000008ff0a7e24 */ /* 0x010fe2000f8e00ff */
[----:B-1----:R-:W-:-:S07]  /*99a0*/  MOV R11, UR9 ;  /* 0x00000009000b7c02 */ /* 0x002fce0008000f00 */
[----:B------:R-:W-:-:S07]  /*99b0*/  LEPC R20, `(.L_x_2226) ;  /* 0x000000001014794e */ /* 0x000fce0000000000 */
[----:B--2--5:R-:W-:Y:S05]  /*99c0*/  CALL.ABS.NOINC R14 ;  /* 0x000000000e007343 */ /* 0x024fea0003c00000 */
.L_x_2226:
[----:B------:R-:W-:Y:S05]  /*99d0*/  BSYNC.RECONVERGENT B7 ;  /* 0x0000000000077941 */ /* 0x000fea0003800200 */
.L_x_2225:
        /* <DEDUP_REMOVED lines=20> */
[----:B--2---:R-:W-:Y:S05]  /*9b20*/  CALL.ABS.NOINC R14 ;  /* 0x000000000e007343 */ /* 0x004fea0003c00000 */
.L_x_2228:
[----:B------:R-:W-:Y:S05]  /*9b30*/  BSYNC.RECONVERGENT B7 ;  /* 0x0000000000077941 */ /* 0x000fea0003800200 */
.L_x_2227:
        /* <DEDUP_REMOVED lines=25> */
.L_x_2230:
[----:B------:R-:W-:Y:S05]  /*9cd0*/  BSYNC.RECONVERGENT B7 ;  /* 0x0000000000077941 */ /* 0x000fea0003800200 */
.L_x_2229:
        /* <DEDUP_REMOVED lines=35> */
.L_x_2233:
[----:B------:R-:W-:Y:S01]  /*9f10*/  IMAD.MOV.U32 R0, RZ, RZ, R4 ;  /* 0x000000ffff007224 */ /* 0x000fe200078e0004 */
[----:B------:R-:W-:Y:S01]  /*9f20*/  MOV R12, R5 ;  /* 0x00000005000c7202 */ /* 0x000fe20000000f00 */
[----:B------:R-:W-:Y:S01]  /*9f30*/  IMAD.MOV.U32 R11, RZ, RZ, R27 ;  /* 0x000000ffff0b7224 */ /* 0x000fe200078e001b */
[----:B------:R-:W-:Y:S02]  /*9f40*/  MOV R10, R26 ;  /* 0x0000001a000a7202 */ /* 0x000fe40000000f00 */
[----:B------:R-:W-:-:S07]  /*9f50*/  MOV R13, 0x9f70 ;  /* 0x00009f70000d7802 */ /* 0x000fce0000000f00 */
[----:B------:R-:W-:Y:S05]  /*9f60*/  CALL.REL.NOINC `($__internal_5_$__cuda_sm20_rem_s64) ;  /* 0x000000e8002c7944 */ /* 0x000fea0003c00000 */
[----:B------:R-:W-:Y:S02]  /*9f70*/  MOV R4, R0 ;  /* 0x0000000000047202 */ /* 0x000fe40000000f00 */
[----:B------:R-:W-:-:S07]  /*9f80*/  MOV R5, R3 ;  /* 0x0000000300057202 */ /* 0x000fce0000000f00 */
.L_x_2234:
[----:B------:R-:W-:Y:S05]  /*9f90*/  BSYNC.RECONVERGENT B0 ;  /* 0x0000000000007941 */ /* 0x000fea0003800200 */
.L_x_2232:
        /* <DEDUP_REMOVED lines=9> */
.L_x_2231:
[----:B------:R-:W-:Y:S01]  /*a030*/  UISETP.GE.U32.AND UP0, UPT, UR39, 0x7, UPT ;  /* 0x000000072700788c */ /* 0x000fe2000bf06070 */
[----:B------:R-:W-:Y:S02]  /*a040*/  HFMA2 R40, -RZ, RZ, 0, 0 ;  /* 0x00000000ff287431 */ /* 0x000fe400000001ff */
[----:B------:R-:W-:Y:S01]  /*a050*/  IMAD.MOV.U32 R31, RZ, RZ, RZ ;  /* 0x000000ffff1f7224 */ /* 0x000fe200078e00ff */
[----:B------:R-:W-:-:S05]  /*a060*/  MOV R19, R2 ;  /* 0x0000000200137202 */ /* 0x000fca0000000f00 */
[----:B------:R-:W-:Y:S05]  /*a070*/  BRA.U !UP0, `(.L_x_2236) ;  /* 0x0000001908a87547 */ /* 0x000fea000b800000 */
[----:B------:R-:W0:Y:S01]  /*a080*/  LDCU UR4, c[0x0][0x758] ;  /* 0x0000eb00ff0477ac */ /* 0x000e220008000800 */
[----:B------:R-:W1:Y:S01]  /*a090*/  LDC.64 R36, c[0x0][0x760] ;  /* 0x0001d800ff247b82 */ /* 0x000e620000000a00 */
[----:B------:R-:W-:Y:S01]  /*a0a0*/  BSSY.RECONVERGENT B0, `(.L_x_2237) ;  /* 0x00001a6000007945 */ /* 0x000fe20003800200 */
[----:B------:R-:W-:Y:S01]  /*a0b0*/  MOV R40, RZ ;  /* 0x000000ff00287202 */ /* 0x000fe20000000f00 */
[----:B------:R-:W-:Y:S01]  /*a0c0*/  ULOP3.LUT UR5, UR38, 0xfffffff8, URZ, 0xc0, !UPT ;  /* 0xfffffff826057892 */ /* 0x000fe2000f8ec0ff */
[----:B------:R-:W-:-:S03]  /*a0d0*/  IMAD.MOV.U32 R31, RZ, RZ, RZ ;  /* 0x000000ffff1f7224 */ /* 0x000fc600078e00ff */
[----:B------:R-:W-:Y:S01]  /*a0e0*/  UIADD3 UR5, UPT, UPT, -UR5, URZ, URZ ;  /* 0x000000ff05057290 */ /* 0x000fe2000fffe1ff */
[----:B------:R-:W2:Y:S05]  /*a0f0*/  LDC.64 R38, c[0x0][0x768] ;  /* 0x0001da00ff267b82 */ /* 0x000eaa0000000a00 */
[----:B------:R-:W-:-:S03]  /*a100*/  MOV R30, UR5 ;  /* 0x00000005001e7c02 */ /* 0x000fc60008000f00 */
[----:B------:R-:W3:Y:S01]  /*a110*/  LDC.64 R44, c[0x0][0x760] ;  /* 0x0001d800ff2c7b82 */ /* 0x000ee20000000a00 */
[----:B0-----:R-:W-:-:S06]  /*a120*/  UIADD3 UR4, UPT, UPT, UR4, -0x4, URZ ;  /* 0xfffffffc04047890 */ /* 0x001fcc000fffe0ff */
[----:B------:R-:W-:Y:S01]  /*a130*/  MOV R19, UR4 ;  /* 0x0000000400137c02 */ /* 0x000fe20008000f00 */
[----:B------:R-:W0:Y:S06]  /*a140*/  LDC.64 R42, c[0x0][0x768] ;  /* 0x0001da00ff2a7b82 */ /* 0x000e2c0000000a00 */
.L_x_2262:
        /* <DEDUP_REMOVED lines=12> */
[----:B---3--:R-:W-:-:S06]  /*a210*/  IADD3 R4, PT, PT, R0, 0xffffffe, RZ ;  /* 0x0ffffffe00047810 */ /* 0x008fcc0007ffe0ff */
        /* <DEDUP_REMOVED lines=14> */
.L_x_2239:
[----:B------:R-:W-:Y:S01]  /*a300*/  IMAD.MOV.U32 R8, RZ, RZ, R26 ;  /* 0x000000ffff087224 */ /* 0x000fe200078e001a */
[----:B------:R-:W-:Y:S01]  /*a310*/  MOV R5, R27 ;  /* 0x0000001b00057202 */ /* 0x000fe20000000f00 */
[----:B------:R-:W-:Y:S01]  /*a320*/  IMAD.MOV.U32 R3, RZ, RZ, R15 ;  /* 0x000000ffff037224 */ /* 0x000fe200078e000f */
[----:B------:R-:W-:Y:S02]  /*a330*/  MOV R4, R14 ;  /* 0x0000000e00047202 */ /* 0x000fe40000000f00 */
[----:B------:R-:W-:-:S07]  /*a340*/  MOV R0, 0xa360 ;  /* 0x0000a36000007802 */ /* 0x000fce0000000f00 */
[----:B012---:R-:W-:Y:S05]  /*a350*/  CALL.REL.NOINC `($__internal_4_$__cuda_sm20_div_s64) ;  /* 0x000000dc00d47944 */ /* 0x007fea0003c00000 */
[----:B------:R-:W-:Y:S02]  /*a360*/  MOV R22, R6 ;  /* 0x0000000600167202 */ /* 0x000fe40000000f00 */
[----:B------:R-:W-:-:S07]  /*a370*/  MOV R23, R3 ;  /* 0x0000000300177202 */ /* 0x000fce0000000f00 */
.L_x_2240:
[----:B------:R-:W-:Y:S05]  /*a380*/  BSYNC.RECONVERGENT B1 ;  /* 0x0000000000017941 */ /* 0x000fea0003800200 */
.L_x_2238:
[----:B------:R-:W-:Y:S02]  /*a390*/  VIADD R21, R19, 0x2 ;  /* 0x0000000213157836 */ /* 0x000fe40000000000 */
[----:B--2---:R-:W-:-:S04]  /*a3a0*/  IMAD.WIDE.U32 R4, R25, 0x8, R38 ;  /* 0x0000000819047825 */ /* 0x004fc800078e0026 */
[----:B-1----:R-:W-:Y:S02]  /*a3b0*/  IMAD.WIDE.U32 R6, R21, 0x8, R36 ;  /* 0x0000000815067825 */ /* 0x002fe400078e0024 */
[----:B------:R-:W2:Y:S04]  /*a3c0*/  LDG.E.64 R4, desc[UR36][R4.64] ;  /* 0x0000002404047981 */ /* 0x000ea8000c1e1b00 */
[----:B------:R-:W3:Y:S01]  /*a3d0*/  LDG.E.64 R24, desc[UR36][R6.64] ;  /* 0x0000002406187981 */ /* 0x000ee2000c1e1b00 */
[----:B------:R-:W-:-:S04]  /*a3e0*/  IADD3 R11, P0, PT, RZ, -R22, RZ ;  /* 0x80000016ff0b7210 */ /* 0x000fc80007f1e0ff */
[----:B------:R-:W-:Y:S01]  /*a3f0*/  IADD3.X R3, PT, PT, RZ, ~R23, RZ, P0, !PT ;  /* 0x80000017ff037210 */ /* 0x000fe200007fe4ff */
[----:B------:R-:W-:-:S04]  /*a400*/  IMAD.WIDE.U32 R8, R14, R11, R26 ;  /* 0x0000000b0e087225 */ /* 0x000fc800078e001a */
[----:B------:R-:W-:-:S04]  /*a410*/  IMAD R3, R3, R14, RZ ;  /* 0x0000000e03037224 */ /* 0x000fc800078e02ff */
[----:B------:R-:W-:Y:S01]  /*a420*/  IMAD R3, R15, R11, R3 ;  /* 0x0000000b0f037224 */ /* 0x000fe200078e0203 */
[----:B------:R-:W-:-:S04]  /*a430*/  MOV R27, R31 ;  /* 0x0000001f001b7202 */ /* 0x000fc80000000f00 */
        /* <DEDUP_REMOVED lines=30> */
.L_x_2242:
        /* <DEDUP_REMOVED lines=8> */
.L_x_2243:
[----:B------:R-:W-:Y:S05]  /*a6a0*/  BSYNC.RECONVERGENT B1 ;  /* 0x0000000000017941 */ /* 0x000fea0003800200 */
.L_x_2241:
[----:B------:R-:W-:Y:S01]  /*a6b0*/  IADD3 R31, PT, PT, R19, 0x1, RZ ;  /* 0x00000001131f7810 */ /* 0x000fe20007ffe0ff */
        /* <DEDUP_REMOVED lines=41> */
.L_x_2245:
        /* <DEDUP_REMOVED lines=8> */
.L_x_2246:
[----:B------:R-:W-:Y:S05]  /*a9d0*/  BSYNC.RECONVERGENT B1 ;  /* 0x0000000000017941 */ /* 0x000fea0003800200 */
.L_x_2244:
        /* <DEDUP_REMOVED lines=42> */
.L_x_2248:
        /* <DEDUP_REMOVED lines=8> */
.L_x_2249:
[----:B------:R-:W-:Y:S05]  /*ad00*/  BSYNC.RECONVERGENT B1 ;  /* 0x0000000000017941 */ /* 0x000fea0003800200 */
.L_x_2247:
        /* <DEDUP_REMOVED lines=42> */
.L_x_2251:
        /* <DEDUP_REMOVED lines=8> */
.L_x_2252:
[----:B------:R-:W-:Y:S05]  /*b030*/  BSYNC.RECONVERGENT B1 ;  /* 0x0000000000017941 */ /* 0x000fea0003800200 */
.L_x_2250:
        /* <DEDUP_REMOVED lines=42> */
.L_x_2254:
        /* <DEDUP_REMOVED lines=8> */
.L_x_2255:
[----:B------:R-:W-:Y:S05]  /*b360*/  BSYNC.RECONVERGENT B1 ;  /* 0x0000000000017941 */ /* 0x000fea0003800200 */
.L_x_2253:
        /* <DEDUP_REMOVED lines=42> */
.L_x_2257:
        /* <DEDUP_REMOVED lines=8> */
.L_x_2258:
[----:B------:R-:W-:Y:S05]  /*b690*/  BSYNC.RECONVERGENT B1 ;  /* 0x0000000000017941 */ /* 0x000fea0003800200 */
.L_x_2256:
        /* <DEDUP_REMOVED lines=41> */
.L_x_2260:
        /* <DEDUP_REMOVED lines=8> */
.L_x_2261:
[----:B------:R-:W-:Y:S05]  /*b9b0*/  BSYNC.RECONVERGENT B1 ;  /* 0x0000000000017941 */ /* 0x000fea0003800200 */
.L_x_2259:
[----:B0-----:R-:W-:-:S06]  /*b9c0*/  IMAD.WIDE.U32 R4, R31, 0x8, R42 ;  /* 0x000000081f047825 */ /* 0x001fcc00078e002a */
[----:B------:R-:W2:Y:S01]  /*b9d0*/  LDG.E.64 R4, desc[UR36][R4.64] ;  /* 0x0000002404047981 */ /* 0x000ea2000c1e1b00 */
[----:B------:R-:W-:Y:S01]  /*b9e0*/  IADD3 R9, P0, PT, RZ, -R26, RZ ;  /* 0x8000001aff097210 */ /* 0x000fe20007f1e0ff */
[----:B------:R-:W-:Y:S01]  /*b9f0*/  IMAD.MOV.U32 R7, RZ, RZ, R25 ;  /* 0x000000ffff077224 */ /* 0x000fe200078e0019 */
[----:B------:R-:W-:Y:S01]  /*ba00*/  MOV R6, R24 ;  /* 0x0000001800067202 */ /* 0x000fe20000000f00 */
[----:B------:R-:W-:Y:S01]  /*ba10*/  IMAD.MOV.U32 R20, RZ, RZ, R14 ;  /* 0x000000ffff147224 */ /* 0x000fe200078e000e */
[----:B------:R-:W-:Y:S01]  /*ba20*/  IADD3.X R3, PT, PT, RZ, ~R27, RZ, P0, !PT ;  /* 0x8000001bff037210 */ /* 0x000fe200007fe4ff */
[----:B------:R-:W-:Y:S01]  /*ba30*/  VIADD R19, R19, 0xfffffff8 ;  /* 0xfffffff813137836 */ /* 0x000fe20000000000 */
[----:B------:R-:W-:Y:S01]  /*ba40*/  IADD3 R30, PT, PT, R30, 0x8, RZ ;  /* 0x000000081e1e7810 */ /* 0x000fe20007ffe0ff */
[----:B------:R-:W-:-:S03]  /*ba50*/  IMAD.WIDE.U32 R6, R22, R9, R6 ;  /* 0x0000000916067225 */ /* 0x000fc600078e0006 */
[----:B------:R-:W-:Y:S01]  /*ba60*/  ISETP.NE.AND P0, PT, R30, RZ, PT ;  /* 0x000000ff1e00720c */ /* 0x000fe20003f05270 */
[----:B------:R-:W-:-:S04]  /*ba70*/  IMAD R3, R3, R22, RZ ;  /* 0x0000001603037224 */ /* 0x000fc800078e02ff */
[----:B------:R-:W-:-:S05]  /*ba80*/  IMAD R3, R23, R9, R3 ;  /* 0x0000000917037224 */ /* 0x000fca00078e0203 */
[----:B------:R-:W-:-:S05]  /*ba90*/  IADD3 R3, PT, PT, R7, R3, RZ ;  /* 0x0000000307037210 */ /* 0x000fca0007ffe0ff */
[----:B--2---:R-:W-:Y:S02]  /*baa0*/  IMAD R3, R3, R4, RZ ;  /* 0x0000000403037224 */ /* 0x004fe400078e02ff */
[----:B------:R-:W-:-:S04]  /*bab0*/  IMAD.WIDE.U32 R8, R4, R6, R20 ;  /* 0x0000000604087225 */ /* 0x000fc800078e0014 */
[----:B------:R-:W-:Y:S01]  /*bac0*/  IMAD R3, R5, R6, R3 ;  /* 0x0000000605037224 */ /* 0x000fe200078e0203 */
[----:B------:R-:W-:-:S04]  /*bad0*/  MOV R40, R8 ;  /* 0x0000000800287202 */ /* 0x000fc80000000f00 */
[----:B------:R-:W-:Y:S01]  /*bae0*/  IADD3 R31, PT, PT, R9, R3, RZ ;  /* 0x00000003091f7210 */ /* 0x000fe20007ffe0ff */
[----:B------:R-:W-:Y:S06]  /*baf0*/  @P0 BRA `(.L_x_2262) ;  /* 0xffffffe400940947 */ /* 0x000fec000383ffff */
[----:B------:R-:W-:Y:S05]  /*bb00*/  BSYNC.RECONVERGENT B0 ;  /* 0x0000000000007941 */ /* 0x000fea0003800200 */
.L_x_2237:
[----:B------:R-:W-:-:S07]  /*bb10*/  IADD3 R19, PT, PT, R19, 0x3, RZ ;  /* 0x0000000313137810 */ /* 0x000fce0007ffe0ff */
.L_x_2236:
        /* <DEDUP_REMOVED lines=31> */
.L_x_2265:
        /* <DEDUP_REMOVED lines=8> */
.L_x_2266:
[----:B------:R-:W-:Y:S05]  /*bd90*/  BSYNC.RECONVERGENT B0 ;  /* 0x0000000000007941 */ /* 0x000fea0003800200 */
.L_x_2264:
[----:B------:R-:W0:Y:S01]  /*bda0*/  LDC.64 R24, c[0x0][0x760] ;  /* 0x0001d800ff187b82 */ /* 0x000e220000000a00 */
[----:B------:R-:W-:-:S07]  /*bdb0*/  IADD3 R20, PT, PT, R19, -0x1, RZ ;  /* 0xffffffff13147810 */ /* 0x000fce0007ffe0ff */
        /* <DEDUP_REMOVED lines=40> */
.L_x_2268:
        /* <DEDUP_REMOVED lines=8> */
.L_x_2269:
[----:B------:R-:W-:Y:S05]  /*c0c0*/  BSYNC.RECONVERGENT B0 ;  /* 0x0000000000007941 */ /* 0x000fea0003800200 */
.L_x_2267:
[----:B------:R-:W0:Y:S01]  /*c0d0*/  LDC.64 R6, c[0x0][0x760] ;  /* 0x0001d800ff067b82 */ /* 0x000e220000000a00 */
[----:B------:R-:W-:-:S07]  /*c0e0*/  IADD3 R36, PT, PT, R19, -0x2, RZ ;  /* 0xfffffffe13247810 */ /* 0x000fce0007ffe0ff */
[----:B------:R-:W1:Y:S01]  /*c0f0*/  LDC.64 R4, c[0x0][0x768] ;  /* 0x0001da00ff047b82 */ /* 0x000e620000000a00 */
[----:B0-----:R-:W-:-:S04]  /*c100*/  IMAD.WIDE.U32 R6, R36, 0x8, R6 ;  /* 0x0000000824067825 */ /* 0x001fc800078e0006 */
[----:B-1----:R-:W-:Y:S02]  /*c110*/  IMAD.WIDE.U32 R4, R20, 0x8, R4 ;  /* 0x0000000814047825 */ /* 0x002fe400078e0004 */
[----:B------:R-:W2:Y:S04]  /*c120*/  LDG.E.64 R20, desc[UR36][R6.64] ;  /* 0x0000002406147981 */ /* 0x000ea8000c1e1b00 */
[----:B------:R-:W3:Y:S01]  /*c130*/  LDG.E.64 R4, desc[UR36][R4.64] ;  /* 0x0000002404047981 */ /* 0x000ee2000c1e1b00 */
[----:B------:R-:W-:Y:S01]  /*c140*/  IADD3 R11, P0, PT, RZ, -R14, RZ ;  /* 0x8000000eff0b7210 */ /* 0x000fe20007f1e0ff */
[----:B------:R-:W-:Y:S01]  /*c150*/  BSSY.RECONVERGENT B0, `(.L_x_2270) ;  /* 0x000002c000007945 */ /* 0x000fe20003800200 */
[----:B------:R-:W-:Y:S02]  /*c160*/  MOV R8, R22 ;  /* 0x0000001600087202 */ /* 0x000fe40000000f00 */
[----:B------:R-:W-:Y:S01]  /*c170*/  MOV R9, R23 ;  /* 0x0000001700097202 */ /* 0x000fe20000000f00 */
[----:B------:R-:W-:Y:S01]  /*c180*/  IMAD.X R3, RZ, RZ, ~R15, P0 ;  /* 0x000000ffff037224 */ /* 0x000fe200000e0e0f */
[----:B------:R-:W-:-:S03]  /*c190*/  MOV R26, R30 ;  /* 0x0000001e001a7202 */ /* 0x000fc60000000f00 */
[----:B------:R-:W-:Y:S02]  /*c1a0*/  IMAD R3, R3, R24, RZ ;  /* 0x0000001803037224 */ /* 0x000fe400078e02ff */
[----:B------:R-:W-:-:S04]  /*c1b0*/  IMAD.WIDE.U32 R8, R24, R11, R8 ;  /* 0x0000000b18087225 */ /* 0x000fc800078e0008 */
        /* <DEDUP_REMOVED lines=29> */
.L_x_2271:
        /* <DEDUP_REMOVED lines=8> */
.L_x_2272:
[----:B------:R-:W-:Y:S05]  /*c410*/  BSYNC.RECONVERGENT B0 ;  /* 0x0000000000007941 */ /* 0x000fea0003800200 */
.L_x_2270:
        /* <DEDUP_REMOVED lines=44> */
.L_x_2274:
        /* <DEDUP_REMOVED lines=8> */
.L_x_2275:
[----:B------:R-:W-:Y:S05]  /*c760*/  BSYNC.RECONVERGENT B0 ;  /* 0x0000000000007941 */ /* 0x000fea0003800200 */
.L_x_2273:
        /* <DEDUP_REMOVED lines=15> */
[----:B------:R-:W-:Y:S01]  /*c860*/  IMAD R3, R5, R6, R3 ;  /* 0x0000000605037224 */ /* 0x000fe200078e0203 */
[----:B------:R-:W-:-:S03]  /*c870*/  MOV R40, R14 ;  /* 0x0000000e00287202 */ /* 0x000fc60000000f00 */
[----:B------:R-:W-:-:S07]  /*c880*/  IMAD.IADD R31, R15, 0x1, R3 ;  /* 0x000000010f1f7824 */ /* 0x000fce00078e0203 */
.L_x_2263:
        /* <DEDUP_REMOVED lines=31> */
.L_x_2278:
        /* <DEDUP_REMOVED lines=8> */
.L_x_2279:
[----:B------:R-:W-:Y:S05]  /*cb00*/  BSYNC.RECONVERGENT B0 ;  /* 0x0000000000007941 */ /* 0x000fea0003800200 */
.L_x_2277:
        /* <DEDUP_REMOVED lines=43> */
.L_x_2281:
        /* <DEDUP_REMOVED lines=8> */
.L_x_2282:
[----:B------:R-:W-:Y:S05]  /*ce40*/  BSYNC.RECONVERGENT B0 ;  /* 0x0000000000007941 */ /* 0x000fea0003800200 */
.L_x_2280:
        /* <DEDUP_REMOVED lines=18> */
.L_x_2276:
        /* <DEDUP_REMOVED lines=30> */
.L_x_2284:
        /* <DEDUP_REMOVED lines=8> */
.L_x_2285:
[----:B------:R-:W-:Y:S05]  /*d1d0*/  BSYNC.RECONVERGENT B0 ;  /* 0x0000000000007941 */ /* 0x000fea0003800200 */
.L_x_2283:
[----:B------:R-:W0:Y:S02]  /*d1e0*/  LDC.64 R6, c[0x0][0x768] ;  /* 0x0001da00ff067b82 */ /* 0x000e240000000a00 */
[----:B0-----:R-:W-:-:S06]  /*d1f0*/  IMAD.WIDE.U32 R6, R19, 0x8, R6 ;  /* 0x0000000813067825 */ /* 0x001fcc00078e0006 */
[----:B------:R-:W2:Y:S01]  /*d200*/  LDG.E.64 R6, desc[UR36][R6.64] ;  /* 0x0000002406067981 */ /* 0x000ea2000c1e1b00 */
[----:B------:R-:W-:Y:S02]  /*d210*/  IMAD.MOV.U32 R30, RZ, RZ, R40 ;  /* 0x000000ffff1e7224 */ /* 0x000fe400078e0028 */
[----:B--2---:R-:W-:Y:S02]  /*d220*/  IMAD R3, R5, R6, RZ ;  /* 0x0000000605037224 */ /* 0x004fe400078e02ff */
[----:B------:R-:W-:-:S04]  /*d230*/  IMAD.WIDE.U32 R8, R6, R4, R30 ;  /* 0x0000000406087225 */ /* 0x000fc800078e001e */
[----:B------:R-:W-:Y:S01]  /*d240*/  IMAD R3, R7, R4, R3 ;  /* 0x0000000407037224 */ /* 0x000fe200078e0203 */
[----:B------:R-:W-:-:S04]  /*d250*/  MOV R40, R8 ;  /* 0x0000000800287202 */ /* 0x000fc80000000f00 */
[----:B------:R-:W-:-:S07]  /*d260*/  IADD3 R31, PT, PT, R9, R3, RZ ;  /* 0x00000003091f7210 */ /* 0x000fce0007ffe0ff */
.L_x_2235:
        /* <DEDUP_REMOVED lines=15> */
.L_x_2290:
[----:B------:R-:W-:Y:S02]  /*d360*/  MOV R22, R0 ;  /* 0x0000000000167202 */ /* 0x000fe40000000f00 */
[----:B------:R-:W-:-:S05]  /*d370*/  MOV R23, R3 ;  /* 0x0000000300177202 */ /* 0x000fca0000000f00 */
        /* <DEDUP_REMOVED lines=22> */
.L_x_2289:
[----:B------:R-:W-:Y:S05]  /*d4e0*/  BSYNC.RECONVERGENT B8 ;  /* 0x0000000000087941 */ /* 0x000fea0003800200 */
.L_x_2288:
[----:B------:R-:W-:-:S05]  /*d4f0*/  IADD3 R0, P0, PT, R22, 0x8, RZ ;  /* 0x0000000816007810 */ /* 0x000fca0007f1e0ff */
[----:B------:R-:W-:Y:S01]  /*d500*/  IMAD.X R3, RZ, RZ, R23, P0 ;  /* 0x000000ffff037224 */ /* 0x000fe200000e0617 */
[----:B------:R-:W-:-:S04]  /*d510*/  ISETP.GE.U32.AND P0, PT, R0, R19, PT ;  /* 0x000000130000720c */ /* 0x000fc80003f06070 */
[----:B------:R-:W-:-:S13]  /*d520*/  ISETP.GE.U32.AND.EX P0, PT, R3, R24, PT, P0 ;  /* 0x000000180300720c */ /* 0x000fda0003f06100 */
[----:B------:R-:W-:Y:S05]  /*d530*/  @!P0 BRA `(.L_x_2290) ;  /* 0xfffffffc00888947 */ /* 0x000fea000383ffff */
.L_x_2287:
[----:B------:R-:W-:Y:S05]  /*d540*/  BSYNC.RECONVERGENT B7 ;  /* 0x0000000000077941 */ /* 0x000fea0003800200 */
.L_x_2286:
[----:B------:R-:W0:Y:S01]  /*d550*/  LDCU.64 UR4, c[0x0][0x710] ;  /* 0x0000e200ff0477ac */ /* 0x000e220008000a00 */
[----:B------:R-:W-:Y:S02]  /*d560*/  IADD3 R16, PT, PT, R16, 0x80, RZ ;  /* 0x0000008010107810 */ /* 0x000fe40007ffe0ff */
[----:B0-----:R-:W-:-:S04]  /*d570*/  IADD3 R18, P0, PT, R18, UR4, RZ ;  /* 0x0000000412127c10 */ /* 0x001fc8000ff1e0ff */
[----:B------:R-:W-:-:S05]  /*d580*/  IADD3.X R19, PT, PT, RZ, UR5, RZ, P0, !PT ;  /* 0x00000005ff137c10 */ /* 0x000fca00087fe4ff */
[----:B------:R1:W-:Y:S04]  /*d590*/  STG.E.64 desc[UR36][R18.64], RZ ;  /* 0x000000ff12007986 */ /* 0x0003e8000c101b24 */
.L_x_2223:
[----:B0-----:R-:W-:Y:S05]  /*d5a0*/  BSYNC.RECONVERGENT B6 ;  /* 0x0000000000067941 */ /* 0x001fea0003800200 */
.L_x_2222:
[----:B------:R-:W0:Y:S02]  /*d5b0*/  LDCU UR4, c[0x0][0x380] ;  /* 0x00007000ff0477ac */ /* 0x000e240008000800 */
[----:B0-----:R-:W-:-:S13]  /*d5c0*/  ISETP.GE.AND P0, PT, R16, UR4, PT ;  /* 0x0000000410007c0c */ /* 0x001fda000bf06270 */
[----:B------:R-:W-:Y:S05]  /*d5d0*/  @P0 EXIT ;  /* 0x000000000000094d */ /* 0x000fea0003800000 */
[----:B------:R-:W0:Y:S01]  /*d5e0*/  LDCU.64 UR4, c[0x0][0x390] ;  /* 0x00007200ff0477ac */ /* 0x000e220008000a00 */
[----:B------:R-:W-:Y:S01]  /*d5f0*/  MOV R5, R16 ;  /* 0x0000001000057202 */ /* 0x000fe20000000f00 */
[----:B------:R-:W-:Y:S01]  /*d600*/  IMAD.MOV.U32 R4, RZ, RZ, RZ ;  /* 0x000000ffff047224 */ /* 0x000fe200078e00ff */
[----:B------:R-:W-:Y:S01]  /*d610*/  ISETP.NE.AND P0, PT, R41, RZ, PT ;  /* 0x000000ff2900720c */ /* 0x000fe20003f05270 */
[----:B------:R-:W2:Y:S01]  /*d620*/  LDCU UR6, c[0x0][0x38c] ;  /* 0x00007180ff0677ac */ /* 0x000ea20008000800 */
[----:B------:R-:W3:Y:S01]  /*d630*/  LDCU.128 UR12, c[0x0][0x4c0] ;  /* 0x00009800ff0c77ac */ /* 0x000ee20008000c00 */
[----:B------:R-:W4:Y:S01]  /*d640*/  LDCU.64 UR8, c[0x0][0x4b8] ;  /* 0x00009700ff0877ac */ /* 0x000f220008000a00 */
[----:B0-----:R-:W-:-:S05]  /*d650*/  IMAD.HI.U32 R8, R16, UR4, R4 ;  /* 0x0000000410087c27 */ /* 0x001fca000f8e0004 */
        /* <DEDUP_REMOVED lines=10> */
[----:B------:R-:W0:Y:S01]  /*d700*/  LDCU.64 UR6, c[0x0][0x398] ;  /* 0x00007300ff0677ac */ /* 0x000e220008000a00 */
[----:B------:R-:W-:Y:S01]  /*d710*/  IMAD.MOV.U32 R8, RZ, RZ, RZ ;  /* 0x000000ffff087224 */ /* 0x000fe200078e00ff */
[----:B------:R-:W-:Y:S01]  /*d720*/  ISETP.NE.AND P0, PT, R17, 0x2, PT ;  /* 0x000000021100780c */ /* 0x000fe20003f05270 */
[----:B------:R-:W2:Y:S01]  /*d730*/  LDCU UR4, c[0x0][0x3a0] ;  /* 0x00007400ff0477ac */ /* 0x000ea20008000800 */
[----:B------:R-:W3:Y:S01]  /*d740*/  LDCU.128 UR8, c[0x0][0x4d0] ;  /* 0x00009a00ff0877ac */ /* 0x000ee20008000c00 */
[----:B------:R-:W4:Y:S01]  /*d750*/  LDCU.64 UR12, c[0x0][0x4e0] ;  /* 0x00009c00ff0c77ac */ /* 0x000f220008000a00 */
[----:B0-----:R-:W-:-:S05]  /*d760*/  IMAD.HI.U32 R10, R9, UR7, R8 ;  /* 0x00000007090a7c27 */ /* 0x001fca000f8e0008 */
        /* <DEDUP_REMOVED lines=10> */
[----:B------:R-:W0:Y:S01]  /*d810*/  LDCU.64 UR4, c[0x0][0x3a8] ;  /* 0x00007500ff0477ac */ /* 0x000e220008000a00 */
[----:B------:R-:W-:Y:S01]  /*d820*/  HFMA2 R10, -RZ, RZ, 0, 0 ;  /* 0x00000000ff0a7431 */ /* 0x000fe200000001ff */
[----:B------:R-:W-:Y:S01]  /*d830*/  ISETP.NE.AND P0, PT, R17, 0x3, PT ;  /* 0x000000031100780c */ /* 0x000fe20003f05270 */
[----:B------:R-:W2:Y:S01]  /*d840*/  LDCU UR6, c[0x0][0x3a4] ;  /* 0x00007480ff0677ac */ /* 0x000ea20008000800 */
[----:B------:R-:W3:Y:S01]  /*d850*/  LDCU.64 UR8, c[0x0][0x4e8] ;  /* 0x00009d00ff0877ac */ /* 0x000ee20008000a00 */
[----:B------:R-:W4:Y:S01]  /*d860*/  LDCU.128 UR12, c[0x0][0x4f0] ;  /* 0x00009e00ff0c77ac */ /* 0x000f220008000c00 */
[----:B0-----:R-:W-:-:S05]  /*d870*/  IMAD.HI.U32 R8, R11, UR4, R10 ;  /* 0x000000040b087c27 */ /* 0x001fca000f8e000a */
        /* <DEDUP_REMOVED lines=10> */
[----:B------:R-:W0:Y:S01]  /*d920*/  LDCU.64 UR6, c[0x0][0x3b0] ;  /* 0x00007600ff0677ac */ /* 0x000e220008000a00 */
[----:B------:R-:W-:Y:S02]  /*d930*/  MOV R8, RZ ;  /* 0x000000ff00087202 */ /* 0x000fe40000000f00 */
        /* <DEDUP_REMOVED lines=16> */
[----:B------:R-:W-:Y:S01]  /*da40*/  IMAD.MOV.U32 R10, RZ, RZ, RZ ;  /* 0x000000ffff0a7224 */ /* 0x000fe200078e00ff */
[----:B------:R-:W-:Y:S01]  /*da50*/  ISETP.NE.AND P0, PT, R17, 0x5, PT ;  /* 0x000000051100780c */ /* 0x000fe20003f05270 */
[----:B------:R-:W2:Y:S01]  /*da60*/  LDCU UR6, c[0x0][0x3bc] ;  /* 0x00007780ff0677ac */ /* 0x000ea20008000800 */
[----:B------:R-:W3:Y:S01]  /*da70*/  LDCU.64 UR8, c[0x0][0x518] ;  /* 0x0000a300ff0877ac */ /* 0x000ee20008000a00 */
[----:B------:R-:W4:Y:S01]  /*da80*/  LDCU.128 UR12, c[0x0][0x520] ;  /* 0x0000a400ff0c77ac */ /* 0x000f220008000c00 */
[----:B0-----:R-:W-:-:S05]  /*da90*/  IMAD.HI.U32 R8, R11, UR4, R10 ;  /* 0x000000040b087c27 */ /* 0x001fca000f8e000a */
        /* <DEDUP_REMOVED lines=62> */
[----:B------:R-:W-:Y:S02]  /*de80*/  MOV R10, RZ ;  /* 0x000000ff000a7202 */ /* 0x000fe40000000f00 */
        /* <DEDUP_REMOVED lines=16> */
[----:B------:R-:W-:Y:S01]  /*df90*/  HFMA2 R8, -RZ, RZ, 0, 0 ;  /* 0x00000000ff087431 */ /* 0x000fe200000001ff */
        /* <DEDUP_REMOVED lines=237> */
[----:B------:R-:W0:Y:S01]  /*ee70*/  LDCU.64 UR6, c[0x0][0x4a0] ;  /* 0x00009400ff0677ac */ /* 0x000e220008000a00 */
[----:B------:R-:W-:Y:S01]  /*ee80*/  MOV R8, RZ ;  /* 0x000000ff00087202 */ /* 0x000fe20000000f00 */
[----:B-1----:R-:W1:Y:S01]  /*ee90*/  LDC.64 R18, c[0x0][0x700] ;  /* 0x0001c000ff127b82 */ /* 0x002e620000000a00 */
[----:B------:R-:W2:Y:S01]  /*eea0*/  LDCU UR4, c[0x0][0x4a8] ;  /* 0x00009500ff0477ac */ /* 0x000ea20008000800 */
[----:B------:R-:W3:Y:S06]  /*eeb0*/  LDCU.128 UR8, c[0x0][0x6e0] ;  /* 0x0000dc00ff0877ac */ /* 0x000eec0008000c00 */
[----:B------:R-:W4:Y:S08]  /*eec0*/  LDC.64 R20, c[0x0][0x708] ;  /* 0x0001c200ff147b82 */ /* 0x000f300000000a00 */
[----:B------:R-:W5:Y:S01]  /*eed0*/  @P0 LDC.64 R12, c[0x0][0x4b0] ;  /* 0x00012c00ff0c0b82 */ /* 0x000f620000000a00 */
[----:B0-----:R-:W-:-:S05]  /*eee0*/  IMAD.HI.U32 R10, R9, UR7, R8 ;  /* 0x00000007090a7c27 */ /* 0x001fca000f8e0008 */
[----:B--2---:R-:W-:Y:S01]  /*eef0*/  SHF.R.U32.HI R11, RZ, UR4, R10 ;  /* 0x00000004ff0b7c19 */ /* 0x004fe2000801160a */
[----:B------:R-:W-:Y:S01]  /*ef00*/  @P0 IMAD.MOV.U32 R10, RZ, RZ, RZ ;  /* 0x000000ffff0a0224 */ /* 0x000fe200078e00ff */
[----:B------:R-:W0:Y:S01]  /*ef10*/  @P0 LDC R15, c[0x0][0x4ac] ;  /* 0x00012b00ff0f0b82 */ /* 0x000e220000000800 */
[----:B------:R-:W2:Y:S01]  /*ef20*/  LDCU.64 UR4, c[0x0][0x6f0] ;  /* 0x0000de00ff0477ac */ /* 0x000ea20008000a00 */
[----:B------:R-:W-:-:S06]  /*ef30*/  IADD3 R7, PT, PT, -R11, RZ, RZ ;  /* 0x000000ff0b077210 */ /* 0x000fcc0007ffe1ff */
[----:B------:R-:W1:Y:S01]  /*ef40*/  @P0 LDC.64 R16, c[0x0][0x6f8] ;  /* 0x0001be00ff100b82 */ /* 0x000e620000000a00 */
[----:B-----5:R-:W-:-:S05]  /*ef50*/  @P0 IMAD.HI.U32 R8, R11, R12, R10 ;  /* 0x0000000c0b080227 */ /* 0x020fca00078e000a */
[----:B------:R-:W-:-:S04]  /*ef60*/  @P0 SHF.R.U32.HI R8, RZ, R13, R8 ;  /* 0x0000000dff080219 */ /* 0x000fc80000011608 */
[----:B------:R-:W-:Y:S01]  /*ef70*/  @P0 IADD3 R10, PT, PT, -R8, RZ, RZ ;  /* 0x000000ff080a0210 */ /* 0x000fe20007ffe1ff */
[----:B------:R-:W-:-:S04]  /*ef80*/  IMAD R8, R7, UR6, R9 ;  /* 0x0000000607087c24 */ /* 0x000fc8000f8e0209 */
[----:B0-----:R-:W-:Y:S02]  /*ef90*/  @P0 IMAD R10, R15, R10, R11 ;  /* 0x0000000a0f0a0224 */ /* 0x001fe400078e020b */
[C---:B---3--:R-:W-:Y:S02]  /*efa0*/  IMAD R39, R8.reuse, UR8, R39 ;  /* 0x0000000808277c24 */ /* 0x048fe4000f8e0227 */
[C---:B------:R-:W-:Y:S02]  /*efb0*/  IMAD R6, R8.reuse, UR9, R6 ;  /* 0x0000000908067c24 */ /* 0x040fe4000f8e0206 */
[C---:B------:R-:W-:Y:S02]  /*efc0*/  IMAD R5, R8.reuse, UR10, R5 ;  /* 0x0000000a08057c24 */ /* 0x040fe4000f8e0205 */
[C---:B------:R-:W-:Y:S02]  /*efd0*/  IMAD R4, R8.reuse, UR11, R4 ;  /* 0x0000000b08047c24 */ /* 0x040fe4000f8e0204 */
[----:B--2---:R-:W-:-:S02]  /*efe0*/  IMAD R3, R8, UR4, R3 ;  /* 0x0000000408037c24 */ /* 0x004fc4000f8e0203 */
[----:B------:R-:W-:Y:S02]  /*eff0*/  IMAD R0, R8, UR5, R0 ;  /* 0x0000000508007c24 */ /* 0x000fe4000f8e0200 */
[C---:B-1----:R-:W-:Y:S02]  /*f000*/  @P0 IMAD R39, R10.reuse, R16, R39 ;  /* 0x000000100a270224 */ /* 0x042fe400078e0227 */
[C---:B------:R-:W-:Y:S02]  /*f010*/  @P0 IMAD R6, R10.reuse, R17, R6 ;  /* 0x000000110a060224 */ /* 0x040fe400078e0206 */
[C---:B------:R-:W-:Y:S02]  /*f020*/  @P0 IMAD R5, R10.reuse, R18, R5 ;  /* 0x000000120a050224 */ /* 0x040fe400078e0205 */
[C---:B------:R-:W-:Y:S02]  /*f030*/  @P0 IMAD R4, R10.reuse, R19, R4 ;  /* 0x000000130a040224 */ /* 0x040fe400078e0204 */
[----:B----4-:R-:W-:-:S02]  /*f040*/  @P0 IMAD R3, R10, R20, R3 ;  /* 0x000000140a030224 */ /* 0x010fc400078e0203 */
[----:B------:R-:W-:-:S07]  /*f050*/  @P0 IMAD R0, R10, R21, R0 ;  /* 0x000000150a000224 */ /* 0x000fce00078e0200 */
.L_x_2291:
[----:B------:R-:W0:Y:S01]  /*f060*/  LDCU.128 UR4, c[0x0][0x710] ;  /* 0x0000e200ff0477ac */ /* 0x000e220008000c00 */
[----:B------:R-:W2:Y:S01]  /*f070*/  LDCU.128 UR12, c[0x0][0x730] ;  /* 0x0000e600ff0c77ac */ /* 0x000ea20008000c00 */
[----:B------:R-:W3:Y:S01]  /*f080*/  LDCU.128 UR8, c[0x0][0x720] ;  /* 0x0000e400ff0877ac */ /* 0x000ee20008000c00 */
[----:B0-----:R-:W-:-:S05]  /*f090*/  IADD3 R6, P0, PT, R6, UR6, RZ ;  /* 0x0000000606067c10 */ /* 0x001fca000ff1e0ff */
[----:B------:R-:W-:Y:S01]  /*f0a0*/  IMAD.X R7, RZ, RZ, UR7, P0 ;  /* 0x00000007ff077e24 */ /* 0x000fe200080e06ff */
[----:B--2---:R-:W-:Y:S01]  /*f0b0*/  IADD3 R26, P2, PT, R3, UR12, RZ ;  /* 0x0000000c031a7c10 */ /* 0x004fe2000ff5e0ff */
[----:B------:R-:W0:Y:S04]  /*f0c0*/  LDCU.64 UR6, c[0x0][0x740] ;  /* 0x0000e800ff0677ac */ /* 0x000e280008000a00 */
[----:B------:R-:W0:Y:S01]  /*f0d0*/  LDG.E.64 R6, desc[UR36][R6.64] ;  /* 0x0000002406067981 */ /* 0x000e22000c1e1b00 */
        /* <DEDUP_REMOVED lines=10> */
[----:B-1----:R2:W5:Y:S01]  /*f180*/  LDG.E.64 R18, desc[UR36][R4.64] ;  /* 0x0000002404127981 */ /* 0x002562000c1e1b00 */
[----:B------:R-:W-:Y:S01]  /*f190*/  IADD3 R38, P1, PT, R39, UR4, RZ ;  /* 0x0000000427267c10 */ /* 0x000fe2000ff3e0ff */
[----:B------:R-:W-:Y:S03]  /*f1a0*/  BSSY.RECONVERGENT B6, `(.L_x_2292) ;  /* 0x0000015000067945 */ /* 0x000fe60003800200 */
[----:B------:R-:W-:-:S02]  /*f1b0*/  IADD3.X R39, PT, PT, RZ, UR5, RZ, P1, !PT ;  /* 0x00000005ff277c10 */ /* 0x000fc40008ffe4ff */
[----:B0-----:R-:W-:-:S04]  /*f1c0*/  ISETP.NE.U32.AND P0, PT, R6, UR6, PT ;  /* 0x0000000606007c0c */ /* 0x001fc8000bf05070 */
        /* <DEDUP_REMOVED lines=17> */
[----:B--2--5:R-:W-:Y:S05]  /*f2e0*/  CALL.ABS.NOINC R14 ;  /* 0x000000000e007343 */ /* 0x024fea0003c00000 */
.L_x_2293:
[----:B------:R-:W-:Y:S05]  /*f2f0*/  BSYNC.RECONVERGENT B6 ;  /* 0x0000000000067941 */ /* 0x000fea0003800200 */
.L_x_2292:
        /* <DEDUP_REMOVED lines=21> */
.L_x_2295:
[----:B------:R-:W-:Y:S05]  /*f450*/  BSYNC.RECONVERGENT B6 ;  /* 0x0000000000067941 */ /* 0x000fea0003800200 */
.L_x_2294:
        /* <DEDUP_REMOVED lines=10> */
[----:B------:R-:W0:Y:S01]  /*f500*/  LDCU.64 UR4, c[0x4][0x128] ;  /* 0x01002500ff0477ac */ /* 0x000e220008000a00 */
[----:B------:R-:W-:Y:S01]  /*f510*/  HFMA2 R8, -RZ, RZ, 0, 2.6226043701171875e-06 ;  /* 0x0000002cff087431 */ /* 0x000fe200000001ff */
[----:B------:R-:W-:Y:S01]  /*f520*/  MOV R12, 0x1 ;  /* 0x00000001000c7802 */ /* 0x000fe20000000f00 */
[----:B------:R1:W2:Y:S01]  /*f530*/  LDC.64 R14, c[0x4][R0] ;  /* 0x01000000000e7b82 */ /* 0x0002a20000000a00 */
[----:B------:R-:W3:Y:S01]  /*f540*/  LDCU.64 UR6, c[0x4][0x110] ;  /* 0x01002200ff0677ac */ /* 0x000ee20008000a00 */
[----:B------:R-:W-:Y:S01]  /*f550*/  IMAD.MOV.U32 R13, RZ, RZ, RZ ;  /* 0x000000ffff0d7224 */ /* 0x000fe200078e00ff */
[----:B------:R-:W4:Y:S01]  /*f560*/  LDCU.64 UR8, c[0x4][0x8] ;  /* 0x01000100ff0877ac */ /* 0x000f220008000a00 */
[----:B0-----:R-:W-:Y:S02]  /*f570*/  MOV R4, UR4 ;  /* 0x0000000400047c02 */ /* 0x001fe40008000f00 */
[----:B------:R-:W-:Y:S01]  /*f580*/  MOV R5, UR5 ;  /* 0x0000000500057c02 */ /* 0x000fe20008000f00 */
[----:B---3--:R-:W-:Y:S01]  /*f590*/  IMAD.U32 R6, RZ, RZ, UR6 ;  /* 0x00000006ff067e24 */ /* 0x008fe2000f8e00ff */
[----:B------:R-:W-:-:S02]  /*f5a0*/  MOV R7, UR7 ;  /* 0x0000000700077c02 */ /* 0x000fc40008000f00 */
[----:B----4-:R-:W-:Y:S01]  /*f5b0*/  MOV R10, UR8 ;  /* 0x00000008000a7c02 */ /* 0x010fe20008000f00 */
[----:B-1----:R-:W-:-:S07]  /*f5c0*/  IMAD.U32 R11, RZ, RZ, UR9 ;  /* 0x00000009ff0b7e24 */ /* 0x002fce000f8e00ff */
[----:B------:R-:W-:-:S07]  /*f5d0*/  LEPC R20, `(.L_x_2297) ;  /* 0x000000001014794e */ /* 0x000fce0000000000 */
[----:B--2---:R-:W-:Y:S05]  /*f5e0*/  CALL.ABS.NOINC R14 ;  /* 0x000000000e007343 */ /* 0x004fea0003c00000 */
.L_x_2297:
[----:B------:R-:W-:Y:S05]  /*f5f0*/  BSYNC.RECONVERGENT B6 ;  /* 0x0000000000067941 */ /* 0x000fea0003800200 */
.L_x_2296:
[----:B------:R-:W0:Y:S02]  /*f600*/  LDCU.64 UR4, c[0x0][0x750] ;  /* 0x0000ea00ff0477ac */ /* 0x000e240008000a00 */
[----:B0-----:R-:W-:Y:S02]  /*f610*/  UISETP.GT.U32.AND UP0, UPT, UR4, URZ, UPT ;  /* 0x000000ff0400728c */ /* 0x001fe4000bf04070 */
[----:B------:R-:W-:Y:S02]  /*f620*/  IMAD R3, R19, UR4, RZ ;  /* 0x0000000413037c24 */ /* 0x000fe4000f8e02ff */
[----:B------:R-:W-:Y:S01]  /*f630*/  IMAD.WIDE.U32 R4, R18, UR4, RZ ;  /* 0x0000000412047c25 */ /* 0x000fe2000f8e00ff */
[----:B------:R-:W-:-:S03]  /*f640*/  UISETP.GT.AND.EX UP0, UPT, UR5, URZ, UPT, UP0 ;  /* 0x000000ff0500728c */ /* 0x000fc6000bf04300 */
[----:B------:R-:W-:Y:S01]  /*f650*/  IMAD R3, R18, UR5, R3 ;  /* 0x0000000512037c24 */ /* 0x000fe2000f8e0203 */
[----:B------:R-:W-:-:S04]  /*f660*/  MOV R33, R4 ;  /* 0x0000000400217202 */ /* 0x000fc80000000f00 */
[----:B------:R-:W-:Y:S01]  /*f670*/  IADD3 R32, PT, PT, R5, R3, RZ ;  /* 0x0000000305207210 */ /* 0x000fe20007ffe0ff */
[----:B------:R-:W-:Y:S06]  /*f680*/  BRA.U UP0, `(.L_x_2298) ;  /* 0x0000000100b47547 */ /* 0x000fec000b800000 */
        /* <DEDUP_REMOVED lines=23> */
[----:B------:R-:W-:Y:S02]  /*f800*/  @P0 IADD3 R33, PT, PT, -R4, R33, RZ ;  /* 0x0000002104210210 */ /* 0x000fe40007ffe1ff */
[----:B------:R-:W-:-:S05]  /*f810*/  @!P1 LOP3.LUT R33, RZ, R4, RZ, 0x33, !PT ;  /* 0x00000004ff219212 */ /* 0x000fca00078e33ff */
[----:B------:R-:W-:Y:S01]  /*f820*/  IMAD.MOV.U32 R4, RZ, RZ, R33 ;  /* 0x000000ffff047224 */ /* 0x000fe200078e0021 */
[----:B------:R-:W-:Y:S06]  /*f830*/  BRA `(.L_x_2301) ;  /* 0x0000000000207947 */ /* 0x000fec0003800000 */
.L_x_2300:
[----:B------:R-:W-:Y:S01]  /*f840*/  MOV R0, R4 ;  /* 0x0000000400007202 */ /* 0x000fe20000000f00 */
[----:B------:R-:W-:Y:S01]  /*f850*/  IMAD.MOV.U32 R12, RZ, RZ, R5 ;  /* 0x000000ffff0c7224 */ /* 0x000fe200078e0005 */
[----:B------:R-:W-:Y:S02]  /*f860*/  MOV R10, R33 ;  /* 0x00000021000a7202 */ /* 0x000fe40000000f00 */
[----:B------:R-:W-:Y:S02]  /*f870*/  MOV R11, R32 ;  /* 0x00000020000b7202 */ /* 0x000fe40000000f00 */
[----:B------:R-:W-:-:S07]  /*f880*/  MOV R13, 0xf8a0 ;  /* 0x0000f8a0000d7802 */ /* 0x000fce0000000f00 */
[----:B------:R-:W-:Y:S05]  /*f890*/  CALL.REL.NOINC `($__internal_5_$__cuda_sm20_rem_s64) ;  /* 0x0000008c00e07944 */ /* 0x000fea0003c00000 */
[----:B------:R-:W-:Y:S01]  /*f8a0*/  IMAD.MOV.U32 R4, RZ, RZ, R0 ;  /* 0x000000ffff047224 */ /* 0x000fe200078e0000 */
[----:B------:R-:W-:-:S07]  /*f8b0*/  MOV R5, R3 ;  /* 0x0000000300057202 */ /* 0x000fce0000000f00 */
.L_x_2301:
[----:B------:R-:W-:Y:S05]  /*f8c0*/  BSYNC.RECONVERGENT B0 ;  /* 0x0000000000007941 */ /* 0x000fea0003800200 */
.L_x_2299:
        /* <DEDUP_REMOVED lines=9> */
.L_x_2298:
        /* <DEDUP_REMOVED lines=13> */
[----:B------:R-:W-:Y:S01]  /*fa30*/  MOV R2, UR4 ;  /* 0x0000000400027c02 */ /* 0x000fe20008000f00 */
[----:B------:R-:W0:Y:S06]  /*fa40*/  LDC.64 R40, c[0x0][0x768] ;  /* 0x0001da00ff287b82 */ /* 0x000e2c0000000a00 */
.L_x_2329:
        /* <DEDUP_REMOVED lines=27> */
.L_x_2306:
        /* <DEDUP_REMOVED lines=8> */
.L_x_2307:
[----:B------:R-:W-:Y:S05]  /*fc80*/  BSYNC.RECONVERGENT B1 ;  /* 0x0000000000017941 */ /* 0x000fea0003800200 */
.L_x_2305:
        /* <DEDUP_REMOVED lines=44> */
.L_x_2309:
        /* <DEDUP_REMOVED lines=8> */
.L_x_2310:
[----:B------:R-:W-:Y:S05]  /*ffd0*/  BSYNC.RECONVERGENT B1 ;  /* 0x0000000000017941 */ /* 0x000fea0003800200 */
.L_x_2308:
        /* <DEDUP_REMOVED lines=42> */
.L_x_2312:
        /* <DEDUP_REMOVED lines=8> */
.L_x_2313:
[----:B------:R-:W-:Y:S05]  /*10300*/  BSYNC.RECONVERGENT B1 ;  /* 0x0000000000017941 */ /* 0x000fea0003800200 */
.L_x_2311:
        /* <DEDUP_REMOVED lines=42> */
.L_x_2315:
        /* <DEDUP_REMOVED lines=8> */
.L_x_2316:
[----:B------:R-:W-:Y:S05]  /*10630*/  BSYNC.RECONVERGENT B1 ;  /* 0x0000000000017941 */ /* 0x000fea0003800200 */
.L_x_2314:
        /* <DEDUP_REMOVED lines=42> */
.L_x_2318:
        /* <DEDUP_REMOVED lines=8> */
.L_x_2319:
[----:B------:R-:W-:Y:S05]  /*10960*/  BSYNC.RECONVERGENT B1 ;  /* 0x0000000000017941 */ /* 0x000fea0003800200 */
.L_x_2317:
        /* <DEDUP_REMOVED lines=42> */
.L_x_2321:
        /* <DEDUP_REMOVED lines=8> */
.L_x_2322:
[----:B------:R-:W-:Y:S05]  /*10c90*/  BSYNC.RECONVERGENT B1 ;  /* 0x0000000000017941 */ /* 0x000fea0003800200 */
.L_x_2320:
        /* <DEDUP_REMOVED lines=42> */
.L_x_2324:
        /* <DEDUP_REMOVED lines=8> */
.L_x_2325:
[----:B------:R-:W-:Y:S05]  /*10fc0*/  BSYNC.RECONVERGENT B1 ;  /* 0x0000000000017941 */ /* 0x000fea0003800200 */
.L_x_2323:
        /* <DEDUP_REMOVED lines=41> */
.L_x_2327:
        /* <DEDUP_REMOVED lines=8> */
.L_x_2328:
[----:B------:R-:W-:Y:S05]  /*112e0*/  BSYNC.RECONVERGENT B1 ;  /* 0x0000000000017941 */ /* 0x000fea0003800200 */
.L_x_2326:
        /* <DEDUP_REMOVED lines=21> */
.L_x_2304:
[----:B------:R-:W-:-:S07]  /*11440*/  IADD3 R2, PT, PT, R2, 0x3, RZ ;  /* 0x0000000302027810 */ /* 0x000fce0007ffe0ff */
.L_x_2303:
        /* <DEDUP_REMOVED lines=31> */
.L_x_2332:
        /* <DEDUP_REMOVED lines=8> */
.L_x_2333:
[----:B------:R-:W-:Y:S05]  /*116c0*/  BSYNC.RECONVERGENT B0 ;  /* 0x0000000000007941 */ /* 0x000fea0003800200 */
.L_x_2331:
        /* <DEDUP_REMOVED lines=45> */
.L_x_2335:
        /* <DEDUP_REMOVED lines=8> */
.L_x_2336:
[----:B------:R-:W-:Y:S05]  /*11a20*/  BSYNC.RECONVERGENT B0 ;  /* 0x0000000000007941 */ /* 0x000fea0003800200 */
.L_x_2334:
        /* <DEDUP_REMOVED lines=44> */
.L_x_2338:
        /* <DEDUP_REMOVED lines=8> */
.L_x_2339:
[----:B------:R-:W-:Y:S05]  /*11d70*/  BSYNC.RECONVERGENT B0 ;  /* 0x0000000000007941 */ /* 0x000fea0003800200 */
.L_x_2337:
        /* <DEDUP_REMOVED lines=44> */
.L_x_2341:
        /* <DEDUP_REMOVED lines=8> */
.L_x_2342:
[----:B------:R-:W-:Y:S05]  /*120c0*/  BSYNC.RECONVERGENT B0 ;  /* 0x0000000000007941 */ /* 0x000fea0003800200 */
.L_x_2340:
        /* <DEDUP_REMOVED lines=18> */
.L_x_2330:
        /* <DEDUP_REMOVED lines=31> */
.L_x_2345:
        /* <DEDUP_REMOVED lines=8> */
.L_x_2346:
[----:B------:R-:W-:Y:S05]  /*12460*/  BSYNC.RECONVERGENT B0 ;  /* 0x0000000000007941 */ /* 0x000fea0003800200 */
.L_x_2344:
        /* <DEDUP_REMOVED lines=45> */
.L_x_2348:
        /* <DEDUP_REMOVED lines=8> */
.L_x_2349:
[----:B------:R-:W-:Y:S05]  /*127c0*/  BSYNC.RECONVERGENT B0 ;  /* 0x0000000000007941 */ /* 0x000fea0003800200 */
.L_x_2347:
        /* <DEDUP_REMOVED lines=15> */
[----:B------:R-:W-:Y:S01]  /*128c0*/  IMAD R3, R25, R4, R3 ;  /* 0x0000000419037224 */ /* 0x000fe200078e0203 */
[----:B------:R-:W-:-:S04]  /*128d0*/  MOV R23, R14 ;  /* 0x0000000e00177202 */ /* 0x000fc80000000f00 */
[----:B------:R-:W-:-:S07]  /*128e0*/  IADD3 R22, PT, PT, R15, R3, RZ ;  /* 0x000000030f167210 */ /* 0x000fce0007ffe0ff */
.L_x_2343:
        /* <DEDUP_REMOVED lines=30> */
.L_x_2351:
        /* <DEDUP_REMOVED lines=8> */
.L_x_2352:
[----:B------:R-:W-:Y:S05]  /*12b50*/  BSYNC.RECONVERGENT B0 ;  /* 0x0000000000007941 */ /* 0x000fea0003800200 */
.L_x_2350:
        /* <DEDUP_REMOVED lines=8> */
[----:B------:R-:W-:-:S04]  /*12be0*/  MOV R23, R6 ;  /* 0x0000000600177202 */ /* 0x000fc80000000f00 */
[----:B------:R-:W-:-:S07]  /*12bf0*/  IADD3 R22, PT, PT, R7, R5, RZ ;  /* 0x0000000507167210 */ /* 0x000fce0007ffe0ff */
.L_x_2302:
[----:B------:R-:W0:Y:S01]  /*12c00*/  LDCU.64 UR4, c[0x0][0x770] ;  /* 0x0000ee00ff0477ac */ /* 0x000e220008000a00 */
[----:B------:R-:W-:Y:S01]  /*12c10*/  BSSY.RECONVERGENT B6, `(.L_x_2353) ;  /* 0x000002a000067945 */ /* 0x000fe20003800200 */
        /* <DEDUP_REMOVED lines=13> */
.L_x_2357:
        /* <DEDUP_REMOVED lines=22> */
.L_x_2356:
[----:B------:R-:W-:Y:S05]  /*12e50*/  BSYNC.RECONVERGENT B7 ;  /* 0x0000000000077941 */ /* 0x000fea0003800200 */
.L_x_2355:
[----:B------:R-:W-:-:S04]  /*12e60*/  IADD3 R16, P0, PT, R16, 0x8, RZ ;  /* 0x0000000810107810 */ /* 0x000fc80007f1e0ff */
[----:B------:R-:W-:Y:S02]  /*12e70*/  IADD3.X R17, PT, PT, RZ, R17, RZ, P0, !PT ;  /* 0x00000011ff117210 */ /* 0x000fe400007fe4ff */
[----:B------:R-:W-:-:S04]  /*12e80*/  ISETP.GE.U32.AND P0, PT, R16, R19, PT ;  /* 0x000000131000720c */ /* 0x000fc80003f06070 */
[----:B------:R-:W-:-:S13]  /*12e90*/  ISETP.GE.U32.AND.EX P0, PT, R17, R18, PT, P0 ;  /* 0x000000121100720c */ /* 0x000fda0003f06100 */
[----:B------:R-:W-:Y:S05]  /*12ea0*/  @!P0 BRA `(.L_x_2357) ;  /* 0xfffffffc00908947 */ /* 0x000fea000383ffff */
.L_x_2354:
[----:B------:R-:W-:Y:S05]  /*12eb0*/  BSYNC.RECONVERGENT B6 ;  /* 0x0000000000067941 */ /* 0x000fea0003800200 */
.L_x_2353:
[----:B------:R-:W-:Y:S01]  /*12ec0*/  STG.E.64 desc[UR36][R38.64], RZ ;  /* 0x000000ff26007986 */ /* 0x000fe2000c101b24 */
[----:B------:R-:W-:Y:S05]  /*12ed0*/  EXIT ;  /* 0x000000000000794d */ /* 0x000fea0003800000 */
.L_x_2094:
[----:B------:R-:W1:Y:S02]  /*12ee0*/  LDC R18, c[0x0][0x388] ;  /* 0x0000e200ff127b82 */ /* 0x000e640000000800 */
[----:B-1----:R-:W-:-:S13]  /*12ef0*/  ISETP.NE.AND P0, PT, R18, RZ, PT ;  /* 0x000000ff1200720c */ /* 0x002fda0003f05270 */
[----:B------:R-:W-:Y:S05]  /*12f00*/  @P0 BRA `(.L_x_2358) ;  /* 0x0000000c00c80947 */ /* 0x000fea0003800000 */
[----:B------:R-:W1:Y:S01]  /*12f10*/  LDCU UR4, c[0x0][0x380] ;  /* 0x00007000ff0477ac */ /* 0x000e620008000800 */
[----:B------:R-:W-:Y:S01]  /*12f20*/  BSSY.RECONVERGENT B6, `(.L_x_2359) ;  /* 0x0000078000067945 */ /* 0x000fe20003800200 */
[----:B-1----:R-:W-:-:S13]  /*12f30*/  ISETP.GE.AND P0, PT, R16, UR4, PT ;  /* 0x0000000410007c0c */ /* 0x002fda000bf06270 */
[----:B------:R-:W-:Y:S05]  /*12f40*/  @P0 BRA `(.L_x_2360) ;  /* 0x0000000400d40947 */ /* 0x000fea0003800000 */
[----:B------:R-:W0:Y:S01]  /*12f50*/  LDC.64 R2, c[0x0][0x718] ;  /* 0x0001c600ff027b82 */ /* 0x000e220000000a00 */
[----:B------:R-:W1:Y:S07]  /*12f60*/  LDCU.64 UR4, c[0x0][0x740] ;  /* 0x0000e800ff0477ac */ /* 0x000e6e0008000a00 */
[----:B------:R-:W2:Y:S08]  /*12f70*/  LDC.64 R18, c[0x0][0x720] ;  /* 0x0001c800ff127b82 */ /* 0x000eb00000000a00 */
[----:B------:R-:W3:Y:S08]  /*12f80*/  LDC.64 R22, c[0x0][0x728] ;  /* 0x0001ca00ff167b82 */ /* 0x000ef00000000a00 */
[----:B------:R-:W4:Y:S01]  /*12f90*/  LDC.64 R24, c[0x0][0x730] ;  /* 0x0001cc00ff187b82 */ /* 0x000f220000000a00 */
[----:B0-----:R-:W1:Y:S04]  /*12fa0*/  LDG.E.64 R2, desc[UR36][R2.64] ;  /* 0x0000002402027981 */ /* 0x001e68000c1e1b00 */
[----:B--2---:R-:W5:Y:S04]  /*12fb0*/  LDG.E.64 R18, desc[UR36][R18.64] ;  /* 0x0000002412127981 */ /* 0x004f68000c1e1b00 */
[----:B---3--:R-:W5:Y:S04]  /*12fc0*/  LDG.E.64 R22, desc[UR36][R22.64] ;  /* 0x0000002416167981 */ /* 0x008f68000c1e1b00 */
[----:B----4-:R-:W5:Y:S01]  /*12fd0*/  LDG.E.64 R24, desc[UR36][R24.64] ;  /* 0x0000002418187981 */ /* 0x010f62000c1e1b00 */
[----:B-1----:R-:W-:-:S04]  /*12fe0*/  ISETP.NE.U32.AND P0, PT, R2, UR4, PT ;  /* 0x0000000402007c0c */ /* 0x002fc8000bf05070 */
        /* <DEDUP_REMOVED lines=18> */
.L_x_2361:
        /* <DEDUP_REMOVED lines=20> */
.L_x_2362:
[----:B------:R-:W0:Y:S01]  /*13250*/  LDCU.128 UR4, c[0x0][0x740] ;  /* 0x0000e800ff0477ac */ /* 0x000e220008000c00 */
[----:B------:R-:W-:-:S04]  /*13260*/  IADD3 R0, P1, PT, -R22, R24, RZ ;  /* 0x0000001816007210 */ /* 0x000fc80007f3e1ff */
[----:B------:R-:W-:Y:S02]  /*13270*/  IADD3.X R2, PT, PT, ~R23, R25, RZ, P1, !PT ;  /* 0x0000001917027210 */ /* 0x000fe40000ffe5ff */
[C---:B0-----:R-:W-:Y:S02]  /*13280*/  ISETP.GT.U32.AND P0, PT, R0.reuse, UR6, PT ;  /* 0x0000000600007c0c */ /* 0x041fe4000bf04070 */
[----:B------:R-:W-:Y:S02]  /*13290*/  ISETP.GE.U32.AND P1, PT, R0, UR4, PT ;  /* 0x0000000400007c0c */ /* 0x000fe4000bf26070 */
[C---:B------:R-:W-:Y:S02]  /*132a0*/  ISETP.GT.AND.EX P0, PT, R2.reuse, UR7, PT, P0 ;  /* 0x0000000702007c0c */ /* 0x040fe4000bf04300 */
        /* <DEDUP_REMOVED lines=18> */
.L_x_2363:
        /* <DEDUP_REMOVED lines=12> */
[----:B------:R-:W-:Y:S01]  /*13490*/  BSSY.RECONVERGENT B7, `(.L_x_2364) ;  /* 0x000001d000077945 */ /* 0x000fe20003800200 */
.L_x_2367:
        /* <DEDUP_REMOVED lines=22> */
.L_x_2366:
[----:B------:R-:W-:Y:S05]  /*13600*/  BSYNC.RECONVERGENT B8 ;  /* 0x0000000000087941 */ /* 0x000fea0003800200 */
.L_x_2365:
[----:B------:R-:W-:-:S04]  /*13610*/  IADD3 R18, P0, PT, R18, 0x8, RZ ;  /* 0x0000000812127810 */ /* 0x000fc80007f1e0ff */
[----:B------:R-:W-:Y:S02]  /*13620*/  IADD3.X R19, PT, PT, RZ, R19, RZ, P0, !PT ;  /* 0x00000013ff137210 */ /* 0x000fe400007fe4ff */
[----:B------:R-:W-:-:S04]  /*13630*/  ISETP.GE.U32.AND P0, PT, R18, R17, PT ;  /* 0x000000111200720c */ /* 0x000fc80003f06070 */
[----:B------:R-:W-:-:S13]  /*13640*/  ISETP.GE.U32.AND.EX P0, PT, R19, R26, PT, P0 ;  /* 0x0000001a1300720c */ /* 0x000fda0003f06100 */
[----:B------:R-:W-:Y:S05]  /*13650*/  @!P0 BRA `(.L_x_2367) ;  /* 0xfffffffc00908947 */ /* 0x000fea000383ffff */
[----:B------:R-:W-:Y:S05]  /*13660*/  BSYNC.RECONVERGENT B7 ;  /* 0x0000000000077941 */ /* 0x000fea0003800200 */
.L_x_2364:
[----:B------:R-:W0:Y:S01]  /*13670*/  LDC.64 R2, c[0x0][0x710] ;  /* 0x0001c400ff027b82 */ /* 0x000e220000000a00 */
[----:B------:R-:W-:Y:S01]  /*13680*/  IADD3 R16, PT, PT, R16, 0x80, RZ ;  /* 0x0000008010107810 */ /* 0x000fe20007ffe0ff */
[----:B0-----:R1:W-:Y:S06]  /*13690*/  STG.E.64 desc[UR36][R2.64], RZ ;  /* 0x000000ff02007986 */ /* 0x0013ec000c101b24 */
.L_x_2360:
[----:B0-----:R-:W-:Y:S05]  /*136a0*/  BSYNC.RECONVERGENT B6 ;  /* 0x0000000000067941 */ /* 0x001fea0003800200 */
.L_x_2359:
        /* <DEDUP_REMOVED lines=31> */
.L_x_2368:
[----:B------:R-:W0:Y:S02]  /*138a0*/  LDCU.64 UR4, c[0x0][0x750] ;  /* 0x0000ea00ff0477ac */ /* 0x000e240008000a00 */
        /* <DEDUP_REMOVED lines=19> */
.L_x_2369:
        /* <DEDUP_REMOVED lines=24> */
.L_x_2370:
        /* <DEDUP_REMOVED lines=12> */
[----:B------:R-:W-:Y:S01]  /*13c20*/  BSSY.RECONVERGENT B6, `(.L_x_2371) ;  /* 0x000001d000067945 */ /* 0x000fe20003800200 */
.L_x_2374:
        /* <DEDUP_REMOVED lines=22> */
.L_x_2373:
[----:B------:R-:W-:Y:S05]  /*13d90*/  BSYNC.RECONVERGENT B7 ;  /* 0x0000000000077941 */ /* 0x000fea0003800200 */
.L_x_2372:
[----:B------:R-:W-:-:S04]  /*13da0*/  IADD3 R16, P0, PT, R16, 0x8, RZ ;  /* 0x0000000810107810 */ /* 0x000fc80007f1e0ff */
[----:B------:R-:W-:Y:S02]  /*13db0*/  IADD3.X R17, PT, PT, RZ, R17, RZ, P0, !PT ;  /* 0x00000011ff117210 */ /* 0x000fe400007fe4ff */
[----:B------:R-:W-:-:S04]  /*13dc0*/  ISETP.GE.U32.AND P0, PT, R16, R25, PT ;  /* 0x000000191000720c */ /* 0x000fc80003f06070 */
[----:B------:R-:W-:-:S13]  /*13dd0*/  ISETP.GE.U32.AND.EX P0, PT, R17, R24, PT, P0 ;  /* 0x000000181100720c */ /* 0x000fda0003f06100 */
[----:B------:R-:W-:Y:S05]  /*13de0*/  @!P0 BRA `(.L_x_2374) ;  /* 0xfffffffc00908947 */ /* 0x000fea000383ffff */
[----:B------:R-:W-:Y:S05]  /*13df0*/  BSYNC.RECONVERGENT B6 ;  /* 0x0000000000067941 */ /* 0x000fea0003800200 */
.L_x_2371:
[----:B------:R-:W0:Y:S02]  /*13e00*/  LDC.64 R2, c[0x0][0x710] ;  /* 0x0001c400ff027b82 */ /* 0x000e240000000a00 */
[----:B0-----:R-:W-:Y:S01]  /*13e10*/  STG.E.64 desc[UR36][R2.64], RZ ;  /* 0x000000ff02007986 */ /* 0x001fe2000c101b24 */
[----:B------:R-:W-:Y:S05]  /*13e20*/  EXIT ;  /* 0x000000000000794d */ /* 0x000fea0003800000 */
.L_x_2358:
[----:B------:R-:W1:Y:S01]  /*13e30*/  LDCU UR4, c[0x0][0x380] ;  /* 0x00007000ff0477ac */ /* 0x000e620008000800 */
[----:B------:R-:W-:Y:S01]  /*13e40*/  VIADD R18, R18, 0xffffffff ;  /* 0xffffffff12127836 */ /* 0x000fe20000000000 */
[----:B------:R-:W-:Y:S04]  /*13e50*/  BSSY.RECONVERGENT B6, `(.L_x_2375) ;  /* 0x0000224000067945 */ /* 0x000fe80003800200 */
[----:B------:R-:W-:-:S04]  /*13e60*/  VIMNMX.U32 R17, PT, PT, R18, 0x18, PT ;  /* 0x0000001812117848 */ /* 0x000fc80003fe0000 */
[----:B------:R-:W-:Y:S02]  /*13e70*/  IADD3 R17, PT, PT, R17, 0x1, RZ ;  /* 0x0000000111117810 */ /* 0x000fe40007ffe0ff */
[----:B-1----:R-:W-:-:S13]  /*13e80*/  ISETP.GE.AND P0, PT, R16, UR4, PT ;  /* 0x0000000410007c0c */ /* 0x002fda000bf06270 */
[----:B------:R-:W-:Y:S05]  /*13e90*/  @P0 BRA `(.L_x_2376) ;  /* 0x00000020007c0947 */ /* 0x000fea0003800000 */
[----:B------:R-:W1:Y:S01]  /*13ea0*/  LDCU.64 UR4, c[0x0][0x390] ;  /* 0x00007200ff0477ac */ /* 0x000e620008000a00 */
[----:B------:R-:W-:Y:S02]  /*13eb0*/  HFMA2 R2, -RZ, RZ, 0, 0 ;  /* 0x00000000ff027431 */ /* 0x000fe400000001ff */
[----:B------:R-:W-:Y:S01]  /*13ec0*/  IMAD.MOV.U32 R3, RZ, RZ, R16 ;  /* 0x000000ffff037224 */ /* 0x000fe200078e0010 */
[----:B------:R-:W-:Y:S01]  /*13ed0*/  ISETP.NE.AND P0, PT, R18, RZ, PT ;  /* 0x000000ff1200720c */ /* 0x000fe20003f05270 */
[----:B------:R-:W2:Y:S01]  /*13ee0*/  LDCU UR6, c[0x0][0x38c] ;  /* 0x00007180ff0677ac */ /* 0x000ea20008000800 */
[----:B------:R-:W3:Y:S01]  /*13ef0*/  LDCU.64 UR8, c[0x0][0x4b8] ;  /* 0x00009700ff0877ac */ /* 0x000ee20008000a00 */
[----:B------:R-:W4:Y:S01]  /*13f00*/  LDCU.64 UR10, c[0x0][0x4c0] ;  /* 0x00009800ff0a77ac */ /* 0x000f220008000a00 */
[----:B-1----:R-:W-:Y:S01]  /*13f10*/  IMAD.HI.U32 R6, R16, UR4, R2 ;  /* 0x0000000410067c27 */ /* 0x002fe2000f8e0002 */
[----:B------:R-:W1:Y:S04]  /*13f20*/  LDCU UR4, c[0x0][0x4c8] ;  /* 0x00009900ff0477ac */ /* 0x000e680008000800 */
[----:B------:R-:W-:-:S04]  /*13f30*/  SHF.R.U32.HI R7, RZ, UR5, R6 ;  /* 0x00000005ff077c19 */ /* 0x000fc80008011606 */
[----:B------:R-:W-:-:S05]  /*13f40*/  IADD3 R3, PT, PT, -R7, RZ, RZ ;  /* 0x000000ff07037210 */ /* 0x000fca0007ffe1ff */
[----:B--2---:R-:W-:-:S04]  /*13f50*/  IMAD R0, R3, UR6, R16 ;  /* 0x0000000603007c24 */ /* 0x004fc8000f8e0210 */
[C---:B---3--:R-:W-:Y:S02]  /*13f60*/  IMAD R19, R0.reuse, UR8, RZ ;  /* 0x0000000800137c24 */ /* 0x048fe4000f8e02ff */
[C---:B------:R-:W-:Y:S02]  /*13f70*/  IMAD R4, R0.reuse, UR9, RZ ;  /* 0x0000000900047c24 */ /* 0x040fe4000f8e02ff */
[C---:B----4-:R-:W-:Y:S02]  /*13f80*/  IMAD R3, R0.reuse, UR10, RZ ;  /* 0x0000000a00037c24 */ /* 0x050fe4000f8e02ff */
[C---:B------:R-:W-:Y:S02]  /*13f90*/  IMAD R2, R0.reuse, UR11, RZ ;  /* 0x0000000b00027c24 */ /* 0x040fe4000f8e02ff */
[----:B-1----:R-:W-:Y:S01]  /*13fa0*/  IMAD R0, R0, UR4, RZ ;  /* 0x0000000400007c24 */ /* 0x002fe2000f8e02ff */
[----:B------:R-:W-:Y:S06]  /*13fb0*/  @!P0 BRA `(.L_x_2377) ;  /* 0x0000001800248947 */ /* 0x000fec0003800000 */
[----:B------:R-:W1:Y:S01]  /*13fc0*/  LDCU.64 UR6, c[0x0][0x398] ;  /* 0x00007300ff0677ac */ /* 0x000e620008000a00 */
[----:B------:R-:W-:Y:S02]  /*13fd0*/  MOV R6, RZ ;  /* 0x000000ff00067202 */ /* 0x000fe40000000f00 */
[----:B------:R-:W-:Y:S01]  /*13fe0*/  ISETP.NE.AND P0, PT, R17, 0x2, PT ;  /* 0x000000021100780c */ /* 0x000fe20003f05270 */
[----:B------:R-:W2:Y:S01]  /*13ff0*/  LDCU UR4, c[0x0][0x3a0] ;  /* 0x00007400ff0477ac */ /* 0x000ea20008000800 */
[----:B------:R-:W3:Y:S01]  /*14000*/  LDCU.128 UR8, c[0x0][0x4d0] ;  /* 0x00009a00ff0877ac */ /* 0x000ee20008000c00 */
[----:B------:R-:W4:Y:S01]  /*14010*/  LDCU UR5, c[0x0][0x4e0] ;  /* 0x00009c00ff0577ac */ /* 0x000f220008000800 */
        /* <DEDUP_REMOVED lines=8> */
[----:B----4-:R-:W-:Y:S01]  /*140a0*/  IMAD R0, R7, UR5, R0 ;  /* 0x0000000507007c24 */ /* 0x010fe2000f8e0200 */
[----:B------:R-:W-:Y:S06]  /*140b0*/  @!P0 BRA `(.L_x_2377) ;  /* 0x0000001400e48947 */ /* 0x000fec0003800000 */
[----:B------:R-:W1:Y:S01]  /*140c0*/  LDCU.64 UR4, c[0x0][0x3a8] ;  /* 0x00007500ff0477ac */ /* 0x000e620008000a00 */
[----:B------:R-:W-:Y:S02]  /*140d0*/  MOV R8, RZ ;  /* 0x000000ff00087202 */ /* 0x000fe40000000f00 */
[----:B------:R-:W-:Y:S01]  /*140e0*/  ISETP.NE.AND P0, PT, R17, 0x3, PT ;  /* 0x000000031100780c */ /* 0x000fe20003f05270 */
        /* <DEDUP_REMOVED lines=8> */
[C---:B---3--:R-:W-:Y:S02]  /*14170*/  IMAD R19, R9.reuse, UR8, R19 ;  /* 0x0000000809137c24 */ /* 0x048fe4000f8e0213 */
[C---:B------:R-:W-:Y:S02]  /*14180*/  IMAD R4, R9.reuse, UR9, R4 ;  /* 0x0000000909047c24 */ /* 0x040fe4000f8e0204 */
[C---:B----4-:R-:W-:Y:S02]  /*14190*/  IMAD R3, R9.reuse, UR10, R3 ;  /* 0x0000000a09037c24 */ /* 0x050fe4000f8e0203 */
[C---:B------:R-:W-:Y:S02]  /*141a0*/  IMAD R2, R9.reuse, UR11, R2 ;  /* 0x0000000b09027c24 */ /* 0x040fe4000f8e0202 */
[----:B-1----:R-:W-:Y:S01]  /*141b0*/  IMAD R0, R9, UR4, R0 ;  /* 0x0000000409007c24 */ /* 0x002fe2000f8e0200 */
[----:B------:R-:W-:Y:S06]  /*141c0*/  @!P0 BRA `(.L_x_2377) ;  /* 0x0000001400a08947 */ /* 0x000fec0003800000 */
[----:B------:R-:W1:Y:S01]  /*141d0*/  LDCU.64 UR6, c[0x0][0x3b0] ;  /* 0x00007600ff0677ac */ /* 0x000e620008000a00 */
[----:B------:R-:W-:Y:S01]  /*141e0*/  IMAD.MOV.U32 R6, RZ, RZ, RZ ;  /* 0x000000ffff067224 */ /* 0x000fe200078e00ff */
[----:B------:R-:W-:Y:S01]  /*141f0*/  ISETP.NE.AND P0, PT, R17, 0x4, PT ;  /* 0x000000041100780c */ /* 0x000fe20003f05270 */
[----:B------:R-:W2:Y:S01]  /*14200*/  LDCU UR4, c[0x0][0x3b8] ;  /* 0x00007700ff0477ac */ /* 0x000ea20008000800 */
[----:B------:R-:W3:Y:S01]  /*14210*/  LDCU.128 UR8, c[0x0][0x500] ;  /* 0x0000a000ff0877ac */ /* 0x000ee20008000c00 */
[----:B------:R-:W4:Y:S01]  /*14220*/  LDCU UR5, c[0x0][0x510] ;  /* 0x0000a200ff0577ac */ /* 0x000f220008000800 */
        /* <DEDUP_REMOVED lines=11> */
[----:B------:R-:W-:Y:S01]  /*142e0*/  HFMA2 R8, -RZ, RZ, 0, 0 ;  /* 0x00000000ff087431 */ /* 0x000fe200000001ff */
[----:B------:R-:W-:Y:S01]  /*142f0*/  ISETP.NE.AND P0, PT, R17, 0x5, PT ;  /* 0x000000051100780c */ /* 0x000fe20003f05270 */
[----:B------:R-:W2:Y:S01]  /*14300*/  LDCU UR6, c[0x0][0x3bc] ;  /* 0x00007780ff0677ac */ /* 0x000ea20008000800 */
[----:B------:R-:W3:Y:S01]  /*14310*/  LDCU.64 UR8, c[0x0][0x518] ;  /* 0x0000a300ff0877ac */ /* 0x000ee20008000a00 */
[----:B------:R-:W4:Y:S01]  /*14320*/  LDCU.64 UR10, c[0x0][0x520] ;  /* 0x0000a400ff0a77ac */ /* 0x000f220008000a00 */
[----:B-1----:R-:W-:Y:S01]  /*14330*/  IMAD.HI.U32 R6, R9, UR4, R8 ;  /* 0x0000000409067c27 */ /* 0x002fe2000f8e0008 */
[----:B------:R-:W1:Y:S04]  /*14340*/  LDCU UR4, c[0x0][0x528] ;  /* 0x0000a500ff0477ac */ /* 0x000e680008000800 */
[----:B------:R-:W-:-:S05]  /*14350*/  SHF.R.U32.HI R7, RZ, UR5, R6 ;  /* 0x00000005ff077c19 */ /* 0x000fca0008011606 */
[----:B------:R-:W-:-:S04]  /*14360*/  IMAD.MOV R5, RZ, RZ, -R7 ;  /* 0x000000ffff057224 */ /* 0x000fc800078e0a07 */
        /* <DEDUP_REMOVED lines=24> */
[----:B------:R-:W-:Y:S01]  /*144f0*/  IMAD.MOV.U32 R8, RZ, RZ, RZ ;  /* 0x000000ffff087224 */ /* 0x000fe200078e00ff */
        /* <DEDUP_REMOVED lines=82> */
[----:B------:R-:W-:Y:S01]  /*14a20*/  HFMA2 R6, -RZ, RZ, 0, 0 ;  /* 0x00000000ff067431 */ /* 0x000fe200000001ff */
        /* <DEDUP_REMOVED lines=196> */
[----:B------:R-:W-:Y:S01]  /*15670*/  ISETP.NE.AND P0, PT, R17, 0x18, PT ;  /* 0x000000181100780c */ /* 0x000fe20003f05270 */
[----:B------:R-:W1:Y:S01]  /*15680*/  LDCU.64 UR6, c[0x0][0x4a0] ;  /* 0x00009400ff0677ac */ /* 0x000e620008000a00 */
[----:B------:R-:W-:Y:S01]  /*15690*/  HFMA2 R6, -RZ, RZ, 0, 0 ;  /* 0x00000000ff067431 */ /* 0x000fe200000001ff */
[----:B------:R-:W2:Y:S01]  /*156a0*/  LDCU UR4, c[0x0][0x4a8] ;  /* 0x00009500ff0477ac */ /* 0x000ea20008000800 */
[----:B------:R-:W3:Y:S09]  /*156b0*/  LDCU.128 UR8, c[0x0][0x6e0] ;  /* 0x0000dc00ff0877ac */ /* 0x000ef20008000c00 */
[----:B------:R-:W4:Y:S01]  /*156c0*/  @P0 LDC.64 R10, c[0x0][0x4b0] ;  /* 0x00012c00ff0a0b82 */ /* 0x000f220000000a00 */
[----:B-1----:R-:W-:-:S07]  /*156d0*/  IMAD.HI.U32 R8, R7, UR7, R6 ;  /* 0x0000000707087c27 */ /* 0x002fce000f8e0006 */
[----:B------:R-:W1:Y:S01]  /*156e0*/  @P0 LDC R13, c[0x0][0x4ac] ;  /* 0x00012b00ff0d0b82 */ /* 0x000e620000000800 */
[----:B--2---:R-:W-:Y:S01]  /*156f0*/  SHF.R.U32.HI R9, RZ, UR4, R8 ;  /* 0x00000004ff097c19 */ /* 0x004fe20008011608 */
[----:B------:R-:W2:Y:S01]  /*15700*/  LDCU UR4, c[0x0][0x6f0] ;  /* 0x0000de00ff0477ac */ /* 0x000ea20008000800 */
[----:B------:R-:W-:-:S05]  /*15710*/  @P0 MOV R8, RZ ;  /* 0x000000ff00080202 */ /* 0x000fca0000000f00 */
[----:B------:R-:W5:Y:S01]  /*15720*/  @P0 LDC.64 R14, c[0x0][0x6f8] ;  /* 0x0001be00ff0e0b82 */ /* 0x000f620000000a00 */
[----:B------:R-:W-:-:S04]  /*15730*/  IMAD.MOV R5, RZ, RZ, -R9 ;  /* 0x000000ffff057224 */ /* 0x000fc800078e0a09 */
[----:B------:R-:W-:Y:S02]  /*15740*/  IMAD R7, R5, UR6, R7 ;  /* 0x0000000605077c24 */ /* 0x000fe4000f8e0207 */
[----:B----4-:R-:W-:Y:S01]  /*15750*/  @P0 IMAD.HI.U32 R6, R9, R10, R8 ;  /* 0x0000000a09060227 */ /* 0x010fe200078e0008 */
[----:B------:R-:W4:Y:S03]  /*15760*/  @P0 LDC.64 R20, c[0x0][0x700] ;  /* 0x0001c000ff140b82 */ /* 0x000f260000000a00 */
[C---:B---3--:R-:W-:Y:S01]  /*15770*/  IMAD R19, R7.reuse, UR8, R19 ;  /* 0x0000000807137c24 */ /* 0x048fe2000f8e0213 */
[----:B------:R-:W-:Y:S01]  /*15780*/  @P0 SHF.R.U32.HI R6, RZ, R11, R6 ;  /* 0x0000000bff060219 */ /* 0x000fe20000011606 */
[C---:B------:R-:W-:Y:S02]  /*15790*/  IMAD R4, R7.reuse, UR9, R4 ;  /* 0x0000000907047c24 */ /* 0x040fe4000f8e0204 */
[C---:B------:R-:W-:Y:S01]  /*157a0*/  IMAD R3, R7.reuse, UR10, R3 ;  /* 0x0000000a07037c24 */ /* 0x040fe2000f8e0203 */
[----:B------:R-:W3:Y:S01]  /*157b0*/  @P0 LDC R10, c[0x0][0x708] ;  /* 0x0001c200ff0a0b82 */ /* 0x000ee20000000800 */
[----:B------:R-:W-:Y:S01]  /*157c0*/  @P0 IADD3 R8, PT, PT, -R6, RZ, RZ ;  /* 0x000000ff06080210 */ /* 0x000fe20007ffe1ff */
[----:B------:R-:W-:-:S02]  /*157d0*/  IMAD R2, R7, UR11, R2 ;  /* 0x0000000b07027c24 */ /* 0x000fc4000f8e0202 */
[----:B--2---:R-:W-:Y:S02]  /*157e0*/  IMAD R0, R7, UR4, R0 ;  /* 0x0000000407007c24 */ /* 0x004fe4000f8e0200 */
[----:B-1----:R-:W-:-:S04]  /*157f0*/  @P0 IMAD R9, R13, R8, R9 ;  /* 0x000000080d090224 */ /* 0x002fc800078e0209 */
[C---:B-----5:R-:W-:Y:S02]  /*15800*/  @P0 IMAD R19, R9.reuse, R14, R19 ;  /* 0x0000000e09130224 */ /* 0x060fe400078e0213 */
[C---:B------:R-:W-:Y:S02]  /*15810*/  @P0 IMAD R4, R9.reuse, R15, R4 ;  /* 0x0000000f09040224 */ /* 0x040fe400078e0204 */
[C---:B----4-:R-:W-:Y:S02]  /*15820*/  @P0 IMAD R3, R9.reuse, R20, R3 ;  /* 0x0000001409030224 */ /* 0x050fe400078e0203 */
[C---:B------:R-:W-:Y:S02]  /*15830*/  @P0 IMAD R2, R9.reuse, R21, R2 ;  /* 0x0000001509020224 */ /* 0x040fe400078e0202 */
[----:B---3--:R-:W-:-:S07]  /*15840*/  @P0 IMAD R0, R9, R10, R0 ;  /* 0x0000000a09000224 */ /* 0x008fce00078e0200 */
.L_x_2377:
[----:B------:R-:W1:Y:S01]  /*15850*/  LDCU.64 UR4, c[0x0][0x718] ;  /* 0x0000e300ff0477ac */ /* 0x000e620008000a00 */
[----:B------:R-:W2:Y:S01]  /*15860*/  LDCU.128 UR8, c[0x0][0x720] ;  /* 0x0000e400ff0877ac */ /* 0x000ea20008000c00 */
[----:B------:R-:W3:Y:S01]  /*15870*/  LDCU.64 UR6, c[0x0][0x730] ;  /* 0x0000e600ff0677ac */ /* 0x000ee20008000a00 */
[----:B-1----:R-:W-:-:S04]  /*15880*/  IADD3 R4, P0, PT, R4, UR4, RZ ;  /* 0x0000000404047c10 */ /* 0x002fc8000ff1e0ff */
[----:B------:R-:W-:Y:S01]  /*15890*/  IADD3.X R5, PT, PT, RZ, UR5, RZ, P0, !PT ;  /* 0x00000005ff057c10 */ /* 0x000fe200087fe4ff */
[----:B------:R-:W1:Y:S05]  /*158a0*/  LDCU.64 UR4, c[0x0][0x740] ;  /* 0x0000e800ff0477ac */ /* 0x000e6a0008000a00 */
[----:B0-----:R-:W1:Y:S01]  /*158b0*/  LDG.E.64 R4, desc[UR36][R4.64] ;  /* 0x0000002404047981 */ /* 0x001e62000c1e1b00 */
[----:B--2---:R-:W-:Y:S02]  /*158c0*/  IADD3 R6, P0, PT, R3, UR8, RZ ;  /* 0x0000000803067c10 */ /* 0x004fe4000ff1e0ff */
[----:B------:R-:W-:Y:S02]  /*158d0*/  IADD3 R2, P1, PT, R2, UR10, RZ ;  /* 0x0000000a02027c10 */ /* 0x000fe4000ff3e0ff */
[----:B---3--:R-:W-:Y:S01]  /*158e0*/  IADD3 R8, P2, PT, R0, UR6, RZ ;  /* 0x0000000600087c10 */ /* 0x008fe2000ff5e0ff */
[----:B------:R-:W-:Y:S01]  /*158f0*/  IMAD.X R7, RZ, RZ, UR9, P0 ;  /* 0x00000009ff077e24 */ /* 0x000fe200080e06ff */
[----:B------:R-:W-:-:S02]  /*15900*/  IADD3.X R3, PT, PT, RZ, UR11, RZ, P1, !PT ;  /* 0x0000000bff037c10 */ /* 0x000fc40008ffe4ff */
[----:B------:R-:W-:Y:S02]  /*15910*/  IADD3.X R9, PT, PT, RZ, UR7, RZ, P2, !PT ;  /* 0x00000007ff097c10 */ /* 0x000fe400097fe4ff */
[----:B------:R0:W5:Y:S04]  /*15920*/  LDG.E.64 R22, desc[UR36][R6.64] ;  /* 0x0000002406167981 */ /* 0x000168000c1e1b00 */
        /* <DEDUP_REMOVED lines=22> */
.L_x_2379:
[----:B------:R-:W-:Y:S05]  /*15a90*/  BSYNC.RECONVERGENT B7 ;  /* 0x0000000000077941 */ /* 0x000fea0003800200 */
.L_x_2378:
        /* <DEDUP_REMOVED lines=21> */
.L_x_2381:
[----:B------:R-:W-:Y:S05]  /*15bf0*/  BSYNC.RECONVERGENT B7 ;  /* 0x0000000000077941 */ /* 0x000fea0003800200 */
.L_x_2380:
        /* <DEDUP_REMOVED lines=25> */
.L_x_2383:
[----:B------:R-:W-:Y:S05]  /*15d90*/  BSYNC.RECONVERGENT B7 ;  /* 0x0000000000077941 */ /* 0x000fea0003800200 */
.L_x_2382:
[----:B------:R-:W0:Y:S01]  /*15da0*/  LDCU.64 UR4, c[0x0][0x770] ;  /* 0x0000ee00ff0477ac */ /* 0x000e220008000a00 */
[----:B------:R-:W-:Y:S01]  /*15db0*/  BSSY.RECONVERGENT B7, `(.L_x_2384) ;  /* 0x0000028000077945 */ /* 0x000fe20003800200 */
        /* <DEDUP_REMOVED lines=11> */
.L_x_2388:
        /* <DEDUP_REMOVED lines=22> */
.L_x_2387:
[----:B------:R-:W-:Y:S05]  /*15fd0*/  BSYNC.RECONVERGENT B8 ;  /* 0x0000000000087941 */ /* 0x000fea0003800200 */
.L_x_2386:
[----:B------:R-:W-:-:S04]  /*15fe0*/  IADD3 R22, P0, PT, R22, 0x8, RZ ;  /* 0x0000000816167810 */ /* 0x000fc80007f1e0ff */
[----:B------:R-:W-:Y:S02]  /*15ff0*/  IADD3.X R23, PT, PT, RZ, R23, RZ, P0, !PT ;  /* 0x00000017ff177210 */ /* 0x000fe400007fe4ff */
[----:B------:R-:W-:-:S04]  /*16000*/  ISETP.GE.U32.AND P0, PT, R22, R29, PT ;  /* 0x0000001d1600720c */ /* 0x000fc80003f06070 */
[----:B------:R-:W-:-:S13]  /*16010*/  ISETP.GE.U32.AND.EX P0, PT, R23, R28, PT, P0 ;  /* 0x0000001c1700720c */ /* 0x000fda0003f06100 */
[----:B------:R-:W-:Y:S05]  /*16020*/  @!P0 BRA `(.L_x_2388) ;  /* 0xfffffffc00908947 */ /* 0x000fea000383ffff */
.L_x_2385:
[----:B------:R-:W-:Y:S05]  /*16030*/  BSYNC.RECONVERGENT B7 ;  /* 0x0000000000077941 */ /* 0x000fea0003800200 */
.L_x_2384:
[----:B------:R-:W0:Y:S01]  /*16040*/  LDCU.64 UR4, c[0x0][0x710] ;  /* 0x0000e200ff0477ac */ /* 0x000e220008000a00 */
[----:B------:R-:W-:Y:S02]  /*16050*/  IADD3 R16, PT, PT, R16, 0x80, RZ ;  /* 0x0000008010107810 */ /* 0x000fe40007ffe0ff */
[----:B0-----:R-:W-:-:S05]  /*16060*/  IADD3 R2, P0, PT, R19, UR4, RZ ;  /* 0x0000000413027c10 */ /* 0x001fca000ff1e0ff */
[----:B------:R-:W-:-:S05]  /*16070*/  IMAD.X R3, RZ, RZ, UR5, P0 ;  /* 0x00000005ff037e24 */ /* 0x000fca00080e06ff */
[----:B------:R1:W-:Y:S03]  /*16080*/  STG.E.64 desc[UR36][R2.64], RZ ;  /* 0x000000ff02007986 */ /* 0x0003e6000c101b24 */
.L_x_2376:
[----:B0-----:R-:W-:Y:S05]  /*16090*/  BSYNC.RECONVERGENT B6 ;  /* 0x0000000000067941 */ /* 0x001fea0003800200 */
.L_x_2375:
[----:B------:R-:W0:Y:S02]  /*160a0*/  LDCU UR4, c[0x0][0x380] ;  /* 0x00007000ff0477ac */ /* 0x000e240008000800 */
[----:B0-----:R-:W-:-:S13]  /*160b0*/  ISETP.GE.AND P0, PT, R16, UR4, PT ;  /* 0x0000000410007c0c */ /* 0x001fda000bf06270 */
[----:B------:R-:W-:Y:S05]  /*160c0*/  @P0 EXIT ;  /* 0x000000000000094d */ /* 0x000fea0003800000 */
[----:B------:R-:W0:Y:S01]  /*160d0*/  LDCU.64 UR4, c[0x0][0x390] ;  /* 0x00007200ff0477ac */ /* 0x000e220008000a00 */
[----:B-1----:R-:W-:Y:S02]  /*160e0*/  HFMA2 R2, -RZ, RZ, 0, 0 ;  /* 0x00000000ff027431 */ /* 0x002fe400000001ff */
[----:B------:R-:W-:Y:S01]  /*160f0*/  IMAD.MOV.U32 R3, RZ, RZ, R16 ;  /* 0x000000ffff037224 */ /* 0x000fe200078e0010 */
[----:B------:R-:W-:Y:S01]  /*16100*/  ISETP.NE.AND P0, PT, R18, RZ, PT ;  /* 0x000000ff1200720c */ /* 0x000fe20003f05270 */
[----:B------:R-:W1:Y:S01]  /*16110*/  LDCU UR6, c[0x0][0x38c] ;  /* 0x00007180ff0677ac */ /* 0x000e620008000800 */
[----:B------:R-:W2:Y:S01]  /*16120*/  LDCU.64 UR8, c[0x0][0x4b8] ;  /* 0x00009700ff0877ac */ /* 0x000ea20008000a00 */
[----:B------:R-:W3:Y:S01]  /*16130*/  LDCU.64 UR10, c[0x0][0x4c0] ;  /* 0x00009800ff0a77ac */ /* 0x000ee20008000a00 */
[----:B0-----:R-:W-:Y:S01]  /*16140*/  IMAD.HI.U32 R6, R16, UR4, R2 ;  /* 0x0000000410067c27 */ /* 0x001fe2000f8e0002 */
[----:B------:R-:W0:Y:S04]  /*16150*/  LDCU UR4, c[0x0][0x4c8] ;  /* 0x00009900ff0477ac */ /* 0x000e280008000800 */
[----:B------:R-:W-:-:S04]  /*16160*/  SHF.R.U32.HI R7, RZ, UR5, R6 ;  /* 0x00000005ff077c19 */ /* 0x000fc80008011606 */
[----:B------:R-:W-:-:S05]  /*16170*/  IADD3 R3, PT, PT, -R7, RZ, RZ ;  /* 0x000000ff07037210 */ /* 0x000fca0007ffe1ff */
[----:B-1----:R-:W-:-:S04]  /*16180*/  IMAD R0, R3, UR6, R16 ;  /* 0x0000000603007c24 */ /* 0x002fc8000f8e0210 */
[C---:B--2---:R-:W-:Y:S02]  /*16190*/  IMAD R3, R0.reuse, UR8, RZ ;  /* 0x0000000800037c24 */ /* 0x044fe4000f8e02ff */
[C---:B------:R-:W-:Y:S02]  /*161a0*/  IMAD R4, R0.reuse, UR9, RZ ;  /* 0x0000000900047c24 */ /* 0x040fe4000f8e02ff */
[C---:B---3--:R-:W-:Y:S02]  /*161b0*/  IMAD R5, R0.reuse, UR10, RZ ;  /* 0x0000000a00057c24 */ /* 0x048fe4000f8e02ff */
[C---:B------:R-:W-:Y:S02]  /*161c0*/  IMAD R2, R0.reuse, UR11, RZ ;  /* 0x0000000b00027c24 */ /* 0x040fe4000f8e02ff */
[----:B0-----:R-:W-:Y:S01]  /*161d0*/  IMAD R0, R0, UR4, RZ ;  /* 0x0000000400007c24 */ /* 0x001fe2000f8e02ff */
[----:B------:R-:W-:Y:S06]  /*161e0*/  @!P0 BRA `(.L_x_2389) ;  /* 0x0000001800248947 */ /* 0x000fec0003800000 */
[----:B------:R-:W0:Y:S01]  /*161f0*/  LDCU.64 UR6, c[0x0][0x398] ;  /* 0x00007300ff0677ac */ /* 0x000e220008000a00 */
[----:B------:R-:W-:Y:S02]  /*16200*/  MOV R6, RZ ;  /* 0x000000ff00067202 */ /* 0x000fe40000000f00 */
[----:B------:R-:W-:Y:S01]  /*16210*/  ISETP.NE.AND P0, PT, R17, 0x2, PT ;  /* 0x000000021100780c */ /* 0x000fe20003f05270 */
[----:B------:R-:W1:Y:S01]  /*16220*/  LDCU UR4, c[0x0][0x3a0] ;  /* 0x00007400ff0477ac */ /* 0x000e620008000800 */
[----:B------:R-:W2:Y:S01]  /*16230*/  LDCU.128 UR8, c[0x0][0x4d0] ;  /* 0x00009a00ff0877ac */ /* 0x000ea20008000c00 */
[----:B------:R-:W3:Y:S01]  /*16240*/  LDCU UR5, c[0x0][0x4e0] ;  /* 0x00009c00ff0577ac */ /* 0x000ee20008000800 */
        /* <DEDUP_REMOVED lines=8> */
[----:B---3--:R-:W-:Y:S01]  /*162d0*/  IMAD R0, R7, UR5, R0 ;  /* 0x0000000507007c24 */ /* 0x008fe2000f8e0200 */
[----:B------:R-:W-:Y:S06]  /*162e0*/  @!P0 BRA `(.L_x_2389) ;  /* 0x0000001400e48947 */ /* 0x000fec0003800000 */
[----:B------:R-:W0:Y:S01]  /*162f0*/  LDCU.64 UR4, c[0x0][0x3a8] ;  /* 0x00007500ff0477ac */ /* 0x000e220008000a00 */
[----:B------:R-:W-:Y:S02]  /*16300*/  MOV R8, RZ ;  /* 0x000000ff00087202 */ /* 0x000fe40000000f00 */
[----:B------:R-:W-:Y:S01]  /*16310*/  ISETP.NE.AND P0, PT, R17, 0x3, PT ;  /* 0x000000031100780c */ /* 0x000fe20003f05270 */
        /* <DEDUP_REMOVED lines=8> */
[C---:B--2---:R-:W-:Y:S02]  /*163a0*/  IMAD R3, R9.reuse, UR8, R3 ;  /* 0x0000000809037c24 */ /* 0x044fe4000f8e0203 */
[C---:B------:R-:W-:Y:S02]  /*163b0*/  IMAD R4, R9.reuse, UR9, R4 ;  /* 0x0000000909047c24 */ /* 0x040fe4000f8e0204 */
[C---:B---3--:R-:W-:Y:S02]  /*163c0*/  IMAD R5, R9.reuse, UR10, R5 ;  /* 0x0000000a09057c24 */ /* 0x048fe4000f8e0205 */
[C---:B------:R-:W-:Y:S02]  /*163d0*/  IMAD R2, R9.reuse, UR11, R2 ;  /* 0x0000000b09027c24 */ /* 0x040fe4000f8e0202 */
[----:B0-----:R-:W-:Y:S01]  /*163e0*/  IMAD R0, R9, UR4, R0 ;  /* 0x0000000409007c24 */ /* 0x001fe2000f8e0200 */
[----:B------:R-:W-:Y:S06]  /*163f0*/  @!P0 BRA `(.L_x_2389) ;  /* 0x0000001400a08947 */ /* 0x000fec0003800000 */
[----:B------:R-:W0:Y:S01]  /*16400*/  LDCU.64 UR6, c[0x0][0x3b0] ;  /* 0x00007600ff0677ac */ /* 0x000e220008000a00 */
[----:B------:R-:W-:Y:S01]  /*16410*/  IMAD.MOV.U32 R6, RZ, RZ, RZ ;  /* 0x000000ffff067224 */ /* 0x000fe200078e00ff */
[----:B------:R-:W-:Y:S01]  /*16420*/  ISETP.NE.AND P0, PT, R17, 0x4, PT ;  /* 0x000000041100780c */ /* 0x000fe20003f05270 */
[----:B------:R-:W1:Y:S01]  /*16430*/  LDCU UR4, c[0x0][0x3b8] ;  /* 0x00007700ff0477ac */ /* 0x000e620008000800 */
[----:B------:R-:W2:Y:S01]  /*16440*/  LDCU.128 UR8, c[0x0][0x500] ;  /* 0x0000a000ff0877ac */ /* 0x000ea20008000c00 */
[----:B------:R-:W3:Y:S01]  /*16450*/  LDCU UR5, c[0x0][0x510] ;  /* 0x0000a200ff0577ac */ /* 0x000ee20008000800 */
        /* <DEDUP_REMOVED lines=11> */
[----:B------:R-:W-:Y:S01]  /*16510*/  HFMA2 R8, -RZ, RZ, 0, 0 ;  /* 0x00000000ff087431 */ /* 0x000fe200000001ff */
[----:B------:R-:W-:Y:S01]  /*16520*/  ISETP.NE.AND P0, PT, R17, 0x5, PT ;  /* 0x000000051100780c */ /* 0x000fe20003f05270 */
[----:B------:R-:W1:Y:S01]  /*16530*/  LDCU UR6, c[0x0][0x3bc] ;  /* 0x00007780ff0677ac */ /* 0x000e620008000800 */
[----:B------:R-:W2:Y:S01]  /*16540*/  LDCU.64 UR8, c[0x0][0x518] ;  /* 0x0000a300ff0877ac */ /* 0x000ea20008000a00 */
[----:B------:R-:W3:Y:S01]  /*16550*/  LDCU.64 UR10, c[0x0][0x520] ;  /* 0x0000a400ff0a77ac */ /* 0x000ee20008000a00 */
[----:B0-----:R-:W-:Y:S01]  /*16560*/  IMAD.HI.U32 R6, R9, UR4, R8 ;  /* 0x0000000409067c27 */ /* 0x001fe2000f8e0008 */
[----:B------:R-:W0:Y:S04]  /*16570*/  LDCU UR4, c[0x0][0x528] ;  /* 0x0000a500ff0477ac */ /* 0x000e280008000800 */
[----:B------:R-:W-:-:S05]  /*16580*/  SHF.R.U32.HI R7, RZ, UR5, R6 ;  /* 0x00000005ff077c19 */ /* 0x000fca0008011606 */
[----:B------:R-:W-:-:S04]  /*16590*/  IMAD.MOV R8, RZ, RZ, -R7 ;  /* 0x000000ffff087224 */ /* 0x000fc800078e0a07 */
        /* <DEDUP_REMOVED lines=24> */
[----:B------:R-:W-:Y:S01]  /*16720*/  IMAD.MOV.U32 R8, RZ, RZ, RZ ;  /* 0x000000ffff087224 */ /* 0x000fe200078e00ff */
        /* <DEDUP_REMOVED lines=82> */
[----:B------:R-:W-:Y:S01]  /*16c50*/  HFMA2 R6, -RZ, RZ, 0, 0 ;  /* 0x00000000ff067431 */ /* 0x000fe200000001ff */
        /* <DEDUP_REMOVED lines=196> */
[----:B------:R-:W-:Y:S01]  /*178a0*/  ISETP.NE.AND P0, PT, R17, 0x18, PT ;  /* 0x000000181100780c */ /* 0x000fe20003f05270 */
[----:B------:R-:W0:Y:S01]  /*178b0*/  LDCU.64 UR6, c[0x0][0x4a0] ;  /* 0x00009400ff0677ac */ /* 0x000e220008000a00 */
[----:B------:R-:W-:Y:S01]  /*178c0*/  HFMA2 R6, -RZ, RZ, 0, 0 ;  /* 0x00000000ff067431 */ /* 0x000fe200000001ff */
[----:B------:R-:W1:Y:S01]  /*178d0*/  LDCU UR4, c[0x0][0x4a8] ;  /* 0x00009500ff0477ac */ /* 0x000e620008000800 */
[----:B------:R-:W2:Y:S09]  /*178e0*/  LDCU.128 UR8, c[0x0][0x6e0] ;  /* 0x0000dc00ff0877ac */ /* 0x000eb20008000c00 */
[----:B------:R-:W3:Y:S01]  /*178f0*/  @P0 LDC.64 R10, c[0x0][0x4b0] ;  /* 0x00012c00ff0a0b82 */ /* 0x000ee20000000a00 */
[----:B0-----:R-:W-:-:S07]  /*17900*/  IMAD.HI.U32 R8, R7, UR7, R6 ;  /* 0x0000000707087c27 */ /* 0x001fce000f8e0006 */
[----:B------:R-:W0:Y:S01]  /*17910*/  @P0 LDC R13, c[0x0][0x4ac] ;  /* 0x00012b00ff0d0b82 */ /* 0x000e220000000800 */
[----:B-1----:R-:W-:Y:S01]  /*17920*/  SHF.R.U32.HI R9, RZ, UR4, R8 ;  /* 0x00000004ff097c19 */ /* 0x002fe20008011608 */
[----:B------:R-:W1:Y:S01]  /*17930*/  LDCU UR4, c[0x0][0x6f0] ;  /* 0x0000de00ff0477ac */ /* 0x000e620008000800 */
[----:B------:R-:W-:-:S05]  /*17940*/  @P0 MOV R8, RZ ;  /* 0x000000ff00080202 */ /* 0x000fca0000000f00 */
[----:B------:R-:W4:Y:S01]  /*17950*/  @P0 LDC.64 R14, c[0x0][0x6f8] ;  /* 0x0001be00ff0e0b82 */ /* 0x000f220000000a00 */
[----:B---3--:R-:W-:-:S07]  /*17960*/  @P0 IMAD.HI.U32 R6, R9, R10, R8 ;  /* 0x0000000a09060227 */ /* 0x008fce00078e0008 */
[----:B------:R-:W3:Y:S01]  /*17970*/  @P0 LDC.64 R16, c[0x0][0x700] ;  /* 0x0001c000ff100b82 */ /* 0x000ee20000000a00 */
[----:B------:R-:W-:Y:S01]  /*17980*/  @P0 SHF.R.U32.HI R6, RZ, R11, R6 ;  /* 0x0000000bff060219 */ /* 0x000fe20000011606 */
[----:B------:R-:W-:-:S06]  /*17990*/  IMAD.MOV R11, RZ, RZ, -R9 ;  /* 0x000000ffff0b7224 */ /* 0x000fcc00078e0a09 */
[----:B------:R-:W5:Y:S01]  /*179a0*/  @P0 LDC R10, c[0x0][0x708] ;  /* 0x0001c200ff0a0b82 */ /* 0x000f620000000800 */
[----:B------:R-:W-:Y:S01]  /*179b0*/  @P0 IADD3 R8, PT, PT, -R6, RZ, RZ ;  /* 0x000000ff06080210 */ /* 0x000fe20007ffe1ff */
[----:B------:R-:W-:-:S04]  /*179c0*/  IMAD R7, R11, UR6, R7 ;  /* 0x000000060b077c24 */ /* 0x000fc8000f8e0207 */
[----:B0-----:R-:W-:Y:S02]  /*179d0*/  @P0 IMAD R9, R13, R8, R9 ;  /* 0x000000080d090224 */ /* 0x001fe400078e0209 */
[C---:B--2---:R-:W-:Y:S02]  /*179e0*/  IMAD R3, R7.reuse, UR8, R3 ;  /* 0x0000000807037c24 */ /* 0x044fe4000f8e0203 */
[C---:B------:R-:W-:Y:S02]  /*179f0*/  IMAD R4, R7.reuse, UR9, R4 ;  /* 0x0000000907047c24 */ /* 0x040fe4000f8e0204 */
[C---:B------:R-:W-:Y:S02]  /*17a00*/  IMAD R5, R7.reuse, UR10, R5 ;  /* 0x0000000a07057c24 */ /* 0x040fe4000f8e0205 */
[C---:B------:R-:W-:Y:S02]  /*17a10*/  IMAD R2, R7.reuse, UR11, R2 ;  /* 0x0000000b07027c24 */ /* 0x040fe4000f8e0202 */
[----:B-1----:R-:W-:-:S02]  /*17a20*/  IMAD R0, R7, UR4, R0 ;  /* 0x0000000407007c24 */ /* 0x002fc4000f8e0200 */
[C---:B----4-:R-:W-:Y:S02]  /*17a30*/  @P0 IMAD R3, R9.reuse, R14, R3 ;  /* 0x0000000e09030224 */ /* 0x050fe400078e0203 */
[C---:B------:R-:W-:Y:S02]  /*17a40*/  @P0 IMAD R4, R9.reuse, R15, R4 ;  /* 0x0000000f09040224 */ /* 0x040fe400078e0204 */
[C---:B---3--:R-:W-:Y:S02]  /*17a50*/  @P0 IMAD R5, R9.reuse, R16, R5 ;  /* 0x0000001009050224 */ /* 0x048fe400078e0205 */
[C---:B------:R-:W-:Y:S02]  /*17a60*/  @P0 IMAD R2, R9.reuse, R17, R2 ;  /* 0x0000001109020224 */ /* 0x040fe400078e0202 */
[----:B-----5:R-:W-:-:S07]  /*17a70*/  @P0 IMAD R0, R9, R10, R0 ;  /* 0x0000000a09000224 */ /* 0x020fce00078e0200 */
.L_x_2389:
[----:B------:R-:W0:Y:S01]  /*17a80*/  LDCU.128 UR4, c[0x0][0x710] ;  /* 0x0000e200ff0477ac */ /* 0x000e220008000c00 */
[----:B------:R-:W1:Y:S01]  /*17a90*/  LDCU.128 UR8, c[0x0][0x720] ;  /* 0x0000e400ff0877ac */ /* 0x000e620008000c00 */
[----:B------:R-:W2:Y:S01]  /*17aa0*/  LDCU.64 UR12, c[0x0][0x730] ;  /* 0x0000e600ff0c77ac */ /* 0x000ea20008000a00 */
[----:B0-----:R-:W-:-:S04]  /*17ab0*/  IADD3 R6, P0, PT, R4, UR6, RZ ;  /* 0x0000000604067c10 */ /* 0x001fc8000ff1e0ff */
[----:B------:R-:W-:Y:S01]  /*17ac0*/  IADD3.X R7, PT, PT, RZ, UR7, RZ, P0, !PT ;  /* 0x00000007ff077c10 */ /* 0x000fe200087fe4ff */
[----:B------:R-:W0:Y:S05]  /*17ad0*/  LDCU.64 UR6, c[0x0][0x740] ;  /* 0x0000e800ff0677ac */ /* 0x000e2a0008000a00 */
[----:B------:R-:W0:Y:S01]  /*17ae0*/  LDG.E.64 R6, desc[UR36][R6.64] ;  /* 0x0000002406067981 */ /* 0x000e22000c1e1b00 */
[----:B-1----:R-:W-:Y:S02]  /*17af0*/  IADD3 R4, P0, PT, R5, UR8, RZ ;  /* 0x0000000805047c10 */ /* 0x002fe4000ff1e0ff */
[----:B------:R-:W-:Y:S02]  /*17b00*/  IADD3 R8, P1, PT, R2, UR10, RZ ;  /* 0x0000000a02087c10 */ /* 0x000fe4000ff3e0ff */
[----:B--2---:R-:W-:Y:S01]  /*17b10*/  IADD3 R10, P2, PT, R0, UR12, RZ ;  /* 0x0000000c000a7c10 */ /* 0x004fe2000ff5e0ff */
[----:B------:R-:W-:Y:S01]  /*17b20*/  IMAD.X R5, RZ, RZ, UR9, P0 ;  /* 0x00000009ff057e24 */ /* 0x000fe200080e06ff */
[----:B------:R-:W-:-:S02]  /*17b30*/  IADD3.X R9, PT, PT, RZ, UR11, RZ, P1, !PT ;  /* 0x0000000bff097c10 */ /* 0x000fc40008ffe4ff */
[----:B------:R-:W-:Y:S02]  /*17b40*/  IADD3.X R11, PT, PT, RZ, UR13, RZ, P2, !PT ;  /* 0x0000000dff0b7c10 */ /* 0x000fe400097fe4ff */
[----:B------:R1:W5:Y:S04]  /*17b50*/  LDG.E.64 R16, desc[UR36][R4.64] ;  /* 0x0000002404107981 */ /* 0x000368000c1e1b00 */
[----:B------:R1:W5:Y:S04]  /*17b60*/  LDG.E.64 R22, desc[UR36][R8.64] ;  /* 0x0000002408167981 */ /* 0x000368000c1e1b00 */
[----:B------:R1:W5:Y:S01]  /*17b70*/  LDG.E.64 R24, desc[UR36][R10.64] ;  /* 0x000000240a187981 */ /* 0x000362000c1e1b00 */
[----:B------:R-:W-:Y:S01]  /*17b80*/  IADD3 R18, P1, PT, R3, UR4, RZ ;  /* 0x0000000403127c10 */ /* 0x000fe2000ff3e0ff */
[----:B------:R-:W-:Y:S04]  /*17b90*/  BSSY.RECONVERGENT B6, `(.L_x_2390) ;  /* 0x0000015000067945 */ /* 0x000fe80003800200 */
[----:B------:R-:W-:Y:S01]  /*17ba0*/  IMAD.X R19, RZ, RZ, UR5, P1 ;  /* 0x00000005ff137e24 */ /* 0x000fe200088e06ff */
[----:B0-----:R-:W-:-:S04]  /*17bb0*/  ISETP.NE.U32.AND P0, PT, R6, UR6, PT ;  /* 0x0000000606007c0c */ /* 0x001fc8000bf05070 */
[----:B------:R-:W-:-:S13]  /*17bc0*/  ISETP.NE.AND.EX P0, PT, R7, UR7, PT, P0 ;  /* 0x0000000707007c0c */ /* 0x000fda000bf05300 */
[----:B-1----:R-:W-:Y:S05]  /*17bd0*/  @!P0 BRA `(.L_x_2391) ;  /* 0x0000000000408947 */ /* 0x002fea0003800000 */
        /* <DEDUP_REMOVED lines=15> */
[----:B--2--5:R-:W-:Y:S05]  /*17cd0*/  CALL.ABS.NOINC R2 ;  /* 0x0000000002007343 */ /* 0x024fea0003c00000 */
.L_x_2391:
[----:B------:R-:W-:Y:S05]  /*17ce0*/  BSYNC.RECONVERGENT B6 ;  /* 0x0000000000067941 */ /* 0x000fea0003800200 */
.L_x_2390:
[----:B------:R-:W0:Y:S01]  /*17cf0*/  LDCU.64 UR4, c[0x0][0x750] ;  /* 0x0000ea00ff0477ac */ /* 0x000e220008000a00 */
[----:B------:R-:W-:Y:S01]  /*17d00*/  BSSY.RECONVERGENT B6, `(.L_x_2392) ;  /* 0x0000014000067945 */ /* 0x000fe20003800200 */
[----:B0----5:R-:W-:-:S04]  /*17d10*/  ISETP.NE.U32.AND P0, PT, R16, UR4, PT ;  /* 0x0000000410007c0c */ /* 0x021fc8000bf05070 */
[----:B------:R-:W-:-:S13]  /*17d20*/  ISETP.NE.AND.EX P0, PT, R17, UR5, PT, P0 ;  /* 0x0000000511007c0c */ /* 0x000fda000bf05300 */
        /* <DEDUP_REMOVED lines=17> */
.L_x_2393:
[----:B------:R-:W-:Y:S05]  /*17e40*/  BSYNC.RECONVERGENT B6 ;  /* 0x0000000000067941 */ /* 0x000fea0003800200 */
.L_x_2392:
        /* <DEDUP_REMOVED lines=25> */
.L_x_2395:
[----:B------:R-:W-:Y:S05]  /*17fe0*/  BSYNC.RECONVERGENT B6 ;  /* 0x0000000000067941 */ /* 0x000fea0003800200 */
.L_x_2394:
        /* <DEDUP_REMOVED lines=13> */
.L_x_2400:
        /* <DEDUP_REMOVED lines=22> */
.L_x_2399:
[----:B------:R-:W-:Y:S05]  /*18220*/  BSYNC.RECONVERGENT B7 ;  /* 0x0000000000077941 */ /* 0x000fea0003800200 */
.L_x_2398:
[----:B------:R-:W-:-:S05]  /*18230*/  IADD3 R16, P0, PT, R16, 0x8, RZ ;  /* 0x0000000810107810 */ /* 0x000fca0007f1e0ff */
[----:B------:R-:W-:Y:S01]  /*18240*/  IMAD.X R17, RZ, RZ, R17, P0 ;  /* 0x000000ffff117224 */ /* 0x000fe200000e0611 */
[----:B------:R-:W-:-:S04]  /*18250*/  ISETP.GE.U32.AND P0, PT, R16, R27, PT ;  /* 0x0000001b1000720c */ /* 0x000fc80003f06070 */
[----:B------:R-:W-:-:S13]  /*18260*/  ISETP.GE.U32.AND.EX P0, PT, R17, R26, PT, P0 ;  /* 0x0000001a1100720c */ /* 0x000fda0003f06100 */
[----:B------:R-:W-:Y:S05]  /*18270*/  @!P0 BRA `(.L_x_2400) ;  /* 0xfffffffc00908947 */ /* 0x000fea000383ffff */
.L_x_2397:
[----:B------:R-:W-:Y:S05]  /*18280*/  BSYNC.RECONVERGENT B6 ;  /* 0x0000000000067941 */ /* 0x000fea0003800200 */
.L_x_2396:
[----:B------:R-:W-:Y:S01]  /*18290*/  STG.E.64 desc[UR36][R18.64], RZ ;  /* 0x000000ff12007986 */ /* 0x000fe2000c101b24 */
[----:B------:R-:W-:Y:S05]  /*182a0*/  EXIT ;  /* 0x000000000000794d */ /* 0x000fea0003800000 */
        .weak           $__internal_4_$__cuda_sm20_div_s64
        .type           $__internal_4_$__cuda_sm20_div_s64,@function
        .size           $__internal_4_$__cuda_sm20_div_s64,($__internal_5_$__cuda_sm20_rem_s64 - $__internal_4_$__cuda_sm20_div_s64)
$__internal_4_$__cuda_sm20_div_s64:
        /* <DEDUP_REMOVED lines=8> */
[----:B0-----:R-:W-:-:S15]  /*18330*/  IADD3 R6, PT, PT, R6, 0x1ffffffe, RZ ;  /* 0x1ffffffe06067810 */ /* 0x001fde0007ffe0ff */
[----:B------:R-:W-:-:S15]  /*18340*/  NOP ;  /* 0x0000000000007918 */ /* 0x000fde0000000000 */
[----:B------:R-:W-:-:S15]  /*18350*/  NOP ;  /* 0x0000000000007918 */ /* 0x000fde0000000000 */
[----:B------:R-:W-:-:S15]  /*18360*/  NOP ;  /* 0x0000000000007918 */ /* 0x000fde0000000000 */
[----:B------:R-:W0:Y:S02]  /*18370*/  F2I.U64.TRUNC R10, R6 ;  /* 0x00000006000a7311 */ /* 0x000e24000020d800 */
[----:B0-----:R-:W-:Y:S01]  /*18380*/  IMAD.WIDE.U32 R6, R10, R12, RZ ;  /* 0x0000000c0a067225 */ /* 0x001fe200078e00ff */
[----:B------:R-:W-:-:S03]  /*18390*/  MOV R29, R10 ;  /* 0x0000000a001d7202 */ /* 0x000fc60000000f00 */
        /* <DEDUP_REMOVED lines=18> */
[----:B------:R-:W-:Y:S02]  /*184c0*/  SEL R8, R10, R8, !P3 ;  /* 0x000000080a087207 */ /* 0x000fe40005800000 */
[----:B------:R-:W-:Y:S01]  /*184d0*/  IADD3.X R11, PT, PT, RZ, ~R5, RZ, P4, !PT ;  /* 0x80000005ff0b7210 */ /* 0x000fe200027fe4ff */
[----:B------:R-:W-:-:S04]  /*184e0*/  IMAD.X R9, RZ, RZ, ~R9, P0 ;  /* 0x000000ffff097224 */ /* 0x000fc800000e0e09 */
[----:B------:R-:W-:-:S04]  /*184f0*/  IMAD.WIDE.U32 R28, P0, R29, R9, R28 ;  /* 0x000000091d1c7225 */ /* 0x000fc8000780001c */
[----:B------:R-:W-:-:S04]  /*18500*/  IMAD.HI.U32 R28, P1, R7, R6, R28 ;  /* 0x00000006071c7227 */ /* 0x000fc8000782001c */
[CC--:B------:R-:W-:Y:S02]  /*18510*/  IMAD R6, R7.reuse, R9.reuse, RZ ;  /* 0x0000000907067224 */ /* 0x0c0fe400078e02ff */
[----:B------:R-:W-:-:S03]  /*18520*/  IMAD.HI.U32 R9, R7, R9, RZ ;  /* 0x0000000907097227 */ /* 0x000fc600078e00ff */
[----:B------:R-:W-:Y:S02]  /*18530*/  IADD3 R6, P2, PT, R6, R28, RZ ;  /* 0x0000001c06067210 */ /* 0x000fe40007f5e0ff */
[----:B------:R-:W-:Y:S02]  /*18540*/  IADD3.X R7, PT, PT, R9, R7, RZ, P0, !PT ;  /* 0x0000000709077210 */ /* 0x000fe400007fe4ff */
[-C--:B------:R-:W-:Y:S01]  /*18550*/  SEL R9, R11, R5.reuse, !P3 ;  /* 0x000000050b097207 */ /* 0x080fe20005800000 */
[----:B------:R-:W-:Y:S01]  /*18560*/  IMAD.HI.U32 R10, R6, R8, RZ ;  /* 0x00000008060a7227 */ /* 0x000fe200078e00ff */
[----:B------:R-:W-:Y:S02]  /*18570*/  IADD3.X R7, PT, PT, RZ, RZ, R7, P2, P1 ;  /* 0x000000ffff077210 */ /* 0x000fe400017e2407 */
[----:B------:R-:W-:Y:S01]  /*18580*/  LOP3.LUT R5, R3, R5, RZ, 0x3c, !PT ;  /* 0x0000000503057212 */ /* 0x000fe200078e3cff */
[----:B------:R-:W-:Y:S02]  /*18590*/  IMAD.MOV.U32 R11, RZ, RZ, RZ ;  /* 0x000000ffff0b7224 */ /* 0x000fe400078e00ff */
[----:B------:R-:W-:-:S02]  /*185a0*/  IMAD R28, R7, R9, RZ ;  /* 0x00000009071c7224 */ /* 0x000fc400078e02ff */
[----:B------:R-:W-:-:S04]  /*185b0*/  IMAD.WIDE.U32 R10, R6, R9, R10 ;  /* 0x00000009060a7225 */ /* 0x000fc800078e000a */
[----:B------:R-:W-:-:S04]  /*185c0*/  IMAD.HI.U32 R6, P0, R7, R8, R10 ;  /* 0x0000000807067227 */ /* 0x000fc8000780000a */
[----:B------:R-:W-:Y:S01]  /*185d0*/  IMAD.HI.U32 R7, R7, R9, RZ ;  /* 0x0000000907077227 */ /* 0x000fe200078e00ff */
[----:B------:R-:W-:-:S04]  /*185e0*/  IADD3 R6, P1, PT, R28, R6, RZ ;  /* 0x000000061c067210 */ /* 0x000fc80007f3e0ff */
[----:B------:R-:W-:Y:S01]  /*185f0*/  IADD3.X R7, PT, PT, R7, RZ, RZ, P0, !PT ;  /* 0x000000ff07077210 */ /* 0x000fe200007fe4ff */
[C---:B------:R-:W-:Y:S01]  /*18600*/  IMAD.WIDE.U32 R10, R6.reuse, R12, RZ ;  /* 0x0000000c060a7225 */ /* 0x040fe200078e00ff */
[C---:B------:R-:W-:Y:S02]  /*18610*/  IADD3 R28, P2, PT, R6.reuse, 0x1, RZ ;  /* 0x00000001061c7810 */ /* 0x040fe40007f5e0ff */
        /* <DEDUP_REMOVED lines=10> */
[----:B------:R-:W-:Y:S02]  /*186c0*/  IADD3.X R8, PT, PT, RZ, R7, RZ, P2, !PT ;  /* 0x00000007ff087210 */ /* 0x000fe400017fe4ff */
[----:B------:R-:W-:Y:S02]  /*186d0*/  SEL R6, R28, R6, P0 ;  /* 0x000000061c067207 */ /* 0x000fe40000000000 */
[----:B------:R-:W-:-:S02]  /*186e0*/  SEL R11, R11, R9, P0 ;  /* 0x000000090b0b7207 */ /* 0x000fc40000000000 */
[----:B------:R-:W-:Y:S02]  /*186f0*/  ISETP.GE.U32.AND P1, PT, R10, R12, PT ;  /* 0x0000000c0a00720c */ /* 0x000fe40003f26070 */
[----:B------:R-:W-:Y:S02]  /*18700*/  SEL R7, R8, R7, P0 ;  /* 0x0000000708077207 */ /* 0x000fe40000000000 */
[----:B------:R-:W-:Y:S02]  /*18710*/  IADD3 R8, P2, PT, R6, 0x1, RZ ;  /* 0x0000000106087810 */ /* 0x000fe40007f5e0ff */
[----:B------:R-:W-:Y:S02]  /*18720*/  ISETP.GE.U32.AND.EX P0, PT, R11, R13, PT, P1 ;  /* 0x0000000d0b00720c */ /* 0x000fe40003f06110 */
[----:B------:R-:W-:Y:S01]  /*18730*/  ISETP.GE.AND P1, PT, R5, RZ, PT ;  /* 0x000000ff0500720c */ /* 0x000fe20003f26270 */
[----:B------:R-:W-:Y:S01]  /*18740*/  IMAD.X R9, RZ, RZ, R7, P2 ;  /* 0x000000ffff097224 */ /* 0x000fe200010e0607 */
[----:B------:R-:W-:Y:S01]  /*18750*/  SEL R8, R8, R6, P0 ;  /* 0x0000000608087207 */ /* 0x000fe20000000000 */
[----:B------:R-:W-:-:S03]  /*18760*/  IMAD.MOV.U32 R5, RZ, RZ, 0x0 ;  /* 0x00000000ff057424 */ /* 0x000fc600078e00ff */
[----:B------:R-:W-:Y:S02]  /*18770*/  SEL R9, R9, R7, P0 ;  /* 0x0000000709097207 */ /* 0x000fe40000000000 */
[----:B------:R-:W-:Y:S02]  /*18780*/  IADD3 R6, P2, PT, RZ, -R8, RZ ;  /* 0x80000008ff067210 */ /* 0x000fe40007f5e0ff */
[----:B------:R-:W-:Y:S02]  /*18790*/  ISETP.NE.U32.AND P0, PT, R4, RZ, PT ;  /* 0x000000ff0400720c */ /* 0x000fe40003f05070 */
[-C--:B------:R-:W-:Y:S02]  /*187a0*/  IADD3.X R4, PT, PT, RZ, ~R9.reuse, RZ, P2, !PT ;  /* 0x80000009ff047210 */ /* 0x080fe400017fe4ff */
[----:B------:R-:W-:Y:S02]  /*187b0*/  ISETP.NE.AND.EX P0, PT, R3, RZ, PT, P0 ;  /* 0x000000ff0300720c */ /* 0x000fe40003f05300 */
[----:B------:R-:W-:-:S02]  /*187c0*/  SEL R3, R4, R9, !P1 ;  /* 0x0000000904037207 */ /* 0x000fc40004800000 */
[----:B------:R-:W-:Y:S02]  /*187d0*/  MOV R4, R0 ;  /* 0x0000000000047202 */ /* 0x000fe40000000f00 */
[----:B------:R-:W-:Y:S02]  /*187e0*/  SEL R6, R6, R8, !P1 ;  /* 0x0000000806067207 */ /* 0x000fe40004800000 */
[----:B------:R-:W-:Y:S02]  /*187f0*/  SEL R3, R3, 0xffffffff, P0 ;  /* 0xffffffff03037807 */ /* 0x000fe40000000000 */
[----:B------:R-:W-:Y:S01]  /*18800*/  SEL R6, R6, 0xffffffff, P0 ;  /* 0xffffffff06067807 */ /* 0x000fe20000000000 */
[----:B------:R-:W-:Y:S06]  /*18810*/  RET.REL.NODEC R4 `(_ZN2at6native18elementwise_kernelILi128ELi2EZNS0_22gpu_kernel_impl_nocastIZZZNS0_67_GLOBAL__N__bb565c37_34_ValidateCompressedIndicesKernel_cu_33a4b88b42_validate_compressed_sparse_indices_kernelILNS3_8CDimNameE1ENS3_18CUDAKernelLauncherENS3_14EmptyVecKernelENS3_8DummyVecELm0EEEvRKNS_6TensorESB_lllENKUlvE1_clEvENKUlvE0_clEvEUllllllE_EEvRNS_18TensorIteratorBaseERKT_EUliE_EEviT1_) ;  /* 0xfffffe7404f87950 */ /* 0x000fec0003c3ffff */
        .weak           $__internal_5_$__cuda_sm20_rem_s64
        .type           $__internal_5_$__cuda_sm20_rem_s64,@function
        .size           $__internal_5_$__cuda_sm20_rem_s64,(.L_x_34633 - $__internal_5_$__cuda_sm20_rem_s64)
$__internal_5_$__cuda_sm20_rem_s64:
[----:B------:R-:W-:Y:S02]  /*18820*/  IADD3 R5, P1, PT, RZ, -R0, RZ ;  /* 0x80000000ff057210 */ /* 0x000fe40007f3e0ff */
[----:B------:R-:W-:Y:S02]  /*18830*/  ISETP.GE.AND P0, PT, R12, RZ, PT ;  /* 0x000000ff0c00720c */ /* 0x000fe40003f06270 */
[----:B------:R-:W-:Y:S02]  /*18840*/  IADD3.X R3, PT, PT, RZ, ~R12, RZ, P1, !PT ;  /* 0x8000000cff037210 */ /* 0x000fe40000ffe4ff */
[----:B------:R-:W-:Y:S02]  /*18850*/  SEL R4, R5, R0, !P0 ;  /* 0x0000000005047207 */ /* 0x000fe40004000000 */
[----:B------:R-:W-:-:S04]  /*18860*/  SEL R5, R3, R12, !P0 ;  /* 0x0000000c03057207 */ /* 0x000fc80004000000 */
[----:B------:R-:W0:Y:S02]  /*18870*/  I2F.U64.RP R3, R4 ;  /* 0x0000000400037312 */ /* 0x000e240000309000 */
[----:B0-----:R-:W0:Y:S02]  /*18880*/  MUFU.RCP R3, R3 ;  /* 0x0000000300037308 */ /* 0x001e240000001000 */
[----:B0-----:R-:W-:-:S15]  /*18890*/  IADD3 R6, PT, PT, R3, 0x1ffffffe, RZ ;  /* 0x1ffffffe03067810 */ /* 0x001fde0007ffe0ff */
        /* <DEDUP_REMOVED lines=14> */
[----:B------:R-:W-:Y:S01]  /*18980*/  IMAD.HI.U32 R8, P1, R7, R15, R8 ;  /* 0x0000000f07087227 */ /* 0x000fe20007820008 */
[----:B------:R-:W-:-:S04]  /*18990*/  IADD3.X R3, PT, PT, R3, R7, RZ, P0, !PT ;  /* 0x0000000703037210 */ /* 0x000fc800007fe4ff */
[----:B------:R-:W-:-:S04]  /*189a0*/  IADD3 R9, P2, PT, R29, R8, RZ ;  /* 0x000000081d097210 */ /* 0x000fc80007f5e0ff */
[----:B------:R-:W-:Y:S01]  /*189b0*/  IADD3.X R3, PT, PT, RZ, RZ, R3, P2, P1 ;  /* 0x000000ffff037210 */ /* 0x000fe200017e2403 */
[----:B------:R-:W-:Y:S01]  /*189c0*/  IMAD.WIDE.U32 R6, R9, R4, RZ ;  /* 0x0000000409067225 */ /* 0x000fe200078e00ff */
[----:B------:R-:W-:-:S03]  /*189d0*/  ISETP.GE.AND P1, PT, R11, RZ, PT ;  /* 0x000000ff0b00720c */ /* 0x000fc60003f26270 */
[----:B------:R-:W-:Y:S01]  /*189e0*/  IMAD R7, R9, R5, R7 ;  /* 0x0000000509077224 */ /* 0x000fe200078e0207 */
[----:B------:R-:W-:-:S03]  /*189f0*/  IADD3 R15, P0, PT, RZ, -R6, RZ ;  /* 0x80000006ff0f7210 */ /* 0x000fc60007f1e0ff */
[----:B------:R-:W-:Y:S02]  /*18a00*/  IMAD R7, R3, R4, R7 ;  /* 0x0000000403077224 */ /* 0x000fe400078e0207 */
[----:B------:R-:W-:-:S04]  /*18a10*/  IMAD.HI.U32 R8, R9, R15, RZ ;  /* 0x0000000f09087227 */ /* 0x000fc800078e00ff */
[----:B------:R-:W-:Y:S01]  /*18a20*/  IMAD.X R6, RZ, RZ, ~R7, P0 ;  /* 0x000000ffff067224 */ /* 0x000fe200000e0e07 */
[----:B------:R-:W-:-:S03]  /*18a30*/  IADD3 R7, P4, PT, RZ, -R10, RZ ;  /* 0x8000000aff077210 */ /* 0x000fc60007f9e0ff */
[----:B------:R-:W-:Y:S01]  /*18a40*/  IMAD.WIDE.U32 R8, P0, R9, R6, R8 ;  /* 0x0000000609087225 */ /* 0x000fe20007800008 */
[----:B------:R-:W-:-:S03]  /*18a50*/  SEL R10, R7, R10, !P1 ;  /* 0x0000000a070a7207 */ /* 0x000fc60004800000 */
[----:B------:R-:W-:Y:S02]  /*18a60*/  IMAD.MOV.U32 R7, RZ, RZ, RZ ;  /* 0x000000ffff077224 */ /* 0x000fe400078e00ff */
[----:B------:R-:W-:-:S04]  /*18a70*/  IMAD.HI.U32 R9, P2, R3, R15, R8 ;  /* 0x0000000f03097227 */ /* 0x000fc80007840008 */
[CC--:B------:R-:W-:Y:S02]  /*18a80*/  IMAD R8, R3.reuse, R6.reuse, RZ ;  /* 0x0000000603087224 */ /* 0x0c0fe400078e02ff */
[----:B------:R-:W-:-:S03]  /*18a90*/  IMAD.HI.U32 R6, R3, R6, RZ ;  /* 0x0000000603067227 */ /* 0x000fc600078e00ff */
[----:B------:R-:W-:Y:S02]  /*18aa0*/  IADD3 R9, P3, PT, R8, R9, RZ ;  /* 0x0000000908097210 */ /* 0x000fe40007f7e0ff */
[----:B------:R-:W-:Y:S02]  /*18ab0*/  IADD3.X R8, PT, PT, RZ, ~R11, RZ, P4, !PT ;  /* 0x8000000bff087210 */ /* 0x000fe400027fe4ff */
[----:B------:R-:W-:Y:S01]  /*18ac0*/  IADD3.X R3, PT, PT, R6, R3, RZ, P0, !PT ;  /* 0x0000000306037210 */ /* 0x000fe200007fe4ff */
[----:B------:R-:W-:Y:S01]  /*18ad0*/  IMAD.HI.U32 R6, R9, R10, RZ ;  /* 0x0000000a09067227 */ /* 0x000fe200078e00ff */
[----:B------:R-:W-:Y:S02]  /*18ae0*/  SEL R8, R8, R11, !P1 ;  /* 0x0000000b08087207 */ /* 0x000fe40004800000 */
[----:B------:R-:W-:-:S03]  /*18af0*/  IADD3.X R3, PT, PT, RZ, RZ, R3, P3, P2 ;  /* 0x000000ffff037210 */ /* 0x000fc60001fe4403 */
[----:B------:R-:W-:-:S04]  /*18b00*/  IMAD.WIDE.U32 R6, R9, R8, R6 ;  /* 0x0000000809067225 */ /* 0x000fc800078e0006 */
[C---:B------:R-:W-:Y:S02]  /*18b10*/  IMAD R9, R3.reuse, R8, RZ ;  /* 0x0000000803097224 */ /* 0x040fe400078e02ff */
[----:B------:R-:W-:-:S04]  /*18b20*/  IMAD.HI.U32 R6, P0, R3, R10, R6 ;  /* 0x0000000a03067227 */ /* 0x000fc80007800006 */
[----:B------:R-:W-:Y:S01]  /*18b30*/  IMAD.HI.U32 R3, R3, R8, RZ ;  /* 0x0000000803037227 */ /* 0x000fe200078e00ff */
[----:B------:R-:W-:-:S04]  /*18b40*/  IADD3 R9, P2, PT, R9, R6, RZ ;  /* 0x0000000609097210 */ /* 0x000fc80007f5e0ff */
[----:B------:R-:W-:Y:S01]  /*18b50*/  IADD3.X R3, PT, PT, R3, RZ, RZ, P0, !PT ;  /* 0x000000ff03037210 */ /* 0x000fe200007fe4ff */
        /* <DEDUP_REMOVED lines=14> */
[CC--:B------:R-:W-:Y:S02]  /*18c40*/  ISETP.GE.U32.AND.EX P0, PT, R9.reuse, R5.reuse, PT, P0 ;  /* 0x000000050900720c */ /* 0x0c0fe40003f06100 */
[----:B------:R-:W-:Y:S02]  /*18c50*/  IADD3.X R4, PT, PT, R9, ~R5, RZ, P2, !PT ;  /* 0x8000000509047210 */ /* 0x000fe400017fe4ff */
[----:B------:R-:W-:Y:S02]  /*18c60*/  SEL R3, R3, R7, P0 ;  /* 0x0000000703037207 */ /* 0x000fe40000000000 */
[----:B------:R-:W-:Y:S02]  /*18c70*/  SEL R4, R4, R9, P0 ;  /* 0x0000000904047207 */ /* 0x000fe40000000000 */
[----:B------:R-:W-:Y:S02]  /*18c80*/  IADD3 R6, P2, PT, RZ, -R3, RZ ;  /* 0x80000003ff067210 */ /* 0x000fe40007f5e0ff */
[----:B------:R-:W-:-:S02]  /*18c90*/  ISETP.NE.U32.AND P0, PT, R0, RZ, PT ;  /* 0x000000ff0000720c */ /* 0x000fc40003f05070 */
[----:B------:R-:W-:Y:S01]  /*18ca0*/  SEL R0, R6, R3, !P1 ;  /* 0x0000000306007207 */ /* 0x000fe20004800000 */
[----:B------:R-:W-:Y:S01]  /*18cb0*/  IMAD.X R5, RZ, RZ, ~R4, P2 ;  /* 0x000000ffff057224 */ /* 0x000fe200010e0e04 */
[----:B------:R-:W-:-:S04]  /*18cc0*/  ISETP.NE.AND.EX P0, PT, R12, RZ, PT, P0 ;  /* 0x000000ff0c00720c */ /* 0x000fc80003f05300 */
[----:B------:R-:W-:Y:S01]  /*18cd0*/  SEL R3, R5, R4, !P1 ;  /* 0x0000000405037207 */ /* 0x000fe20004800000 */
[----:B------:R-:W-:Y:S01]  /*18ce0*/  HFMA2 R5, -RZ, RZ, 0, 0 ;  /* 0x00000000ff057431 */ /* 0x000fe200000001ff */
[----:B------:R-:W-:Y:S02]  /*18cf0*/  MOV R4, R13 ;  /* 0x0000000d00047202 */ /* 0x000fe40000000f00 */
[----:B------:R-:W-:Y:S02]  /*18d00*/  SEL R0, R0, 0xffffffff, P0 ;  /* 0xffffffff00007807 */ /* 0x000fe40000000000 */
[----:B------:R-:W-:Y:S01]  /*18d10*/  SEL R3, R3, 0xffffffff, P0 ;  /* 0xffffffff03037807 */ /* 0x000fe20000000000 */
[----:B------:R-:W-:Y:S06]  /*18d20*/  RET.REL.NODEC R4 `(_ZN2at6native18elementwise_kernelILi128ELi2EZNS0_22gpu_kernel_impl_nocastIZZZNS0_67_GLOBAL__N__bb565c37_34_ValidateCompressedIndicesKernel_cu_33a4b88b42_validate_compressed_sparse_indices_kernelILNS3_8CDimNameE1ENS3_18CUDAKernelLauncherENS3_14EmptyVecKernelENS3_8DummyVecELm0EEEvRKNS_6TensorESB_lllENKUlvE1_clEvENKUlvE0_clEvEUllllllE_EEvRNS_18TensorIteratorBaseERKT_EUliE_EEviT1_) ;  /* 0xfffffe7004b47950 */ /* 0x000fec0003c3ffff */
.L_x_2401:
        /* <DEDUP_REMOVED lines=13> */
.L_x_34633:


//--------------------- .text._ZN2at6native27unrolled_elementwise_kernelIZZZNS0_67_GLOBAL__N__bb565c37_34_ValidateCompressedIndicesKernel_cu_33a4b88b42_validate_compressed_sparse_indices_kernelILNS2_8CDimNameE1ENS2_18CUDAKernelLauncherENS2_14EmptyVecKernelENS2_8DummyVecELm0EEEvRKNS_6TensorESA_lllENKUlvE1_clEvENKUlvE0_clEvEUllllllE_St5arrayIPcLm6EELi4E23TrivialOffsetCalculatorILi5EjESH_ILi1EjENS0_6memory15LoadWithoutCastENSK_16StoreWithoutCastEEEviT_T0_T2_T3_T4_T5_ --------------------------
	.section	.text._ZN2at6native27unrolled_elementwise_kernelIZZZNS0_67_GLOBAL__N__bb565c37_34_ValidateCompressedIndicesKernel_cu_33a4b88b42_validate_compressed_sparse_indices_kernelILNS2_8CDimNameE1ENS2_18CUDAKernelLauncherENS2_14EmptyVecKernelENS2_8DummyVecELm0EEEvRKNS_6TensorESA_lllENKUlvE1_clEvENKUlvE0_clEvEUllllllE_St5arrayIPcLm6EELi4E23TrivialOffsetCalculatorILi5EjESH_ILi1EjENS0_6memory15LoadWithoutCastENSK_16StoreWithoutCastEEEviT_T0_T2_T3_T4_T5_,"ax",@progbits
	.align	128
        .global         _ZN2at6native27unrolled_elementwise_kernelIZZZNS0_67_GLOBAL__N__bb565c37_34_ValidateCompressedIndicesKernel_cu_33a4b88b42_validate_compressed_sparse_indices_kernelILNS2_8CDimNameE1ENS2_18CUDAKernelLauncherENS2_14EmptyVecKernelENS2_8DummyVecELm0EEEvRKNS_6TensorESA_lllENKUlvE1_clEvENKUlvE0_clEvEUllllllE_St5arrayIPcLm6EELi4E23TrivialOffsetCalculatorILi5EjESH_ILi1EjENS0_6memory15LoadWithoutCastENSK_16StoreWithoutCastEEEviT_T0_T2_T3_T4_T5_
        .type           _ZN2at6native27unrolled_elementwise_kernelIZZZNS0_67_GLOBAL__N__bb565c37_34_ValidateCompressedIndicesKernel_cu_33a4b88b42_validate_compressed_sparse_indices_kernelILNS2_8CDimNameE1ENS2_18CUDAKernelLauncherENS2_14EmptyVecKernelENS2_8DummyVecELm0EEEvRKNS_6TensorESA_lllENKUlvE1_clEvENKUlvE0_clEvEUllllllE_St5arrayIPcLm6EELi4E23TrivialOffsetCalculatorILi5EjESH_ILi1EjENS0_6memory15LoadWithoutCastENSK_16StoreWithoutCastEEEviT_T0_T2_T3_T4_T5_,@function
        .size           _ZN2at6native27unrolled_elementwise_kernelIZZZNS0_67_GLOBAL__N__bb565c37_34_ValidateCompressedIndicesKernel_cu_33a4b88b42_validate_compressed_sparse_indices_kernelILNS2_8CDimNameE1ENS2_18CUDAKernelLauncherENS2_14EmptyVecKernelENS2_8DummyVecELm0EEEvRKNS_6TensorESA_lllENKUlvE1_clEvENKUlvE0_clEvEUllllllE_St5arrayIPcLm6EELi4E23TrivialOffsetCalculatorILi5EjESH_ILi1EjENS0_6memory15LoadWithoutCastENSK_16StoreWithoutCastEEEviT_T0_T2_T3_T4_T5_,(.L_x_34635 - _ZN2at6native27unrolled_elementwise_kernelIZZZNS0_67_GLOBAL__N__bb565c37_34_ValidateCompressedIndicesKernel_cu_33a4b88b42_validate_compressed_sparse_indices_kernelILNS2_8CDimNameE1ENS2_18CUDAKernelLauncherENS2_14EmptyVecKernelENS2_8DummyVecELm0EEEvRKNS_6TensorESA_lllENKUlvE1_clEvENKUlvE0_clEvEUllllllE_St5arrayIPcLm6EELi4E23TrivialOffsetCalculatorILi5EjESH_ILi1EjENS0_6memory15LoadWithoutCastENSK_16StoreWithoutCastEEEviT_T0_T2_T3_T4_T5_)
        .other          _ZN2at6native27unrolled_elementwise_kernelIZZZNS0_67_GLOBAL__N__bb565c37_34_ValidateCompressedIndicesKernel_cu_33a4b88b42_validate_compressed_sparse_indices_kernelILNS2_8CDimNameE1ENS2_18CUDAKernelLauncherENS2_14EmptyVecKernelENS2_8DummyVecELm0EEEvRKNS_6TensorESA_lllENKUlvE1_clEvENKUlvE0_clEvEUllllllE_St5arrayIPcLm6EELi4E23TrivialOffsetCalculatorILi5EjESH_ILi1EjENS0_6memory15LoadWithoutCastENSK_16StoreWithoutCastEEEviT_T0_T2_T3_T4_T5_,@"STO_CUDA_ENTRY STV_DEFAULT"
_ZN2at6native27unrolled_elementwise_kernelIZZZNS0_67_GLOBAL__N__bb565c37_34_ValidateCompressedIndicesKernel_cu_33a4b88b42_validate_compressed_sparse_indices_kernelILNS2_8CDimNameE1ENS2_18CUDAKernelLauncherENS2_14EmptyVecKernelENS2_8DummyVecELm0EEEvRKNS_6TensorESA_lllENKUlvE1_clEvENKUlvE0_clEvEUllllllE_St5arrayIPcLm6EELi4E23TrivialOffsetCalculatorILi5EjESH_ILi1EjENS0_6memory15LoadWithoutCastENSK_16StoreWithoutCastEEEviT_T0_T2_T3_T4_T5_:
.text._ZN2at6native27unrolled_elementwise_kernelIZZZNS0_67_GLOBAL__N__bb565c37_34_ValidateCompressedIndicesKernel_cu_33a4b88b42_validate_compressed_sparse_indices_kernelILNS2_8CDimNameE1ENS2_18CUDAKernelLauncherENS2_14EmptyVecKernelENS2_8DummyVecELm0EEEvRKNS_6TensorESA_lllENKUlvE1_clEvENKUlvE0_clEvEUllllllE_St5arrayIPcLm6EELi4E23TrivialOffsetCalculatorILi5EjESH_ILi1EjENS0_6memory15LoadWithoutCastENSK_16StoreWithoutCastEEEviT_T0_T2_T3_T4_T5_:
[----:B------:R-:W0:Y:S01]  /*0000*/  LDC R1, c[0x0][0x37c] ;  /* 0x0000df00ff017b82 */ /* 0x000e220000000800 */
[----:B------:R-:W1:Y:S07]  /*0010*/  S2R R67, SR_CTAID.X ;  /* 0x0000000000437919 */ /* 0x000e6e0000002500 */
[----:B------:R-:W1:Y:S01]  /*0020*/  LDC R66, c[0x0][0x380] ;  /* 0x0000e000ff427b82 */ /* 0x000e620000000800 */
[----:B------:R-:W2:Y:S01]  /*0030*/  LDCU.64 UR36, c[0x0][0x358] ;  /* 0x00006b00ff2477ac */ /* 0x000ea20008000a00 */
[----:B------:R-:W-:Y:S01]  /*0040*/  CS2R R22, SRZ ;  /* 0x0000000000167805 */ /* 0x000fe2000001ff00 */
[----:B------:R-:W3:Y:S01]  /*0050*/  S2R R3, SR_TID.X ;  /* 0x0000000000037919 */ /* 0x000ee20000002100 */
[----:B------:R-:W-:-:S04]  /*0060*/  CS2R R18, SRZ ;  /* 0x0000000000127805 */ /* 0x000fc8000001ff00 */
[----:B------:R-:W4:Y:S08]  /*0070*/  LDC.64 R4, c[0x0][0x3d0] ;  /* 0x0000f400ff047b82 */ /* 0x000f300000000a00 */
[----:B------:R-:W0:Y:S08]  /*0080*/  LDC.64 R12, c[0x0][0x3d0] ;  /* 0x0000f400ff0c7b82 */ /* 0x000e300000000a00 */
[----:B------:R-:W0:Y:S01]  /*0090*/  LDC.64 R26, c[0x0][0x3d8] ;  /* 0x0000f600ff1a7b82 */ /* 0x000e220000000a00 */
[----:B-1----:R-:W-:-:S07]  /*00a0*/  IMAD R66, R67, -0x200, R66 ;  /* 0xfffffe0043427824 */ /* 0x002fce00078e0242 */
[----:B------:R-:W1:Y:S01]  /*00b0*/  LDC.64 R24, c[0x0][0x3e0] ;  /* 0x0000f800ff187b82 */ /* 0x000e620000000a00 */
[----:B---3--:R-:W-:Y:S01]  /*00c0*/  IMAD.MOV.U32 R39, RZ, RZ, R3 ;  /* 0x000000ffff277224 */ /* 0x008fe200078e0003 */
[----:B------:R-:W-:-:S06]  /*00d0*/  ISETP.GE.AND P0, PT, R3, R66, PT ;  /* 0x000000420300720c */ /* 0x000fcc0003f06270 */
[----:B------:R-:W3:Y:S01]  /*00e0*/  LDC.64 R20, c[0x0][0x3e8] ;  /* 0x0000fa00ff147b82 */ /* 0x000ee20000000a00 */
[----:B------:R-:W-:Y:S02]  /*00f0*/  CS2R R56, SRZ ;  /* 0x0000000000387805 */ /* 0x000fe4000001ff00 */
[----:B------:R-:W-:Y:S02]  /*0100*/  CS2R R54, SRZ ;  /* 0x0000000000367805 */ /* 0x000fe4000001ff00 */
[----:B------:R-:W-:Y:S02]  /*0110*/  CS2R R42, SRZ ;  /* 0x00000000002a7805 */ /* 0x000fe4000001ff00 */
[----:B------:R-:W-:Y:S01]  /*0120*/  CS2R R58, SRZ ;  /* 0x00000000003a7805 */ /* 0x000fe2000001ff00 */
[----:B------:R-:W0:Y:S01]  /*0130*/  LDC.64 R6, c[0x0][0x3d8] ;  /* 0x0000f600ff067b82 */ /* 0x000e220000000a00 */
[----:B------:R-:W-:Y:S01]  /*0140*/  @!P0 VIADD R3, R39, 0x80 ;  /* 0x0000008027038836 */ /* 0x000fe20000000000 */
[----:B------:R-:W-:-:S04]  /*0150*/  @!P0 LEA R17, R67, R39, 0x9 ;  /* 0x0000002743118211 */ /* 0x000fc800078e48ff */
[----:B------:R-:W-:Y:S01]  /*0160*/  ISETP.GE.AND P1, PT, R3, R66, PT ;  /* 0x000000420300720c */ /* 0x000fe20003f26270 */
[----:B----4-:R-:W-:Y:S01]  /*0170*/  @!P0 IMAD.WIDE.U32 R4, R17, 0x8, R4 ;  /* 0x0000000811048825 */ /* 0x010fe200078e0004 */
[----:B------:R-:W4:Y:S04]  /*0180*/  LDC.64 R8, c[0x0][0x3e0] ;  /* 0x0000f800ff087b82 */ /* 0x000f280000000a00 */
[----:B--2---:R2:W5:Y:S04]  /*0190*/  @!P0 LDG.E.64 R22, desc[UR36][R4.64] ;  /* 0x0000002404168981 */ /* 0x004568000c1e1b00 */
[----:B------:R-:W3:Y:S03]  /*01a0*/  LDC.64 R10, c[0x0][0x3e8] ;  /* 0x0000fa00ff0a7b82 */ /* 0x000ee60000000a00 */
[----:B------:R-:W-:-:S02]  /*01b0*/  @!P1 IMAD R35, R67, 0x200, R3 ;  /* 0x0000020043239824 */ /* 0x000fc400078e0203 */
[----:B------:R-:W-:-:S03]  /*01c0*/  @!P1 VIADD R3, R3, 0x80 ;  /* 0x0000008003039836 */ /* 0x000fc60000000000 */
[----:B------:R-:W3:Y:S01]  /*01d0*/  @!P0 LDC.64 R14, c[0x0][0x3f0] ;  /* 0x0000fc00ff0e8b82 */ /* 0x000ee20000000a00 */
[----:B0-----:R-:W-:Y:S01]  /*01e0*/  @!P0 IMAD.WIDE.U32 R6, R17, 0x8, R6 ;  /* 0x0000000811068825 */ /* 0x001fe200078e0006 */
[----:B------:R-:W-:-:S03]  /*01f0*/  ISETP.GE.AND P2, PT, R3, R66, PT ;  /* 0x000000420300720c */ /* 0x000fc60003f46270 */
[----:B--2---:R-:W-:Y:S01]  /*0200*/  @!P1 IMAD.WIDE.U32 R4, R35, 0x8, R12 ;  /* 0x0000000823049825 */ /* 0x004fe200078e000c */
[----:B------:R-:W-:Y:S02]  /*0210*/  CS2R R32, SRZ ;  /* 0x0000000000207805 */ /* 0x000fe4000001ff00 */
[----:B------:R-:W-:Y:S01]  /*0220*/  CS2R R30, SRZ ;  /* 0x00000000001e7805 */ /* 0x000fe2000001ff00 */
[----:B------:R-:W0:Y:S01]  /*0230*/  LDC.64 R12, c[0x0][0x3d0] ;  /* 0x0000f400ff0c7b82 */ /* 0x000e220000000a00 */
[----:B----4-:R-:W-:Y:S01]  /*0240*/  @!P0 IMAD.WIDE.U32 R8, R17, 0x8, R8 ;  /* 0x0000000811088825 */ /* 0x010fe200078e0008 */
[----:B------:R-:W5:Y:S04]  /*0250*/  @!P0 LDG.E.64 R18, desc[UR36][R6.64] ;  /* 0x0000002406128981 */ /* 0x000f68000c1e1b00 */
[----:B------:R2:W5:Y:S02]  /*0260*/  @!P0 LDG.E.64 R32, desc[UR36][R8.64] ;  /* 0x0000002408208981 */ /* 0x000564000c1e1b00 */
[----:B------:R-:W4:Y:S01]  /*0270*/  @!P2 LDC.64 R28, c[0x0][0x3f0] ;  /* 0x0000fc00ff1cab82 */ /* 0x000f220000000a00 */
[----:B------:R-:W-:-:S05]  /*0280*/  @!P2 LEA R41, R67, R3, 0x9 ;  /* 0x000000034329a211 */ /* 0x000fca00078e48ff */
[C---:B------:R-:W-:Y:S01]  /*0290*/  @!P2 IMAD.WIDE.U32 R26, R41.reuse, 0x8, R26 ;  /* 0x00000008291aa825 */ /* 0x040fe200078e001a */
[----:B------:R-:W-:Y:S01]  /*02a0*/  CS2R R50, SRZ ;  /* 0x0000000000327805 */ /* 0x000fe2000001ff00 */
[----:B--2---:R-:W2:Y:S02]  /*02b0*/  LDC.64 R8, c[0x0][0x3e0] ;  /* 0x0000f800ff087b82 */ /* 0x004ea40000000a00 */
[C---:B-1----:R-:W-:Y:S01]  /*02c0*/  @!P2 IMAD.WIDE.U32 R24, R41.reuse, 0x8, R24 ;  /* 0x000000082918a825 */ /* 0x042fe200078e0018 */
[----:B------:R-:W5:Y:S03]  /*02d0*/  @!P2 LDG.E.64 R54, desc[UR36][R26.64] ;  /* 0x000000241a36a981 */ /* 0x000f66000c1e1b00 */
[C---:B---3--:R-:W-:Y:S01]  /*02e0*/  @!P2 IMAD.WIDE.U32 R20, R41.reuse, 0x8, R20 ;  /* 0x000000082914a825 */ /* 0x048fe200078e0014 */
[----:B------:R-:W5:Y:S01]  /*02f0*/  @!P2 LDG.E.64 R42, desc[UR36][R24.64] ;  /* 0x00000024182aa981 */ /* 0x000f62000c1e1b00 */
[----:B------:R-:W1:Y:S02]  /*0300*/  LDC.64 R6, c[0x0][0x3e8] ;  /* 0x0000fa00ff067b82 */ /* 0x000e640000000a00 */
[C---:B0-----:R-:W-:Y:S01]  /*0310*/  @!P2 IMAD.WIDE.U32 R12, R41.reuse, 0x8, R12 ;  /* 0x00000008290ca825 */ /* 0x041fe200078e000c */
[----:B------:R-:W5:Y:S04]  /*0320*/  @!P1 LDG.E.64 R50, desc[UR36][R4.64] ;  /* 0x0000002404329981 */ /* 0x000f68000c1e1b00 */
[----:B------:R-:W5:Y:S01]  /*0330*/  @!P2 LDG.E.64 R56, desc[UR36][R12.64] ;  /* 0x000000240c38a981 */ /* 0x000f62000c1e1b00 */
[----:B----4-:R-:W-:Y:S01]  /*0340*/  @!P2 IMAD.WIDE.U32 R28, R41, 0x8, R28 ;  /* 0x00000008291ca825 */ /* 0x010fe200078e001c */
[----:B------:R-:W-:Y:S01]  /*0350*/  CS2R R40, SRZ ;  /* 0x0000000000287805 */ /* 0x000fe2000001ff00 */
[----:B------:R-:W0:Y:S03]  /*0360*/  LDC.64 R44, c[0x0][0x3d8] ;  /* 0x0000f600ff2c7b82 */ /* 0x000e260000000a00 */
[----:B------:R-:W5:Y:S04]  /*0370*/  @!P2 LDG.E.64 R58, desc[UR36][R28.64] ;  /* 0x000000241c3aa981 */ /* 0x000f68000c1e1b00 */
[----:B------:R-:W5:Y:S01]  /*0380*/  @!P2 LDG.E.64 R40, desc[UR36][R20.64] ;  /* 0x000000241428a981 */ /* 0x000f62000c1e1b00 */
[C---:B------:R-:W-:Y:S01]  /*0390*/  @!P0 IMAD.WIDE.U32 R10, R17.reuse, 0x8, R10 ;  /* 0x00000008110a8825 */ /* 0x040fe200078e000a */
[----:B------:R-:W3:Y:S03]  /*03a0*/  LDC.64 R46, c[0x0][0x3e0] ;  /* 0x0000f800ff2e7b82 */ /* 0x000ee60000000a00 */
[----:B------:R-:W-:Y:S01]  /*03b0*/  @!P0 IMAD.WIDE.U32 R14, R17, 0x8, R14 ;  /* 0x00000008110e8825 */ /* 0x000fe200078e000e */
[----:B------:R-:W-:Y:S01]  /*03c0*/  CS2R R16, SRZ ;  /* 0x0000000000107805 */ /* 0x000fe2000001ff00 */
[----:B------:R4:W5:Y:S02]  /*03d0*/  @!P0 LDG.E.64 R30, desc[UR36][R10.64] ;  /* 0x000000240a1e8981 */ /* 0x000964000c1e1b00 */
[----:B------:R-:W-:Y:S01]  /*03e0*/  @!P2 VIADD R3, R3, 0x80 ;  /* 0x000000800303a836 */ /* 0x000fe20000000000 */
[----:B------:R-:W3:Y:S02]  /*03f0*/  LDC.64 R60, c[0x0][0x3e8] ;  /* 0x0000fa00ff3c7b82 */ /* 0x000ee40000000a00 */
[----:B------:R2:W5:Y:S02]  /*0400*/  @!P0 LDG.E.64 R16, desc[UR36][R14.64] ;  /* 0x000000240e108981 */ /* 0x000564000c1e1b00 */
[----:B------:R-:W-:-:S04]  /*0410*/  ISETP.GE.AND P0, PT, R3, R66, PT ;  /* 0x000000420300720c */ /* 0x000fc80003f06270 */
[----:B----4-:R-:W4:Y:S08]  /*0420*/  LDC.64 R10, c[0x0][0x3d8] ;  /* 0x0000f600ff0a7b82 */ /* 0x010f300000000a00 */
[----:B--2---:R-:W2:Y:S08]  /*0430*/  LDC.64 R14, c[0x0][0x3d0] ;  /* 0x0000f400ff0e7b82 */ /* 0x004eb00000000a00 */
[----:B------:R-:W0:Y:S08]  /*0440*/  @!P0 LDC.64 R4, c[0x0][0x3f0] ;  /* 0x0000fc00ff048b82 */ /* 0x000e300000000a00 */
[----:B------:R-:W3:Y:S01]  /*0450*/  @!P1 LDC.64 R62, c[0x0][0x3f0] ;  /* 0x0000fc00ff3e9b82 */ /* 0x000ee20000000a00 */
[----:B------:R-:W-:-:S04]  /*0460*/  @!P0 IMAD R3, R67, 0x200, R3 ;  /* 0x0000020043038824 */ /* 0x000fc800078e0203 */
[----:B----4-:R-:W-:-:S03]  /*0470*/  @!P0 IMAD.WIDE.U32 R10, R3, 0x8, R10 ;  /* 0x00000008030a8825 */ /* 0x010fc600078e000a */
[----:B------:R-:W4:Y:S01]  /*0480*/  LDC R69, c[0x0][0x3a0] ;  /* 0x0000e800ff457b82 */ /* 0x000f220000000800 */
[----:B--2---:R-:W-:-:S04]  /*0490*/  @!P0 IMAD.WIDE.U32 R14, R3, 0x8, R14 ;  /* 0x00000008030e8825 */ /* 0x004fc800078e000e */
[----:B------:R-:W-:-:S04]  /*04a0*/  @!P0 IMAD.WIDE.U32 R8, R3, 0x8, R8 ;  /* 0x0000000803088825 */ /* 0x000fc800078e0008 */
[----:B-1----:R-:W-:-:S04]  /*04b0*/  @!P0 IMAD.WIDE.U32 R6, R3, 0x8, R6 ;  /* 0x0000000803068825 */ /* 0x002fc800078e0006 */
[----:B0-----:R-:W-:Y:S02]  /*04c0*/  @!P0 IMAD.WIDE.U32 R4, R3, 0x8, R4 ;  /* 0x0000000803048825 */ /* 0x001fe400078e0004 */
[----:B------:R-:W0:Y:S01]  /*04d0*/  LDC.64 R2, c[0x0][0x398] ;  /* 0x0000e600ff027b82 */ /* 0x000e220000000a00 */
[----:B------:R-:W-:Y:S01]  /*04e0*/  CS2R R48, SRZ ;  /* 0x0000000000307805 */ /* 0x000fe2000001ff00 */
[C---:B------:R-:W-:Y:S01]  /*04f0*/  @!P1 IMAD.WIDE.U32 R44, R35.reuse, 0x8, R44 ;  /* 0x00000008232c9825 */ /* 0x040fe200078e002c */
[----:B------:R-:W-:Y:S02]  /*0500*/  CS2R R36, SRZ ;  /* 0x0000000000247805 */ /* 0x000fe4000001ff00 */
[----:B------:R-:W-:Y:S01]  /*0510*/  CS2R R52, SRZ ;  /* 0x0000000000347805 */ /* 0x000fe2000001ff00 */
[C---:B---3--:R-:W-:Y:S01]  /*0520*/  @!P1 IMAD.WIDE.U32 R46, R35.reuse, 0x8, R46 ;  /* 0x00000008232e9825 */ /* 0x048fe200078e002e */
[----:B------:R1:W5:Y:S03]  /*0530*/  @!P1 LDG.E.64 R48, desc[UR36][R44.64] ;  /* 0x000000242c309981 */ /* 0x000366000c1e1b00 */
[C---:B------:R-:W-:Y:S01]  /*0540*/  @!P1 IMAD.WIDE.U32 R60, R35.reuse, 0x8, R60 ;  /* 0x00000008233c9825 */ /* 0x040fe200078e003c */
[----:B------:R2:W5:Y:S03]  /*0550*/  @!P1 LDG.E.64 R36, desc[UR36][R46.64] ;  /* 0x000000242e249981 */ /* 0x000566000c1e1b00 */
[----:B------:R-:W-:Y:S01]  /*0560*/  @!P1 IMAD.WIDE.U32 R62, R35, 0x8, R62 ;  /* 0x00000008233e9825 */ /* 0x000fe200078e003e */
[----:B------:R-:W-:-:S02]  /*0570*/  CS2R R34, SRZ ;  /* 0x0000000000227805 */ /* 0x000fc4000001ff00 */
[----:B------:R-:W-:Y:S02]  /*0580*/  CS2R R64, SRZ ;  /* 0x0000000000407805 */ /* 0x000fe4000001ff00 */
[----:B-1----:R-:W-:Y:S01]  /*0590*/  CS2R R44, SRZ ;  /* 0x00000000002c7805 */ /* 0x002fe2000001ff00 */
[----:B------:R1:W5:Y:S01]  /*05a0*/  @!P1 LDG.E.64 R52, desc[UR36][R62.64] ;  /* 0x000000243e349981 */ /* 0x000362000c1e1b00 */
[----:B--2---:R-:W-:-:S03]  /*05b0*/  CS2R R46, SRZ ;  /* 0x00000000002e7805 */ /* 0x004fc6000001ff00 */
[----:B------:R2:W5:Y:S01]  /*05c0*/  @!P1 LDG.E.64 R34, desc[UR36][R60.64] ;  /* 0x000000243c229981 */ /* 0x000562000c1e1b00 */
[----:B----4-:R-:W-:-:S03]  /*05d0*/  IADD3 R38, PT, PT, R69, -0x1, RZ ;  /* 0xffffffff45267810 */ /* 0x010fc60007ffe0ff */
[----:B------:R3:W5:Y:S01]  /*05e0*/  @!P0 LDG.E.64 R44, desc[UR36][R6.64] ;  /* 0x00000024062c8981 */ /* 0x000762000c1e1b00 */
[----:B-1----:R-:W-:-:S03]  /*05f0*/  CS2R R62, SRZ ;  /* 0x00000000003e7805 */ /* 0x002fc6000001ff00 */
[----:B------:R3:W5:Y:S01]  /*0600*/  @!P0 LDG.E.64 R46, desc[UR36][R8.64] ;  /* 0x00000024082e8981 */ /* 0x000762000c1e1b00 */
[----:B--2---:R-:W-:Y:S02]  /*0610*/  CS2R R60, SRZ ;  /* 0x00000000003c7805 */ /* 0x004fe4000001ff00 */
[----:B0-----:R-:W-:Y:S01]  /*0620*/  ISETP.LT.U32.AND P1, PT, R2, 0x1, PT ;  /* 0x000000010200780c */ /* 0x001fe20003f21070 */
[----:B------:R3:W5:Y:S04]  /*0630*/  @!P0 LDG.E.64 R62, desc[UR36][R14.64] ;  /* 0x000000240e3e8981 */ /* 0x000768000c1e1b00 */
[----:B------:R3:W5:Y:S04]  /*0640*/  @!P0 LDG.E.64 R60, desc[UR36][R10.64] ;  /* 0x000000240a3c8981 */ /* 0x000768000c1e1b00 */
[----:B------:R3:W5:Y:S01]  /*0650*/  @!P0 LDG.E.64 R64, desc[UR36][R4.64] ;  /* 0x0000002404408981 */ /* 0x000762000c1e1b00 */
[----:B------:R-:W-:-:S04]  /*0660*/  ISETP.GE.AND P0, PT, R38, RZ, PT ;  /* 0x000000ff2600720c */ /* 0x000fc80003f06270 */
[----:B------:R-:W-:Y:S01]  /*0670*/  ISETP.LT.OR.EX P0, PT, R3, RZ, !P0, P1 ;  /* 0x000000ff0300720c */ /* 0x000fe20004701710 */
[----:B------:R-:W-:-:S12]  /*0680*/  BSSY.RECONVERGENT B6, `(.L_x_2402) ;  /* 0x000106d000067945 */ /* 0x000fd80003800200 */
[----:B---3--:R-:W-:Y:S05]  /*0690*/  @P0 BRA `(.L_x_2403) ;  /* 0x000000e800780947 */ /* 0x008fea0003800000 */
[----:B------:R-:W-:Y:S01]  /*06a0*/  ISETP.GE.AND P0, PT, R39, R66, PT ;  /* 0x000000422700720c */ /* 0x000fe20003f06270 */
[----:B------:R-:W-:Y:S01]  /*06b0*/  BSSY.RECONVERGENT B7, `(.L_x_2404) ;  /* 0x00003a5000077945 */ /* 0x000fe20003800200 */
[C---:B------:R-:W-:Y:S02]  /*06c0*/  LOP3.LUT R68, R69.reuse, 0x7, RZ, 0xc0, !PT ;  /* 0x0000000745447812 */ /* 0x040fe400078ec0ff */
[----:B------:R-:W-:-:S09]  /*06d0*/  LOP3.LUT R69, R69, 0x3, RZ, 0xc0, !PT ;  /* 0x0000000345457812 */ /* 0x000fd200078ec0ff */
        /* <DEDUP_REMOVED lines=10> */
[----:B------:R-:W1:Y:S01]  /*0780*/  LDCU.64 UR6, c[0x4][0x110] ;  /* 0x01002200ff0677ac */ /* 0x000e620008000a00 */
[----:B------:R-:W2:Y:S01]  /*0790*/  LDC.64 R2, c[0x4][R2] ;  /* 0x0100000002027b82 */ /* 0x000ea20000000a00 */
[----:B------:R-:W-:Y:S01]  /*07a0*/  IMAD.MOV.U32 R12, RZ, RZ, 0x1 ;  /* 0x00000001ff0c7424 */ /* 0x000fe200078e00ff */
[----:B------:R-:W3:Y:S01]  /*07b0*/  LDCU.64 UR8, c[0x4][0x8] ;  /* 0x01000100ff0877ac */ /* 0x000ee20008000a00 */
[----:B0-----:R-:W-:Y:S02]  /*07c0*/  IMAD.U32 R4, RZ, RZ, UR4 ;  /* 0x00000004ff047e24 */ /* 0x001fe4000f8e00ff */
[----:B------:R-:W-:Y:S01]  /*07d0*/  IMAD.U32 R5, RZ, RZ, UR5 ;  /* 0x00000005ff057e24 */ /* 0x000fe2000f8e00ff */
[----:B-1----:R-:W-:Y:S01]  /*07e0*/  MOV R6, UR6 ;  /* 0x0000000600067c02 */ /* 0x002fe20008000f00 */
[----:B------:R-:W-:-:S02]  /*07f0*/  IMAD.U32 R7, RZ, RZ, UR7 ;  /* 0x00000007ff077e24 */ /* 0x000fc4000f8e00ff */
[----:B---3--:R-:W-:Y:S01]  /*0800*/  IMAD.U32 R10, RZ, RZ, UR8 ;  /* 0x00000008ff0a7e24 */ /* 0x008fe2000f8e00ff */
[----:B------:R-:W-:-:S07]  /*0810*/  MOV R11, UR9 ;  /* 0x00000009000b7c02 */ /* 0x000fce0008000f00 */
[----:B------:R-:W-:-:S07]  /*0820*/  LEPC R20, `(.L_x_2407) ;  /* 0x000000001014794e */ /* 0x000fce0000000000 */
[----:B--2---:R-:W-:Y:S05]  /*0830*/  CALL.ABS.NOINC R2 ;  /* 0x0000000002007343 */ /* 0x004fea0003c00000 */
.L_x_2407:
[----:B------:R-:W-:Y:S05]  /*0840*/  BSYNC.RECONVERGENT B8 ;  /* 0x0000000000087941 */ /* 0x000fea0003800200 */
.L_x_2406:
        /* <DEDUP_REMOVED lines=21> */
.L_x_2409:
[----:B------:R-:W-:Y:S05]  /*09a0*/  BSYNC.RECONVERGENT B8 ;  /* 0x0000000000087941 */ /* 0x000fea0003800200 */
.L_x_2408:
        /* <DEDUP_REMOVED lines=21> */
[----:B------:R-:W-:Y:S01]  /*0b00*/  IMAD.U32 R7, RZ, RZ, UR7 ;  /* 0x00000007ff077e24 */ /* 0x000fe2000f8e00ff */
[----:B---3--:R-:W-:Y:S01]  /*0b10*/  MOV R10, UR8 ;  /* 0x00000008000a7c02 */ /* 0x008fe20008000f00 */
[----:B------:R-:W-:-:S07]  /*0b20*/  IMAD.U32 R11, RZ, RZ, UR9 ;  /* 0x00000009ff0b7e24 */ /* 0x000fce000f8e00ff */
[----:B------:R-:W-:-:S07]  /*0b30*/  LEPC R20, `(.L_x_2411) ;  /* 0x000000001014794e */ /* 0x000fce0000000000 */
[----:B--2---:R-:W-:Y:S05]  /*0b40*/  CALL.ABS.NOINC R2 ;  /* 0x0000000002007343 */ /* 0x004fea0003c00000 */
.L_x_2411:
[----:B------:R-:W-:Y:S05]  /*0b50*/  BSYNC.RECONVERGENT B8 ;  /* 0x0000000000087941 */ /* 0x000fea0003800200 */
.L_x_2410:
[----:B------:R-:W0:Y:S01]  /*0b60*/  LDCU.64 UR4, c[0x0][0x398] ;  /* 0x00007300ff0477ac */ /* 0x000e220008000a00 */
[----:B------:R-:W-:Y:S02]  /*0b70*/  ISETP.GE.U32.AND P0, PT, R38, 0x7, PT ;  /* 0x000000072600780c */ /* 0x000fe40003f06070 */
[----:B------:R-:W-:Y:S02]  /*0b80*/  CS2R R22, SRZ ;  /* 0x0000000000167805 */ /* 0x000fe4000001ff00 */
[----:B------:R-:W-:Y:S01]  /*0b90*/  MOV R9, R38 ;  /* 0x0000002600097202 */ /* 0x000fe20000000f00 */
[----:B0-----:R-:W-:Y:S02]  /*0ba0*/  IMAD R3, R17, UR4, RZ ;  /* 0x0000000411037c24 */ /* 0x001fe4000f8e02ff */
[----:B------:R-:W-:-:S04]  /*0bb0*/  IMAD.WIDE.U32 R28, R16, UR4, RZ ;  /* 0x00000004101c7c25 */ /* 0x000fc8000f8e00ff */
[----:B------:R-:W-:-:S04]  /*0bc0*/  IMAD R3, R16, UR5, R3 ;  /* 0x0000000510037c24 */ /* 0x000fc8000f8e0203 */
[----:B------:R-:W-:Y:S01]  /*0bd0*/  IMAD.IADD R11, R29, 0x1, R3 ;  /* 0x000000011d0b7824 */ /* 0x000fe200078e0203 */
[----:B------:R-:W-:Y:S06]  /*0be0*/  @!P0 BRA `(.L_x_2412) ;  /* 0x0000001800dc8947 */ /* 0x000fec0003800000 */
[----:B------:R-:W0:Y:S01]  /*0bf0*/  LDCU UR4, c[0x0][0x3a0] ;  /* 0x00007400ff0477ac */ /* 0x000e220008000800 */
[----:B------:R-:W-:Y:S01]  /*0c00*/  BSSY.RECONVERGENT B0, `(.L_x_2413) ;  /* 0x00001b4000007945 */ /* 0x000fe20003800200 */
[----:B------:R-:W-:Y:S01]  /*0c10*/  CS2R R22, SRZ ;  /* 0x0000000000167805 */ /* 0x000fe2000001ff00 */
[----:B0-----:R-:W-:Y:S02]  /*0c20*/  ULOP3.LUT UR5, UR4, 0xfffffff8, URZ, 0xc0, !UPT ;  /* 0xfffffff804057892 */ /* 0x001fe4000f8ec0ff */
[----:B------:R-:W-:Y:S02]  /*0c30*/  UIADD3 UR4, UPT, UPT, UR4, -0x4, URZ ;  /* 0xfffffffc04047890 */ /* 0x000fe4000fffe0ff */
[----:B------:R-:W-:-:S04]  /*0c40*/  UIADD3 UR5, UPT, UPT, -UR5, URZ, URZ ;  /* 0x000000ff05057290 */ /* 0x000fc8000fffe1ff */
[----:B------:R-:W-:Y:S02]  /*0c50*/  IMAD.U32 R10, RZ, RZ, UR4 ;  /* 0x00000004ff0a7e24 */ /* 0x000fe4000f8e00ff */
[----:B------:R-:W-:-:S07]  /*0c60*/  IMAD.U32 R9, RZ, RZ, UR5 ;  /* 0x00000005ff097e24 */ /* 0x000fce000f8e00ff */
.L_x_2438:
        /* <DEDUP_REMOVED lines=28> */
.L_x_2415:
[----:B------:R-:W-:Y:S01]  /*0e30*/  MOV R8, R28 ;  /* 0x0000001c00087202 */ /* 0x000fe20000000f00 */
[----:B------:R-:W-:Y:S01]  /*0e40*/  IMAD.MOV.U32 R4, RZ, RZ, R11 ;  /* 0x000000ffff047224 */ /* 0x000fe200078e000b */
[----:B------:R-:W-:Y:S01]  /*0e50*/  MOV R3, R15 ;  /* 0x0000000f00037202 */ /* 0x000fe20000000f00 */
[----:B------:R-:W-:Y:S01]  /*0e60*/  IMAD.MOV.U32 R2, RZ, RZ, R14 ;  /* 0x000000ffff027224 */ /* 0x000fe200078e000e */
[----:B------:R-:W-:-:S07]  /*0e70*/  MOV R0, 0xe90 ;  /* 0x00000e9000007802 */ /* 0x000fce0000000f00 */
[----:B------:R-:W-:Y:S05]  /*0e80*/  CALL.REL.NOINC `($__internal_6_$__cuda_sm20_div_s64) ;  /* 0x0000010000347944 */ /* 0x000fea0003c00000 */
[----:B------:R-:W-:Y:S02]  /*0e90*/  IMAD.MOV.U32 R18, RZ, RZ, R2 ;  /* 0x000000ffff127224 */ /* 0x000fe400078e0002 */
[----:B------:R-:W-:-:S07]  /*0ea0*/  IMAD.MOV.U32 R19, RZ, RZ, R3 ;  /* 0x000000ffff137224 */ /* 0x000fce00078e0003 */
.L_x_2416:
[----:B------:R-:W-:Y:S05]  /*0eb0*/  BSYNC.RECONVERGENT B1 ;  /* 0x0000000000017941 */ /* 0x000fea0003800200 */
.L_x_2414:
[----:B------:R-:W0:Y:S01]  /*0ec0*/  LDC.64 R2, c[0x0][0x3a8] ;  /* 0x0000ea00ff027b82 */ /* 0x000e220000000a00 */
[----:B------:R-:W-:-:S07]  /*0ed0*/  IADD3 R29, PT, PT, R10, 0x2, RZ ;  /* 0x000000020a1d7810 */ /* 0x000fce0007ffe0ff */
[----:B------:R-:W1:Y:S01]  /*0ee0*/  LDC.64 R4, c[0x0][0x3b0] ;  /* 0x0000ec00ff047b82 */ /* 0x000e620000000a00 */
[----:B0-----:R-:W-:-:S05]  /*0ef0*/  IMAD.WIDE.U32 R2, R29, 0x8, R2 ;  /* 0x000000081d027825 */ /* 0x001fca00078e0002 */
        /* <DEDUP_REMOVED lines=39> */
.L_x_2418:
[----:B------:R-:W-:Y:S01]  /*1170*/  IMAD.MOV.U32 R8, RZ, RZ, R18 ;  /* 0x000000ffff087224 */ /* 0x000fe200078e0012 */
[----:B------:R-:W-:Y:S01]  /*1180*/  MOV R4, R19 ;  /* 0x0000001300047202 */ /* 0x000fe20000000f00 */
[----:B------:R-:W-:Y:S01]  /*1190*/  IMAD.MOV.U32 R2, RZ, RZ, R20 ;  /* 0x000000ffff027224 */ /* 0x000fe200078e0014 */
[----:B------:R-:W-:Y:S01]  /*11a0*/  MOV R0, 0x11d0 ;  /* 0x000011d000007802 */ /* 0x000fe20000000f00 */
[----:B------:R-:W-:-:S07]  /*11b0*/  IMAD.MOV.U32 R3, RZ, RZ, R21 ;  /* 0x000000ffff037224 */ /* 0x000fce00078e0015 */
[----:B------:R-:W-:Y:S05]  /*11c0*/  CALL.REL.NOINC `($__internal_6_$__cuda_sm20_div_s64) ;  /* 0x000000fc00647944 */ /* 0x000fea0003c00000 */
[----:B------:R-:W-:Y:S01]  /*11d0*/  MOV R16, R2 ;  /* 0x0000000200107202 */ /* 0x000fe20000000f00 */
[----:B------:R-:W-:-:S07]  /*11e0*/  IMAD.MOV.U32 R17, RZ, RZ, R3 ;  /* 0x000000ffff117224 */ /* 0x000fce00078e0003 */
.L_x_2419:
[----:B------:R-:W-:Y:S05]  /*11f0*/  BSYNC.RECONVERGENT B1 ;  /* 0x0000000000017941 */ /* 0x000fea0003800200 */
.L_x_2417:
        /* <DEDUP_REMOVED lines=44> */
.L_x_2421:
        /* <DEDUP_REMOVED lines=8> */
.L_x_2422:
[----:B------:R-:W-:Y:S05]  /*1540*/  BSYNC.RECONVERGENT B1 ;  /* 0x0000000000017941 */ /* 0x000fea0003800200 */
.L_x_2420:
        /* <DEDUP_REMOVED lines=43> */
.L_x_2424:
[----:B------:R-:W-:Y:S01]  /*1800*/  IMAD.MOV.U32 R8, RZ, RZ, R20 ;  /* 0x000000ffff087224 */ /* 0x000fe200078e0014 */
[----:B------:R-:W-:Y:S01]  /*1810*/  MOV R2, R18 ;  /* 0x0000001200027202 */ /* 0x000fe20000000f00 */
[----:B------:R-:W-:Y:S01]  /*1820*/  IMAD.MOV.U32 R4, RZ, RZ, R21 ;  /* 0x000000ffff047224 */ /* 0x000fe200078e0015 */
[----:B------:R-:W-:Y:S01]  /*1830*/  MOV R0, 0x1860 ;  /* 0x0000186000007802 */ /* 0x000fe20000000f00 */
[----:B------:R-:W-:-:S07]  /*1840*/  IMAD.MOV.U32 R3, RZ, RZ, R19 ;  /* 0x000000ffff037224 */ /* 0x000fce00078e0013 */
[----:B------:R-:W-:Y:S05]  /*1850*/  CALL.REL.NOINC `($__internal_6_$__cuda_sm20_div_s64) ;  /* 0x000000f400c07944 */ /* 0x000fea0003c00000 */
[----:B------:R-:W-:Y:S01]  /*1860*/  IMAD.MOV.U32 R16, RZ, RZ, R2 ;  /* 0x000000ffff107224 */ /* 0x000fe200078e0002 */
[----:B------:R-:W-:-:S07]  /*1870*/  MOV R17, R3 ;  /* 0x0000000300117202 */ /* 0x000fce0000000f00 */
.L_x_2425:
[----:B------:R-:W-:Y:S05]  /*1880*/  BSYNC.RECONVERGENT B1 ;  /* 0x0000000000017941 */ /* 0x000fea0003800200 */
.L_x_2423:
        /* <DEDUP_REMOVED lines=44> */
.L_x_2427:
        /* <DEDUP_REMOVED lines=8> */
.L_x_2428:
[----:B------:R-:W-:Y:S05]  /*1bd0*/  BSYNC.RECONVERGENT B1 ;  /* 0x0000000000017941 */ /* 0x000fea0003800200 */
.L_x_2426:
        /* <DEDUP_REMOVED lines=44> */
.L_x_2430:
        /* <DEDUP_REMOVED lines=8> */
.L_x_2431:
[----:B------:R-:W-:Y:S05]  /*1f20*/  BSYNC.RECONVERGENT B1 ;  /* 0x0000000000017941 */ /* 0x000fea0003800200 */
.L_x_2429:
        /* <DEDUP_REMOVED lines=44> */
.L_x_2433:
        /* <DEDUP_REMOVED lines=8> */
.L_x_2434:
[----:B------:R-:W-:Y:S05]  /*2270*/  BSYNC.RECONVERGENT B1 ;  /* 0x0000000000017941 */ /* 0x000fea0003800200 */
.L_x_2432:
        /* <DEDUP_REMOVED lines=45> */
.L_x_2436:
        /* <DEDUP_REMOVED lines=8> */
.L_x_2437:
[----:B------:R-:W-:Y:S05]  /*25d0*/  BSYNC.RECONVERGENT B1 ;  /* 0x0000000000017941 */ /* 0x000fea0003800200 */
.L_x_2435:
[----:B------:R-:W0:Y:S01]  /*25e0*/  LDC.64 R2, c[0x0][0x3b0] ;  /* 0x0000ec00ff027b82 */ /* 0x000e220000000a00 */
[----:B------:R-:W-:-:S04]  /*25f0*/  VIADD R5, R10, 0xfffffffc ;  /* 0xfffffffc0a057836 */ /* 0x000fc80000000000 */
        /* <DEDUP_REMOVED lines=10> */
[----:B------:R-:W-:Y:S01]  /*26a0*/  IMAD.MOV.U32 R17, RZ, RZ, R16 ;  /* 0x000000ffff117224 */ /* 0x000fe200078e0010 */
[----:B------:R-:W-:Y:S01]  /*26b0*/  MOV R16, R14 ;  /* 0x0000000e00107202 */ /* 0x000fe20000000f00 */
[----:B------:R-:W-:Y:S02]  /*26c0*/  IMAD R7, R23, R13, R7 ;  /* 0x0000000d17077224 */ /* 0x000fe400078e0207 */
[----:B------:R-:W-:-:S03]  /*26d0*/  VIADD R10, R10, 0xfffffff8 ;  /* 0xfffffff80a0a7836 */ /* 0x000fc60000000000 */
[----:B------:R-:W-:-:S05]  /*26e0*/  IADD3 R5, PT, PT, R5, R7, RZ ;  /* 0x0000000705057210 */ /* 0x000fca0007ffe0ff */
[----:B--2---:R-:W-:Y:S02]  /*26f0*/  IMAD R5, R5, R2, RZ ;  /* 0x0000000205057224 */ /* 0x004fe400078e02ff */
[----:B------:R-:W-:-:S04]  /*2700*/  IMAD.WIDE.U32 R22, R2, R4, R16 ;  /* 0x0000000402167225 */ /* 0x000fc800078e0010 */
[----:B------:R-:W-:-:S04]  /*2710*/  IMAD R5, R3, R4, R5 ;  /* 0x0000000403057224 */ /* 0x000fc800078e0205 */
[----:B------:R-:W-:Y:S01]  /*2720*/  IMAD.IADD R23, R23, 0x1, R5 ;  /* 0x0000000117177824 */ /* 0x000fe200078e0205 */
[----:B------:R-:W-:Y:S06]  /*2730*/  @P0 BRA `(.L_x_2438) ;  /* 0xffffffe4004c0947 */ /* 0x000fec000383ffff */
[----:B------:R-:W-:Y:S05]  /*2740*/  BSYNC.RECONVERGENT B0 ;  /* 0x0000000000007941 */ /* 0x000fea0003800200 */
.L_x_2413:
[----:B------:R-:W-:-:S07]  /*2750*/  IADD3 R9, PT, PT, R10, 0x3, RZ ;  /* 0x000000030a097810 */ /* 0x000fce0007ffe0ff */
.L_x_2412:
        /* <DEDUP_REMOVED lines=31> */
.L_x_2442:
        /* <DEDUP_REMOVED lines=8> */
.L_x_2443:
[----:B------:R-:W-:Y:S05]  /*29d0*/  BSYNC.RECONVERGENT B0 ;  /* 0x0000000000007941 */ /* 0x000fea0003800200 */
.L_x_2441:
        /* <DEDUP_REMOVED lines=42> */
.L_x_2445:
        /* <DEDUP_REMOVED lines=8> */
.L_x_2446:
[----:B------:R-:W-:Y:S05]  /*2d00*/  BSYNC.RECONVERGENT B0 ;  /* 0x0000000000007941 */ /* 0x000fea0003800200 */
.L_x_2444:
        /* <DEDUP_REMOVED lines=44> */
.L_x_2448:
[----:B------:R-:W-:Y:S01]  /*2fd0*/  IMAD.MOV.U32 R8, RZ, RZ, R18 ;  /* 0x000000ffff087224 */ /* 0x000fe200078e0012 */
[----:B------:R-:W-:Y:S01]  /*2fe0*/  MOV R4, R19 ;  /* 0x0000001300047202 */ /* 0x000fe20000000f00 */
[----:B------:R-:W-:Y:S01]  /*2ff0*/  IMAD.MOV.U32 R2, RZ, RZ, R10 ;  /* 0x000000ffff027224 */ /* 0x000fe200078e000a */
[----:B------:R-:W-:Y:S02]  /*3000*/  MOV R3, R11 ;  /* 0x0000000b00037202 */ /* 0x000fe40000000f00 */
[----:B------:R-:W-:-:S07]  /*3010*/  MOV R0, 0x3030 ;  /* 0x0000303000007802 */ /* 0x000fce0000000f00 */
[----:B------:R-:W-:Y:S05]  /*3020*/  CALL.REL.NOINC `($__internal_6_$__cuda_sm20_div_s64) ;  /* 0x000000dc00cc7944 */ /* 0x000fea0003c00000 */
[----:B------:R-:W-:Y:S01]  /*3030*/  IMAD.MOV.U32 R14, RZ, RZ, R2 ;  /* 0x000000ffff0e7224 */ /* 0x000fe200078e0002 */
[----:B------:R-:W-:-:S07]  /*3040*/  MOV R15, R3 ;  /* 0x00000003000f7202 */ /* 0x000fce0000000f00 */
.L_x_2449:
[----:B------:R-:W-:Y:S05]  /*3050*/  BSYNC.RECONVERGENT B0 ;  /* 0x0000000000007941 */ /* 0x000fea0003800200 */
.L_x_2447:
        /* <DEDUP_REMOVED lines=44> */
.L_x_2451:
[----:B------:R-:W-:Y:S01]  /*3320*/  MOV R8, R14 ;  /* 0x0000000e00087202 */ /* 0x000fe20000000f00 */
[----:B------:R-:W-:Y:S01]  /*3330*/  IMAD.MOV.U32 R4, RZ, RZ, R15 ;  /* 0x000000ffff047224 */ /* 0x000fe200078e000f */
[----:B------:R-:W-:Y:S01]  /*3340*/  MOV R2, R16 ;  /* 0x0000001000027202 */ /* 0x000fe20000000f00 */
[----:B------:R-:W-:Y:S01]  /*3350*/  IMAD.MOV.U32 R3, RZ, RZ, R17 ;  /* 0x000000ffff037224 */ /* 0x000fe200078e0011 */
[----:B------:R-:W-:-:S07]  /*3360*/  MOV R0, 0x3380 ;  /* 0x0000338000007802 */ /* 0x000fce0000000f00 */
[----:B------:R-:W-:Y:S05]  /*3370*/  CALL.REL.NOINC `($__internal_6_$__cuda_sm20_div_s64) ;  /* 0x000000d800f87944 */ /* 0x000fea0003c00000 */
[----:B------:R-:W-:Y:S01]  /*3380*/  MOV R28, R2 ;  /* 0x00000002001c7202 */ /* 0x000fe20000000f00 */
[----:B------:R-:W-:-:S07]  /*3390*/  IMAD.MOV.U32 R11, RZ, RZ, R3 ;  /* 0x000000ffff0b7224 */ /* 0x000fce00078e0003 */
.L_x_2452:
[----:B------:R-:W-:Y:S05]  /*33a0*/  BSYNC.RECONVERGENT B0 ;  /* 0x0000000000007941 */ /* 0x000fea0003800200 */
.L_x_2450:
        /* <DEDUP_REMOVED lines=15> */
[----:B------:R-:W-:-:S05]  /*34a0*/  IMAD R5, R3, R4, R5 ;  /* 0x0000000403057224 */ /* 0x000fca00078e0205 */
[----:B------:R-:W-:-:S07]  /*34b0*/  IADD3 R23, PT, PT, R23, R5, RZ ;  /* 0x0000000517177210 */ /* 0x000fce0007ffe0ff */
.L_x_2440:
[----:B------:R-:W-:-:S13]  /*34c0*/  ISETP.NE.AND P0, PT, R69, RZ, PT ;  /* 0x000000ff4500720c */ /* 0x000fda0003f05270 */
[----:B------:R-:W-:Y:S05]  /*34d0*/  @!P0 BRA `(.L_x_2439) ;  /* 0x0000000800608947 */ /* 0x000fea0003800000 */
[----:B------:R-:W-:-:S13]  /*34e0*/  ISETP.NE.AND P0, PT, R69, 0x1, PT ;  /* 0x000000014500780c */ /* 0x000fda0003f05270 */
        /* <DEDUP_REMOVED lines=28> */
.L_x_2455:
        /* <DEDUP_REMOVED lines=8> */
.L_x_2456:
[----:B------:R-:W-:Y:S05]  /*3730*/  BSYNC.RECONVERGENT B0 ;  /* 0x0000000000007941 */ /* 0x000fea0003800200 */
.L_x_2454:
        /* <DEDUP_REMOVED lines=42> */
.L_x_2458:
        /* <DEDUP_REMOVED lines=8> */
.L_x_2459:
[----:B------:R-:W-:Y:S05]  /*3a60*/  BSYNC.RECONVERGENT B0 ;  /* 0x0000000000007941 */ /* 0x000fea0003800200 */
.L_x_2457:
        /* <DEDUP_REMOVED lines=17> */
.L_x_2453:
        /* <DEDUP_REMOVED lines=31> */
.L_x_2461:
[----:B------:R-:W-:Y:S01]  /*3d70*/  IMAD.MOV.U32 R0, RZ, RZ, R3 ;  /* 0x000000ffff007224 */ /* 0x000fe200078e0003 */
[----:B------:R-:W-:Y:S01]  /*3d80*/  MOV R17, R28 ;  /* 0x0000001c00117202 */ /* 0x000fe20000000f00 */
[----:B------:R-:W-:Y:S01]  /*3d90*/  IMAD.MOV.U32 R16, RZ, RZ, R11 ;  /* 0x000000ffff107224 */ /* 0x000fe200078e000b */
[----:B------:R-:W-:-:S07]  /*3da0*/  MOV R3, 0x3dc0 ;  /* 0x00003dc000037802 */ /* 0x000fce0000000f00 */
[----:B------:R-:W-:Y:S05]  /*3db0*/  CALL.REL.NOINC `($__internal_7_$__cuda_sm20_rem_s64) ;  /* 0x000000d400c47944 */ /* 0x000fea0003c00000 */
[----:B------:R-:W-:Y:S01]  /*3dc0*/  MOV R2, R0 ;  /* 0x0000000000027202 */ /* 0x000fe20000000f00 */
[----:B------:R-:W-:-:S07]  /*3dd0*/  IMAD.MOV.U32 R3, RZ, RZ, R5 ;  /* 0x000000ffff037224 */ /* 0x000fce00078e0005 */
.L_x_2462:
[----:B------:R-:W-:Y:S05]  /*3de0*/  BSYNC.RECONVERGENT B0 ;  /* 0x0000000000007941 */ /* 0x000fea0003800200 */
.L_x_2460:
[----:B------:R-:W0:Y:S02]  /*3df0*/  LDC.64 R4, c[0x0][0x3b0] ;  /* 0x0000ec00ff047b82 */ /* 0x000e240000000a00 */
[----:B0-----:R-:W-:-:S06]  /*3e00*/  IMAD.WIDE.U32 R4, R9, 0x8, R4 ;  /* 0x0000000809047825 */ /* 0x001fcc00078e0004 */
[----:B------:R-:W2:Y:S02]  /*3e10*/  LDG.E.64 R4, desc[UR36][R4.64] ;  /* 0x0000002404047981 */ /* 0x000ea4000c1e1b00 */
[----:B--2---:R-:W-:Y:S02]  /*3e20*/  IMAD R3, R3, R4, RZ ;  /* 0x0000000403037224 */ /* 0x004fe400078e02ff */
[----:B------:R-:W-:-:S04]  /*3e30*/  IMAD.WIDE.U32 R22, R4, R2, R22 ;  /* 0x0000000204167225 */ /* 0x000fc800078e0016 */
[----:B------:R-:W-:-:S05]  /*3e40*/  IMAD R3, R5, R2, R3 ;  /* 0x0000000205037224 */ /* 0x000fca00078e0203 */
[----:B------:R-:W-:-:S07]  /*3e50*/  IADD3 R23, PT, PT, R23, R3, RZ ;  /* 0x0000000317177210 */ /* 0x000fce0007ffe0ff */
.L_x_2439:
        /* <DEDUP_REMOVED lines=14> */
.L_x_2465:
        /* <DEDUP_REMOVED lines=10> */
[----:B------:R-:W-:Y:S01]  /*3fe0*/  MOV R13, RZ ;  /* 0x000000ff000d7202 */ /* 0x000fe20000000f00 */
[----:B------:R-:W1:Y:S01]  /*3ff0*/  LDCU.64 UR6, c[0x4][0x110] ;  /* 0x01002200ff0677ac */ /* 0x000e620008000a00 */
[----:B------:R-:W2:Y:S01]  /*4000*/  LDC.64 R2, c[0x4][R2] ;  /* 0x0100000002027b82 */ /* 0x000ea20000000a00 */
[----:B------:R-:W3:Y:S01]  /*4010*/  LDCU.64 UR8, c[0x4][0x8] ;  /* 0x01000100ff0877ac */ /* 0x000ee20008000a00 */
[----:B0-----:R-:W-:Y:S01]  /*4020*/  MOV R4, UR4 ;  /* 0x0000000400047c02 */ /* 0x001fe20008000f00 */
[----:B------:R-:W-:Y:S01]  /*4030*/  IMAD.U32 R5, RZ, RZ, UR5 ;  /* 0x00000005ff057e24 */ /* 0x000fe2000f8e00ff */
[----:B-1----:R-:W-:Y:S01]  /*4040*/  MOV R6, UR6 ;  /* 0x0000000600067c02 */ /* 0x002fe20008000f00 */
[----:B------:R-:W-:Y:S01]  /*4050*/  IMAD.U32 R7, RZ, RZ, UR7 ;  /* 0x00000007ff077e24 */ /* 0x000fe2000f8e00ff */
[----:B---3--:R-:W-:Y:S01]  /*4060*/  MOV R10, UR8 ;  /* 0x00000008000a7c02 */ /* 0x008fe20008000f00 */
[----:B------:R-:W-:-:S07]  /*4070*/  IMAD.U32 R11, RZ, RZ, UR9 ;  /* 0x00000009ff0b7e24 */ /* 0x000fce000f8e00ff */
[----:B------:R-:W-:-:S07]  /*4080*/  LEPC R20, `(.L_x_2464) ;  /* 0x000000001014794e */ /* 0x000fce0000000000 */
[----:B--2---:R-:W-:Y:S05]  /*4090*/  CALL.ABS.NOINC R2 ;  /* 0x0000000002007343 */ /* 0x004fea0003c00000 */
.L_x_2464:
[----:B------:R-:W-:Y:S05]  /*40a0*/  BSYNC.RECONVERGENT B8 ;  /* 0x0000000000087941 */ /* 0x000fea0003800200 */
.L_x_2463:
[----:B------:R-:W-:-:S05]  /*40b0*/  IADD3 R16, P0, PT, R16, 0x8, RZ ;  /* 0x0000000810107810 */ /* 0x000fca0007f1e0ff */
[----:B------:R-:W-:Y:S01]  /*40c0*/  IMAD.X R17, RZ, RZ, R17, P0 ;  /* 0x000000ffff117224 */ /* 0x000fe200000e0611 */
[----:B------:R-:W-:-:S04]  /*40d0*/  ISETP.GE.U32.AND P0, PT, R16, R18, PT ;  /* 0x000000121000720c */ /* 0x000fc80003f06070 */
[----:B------:R-:W-:-:S13]  /*40e0*/  ISETP.GE.U32.AND.EX P0, PT, R17, R19, PT, P0 ;  /* 0x000000131100720c */ /* 0x000fda0003f06100 */
[----:B------:R-:W-:Y:S05]  /*40f0*/  @!P0 BRA `(.L_x_2465) ;  /* 0xfffffffc00908947 */ /* 0x000fea000383ffff */
.L_x_2405:
[----:B------:R-:W-:Y:S05]  /*4100*/  BSYNC.RECONVERGENT B7 ;  /* 0x0000000000077941 */ /* 0x000fea0003800200 */
.L_x_2404:
[----:B------:R-:W-:Y:S01]  /*4110*/  IADD3 R3, PT, PT, R39, 0x80, RZ ;  /* 0x0000008027037810 */ /* 0x000fe20007ffe0ff */
[----:B------:R-:W-:Y:S01]  /*4120*/  BSSY.RECONVERGENT B7, `(.L_x_2466) ;  /* 0x00003a5000077945 */ /* 0x000fe20003800200 */
[----:B-----5:R-:W-:Y:S02]  /*4130*/  VIADD R31, R69, 0xffffffff ;  /* 0xffffffff451f7836 */ /* 0x020fe40000000000 */
[----:B------:R-:W-:-:S13]  /*4140*/  ISETP.GE.AND P0, PT, R3, R66, PT ;  /* 0x000000420300720c */ /* 0x000fda0003f06270 */
[----:B------:R-:W-:Y:S05]  /*4150*/  @P0 BRA `(.L_x_2467) ;  /* 0x0000003800840947 */ /* 0x000fea0003800000 */
        /* <DEDUP_REMOVED lines=21> */
.L_x_2469:
[----:B------:R-:W-:Y:S05]  /*42b0*/  BSYNC.RECONVERGENT B8 ;  /* 0x0000000000087941 */ /* 0x000fea0003800200 */
.L_x_2468:
        /* <DEDUP_REMOVED lines=21> */
.L_x_2471:
[----:B------:R-:W-:Y:S05]  /*4410*/  BSYNC.RECONVERGENT B8 ;  /* 0x0000000000087941 */ /* 0x000fea0003800200 */
.L_x_2470:
        /* <DEDUP_REMOVED lines=26> */
.L_x_2473:
[----:B------:R-:W-:Y:S05]  /*45c0*/  BSYNC.RECONVERGENT B8 ;  /* 0x0000000000087941 */ /* 0x000fea0003800200 */
.L_x_2472:
[----:B------:R-:W0:Y:S01]  /*45d0*/  LDCU.64 UR4, c[0x0][0x398] ;  /* 0x00007300ff0477ac */ /* 0x000e220008000a00 */
[----:B------:R-:W-:Y:S02]  /*45e0*/  ISETP.GE.U32.AND P0, PT, R38, 0x7, PT ;  /* 0x000000072600780c */ /* 0x000fe40003f06070 */
[----:B------:R-:W-:Y:S02]  /*45f0*/  CS2R R22, SRZ ;  /* 0x0000000000167805 */ /* 0x000fe4000001ff00 */
[----:B------:R-:W-:Y:S01]  /*4600*/  MOV R9, R38 ;  /* 0x0000002600097202 */ /* 0x000fe20000000f00 */
[----:B0-----:R-:W-:Y:S02]  /*4610*/  IMAD R5, R53, UR4, RZ ;  /* 0x0000000435057c24 */ /* 0x001fe4000f8e02ff */
[----:B------:R-:W-:-:S04]  /*4620*/  IMAD.WIDE.U32 R2, R52, UR4, RZ ;  /* 0x0000000434027c25 */ /* 0x000fc8000f8e00ff */
[----:B------:R-:W-:Y:S01]  /*4630*/  IMAD R5, R52, UR5, R5 ;  /* 0x0000000534057c24 */ /* 0x000fe2000f8e0205 */
[----:B------:R-:W-:-:S03]  /*4640*/  MOV R17, R2 ;  /* 0x0000000200117202 */ /* 0x000fc60000000f00 */
        /* <DEDUP_REMOVED lines=9> */
[----:B------:R-:W-:-:S07]  /*46e0*/  MOV R9, UR5 ;  /* 0x0000000500097c02 */ /* 0x000fce0008000f00 */
.L_x_2500:
        /* <DEDUP_REMOVED lines=28> */
.L_x_2477:
        /* <DEDUP_REMOVED lines=8> */
.L_x_2478:
[----:B------:R-:W-:Y:S05]  /*4930*/  BSYNC.RECONVERGENT B1 ;  /* 0x0000000000017941 */ /* 0x000fea0003800200 */
.L_x_2476:
[----:B------:R-:W0:Y:S01]  /*4940*/  LDC.64 R6, c[0x0][0x3a8] ;  /* 0x0000ea00ff067b82 */ /* 0x000e220000000a00 */
[----:B------:R-:W-:-:S07]  /*4950*/  IADD3 R11, PT, PT, R10, 0x2, RZ ;  /* 0x000000020a0b7810 */ /* 0x000fce0007ffe0ff */
        /* <DEDUP_REMOVED lines=41> */
.L_x_2480:
        /* <DEDUP_REMOVED lines=8> */
.L_x_2481:
[----:B------:R-:W-:Y:S05]  /*4c70*/  BSYNC.RECONVERGENT B1 ;  /* 0x0000000000017941 */ /* 0x000fea0003800200 */
.L_x_2479:
[----:B------:R-:W0:Y:S01]  /*4c80*/  LDC.64 R16, c[0x0][0x3a8] ;  /* 0x0000ea00ff107b82 */ /* 0x000e220000000a00 */
[----:B------:R-:W-:-:S07]  /*4c90*/  IADD3 R28, PT, PT, R10, 0x1, RZ ;  /* 0x000000010a1c7810 */ /* 0x000fce0007ffe0ff */
        /* <DEDUP_REMOVED lines=42> */
.L_x_2483:
        /* <DEDUP_REMOVED lines=8> */
.L_x_2484:
[----:B------:R-:W-:Y:S05]  /*4fc0*/  BSYNC.RECONVERGENT B1 ;  /* 0x0000000000017941 */ /* 0x000fea0003800200 */
.L_x_2482:
        /* <DEDUP_REMOVED lines=44> */
.L_x_2486:
        /* <DEDUP_REMOVED lines=8> */
.L_x_2487:
[----:B------:R-:W-:Y:S05]  /*5310*/  BSYNC.RECONVERGENT B1 ;  /* 0x0000000000017941 */ /* 0x000fea0003800200 */
.L_x_2485:
        /* <DEDUP_REMOVED lines=44> */
.L_x_2489:
        /* <DEDUP_REMOVED lines=8> */
.L_x_2490:
[----:B------:R-:W-:Y:S05]  /*5660*/  BSYNC.RECONVERGENT B1 ;  /* 0x0000000000017941 */ /* 0x000fea0003800200 */
.L_x_2488:
        /* <DEDUP_REMOVED lines=44> */
.L_x_2492:
        /* <DEDUP_REMOVED lines=8> */
.L_x_2493:
[----:B------:R-:W-:Y:S05]  /*59b0*/  BSYNC.RECONVERGENT B1 ;  /* 0x0000000000017941 */ /* 0x000fea0003800200 */
.L_x_2491:
        /* <DEDUP_REMOVED lines=44> */
.L_x_2495:
        /* <DEDUP_REMOVED lines=8> */
.L_x_2496:
[----:B------:R-:W-:Y:S05]  /*5d00*/  BSYNC.RECONVERGENT B1 ;  /* 0x0000000000017941 */ /* 0x000fea0003800200 */
.L_x_2494:
        /* <DEDUP_REMOVED lines=44> */
.L_x_2498:
        /* <DEDUP_REMOVED lines=8> */
.L_x_2499:
[----:B------:R-:W-:Y:S05]  /*6050*/  BSYNC.RECONVERGENT B1 ;  /* 0x0000000000017941 */ /* 0x000fea0003800200 */
.L_x_2497:
        /* <DEDUP_REMOVED lines=10> */
[----:B------:R-:W-:Y:S02]  /*6100*/  MOV R18, R14 ;  /* 0x0000000e00127202 */ /* 0x000fe40000000f00 */
[----:B------:R-:W-:Y:S01]  /*6110*/  ISETP.NE.AND P0, PT, R9, RZ, PT ;  /* 0x000000ff0900720c */ /* 0x000fe20003f05270 */
[----:B------:R-:W-:Y:S01]  /*6120*/  IMAD R7, R7, R22, RZ ;  /* 0x0000001607077224 */ /* 0x000fe200078e02ff */
[----:B------:R-:W-:-:S03]  /*6130*/  IADD3 R10, PT, PT, R10, -0x8, RZ ;  /* 0xfffffff80a0a7810 */ /* 0x000fc60007ffe0ff */
[----:B------:R-:W-:-:S04]  /*6140*/  IMAD R7, R23, R11, R7 ;  /* 0x0000000b17077224 */ /* 0x000fc800078e0207 */
[----:B------:R-:W-:-:S04]  /*6150*/  IMAD.IADD R5, R5, 0x1, R7 ;  /* 0x0000000105057824 */ /* 0x000fc800078e0207 */
[----:B--2---:R-:W-:Y:S02]  /*6160*/  IMAD R5, R5, R2, RZ ;  /* 0x0000000205057224 */ /* 0x004fe400078e02ff */
[----:B------:R-:W-:-:S04]  /*6170*/  IMAD.WIDE.U32 R22, R2, R4, R18 ;  /* 0x0000000402167225 */ /* 0x000fc800078e0012 */
[----:B------:R-:W-:-:S04]  /*6180*/  IMAD R5, R3, R4, R5 ;  /* 0x0000000403057224 */ /* 0x000fc800078e0205 */
[----:B------:R-:W-:Y:S01]  /*6190*/  IMAD.IADD R23, R23, 0x1, R5 ;  /* 0x0000000117177824 */ /* 0x000fe200078e0205 */
[----:B------:R-:W-:Y:S06]  /*61a0*/  @P0 BRA `(.L_x_2500) ;  /* 0xffffffe400500947 */ /* 0x000fec000383ffff */
[----:B------:R-:W-:Y:S05]  /*61b0*/  BSYNC.RECONVERGENT B0 ;  /* 0x0000000000007941 */ /* 0x000fea0003800200 */
.L_x_2475:
[----:B------:R-:W-:-:S07]  /*61c0*/  VIADD R9, R10, 0x3 ;  /* 0x000000030a097836 */ /* 0x000fce0000000000 */
.L_x_2474:
        /* <DEDUP_REMOVED lines=31> */
.L_x_2504:
        /* <DEDUP_REMOVED lines=8> */
.L_x_2505:
[----:B------:R-:W-:Y:S05]  /*6440*/  BSYNC.RECONVERGENT B0 ;  /* 0x0000000000007941 */ /* 0x000fea0003800200 */
.L_x_2503:
        /* <DEDUP_REMOVED lines=43> */
.L_x_2507:
        /* <DEDUP_REMOVED lines=8> */
.L_x_2508:
[----:B------:R-:W-:Y:S05]  /*6780*/  BSYNC.RECONVERGENT B0 ;  /* 0x0000000000007941 */ /* 0x000fea0003800200 */
.L_x_2506:
        /* <DEDUP_REMOVED lines=44> */
.L_x_2510:
        /* <DEDUP_REMOVED lines=8> */
.L_x_2511:
[----:B------:R-:W-:Y:S05]  /*6ad0*/  BSYNC.RECONVERGENT B0 ;  /* 0x0000000000007941 */ /* 0x000fea0003800200 */
.L_x_2509:
        /* <DEDUP_REMOVED lines=44> */
.L_x_2513:
        /* <DEDUP_REMOVED lines=8> */
.L_x_2514:
[----:B------:R-:W-:Y:S05]  /*6e20*/  BSYNC.RECONVERGENT B0 ;  /* 0x0000000000007941 */ /* 0x000fea0003800200 */
.L_x_2512:
        /* <DEDUP_REMOVED lines=17> */
.L_x_2502:
        /* <DEDUP_REMOVED lines=31> */
.L_x_2517:
        /* <DEDUP_REMOVED lines=8> */
.L_x_2518:
[----:B------:R-:W-:Y:S05]  /*71b0*/  BSYNC.RECONVERGENT B0 ;  /* 0x0000000000007941 */ /* 0x000fea0003800200 */
.L_x_2516:
        /* <DEDUP_REMOVED lines=43> */
.L_x_2520:
        /* <DEDUP_REMOVED lines=8> */
.L_x_2521:
[----:B------:R-:W-:Y:S05]  /*74f0*/  BSYNC.RECONVERGENT B0 ;  /* 0x0000000000007941 */ /* 0x000fea0003800200 */
.L_x_2519:
        /* <DEDUP_REMOVED lines=15> */
[----:B------:R-:W-:-:S04]  /*75f0*/  IMAD R5, R3, R4, R5 ;  /* 0x0000000403057224 */ /* 0x000fc800078e0205 */
[----:B------:R-:W-:-:S07]  /*7600*/  IMAD.IADD R23, R23, 0x1, R5 ;  /* 0x0000000117177824 */ /* 0x000fce00078e0205 */
.L_x_2515:
        /* <DEDUP_REMOVED lines=15> */
[----:B0-----:R-:W-:-:S06]  /*7700*/  IADD3 R4, PT, PT, R0, 0xffffffe, RZ ;  /* 0x0ffffffe00047810 */ /* 0x001fcc0007ffe0ff */
        /* <DEDUP_REMOVED lines=15> */
.L_x_2523:
[----:B------:R-:W-:Y:S02]  /*7800*/  MOV R0, R3 ;  /* 0x0000000300007202 */ /* 0x000fe40000000f00 */
[----:B------:R-:W-:-:S07]  /*7810*/  MOV R3, 0x7830 ;  /* 0x0000783000037802 */ /* 0x000fce0000000f00 */
[----:B------:R-:W-:Y:S05]  /*7820*/  CALL.REL.NOINC `($__internal_7_$__cuda_sm20_rem_s64) ;  /* 0x0000009c00287944 */ /* 0x000fea0003c00000 */
[----:B------:R-:W-:Y:S01]  /*7830*/  IMAD.MOV.U32 R2, RZ, RZ, R0 ;  /* 0x000000ffff027224 */ /* 0x000fe200078e0000 */
[----:B------:R-:W-:-:S07]  /*7840*/  MOV R3, R5 ;  /* 0x0000000500037202 */ /* 0x000fce0000000f00 */
.L_x_2524:
[----:B------:R-:W-:Y:S05]  /*7850*/  BSYNC.RECONVERGENT B0 ;  /* 0x0000000000007941 */ /* 0x000fea0003800200 */
.L_x_2522:
[----:B------:R-:W0:Y:S02]  /*7860*/  LDC.64 R4, c[0x0][0x3b0] ;  /* 0x0000ec00ff047b82 */ /* 0x000e240000000a00 */
[----:B0-----:R-:W-:-:S06]  /*7870*/  IMAD.WIDE.U32 R4, R9, 0x8, R4 ;  /* 0x0000000809047825 */ /* 0x001fcc00078e0004 */
[----:B------:R-:W2:Y:S02]  /*7880*/  LDG.E.64 R4, desc[UR36][R4.64] ;  /* 0x0000002404047981 */ /* 0x000ea4000c1e1b00 */
[----:B--2---:R-:W-:Y:S02]  /*7890*/  IMAD R3, R3, R4, RZ ;  /* 0x0000000403037224 */ /* 0x004fe400078e02ff */
[----:B------:R-:W-:-:S04]  /*78a0*/  IMAD.WIDE.U32 R22, R4, R2, R22 ;  /* 0x0000000204167225 */ /* 0x000fc800078e0016 */
[----:B------:R-:W-:-:S04]  /*78b0*/  IMAD R3, R5, R2, R3 ;  /* 0x0000000205037224 */ /* 0x000fc800078e0203 */
[----:B------:R-:W-:-:S07]  /*78c0*/  IMAD.IADD R23, R23, 0x1, R3 ;  /* 0x0000000117177824 */ /* 0x000fce00078e0203 */
.L_x_2501:
[----:B------:R-:W0:Y:S02]  /*78d0*/  LDCU.64 UR4, c[0x0][0x3b8] ;  /* 0x00007700ff0477ac */ /* 0x000e240008000a00 */
        /* <DEDUP_REMOVED lines=13> */
.L_x_2527:
        /* <DEDUP_REMOVED lines=22> */
.L_x_2526:
[----:B------:R-:W-:Y:S05]  /*7b10*/  BSYNC.RECONVERGENT B8 ;  /* 0x0000000000087941 */ /* 0x000fea0003800200 */
.L_x_2525:
[----:B------:R-:W-:-:S04]  /*7b20*/  IADD3 R16, P0, PT, R16, 0x8, RZ ;  /* 0x0000000810107810 */ /* 0x000fc80007f1e0ff */
[----:B------:R-:W-:Y:S02]  /*7b30*/  IADD3.X R17, PT, PT, RZ, R17, RZ, P0, !PT ;  /* 0x00000011ff117210 */ /* 0x000fe400007fe4ff */
[----:B------:R-:W-:-:S04]  /*7b40*/  ISETP.GE.U32.AND P0, PT, R16, R19, PT ;  /* 0x000000131000720c */ /* 0x000fc80003f06070 */
[----:B------:R-:W-:-:S13]  /*7b50*/  ISETP.GE.U32.AND.EX P0, PT, R17, R18, PT, P0 ;  /* 0x000000121100720c */ /* 0x000fda0003f06100 */
[----:B------:R-:W-:Y:S05]  /*7b60*/  @!P0 BRA `(.L_x_2527) ;  /* 0xfffffffc00908947 */ /* 0x000fea000383ffff */
.L_x_2467:
[----:B------:R-:W-:Y:S05]  /*7b70*/  BSYNC.RECONVERGENT B7 ;  /* 0x0000000000077941 */ /* 0x000fea0003800200 */
.L_x_2466:
[----:B------:R-:W-:Y:S01]  /*7b80*/  VIADD R3, R39, 0x100 ;  /* 0x0000010027037836 */ /* 0x000fe20000000000 */
[----:B------:R-:W-:Y:S04]  /*7b90*/  BSSY.RECONVERGENT B7, `(.L_x_2528) ;  /* 0x00003a6000077945 */ /* 0x000fe80003800200 */
        /* <DEDUP_REMOVED lines=23> */
.L_x_2531:
[----:B------:R-:W-:Y:S05]  /*7d10*/  BSYNC.RECONVERGENT B8 ;  /* 0x0000000000087941 */ /* 0x000fea0003800200 */
.L_x_2530:
        /* <DEDUP_REMOVED lines=21> */
.L_x_2533:
[----:B------:R-:W-:Y:S05]  /*7e70*/  BSYNC.RECONVERGENT B8 ;  /* 0x0000000000087941 */ /* 0x000fea0003800200 */
.L_x_2532:
        /* <DEDUP_REMOVED lines=26> */
.L_x_2535:
[----:B------:R-:W-:Y:S05]  /*8020*/  BSYNC.RECONVERGENT B8 ;  /* 0x0000000000087941 */ /* 0x000fea0003800200 */
.L_x_2534:
        /* <DEDUP_REMOVED lines=18> */
.L_x_2562:
        /* <DEDUP_REMOVED lines=28> */
.L_x_2539:
        /* <DEDUP_REMOVED lines=8> */
.L_x_2540:
[----:B------:R-:W-:Y:S05]  /*8390*/  BSYNC.RECONVERGENT B1 ;  /* 0x0000000000017941 */ /* 0x000fea0003800200 */
.L_x_2538:
        /* <DEDUP_REMOVED lines=43> */
.L_x_2542:
        /* <DEDUP_REMOVED lines=8> */
.L_x_2543:
[----:B------:R-:W-:Y:S05]  /*86d0*/  BSYNC.RECONVERGENT B1 ;  /* 0x0000000000017941 */ /* 0x000fea0003800200 */
.L_x_2541:
        /* <DEDUP_REMOVED lines=45> */
.L_x_2545:
        /* <DEDUP_REMOVED lines=8> */
.L_x_2546:
[----:B------:R-:W-:Y:S05]  /*8a30*/  BSYNC.RECONVERGENT B1 ;  /* 0x0000000000017941 */ /* 0x000fea0003800200 */
.L_x_2544:
        /* <DEDUP_REMOVED lines=44> */
.L_x_2548:
        /* <DEDUP_REMOVED lines=8> */
.L_x_2549:
[----:B------:R-:W-:Y:S05]  /*8d80*/  BSYNC.RECONVERGENT B1 ;  /* 0x0000000000017941 */ /* 0x000fea0003800200 */
.L_x_2547:
        /* <DEDUP_REMOVED lines=45> */
.L_x_2551:
        /* <DEDUP_REMOVED lines=8> */
.L_x_2552:
[----:B------:R-:W-:Y:S05]  /*90e0*/  BSYNC.RECONVERGENT B1 ;  /* 0x0000000000017941 */ /* 0x000fea0003800200 */
.L_x_2550:
        /* <DEDUP_REMOVED lines=44> */
.L_x_2554:
        /* <DEDUP_REMOVED lines=8> */
.L_x_2555:
[----:B------:R-:W-:Y:S05]  /*9430*/  BSYNC.RECONVERGENT B1 ;  /* 0x0000000000017941 */ /* 0x000fea0003800200 */
.L_x_2553:
        /* <DEDUP_REMOVED lines=44> */
.L_x_2557:
        /* <DEDUP_REMOVED lines=8> */
.L_x_2558:
[----:B------:R-:W-:Y:S05]  /*9780*/  BSYNC.RECONVERGENT B1 ;  /* 0x0000000000017941 */ /* 0x000fea0003800200 */
.L_x_2556:
        /* <DEDUP_REMOVED lines=14> */
[----:B------:R-:W-:Y:S01]  /*9870*/  IMAD R13, R15, R19, R13 ;  /* 0x000000130f0d7224 */ /* 0x000fe200078e020d */
[----:B------:R-:W-:-:S04]  /*9880*/  MOV R15, R28 ;  /* 0x0000001c000f7202 */ /* 0x000fc80000000f00 */
        /* <DEDUP_REMOVED lines=28> */
.L_x_2560:
        /* <DEDUP_REMOVED lines=8> */
.L_x_2561:
[----:B------:R-:W-:Y:S05]  /*9ad0*/  BSYNC.RECONVERGENT B1 ;  /* 0x0000000000017941 */ /* 0x000fea0003800200 */
.L_x_2559:
        /* <DEDUP_REMOVED lines=22> */
.L_x_2537:
[----:B------:R-:W-:-:S07]  /*9c40*/  VIADD R9, R10, 0x3 ;  /* 0x000000030a097836 */ /* 0x000fce0000000000 */
.L_x_2536:
        /* <DEDUP_REMOVED lines=31> */
.L_x_2566:
        /* <DEDUP_REMOVED lines=8> */
.L_x_2567:
[----:B------:R-:W-:Y:S05]  /*9ec0*/  BSYNC.RECONVERGENT B0 ;  /* 0x0000000000007941 */ /* 0x000fea0003800200 */
.L_x_2565:
        /* <DEDUP_REMOVED lines=43> */
.L_x_2569:
        /* <DEDUP_REMOVED lines=8> */
.L_x_2570:
[----:B------:R-:W-:Y:S05]  /*a200*/  BSYNC.RECONVERGENT B0 ;  /* 0x0000000000007941 */ /* 0x000fea0003800200 */
.L_x_2568:
        /* <DEDUP_REMOVED lines=44> */
.L_x_2572:
        /* <DEDUP_REMOVED lines=8> */
.L_x_2573:
[----:B------:R-:W-:Y:S05]  /*a550*/  BSYNC.RECONVERGENT B0 ;  /* 0x0000000000007941 */ /* 0x000fea0003800200 */
.L_x_2571:
        /* <DEDUP_REMOVED lines=44> */
.L_x_2575:
        /* <DEDUP_REMOVED lines=8> */
.L_x_2576:
[----:B------:R-:W-:Y:S05]  /*a8a0*/  BSYNC.RECONVERGENT B0 ;  /* 0x0000000000007941 */ /* 0x000fea0003800200 */
.L_x_2574:
        /* <DEDUP_REMOVED lines=17> */
.L_x_2564:
        /* <DEDUP_REMOVED lines=31> */
.L_x_2579:
        /* <DEDUP_REMOVED lines=8> */
.L_x_2580:
[----:B------:R-:W-:Y:S05]  /*ac30*/  BSYNC.RECONVERGENT B0 ;  /* 0x0000000000007941 */ /* 0x000fea0003800200 */
.L_x_2578:
        /* <DEDUP_REMOVED lines=43> */
.L_x_2582:
        /* <DEDUP_REMOVED lines=8> */
.L_x_2583:
[----:B------:R-:W-:Y:S05]  /*af70*/  BSYNC.RECONVERGENT B0 ;  /* 0x0000000000007941 */ /* 0x000fea0003800200 */
.L_x_2581:
        /* <DEDUP_REMOVED lines=17> */
.L_x_2577:
        /* <DEDUP_REMOVED lines=31> */
.L_x_2585:
[----:B------:R-:W-:Y:S02]  /*b280*/  MOV R0, R3 ;  /* 0x0000000300007202 */ /* 0x000fe40000000f00 */
[----:B------:R-:W-:-:S07]  /*b290*/  MOV R3, 0xb2b0 ;  /* 0x0000b2b000037802 */ /* 0x000fce0000000f00 */
[----:B------:R-:W-:Y:S05]  /*b2a0*/  CALL.REL.NOINC `($__internal_7_$__cuda_sm20_rem_s64) ;  /* 0x0000006000887944 */ /* 0x000fea0003c00000 */
[----:B------:R-:W-:Y:S01]  /*b2b0*/  IMAD.MOV.U32 R2, RZ, RZ, R0 ;  /* 0x000000ffff027224 */ /* 0x000fe200078e0000 */
[----:B------:R-:W-:-:S07]  /*b2c0*/  MOV R3, R5 ;  /* 0x0000000500037202 */ /* 0x000fce0000000f00 */
.L_x_2586:
[----:B------:R-:W-:Y:S05]  /*b2d0*/  BSYNC.RECONVERGENT B0 ;  /* 0x0000000000007941 */ /* 0x000fea0003800200 */
.L_x_2584:
[----:B------:R-:W0:Y:S02]  /*b2e0*/  LDC.64 R4, c[0x0][0x3b0] ;  /* 0x0000ec00ff047b82 */ /* 0x000e240000000a00 */
[----:B0-----:R-:W-:-:S06]  /*b2f0*/  IMAD.WIDE.U32 R4, R9, 0x8, R4 ;  /* 0x0000000809047825 */ /* 0x001fcc00078e0004 */
[----:B------:R-:W2:Y:S02]  /*b300*/  LDG.E.64 R4, desc[UR36][R4.64] ;  /* 0x0000002404047981 */ /* 0x000ea4000c1e1b00 */
[----:B--2---:R-:W-:Y:S02]  /*b310*/  IMAD R3, R3, R4, RZ ;  /* 0x0000000403037224 */ /* 0x004fe400078e02ff */
[----:B------:R-:W-:-:S04]  /*b320*/  IMAD.WIDE.U32 R22, R4, R2, R22 ;  /* 0x0000000204167225 */ /* 0x000fc800078e0016 */
[----:B------:R-:W-:-:S04]  /*b330*/  IMAD R3, R5, R2, R3 ;  /* 0x0000000205037224 */ /* 0x000fc800078e0203 */
[----:B------:R-:W-:-:S07]  /*b340*/  IMAD.IADD R23, R23, 0x1, R3 ;  /* 0x0000000117177824 */ /* 0x000fce00078e0203 */
.L_x_2563:
        /* <DEDUP_REMOVED lines=14> */
.L_x_2589:
        /* <DEDUP_REMOVED lines=22> */
.L_x_2588:
[----:B------:R-:W-:Y:S05]  /*b590*/  BSYNC.RECONVERGENT B8 ;  /* 0x0000000000087941 */ /* 0x000fea0003800200 */
.L_x_2587:
[----:B------:R-:W-:-:S04]  /*b5a0*/  IADD3 R16, P0, PT, R16, 0x8, RZ ;  /* 0x0000000810107810 */ /* 0x000fc80007f1e0ff */
[----:B------:R-:W-:Y:S02]  /*b5b0*/  IADD3.X R17, PT, PT, RZ, R17, RZ, P0, !PT ;  /* 0x00000011ff117210 */ /* 0x000fe400007fe4ff */
[----:B------:R-:W-:-:S04]  /*b5c0*/  ISETP.GE.U32.AND P0, PT, R16, R19, PT ;  /* 0x000000131000720c */ /* 0x000fc80003f06070 */
[----:B------:R-:W-:-:S13]  /*b5d0*/  ISETP.GE.U32.AND.EX P0, PT, R17, R18, PT, P0 ;  /* 0x000000121100720c */ /* 0x000fda0003f06100 */
[----:B------:R-:W-:Y:S05]  /*b5e0*/  @!P0 BRA `(.L_x_2589) ;  /* 0xfffffffc00908947 */ /* 0x000fea000383ffff */
.L_x_2529:
[----:B------:R-:W-:Y:S05]  /*b5f0*/  BSYNC.RECONVERGENT B7 ;  /* 0x0000000000077941 */ /* 0x000fea0003800200 */
.L_x_2528:
        /* <DEDUP_REMOVED lines=25> */
.L_x_2593:
[----:B------:R-:W-:Y:S05]  /*b790*/  BSYNC.RECONVERGENT B8 ;  /* 0x0000000000087941 */ /* 0x000fea0003800200 */
.L_x_2592:
        /* <DEDUP_REMOVED lines=21> */
.L_x_2595:
[----:B------:R-:W-:Y:S05]  /*b8f0*/  BSYNC.RECONVERGENT B8 ;  /* 0x0000000000087941 */ /* 0x000fea0003800200 */
.L_x_2594:
        /* <DEDUP_REMOVED lines=26> */
.L_x_2597:
[----:B------:R-:W-:Y:S05]  /*baa0*/  BSYNC.RECONVERGENT B8 ;  /* 0x0000000000087941 */ /* 0x000fea0003800200 */
.L_x_2596:
[----:B------:R-:W0:Y:S01]  /*bab0*/  LDCU.64 UR4, c[0x0][0x398] ;  /* 0x00007300ff0477ac */ /* 0x000e220008000a00 */
[----:B------:R-:W-:Y:S02]  /*bac0*/  ISETP.GE.U32.AND P0, PT, R38, 0x7, PT ;  /* 0x000000072600780c */ /* 0x000fe40003f06070 */
[----:B------:R-:W-:Y:S01]  /*bad0*/  CS2R R22, SRZ ;  /* 0x0000000000167805 */ /* 0x000fe2000001ff00 */
        /* <DEDUP_REMOVED lines=12> */
[----:B------:R-:W-:Y:S02]  /*bba0*/  MOV R10, UR4 ;  /* 0x00000004000a7c02 */ /* 0x000fe40008000f00 */
[----:B------:R-:W-:-:S07]  /*bbb0*/  IMAD.U32 R9, RZ, RZ, UR5 ;  /* 0x00000005ff097e24 */ /* 0x000fce000f8e00ff */
.L_x_2624:
        /* <DEDUP_REMOVED lines=28> */
.L_x_2601:
        /* <DEDUP_REMOVED lines=8> */
.L_x_2602:
[----:B------:R-:W-:Y:S05]  /*be00*/  BSYNC.RECONVERGENT B1 ;  /* 0x0000000000017941 */ /* 0x000fea0003800200 */
.L_x_2600:
        /* <DEDUP_REMOVED lines=43> */
.L_x_2604:
        /* <DEDUP_REMOVED lines=8> */
.L_x_2605:
[----:B------:R-:W-:Y:S05]  /*c140*/  BSYNC.RECONVERGENT B1 ;  /* 0x0000000000017941 */ /* 0x000fea0003800200 */
.L_x_2603:
        /* <DEDUP_REMOVED lines=45> */
.L_x_2607:
        /* <DEDUP_REMOVED lines=8> */
.L_x_2608:
[----:B------:R-:W-:Y:S05]  /*c4a0*/  BSYNC.RECONVERGENT B1 ;  /* 0x0000000000017941 */ /* 0x000fea0003800200 */
.L_x_2606:
        /* <DEDUP_REMOVED lines=44> */
.L_x_2610:
        /* <DEDUP_REMOVED lines=8> */
.L_x_2611:
[----:B------:R-:W-:Y:S05]  /*c7f0*/  BSYNC.RECONVERGENT B1 ;  /* 0x0000000000017941 */ /* 0x000fea0003800200 */
.L_x_2609:
        /* <DEDUP_REMOVED lines=45> */
.L_x_2613:
        /* <DEDUP_REMOVED lines=8> */
.L_x_2614:
[----:B------:R-:W-:Y:S05]  /*cb50*/  BSYNC.RECONVERGENT B1 ;  /* 0x0000000000017941 */ /* 0x000fea0003800200 */
.L_x_2612:
        /* <DEDUP_REMOVED lines=44> */
.L_x_2616:
        /* <DEDUP_REMOVED lines=8> */
.L_x_2617:
[----:B------:R-:W-:Y:S05]  /*cea0*/  BSYNC.RECONVERGENT B1 ;  /* 0x0000000000017941 */ /* 0x000fea0003800200 */
.L_x_2615:
        /* <DEDUP_REMOVED lines=44> */
.L_x_2619:
        /* <DEDUP_REMOVED lines=8> */
.L_x_2620:
[----:B------:R-:W-:Y:S05]  /*d1f0*/  BSYNC.RECONVERGENT B1 ;  /* 0x0000000000017941 */ /* 0x000fea0003800200 */
.L_x_2618:
        /* <DEDUP_REMOVED lines=44> */
.L_x_2622:
        /* <DEDUP_REMOVED lines=8> */
.L_x_2623:
[----:B------:R-:W-:Y:S05]  /*d540*/  BSYNC.RECONVERGENT B1 ;  /* 0x0000000000017941 */ /* 0x000fea0003800200 */
.L_x_2621:
        /* <DEDUP_REMOVED lines=12> */
[----:B------:R-:W-:Y:S02]  /*d610*/  IMAD.MOV.U32 R18, RZ, RZ, R14 ;  /* 0x000000ffff127224 */ /* 0x000fe400078e000e */
[----:B------:R-:W-:Y:S02]  /*d620*/  IMAD R7, R23, R11, R7 ;  /* 0x0000000b17077224 */ /* 0x000fe400078e0207 */
[----:B------:R-:W-:-:S03]  /*d630*/  VIADD R10, R10, 0xfffffff8 ;  /* 0xfffffff80a0a7836 */ /* 0x000fc60000000000 */
[----:B------:R-:W-:-:S05]  /*d640*/  IADD3 R5, PT, PT, R5, R7, RZ ;  /* 0x0000000705057210 */ /* 0x000fca0007ffe0ff */
[----:B--2---:R-:W-:Y:S02]  /*d650*/  IMAD R5, R5, R2, RZ ;  /* 0x0000000205057224 */ /* 0x004fe400078e02ff */
[----:B------:R-:W-:-:S04]  /*d660*/  IMAD.WIDE.U32 R22, R2, R4, R18 ;  /* 0x0000000402167225 */ /* 0x000fc800078e0012 */
[----:B------:R-:W-:-:S05]  /*d670*/  IMAD R5, R3, R4, R5 ;  /* 0x0000000403057224 */ /* 0x000fca00078e0205 */
[----:B------:R-:W-:Y:S01]  /*d680*/  IADD3 R23, PT, PT, R23, R5, RZ ;  /* 0x0000000517177210 */ /* 0x000fe20007ffe0ff */
[----:B------:R-:W-:Y:S06]  /*d690*/  @P0 BRA `(.L_x_2624) ;  /* 0xffffffe400480947 */ /* 0x000fec000383ffff */
[----:B------:R-:W-:Y:S05]  /*d6a0*/  BSYNC.RECONVERGENT B0 ;  /* 0x0000000000007941 */ /* 0x000fea0003800200 */
.L_x_2599:
[----:B------:R-:W-:-:S07]  /*d6b0*/  IADD3 R38, PT, PT, R10, 0x3, RZ ;  /* 0x000000030a267810 */ /* 0x000fce0007ffe0ff */
.L_x_2598:
        /* <DEDUP_REMOVED lines=31> */
.L_x_2628:
        /* <DEDUP_REMOVED lines=8> */
.L_x_2629:
[----:B------:R-:W-:Y:S05]  /*d930*/  BSYNC.RECONVERGENT B0 ;  /* 0x0000000000007941 */ /* 0x000fea0003800200 */
.L_x_2627:
        /* <DEDUP_REMOVED lines=43> */
.L_x_2631:
        /* <DEDUP_REMOVED lines=8> */
.L_x_2632:
[----:B------:R-:W-:Y:S05]  /*dc70*/  BSYNC.RECONVERGENT B0 ;  /* 0x0000000000007941 */ /* 0x000fea0003800200 */
.L_x_2630:
        /* <DEDUP_REMOVED lines=44> */
.L_x_2634:
        /* <DEDUP_REMOVED lines=8> */
.L_x_2635:
[----:B------:R-:W-:Y:S05]  /*dfc0*/  BSYNC.RECONVERGENT B0 ;  /* 0x0000000000007941 */ /* 0x000fea0003800200 */
.L_x_2633:
        /* <DEDUP_REMOVED lines=44> */
.L_x_2637:
        /* <DEDUP_REMOVED lines=8> */
.L_x_2638:
[----:B------:R-:W-:Y:S05]  /*e310*/  BSYNC.RECONVERGENT B0 ;  /* 0x0000000000007941 */ /* 0x000fea0003800200 */
.L_x_2636:
        /* <DEDUP_REMOVED lines=17> */
.L_x_2626:
        /* <DEDUP_REMOVED lines=31> */
.L_x_2641:
        /* <DEDUP_REMOVED lines=8> */
.L_x_2642:
[----:B------:R-:W-:Y:S05]  /*e6a0*/  BSYNC.RECONVERGENT B0 ;  /* 0x0000000000007941 */ /* 0x000fea0003800200 */
.L_x_2640:
        /* <DEDUP_REMOVED lines=43> */
.L_x_2644:
        /* <DEDUP_REMOVED lines=8> */
.L_x_2645:
[----:B------:R-:W-:Y:S05]  /*e9e0*/  BSYNC.RECONVERGENT B0 ;  /* 0x0000000000007941 */ /* 0x000fea0003800200 */
.L_x_2643:
        /* <DEDUP_REMOVED lines=17> */
.L_x_2639:
        /* <DEDUP_REMOVED lines=31> */
.L_x_2647:
[----:B------:R-:W-:Y:S01]  /*ecf0*/  IMAD.MOV.U32 R0, RZ, RZ, R3 ;  /* 0x000000ffff007224 */ /* 0x000fe200078e0003 */
[----:B------:R-:W-:-:S07]  /*ed00*/  MOV R3, 0xed20 ;  /* 0x0000ed2000037802 */ /* 0x000fce0000000f00 */
[----:B------:R-:W-:Y:S05]  /*ed10*/  CALL.REL.NOINC `($__internal_7_$__cuda_sm20_rem_s64) ;  /* 0x0000002400ec7944 */ /* 0x000fea0003c00000 */
[----:B------:R-:W-:Y:S01]  /*ed20*/  MOV R2, R0 ;  /* 0x0000000000027202 */ /* 0x000fe20000000f00 */
[----:B------:R-:W-:-:S07]  /*ed30*/  IMAD.MOV.U32 R3, RZ, RZ, R5 ;  /* 0x000000ffff037224 */ /* 0x000fce00078e0005 */
.L_x_2648:
[----:B------:R-:W-:Y:S05]  /*ed40*/  BSYNC.RECONVERGENT B0 ;  /* 0x0000000000007941 */ /* 0x000fea0003800200 */
.L_x_2646:
[----:B------:R-:W0:Y:S02]  /*ed50*/  LDC.64 R4, c[0x0][0x3b0] ;  /* 0x0000ec00ff047b82 */ /* 0x000e240000000a00 */
[----:B0-----:R-:W-:-:S06]  /*ed60*/  IMAD.WIDE.U32 R4, R38, 0x8, R4 ;  /* 0x0000000826047825 */ /* 0x001fcc00078e0004 */
[----:B------:R-:W2:Y:S02]  /*ed70*/  LDG.E.64 R4, desc[UR36][R4.64] ;  /* 0x0000002404047981 */ /* 0x000ea4000c1e1b00 */
[----:B--2---:R-:W-:Y:S02]  /*ed80*/  IMAD R3, R3, R4, RZ ;  /* 0x0000000403037224 */ /* 0x004fe400078e02ff */
[----:B------:R-:W-:-:S04]  /*ed90*/  IMAD.WIDE.U32 R22, R4, R2, R22 ;  /* 0x0000000204167225 */ /* 0x000fc800078e0016 */
[----:B------:R-:W-:-:S05]  /*eda0*/  IMAD R3, R5, R2, R3 ;  /* 0x0000000205037224 */ /* 0x000fca00078e0203 */
[----:B------:R-:W-:-:S07]  /*edb0*/  IADD3 R23, PT, PT, R23, R3, RZ ;  /* 0x0000000317177210 */ /* 0x000fce0007ffe0ff */
.L_x_2625:
        /* <DEDUP_REMOVED lines=14> */
.L_x_2651:
        /* <DEDUP_REMOVED lines=22> */
.L_x_2650:
[----:B------:R-:W-:Y:S05]  /*f000*/  BSYNC.RECONVERGENT B8 ;  /* 0x0000000000087941 */ /* 0x000fea0003800200 */
.L_x_2649:
[----:B------:R-:W-:-:S05]  /*f010*/  IADD3 R16, P0, PT, R16, 0x8, RZ ;  /* 0x0000000810107810 */ /* 0x000fca0007f1e0ff */
[----:B------:R-:W-:Y:S01]  /*f020*/  IMAD.X R17, RZ, RZ, R17, P0 ;  /* 0x000000ffff117224 */ /* 0x000fe200000e0611 */
[----:B------:R-:W-:-:S04]  /*f030*/  ISETP.GE.U32.AND P0, PT, R16, R19, PT ;  /* 0x000000131000720c */ /* 0x000fc80003f06070 */
[----:B------:R-:W-:-:S13]  /*f040*/  ISETP.GE.U32.AND.EX P0, PT, R17, R18, PT, P0 ;  /* 0x000000121100720c */ /* 0x000fda0003f06100 */
[----:B------:R-:W-:Y:S05]  /*f050*/  @!P0 BRA `(.L_x_2651) ;  /* 0xfffffffc00908947 */ /* 0x000fea000383ffff */
.L_x_2591:
[----:B------:R-:W-:Y:S05]  /*f060*/  BSYNC.RECONVERGENT B7 ;  /* 0x0000000000077941 */ /* 0x000fea0003800200 */
.L_x_2590:
[----:B------:R-:W-:Y:S05]  /*f070*/  BRA `(.L_x_2652) ;  /* 0x0000001c00347947 */ /* 0x000fea0003800000 */
.L_x_2403:
        /* <DEDUP_REMOVED lines=24> */
.L_x_2656:
[----:B------:R-:W-:Y:S05]  /*f200*/  BSYNC.RECONVERGENT B8 ;  /* 0x0000000000087941 */ /* 0x000fea0003800200 */
.L_x_2655:
        /* <DEDUP_REMOVED lines=21> */
.L_x_2658:
[----:B------:R-:W-:Y:S05]  /*f360*/  BSYNC.RECONVERGENT B8 ;  /* 0x0000000000087941 */ /* 0x000fea0003800200 */
.L_x_2657:
        /* <DEDUP_REMOVED lines=26> */
.L_x_2660:
[----:B------:R-:W-:Y:S05]  /*f510*/  BSYNC.RECONVERGENT B8 ;  /* 0x0000000000087941 */ /* 0x000fea0003800200 */
.L_x_2659:
        /* <DEDUP_REMOVED lines=12> */
.L_x_2663:
        /* <DEDUP_REMOVED lines=22> */
.L_x_2662:
[----:B------:R-:W-:Y:S05]  /*f740*/  BSYNC.RECONVERGENT B8 ;  /* 0x0000000000087941 */ /* 0x000fea0003800200 */
.L_x_2661:
[----:B------:R-:W-:-:S04]  /*f750*/  IADD3 R16, P0, PT, R16, 0x8, RZ ;  /* 0x0000000810107810 */ /* 0x000fc80007f1e0ff */
[----:B------:R-:W-:Y:S02]  /*f760*/  IADD3.X R17, PT, PT, RZ, R17, RZ, P0, !PT ;  /* 0x00000011ff117210 */ /* 0x000fe400007fe4ff */
[----:B------:R-:W-:-:S04]  /*f770*/  ISETP.GE.U32.AND P0, PT, R16, R19, PT ;  /* 0x000000131000720c */ /* 0x000fc80003f06070 */
[----:B------:R-:W-:-:S13]  /*f780*/  ISETP.GE.U32.AND.EX P0, PT, R17, R18, PT, P0 ;  /* 0x000000121100720c */ /* 0x000fda0003f06100 */
[----:B------:R-:W-:Y:S05]  /*f790*/  @!P0 BRA `(.L_x_2663) ;  /* 0xfffffffc00908947 */ /* 0x000fea000383ffff */
.L_x_2654:
[----:B------:R-:W-:Y:S05]  /*f7a0*/  BSYNC.RECONVERGENT B7 ;  /* 0x0000000000077941 */ /* 0x000fea0003800200 */
.L_x_2653:
        /* <DEDUP_REMOVED lines=25> */
.L_x_2667:
[----:B------:R-:W-:Y:S05]  /*f940*/  BSYNC.RECONVERGENT B8 ;  /* 0x0000000000087941 */ /* 0x000fea0003800200 */
.L_x_2666:
        /* <DEDUP_REMOVED lines=21> */
.L_x_2669:
[----:B------:R-:W-:Y:S05]  /*faa0*/  BSYNC.RECONVERGENT B8 ;  /* 0x0000000000087941 */ /* 0x000fea0003800200 */
.L_x_2668:
        /* <DEDUP_REMOVED lines=26> */
.L_x_2671:
[----:B------:R-:W-:Y:S05]  /*fc50*/  BSYNC.RECONVERGENT B8 ;  /* 0x0000000000087941 */ /* 0x000fea0003800200 */
.L_x_2670:
        /* <DEDUP_REMOVED lines=12> */
.L_x_2674:
        /* <DEDUP_REMOVED lines=22> */
.L_x_2673:
[----:B------:R-:W-:Y:S05]  /*fe80*/  BSYNC.RECONVERGENT B8 ;  /* 0x0000000000087941 */ /* 0x000fea0003800200 */
.L_x_2672:
[----:B------:R-:W-:-:S04]  /*fe90*/  IADD3 R16, P0, PT, R16, 0x8, RZ ;  /* 0x0000000810107810 */ /* 0x000fc80007f1e0ff */
[----:B------:R-:W-:Y:S02]  /*fea0*/  IADD3.X R17, PT, PT, RZ, R17, RZ, P0, !PT ;  /* 0x00000011ff117210 */ /* 0x000fe400007fe4ff */
[----:B------:R-:W-:-:S04]  /*feb0*/  ISETP.GE.U32.AND P0, PT, R16, R19, PT ;  /* 0x000000131000720c */ /* 0x000fc80003f06070 */
[----:B------:R-:W-:-:S13]  /*fec0*/  ISETP.GE.U32.AND.EX P0, PT, R17, R18, PT, P0 ;  /* 0x000000121100720c */ /* 0x000fda0003f06100 */
[----:B------:R-:W-:Y:S05]  /*fed0*/  @!P0 BRA `(.L_x_2674) ;  /* 0xfffffffc00908947 */ /* 0x000fea000383ffff */
.L_x_2665:
[----:B------:R-:W-:Y:S05]  /*fee0*/  BSYNC.RECONVERGENT B7 ;  /* 0x0000000000077941 */ /* 0x000fea0003800200 */
.L_x_2664:
        /* <DEDUP_REMOVED lines=25> */
.L_x_2678:
[----:B------:R-:W-:Y:S05]  /*10080*/  BSYNC.RECONVERGENT B8 ;  /* 0x0000000000087941 */ /* 0x000fea0003800200 */
.L_x_2677:
        /* <DEDUP_REMOVED lines=21> */
.L_x_2680:
[----:B------:R-:W-:Y:S05]  /*101e0*/  BSYNC.RECONVERGENT B8 ;  /* 0x0000000000087941 */ /* 0x000fea0003800200 */
.L_x_2679:
        /* <DEDUP_REMOVED lines=26> */
.L_x_2682:
[----:B------:R-:W-:Y:S05]  /*10390*/  BSYNC.RECONVERGENT B8 ;  /* 0x0000000000087941 */ /* 0x000fea0003800200 */
.L_x_2681:
        /* <DEDUP_REMOVED lines=12> */
.L_x_2685:
        /* <DEDUP_REMOVED lines=22> */
.L_x_2684:
[----:B------:R-:W-:Y:S05]  /*105c0*/  BSYNC.RECONVERGENT B8 ;  /* 0x0000000000087941 */ /* 0x000fea0003800200 */
.L_x_2683:
[----:B------:R-:W-:-:S04]  /*105d0*/  IADD3 R16, P0, PT, R16, 0x8, RZ ;  /* 0x0000000810107810 */ /* 0x000fc80007f1e0ff */
[----:B------:R-:W-:Y:S02]  /*105e0*/  IADD3.X R17, PT, PT, RZ, R17, RZ, P0, !PT ;  /* 0x00000011ff117210 */ /* 0x000fe400007fe4ff */
[----:B------:R-:W-:-:S04]  /*105f0*/  ISETP.GE.U32.AND P0, PT, R16, R19, PT ;  /* 0x000000131000720c */ /* 0x000fc80003f06070 */
[----:B------:R-:W-:-:S13]  /*10600*/  ISETP.GE.U32.AND.EX P0, PT, R17, R18, PT, P0 ;  /* 0x000000121100720c */ /* 0x000fda0003f06100 */
[----:B------:R-:W-:Y:S05]  /*10610*/  @!P0 BRA `(.L_x_2685) ;  /* 0xfffffffc00908947 */ /* 0x000fea000383ffff */
.L_x_2676:
[----:B------:R-:W-:Y:S05]  /*10620*/  BSYNC.RECONVERGENT B7 ;  /* 0x0000000000077941 */ /* 0x000fea0003800200 */
.L_x_2675:
        /* <DEDUP_REMOVED lines=24> */
.L_x_2687:
[----:B------:R-:W-:Y:S05]  /*107b0*/  BSYNC.RECONVERGENT B7 ;  /* 0x0000000000077941 */ /* 0x000fea0003800200 */
.L_x_2686:
        /* <DEDUP_REMOVED lines=21> */
.L_x_2689:
[----:B------:R-:W-:Y:S05]  /*10910*/  BSYNC.RECONVERGENT B7 ;  /* 0x0000000000077941 */ /* 0x000fea0003800200 */
.L_x_2688:
        /* <DEDUP_REMOVED lines=26> */
.L_x_2691:
[----:B------:R-:W-:Y:S05]  /*10ac0*/  BSYNC.RECONVERGENT B7 ;  /* 0x0000000000077941 */ /* 0x000fea0003800200 */
.L_x_2690:
        /* <DEDUP_REMOVED lines=12> */
.L_x_2694:
        /* <DEDUP_REMOVED lines=22> */
.L_x_2693:
[----:B------:R-:W-:Y:S05]  /*10cf0*/  BSYNC.RECONVERGENT B7 ;  /* 0x0000000000077941 */ /* 0x000fea0003800200 */
.L_x_2692:
[----:B------:R-:W-:-:S04]  /*10d00*/  IADD3 R16, P0, PT, R16, 0x8, RZ ;  /* 0x0000000810107810 */ /* 0x000fc80007f1e0ff */
[----:B------:R-:W-:Y:S02]  /*10d10*/  IADD3.X R17, PT, PT, RZ, R17, RZ, P0, !PT ;  /* 0x00000011ff117210 */ /* 0x000fe400007fe4ff */
[----:B------:R-:W-:-:S04]  /*10d20*/  ISETP.GE.U32.AND P0, PT, R16, R19, PT ;  /* 0x000000131000720c */ /* 0x000fc80003f06070 */
[----:B------:R-:W-:-:S13]  /*10d30*/  ISETP.GE.U32.AND.EX P0, PT, R17, R18, PT, P0 ;  /* 0x000000121100720c */ /* 0x000fda0003f06100 */
[----:B------:R-:W-:Y:S05]  /*10d40*/  @!P0 BRA `(.L_x_2694) ;  /* 0xfffffffc00908947 */ /* 0x000fea000383ffff */
.L_x_2652:
[----:B------:R-:W-:Y:S05]  /*10d50*/  BSYNC.RECONVERGENT B6 ;  /* 0x0000000000067941 */ /* 0x000fea0003800200 */
.L_x_2402:
[----:B------:R-:W-:Y:S01]  /*10d60*/  ISETP.GE.AND P0, PT, R39, R66, PT ;  /* 0x000000422700720c */ /* 0x000fe20003f06270 */
[----:B------:R-:W-:Y:S04]  /*10d70*/  BSSY.RECONVERGENT B0, `(.L_x_2695) ;  /* 0x0000017000007945 */ /* 0x000fe80003800200 */
[----:B------:R-:W-:Y:S08]  /*10d80*/  BSSY.RELIABLE B1, `(.L_x_2696) ;  /* 0x000000f000017945 */ /* 0x000ff00003800100 */
[----:B------:R-:W-:Y:S05]  /*10d90*/  @P0 BRA `(.L_x_2697) ;  /* 0x0000000000340947 */ /* 0x000fea0003800000 */
[----:B------:R-:W0:Y:S01]  /*10da0*/  LDC.64 R2, c[0x0][0x3c8] ;  /* 0x0000f200ff027b82 */ /* 0x000e220000000a00 */
[----:B------:R-:W-:Y:S01]  /*10db0*/  IMAD R5, R67, 0x200, R39 ;  /* 0x0000020043057824 */ /* 0x000fe200078e0227 */
[----:B------:R-:W-:-:S04]  /*10dc0*/  IADD3 R39, PT, PT, R39, 0x80, RZ ;  /* 0x0000008027277810 */ /* 0x000fc80007ffe0ff */
[----:B------:R-:W-:-:S13]  /*10dd0*/  ISETP.GE.AND P0, PT, R39, R66, PT ;  /* 0x000000422700720c */ /* 0x000fda0003f06270 */
[----:B------:R-:W-:Y:S05]  /*10de0*/  @P0 BREAK.RELIABLE B1 ;  /* 0x0000000000010942 */ /* 0x000fea0003800100 */
[----:B0-----:R-:W-:-:S05]  /*10df0*/  IMAD.WIDE.U32 R2, R5, 0x8, R2 ;  /* 0x0000000805027825 */ /* 0x001fca00078e0002 */
[----:B------:R0:W-:Y:S01]  /*10e00*/  STG.E.64 desc[UR36][R2.64], RZ ;  /* 0x000000ff02007986 */ /* 0x0001e2000c101b24 */
[----:B------:R-:W-:Y:S05]  /*10e10*/  @P0 BRA `(.L_x_2698) ;  /* 0x0000000000300947 */ /* 0x000fea0003800000 */
[----:B0-----:R-:W0:Y:S01]  /*10e20*/  LDC.64 R2, c[0x0][0x3c8] ;  /* 0x0000f200ff027b82 */ /* 0x001e220000000a00 */
[----:B------:R-:W-:Y:S01]  /*10e30*/  IMAD R5, R67, 0x200, R39 ;  /* 0x0000020043057824 */ /* 0x000fe200078e0227 */
[----:B------:R-:W-:-:S03]  /*10e40*/  IADD3 R39, PT, PT, R39, 0x80, RZ ;  /* 0x0000008027277810 */ /* 0x000fc60007ffe0ff */
[----:B0-----:R-:W-:-:S05]  /*10e50*/  IMAD.WIDE.U32 R2, R5, 0x8, R2 ;  /* 0x0000000805027825 */ /* 0x001fca00078e0002 */
[----:B------:R0:W-:Y:S02]  /*10e60*/  STG.E.64 desc[UR36][R2.64], RZ ;  /* 0x000000ff02007986 */ /* 0x0001e4000c101b24 */
.L_x_2697:
[----:B------:R-:W-:Y:S05]  /*10e70*/  BSYNC.RELIABLE B1 ;  /* 0x0000000000017941 */ /* 0x000fea0003800100 */
.L_x_2696:
[----:B------:R-:W-:-:S13]  /*10e80*/  ISETP.GE.AND P0, PT, R39, R66, PT ;  /* 0x000000422700720c */ /* 0x000fda0003f06270 */
[----:B0-----:R-:W0:Y:S01]  /*10e90*/  @!P0 LDC.64 R2, c[0x0][0x3c8] ;  /* 0x0000f200ff028b82 */ /* 0x001e220000000a00 */
[----:B------:R-:W-:Y:S01]  /*10ea0*/  @!P0 IMAD R5, R67, 0x200, R39 ;  /* 0x0000020043058824 */ /* 0x000fe200078e0227 */
[----:B------:R-:W-:-:S03]  /*10eb0*/  @!P0 IADD3 R39, PT, PT, R39, 0x80, RZ ;  /* 0x0000008027278810 */ /* 0x000fc60007ffe0ff */
[----:B0-----:R-:W-:-:S05]  /*10ec0*/  @!P0 IMAD.WIDE.U32 R2, R5, 0x8, R2 ;  /* 0x0000000805028825 */ /* 0x001fca00078e0002 */
[----:B------:R1:W-:Y:S02]  /*10ed0*/  @!P0 STG.E.64 desc[UR36][R2.64], RZ ;  /* 0x000000ff02008986 */ /* 0x0003e4000c101b24 */
.L_x_2698:
[----:B------:R-:W-:Y:S05]  /*10ee0*/  BSYNC.RECONVERGENT B0 ;  /* 0x0000000000007941 */ /* 0x000fea0003800200 */
.L_x_2695:
[----:B------:R-:W-:-:S13]  /*10ef0*/  ISETP.GE.AND P0, PT, R39, R66, PT ;  /* 0x000000422700720c */ /* 0x000fda0003f06270 */
[----:B------:R-:W-:Y:S05]  /*10f00*/  @P0 EXIT ;  /* 0x000000000000094d */ /* 0x000fea0003800000 */
[----:B01----:R-:W0:Y:S01]  /*10f10*/  LDC.64 R2, c[0x0][0x3c8] ;  /* 0x0000f200ff027b82 */ /* 0x003e220000000a00 */
[----:B------:R-:W-:-:S04]  /*10f20*/  IMAD R39, R67, 0x200, R39 ;  /* 0x0000020043277824 */ /* 0x000fc800078e0227 */
[----:B0-----:R-:W-:-:S05]  /*10f30*/  IMAD.WIDE.U32 R2, R39, 0x8, R2 ;  /* 0x0000000827027825 */ /* 0x001fca00078e0002 */
[----:B------:R-:W-:Y:S01]  /*10f40*/  STG.E.64 desc[UR36][R2.64], RZ ;  /* 0x000000ff02007986 */ /* 0x000fe2000c101b24 */
[----:B------:R-:W-:Y:S05]  /*10f50*/  EXIT ;  /* 0x000000000000794d */ /* 0x000fea0003800000 */
        .weak           $__internal_6_$__cuda_sm20_div_s64
        .type           $__internal_6_$__cuda_sm20_div_s64,@function
        .size           $__internal_6_$__cuda_sm20_div_s64,($__internal_7_$__cuda_sm20_rem_s64 - $__internal_6_$__cuda_sm20_div_s64)
$__internal_6_$__cuda_sm20_div_s64:
        /* <DEDUP_REMOVED lines=21> */
[----:B------:R-:W-:-:S04]  /*110b0*/  IMAD.HI.U32 R25, P1, R7, R26, R24 ;  /* 0x0000001a07197227 */ /* 0x000fc80007820018 */
[CC--:B------:R-:W-:Y:S02]  /*110c0*/  IMAD R24, R7.reuse, R5.reuse, RZ ;  /* 0x0000000507187224 */ /* 0x0c0fe400078e02ff */
[----:B------:R-:W-:-:S03]  /*110d0*/  IMAD.HI.U32 R5, R7, R5, RZ ;  /* 0x0000000507057227 */ /* 0x000fc600078e00ff */
[----:B------:R-:W-:Y:S02]  /*110e0*/  IADD3 R25, P2, PT, R24, R25, RZ ;  /* 0x0000001918197210 */ /* 0x000fe40007f5e0ff */
[----:B------:R-:W-:Y:S02]  /*110f0*/  IADD3.X R7, PT, PT, R5, R7, RZ, P0, !PT ;  /* 0x0000000705077210 */ /* 0x000fe400007fe4ff */
[----:B------:R-:W-:Y:S01]  /*11100*/  IADD3 R5, P4, PT, RZ, -R8, RZ ;  /* 0x80000008ff057210 */ /* 0x000fe20007f9e0ff */
[----:B------:R-:W-:Y:S01]  /*11110*/  IMAD.WIDE.U32 R26, R25, R12, RZ ;  /* 0x0000000c191a7225 */ /* 0x000fe200078e00ff */
[----:B------:R-:W-:Y:S02]  /*11120*/  IADD3.X R7, PT, PT, RZ, RZ, R7, P2, P1 ;  /* 0x000000ffff077210 */ /* 0x000fe400017e2407 */
[----:B------:R-:W-:Y:S01]  /*11130*/  SEL R5, R5, R8, !P3 ;  /* 0x0000000805057207 */ /* 0x000fe20005800000 */
[----:B------:R-:W-:Y:S01]  /*11140*/  IMAD R6, R25, R13, R27 ;  /* 0x0000000d19067224 */ /* 0x000fe200078e021b */
[----:B------:R-:W-:-:S03]  /*11150*/  IADD3 R26, P0, PT, RZ, -R26, RZ ;  /* 0x8000001aff1a7210 */ /* 0x000fc60007f1e0ff */
[----:B------:R-:W-:Y:S02]  /*11160*/  IMAD R6, R7, R12, R6 ;  /* 0x0000000c07067224 */ /* 0x000fe400078e0206 */
[----:B------:R-:W-:-:S04]  /*11170*/  IMAD.HI.U32 R24, R25, R26, RZ ;  /* 0x0000001a19187227 */ /* 0x000fc800078e00ff */
[----:B------:R-:W-:-:S04]  /*11180*/  IMAD.X R6, RZ, RZ, ~R6, P0 ;  /* 0x000000ffff067224 */ /* 0x000fc800000e0e06 */
[----:B------:R-:W-:-:S04]  /*11190*/  IMAD.WIDE.U32 R24, P0, R25, R6, R24 ;  /* 0x0000000619187225 */ /* 0x000fc80007800018 */
[----:B------:R-:W-:Y:S01]  /*111a0*/  IMAD.HI.U32 R25, P1, R7, R26, R24 ;  /* 0x0000001a07197227 */ /* 0x000fe20007820018 */
[----:B------:R-:W-:-:S03]  /*111b0*/  IADD3.X R26, PT, PT, RZ, ~R4, RZ, P4, !PT ;  /* 0x80000004ff1a7210 */ /* 0x000fc600027fe4ff */
[----:B------:R-:W-:-:S05]  /*111c0*/  IMAD R24, R7, R6, RZ ;  /* 0x0000000607187224 */ /* 0x000fca00078e02ff */
[----:B------:R-:W-:Y:S01]  /*111d0*/  IADD3 R8, P2, PT, R24, R25, RZ ;  /* 0x0000001918087210 */ /* 0x000fe20007f5e0ff */
[----:B------:R-:W-:Y:S01]  /*111e0*/  IMAD.HI.U32 R25, R7, R6, RZ ;  /* 0x0000000607197227 */ /* 0x000fe200078e00ff */
[----:B------:R-:W-:-:S03]  /*111f0*/  SEL R6, R26, R4, !P3 ;  /* 0x000000041a067207 */ /* 0x000fc60005800000 */
[----:B------:R-:W-:-:S04]  /*11200*/  IMAD.HI.U32 R24, R8, R5, RZ ;  /* 0x0000000508187227 */ /* 0x000fc800078e00ff */
[----:B------:R-:W-:Y:S01]  /*11210*/  IMAD.X R7, R25, 0x1, R7, P0 ;  /* 0x0000000119077824 */ /* 0x000fe200000e0607 */
[----:B------:R-:W-:-:S04]  /*11220*/  MOV R25, RZ ;  /* 0x000000ff00197202 */ /* 0x000fc80000000f00 */
[----:B------:R-:W-:Y:S01]  /*11230*/  IADD3.X R7, PT, PT, RZ, RZ, R7, P2, P1 ;  /* 0x000000ffff077210 */ /* 0x000fe200017e2407 */
        /* <DEDUP_REMOVED lines=11> */
[-C--:B------:R-:W-:Y:S02]  /*112f0*/  ISETP.GE.U32.AND P0, PT, R5, R12.reuse, PT ;  /* 0x0000000c0500720c */ /* 0x080fe40003f06070 */
[----:B------:R-:W-:Y:S01]  /*11300*/  IADD3 R25, P2, PT, R7, 0x1, RZ ;  /* 0x0000000107197810 */ /* 0x000fe20007f5e0ff */
[----:B------:R-:W-:Y:S01]  /*11310*/  IMAD.X R6, R6, 0x1, ~R24, P1 ;  /* 0x0000000106067824 */ /* 0x000fe200008e0e18 */
[----:B------:R-:W-:-:S04]  /*11320*/  IADD3 R24, P1, PT, R5, -R12, RZ ;  /* 0x8000000c05187210 */ /* 0x000fc80007f3e0ff */
[----:B------:R-:W-:-:S04]  /*11330*/  ISETP.GE.U32.AND.EX P0, PT, R6, R13, PT, P0 ;  /* 0x0000000d0600720c */ /* 0x000fc80003f06100 */
[----:B------:R-:W-:Y:S02]  /*11340*/  SEL R26, R24, R5, P0 ;  /* 0x00000005181a7207 */ /* 0x000fe40000000000 */
[----:B------:R-:W-:Y:S02]  /*11350*/  IADD3.X R24, PT, PT, R6, ~R13, RZ, P1, !PT ;  /* 0x8000000d06187210 */ /* 0x000fe40000ffe4ff */
[----:B------:R-:W-:Y:S01]  /*11360*/  SEL R5, R25, R7, P0 ;  /* 0x0000000719057207 */ /* 0x000fe20000000000 */
[----:B------:R-:W-:Y:S01]  /*11370*/  IMAD.X R7, RZ, RZ, R8, P2 ;  /* 0x000000ffff077224 */ /* 0x000fe200010e0608 */
[----:B------:R-:W-:Y:S02]  /*11380*/  SEL R6, R24, R6, P0 ;  /* 0x0000000618067207 */ /* 0x000fe40000000000 */
[----:B------:R-:W-:Y:S02]  /*11390*/  ISETP.GE.U32.AND P1, PT, R26, R12, PT ;  /* 0x0000000c1a00720c */ /* 0x000fe40003f26070 */
[----:B------:R-:W-:-:S02]  /*113a0*/  SEL R8, R7, R8, P0 ;  /* 0x0000000807087207 */ /* 0x000fc40000000000 */
[----:B------:R-:W-:Y:S02]  /*113b0*/  IADD3 R7, P2, PT, R5, 0x1, RZ ;  /* 0x0000000105077810 */ /* 0x000fe40007f5e0ff */
[----:B------:R-:W-:Y:S02]  /*113c0*/  ISETP.GE.U32.AND.EX P0, PT, R6, R13, PT, P1 ;  /* 0x0000000d0600720c */ /* 0x000fe40003f06110 */
[----:B------:R-:W-:Y:S02]  /*113d0*/  IADD3.X R6, PT, PT, RZ, R8, RZ, P2, !PT ;  /* 0x00000008ff067210 */ /* 0x000fe400017fe4ff */
[----:B------:R-:W-:Y:S02]  /*113e0*/  SEL R5, R7, R5, P0 ;  /* 0x0000000507057207 */ /* 0x000fe40000000000 */
[----:B------:R-:W-:Y:S02]  /*113f0*/  LOP3.LUT R12, R3, R4, RZ, 0x3c, !PT ;  /* 0x00000004030c7212 */ /* 0x000fe400078e3cff */
[----:B------:R-:W-:-:S02]  /*11400*/  SEL R4, R6, R8, P0 ;  /* 0x0000000806047207 */ /* 0x000fc40000000000 */
[-C--:B------:R-:W-:Y:S02]  /*11410*/  IADD3 R7, P2, PT, RZ, -R5.reuse, RZ ;  /* 0x80000005ff077210 */ /* 0x080fe40007f5e0ff */
[----:B------:R-:W-:Y:S02]  /*11420*/  ISETP.NE.U32.AND P0, PT, R2, RZ, PT ;  /* 0x000000ff0200720c */ /* 0x000fe40003f05070 */
[----:B------:R-:W-:Y:S01]  /*11430*/  ISETP.GE.AND P1, PT, R12, RZ, PT ;  /* 0x000000ff0c00720c */ /* 0x000fe20003f26270 */
[----:B------:R-:W-:Y:S01]  /*11440*/  IMAD.X R6, RZ, RZ, ~R4, P2 ;  /* 0x000000ffff067224 */ /* 0x000fe200010e0e04 */
[----:B------:R-:W-:Y:S02]  /*11450*/  ISETP.NE.AND.EX P0, PT, R3, RZ, PT, P0 ;  /* 0x000000ff0300720c */ /* 0x000fe40003f05300 */
[----:B------:R-:W-:Y:S01]  /*11460*/  SEL R2, R7, R5, !P1 ;  /* 0x0000000507027207 */ /* 0x000fe20004800000 */
[----:B------:R-:W-:Y:S01]  /*11470*/  IMAD.MOV.U32 R5, RZ, RZ, 0x0 ;  /* 0x00000000ff057424 */ /* 0x000fe200078e00ff */
[----:B------:R-:W-:-:S02]  /*11480*/  SEL R3, R6, R4, !P1 ;  /* 0x0000000406037207 */ /* 0x000fc40004800000 */
[----:B------:R-:W-:Y:S02]  /*11490*/  MOV R4, R0 ;  /* 0x0000000000047202 */ /* 0x000fe40000000f00 */
[----:B------:R-:W-:Y:S02]  /*114a0*/  SEL R2, R2, 0xffffffff, P0 ;  /* 0xffffffff02027807 */ /* 0x000fe40000000000 */
[----:B------:R-:W-:Y:S01]  /*114b0*/  SEL R3, R3, 0xffffffff, P0 ;  /* 0xffffffff03037807 */ /* 0x000fe20000000000 */
[----:B------:R-:W-:Y:S06]  /*114c0*/  RET.REL.NODEC R4 `(_ZN2at6native27unrolled_elementwise_kernelIZZZNS0_67_GLOBAL__N__bb565c37_34_ValidateCompressedIndicesKernel_cu_33a4b88b42_validate_compressed_sparse_indices_kernelILNS2_8CDimNameE1ENS2_18CUDAKernelLauncherENS2_14EmptyVecKernelENS2_8DummyVecELm0EEEvRKNS_6TensorESA_lllENKUlvE1_clEvENKUlvE0_clEvEUllllllE_St5arrayIPcLm6EELi4E23TrivialOffsetCalculatorILi5EjESH_ILi1EjENS0_6memory15LoadWithoutCastENSK_16StoreWithoutCastEEEviT_T0_T2_T3_T4_T5_) ;  /* 0xfffffee804cc7950 */ /* 0x000fec0003c3ffff */
        .weak           $__internal_7_$__cuda_sm20_rem_s64
        .type           $__internal_7_$__cuda_sm20_rem_s64,@function
        .size           $__internal_7_$__cuda_sm20_rem_s64,(.L_x_34635 - $__internal_7_$__cuda_sm20_rem_s64)
$__internal_7_$__cuda_sm20_rem_s64:
[----:B------:R-:W-:Y:S02]  /*114d0*/  IADD3 R5, P1, PT, RZ, -R2, RZ ;  /* 0x80000002ff057210 */ /* 0x000fe40007f3e0ff */
[----:B------:R-:W-:Y:S02]  /*114e0*/  ISETP.GE.AND P0, PT, R0, RZ, PT ;  /* 0x000000ff0000720c */ /* 0x000fe40003f06270 */
[----:B------:R-:W-:Y:S02]  /*114f0*/  IADD3.X R7, PT, PT, RZ, ~R0, RZ, P1, !PT ;  /* 0x80000000ff077210 */ /* 0x000fe40000ffe4ff */
[----:B------:R-:W-:Y:S02]  /*11500*/  SEL R4, R5, R2, !P0 ;  /* 0x0000000205047207 */ /* 0x000fe40004000000 */
[----:B------:R-:W-:Y:S02]  /*11510*/  SEL R5, R7, R0, !P0 ;  /* 0x0000000007057207 */ /* 0x000fe40004000000 */
[----:B------:R-:W-:-:S02]  /*11520*/  IADD3 R12, P4, PT, RZ, -R17, RZ ;  /* 0x80000011ff0c7210 */ /* 0x000fc40007f9e0ff */
        /* <DEDUP_REMOVED lines=28> */
[----:B------:R-:W-:-:S04]  /*116f0*/  IMAD.X R6, RZ, RZ, ~R6, P0 ;  /* 0x000000ffff067224 */ /* 0x000fc800000e0e06 */
[----:B------:R-:W-:-:S04]  /*11700*/  IMAD.WIDE.U32 R10, P0, R11, R6, R10 ;  /* 0x000000060b0a7225 */ /* 0x000fc8000780000a */
[C---:B------:R-:W-:Y:S02]  /*11710*/  IMAD R7, R13.reuse, R6, RZ ;  /* 0x000000060d077224 */ /* 0x040fe400078e02ff */
[----:B------:R-:W-:Y:S01]  /*11720*/  IMAD.HI.U32 R8, P2, R13, R15, R10 ;  /* 0x0000000f0d087227 */ /* 0x000fe2000784000a */
[----:B------:R-:W-:-:S03]  /*11730*/  IADD3.X R11, PT, PT, RZ, ~R16, RZ, P4, !PT ;  /* 0x80000010ff0b7210 */ /* 0x000fc600027fe4ff */
[----:B------:R-:W-:Y:S01]  /*11740*/  IMAD.HI.U32 R6, R13, R6, RZ ;  /* 0x000000060d067227 */ /* 0x000fe200078e00ff */
[----:B------:R-:W-:-:S03]  /*11750*/  IADD3 R8, P3, PT, R7, R8, RZ ;  /* 0x0000000807087210 */ /* 0x000fc60007f7e0ff */
[----:B------:R-:W-:Y:S01]  /*11760*/  HFMA2 R7, -RZ, RZ, 0, 0 ;  /* 0x00000000ff077431 */ /* 0x000fe200000001ff */
[----:B------:R-:W-:Y:S01]  /*11770*/  SEL R11, R11, R16, !P1 ;  /* 0x000000100b0b7207 */ /* 0x000fe20004800000 */
[----:B------:R-:W-:Y:S02]  /*11780*/  IMAD.X R13, R6, 0x1, R13, P0 ;  /* 0x00000001060d7824 */ /* 0x000fe400000e060d */
[----:B------:R-:W-:-:S03]  /*11790*/  IMAD.HI.U32 R6, R8, R17, RZ ;  /* 0x0000001108067227 */ /* 0x000fc600078e00ff */
        /* <DEDUP_REMOVED lines=25> */
[----:B------:R-:W-:Y:S02]  /*11930*/  IADD3 R7, P2, PT, RZ, -R4, RZ ;  /* 0x80000004ff077210 */ /* 0x000fe40007f5e0ff */
[----:B------:R-:W-:Y:S02]  /*11940*/  ISETP.NE.U32.AND P0, PT, R2, RZ, PT ;  /* 0x000000ff0200720c */ /* 0x000fe40003f05070 */
[-C--:B------:R-:W-:Y:S02]  /*11950*/  IADD3.X R2, PT, PT, RZ, ~R5.reuse, RZ, P2, !PT ;  /* 0x80000005ff027210 */ /* 0x080fe400017fe4ff */
[----:B------:R-:W-:Y:S02]  /*11960*/  ISETP.NE.AND.EX P0, PT, R0, RZ, PT, P0 ;  /* 0x000000ff0000720c */ /* 0x000fe40003f05300 */
[----:B------:R-:W-:Y:S01]  /*11970*/  SEL R5, R2, R5, !P1 ;  /* 0x0000000502057207 */ /* 0x000fe20004800000 */
[----:B------:R-:W-:Y:S01]  /*11980*/  IMAD.MOV.U32 R2, RZ, RZ, R3 ;  /* 0x000000ffff027224 */ /* 0x000fe200078e0003 */
[----:B------:R-:W-:-:S02]  /*11990*/  MOV R3, 0x0 ;  /* 0x0000000000037802 */ /* 0x000fc40000000f00 */
[----:B------:R-:W-:Y:S02]  /*119a0*/  SEL R0, R7, R4, !P1 ;  /* 0x0000000407007207 */ /* 0x000fe40004800000 */
[----:B------:R-:W-:Y:S02]  /*119b0*/  SEL R5, R5, 0xffffffff, P0 ;  /* 0xffffffff05057807 */ /* 0x000fe40000000000 */
[----:B------:R-:W-:Y:S01]  /*119c0*/  SEL R0, R0, 0xffffffff, P0 ;  /* 0xffffffff00007807 */ /* 0x000fe20000000000 */
[----:B------:R-:W-:Y:S06]  /*119d0*/  RET.REL.NODEC R2 `(_ZN2at6native27unrolled_elementwise_kernelIZZZNS0_67_GLOBAL__N__bb565c37_34_ValidateCompressedIndicesKernel_cu_33a4b88b42_validate_compressed_sparse_indices_kernelILNS2_8CDimNameE1ENS2_18CUDAKernelLauncherENS2_14EmptyVecKernelENS2_8DummyVecELm0EEEvRKNS_6TensorESA_lllENKUlvE1_clEvENKUlvE0_clEvEUllllllE_St5arrayIPcLm6EELi4E23TrivialOffsetCalculatorILi5EjESH_ILi1EjENS0_6memory15LoadWithoutCastENSK_16StoreWithoutCastEEEviT_T0_T2_T3_T4_T5_) ;  /* 0xfffffee402887950 */ /* 0x000fec0003c3ffff */
.L_x_2699:
        /* <DEDUP_REMOVED lines=10> */
.L_x_34635:


//--------------------- .text._ZN2at6native29vectorized_elementwise_kernelILi2EZZZNS0_67_GLOBAL__N__bb565c37_34_ValidateCompressedIndicesKernel_cu_33a4b88b42_validate_compressed_sparse_indices_kernelILNS2_8CDimNameE1ENS2_18CUDAKernelLauncherENS2_14EmptyVecKernelENS2_8DummyVecELm0EEEvRKNS_6TensorESA_lllENKUlvE1_clEvENKUlvE0_clEvEUllllllE_St5arrayIPcLm6EEEEviT0_T1_ --------------------------
	.section	.text._ZN2at6native29vectorized_elementwise_kernelILi2EZZZNS0_67_GLOBAL__N__bb565c37_34_ValidateCompressedIndicesKernel_cu_33a4b88b42_validate_compressed_sparse_indices_kernelILNS2_8CDimNameE1ENS2_18CUDAKernelLauncherENS2_14EmptyVecKernelENS2_8DummyVecELm0EEEvRKNS_6TensorESA_lllENKUlvE1_clEvENKUlvE0_clEvEUllllllE_St5arrayIPcLm6EEEEviT0_T1_,"ax",@progbits
	.align	128
        .global         _ZN2at6native29vectorized_elementwise_kernelILi2EZZZNS0_67_GLOBAL__N__bb565c37_34_ValidateCompressedIndicesKernel_cu_33a4b88b42_validate_compressed_sparse_indices_kernelILNS2_8CDimNameE1ENS2_18CUDAKernelLauncherENS2_14EmptyVecKernelENS2_8DummyVecELm0EEEvRKNS_6TensorESA_lllENKUlvE1_clEvENKUlvE0_clEvEUllllllE_St5arrayIPcLm6EEEEviT0_T1_
        .type           _ZN2at6native29vectorized_elementwise_kernelILi2EZZZNS0_67_GLOBAL__N__bb565c37_34_ValidateCompressedIndicesKernel_cu_33a4b88b42_validate_compressed_sparse_indices_kernelILNS2_8CDimNameE1ENS2_18CUDAKernelLauncherENS2_14EmptyVecKernelENS2_8DummyVecELm0EEEvRKNS_6TensorESA_lllENKUlvE1_clEvENKUlvE0_clEvEUllllllE_St5arrayIPcLm6EEEEviT0_T1_,@function
        .size           _ZN2at6native29vectorized_elementwise_kernelILi2EZZZNS0_67_GLOBAL__N__bb565c37_34_ValidateCompressedIndicesKernel_cu_33a4b88b42_validate_compressed_sparse_indices_kernelILNS2_8CDimNameE1ENS2_18CUDAKernelLauncherENS2_14EmptyVecKernelENS2_8DummyVecELm0EEEvRKNS_6TensorESA_lllENKUlvE1_clEvENKUlvE0_clEvEUllllllE_St5arrayIPcLm6EEEEviT0_T1_,(.L_x_34637 - _ZN2at6native29vectorized_elementwise_kernelILi2EZZZNS0_67_GLOBAL__N__bb565c37_34_ValidateCompressedIndicesKernel_cu_33a4b88b42_validate_compressed_sparse_indices_kernelILNS2_8CDimNameE1ENS2_18CUDAKernelLauncherENS2_14EmptyVecKernelENS2_8DummyVecELm0EEEvRKNS_6TensorESA_lllENKUlvE1_clEvENKUlvE0_clEvEUllllllE_St5arrayIPcLm6EEEEviT0_T1_)
        .other          _ZN2at6native29vectorized_elementwise_kernelILi2EZZZNS0_67_GLOBAL__N__bb565c37_34_ValidateCompressedIndicesKernel_cu_33a4b88b42_validate_compressed_sparse_indices_kernelILNS2_8CDimNameE1ENS2_18CUDAKernelLauncherENS2_14EmptyVecKernelENS2_8DummyVecELm0EEEvRKNS_6TensorESA_lllENKUlvE1_clEvENKUlvE0_clEvEUllllllE_St5arrayIPcLm6EEEEviT0_T1_,@"STO_CUDA_ENTRY STV_DEFAULT"
_ZN2at6native29vectorized_elementwise_kernelILi2EZZZNS0_67_GLOBAL__N__bb565c37_34_ValidateCompressedIndicesKernel_cu_33a4b88b42_validate_compressed_sparse_indices_kernelILNS2_8CDimNameE1ENS2_18CUDAKernelLauncherENS2_14EmptyVecKernelENS2_8DummyVecELm0EEEvRKNS_6TensorESA_lllENKUlvE1_clEvENKUlvE0_clEvEUllllllE_St5arrayIPcLm6EEEEviT0_T1_:
.text._ZN2at6native29vectorized_elementwise_kernelILi2EZZZNS0_67_GLOBAL__N__bb565c37_34_ValidateCompressedIndicesKernel_cu_33a4b88b42_validate_compressed_sparse_indices_kernelILNS2_8CDimNameE1ENS2_18CUDAKernelLauncherENS2_14EmptyVecKernelENS2_8DummyVecELm0EEEvRKNS_6TensorESA_lllENKUlvE1_clEvENKUlvE0_clEvEUllllllE_St5arrayIPcLm6EEEEviT0_T1_:
[----:B------:R-:W0:Y:S01]  /*0000*/  LDC R1, c[0x0][0x37c] ;  /* 0x0000df00ff017b82 */ /* 0x000e220000000800 */
[----:B------:R-:W1:Y:S07]  /*0010*/  S2R R32, SR_CTAID.X ;  /* 0x0000000000207919 */ /* 0x000e6e0000002500 */
[----:B------:R-:W1:Y:S01]  /*0020*/  LDC R3, c[0x0][0x380] ;  /* 0x0000e000ff037b82 */ /* 0x000e620000000800 */
[----:B------:R-:W2:Y:S01]  /*0030*/  LDCU.64 UR36, c[0x0][0x358] ;  /* 0x00006b00ff2477ac */ /* 0x000ea20008000a00 */
[----:B-1----:R-:W-:-:S05]  /*0040*/  IMAD R30, R32, -0x400, R3 ;  /* 0xfffffc00201e7824 */ /* 0x002fca00078e0203 */
[----:B------:R-:W-:-:S13]  /*0050*/  ISETP.GT.U32.AND P0, PT, R30, 0x3ff, PT ;  /* 0x000003ff1e00780c */ /* 0x000fda0003f04070 */
[----:B0-2---:R-:W-:Y:S05]  /*0060*/  @P0 BRA `(.L_x_2700) ;  /* 0x000001e800a00947 */ /* 0x005fea0003800000 */
[----:B------:R-:W0:Y:S01]  /*0070*/  S2R R31, SR_TID.X ;  /* 0x00000000001f7919 */ /* 0x000e220000002100 */
[----:B------:R-:W1:Y:S01]  /*0080*/  LDC.64 R2, c[0x0][0x3d0] ;  /* 0x0000f400ff027b82 */ /* 0x000e620000000a00 */
[----:B------:R-:W-:Y:S02]  /*0090*/  CS2R R66, SRZ ;  /* 0x0000000000427805 */ /* 0x000fe4000001ff00 */
[----:B------:R-:W-:Y:S02]  /*00a0*/  CS2R R64, SRZ ;  /* 0x0000000000407805 */ /* 0x000fe4000001ff00 */
[----:B------:R-:W-:Y:S02]  /*00b0*/  CS2R R18, SRZ ;  /* 0x0000000000127805 */ /* 0x000fe4000001ff00 */
[----:B------:R-:W-:Y:S01]  /*00c0*/  CS2R R62, SRZ ;  /* 0x00000000003e7805 */ /* 0x000fe2000001ff00 */
[----:B------:R-:W2:Y:S08]  /*00d0*/  LDC.64 R8, c[0x0][0x3d8] ;  /* 0x0000f600ff087b82 */ /* 0x000eb00000000a00 */
[----:B------:R-:W3:Y:S08]  /*00e0*/  LDC.64 R10, c[0x0][0x3e0] ;  /* 0x0000f800ff0a7b82 */ /* 0x000ef00000000a00 */
[----:B------:R-:W4:Y:S08]  /*00f0*/  LDC.64 R12, c[0x0][0x3e8] ;  /* 0x0000fa00ff0c7b82 */ /* 0x000f300000000a00 */
[----:B------:R-:W4:Y:S01]  /*0100*/  LDC.64 R20, c[0x0][0x3d0] ;  /* 0x0000f400ff147b82 */ /* 0x000f220000000a00 */
[----:B0-----:R-:W-:-:S07]  /*0110*/  ISETP.GE.U32.AND P0, PT, R31, R30, PT ;  /* 0x0000001e1f00720c */ /* 0x001fce0003f06070 */
[----:B------:R-:W0:Y:S08]  /*0120*/  LDC.64 R22, c[0x0][0x3d8] ;  /* 0x0000f600ff167b82 */ /* 0x000e300000000a00 */
[----:B------:R-:W0:Y:S01]  /*0130*/  LDC.64 R24, c[0x0][0x3e0] ;  /* 0x0000f800ff187b82 */ /* 0x000e220000000a00 */
[----:B------:R-:W-:Y:S01]  /*0140*/  @!P0 LEA R0, R32, R31, 0xa ;  /* 0x0000001f20008211 */ /* 0x000fe200078e50ff */
[----:B------:R-:W-:-:S06]  /*0150*/  @!P0 VIADD R31, R31, 0x80 ;  /* 0x000000801f1f8836 */ /* 0x000fcc0000000000 */
[----:B------:R-:W0:Y:S01]  /*0160*/  LDC.64 R26, c[0x0][0x3e8] ;  /* 0x0000fa00ff1a7b82 */ /* 0x000e220000000a00 */
[----:B------:R-:W-:-:S07]  /*0170*/  ISETP.GE.U32.AND P6, PT, R31, R30, PT ;  /* 0x0000001e1f00720c */ /* 0x000fce0003fc6070 */
[----:B------:R-:W0:Y:S08]  /*0180*/  LDC.64 R36, c[0x0][0x3d8] ;  /* 0x0000f600ff247b82 */ /* 0x000e300000000a00 */
[----:B------:R-:W0:Y:S01]  /*0190*/  LDC.64 R38, c[0x0][0x3e0] ;  /* 0x0000f800ff267b82 */ /* 0x000e220000000a00 */
[----:B------:R-:W-:Y:S01]  /*01a0*/  @!P6 LEA R17, R32, R31, 0xa ;  /* 0x0000001f2011e211 */ /* 0x000fe200078e50ff */
[----:B------:R-:W-:Y:S01]  /*01b0*/  @!P6 VIADD R31, R31, 0x80 ;  /* 0x000000801f1fe836 */ /* 0x000fe20000000000 */
[----:B------:R-:W-:-:S02]  /*01c0*/  CS2R R68, SRZ ;  /* 0x0000000000447805 */ /* 0x000fc4000001ff00 */
[----:B------:R-:W-:Y:S02]  /*01d0*/  CS2R R72, SRZ ;  /* 0x0000000000487805 */ /* 0x000fe4000001ff00 */
[----:B------:R-:W-:Y:S01]  /*01e0*/  CS2R R80, SRZ ;  /* 0x0000000000507805 */ /* 0x000fe2000001ff00 */
[----:B-1----:R-:W-:Y:S01]  /*01f0*/  @!P6 IMAD.WIDE.U32 R6, R17, 0x8, R2 ;  /* 0x000000081106e825 */ /* 0x002fe200078e0002 */
[----:B------:R-:W-:Y:S01]  /*0200*/  ISETP.GE.U32.AND P5, PT, R31, R30, PT ;  /* 0x0000001e1f00720c */ /* 0x000fe20003fa6070 */
[----:B------:R-:W1:Y:S01]  /*0210*/  @!P6 LDC.64 R14, c[0x0][0x3f0] ;  /* 0x0000fc00ff0eeb82 */ /* 0x000e620000000a00 */
[----:B------:R-:W-:Y:S01]  /*0220*/  CS2R R78, SRZ ;  /* 0x00000000004e7805 */ /* 0x000fe2000001ff00 */
[C---:B--2---:R-:W-:Y:S01]  /*0230*/  @!P6 IMAD.WIDE.U32 R8, R17.reuse, 0x8, R8 ;  /* 0x000000081108e825 */ /* 0x044fe200078e0008 */
[----:B------:R0:W5:Y:S01]  /*0240*/  @!P6 LDG.E.64 R66, desc[UR36][R6.64] ;  /* 0x000000240642e981 */ /* 0x000162000c1e1b00 */
[----:B------:R-:W-:Y:S02]  /*0250*/  CS2R R70, SRZ ;  /* 0x0000000000467805 */ /* 0x000fe4000001ff00 */
[----:B------:R-:W-:Y:S01]  /*0260*/  CS2R R74, SRZ ;  /* 0x00000000004a7805 */ /* 0x000fe2000001ff00 */
[----:B---3--:R-:W-:Y:S01]  /*0270*/  @!P6 IMAD.WIDE.U32 R10, R17, 0x8, R10 ;  /* 0x00000008110ae825 */ /* 0x008fe200078e000a */
[----:B------:R2:W5:Y:S01]  /*0280*/  @!P6 LDG.E.64 R64, desc[UR36][R8.64] ;  /* 0x000000240840e981 */ /* 0x000562000c1e1b00 */
[----:B------:R-:W-:-:S02]  /*0290*/  CS2R R90, SRZ ;  /* 0x00000000005a7805 */ /* 0x000fc4000001ff00 */
[----:B------:R-:W-:Y:S01]  /*02a0*/  CS2R R86, SRZ ;  /* 0x0000000000567805 */ /* 0x000fe2000001ff00 */
[----:B----4-:R-:W-:Y:S01]  /*02b0*/  @!P6 IMAD.WIDE.U32 R12, R17, 0x8, R12 ;  /* 0x00000008110ce825 */ /* 0x010fe200078e000c */
[----:B------:R-:W3:Y:S01]  /*02c0*/  LDC.64 R44, c[0x0][0x3d8] ;  /* 0x0000f600ff2c7b82 */ /* 0x000ee20000000a00 */
[----:B------:R-:W-:-:S07]  /*02d0*/  @!P5 LEA R35, R32, R31, 0xa ;  /* 0x0000001f2023d211 */ /* 0x000fce00078e50ff */
[----:B------:R-:W4:Y:S01]  /*02e0*/  LDC.64 R48, c[0x0][0x3e8] ;  /* 0x0000fa00ff307b82 */ /* 0x000f220000000a00 */
[----:B------:R-:W-:Y:S01]  /*02f0*/  @!P5 VIADD R31, R31, 0x80 ;  /* 0x000000801f1fd836 */ /* 0x000fe20000000000 */
[----:B------:R-:W5:Y:S06]  /*0300*/  @!P6 LDG.E.64 R18, desc[UR36][R12.64] ;  /* 0x000000240c12e981 */ /* 0x000f6c000c1e1b00 */
[----:B------:R-:W4:Y:S01]  /*0310*/  LDC.64 R40, c[0x0][0x3e8] ;  /* 0x0000fa00ff287b82 */ /* 0x000f220000000a00 */
[----:B------:R-:W-:Y:S01]  /*0320*/  ISETP.GE.U32.AND P4, PT, R31, R30, PT ;  /* 0x0000001e1f00720c */ /* 0x000fe20003f86070 */
[----:B-1----:R-:W-:Y:S01]  /*0330*/  @!P6 IMAD.WIDE.U32 R14, R17, 0x8, R14 ;  /* 0x00000008110ee825 */ /* 0x002fe200078e000e */
[----:B------:R-:W-:-:S05]  /*0340*/  CS2R R16, SRZ ;  /* 0x0000000000107805 */ /* 0x000fca000001ff00 */
[----:B------:R-:W1:Y:S01]  /*0350*/  LDC.64 R46, c[0x0][0x3e0] ;  /* 0x0000f800ff2e7b82 */ /* 0x000e620000000a00 */
[----:B------:R3:W5:Y:S01]  /*0360*/  @!P6 LDG.E.64 R16, desc[UR36][R10.64] ;  /* 0x000000240a10e981 */ /* 0x000762000c1e1b00 */
[----:B------:R-:W-:Y:S02]  /*0370*/  CS2R R96, SRZ ;  /* 0x0000000000607805 */ /* 0x000fe4000001ff00 */
[----:B------:R-:W-:Y:S02]  /*0380*/  CS2R R94, SRZ ;  /* 0x00000000005e7805 */ /* 0x000fe4000001ff00 */
[----:B------:R-:W-:Y:S01]  /*0390*/  CS2R R82, SRZ ;  /* 0x0000000000527805 */ /* 0x000fe2000001ff00 */
[----:B------:R4:W5:Y:S01]  /*03a0*/  @!P6 LDG.E.64 R62, desc[UR36][R14.64] ;  /* 0x000000240e3ee981 */ /* 0x000962000c1e1b00 */
[----:B------:R-:W-:Y:S01]  /*03b0*/  @!P4 LEA R43, R32, R31, 0xa ;  /* 0x0000001f202bc211 */ /* 0x000fe200078e50ff */
[----:B------:R-:W-:Y:S01]  /*03c0*/  @!P4 VIADD R31, R31, 0x80 ;  /* 0x000000801f1fc836 */ /* 0x000fe20000000000 */
[----:B------:R-:W4:Y:S01]  /*03d0*/  @!P5 LDC.64 R28, c[0x0][0x3f0] ;  /* 0x0000fc00ff1cdb82 */ /* 0x000f220000000a00 */
[----:B------:R-:W-:-:S07]  /*03e0*/  CS2R R100, SRZ ;  /* 0x0000000000647805 */ /* 0x000fce000001ff00 */
[----:B------:R-:W1:Y:S01]  /*03f0*/  LDC.64 R56, c[0x0][0x3e0] ;  /* 0x0000f800ff387b82 */ /* 0x000e620000000a00 */
[----:B------:R-:W-:Y:S01]  /*0400*/  ISETP.GE.U32.AND P3, PT, R31, R30, PT ;  /* 0x0000001e1f00720c */ /* 0x000fe20003f66070 */
[----:B------:R-:W-:-:S06]  /*0410*/  @!P5 IMAD.WIDE.U32 R20, R35, 0x8, R20 ;  /* 0x000000082314d825 */ /* 0x000fcc00078e0014 */
[----:B------:R-:W1:Y:S01]  /*0420*/  LDC.64 R50, c[0x0][0x3d0] ;  /* 0x0000f400ff327b82 */ /* 0x000e620000000a00 */
[----:B0-----:R-:W-:-:S07]  /*0430*/  @!P5 IMAD.WIDE.U32 R6, R35, 0x8, R22 ;  /* 0x000000082306d825 */ /* 0x001fce00078e0016 */
[----:B------:R-:W0:Y:S01]  /*0440*/  LDC.64 R54, c[0x0][0x3d8] ;  /* 0x0000f600ff367b82 */ /* 0x000e220000000a00 */
[----:B------:R-:W-:Y:S01]  /*0450*/  @!P3 LEA R5, R32, R31, 0xa ;  /* 0x0000001f2005b211 */ /* 0x000fe200078e50ff */
[----:B------:R-:W-:-:S06]  /*0460*/  @!P3 VIADD R31, R31, 0x80 ;  /* 0x000000801f1fb836 */ /* 0x000fcc0000000000 */
[----:B------:R-:W0:Y:S01]  /*0470*/  LDC.64 R58, c[0x0][0x3e8] ;  /* 0x0000fa00ff3a7b82 */ /* 0x000e220000000a00 */
[----:B------:R-:W-:Y:S01]  /*0480*/  ISETP.GE.U32.AND P2, PT, R31, R30, PT ;  /* 0x0000001e1f00720c */ /* 0x000fe20003f46070 */
[C---:B--2---:R-:W-:Y:S01]  /*0490*/  @!P5 IMAD.WIDE.U32 R8, R35.reuse, 0x8, R24 ;  /* 0x000000082308d825 */ /* 0x044fe200078e0018 */
[----:B------:R-:W-:Y:S02]  /*04a0*/  CS2R R98, SRZ ;  /* 0x0000000000627805 */ /* 0x000fe4000001ff00 */
[----:B------:R-:W-:Y:S02]  /*04b0*/  CS2R R76, SRZ ;  /* 0x00000000004c7805 */ /* 0x000fe4000001ff00 */
[----:B------:R-:W-:Y:S02]  /*04c0*/  CS2R R84, SRZ ;  /* 0x0000000000547805 */ /* 0x000fe4000001ff00 */
[----:B------:R-:W-:Y:S02]  /*04d0*/  CS2R R104, SRZ ;  /* 0x0000000000687805 */ /* 0x000fe4000001ff00 */
[----:B------:R-:W-:Y:S01]  /*04e0*/  CS2R R102, SRZ ;  /* 0x0000000000667805 */ /* 0x000fe2000001ff00 */
[----:B---3--:R-:W2:Y:S01]  /*04f0*/  LDC.64 R10, c[0x0][0x3d0] ;  /* 0x0000f400ff0a7b82 */ /* 0x008ea20000000a00 */
[----:B------:R-:W-:Y:S01]  /*0500*/  @!P5 IMAD.WIDE.U32 R26, R35, 0x8, R26 ;  /* 0x00000008231ad825 */ /* 0x000fe200078e001a */
[----:B------:R-:W-:Y:S01]  /*0510*/  CS2R R92, SRZ ;  /* 0x00000000005c7805 */ /* 0x000fe2000001ff00 */
[----:B------:R-:W3:Y:S01]  /*0520*/  LDCU UR4, c[0x0][0x3a0] ;  /* 0x00007400ff0477ac */ /* 0x000ee20008000800 */
[----:B------:R-:W3:Y:S01]  /*0530*/  LDCU.64 UR6, c[0x0][0x398] ;  /* 0x00007300ff0677ac */ /* 0x000ee20008000a00 */
[----:B------:R-:W-:Y:S01]  /*0540*/  @!P2 LEA R3, R32, R31, 0xa ;  /* 0x0000001f2003a211 */ /* 0x000fe200078e50ff */
[----:B------:R-:W-:-:S02]  /*0550*/  @!P2 VIADD R31, R31, 0x80 ;  /* 0x000000801f1fa836 */ /* 0x000fc40000000000 */
[----:B------:R-:W1:Y:S01]  /*0560*/  LDC.64 R12, c[0x0][0x3d8] ;  /* 0x0000f600ff0c7b82 */ /* 0x000e620000000a00 */
[----:B----4-:R-:W-:-:S07]  /*0570*/  @!P5 IMAD.WIDE.U32 R28, R35, 0x8, R28 ;  /* 0x00000008231cd825 */ /* 0x010fce00078e001c */
[----:B------:R-:W4:Y:S01]  /*0580*/  LDC.64 R14, c[0x0][0x3e0] ;  /* 0x0000f800ff0e7b82 */ /* 0x000f220000000a00 */
[----:B------:R-:W-:Y:S02]  /*0590*/  ISETP.GE.U32.AND P1, PT, R31, R30, PT ;  /* 0x0000001e1f00720c */ /* 0x000fe40003f26070 */
[----:B------:R-:W-:Y:S02]  /*05a0*/  CS2R R22, SRZ ;  /* 0x0000000000167805 */ /* 0x000fe4000001ff00 */
[----:B------:R-:W-:Y:S01]  /*05b0*/  CS2R R24, SRZ ;  /* 0x0000000000187805 */ /* 0x000fe2000001ff00 */
[----:B------:R3:W5:Y:S02]  /*05c0*/  @!P5 LDG.E.64 R68, desc[UR36][R28.64] ;  /* 0x000000241c44d981 */ /* 0x000764000c1e1b00 */
[----:B------:R-:W0:Y:S02]  /*05d0*/  LDC.64 R34, c[0x0][0x3d0] ;  /* 0x0000f400ff227b82 */ /* 0x000e240000000a00 */
[----:B------:R-:W5:Y:S01]  /*05e0*/  @!P5 LDG.E.64 R72, desc[UR36][R6.64] ;  /* 0x000000240648d981 */ /* 0x000f62000c1e1b00 */
[----:B--2---:R-:W-:-:S03]  /*05f0*/  @!P4 IMAD.WIDE.U32 R10, R43, 0x8, R10 ;  /* 0x000000082b0ac825 */ /* 0x004fc600078e000a */
[----:B------:R-:W5:Y:S01]  /*0600*/  @!P5 LDG.E.64 R22, desc[UR36][R8.64] ;  /* 0x000000240816d981 */ /* 0x000f62000c1e1b00 */
[C---:B------:R-:W-:Y:S01]  /*0610*/  @!P1 LEA R4, R32.reuse, R31, 0xa ;  /* 0x0000001f20049211 */ /* 0x040fe200078e50ff */
[----:B------:R-:W-:Y:S01]  /*0620*/  @!P1 VIADD R31, R31, 0x80 ;  /* 0x000000801f1f9836 */ /* 0x000fe20000000000 */
[----:B---3--:R-:W-:Y:S01]  /*0630*/  CS2R R28, SRZ ;  /* 0x00000000001c7805 */ /* 0x008fe2000001ff00 */
[----:B-1----:R-:W-:Y:S01]  /*0640*/  @!P4 IMAD.WIDE.U32 R12, R43, 0x8, R12 ;  /* 0x000000082b0cc825 */ /* 0x002fe200078e000c */
[----:B------:R1:W5:Y:S02]  /*0650*/  @!P5 LDG.E.64 R24, desc[UR36][R26.64] ;  /* 0x000000241a18d981 */ /* 0x000364000c1e1b00 */
[----:B------:R-:W-:Y:S01]  /*0660*/  ISETP.GE.U32.AND P6, PT, R31, R30, PT ;  /* 0x0000001e1f00720c */ /* 0x000fe20003fc6070 */
[----:B------:R-:W-:Y:S01]  /*0670*/  @!P3 IMAD.WIDE.U32 R38, R5, 0x8, R38 ;  /* 0x000000080526b825 */ /* 0x000fe200078e0026 */
[----:B------:R0:W5:Y:S03]  /*0680*/  @!P4 LDG.E.64 R80, desc[UR36][R10.64] ;  /* 0x000000240a50c981 */ /* 0x000166000c1e1b00 */
[----:B----4-:R-:W-:Y:S01]  /*0690*/  @!P4 IMAD.WIDE.U32 R14, R43, 0x8, R14 ;  /* 0x000000082b0ec825 */ /* 0x010fe200078e000e */
[----:B------:R2:W5:Y:S04]  /*06a0*/  @!P4 LDG.E.64 R78, desc[UR36][R12.64] ;  /* 0x000000240c4ec981 */ /* 0x000568000c1e1b00 */
[----:B------:R3:W5:Y:S03]  /*06b0*/  @!P5 LDG.E.64 R74, desc[UR36][R20.64] ;  /* 0x00000024144ad981 */ /* 0x000766000c1e1b00 */
[----:B------:R-:W-:-:S02]  /*06c0*/  @!P6 LEA R2, R32, R31, 0xa ;  /* 0x0000001f2002e211 */ /* 0x000fc400078e50ff */
[----:B-1----:R-:W-:Y:S01]  /*06d0*/  CS2R R26, SRZ ;  /* 0x00000000001a7805 */ /* 0x002fe2000001ff00 */
[----:B------:R-:W1:Y:S01]  /*06e0*/  LDC.64 R30, c[0x0][0x3e8] ;  /* 0x0000fa00ff1e7b82 */ /* 0x000e620000000a00 */
[----:B0-----:R-:W-:-:S04]  /*06f0*/  @!P3 IMAD.WIDE.U32 R10, R5, 0x8, R34 ;  /* 0x00000008050ab825 */ /* 0x001fc800078e0022 */
[----:B------:R-:W5:Y:S03]  /*0700*/  @!P4 LDG.E.64 R26, desc[UR36][R14.64] ;  /* 0x000000240e1ac981 */ /* 0x000f66000c1e1b00 */
[----:B------:R-:W0:Y:S01]  /*0710*/  @!P4 LDC.64 R32, c[0x0][0x3f0] ;  /* 0x0000fc00ff20cb82 */ /* 0x000e220000000a00 */
[----:B------:R-:W5:Y:S07]  /*0720*/  @!P3 LDG.E.64 R90, desc[UR36][R10.64] ;  /* 0x000000240a5ab981 */ /* 0x000f6e000c1e1b00 */
[----:B--2---:R-:W2:Y:S01]  /*0730*/  LDC.64 R12, c[0x0][0x3d0] ;  /* 0x0000f400ff0c7b82 */ /* 0x004ea20000000a00 */
[----:B-1----:R-:W-:Y:S01]  /*0740*/  @!P4 IMAD.WIDE.U32 R6, R43, 0x8, R30 ;  /* 0x000000082b06c825 */ /* 0x002fe200078e001e */
[----:B------:R-:W-:-:S06]  /*0750*/  CS2R R30, SRZ ;  /* 0x00000000001e7805 */ /* 0x000fcc000001ff00 */
[----:B---3--:R-:W1:Y:S01]  /*0760*/  @!P3 LDC.64 R20, c[0x0][0x3f0] ;  /* 0x0000fc00ff14bb82 */ /* 0x008e620000000a00 */
[----:B------:R3:W5:Y:S01]  /*0770*/  @!P4 LDG.E.64 R28, desc[UR36][R6.64] ;  /* 0x00000024061cc981 */ /* 0x000762000c1e1b00 */
[----:B0-----:R-:W-:-:S03]  /*0780*/  @!P4 IMAD.WIDE.U32 R8, R43, 0x8, R32 ;  /* 0x000000082b08c825 */ /* 0x001fc600078e0020 */
[----:B------:R-:W5:Y:S03]  /*0790*/  @!P3 LDG.E.64 R30, desc[UR36][R38.64] ;  /* 0x00000024261eb981 */ /* 0x000f66000c1e1b00 */
[----:B------:R-:W0:Y:S01]  /*07a0*/  LDC.64 R42, c[0x0][0x3d0] ;  /* 0x0000f400ff2a7b82 */ /* 0x000e220000000a00 */
[----:B------:R4:W5:Y:S01]  /*07b0*/  @!P4 LDG.E.64 R70, desc[UR36][R8.64] ;  /* 0x000000240846c981 */ /* 0x000962000c1e1b00 */
[----:B---3--:R-:W-:-:S06]  /*07c0*/  @!P3 IMAD.WIDE.U32 R6, R5, 0x8, R36 ;  /* 0x000000080506b825 */ /* 0x008fcc00078e0024 */
[----:B------:R-:W3:Y:S01]  /*07d0*/  LDC.64 R10, c[0x0][0x3d8] ;  /* 0x0000f600ff0a7b82 */ /* 0x000ee20000000a00 */
[----:B------:R2:W5:Y:S07]  /*07e0*/  @!P3 LDG.E.64 R86, desc[UR36][R6.64] ;  /* 0x000000240656b981 */ /* 0x00056e000c1e1b00 */
[----:B----4-:R-:W4:Y:S08]  /*07f0*/  @!P2 LDC.64 R8, c[0x0][0x3f0] ;  /* 0x0000fc00ff08ab82 */ /* 0x010f300000000a00 */
[----:B--2---:R-:W2:Y:S08]  /*0800*/  LDC.64 R6, c[0x0][0x3e0] ;  /* 0x0000f800ff067b82 */ /* 0x004eb00000000a00 */
[----:B------:R-:W2:Y:S08]  /*0810*/  LDC.64 R14, c[0x0][0x3e8] ;  /* 0x0000fa00ff0e7b82 */ /* 0x000eb00000000a00 */
[----:B------:R-:W2:Y:S01]  /*0820*/  @!P1 LDC.64 R38, c[0x0][0x3f0] ;  /* 0x0000fc00ff269b82 */ /* 0x000ea20000000a00 */
[----:B------:R-:W-:Y:S01]  /*0830*/  CS2R R36, SRZ ;  /* 0x0000000000247805 */ /* 0x000fe2000001ff00 */
[----:B0-----:R-:W-:-:S04]  /*0840*/  @!P2 IMAD.WIDE.U32 R42, R3, 0x8, R42 ;  /* 0x00000008032aa825 */ /* 0x001fc800078e002a */
[C---:B------:R-:W-:Y:S01]  /*0850*/  @!P2 IMAD.WIDE.U32 R44, R3.reuse, 0x8, R44 ;  /* 0x00000008032ca825 */ /* 0x040fe200078e002c */
[----:B------:R-:W5:Y:S01]  /*0860*/  @!P2 LDG.E.64 R96, desc[UR36][R42.64] ;  /* 0x000000242a60a981 */ /* 0x000f62000c1e1b00 */
[----:B------:R-:W0:Y:S02]  /*0870*/  @!P6 LDC.64 R60, c[0x0][0x3f0] ;  /* 0x0000fc00ff3ceb82 */ /* 0x000e240000000a00 */
[C---:B------:R-:W-:Y:S01]  /*0880*/  @!P2 IMAD.WIDE.U32 R48, R3.reuse, 0x8, R48 ;  /* 0x000000080330a825 */ /* 0x040fe200078e0030 */
[----:B------:R-:W5:Y:S03]  /*0890*/  @!P2 LDG.E.64 R94, desc[UR36][R44.64] ;  /* 0x000000242c5ea981 */ /* 0x000f66000c1e1b00 */
[----:B----4-:R-:W-:Y:S01]  /*08a0*/  @!P2 IMAD.WIDE.U32 R8, R3, 0x8, R8 ;  /* 0x000000080308a825 */ /* 0x010fe200078e0008 */
[----:B------:R-:W5:Y:S03]  /*08b0*/  @!P2 LDG.E.64 R36, desc[UR36][R48.64] ;  /* 0x000000243024a981 */ /* 0x000f66000c1e1b00 */
[C---:B------:R-:W-:Y:S01]  /*08c0*/  @!P1 IMAD.WIDE.U32 R12, R4.reuse, 0x8, R12 ;  /* 0x00000008040c9825 */ /* 0x040fe200078e000c */
[----:B------:R4:W5:Y:S03]  /*08d0*/  @!P2 LDG.E.64 R82, desc[UR36][R8.64] ;  /* 0x000000240852a981 */ /* 0x000966000c1e1b00 */
[C---:B------:R-:W-:Y:S01]  /*08e0*/  @!P3 IMAD.WIDE.U32 R40, R5.reuse, 0x8, R40 ;  /* 0x000000080528b825 */ /* 0x040fe200078e0028 */
[----:B------:R0:W5:Y:S03]  /*08f0*/  @!P1 LDG.E.64 R100, desc[UR36][R12.64] ;  /* 0x000000240c649981 */ /* 0x000166000c1e1b00 */
[----:B-1----:R-:W-:Y:S01]  /*0900*/  @!P3 IMAD.WIDE.U32 R20, R5, 0x8, R20 ;  /* 0x000000080514b825 */ /* 0x002fe200078e0014 */
[----:B----4-:R-:W1:Y:S03]  /*0910*/  LDC.64 R8, c[0x0][0x3e0] ;  /* 0x0000f800ff087b82 */ /* 0x010e660000000a00 */
[----:B---3--:R-:W-:Y:S01]  /*0920*/  @!P1 IMAD.WIDE.U32 R42, R4, 0x8, R10 ;  /* 0x00000008042a9825 */ /* 0x008fe200078e000a */
[----:B------:R-:W-:-:S02]  /*0930*/  CS2R R32, SRZ ;  /* 0x0000000000207805 */ /* 0x000fc4000001ff00 */
[----:B------:R-:W-:Y:S01]  /*0940*/  CS2R R34, SRZ ;  /* 0x0000000000227805 */ /* 0x000fe2000001ff00 */
[----:B------:R-:W5:Y:S01]  /*0950*/  @!P3 LDG.E.64 R76, desc[UR36][R20.64] ;  /* 0x00000024144cb981 */ /* 0x000f62000c1e1b00 */
[C---:B--2---:R-:W-:Y:S02]  /*0960*/  @!P1 IMAD.WIDE.U32 R44, R4.reuse, 0x8, R6 ;  /* 0x00000008042c9825 */ /* 0x044fe400078e0006 */
[----:B------:R-:W2:Y:S02]  /*0970*/  LDC.64 R6, c[0x0][0x3d8] ;  /* 0x0000f600ff067b82 */ /* 0x000ea40000000a00 */
[C---:B------:R-:W-:Y:S01]  /*0980*/  @!P1 IMAD.WIDE.U32 R48, R4.reuse, 0x8, R14 ;  /* 0x0000000804309825 */ /* 0x040fe200078e000e */
[----:B------:R3:W5:Y:S03]  /*0990*/  @!P3 LDG.E.64 R32, desc[UR36][R40.64] ;  /* 0x000000242820b981 */ /* 0x000766000c1e1b00 */
[----:B------:R-:W-:Y:S01]  /*09a0*/  @!P1 IMAD.WIDE.U32 R52, R4, 0x8, R38 ;  /* 0x0000000804349825 */ /* 0x000fe200078e0026 */
[----:B------:R4:W5:Y:S01]  /*09b0*/  @!P1 LDG.E.64 R98, desc[UR36][R42.64] ;  /* 0x000000242a629981 */ /* 0x000962000c1e1b00 */
[----:B------:R-:W1:Y:S08]  /*09c0*/  LDC.64 R4, c[0x0][0x3d0] ;  /* 0x0000f400ff047b82 */ /* 0x000e700000000a00 */
[----:B------:R-:W2:Y:S08]  /*09d0*/  LDC.64 R10, c[0x0][0x3e8] ;  /* 0x0000fa00ff0a7b82 */ /* 0x000eb00000000a00 */
[----:B0-----:R-:W0:Y:S01]  /*09e0*/  @!P0 LDC.64 R12, c[0x0][0x3f0] ;  /* 0x0000fc00ff0c8b82 */ /* 0x001e220000000a00 */
[----:B------:R-:W-:Y:S01]  /*09f0*/  @!P2 IMAD.WIDE.U32 R46, R3, 0x8, R46 ;  /* 0x00000008032ea825 */ /* 0x000fe200078e002e */
[----:B------:R-:W-:-:S02]  /*0a00*/  CS2R R38, SRZ ;  /* 0x0000000000267805 */ /* 0x000fc4000001ff00 */
[----:B---3--:R-:W-:Y:S02]  /*0a10*/  CS2R R40, SRZ ;  /* 0x0000000000287805 */ /* 0x008fe4000001ff00 */
[----:B----4-:R-:W-:Y:S01]  /*0a20*/  CS2R R42, SRZ ;  /* 0x00000000002a7805 */ /* 0x010fe2000001ff00 */
[C---:B------:R-:W-:Y:S01]  /*0a30*/  @!P6 IMAD.WIDE.U32 R14, R2.reuse, 0x8, R50 ;  /* 0x00000008020ee825 */ /* 0x040fe200078e0032 */
[----:B------:R3:W5:Y:S03]  /*0a40*/  @!P2 LDG.E.64 R34, desc[UR36][R46.64] ;  /* 0x000000242e22a981 */ /* 0x000766000c1e1b00 */
[C---:B------:R-:W-:Y:S01]  /*0a50*/  @!P6 IMAD.WIDE.U32 R20, R2.reuse, 0x8, R54 ;  /* 0x000000080214e825 */ /* 0x040fe200078e0036 */
[----:B------:R4:W5:Y:S03]  /*0a60*/  @!P1 LDG.E.64 R38, desc[UR36][R44.64] ;  /* 0x000000242c269981 */ /* 0x000966000c1e1b00 */
[C---:B------:R-:W-:Y:S01]  /*0a70*/  @!P6 IMAD.WIDE.U32 R50, R2.reuse, 0x8, R58 ;  /* 0x000000080232e825 */ /* 0x040fe200078e003a */
[----:B------:R4:W5:Y:S03]  /*0a80*/  @!P1 LDG.E.64 R40, desc[UR36][R48.64] ;  /* 0x0000002430289981 */ /* 0x000966000c1e1b00 */
[----:B---3--:R-:W-:Y:S01]  /*0a90*/  @!P6 IMAD.WIDE.U32 R46, R2, 0x8, R56 ;  /* 0x00000008022ee825 */ /* 0x008fe200078e0038 */
[----:B------:R3:W5:Y:S01]  /*0aa0*/  @!P1 LDG.E.64 R84, desc[UR36][R52.64] ;  /* 0x0000002434549981 */ /* 0x000762000c1e1b00 */
[----:B------:R-:W-:-:S02]  /*0ab0*/  CS2R R54, SRZ ;  /* 0x0000000000367805 */ /* 0x000fc4000001ff00 */
[----:B----4-:R-:W-:Y:S01]  /*0ac0*/  CS2R R44, SRZ ;  /* 0x00000000002c7805 */ /* 0x010fe2000001ff00 */
[----:B------:R-:W-:Y:S01]  /*0ad0*/  @!P6 IMAD.WIDE.U32 R56, R2, 0x8, R60 ;  /* 0x000000080238e825 */ /* 0x000fe200078e003c */
[----:B------:R4:W5:Y:S01]  /*0ae0*/  @!P6 LDG.E.64 R42, desc[UR36][R46.64] ;  /* 0x000000242e2ae981 */ /* 0x000962000c1e1b00 */
[----:B------:R-:W-:Y:S02]  /*0af0*/  CS2R R2, SRZ ;  /* 0x0000000000027805 */ /* 0x000fe4000001ff00 */
[----:B------:R-:W-:Y:S01]  /*0b00*/  CS2R R48, SRZ ;  /* 0x0000000000307805 */ /* 0x000fe2000001ff00 */
[C---:B-1----:R-:W-:Y:S01]  /*0b10*/  @!P0 IMAD.WIDE.U32 R4, R0.reuse, 0x8, R4 ;  /* 0x0000000800048825 */ /* 0x042fe200078e0004 */
[----:B------:R1:W5:Y:S01]  /*0b20*/  @!P6 LDG.E.64 R104, desc[UR36][R14.64] ;  /* 0x000000240e68e981 */ /* 0x000362000c1e1b00 */
[----:B---3--:R-:W-:Y:S02]  /*0b30*/  CS2R R52, SRZ ;  /* 0x0000000000347805 */ /* 0x008fe4000001ff00 */
[----:B--2---:R-:W-:Y:S01]  /*0b40*/  @!P0 IMAD.WIDE.U32 R6, R0, 0x8, R6 ;  /* 0x0000000800068825 */ /* 0x004fe200078e0006 */
[----:B------:R1:W5:Y:S01]  /*0b50*/  @!P6 LDG.E.64 R102, desc[UR36][R20.64] ;  /* 0x000000241466e981 */ /* 0x000362000c1e1b00 */
[----:B----4-:R-:W-:-:S02]  /*0b60*/  CS2R R46, SRZ ;  /* 0x00000000002e7805 */ /* 0x010fc4000001ff00 */
[C---:B------:R-:W-:Y:S01]  /*0b70*/  @!P0 IMAD.WIDE.U32 R8, R0.reuse, 0x8, R8 ;  /* 0x0000000800088825 */ /* 0x040fe200078e0008 */
[----:B------:R1:W5:Y:S03]  /*0b80*/  @!P6 LDG.E.64 R44, desc[UR36][R50.64] ;  /* 0x00000024322ce981 */ /* 0x000366000c1e1b00 */
[C---:B------:R-:W-:Y:S01]  /*0b90*/  @!P0 IMAD.WIDE.U32 R10, R0.reuse, 0x8, R10 ;  /* 0x00000008000a8825 */ /* 0x040fe200078e000a */
[----:B------:R1:W5:Y:S03]  /*0ba0*/  @!P6 LDG.E.64 R92, desc[UR36][R56.64] ;  /* 0x00000024385ce981 */ /* 0x000366000c1e1b00 */
[----:B0-----:R-:W-:Y:S01]  /*0bb0*/  @!P0 IMAD.WIDE.U32 R12, R0, 0x8, R12 ;  /* 0x00000008000c8825 */ /* 0x001fe200078e000c */
[----:B------:R1:W5:Y:S04]  /*0bc0*/  @!P0 LDG.E.64 R2, desc[UR36][R4.64] ;  /* 0x0000002404028981 */ /* 0x000368000c1e1b00 */
[----:B------:R1:W5:Y:S04]  /*0bd0*/  @!P0 LDG.E.64 R48, desc[UR36][R6.64] ;  /* 0x0000002406308981 */ /* 0x000368000c1e1b00 */
[----:B------:R1:W5:Y:S04]  /*0be0*/  @!P0 LDG.E.64 R54, desc[UR36][R8.64] ;  /* 0x0000002408368981 */ /* 0x000368000c1e1b00 */
[----:B------:R1:W5:Y:S04]  /*0bf0*/  @!P0 LDG.E.64 R52, desc[UR36][R10.64] ;  /* 0x000000240a348981 */ /* 0x000368000c1e1b00 */
[----:B------:R1:W5:Y:S01]  /*0c00*/  @!P0 LDG.E.64 R46, desc[UR36][R12.64] ;  /* 0x000000240c2e8981 */ /* 0x000362000c1e1b00 */
[----:B------:R-:W-:-:S02]  /*0c10*/  UIADD3 UR4, UPT, UPT, UR4, -0x1, URZ ;  /* 0xffffffff04047890 */ /* 0x000fc4000fffe0ff */
[----:B------:R-:W-:Y:S02]  /*0c20*/  UISETP.GT.U32.AND UP1, UPT, UR6, URZ, UPT ;  /* 0x000000ff0600728c */ /* 0x000fe4000bf24070 */
[----:B------:R-:W-:-:S04]  /*0c30*/  UISETP.GT.AND UP0, UPT, UR4, -0x1, UPT ;  /* 0xffffffff0400788c */ /* 0x000fc8000bf04270 */
[----:B------:R-:W-:Y:S01]  /*0c40*/  UISETP.GT.AND.EX UP0, UPT, UR7, URZ, UP0, UP1 ;  /* 0x000000ff0700728c */ /* 0x000fe20008704310 */
[----:B------:R-:W-:Y:S03]  /*0c50*/  BSSY.RECONVERGENT B6, `(.L_x_2701) ;  /* 0x00003b3000067945 */ /* 0x000fe60003800200 */
[----:B------:R-:W-:Y:S01]  /*0c60*/  UP2UR UR38, UPR, URZ, 0x1 ;  /* 0x00000001ff267883 */ /* 0x000fe20008000000 */
[----:B-1----:R-:W-:Y:S11]  /*0c70*/  @P0 BRA `(.L_x_2702) ;  /* 0x0000003800c00947 */ /* 0x002ff60003800000 */
        /* <DEDUP_REMOVED lines=21> */
.L_x_2704:
[----:B------:R-:W-:Y:S05]  /*0dd0*/  BSYNC.RECONVERGENT B7 ;  /* 0x0000000000077941 */ /* 0x000fea0003800200 */
.L_x_2703:
        /* <DEDUP_REMOVED lines=21> */
.L_x_2706:
[----:B------:R-:W-:Y:S05]  /*0f30*/  BSYNC.RECONVERGENT B7 ;  /* 0x0000000000077941 */ /* 0x000fea0003800200 */
.L_x_2705:
        /* <DEDUP_REMOVED lines=26> */
.L_x_2708:
[----:B------:R-:W-:Y:S05]  /*10e0*/  BSYNC.RECONVERGENT B7 ;  /* 0x0000000000077941 */ /* 0x000fea0003800200 */
.L_x_2707:
[----:B------:R-:W0:Y:S01]  /*10f0*/  LDCU.64 UR4, c[0x0][0x398] ;  /* 0x00007300ff0477ac */ /* 0x000e220008000a00 */
[----:B------:R-:W-:Y:S01]  /*1100*/  CS2R R50, SRZ ;  /* 0x0000000000327805 */ /* 0x000fe2000001ff00 */
[----:B------:R-:W-:Y:S01]  /*1110*/  UISETP.NE.AND UP0, UPT, UR38, URZ, UPT ;  /* 0x000000ff2600728c */ /* 0x000fe2000bf05270 */
[----:B0-----:R-:W-:Y:S02]  /*1120*/  IMAD R3, R47, UR4, RZ ;  /* 0x000000042f037c24 */ /* 0x001fe4000f8e02ff */
[----:B------:R-:W-:-:S04]  /*1130*/  IMAD.WIDE.U32 R58, R46, UR4, RZ ;  /* 0x000000042e3a7c25 */ /* 0x000fc8000f8e00ff */
[----:B------:R-:W-:Y:S02]  /*1140*/  IMAD R3, R46, UR5, R3 ;  /* 0x000000052e037c24 */ /* 0x000fe4000f8e0203 */
[----:B------:R-:W-:Y:S05]  /*1150*/  BRA.U !UP0, `(.L_x_2709) ;  /* 0x0000003108e07547 */ /* 0x000fea000b800000 */
[----:B------:R-:W0:Y:S01]  /*1160*/  LDCU UR4, c[0x0][0x3a0] ;  /* 0x00007400ff0477ac */ /* 0x000e220008000800 */
[----:B------:R-:W-:Y:S01]  /*1170*/  IMAD.IADD R59, R59, 0x1, R3 ;  /* 0x000000013b3b7824 */ /* 0x000fe200078e0203 */
[----:B------:R-:W-:Y:S01]  /*1180*/  CS2R R50, SRZ ;  /* 0x0000000000327805 */ /* 0x000fe2000001ff00 */
[----:B0-----:R-:W-:-:S04]  /*1190*/  UIADD3 UR5, UPT, UPT, UR4, -0x1, URZ ;  /* 0xffffffff04057890 */ /* 0x001fc8000fffe0ff */
[----:B------:R-:W-:Y:S02]  /*11a0*/  UISETP.GE.U32.AND UP0, UPT, UR5, 0x7, UPT ;  /* 0x000000070500788c */ /* 0x000fe4000bf06070 */
[----:B------:R-:W-:-:S07]  /*11b0*/  MOV R60, UR5 ;  /* 0x00000005003c7c02 */ /* 0x000fce0008000f00 */
[----:B------:R-:W-:Y:S05]  /*11c0*/  BRA.U !UP0, `(.L_x_2710) ;  /* 0x0000001908ec7547 */ /* 0x000fea000b800000 */
[----:B------:R-:W-:Y:S01]  /*11d0*/  ULOP3.LUT UR5, UR4, 0xfffffff8, URZ, 0xc0, !UPT ;  /* 0xfffffff804057892 */ /* 0x000fe2000f8ec0ff */
[----:B------:R-:W-:Y:S01]  /*11e0*/  BSSY.RECONVERGENT B0, `(.L_x_2711) ;  /* 0x00001b8000007945 */ /* 0x000fe20003800200 */
[----:B------:R-:W-:Y:S01]  /*11f0*/  UIADD3 UR4, UPT, UPT, UR4, -0x4, URZ ;  /* 0xfffffffc04047890 */ /* 0x000fe2000fffe0ff */
[----:B------:R-:W-:Y:S01]  /*1200*/  CS2R R50, SRZ ;  /* 0x0000000000327805 */ /* 0x000fe2000001ff00 */
[----:B------:R-:W-:-:S04]  /*1210*/  UIADD3 UR5, UPT, UPT, -UR5, URZ, URZ ;  /* 0x000000ff05057290 */ /* 0x000fc8000fffe1ff */
[----:B------:R-:W-:Y:S02]  /*1220*/  IMAD.U32 R6, RZ, RZ, UR4 ;  /* 0x00000004ff067e24 */ /* 0x000fe4000f8e00ff */
[----:B------:R-:W-:-:S07]  /*1230*/  MOV R7, UR5 ;  /* 0x0000000500077c02 */ /* 0x000fce0008000f00 */
.L_x_2736:
        /* <DEDUP_REMOVED lines=28> */
.L_x_2713:
[----:B------:R-:W-:Y:S01]  /*1400*/  MOV R4, R58 ;  /* 0x0000003a00047202 */ /* 0x000fe20000000f00 */
[----:B------:R-:W-:Y:S01]  /*1410*/  IMAD.MOV.U32 R5, RZ, RZ, R59 ;  /* 0x000000ffff057224 */ /* 0x000fe200078e003b */
[----:B------:R-:W-:Y:S01]  /*1420*/  MOV R2, R14 ;  /* 0x0000000e00027202 */ /* 0x000fe20000000f00 */
[----:B------:R-:W-:Y:S01]  /*1430*/  IMAD.MOV.U32 R3, RZ, RZ, R15 ;  /* 0x000000ffff037224 */ /* 0x000fe200078e000f */
[----:B------:R-:W-:-:S07]  /*1440*/  MOV R0, 0x1460 ;  /* 0x0000146000007802 */ /* 0x000fce0000000f00 */
[----:B------:R-:W-:Y:S05]  /*1450*/  CALL.REL.NOINC `($__internal_8_$__cuda_sm20_div_s64) ;  /* 0x000003b000d87944 */ /* 0x000fea0003c00000 */
[----:B------:R-:W-:Y:S01]  /*1460*/  MOV R46, R4 ;  /* 0x00000004002e7202 */ /* 0x000fe20000000f00 */
[----:B------:R-:W-:-:S07]  /*1470*/  IMAD.MOV.U32 R47, RZ, RZ, R5 ;  /* 0x000000ffff2f7224 */ /* 0x000fce00078e0005 */
.L_x_2714:
[----:B------:R-:W-:Y:S05]  /*1480*/  BSYNC.RECONVERGENT B1 ;  /* 0x0000000000017941 */ /* 0x000fea0003800200 */
.L_x_2712:
[----:B------:R-:W0:Y:S01]  /*1490*/  LDC.64 R48, c[0x0][0x3a8] ;  /* 0x0000ea00ff307b82 */ /* 0x000e220000000a00 */
[C---:B------:R-:W-:Y:S01]  /*14a0*/  IADD3 R5, PT, PT, R6.reuse, 0x2, RZ ;  /* 0x0000000206057810 */ /* 0x040fe20007ffe0ff */
[----:B------:R-:W-:-:S06]  /*14b0*/  VIADD R9, R6, 0x3 ;  /* 0x0000000306097836 */ /* 0x000fcc0000000000 */
        /* <DEDUP_REMOVED lines=39> */
.L_x_2716:
[----:B------:R-:W-:Y:S01]  /*1730*/  IMAD.MOV.U32 R4, RZ, RZ, R46 ;  /* 0x000000ffff047224 */ /* 0x000fe200078e002e */
[----:B------:R-:W-:Y:S01]  /*1740*/  MOV R5, R47 ;  /* 0x0000002f00057202 */ /* 0x000fe20000000f00 */
[----:B------:R-:W-:Y:S01]  /*1750*/  IMAD.MOV.U32 R2, RZ, RZ, R48 ;  /* 0x000000ffff027224 */ /* 0x000fe200078e0030 */
[----:B------:R-:W-:Y:S02]  /*1760*/  MOV R3, R49 ;  /* 0x0000003100037202 */ /* 0x000fe40000000f00 */
[----:B------:R-:W-:-:S07]  /*1770*/  MOV R0, 0x1790 ;  /* 0x0000179000007802 */ /* 0x000fce0000000f00 */
[----:B------:R-:W-:Y:S05]  /*1780*/  CALL.REL.NOINC `($__internal_8_$__cuda_sm20_div_s64) ;  /* 0x000003b0000c7944 */ /* 0x000fea0003c00000 */
[----:B------:R-:W-:Y:S01]  /*1790*/  IMAD.MOV.U32 R20, RZ, RZ, R4 ;  /* 0x000000ffff147224 */ /* 0x000fe200078e0004 */
[----:B------:R-:W-:-:S07]  /*17a0*/  MOV R21, R5 ;  /* 0x0000000500157202 */ /* 0x000fce0000000f00 */
.L_x_2717:
[----:B------:R-:W-:Y:S05]  /*17b0*/  BSYNC.RECONVERGENT B1 ;  /* 0x0000000000017941 */ /* 0x000fea0003800200 */
.L_x_2715:
[----:B------:R-:W0:Y:S01]  /*17c0*/  LDC.64 R14, c[0x0][0x3a8] ;  /* 0x0000ea00ff0e7b82 */ /* 0x000e220000000a00 */
[C---:B------:R-:W-:Y:S01]  /*17d0*/  VIADD R5, R6.reuse, 0x1 ;  /* 0x0000000106057836 */ /* 0x040fe20000000000 */
[----:B------:R-:W-:-:S06]  /*17e0*/  IADD3 R9, PT, PT, R6, 0x2, RZ ;  /* 0x0000000206097810 */ /* 0x000fcc0007ffe0ff */
        /* <DEDUP_REMOVED lines=42> */
.L_x_2719:
        /* <DEDUP_REMOVED lines=8> */
.L_x_2720:
[----:B------:R-:W-:Y:S05]  /*1b10*/  BSYNC.RECONVERGENT B1 ;  /* 0x0000000000017941 */ /* 0x000fea0003800200 */
.L_x_2718:
        /* <DEDUP_REMOVED lines=44> */
.L_x_2722:
        /* <DEDUP_REMOVED lines=8> */
.L_x_2723:
[----:B------:R-:W-:Y:S05]  /*1e60*/  BSYNC.RECONVERGENT B1 ;  /* 0x0000000000017941 */ /* 0x000fea0003800200 */
.L_x_2721:
        /* <DEDUP_REMOVED lines=44> */
.L_x_2725:
        /* <DEDUP_REMOVED lines=8> */
.L_x_2726:
[----:B------:R-:W-:Y:S05]  /*21b0*/  BSYNC.RECONVERGENT B1 ;  /* 0x0000000000017941 */ /* 0x000fea0003800200 */
.L_x_2724:
[----:B------:R-:W0:Y:S01]  /*21c0*/  LDC.64 R46, c[0x0][0x3a8] ;  /* 0x0000ea00ff2e7b82 */ /* 0x000e220000000a00 */
[C---:B------:R-:W-:Y:S01]  /*21d0*/  VIADD R5, R6.reuse, 0xfffffffe ;  /* 0xfffffffe06057836 */ /* 0x040fe20000000000 */
[----:B------:R-:W-:-:S06]  /*21e0*/  IADD3 R9, PT, PT, R6, -0x1, RZ ;  /* 0xffffffff06097810 */ /* 0x000fcc0007ffe0ff */
        /* <DEDUP_REMOVED lines=42> */
.L_x_2728:
        /* <DEDUP_REMOVED lines=8> */
.L_x_2729:
[----:B------:R-:W-:Y:S05]  /*2510*/  BSYNC.RECONVERGENT B1 ;  /* 0x0000000000017941 */ /* 0x000fea0003800200 */
.L_x_2727:
        /* <DEDUP_REMOVED lines=46> */
.L_x_2731:
        /* <DEDUP_REMOVED lines=8> */
.L_x_2732:
[----:B------:R-:W-:Y:S05]  /*2880*/  BSYNC.RECONVERGENT B1 ;  /* 0x0000000000017941 */ /* 0x000fea0003800200 */
.L_x_2730:
[----:B------:R-:W0:Y:S01]  /*2890*/  LDC.64 R50, c[0x0][0x3a8] ;  /* 0x0000ea00ff327b82 */ /* 0x000e220000000a00 */
[C---:B------:R-:W-:Y:S01]  /*28a0*/  IADD3 R5, PT, PT, R6.reuse, -0x4, RZ ;  /* 0xfffffffc06057810 */ /* 0x040fe20007ffe0ff */
        /* <DEDUP_REMOVED lines=44> */
.L_x_2734:
        /* <DEDUP_REMOVED lines=8> */
.L_x_2735:
[----:B------:R-:W-:Y:S05]  /*2bf0*/  BSYNC.RECONVERGENT B1 ;  /* 0x0000000000017941 */ /* 0x000fea0003800200 */
.L_x_2733:
[----:B------:R-:W0:Y:S01]  /*2c00*/  LDC.64 R2, c[0x0][0x3b0] ;  /* 0x0000ec00ff027b82 */ /* 0x000e220000000a00 */
[----:B------:R-:W-:-:S04]  /*2c10*/  VIADD R5, R6, 0xfffffffc ;  /* 0xfffffffc06057836 */ /* 0x000fc80000000000 */
        /* <DEDUP_REMOVED lines=21> */
.L_x_2711:
[----:B------:R-:W-:-:S07]  /*2d70*/  VIADD R60, R6, 0x3 ;  /* 0x00000003063c7836 */ /* 0x000fce0000000000 */
.L_x_2710:
[----:B------:R-:W0:Y:S02]  /*2d80*/  LDCU UR4, c[0x0][0x3a0] ;  /* 0x00007400ff0477ac */ /* 0x000e240008000800 */
[----:B0-----:R-:W-:-:S09]  /*2d90*/  ULOP3.LUT UP0, URZ, UR4, 0x7, URZ, 0xc0, !UPT ;  /* 0x0000000704ff7892 */ /* 0x001fd2000f80c0ff */
[----:B------:R-:W-:Y:S05]  /*2da0*/  BRA.U !UP0, `(.L_x_2709) ;  /* 0x0000001508cc7547 */ /* 0x000fea000b800000 */
[----:B------:R-:W-:-:S04]  /*2db0*/  ULOP3.LUT UR4, UR4, 0x7, URZ, 0xc0, !UPT ;  /* 0x0000000704047892 */ /* 0x000fc8000f8ec0ff */
        /* <DEDUP_REMOVED lines=29> */
.L_x_2739:
        /* <DEDUP_REMOVED lines=8> */
.L_x_2740:
[----:B------:R-:W-:Y:S05]  /*3010*/  BSYNC.RECONVERGENT B0 ;  /* 0x0000000000007941 */ /* 0x000fea0003800200 */
.L_x_2738:
[----:B------:R-:W0:Y:S01]  /*3020*/  LDC.64 R20, c[0x0][0x3a8] ;  /* 0x0000ea00ff147b82 */ /* 0x000e220000000a00 */
[----:B------:R-:W-:-:S07]  /*3030*/  IADD3 R5, PT, PT, R60, -0x1, RZ ;  /* 0xffffffff3c057810 */ /* 0x000fce0007ffe0ff */
[----:B------:R-:W1:Y:S01]  /*3040*/  LDC.64 R2, c[0x0][0x3b0] ;  /* 0x0000ec00ff027b82 */ /* 0x000e620000000a00 */
[----:B0-----:R-:W-:-:S06]  /*3050*/  IMAD.WIDE.U32 R20, R5, 0x8, R20 ;  /* 0x0000000805147825 */ /* 0x001fcc00078e0014 */
[----:B------:R-:W2:Y:S01]  /*3060*/  LDG.E.64 R20, desc[UR36][R20.64] ;  /* 0x0000002414147981 */ /* 0x000ea2000c1e1b00 */
[----:B-1----:R-:W-:-:S06]  /*3070*/  IMAD.WIDE.U32 R2, R60, 0x8, R2 ;  /* 0x000000083c027825 */ /* 0x002fcc00078e0002 */
[----:B------:R-:W3:Y:S01]  /*3080*/  LDG.E.64 R2, desc[UR36][R2.64] ;  /* 0x0000002402027981 */ /* 0x000ee2000c1e1b00 */
[----:B------:R-:W-:-:S05]  /*3090*/  IADD3 R11, P0, PT, RZ, -R46, RZ ;  /* 0x8000002eff0b7210 */ /* 0x000fca0007f1e0ff */
        /* <DEDUP_REMOVED lines=33> */
.L_x_2742:
        /* <DEDUP_REMOVED lines=8> */
.L_x_2743:
[----:B------:R-:W-:Y:S05]  /*3330*/  BSYNC.RECONVERGENT B0 ;  /* 0x0000000000007941 */ /* 0x000fea0003800200 */
.L_x_2741:
        /* <DEDUP_REMOVED lines=45> */
.L_x_2745:
        /* <DEDUP_REMOVED lines=8> */
.L_x_2746:
[----:B------:R-:W-:Y:S05]  /*3690*/  BSYNC.RECONVERGENT B0 ;  /* 0x0000000000007941 */ /* 0x000fea0003800200 */
.L_x_2744:
        /* <DEDUP_REMOVED lines=45> */
.L_x_2748:
        /* <DEDUP_REMOVED lines=8> */
.L_x_2749:
[----:B------:R-:W-:Y:S05]  /*39f0*/  BSYNC.RECONVERGENT B0 ;  /* 0x0000000000007941 */ /* 0x000fea0003800200 */
.L_x_2747:
[----:B------:R-:W0:Y:S01]  /*3a00*/  LDC.64 R2, c[0x0][0x3b0] ;  /* 0x0000ec00ff027b82 */ /* 0x000e220000000a00 */
[----:B------:R-:W-:-:S05]  /*3a10*/  IADD3 R5, PT, PT, R60, -0x3, RZ ;  /* 0xfffffffd3c057810 */ /* 0x000fca0007ffe0ff */
        /* <DEDUP_REMOVED lines=16> */
.L_x_2737:
[----:B------:R-:W0:Y:S02]  /*3b20*/  LDCU UR4, c[0x0][0x3a0] ;  /* 0x00007400ff0477ac */ /* 0x000e240008000800 */
[----:B0-----:R-:W-:-:S09]  /*3b30*/  ULOP3.LUT UP0, URZ, UR4, 0x3, URZ, 0xc0, !UPT ;  /* 0x0000000304ff7892 */ /* 0x001fd2000f80c0ff */
[----:B------:R-:W-:Y:S05]  /*3b40*/  BRA.U !UP0, `(.L_x_2709) ;  /* 0x0000000908647547 */ /* 0x000fea000b800000 */
[----:B------:R-:W-:-:S04]  /*3b50*/  ULOP3.LUT UR4, UR4, 0x3, URZ, 0xc0, !UPT ;  /* 0x0000000304047892 */ /* 0x000fc8000f8ec0ff */
[----:B------:R-:W-:-:S09]  /*3b60*/  UISETP.NE.AND UP0, UPT, UR4, 0x1, UPT ;  /* 0x000000010400788c */ /* 0x000fd2000bf05270 */
        /* <DEDUP_REMOVED lines=28> */
.L_x_2752:
        /* <DEDUP_REMOVED lines=8> */
.L_x_2753:
[----:B------:R-:W-:Y:S05]  /*3db0*/  BSYNC.RECONVERGENT B0 ;  /* 0x0000000000007941 */ /* 0x000fea0003800200 */
.L_x_2751:
        /* <DEDUP_REMOVED lines=41> */
.L_x_2755:
        /* <DEDUP_REMOVED lines=8> */
.L_x_2756:
[----:B------:R-:W-:Y:S05]  /*40d0*/  BSYNC.RECONVERGENT B0 ;  /* 0x0000000000007941 */ /* 0x000fea0003800200 */
.L_x_2754:
        /* <DEDUP_REMOVED lines=18> */
.L_x_2750:
[----:B------:R-:W0:Y:S02]  /*4200*/  LDCU UR4, c[0x0][0x3a0] ;  /* 0x00007400ff0477ac */ /* 0x000e240008000800 */
[----:B0-----:R-:W-:-:S04]  /*4210*/  ULOP3.LUT UR4, UR4, 0x1, URZ, 0xc0, !UPT ;  /* 0x0000000104047892 */ /* 0x001fc8000f8ec0ff */
[----:B------:R-:W-:-:S04]  /*4220*/  UISETP.NE.U32.AND UP0, UPT, UR4, 0x1, UPT ;  /* 0x000000010400788c */ /* 0x000fc8000bf05070 */
[----:B------:R-:W-:-:S09]  /*4230*/  UISETP.NE.U32.AND.EX UP0, UPT, URZ, URZ, UPT, UP0 ;  /* 0x000000ffff00728c */ /* 0x000fd2000bf05100 */
        /* <DEDUP_REMOVED lines=19> */
[----:B------:R-:W-:Y:S02]  /*4370*/  IMAD R3, R2, R5, R58 ;  /* 0x0000000502037224 */ /* 0x000fe400078e023a */
[----:B------:R-:W-:-:S03]  /*4380*/  IMAD.MOV.U32 R5, RZ, RZ, RZ ;  /* 0x000000ffff057224 */ /* 0x000fc600078e00ff */
[----:B------:R-:W-:-:S13]  /*4390*/  ISETP.GE.U32.AND P0, PT, R3, R2, PT ;  /* 0x000000020300720c */ /* 0x000fda0003f06070 */
[----:B------:R-:W-:-:S04]  /*43a0*/  @P0 IADD3 R3, PT, PT, -R2, R3, RZ ;  /* 0x0000000302030210 */ /* 0x000fc80007ffe1ff */
[----:B------:R-:W-:-:S13]  /*43b0*/  ISETP.GE.U32.AND P0, PT, R3, R2, PT ;  /* 0x000000020300720c */ /* 0x000fda0003f06070 */
[----:B------:R-:W-:Y:S01]  /*43c0*/  @P0 IMAD.IADD R3, R3, 0x1, -R2 ;  /* 0x0000000103030824 */ /* 0x000fe200078e0a02 */
[----:B------:R-:W-:-:S04]  /*43d0*/  @!P1 LOP3.LUT R3, RZ, R2, RZ, 0x33, !PT ;  /* 0x00000002ff039212 */ /* 0x000fc800078e33ff */
[----:B------:R-:W-:Y:S01]  /*43e0*/  MOV R4, R3 ;  /* 0x0000000300047202 */ /* 0x000fe20000000f00 */
[----:B------:R-:W-:Y:S06]  /*43f0*/  BRA `(.L_x_2759) ;  /* 0x0000000000187947 */ /* 0x000fec0003800000 */
.L_x_2758:
[----:B------:R-:W-:Y:S01]  /*4400*/  MOV R0, R3 ;  /* 0x0000000300007202 */ /* 0x000fe20000000f00 */
[----:B------:R-:W-:Y:S01]  /*4410*/  IMAD.MOV.U32 R15, RZ, RZ, R58 ;  /* 0x000000ffff0f7224 */ /* 0x000fe200078e003a */
[----:B------:R-:W-:Y:S02]  /*4420*/  MOV R6, R59 ;  /* 0x0000003b00067202 */ /* 0x000fe40000000f00 */
[----:B------:R-:W-:-:S07]  /*4430*/  MOV R3, 0x4450 ;  /* 0x0000445000037802 */ /* 0x000fce0000000f00 */
[----:B------:R-:W-:Y:S05]  /*4440*/  CALL.REL.NOINC `($__internal_9_$__cuda_sm20_rem_s64) ;  /* 0x0000038800387944 */ /* 0x000fea0003c00000 */
[----:B------:R-:W-:-:S07]  /*4450*/  IMAD.MOV.U32 R5, RZ, RZ, R0 ;  /* 0x000000ffff057224 */ /* 0x000fce00078e0000 */
.L_x_2759:
[----:B------:R-:W-:Y:S05]  /*4460*/  BSYNC.RECONVERGENT B0 ;  /* 0x0000000000007941 */ /* 0x000fea0003800200 */
.L_x_2757:
[----:B------:R-:W0:Y:S02]  /*4470*/  LDC.64 R2, c[0x0][0x3b0] ;  /* 0x0000ec00ff027b82 */ /* 0x000e240000000a00 */
[----:B0-----:R-:W-:-:S06]  /*4480*/  IMAD.WIDE.U32 R60, R60, 0x8, R2 ;  /* 0x000000083c3c7825 */ /* 0x001fcc00078e0002 */
[----:B------:R-:W2:Y:S02]  /*4490*/  LDG.E.64 R60, desc[UR36][R60.64] ;  /* 0x000000243c3c7981 */ /* 0x000ea4000c1e1b00 */
[----:B--2---:R-:W-:Y:S02]  /*44a0*/  IMAD R3, R5, R60, RZ ;  /* 0x0000003c05037224 */ /* 0x004fe400078e02ff */
[----:B------:R-:W-:-:S04]  /*44b0*/  IMAD.WIDE.U32 R50, R60, R4, R50 ;  /* 0x000000043c327225 */ /* 0x000fc800078e0032 */
[----:B------:R-:W-:-:S05]  /*44c0*/  IMAD R3, R61, R4, R3 ;  /* 0x000000043d037224 */ /* 0x000fca00078e0203 */
[----:B------:R-:W-:-:S07]  /*44d0*/  IADD3 R51, PT, PT, R51, R3, RZ ;  /* 0x0000000333337210 */ /* 0x000fce0007ffe0ff */
.L_x_2709:
        /* <DEDUP_REMOVED lines=14> */
.L_x_2762:
        /* <DEDUP_REMOVED lines=22> */
.L_x_2761:
[----:B------:R-:W-:Y:S05]  /*4720*/  BSYNC.RECONVERGENT B7 ;  /* 0x0000000000077941 */ /* 0x000fea0003800200 */
.L_x_2760:
[----:B------:R-:W-:-:S05]  /*4730*/  IADD3 R46, P0, PT, R46, 0x8, RZ ;  /* 0x000000082e2e7810 */ /* 0x000fca0007f1e0ff */
[----:B------:R-:W-:Y:S01]  /*4740*/  IMAD.X R47, RZ, RZ, R47, P0 ;  /* 0x000000ffff2f7224 */ /* 0x000fe200000e062f */
[----:B------:R-:W-:-:S04]  /*4750*/  ISETP.GE.U32.AND P0, PT, R46, R49, PT ;  /* 0x000000312e00720c */ /* 0x000fc80003f06070 */
[----:B------:R-:W-:-:S13]  /*4760*/  ISETP.GE.U32.AND.EX P0, PT, R47, R48, PT, P0 ;  /* 0x000000302f00720c */ /* 0x000fda0003f06100 */
[----:B------:R-:W-:Y:S05]  /*4770*/  @!P0 BRA `(.L_x_2762) ;  /* 0xfffffffc00908947 */ /* 0x000fea000383ffff */
.L_x_2702:
[----:B------:R-:W-:Y:S05]  /*4780*/  BSYNC.RECONVERGENT B6 ;  /* 0x0000000000067941 */ /* 0x000fea0003800200 */
.L_x_2701:
[----:B------:R-:W0:Y:S01]  /*4790*/  S2R R61, SR_CTAID.X ;  /* 0x00000000003d7919 */ /* 0x000e220000002500 */
[----:B------:R-:W0:Y:S01]  /*47a0*/  LDC R60, c[0x0][0x380] ;  /* 0x0000e000ff3c7b82 */ /* 0x000e220000000800 */
[----:B------:R-:W-:Y:S01]  /*47b0*/  BSSY.RECONVERGENT B6, `(.L_x_2763) ;  /* 0x00003b1000067945 */ /* 0x000fe20003800200 */
[----:B-----5:R-:W1:Y:S01]  /*47c0*/  S2R R46, SR_TID.X ;  /* 0x00000000002e7919 */ /* 0x020e620000002100 */
[----:B0-----:R-:W-:Y:S01]  /*47d0*/  IMAD R60, R61, -0x400, R60 ;  /* 0xfffffc003d3c7824 */ /* 0x001fe200078e023c */
[----:B-1----:R-:W-:-:S04]  /*47e0*/  IADD3 R59, PT, PT, R46, 0x80, RZ ;  /* 0x000000802e3b7810 */ /* 0x002fc80007ffe0ff */
        /* <DEDUP_REMOVED lines=23> */
.L_x_2766:
[----:B------:R-:W-:Y:S05]  /*4960*/  BSYNC.RECONVERGENT B7 ;  /* 0x0000000000077941 */ /* 0x000fea0003800200 */
.L_x_2765:
        /* <DEDUP_REMOVED lines=21> */
.L_x_2768:
[----:B------:R-:W-:Y:S05]  /*4ac0*/  BSYNC.RECONVERGENT B7 ;  /* 0x0000000000077941 */ /* 0x000fea0003800200 */
.L_x_2767:
        /* <DEDUP_REMOVED lines=26> */
.L_x_2770:
[----:B------:R-:W-:Y:S05]  /*4c70*/  BSYNC.RECONVERGENT B7 ;  /* 0x0000000000077941 */ /* 0x000fea0003800200 */
.L_x_2769:
        /* <DEDUP_REMOVED lines=21> */
.L_x_2798:
        /* <DEDUP_REMOVED lines=28> */
.L_x_2775:
        /* <DEDUP_REMOVED lines=8> */
.L_x_2776:
[----:B------:R-:W-:Y:S05]  /*5010*/  BSYNC.RECONVERGENT B1 ;  /* 0x0000000000017941 */ /* 0x000fea0003800200 */
.L_x_2774:
        /* <DEDUP_REMOVED lines=43> */
.L_x_2778:
        /* <DEDUP_REMOVED lines=8> */
.L_x_2779:
[----:B------:R-:W-:Y:S05]  /*5350*/  BSYNC.RECONVERGENT B1 ;  /* 0x0000000000017941 */ /* 0x000fea0003800200 */
.L_x_2777:
        /* <DEDUP_REMOVED lines=44> */
.L_x_2781:
        /* <DEDUP_REMOVED lines=8> */
.L_x_2782:
[----:B------:R-:W-:Y:S05]  /*56a0*/  BSYNC.RECONVERGENT B1 ;  /* 0x0000000000017941 */ /* 0x000fea0003800200 */
.L_x_2780:
        /* <DEDUP_REMOVED lines=43> */
.L_x_2784:
        /* <DEDUP_REMOVED lines=8> */
.L_x_2785:
[----:B------:R-:W-:Y:S05]  /*59e0*/  BSYNC.RECONVERGENT B1 ;  /* 0x0000000000017941 */ /* 0x000fea0003800200 */
.L_x_2783:
        /* <DEDUP_REMOVED lines=44> */
.L_x_2787:
        /* <DEDUP_REMOVED lines=8> */
.L_x_2788:
[----:B------:R-:W-:Y:S05]  /*5d30*/  BSYNC.RECONVERGENT B1 ;  /* 0x0000000000017941 */ /* 0x000fea0003800200 */
.L_x_2786:
        /* <DEDUP_REMOVED lines=44> */
.L_x_2790:
        /* <DEDUP_REMOVED lines=8> */
.L_x_2791:
[----:B------:R-:W-:Y:S05]  /*6080*/  BSYNC.RECONVERGENT B1 ;  /* 0x0000000000017941 */ /* 0x000fea0003800200 */
.L_x_2789:
        /* <DEDUP_REMOVED lines=45> */
.L_x_2793:
        /* <DEDUP_REMOVED lines=8> */
.L_x_2794:
[----:B------:R-:W-:Y:S05]  /*63e0*/  BSYNC.RECONVERGENT B1 ;  /* 0x0000000000017941 */ /* 0x000fea0003800200 */
.L_x_2792:
        /* <DEDUP_REMOVED lines=45> */
.L_x_2796:
        /* <DEDUP_REMOVED lines=8> */
.L_x_2797:
[----:B------:R-:W-:Y:S05]  /*6740*/  BSYNC.RECONVERGENT B1 ;  /* 0x0000000000017941 */ /* 0x000fea0003800200 */
.L_x_2795:
        /* <DEDUP_REMOVED lines=23> */
.L_x_2773:
[----:B------:R-:W-:-:S07]  /*68c0*/  VIADD R55, R6, 0x3 ;  /* 0x0000000306377836 */ /* 0x000fce0000000000 */
.L_x_2772:
[----:B------:R-:W0:Y:S02]  /*68d0*/  LDCU UR4, c[0x0][0x3a0] ;  /* 0x00007400ff0477ac */ /* 0x000e240008000800 */
[----:B0-----:R-:W-:-:S09]  /*68e0*/  ULOP3.LUT UP0, UR4, UR4, 0x7, URZ, 0xc0, !UPT ;  /* 0x0000000704047892 */ /* 0x001fd2000f80c0ff */
        /* <DEDUP_REMOVED lines=30> */
.L_x_2801:
        /* <DEDUP_REMOVED lines=8> */
.L_x_2802:
[----:B------:R-:W-:Y:S05]  /*6b50*/  BSYNC.RECONVERGENT B0 ;  /* 0x0000000000007941 */ /* 0x000fea0003800200 */
.L_x_2800:
        /* <DEDUP_REMOVED lines=43> */
.L_x_2804:
        /* <DEDUP_REMOVED lines=8> */
.L_x_2805:
[----:B------:R-:W-:Y:S05]  /*6e90*/  BSYNC.RECONVERGENT B0 ;  /* 0x0000000000007941 */ /* 0x000fea0003800200 */
.L_x_2803:
        /* <DEDUP_REMOVED lines=44> */
.L_x_2807:
        /* <DEDUP_REMOVED lines=8> */
.L_x_2808:
[----:B------:R-:W-:Y:S05]  /*71e0*/  BSYNC.RECONVERGENT B0 ;  /* 0x0000000000007941 */ /* 0x000fea0003800200 */
.L_x_2806:
        /* <DEDUP_REMOVED lines=44> */
.L_x_2810:
        /* <DEDUP_REMOVED lines=8> */
.L_x_2811:
[----:B------:R-:W-:Y:S05]  /*7530*/  BSYNC.RECONVERGENT B0 ;  /* 0x0000000000007941 */ /* 0x000fea0003800200 */
.L_x_2809:
        /* <DEDUP_REMOVED lines=17> */
.L_x_2799:
[----:B------:R-:W0:Y:S02]  /*7650*/  LDCU UR4, c[0x0][0x3a0] ;  /* 0x00007400ff0477ac */ /* 0x000e240008000800 */
[----:B0-----:R-:W-:-:S09]  /*7660*/  ULOP3.LUT UP0, UR4, UR4, 0x3, URZ, 0xc0, !UPT ;  /* 0x0000000304047892 */ /* 0x001fd2000f80c0ff */
[----:B------:R-:W-:Y:S05]  /*7670*/  BRA.U !UP0, `(.L_x_2771) ;  /* 0x0000000908607547 */ /* 0x000fea000b800000 */
        /* <DEDUP_REMOVED lines=29> */
.L_x_2814:
        /* <DEDUP_REMOVED lines=8> */
.L_x_2815:
[----:B------:R-:W-:Y:S05]  /*78d0*/  BSYNC.RECONVERGENT B0 ;  /* 0x0000000000007941 */ /* 0x000fea0003800200 */
.L_x_2813:
        /* <DEDUP_REMOVED lines=43> */
.L_x_2817:
        /* <DEDUP_REMOVED lines=8> */
.L_x_2818:
[----:B------:R-:W-:Y:S05]  /*7c10*/  BSYNC.RECONVERGENT B0 ;  /* 0x0000000000007941 */ /* 0x000fea0003800200 */
.L_x_2816:
        /* <DEDUP_REMOVED lines=17> */
.L_x_2812:
        /* <DEDUP_REMOVED lines=31> */
.L_x_2820:
[----:B------:R-:W-:Y:S01]  /*7f20*/  MOV R0, R3 ;  /* 0x0000000300007202 */ /* 0x000fe20000000f00 */
[----:B------:R-:W-:Y:S01]  /*7f30*/  IMAD.MOV.U32 R15, RZ, RZ, R54 ;  /* 0x000000ffff0f7224 */ /* 0x000fe200078e0036 */
[----:B------:R-:W-:Y:S02]  /*7f40*/  MOV R6, R47 ;  /* 0x0000002f00067202 */ /* 0x000fe40000000f00 */
[----:B------:R-:W-:-:S07]  /*7f50*/  MOV R3, 0x7f70 ;  /* 0x00007f7000037802 */ /* 0x000fce0000000f00 */
[----:B------:R-:W-:Y:S05]  /*7f60*/  CALL.REL.NOINC `($__internal_9_$__cuda_sm20_rem_s64) ;  /* 0x0000034c00707944 */ /* 0x000fea0003c00000 */
[----:B------:R-:W-:-:S07]  /*7f70*/  IMAD.MOV.U32 R5, RZ, RZ, R0 ;  /* 0x000000ffff057224 */ /* 0x000fce00078e0000 */
.L_x_2821:
[----:B------:R-:W-:Y:S05]  /*7f80*/  BSYNC.RECONVERGENT B0 ;  /* 0x0000000000007941 */ /* 0x000fea0003800200 */
.L_x_2819:
[----:B------:R-:W0:Y:S02]  /*7f90*/  LDC.64 R2, c[0x0][0x3b0] ;  /* 0x0000ec00ff027b82 */ /* 0x000e240000000a00 */
[----:B0-----:R-:W-:-:S06]  /*7fa0*/  IMAD.WIDE.U32 R2, R55, 0x8, R2 ;  /* 0x0000000837027825 */ /* 0x001fcc00078e0002 */
[----:B------:R-:W2:Y:S02]  /*7fb0*/  LDG.E.64 R2, desc[UR36][R2.64] ;  /* 0x0000002402027981 */ /* 0x000ea4000c1e1b00 */
[----:B--2---:R-:W-:Y:S02]  /*7fc0*/  IMAD R5, R5, R2, RZ ;  /* 0x0000000205057224 */ /* 0x004fe400078e02ff */
[----:B------:R-:W-:-:S04]  /*7fd0*/  IMAD.WIDE.U32 R52, R2, R4, R52 ;  /* 0x0000000402347225 */ /* 0x000fc800078e0034 */
[----:B------:R-:W-:-:S05]  /*7fe0*/  IMAD R5, R3, R4, R5 ;  /* 0x0000000403057224 */ /* 0x000fca00078e0205 */
[----:B------:R-:W-:-:S07]  /*7ff0*/  IADD3 R53, PT, PT, R53, R5, RZ ;  /* 0x0000000535357210 */ /* 0x000fce0007ffe0ff */
.L_x_2771:
        /* <DEDUP_REMOVED lines=16> */
.L_x_2824:
        /* <DEDUP_REMOVED lines=22> */
.L_x_2823:
[----:B------:R-:W-:Y:S05]  /*8260*/  BSYNC.RECONVERGENT B7 ;  /* 0x0000000000077941 */ /* 0x000fea0003800200 */
.L_x_2822:
[----:B------:R-:W-:-:S05]  /*8270*/  IADD3 R16, P0, PT, R16, 0x8, RZ ;  /* 0x0000000810107810 */ /* 0x000fca0007f1e0ff */
[----:B------:R-:W-:Y:S01]  /*8280*/  IMAD.X R17, RZ, RZ, R17, P0 ;  /* 0x000000ffff117224 */ /* 0x000fe200000e0611 */
[----:B------:R-:W-:-:S04]  /*8290*/  ISETP.GE.U32.AND P0, PT, R16, R47, PT ;  /* 0x0000002f1000720c */ /* 0x000fc80003f06070 */
[----:B------:R-:W-:-:S13]  /*82a0*/  ISETP.GE.U32.AND.EX P0, PT, R17, R53, PT, P0 ;  /* 0x000000351100720c */ /* 0x000fda0003f06100 */
[----:B------:R-:W-:Y:S05]  /*82b0*/  @!P0 BRA `(.L_x_2824) ;  /* 0xfffffffc00908947 */ /* 0x000fea000383ffff */
.L_x_2764:
[----:B------:R-:W-:Y:S05]  /*82c0*/  BSYNC.RECONVERGENT B6 ;  /* 0x0000000000067941 */ /* 0x000fea0003800200 */
.L_x_2763:
[----:B------:R-:W0:Y:S01]  /*82d0*/  LDC R16, c[0x0][0x3a0] ;  /* 0x0000e800ff107b82 */ /* 0x000e220000000800 */
[----:B------:R-:W-:Y:S01]  /*82e0*/  IADD3 R3, PT, PT, R46, 0x100, RZ ;  /* 0x000001002e037810 */ /* 0x000fe20007ffe0ff */
[----:B------:R-:W-:Y:S03]  /*82f0*/  BSSY.RECONVERGENT B6, `(.L_x_2825) ;  /* 0x00003ba000067945 */ /* 0x000fe60003800200 */
[----:B------:R-:W-:Y:S02]  /*8300*/  ISETP.GE.AND P0, PT, R3, R60, PT ;  /* 0x0000003c0300720c */ /* 0x000fe40003f06270 */
[C---:B0-----:R-:W-:Y:S02]  /*8310*/  LOP3.LUT R62, R16.reuse, 0x3, RZ, 0xc0, !PT ;  /* 0x00000003103e7812 */ /* 0x041fe400078ec0ff */
[C---:B------:R-:W-:Y:S01]  /*8320*/  LOP3.LUT R58, R16.reuse, 0x7, RZ, 0xc0, !PT ;  /* 0x00000007103a7812 */ /* 0x040fe200078ec0ff */
[----:B------:R-:W-:Y:S01]  /*8330*/  VIADD R16, R16, 0xffffffff ;  /* 0xffffffff10107836 */ /* 0x000fe20000000000 */
[----:B------:R-:W-:-:S07]  /*8340*/  IADD3 R55, PT, PT, R62, -0x1, RZ ;  /* 0xffffffff3e377810 */ /* 0x000fce0007ffe0ff */
        /* <DEDUP_REMOVED lines=22> */
.L_x_2828:
[----:B------:R-:W-:Y:S05]  /*84b0*/  BSYNC.RECONVERGENT B7 ;  /* 0x0000000000077941 */ /* 0x000fea0003800200 */
.L_x_2827:
        /* <DEDUP_REMOVED lines=21> */
.L_x_2830:
[----:B------:R-:W-:Y:S05]  /*8610*/  BSYNC.RECONVERGENT B7 ;  /* 0x0000000000077941 */ /* 0x000fea0003800200 */
.L_x_2829:
        /* <DEDUP_REMOVED lines=26> */
.L_x_2832:
[----:B------:R-:W-:Y:S05]  /*87c0*/  BSYNC.RECONVERGENT B7 ;  /* 0x0000000000077941 */ /* 0x000fea0003800200 */
.L_x_2831:
[----:B------:R-:W0:Y:S01]  /*87d0*/  LDCU.64 UR4, c[0x0][0x398] ;  /* 0x00007300ff0477ac */ /* 0x000e220008000a00 */
[----:B------:R-:W-:Y:S02]  /*87e0*/  HFMA2 R7, -RZ, RZ, 0, 0 ;  /* 0x00000000ff077431 */ /* 0x000fe400000001ff */
[----:B------:R-:W-:Y:S01]  /*87f0*/  IMAD.MOV.U32 R47, RZ, RZ, RZ ;  /* 0x000000ffff2f7224 */ /* 0x000fe200078e00ff */
[----:B------:R-:W-:Y:S01]  /*8800*/  UISETP.NE.AND UP0, UPT, UR38, URZ, UPT ;  /* 0x000000ff2600728c */ /* 0x000fe2000bf05270 */
[----:B0-----:R-:W-:Y:S02]  /*8810*/  IMAD R5, R69, UR4, RZ ;  /* 0x0000000445057c24 */ /* 0x001fe4000f8e02ff */
[----:B------:R-:W-:-:S04]  /*8820*/  IMAD.WIDE.U32 R2, R68, UR4, RZ ;  /* 0x0000000444027c25 */ /* 0x000fc8000f8e00ff */
[----:B------:R-:W-:Y:S02]  /*8830*/  IMAD R5, R68, UR5, R5 ;  /* 0x0000000544057c24 */ /* 0x000fe4000f8e0205 */
[----:B------:R-:W-:Y:S05]  /*8840*/  BRA.U !UP0, `(.L_x_2833) ;  /* 0x0000003108e87547 */ /* 0x000fea000b800000 */
[----:B------:R-:W-:Y:S01]  /*8850*/  ISETP.GE.U32.AND P0, PT, R16, 0x7, PT ;  /* 0x000000071000780c */ /* 0x000fe20003f06070 */
[----:B------:R-:W-:Y:S01]  /*8860*/  IMAD.IADD R52, R3, 0x1, R5 ;  /* 0x0000000103347824 */ /* 0x000fe200078e0205 */
[----:B------:R-:W-:Y:S01]  /*8870*/  MOV R53, R2 ;  /* 0x0000000200357202 */ /* 0x000fe20000000f00 */
[----:B------:R-:W-:Y:S01]  /*8880*/  IMAD.MOV.U32 R47, RZ, RZ, RZ ;  /* 0x000000ffff2f7224 */ /* 0x000fe200078e00ff */
[----:B------:R-:W-:Y:S01]  /*8890*/  MOV R7, RZ ;  /* 0x000000ff00077202 */ /* 0x000fe20000000f00 */
[----:B------:R-:W-:-:S08]  /*88a0*/  IMAD.MOV.U32 R17, RZ, RZ, R16 ;  /* 0x000000ffff117224 */ /* 0x000fd000078e0010 */
[----:B------:R-:W-:Y:S05]  /*88b0*/  @!P0 BRA `(.L_x_2834) ;  /* 0x0000001800ec8947 */ /* 0x000fea0003800000 */
[----:B------:R-:W0:Y:S01]  /*88c0*/  LDCU UR4, c[0x0][0x3a0] ;  /* 0x00007400ff0477ac */ /* 0x000e220008000800 */
[----:B------:R-:W-:Y:S01]  /*88d0*/  BSSY.RECONVERGENT B0, `(.L_x_2835) ;  /* 0x00001b8000007945 */ /* 0x000fe20003800200 */
[----:B------:R-:W-:Y:S01]  /*88e0*/  MOV R47, RZ ;  /* 0x000000ff002f7202 */ /* 0x000fe20000000f00 */
[----:B------:R-:W-:Y:S01]  /*88f0*/  IMAD.MOV.U32 R7, RZ, RZ, RZ ;  /* 0x000000ffff077224 */ /* 0x000fe200078e00ff */
[----:B0-----:R-:W-:Y:S02]  /*8900*/  ULOP3.LUT UR5, UR4, 0xfffffff8, URZ, 0xc0, !UPT ;  /* 0xfffffff804057892 */ /* 0x001fe4000f8ec0ff */
[----:B------:R-:W-:Y:S02]  /*8910*/  UIADD3 UR4, UPT, UPT, UR4, -0x4, URZ ;  /* 0xfffffffc04047890 */ /* 0x000fe4000fffe0ff */
[----:B------:R-:W-:-:S04]  /*8920*/  UIADD3 UR5, UPT, UPT, -UR5, URZ, URZ ;  /* 0x000000ff05057290 */ /* 0x000fc8000fffe1ff */
[----:B------:R-:W-:Y:S02]  /*8930*/  MOV R17, UR4 ;  /* 0x0000000400117c02 */ /* 0x000fe40008000f00 */
[----:B------:R-:W-:-:S07]  /*8940*/  IMAD.U32 R6, RZ, RZ, UR5 ;  /* 0x00000005ff067e24 */ /* 0x000fce000f8e00ff */
.L_x_2860:
        /* <DEDUP_REMOVED lines=28> */
.L_x_2837:
        /* <DEDUP_REMOVED lines=8> */
.L_x_2838:
[----:B------:R-:W-:Y:S05]  /*8b90*/  BSYNC.RECONVERGENT B1 ;  /* 0x0000000000017941 */ /* 0x000fea0003800200 */
.L_x_2836:
        /* <DEDUP_REMOVED lines=45> */
.L_x_2840:
        /* <DEDUP_REMOVED lines=8> */
.L_x_2841:
[----:B------:R-:W-:Y:S05]  /*8ef0*/  BSYNC.RECONVERGENT B1 ;  /* 0x0000000000017941 */ /* 0x000fea0003800200 */
.L_x_2839:
        /* <DEDUP_REMOVED lines=44> */
.L_x_2843:
        /* <DEDUP_REMOVED lines=8> */
.L_x_2844:
[----:B------:R-:W-:Y:S05]  /*9240*/  BSYNC.RECONVERGENT B1 ;  /* 0x0000000000017941 */ /* 0x000fea0003800200 */
.L_x_2842:
        /* <DEDUP_REMOVED lines=44> */
.L_x_2846:
        /* <DEDUP_REMOVED lines=8> */
.L_x_2847:
[----:B------:R-:W-:Y:S05]  /*9590*/  BSYNC.RECONVERGENT B1 ;  /* 0x0000000000017941 */ /* 0x000fea0003800200 */
.L_x_2845:
        /* <DEDUP_REMOVED lines=44> */
.L_x_2849:
        /* <DEDUP_REMOVED lines=8> */
.L_x_2850:
[----:B------:R-:W-:Y:S05]  /*98e0*/  BSYNC.RECONVERGENT B1 ;  /* 0x0000000000017941 */ /* 0x000fea0003800200 */
.L_x_2848:
        /* <DEDUP_REMOVED lines=44> */
.L_x_2852:
        /* <DEDUP_REMOVED lines=8> */
.L_x_2853:
[----:B------:R-:W-:Y:S05]  /*9c30*/  BSYNC.RECONVERGENT B1 ;  /* 0x0000000000017941 */ /* 0x000fea0003800200 */
.L_x_2851:
        /* <DEDUP_REMOVED lines=45> */
.L_x_2855:
        /* <DEDUP_REMOVED lines=8> */
.L_x_2856:
[----:B------:R-:W-:Y:S05]  /*9f90*/  BSYNC.RECONVERGENT B1 ;  /* 0x0000000000017941 */ /* 0x000fea0003800200 */
.L_x_2854:
        /* <DEDUP_REMOVED lines=44> */
.L_x_2858:
        /* <DEDUP_REMOVED lines=8> */
.L_x_2859:
[----:B------:R-:W-:Y:S05]  /*a2e0*/  BSYNC.RECONVERGENT B1 ;  /* 0x0000000000017941 */ /* 0x000fea0003800200 */
.L_x_2857:
        /* <DEDUP_REMOVED lines=13> */
[----:B------:R-:W-:Y:S01]  /*a3c0*/  IMAD R7, R51, R9, R7 ;  /* 0x0000000933077224 */ /* 0x000fe200078e0207 */
[----:B------:R-:W-:-:S03]  /*a3d0*/  MOV R9, R18 ;  /* 0x0000001200097202 */ /* 0x000fc60000000f00 */
        /* <DEDUP_REMOVED lines=8> */
.L_x_2835:
[----:B------:R-:W-:-:S07]  /*a460*/  IADD3 R17, PT, PT, R17, 0x3, RZ ;  /* 0x0000000311117810 */ /* 0x000fce0007ffe0ff */
.L_x_2834:
        /* <DEDUP_REMOVED lines=31> */
.L_x_2863:
        /* <DEDUP_REMOVED lines=8> */
.L_x_2864:
[----:B------:R-:W-:Y:S05]  /*a6e0*/  BSYNC.RECONVERGENT B0 ;  /* 0x0000000000007941 */ /* 0x000fea0003800200 */
.L_x_2862:
        /* <DEDUP_REMOVED lines=45> */
.L_x_2866:
        /* <DEDUP_REMOVED lines=8> */
.L_x_2867:
[----:B------:R-:W-:Y:S05]  /*aa40*/  BSYNC.RECONVERGENT B0 ;  /* 0x0000000000007941 */ /* 0x000fea0003800200 */
.L_x_2865:
        /* <DEDUP_REMOVED lines=44> */
.L_x_2869:
        /* <DEDUP_REMOVED lines=8> */
.L_x_2870:
[----:B------:R-:W-:Y:S05]  /*ad90*/  BSYNC.RECONVERGENT B0 ;  /* 0x0000000000007941 */ /* 0x000fea0003800200 */
.L_x_2868:
        /* <DEDUP_REMOVED lines=44> */
.L_x_2872:
        /* <DEDUP_REMOVED lines=8> */
.L_x_2873:
[----:B------:R-:W-:Y:S05]  /*b0e0*/  BSYNC.RECONVERGENT B0 ;  /* 0x0000000000007941 */ /* 0x000fea0003800200 */
.L_x_2871:
        /* <DEDUP_REMOVED lines=18> */
.L_x_2861:
        /* <DEDUP_REMOVED lines=31> */
.L_x_2876:
        /* <DEDUP_REMOVED lines=8> */
.L_x_2877:
[----:B------:R-:W-:Y:S05]  /*b480*/  BSYNC.RECONVERGENT B0 ;  /* 0x0000000000007941 */ /* 0x000fea0003800200 */
.L_x_2875:
        /* <DEDUP_REMOVED lines=44> */
.L_x_2879:
        /* <DEDUP_REMOVED lines=8> */
.L_x_2880:
[----:B------:R-:W-:Y:S05]  /*b7d0*/  BSYNC.RECONVERGENT B0 ;  /* 0x0000000000007941 */ /* 0x000fea0003800200 */
.L_x_2878:
        /* <DEDUP_REMOVED lines=18> */
.L_x_2874:
        /* <DEDUP_REMOVED lines=31> */
.L_x_2882:
[----:B------:R-:W-:Y:S01]  /*baf0*/  MOV R0, R3 ;  /* 0x0000000300007202 */ /* 0x000fe20000000f00 */
[----:B------:R-:W-:Y:S01]  /*bb00*/  IMAD.MOV.U32 R15, RZ, RZ, R53 ;  /* 0x000000ffff0f7224 */ /* 0x000fe200078e0035 */
[----:B------:R-:W-:Y:S02]  /*bb10*/  MOV R6, R52 ;  /* 0x0000003400067202 */ /* 0x000fe40000000f00 */
[----:B------:R-:W-:-:S07]  /*bb20*/  MOV R3, 0xbb40 ;  /* 0x0000bb4000037802 */ /* 0x000fce0000000f00 */
[----:B------:R-:W-:Y:S05]  /*bb30*/  CALL.REL.NOINC `($__internal_9_$__cuda_sm20_rem_s64) ;  /* 0x00000310007c7944 */ /* 0x000fea0003c00000 */
[----:B------:R-:W-:-:S07]  /*bb40*/  IMAD.MOV.U32 R5, RZ, RZ, R0 ;  /* 0x000000ffff057224 */ /* 0x000fce00078e0000 */
.L_x_2883:
[----:B------:R-:W-:Y:S05]  /*bb50*/  BSYNC.RECONVERGENT B0 ;  /* 0x0000000000007941 */ /* 0x000fea0003800200 */
.L_x_2881:
[----:B------:R-:W0:Y:S02]  /*bb60*/  LDC.64 R2, c[0x0][0x3b0] ;  /* 0x0000ec00ff027b82 */ /* 0x000e240000000a00 */
[----:B0-----:R-:W-:-:S06]  /*bb70*/  IMAD.WIDE.U32 R2, R17, 0x8, R2 ;  /* 0x0000000811027825 */ /* 0x001fcc00078e0002 */
[----:B------:R-:W2:Y:S01]  /*bb80*/  LDG.E.64 R2, desc[UR36][R2.64] ;  /* 0x0000002402027981 */ /* 0x000ea2000c1e1b00 */
[----:B------:R-:W-:Y:S01]  /*bb90*/  MOV R6, R47 ;  /* 0x0000002f00067202 */ /* 0x000fe20000000f00 */
[----:B--2---:R-:W-:-:S04]  /*bba0*/  IMAD R5, R5, R2, RZ ;  /* 0x0000000205057224 */ /* 0x004fc800078e02ff */
[----:B------:R-:W-:-:S04]  /*bbb0*/  IMAD.WIDE.U32 R6, R2, R4, R6 ;  /* 0x0000000402067225 */ /* 0x000fc800078e0006 */
[----:B------:R-:W-:Y:S02]  /*bbc0*/  IMAD R5, R3, R4, R5 ;  /* 0x0000000403057224 */ /* 0x000fe400078e0205 */
[----:B------:R-:W-:-:S03]  /*bbd0*/  IMAD.MOV.U32 R47, RZ, RZ, R6 ;  /* 0x000000ffff2f7224 */ /* 0x000fc600078e0006 */
[----:B------:R-:W-:-:S07]  /*bbe0*/  IADD3 R7, PT, PT, R7, R5, RZ ;  /* 0x0000000507077210 */ /* 0x000fce0007ffe0ff */
.L_x_2833:
        /* <DEDUP_REMOVED lines=14> */
.L_x_2886:
        /* <DEDUP_REMOVED lines=22> */
.L_x_2885:
[----:B------:R-:W-:Y:S05]  /*be30*/  BSYNC.RECONVERGENT B7 ;  /* 0x0000000000077941 */ /* 0x000fea0003800200 */
.L_x_2884:
[----:B------:R-:W-:-:S05]  /*be40*/  IADD3 R18, P0, PT, R18, 0x8, RZ ;  /* 0x0000000812127810 */ /* 0x000fca0007f1e0ff */
[----:B------:R-:W-:Y:S01]  /*be50*/  IMAD.X R19, RZ, RZ, R19, P0 ;  /* 0x000000ffff137224 */ /* 0x000fe200000e0613 */
[----:B------:R-:W-:-:S04]  /*be60*/  ISETP.GE.U32.AND P0, PT, R18, R17, PT ;  /* 0x000000111200720c */ /* 0x000fc80003f06070 */
[----:B------:R-:W-:-:S13]  /*be70*/  ISETP.GE.U32.AND.EX P0, PT, R19, R48, PT, P0 ;  /* 0x000000301300720c */ /* 0x000fda0003f06100 */
[----:B------:R-:W-:Y:S05]  /*be80*/  @!P0 BRA `(.L_x_2886) ;  /* 0xfffffffc00908947 */ /* 0x000fea000383ffff */
.L_x_2826:
[----:B------:R-:W-:Y:S05]  /*be90*/  BSYNC.RECONVERGENT B6 ;  /* 0x0000000000067941 */ /* 0x000fea0003800200 */
.L_x_2825:
[----:B------:R-:W-:Y:S01]  /*bea0*/  IADD3 R3, PT, PT, R46, 0x180, RZ ;  /* 0x000001802e037810 */ /* 0x000fe20007ffe0ff */
[----:B------:R-:W-:Y:S03]  /*beb0*/  BSSY.RECONVERGENT B6, `(.L_x_2887) ;  /* 0x00003ad000067945 */ /* 0x000fe60003800200 */
        /* <DEDUP_REMOVED lines=23> */
.L_x_2890:
[----:B------:R-:W-:Y:S05]  /*c030*/  BSYNC.RECONVERGENT B7 ;  /* 0x0000000000077941 */ /* 0x000fea0003800200 */
.L_x_2889:
        /* <DEDUP_REMOVED lines=21> */
.L_x_2892:
[----:B------:R-:W-:Y:S05]  /*c190*/  BSYNC.RECONVERGENT B7 ;  /* 0x0000000000077941 */ /* 0x000fea0003800200 */
.L_x_2891:
        /* <DEDUP_REMOVED lines=26> */
.L_x_2894:
[----:B------:R-:W-:Y:S05]  /*c340*/  BSYNC.RECONVERGENT B7 ;  /* 0x0000000000077941 */ /* 0x000fea0003800200 */
.L_x_2893:
        /* <DEDUP_REMOVED lines=10> */
[----:B------:R-:W-:Y:S01]  /*c3f0*/  MOV R14, RZ ;  /* 0x000000ff000e7202 */ /* 0x000fe20000000f00 */
[----:B------:R-:W-:Y:S01]  /*c400*/  IMAD.MOV.U32 R17, RZ, RZ, RZ ;  /* 0x000000ffff117224 */ /* 0x000fe200078e00ff */
[----:B------:R-:W-:-:S09]  /*c410*/  MOV R7, R16 ;  /* 0x0000001000077202 */ /* 0x000fd20000000f00 */
[----:B------:R-:W-:Y:S05]  /*c420*/  @!P0 BRA `(.L_x_2896) ;  /* 0x0000001800e08947 */ /* 0x000fea0003800000 */
[----:B------:R-:W0:Y:S01]  /*c430*/  LDCU UR4, c[0x0][0x3a0] ;  /* 0x00007400ff0477ac */ /* 0x000e220008000800 */
[----:B------:R-:W-:Y:S01]  /*c440*/  BSSY.RECONVERGENT B0, `(.L_x_2897) ;  /* 0x00001b5000007945 */ /* 0x000fe20003800200 */
[----:B------:R-:W-:Y:S01]  /*c450*/  IMAD.MOV.U32 R14, RZ, RZ, RZ ;  /* 0x000000ffff0e7224 */ /* 0x000fe200078e00ff */
[----:B------:R-:W-:Y:S01]  /*c460*/  MOV R17, RZ ;  /* 0x000000ff00117202 */ /* 0x000fe20000000f00 */
[----:B0-----:R-:W-:Y:S02]  /*c470*/  ULOP3.LUT UR5, UR4, 0xfffffff8, URZ, 0xc0, !UPT ;  /* 0xfffffff804057892 */ /* 0x001fe4000f8ec0ff */
[----:B------:R-:W-:Y:S02]  /*c480*/  UIADD3 UR4, UPT, UPT, UR4, -0x4, URZ ;  /* 0xfffffffc04047890 */ /* 0x000fe4000fffe0ff */
[----:B------:R-:W-:-:S04]  /*c490*/  UIADD3 UR5, UPT, UPT, -UR5, URZ, URZ ;  /* 0x000000ff05057290 */ /* 0x000fc8000fffe1ff */
[----:B------:R-:W-:Y:S02]  /*c4a0*/  IMAD.U32 R7, RZ, RZ, UR4 ;  /* 0x00000004ff077e24 */ /* 0x000fe4000f8e00ff */
[----:B------:R-:W-:-:S07]  /*c4b0*/  MOV R6, UR5 ;  /* 0x0000000500067c02 */ /* 0x000fce0008000f00 */
.L_x_2922:
        /* <DEDUP_REMOVED lines=28> */
.L_x_2899:
        /* <DEDUP_REMOVED lines=8> */
.L_x_2900:
[----:B------:R-:W-:Y:S05]  /*c700*/  BSYNC.RECONVERGENT B1 ;  /* 0x0000000000017941 */ /* 0x000fea0003800200 */
.L_x_2898:
        /* <DEDUP_REMOVED lines=44> */
.L_x_2902:
        /* <DEDUP_REMOVED lines=8> */
.L_x_2903:
[----:B------:R-:W-:Y:S05]  /*ca50*/  BSYNC.RECONVERGENT B1 ;  /* 0x0000000000017941 */ /* 0x000fea0003800200 */
.L_x_2901:
        /* <DEDUP_REMOVED lines=44> */
.L_x_2905:
        /* <DEDUP_REMOVED lines=8> */
.L_x_2906:
[----:B------:R-:W-:Y:S05]  /*cda0*/  BSYNC.RECONVERGENT B1 ;  /* 0x0000000000017941 */ /* 0x000fea0003800200 */
.L_x_2904:
        /* <DEDUP_REMOVED lines=44> */
.L_x_2908:
        /* <DEDUP_REMOVED lines=8> */
.L_x_2909:
[----:B------:R-:W-:Y:S05]  /*d0f0*/  BSYNC.RECONVERGENT B1 ;  /* 0x0000000000017941 */ /* 0x000fea0003800200 */
.L_x_2907:
        /* <DEDUP_REMOVED lines=44> */
.L_x_2911:
        /* <DEDUP_REMOVED lines=8> */
.L_x_2912:
[----:B------:R-:W-:Y:S05]  /*d440*/  BSYNC.RECONVERGENT B1 ;  /* 0x0000000000017941 */ /* 0x000fea0003800200 */
.L_x_2910:
        /* <DEDUP_REMOVED lines=44> */
.L_x_2914:
        /* <DEDUP_REMOVED lines=8> */
.L_x_2915:
[----:B------:R-:W-:Y:S05]  /*d790*/  BSYNC.RECONVERGENT B1 ;  /* 0x0000000000017941 */ /* 0x000fea0003800200 */
.L_x_2913:
        /* <DEDUP_REMOVED lines=45> */
.L_x_2917:
        /* <DEDUP_REMOVED lines=8> */
.L_x_2918:
[----:B------:R-:W-:Y:S05]  /*daf0*/  BSYNC.RECONVERGENT B1 ;  /* 0x0000000000017941 */ /* 0x000fea0003800200 */
.L_x_2916:
        /* <DEDUP_REMOVED lines=44> */
.L_x_2920:
        /* <DEDUP_REMOVED lines=8> */
.L_x_2921:
[----:B------:R-:W-:Y:S05]  /*de40*/  BSYNC.RECONVERGENT B1 ;  /* 0x0000000000017941 */ /* 0x000fea0003800200 */
.L_x_2919:
        /* <DEDUP_REMOVED lines=13> */
[----:B------:R-:W-:-:S04]  /*df20*/  IMAD R9, R25, R11, R9 ;  /* 0x0000000b19097224 */ /* 0x000fc800078e0209 */
[----:B------:R-:W-:-:S04]  /*df30*/  IMAD.IADD R5, R5, 0x1, R9 ;  /* 0x0000000105057824 */ /* 0x000fc800078e0209 */
[----:B--2---:R-:W-:Y:S02]  /*df40*/  IMAD R5, R5, R2, RZ ;  /* 0x0000000205057224 */ /* 0x004fe400078e02ff */
[----:B------:R-:W-:-:S04]  /*df50*/  IMAD.WIDE.U32 R14, R2, R4, R14 ;  /* 0x00000004020e7225 */ /* 0x000fc800078e000e */
[----:B------:R-:W-:-:S05]  /*df60*/  IMAD R5, R3, R4, R5 ;  /* 0x0000000403057224 */ /* 0x000fca00078e0205 */
[----:B------:R-:W-:Y:S01]  /*df70*/  IADD3 R17, PT, PT, R15, R5, RZ ;  /* 0x000000050f117210 */ /* 0x000fe20007ffe0ff */
[----:B------:R-:W-:Y:S06]  /*df80*/  @P0 BRA `(.L_x_2922) ;  /* 0xffffffe4004c0947 */ /* 0x000fec000383ffff */
[----:B------:R-:W-:Y:S05]  /*df90*/  BSYNC.RECONVERGENT B0 ;  /* 0x0000000000007941 */ /* 0x000fea0003800200 */
.L_x_2897:
[----:B------:R-:W-:-:S07]  /*dfa0*/  IADD3 R7, PT, PT, R7, 0x3, RZ ;  /* 0x0000000307077810 */ /* 0x000fce0007ffe0ff */
.L_x_2896:
        /* <DEDUP_REMOVED lines=31> */
.L_x_2925:
        /* <DEDUP_REMOVED lines=8> */
.L_x_2926:
[----:B------:R-:W-:Y:S05]  /*e220*/  BSYNC.RECONVERGENT B0 ;  /* 0x0000000000007941 */ /* 0x000fea0003800200 */
.L_x_2924:
        /* <DEDUP_REMOVED lines=44> */
.L_x_2928:
        /* <DEDUP_REMOVED lines=8> */
.L_x_2929:
[----:B------:R-:W-:Y:S05]  /*e570*/  BSYNC.RECONVERGENT B0 ;  /* 0x0000000000007941 */ /* 0x000fea0003800200 */
.L_x_2927:
        /* <DEDUP_REMOVED lines=44> */
.L_x_2931:
        /* <DEDUP_REMOVED lines=8> */
.L_x_2932:
[----:B------:R-:W-:Y:S05]  /*e8c0*/  BSYNC.RECONVERGENT B0 ;  /* 0x0000000000007941 */ /* 0x000fea0003800200 */
.L_x_2930:
        /* <DEDUP_REMOVED lines=44> */
.L_x_2934:
        /* <DEDUP_REMOVED lines=8> */
.L_x_2935:
[----:B------:R-:W-:Y:S05]  /*ec10*/  BSYNC.RECONVERGENT B0 ;  /* 0x0000000000007941 */ /* 0x000fea0003800200 */
.L_x_2933:
        /* <DEDUP_REMOVED lines=17> */
.L_x_2923:
        /* <DEDUP_REMOVED lines=31> */
.L_x_2938:
        /* <DEDUP_REMOVED lines=8> */
.L_x_2939:
[----:B------:R-:W-:Y:S05]  /*efa0*/  BSYNC.RECONVERGENT B0 ;  /* 0x0000000000007941 */ /* 0x000fea0003800200 */
.L_x_2937:
        /* <DEDUP_REMOVED lines=43> */
.L_x_2941:
        /* <DEDUP_REMOVED lines=8> */
.L_x_2942:
[----:B------:R-:W-:Y:S05]  /*f2e0*/  BSYNC.RECONVERGENT B0 ;  /* 0x0000000000007941 */ /* 0x000fea0003800200 */
.L_x_2940:
        /* <DEDUP_REMOVED lines=17> */
.L_x_2936:
        /* <DEDUP_REMOVED lines=31> */
.L_x_2944:
[----:B------:R-:W-:Y:S01]  /*f5f0*/  MOV R0, R3 ;  /* 0x0000000300007202 */ /* 0x000fe20000000f00 */
[----:B------:R-:W-:Y:S01]  /*f600*/  IMAD.MOV.U32 R15, RZ, RZ, R48 ;  /* 0x000000ffff0f7224 */ /* 0x000fe200078e0030 */
[----:B------:R-:W-:Y:S02]  /*f610*/  MOV R6, R47 ;  /* 0x0000002f00067202 */ /* 0x000fe40000000f00 */
[----:B------:R-:W-:-:S07]  /*f620*/  MOV R3, 0xf640 ;  /* 0x0000f64000037802 */ /* 0x000fce0000000f00 */
[----:B------:R-:W-:Y:S05]  /*f630*/  CALL.REL.NOINC `($__internal_9_$__cuda_sm20_rem_s64) ;  /* 0x000002d400bc7944 */ /* 0x000fea0003c00000 */
[----:B------:R-:W-:-:S07]  /*f640*/  IMAD.MOV.U32 R5, RZ, RZ, R0 ;  /* 0x000000ffff057224 */ /* 0x000fce00078e0000 */
.L_x_2945:
[----:B------:R-:W-:Y:S05]  /*f650*/  BSYNC.RECONVERGENT B0 ;  /* 0x0000000000007941 */ /* 0x000fea0003800200 */
.L_x_2943:
[----:B------:R-:W0:Y:S02]  /*f660*/  LDC.64 R2, c[0x0][0x3b0] ;  /* 0x0000ec00ff027b82 */ /* 0x000e240000000a00 */
[----:B0-----:R-:W-:-:S06]  /*f670*/  IMAD.WIDE.U32 R2, R7, 0x8, R2 ;  /* 0x0000000807027825 */ /* 0x001fcc00078e0002 */
[----:B------:R-:W2:Y:S01]  /*f680*/  LDG.E.64 R2, desc[UR36][R2.64] ;  /* 0x0000002402027981 */ /* 0x000ea2000c1e1b00 */
[----:B------:R-:W-:Y:S01]  /*f690*/  MOV R15, R17 ;  /* 0x00000011000f7202 */ /* 0x000fe20000000f00 */
[----:B--2---:R-:W-:Y:S02]  /*f6a0*/  IMAD R5, R5, R2, RZ ;  /* 0x0000000205057224 */ /* 0x004fe400078e02ff */
[----:B------:R-:W-:-:S04]  /*f6b0*/  IMAD.WIDE.U32 R14, R2, R4, R14 ;  /* 0x00000004020e7225 */ /* 0x000fc800078e000e */
[----:B------:R-:W-:-:S04]  /*f6c0*/  IMAD R5, R3, R4, R5 ;  /* 0x0000000403057224 */ /* 0x000fc800078e0205 */
[----:B------:R-:W-:-:S07]  /*f6d0*/  IMAD.IADD R17, R15, 0x1, R5 ;  /* 0x000000010f117824 */ /* 0x000fce00078e0205 */
.L_x_2895:
        /* <DEDUP_REMOVED lines=14> */
.L_x_2948:
        /* <DEDUP_REMOVED lines=22> */
.L_x_2947:
[----:B------:R-:W-:Y:S05]  /*f920*/  BSYNC.RECONVERGENT B7 ;  /* 0x0000000000077941 */ /* 0x000fea0003800200 */
.L_x_2946:
[----:B------:R-:W-:-:S04]  /*f930*/  IADD3 R18, P0, PT, R18, 0x8, RZ ;  /* 0x0000000812127810 */ /* 0x000fc80007f1e0ff */
[----:B------:R-:W-:Y:S02]  /*f940*/  IADD3.X R19, PT, PT, RZ, R19, RZ, P0, !PT ;  /* 0x00000013ff137210 */ /* 0x000fe400007fe4ff */
[----:B------:R-:W-:-:S04]  /*f950*/  ISETP.GE.U32.AND P0, PT, R18, R23, PT ;  /* 0x000000171200720c */ /* 0x000fc80003f06070 */
[----:B------:R-:W-:-:S13]  /*f960*/  ISETP.GE.U32.AND.EX P0, PT, R19, R22, PT, P0 ;  /* 0x000000161300720c */ /* 0x000fda0003f06100 */
[----:B------:R-:W-:Y:S05]  /*f970*/  @!P0 BRA `(.L_x_2948) ;  /* 0xfffffffc00908947 */ /* 0x000fea000383ffff */
.L_x_2888:
[----:B------:R-:W-:Y:S05]  /*f980*/  BSYNC.RECONVERGENT B6 ;  /* 0x0000000000067941 */ /* 0x000fea0003800200 */
.L_x_2887:
        /* <DEDUP_REMOVED lines=25> */
.L_x_2952:
[----:B------:R-:W-:Y:S05]  /*fb20*/  BSYNC.RECONVERGENT B7 ;  /* 0x0000000000077941 */ /* 0x000fea0003800200 */
.L_x_2951:
        /* <DEDUP_REMOVED lines=21> */
.L_x_2954:
[----:B------:R-:W-:Y:S05]  /*fc80*/  BSYNC.RECONVERGENT B7 ;  /* 0x0000000000077941 */ /* 0x000fea0003800200 */
.L_x_2953:
        /* <DEDUP_REMOVED lines=26> */
.L_x_2956:
[----:B------:R-:W-:Y:S05]  /*fe30*/  BSYNC.RECONVERGENT B7 ;  /* 0x0000000000077941 */ /* 0x000fea0003800200 */
.L_x_2955:
[----:B------:R-:W0:Y:S01]  /*fe40*/  LDCU.64 UR4, c[0x0][0x398] ;  /* 0x00007300ff0477ac */ /* 0x000e220008000a00 */
[----:B------:R-:W-:Y:S01]  /*fe50*/  MOV R7, RZ ;  /* 0x000000ff00077202 */ /* 0x000fe20000000f00 */
[----:B------:R-:W-:Y:S01]  /*fe60*/  IMAD.MOV.U32 R14, RZ, RZ, RZ ;  /* 0x000000ffff0e7224 */ /* 0x000fe200078e00ff */
[----:B------:R-:W-:Y:S01]  /*fe70*/  UISETP.NE.AND UP0, UPT, UR38, URZ, UPT ;  /* 0x000000ff2600728c */ /* 0x000fe2000bf05270 */
[----:B0-----:R-:W-:Y:S02]  /*fe80*/  IMAD R3, R77, UR4, RZ ;  /* 0x000000044d037c24 */ /* 0x001fe4000f8e02ff */
[----:B------:R-:W-:-:S04]  /*fe90*/  IMAD.WIDE.U32 R26, R76, UR4, RZ ;  /* 0x000000044c1a7c25 */ /* 0x000fc8000f8e00ff */
[----:B------:R-:W-:Y:S02]  /*fea0*/  IMAD R3, R76, UR5, R3 ;  /* 0x000000054c037c24 */ /* 0x000fe4000f8e0203 */
[----:B------:R-:W-:Y:S05]  /*feb0*/  BRA.U !UP0, `(.L_x_2957) ;  /* 0x0000003108e07547 */ /* 0x000fea000b800000 */
[----:B------:R-:W-:Y:S01]  /*fec0*/  ISETP.GE.U32.AND P0, PT, R16, 0x7, PT ;  /* 0x000000071000780c */ /* 0x000fe20003f06070 */
[----:B------:R-:W-:Y:S01]  /*fed0*/  HFMA2 R14, -RZ, RZ, 0, 0 ;  /* 0x00000000ff0e7431 */ /* 0x000fe200000001ff */
[----:B------:R-:W-:Y:S01]  /*fee0*/  IADD3 R25, PT, PT, R27, R3, RZ ;  /* 0x000000031b197210 */ /* 0x000fe20007ffe0ff */
[----:B------:R-:W-:Y:S02]  /*fef0*/  IMAD.MOV.U32 R7, RZ, RZ, RZ ;  /* 0x000000ffff077224 */ /* 0x000fe400078e00ff */
        /* <DEDUP_REMOVED lines=11> */
.L_x_2984:
        /* <DEDUP_REMOVED lines=28> */
.L_x_2961:
        /* <DEDUP_REMOVED lines=8> */
.L_x_2962:
[----:B------:R-:W-:Y:S05]  /*101f0*/  BSYNC.RECONVERGENT B1 ;  /* 0x0000000000017941 */ /* 0x000fea0003800200 */
.L_x_2960:
        /* <DEDUP_REMOVED lines=44> */
.L_x_2964:
        /* <DEDUP_REMOVED lines=8> */
.L_x_2965:
[----:B------:R-:W-:Y:S05]  /*10540*/  BSYNC.RECONVERGENT B1 ;  /* 0x0000000000017941 */ /* 0x000fea0003800200 */
.L_x_2963:
        /* <DEDUP_REMOVED lines=44> */
.L_x_2967:
        /* <DEDUP_REMOVED lines=8> */
.L_x_2968:
[----:B------:R-:W-:Y:S05]  /*10890*/  BSYNC.RECONVERGENT B1 ;  /* 0x0000000000017941 */ /* 0x000fea0003800200 */
.L_x_2966:
        /* <DEDUP_REMOVED lines=44> */
.L_x_2970:
        /* <DEDUP_REMOVED lines=8> */
.L_x_2971:
[----:B------:R-:W-:Y:S05]  /*10be0*/  BSYNC.RECONVERGENT B1 ;  /* 0x0000000000017941 */ /* 0x000fea0003800200 */
.L_x_2969:
        /* <DEDUP_REMOVED lines=44> */
.L_x_2973:
        /* <DEDUP_REMOVED lines=8> */
.L_x_2974:
[----:B------:R-:W-:Y:S05]  /*10f30*/  BSYNC.RECONVERGENT B1 ;  /* 0x0000000000017941 */ /* 0x000fea0003800200 */
.L_x_2972:
        /* <DEDUP_REMOVED lines=44> */
.L_x_2976:
        /* <DEDUP_REMOVED lines=8> */
.L_x_2977:
[----:B------:R-:W-:Y:S05]  /*11280*/  BSYNC.RECONVERGENT B1 ;  /* 0x0000000000017941 */ /* 0x000fea0003800200 */
.L_x_2975:
        /* <DEDUP_REMOVED lines=45> */
.L_x_2979:
        /* <DEDUP_REMOVED lines=8> */
.L_x_2980:
[----:B------:R-:W-:Y:S05]  /*115e0*/  BSYNC.RECONVERGENT B1 ;  /* 0x0000000000017941 */ /* 0x000fea0003800200 */
.L_x_2978:
        /* <DEDUP_REMOVED lines=21> */
[----:B------:R-:W-:-:S05]  /*11740*/  IMAD.WIDE.U32 R6, R2, R8, R6 ;  /* 0x0000000802067225 */ /* 0x000fca00078e0006 */
        /* <DEDUP_REMOVED lines=22> */
.L_x_2982:
        /* <DEDUP_REMOVED lines=8> */
.L_x_2983:
[----:B------:R-:W-:Y:S05]  /*11930*/  BSYNC.RECONVERGENT B1 ;  /* 0x0000000000017941 */ /* 0x000fea0003800200 */
.L_x_2981:
        /* <DEDUP_REMOVED lines=8> */
[----:B------:R-:W-:Y:S01]  /*119c0*/  IMAD.X R7, RZ, RZ, ~R25, P0 ;  /* 0x000000ffff077224 */ /* 0x000fe200000e0e19 */
[----:B------:R-:W-:Y:S01]  /*119d0*/  IADD3 R24, PT, PT, R24, -0x8, RZ ;  /* 0xfffffff818187810 */ /* 0x000fe20007ffe0ff */
[----:B------:R-:W-:Y:S01]  /*119e0*/  IMAD.WIDE.U32 R4, R22, R9, R4 ;  /* 0x0000000916047225 */ /* 0x000fe200078e0004 */
[----:B------:R-:W-:-:S03]  /*119f0*/  ISETP.NE.AND P0, PT, R17, RZ, PT ;  /* 0x000000ff1100720c */ /* 0x000fc60003f05270 */
[----:B------:R-:W-:-:S04]  /*11a00*/  IMAD R7, R7, R22, RZ ;  /* 0x0000001607077224 */ /* 0x000fc800078e02ff */
[----:B------:R-:W-:Y:S02]  /*11a10*/  IMAD R7, R23, R9, R7 ;  /* 0x0000000917077224 */ /* 0x000fe400078e0207 */
[----:B------:R-:W-:-:S03]  /*11a20*/  IMAD.MOV.U32 R9, RZ, RZ, R14 ;  /* 0x000000ffff097224 */ /* 0x000fc600078e000e */
        /* <DEDUP_REMOVED lines=8> */
.L_x_2959:
[----:B------:R-:W-:-:S07]  /*11ab0*/  VIADD R17, R24, 0x3 ;  /* 0x0000000318117836 */ /* 0x000fce0000000000 */
.L_x_2958:
        /* <DEDUP_REMOVED lines=31> */
.L_x_2987:
        /* <DEDUP_REMOVED lines=8> */
.L_x_2988:
[----:B------:R-:W-:Y:S05]  /*11d30*/  BSYNC.RECONVERGENT B0 ;  /* 0x0000000000007941 */ /* 0x000fea0003800200 */
.L_x_2986:
        /* <DEDUP_REMOVED lines=44> */
.L_x_2990:
        /* <DEDUP_REMOVED lines=8> */
.L_x_2991:
[----:B------:R-:W-:Y:S05]  /*12080*/  BSYNC.RECONVERGENT B0 ;  /* 0x0000000000007941 */ /* 0x000fea0003800200 */
.L_x_2989:
        /* <DEDUP_REMOVED lines=44> */
.L_x_2993:
        /* <DEDUP_REMOVED lines=8> */
.L_x_2994:
[----:B------:R-:W-:Y:S05]  /*123d0*/  BSYNC.RECONVERGENT B0 ;  /* 0x0000000000007941 */ /* 0x000fea0003800200 */
.L_x_2992:
        /* <DEDUP_REMOVED lines=44> */
.L_x_2996:
        /* <DEDUP_REMOVED lines=8> */
.L_x_2997:
[----:B------:R-:W-:Y:S05]  /*12720*/  BSYNC.RECONVERGENT B0 ;  /* 0x0000000000007941 */ /* 0x000fea0003800200 */
.L_x_2995:
        /* <DEDUP_REMOVED lines=18> */
.L_x_2985:
        /* <DEDUP_REMOVED lines=31> */
.L_x_3000:
        /* <DEDUP_REMOVED lines=8> */
.L_x_3001:
[----:B------:R-:W-:Y:S05]  /*12ac0*/  BSYNC.RECONVERGENT B0 ;  /* 0x0000000000007941 */ /* 0x000fea0003800200 */
.L_x_2999:
        /* <DEDUP_REMOVED lines=12> */
[----:B------:R-:W-:Y:S02]  /*12b90*/  IMAD R9, R19, R11, R9 ;  /* 0x0000000b13097224 */ /* 0x000fe400078e0209 */
[----:B------:R-:W-:-:S03]  /*12ba0*/  IMAD.MOV.U32 R6, RZ, RZ, R7 ;  /* 0x000000ffff067224 */ /* 0x000fc600078e0007 */
[----:B------:R-:W-:Y:S02]  /*12bb0*/  IADD3 R5, PT, PT, R5, R9, RZ ;  /* 0x0000000905057210 */ /* 0x000fe40007ffe0ff */
        /* <DEDUP_REMOVED lines=29> */
.L_x_3003:
        /* <DEDUP_REMOVED lines=8> */
.L_x_3004:
[----:B------:R-:W-:Y:S05]  /*12e10*/  BSYNC.RECONVERGENT B0 ;  /* 0x0000000000007941 */ /* 0x000fea0003800200 */
.L_x_3002:
        /* <DEDUP_REMOVED lines=18> */
.L_x_2998:
        /* <DEDUP_REMOVED lines=31> */
.L_x_3006:
[----:B------:R-:W-:Y:S01]  /*13130*/  MOV R0, R3 ;  /* 0x0000000300007202 */ /* 0x000fe20000000f00 */
[----:B------:R-:W-:Y:S01]  /*13140*/  IMAD.MOV.U32 R15, RZ, RZ, R26 ;  /* 0x000000ffff0f7224 */ /* 0x000fe200078e001a */
[----:B------:R-:W-:Y:S02]  /*13150*/  MOV R6, R25 ;  /* 0x0000001900067202 */ /* 0x000fe40000000f00 */
[----:B------:R-:W-:-:S07]  /*13160*/  MOV R3, 0x13180 ;  /* 0x0001318000037802 */ /* 0x000fce0000000f00 */
[----:B------:R-:W-:Y:S05]  /*13170*/  CALL.REL.NOINC `($__internal_9_$__cuda_sm20_rem_s64) ;  /* 0x0000029800ec7944 */ /* 0x000fea0003c00000 */
[----:B------:R-:W-:-:S07]  /*13180*/  IMAD.MOV.U32 R5, RZ, RZ, R0 ;  /* 0x000000ffff057224 */ /* 0x000fce00078e0000 */
.L_x_3007:
[----:B------:R-:W-:Y:S05]  /*13190*/  BSYNC.RECONVERGENT B0 ;  /* 0x0000000000007941 */ /* 0x000fea0003800200 */
.L_x_3005:
        /* <DEDUP_REMOVED lines=10> */
.L_x_2957:
        /* <DEDUP_REMOVED lines=14> */
.L_x_3010:
        /* <DEDUP_REMOVED lines=22> */
.L_x_3009:
[----:B------:R-:W-:Y:S05]  /*13480*/  BSYNC.RECONVERGENT B7 ;  /* 0x0000000000077941 */ /* 0x000fea0003800200 */
.L_x_3008:
[----:B------:R-:W-:-:S04]  /*13490*/  IADD3 R18, P0, PT, R18, 0x8, RZ ;  /* 0x0000000812127810 */ /* 0x000fc80007f1e0ff */
[----:B------:R-:W-:Y:S02]  /*134a0*/  IADD3.X R19, PT, PT, RZ, R19, RZ, P0, !PT ;  /* 0x00000013ff137210 */ /* 0x000fe400007fe4ff */
[----:B------:R-:W-:-:S04]  /*134b0*/  ISETP.GE.U32.AND P0, PT, R18, R17, PT ;  /* 0x000000111200720c */ /* 0x000fc80003f06070 */
[----:B------:R-:W-:-:S13]  /*134c0*/  ISETP.GE.U32.AND.EX P0, PT, R19, R22, PT, P0 ;  /* 0x000000161300720c */ /* 0x000fda0003f06100 */
[----:B------:R-:W-:Y:S05]  /*134d0*/  @!P0 BRA `(.L_x_3010) ;  /* 0xfffffffc00908947 */ /* 0x000fea000383ffff */
.L_x_2950:
[----:B------:R-:W-:Y:S05]  /*134e0*/  BSYNC.RECONVERGENT B6 ;  /* 0x0000000000067941 */ /* 0x000fea0003800200 */
.L_x_2949:
        /* <DEDUP_REMOVED lines=25> */
.L_x_3014:
[----:B------:R-:W-:Y:S05]  /*13680*/  BSYNC.RECONVERGENT B7 ;  /* 0x0000000000077941 */ /* 0x000fea0003800200 */
.L_x_3013:
        /* <DEDUP_REMOVED lines=21> */
.L_x_3016:
[----:B------:R-:W-:Y:S05]  /*137e0*/  BSYNC.RECONVERGENT B7 ;  /* 0x0000000000077941 */ /* 0x000fea0003800200 */
.L_x_3015:
        /* <DEDUP_REMOVED lines=26> */
.L_x_3018:
[----:B------:R-:W-:Y:S05]  /*13990*/  BSYNC.RECONVERGENT B7 ;  /* 0x0000000000077941 */ /* 0x000fea0003800200 */
.L_x_3017:
        /* <DEDUP_REMOVED lines=23> */
.L_x_3046:
        /* <DEDUP_REMOVED lines=28> */
.L_x_3023:
        /* <DEDUP_REMOVED lines=8> */
.L_x_3024:
[----:B------:R-:W-:Y:S05]  /*13d50*/  BSYNC.RECONVERGENT B1 ;  /* 0x0000000000017941 */ /* 0x000fea0003800200 */
.L_x_3022:
        /* <DEDUP_REMOVED lines=44> */
.L_x_3026:
        /* <DEDUP_REMOVED lines=8> */
.L_x_3027:
[----:B------:R-:W-:Y:S05]  /*140a0*/  BSYNC.RECONVERGENT B1 ;  /* 0x0000000000017941 */ /* 0x000fea0003800200 */
.L_x_3025:
        /* <DEDUP_REMOVED lines=44> */
.L_x_3029:
        /* <DEDUP_REMOVED lines=8> */
.L_x_3030:
[----:B------:R-:W-:Y:S05]  /*143f0*/  BSYNC.RECONVERGENT B1 ;  /* 0x0000000000017941 */ /* 0x000fea0003800200 */
.L_x_3028:
        /* <DEDUP_REMOVED lines=44> */
.L_x_3032:
        /* <DEDUP_REMOVED lines=8> */
.L_x_3033:
[----:B------:R-:W-:Y:S05]  /*14740*/  BSYNC.RECONVERGENT B1 ;  /* 0x0000000000017941 */ /* 0x000fea0003800200 */
.L_x_3031:
        /* <DEDUP_REMOVED lines=44> */
.L_x_3035:
        /* <DEDUP_REMOVED lines=8> */
.L_x_3036:
[----:B------:R-:W-:Y:S05]  /*14a90*/  BSYNC.RECONVERGENT B1 ;  /* 0x0000000000017941 */ /* 0x000fea0003800200 */
.L_x_3034:
        /* <DEDUP_REMOVED lines=44> */
.L_x_3038:
        /* <DEDUP_REMOVED lines=8> */
.L_x_3039:
[----:B------:R-:W-:Y:S05]  /*14de0*/  BSYNC.RECONVERGENT B1 ;  /* 0x0000000000017941 */ /* 0x000fea0003800200 */
.L_x_3037:
        /* <DEDUP_REMOVED lines=45> */
.L_x_3041:
        /* <DEDUP_REMOVED lines=8> */
.L_x_3042:
[----:B------:R-:W-:Y:S05]  /*15140*/  BSYNC.RECONVERGENT B1 ;  /* 0x0000000000017941 */ /* 0x000fea0003800200 */
.L_x_3040:
        /* <DEDUP_REMOVED lines=44> */
.L_x_3044:
        /* <DEDUP_REMOVED lines=8> */
.L_x_3045:
[----:B------:R-:W-:Y:S05]  /*15490*/  BSYNC.RECONVERGENT B1 ;  /* 0x0000000000017941 */ /* 0x000fea0003800200 */
.L_x_3043:
        /* <DEDUP_REMOVED lines=23> */
.L_x_3021:
[----:B------:R-:W-:-:S07]  /*15610*/  VIADD R17, R17, 0x3 ;  /* 0x0000000311117836 */ /* 0x000fce0000000000 */
.L_x_3020:
        /* <DEDUP_REMOVED lines=31> */
.L_x_3049:
        /* <DEDUP_REMOVED lines=8> */
.L_x_3050:
[----:B------:R-:W-:Y:S05]  /*15890*/  BSYNC.RECONVERGENT B0 ;  /* 0x0000000000007941 */ /* 0x000fea0003800200 */
.L_x_3048:
        /* <DEDUP_REMOVED lines=44> */
.L_x_3052:
        /* <DEDUP_REMOVED lines=8> */
.L_x_3053:
[----:B------:R-:W-:Y:S05]  /*15be0*/  BSYNC.RECONVERGENT B0 ;  /* 0x0000000000007941 */ /* 0x000fea0003800200 */
.L_x_3051:
        /* <DEDUP_REMOVED lines=44> */
.L_x_3055:
        /* <DEDUP_REMOVED lines=8> */
.L_x_3056:
[----:B------:R-:W-:Y:S05]  /*15f30*/  BSYNC.RECONVERGENT B0 ;  /* 0x0000000000007941 */ /* 0x000fea0003800200 */
.L_x_3054:
        /* <DEDUP_REMOVED lines=44> */
.L_x_3058:
        /* <DEDUP_REMOVED lines=8> */
.L_x_3059:
[----:B------:R-:W-:Y:S05]  /*16280*/  BSYNC.RECONVERGENT B0 ;  /* 0x0000000000007941 */ /* 0x000fea0003800200 */
.L_x_3057:
        /* <DEDUP_REMOVED lines=18> */
.L_x_3047:
        /* <DEDUP_REMOVED lines=31> */
.L_x_3062:
        /* <DEDUP_REMOVED lines=8> */
.L_x_3063:
[----:B------:R-:W-:Y:S05]  /*16620*/  BSYNC.RECONVERGENT B0 ;  /* 0x0000000000007941 */ /* 0x000fea0003800200 */
.L_x_3061:
        /* <DEDUP_REMOVED lines=44> */
.L_x_3065:
        /* <DEDUP_REMOVED lines=8> */
.L_x_3066:
[----:B------:R-:W-:Y:S05]  /*16970*/  BSYNC.RECONVERGENT B0 ;  /* 0x0000000000007941 */ /* 0x000fea0003800200 */
.L_x_3064:
        /* <DEDUP_REMOVED lines=18> */
.L_x_3060:
        /* <DEDUP_REMOVED lines=31> */
.L_x_3068:
[----:B------:R-:W-:Y:S01]  /*16c90*/  MOV R0, R3 ;  /* 0x0000000300007202 */ /* 0x000fe20000000f00 */
[----:B------:R-:W-:Y:S01]  /*16ca0*/  IMAD.MOV.U32 R15, RZ, RZ, R26 ;  /* 0x000000ffff0f7224 */ /* 0x000fe200078e001a */
[----:B------:R-:W-:Y:S02]  /*16cb0*/  MOV R6, R25 ;  /* 0x0000001900067202 */ /* 0x000fe40000000f00 */
[----:B------:R-:W-:-:S07]  /*16cc0*/  MOV R3, 0x16ce0 ;  /* 0x00016ce000037802 */ /* 0x000fce0000000f00 */
[----:B------:R-:W-:Y:S05]  /*16cd0*/  CALL.REL.NOINC `($__internal_9_$__cuda_sm20_rem_s64) ;  /* 0x0000026000147944 */ /* 0x000fea0003c00000 */
[----:B------:R-:W-:-:S07]  /*16ce0*/  IMAD.MOV.U32 R5, RZ, RZ, R0 ;  /* 0x000000ffff057224 */ /* 0x000fce00078e0000 */
.L_x_3069:
[----:B------:R-:W-:Y:S05]  /*16cf0*/  BSYNC.RECONVERGENT B0 ;  /* 0x0000000000007941 */ /* 0x000fea0003800200 */
.L_x_3067:
        /* <DEDUP_REMOVED lines=10> */
.L_x_3019:
        /* <DEDUP_REMOVED lines=14> */
.L_x_3072:
        /* <DEDUP_REMOVED lines=22> */
.L_x_3071:
[----:B------:R-:W-:Y:S05]  /*16fe0*/  BSYNC.RECONVERGENT B7 ;  /* 0x0000000000077941 */ /* 0x000fea0003800200 */
.L_x_3070:
[----:B------:R-:W-:-:S04]  /*16ff0*/  IADD3 R18, P0, PT, R18, 0x8, RZ ;  /* 0x0000000812127810 */ /* 0x000fc80007f1e0ff */
[----:B------:R-:W-:Y:S02]  /*17000*/  IADD3.X R19, PT, PT, RZ, R19, RZ, P0, !PT ;  /* 0x00000013ff137210 */ /* 0x000fe400007fe4ff */
[----:B------:R-:W-:-:S04]  /*17010*/  ISETP.GE.U32.AND P0, PT, R18, R17, PT ;  /* 0x000000111200720c */ /* 0x000fc80003f06070 */
[----:B------:R-:W-:-:S13]  /*17020*/  ISETP.GE.U32.AND.EX P0, PT, R19, R22, PT, P0 ;  /* 0x000000161300720c */ /* 0x000fda0003f06100 */
[----:B------:R-:W-:Y:S05]  /*17030*/  @!P0 BRA `(.L_x_3072) ;  /* 0xfffffffc00908947 */ /* 0x000fea000383ffff */
.L_x_3012:
[----:B------:R-:W-:Y:S05]  /*17040*/  BSYNC.RECONVERGENT B6 ;  /* 0x0000000000067941 */ /* 0x000fea0003800200 */
.L_x_3011:
        /* <DEDUP_REMOVED lines=25> */
.L_x_3076:
[----:B------:R-:W-:Y:S05]  /*171e0*/  BSYNC.RECONVERGENT B7 ;  /* 0x0000000000077941 */ /* 0x000fea0003800200 */
.L_x_3075:
        /* <DEDUP_REMOVED lines=21> */
.L_x_3078:
[----:B------:R-:W-:Y:S05]  /*17340*/  BSYNC.RECONVERGENT B7 ;  /* 0x0000000000077941 */ /* 0x000fea0003800200 */
.L_x_3077:
        /* <DEDUP_REMOVED lines=26> */
.L_x_3080:
[----:B------:R-:W-:Y:S05]  /*174f0*/  BSYNC.RECONVERGENT B7 ;  /* 0x0000000000077941 */ /* 0x000fea0003800200 */
.L_x_3079:
        /* <DEDUP_REMOVED lines=11> */
[----:B------:R-:W-:Y:S01]  /*175b0*/  IMAD.MOV.U32 R27, RZ, RZ, R2 ;  /* 0x000000ffff1b7224 */ /* 0x000fe200078e0002 */
[----:B------:R-:W-:Y:S01]  /*175c0*/  MOV R7, R16 ;  /* 0x0000001000077202 */ /* 0x000fe20000000f00 */
[----:B------:R-:W-:-:S08]  /*175d0*/  IMAD.MOV.U32 R14, RZ, RZ, RZ ;  /* 0x000000ffff0e7224 */ /* 0x000fd000078e00ff */
        /* <DEDUP_REMOVED lines=10> */
.L_x_3108:
        /* <DEDUP_REMOVED lines=28> */
.L_x_3085:
        /* <DEDUP_REMOVED lines=8> */
.L_x_3086:
[----:B------:R-:W-:Y:S05]  /*178c0*/  BSYNC.RECONVERGENT B1 ;  /* 0x0000000000017941 */ /* 0x000fea0003800200 */
.L_x_3084:
        /* <DEDUP_REMOVED lines=45> */
.L_x_3088:
        /* <DEDUP_REMOVED lines=8> */
.L_x_3089:
[----:B------:R-:W-:Y:S05]  /*17c20*/  BSYNC.RECONVERGENT B1 ;  /* 0x0000000000017941 */ /* 0x000fea0003800200 */
.L_x_3087:
        /* <DEDUP_REMOVED lines=44> */
.L_x_3091:
        /* <DEDUP_REMOVED lines=8> */
.L_x_3092:
[----:B------:R-:W-:Y:S05]  /*17f70*/  BSYNC.RECONVERGENT B1 ;  /* 0x0000000000017941 */ /* 0x000fea0003800200 */
.L_x_3090:
        /* <DEDUP_REMOVED lines=44> */
.L_x_3094:
        /* <DEDUP_REMOVED lines=8> */
.L_x_3095:
[----:B------:R-:W-:Y:S05]  /*182c0*/  BSYNC.RECONVERGENT B1 ;  /* 0x0000000000017941 */ /* 0x000fea0003800200 */
.L_x_3093:
        /* <DEDUP_REMOVED lines=44> */
.L_x_3097:
        /* <DEDUP_REMOVED lines=8> */
.L_x_3098:
[----:B------:R-:W-:Y:S05]  /*18610*/  BSYNC.RECONVERGENT B1 ;  /* 0x0000000000017941 */ /* 0x000fea0003800200 */
.L_x_3096:
        /* <DEDUP_REMOVED lines=44> */
.L_x_3100:
        /* <DEDUP_REMOVED lines=8> */
.L_x_3101:
[----:B------:R-:W-:Y:S05]  /*18960*/  BSYNC.RECONVERGENT B1 ;  /* 0x0000000000017941 */ /* 0x000fea0003800200 */
.L_x_3099:
        /* <DEDUP_REMOVED lines=44> */
.L_x_3103:
        /* <DEDUP_REMOVED lines=8> */
.L_x_3104:
[----:B------:R-:W-:Y:S05]  /*18cb0*/  BSYNC.RECONVERGENT B1 ;  /* 0x0000000000017941 */ /* 0x000fea0003800200 */
.L_x_3102:
        /* <DEDUP_REMOVED lines=43> */
.L_x_3106:
        /* <DEDUP_REMOVED lines=8> */
.L_x_3107:
[----:B------:R-:W-:Y:S05]  /*18ff0*/  BSYNC.RECONVERGENT B1 ;  /* 0x0000000000017941 */ /* 0x000fea0003800200 */
.L_x_3105:
        /* <DEDUP_REMOVED lines=22> */
.L_x_3083:
[----:B------:R-:W-:-:S07]  /*19160*/  IADD3 R7, PT, PT, R24, 0x3, RZ ;  /* 0x0000000318077810 */ /* 0x000fce0007ffe0ff */
.L_x_3082:
        /* <DEDUP_REMOVED lines=31> */
.L_x_3111:
        /* <DEDUP_REMOVED lines=8> */
.L_x_3112:
[----:B------:R-:W-:Y:S05]  /*193e0*/  BSYNC.RECONVERGENT B0 ;  /* 0x0000000000007941 */ /* 0x000fea0003800200 */
.L_x_3110:
        /* <DEDUP_REMOVED lines=45> */
.L_x_3114:
        /* <DEDUP_REMOVED lines=8> */
.L_x_3115:
[----:B------:R-:W-:Y:S05]  /*19740*/  BSYNC.RECONVERGENT B0 ;  /* 0x0000000000007941 */ /* 0x000fea0003800200 */
.L_x_3113:
        /* <DEDUP_REMOVED lines=44> */
.L_x_3117:
        /* <DEDUP_REMOVED lines=8> */
.L_x_3118:
[----:B------:R-:W-:Y:S05]  /*19a90*/  BSYNC.RECONVERGENT B0 ;  /* 0x0000000000007941 */ /* 0x000fea0003800200 */
.L_x_3116:
        /* <DEDUP_REMOVED lines=44> */
.L_x_3120:
        /* <DEDUP_REMOVED lines=8> */
.L_x_3121:
[----:B------:R-:W-:Y:S05]  /*19de0*/  BSYNC.RECONVERGENT B0 ;  /* 0x0000000000007941 */ /* 0x000fea0003800200 */
.L_x_3119:
        /* <DEDUP_REMOVED lines=18> */
.L_x_3109:
        /* <DEDUP_REMOVED lines=31> */
.L_x_3124:
        /* <DEDUP_REMOVED lines=8> */
.L_x_3125:
[----:B------:R-:W-:Y:S05]  /*1a180*/  BSYNC.RECONVERGENT B0 ;  /* 0x0000000000007941 */ /* 0x000fea0003800200 */
.L_x_3123:
        /* <DEDUP_REMOVED lines=45> */
.L_x_3127:
        /* <DEDUP_REMOVED lines=8> */
.L_x_3128:
[----:B------:R-:W-:Y:S05]  /*1a4e0*/  BSYNC.RECONVERGENT B0 ;  /* 0x0000000000007941 */ /* 0x000fea0003800200 */
.L_x_3126:
        /* <DEDUP_REMOVED lines=18> */
.L_x_3122:
        /* <DEDUP_REMOVED lines=31> */
.L_x_3130:
[----:B------:R-:W-:Y:S01]  /*1a800*/  IMAD.MOV.U32 R0, RZ, RZ, R3 ;  /* 0x000000ffff007224 */ /* 0x000fe200078e0003 */
[----:B------:R-:W-:Y:S01]  /*1a810*/  MOV R15, R27 ;  /* 0x0000001b000f7202 */ /* 0x000fe20000000f00 */
[----:B------:R-:W-:Y:S01]  /*1a820*/  IMAD.MOV.U32 R6, RZ, RZ, R26 ;  /* 0x000000ffff067224 */ /* 0x000fe200078e001a */
[----:B------:R-:W-:-:S07]  /*1a830*/  MOV R3, 0x1a850 ;  /* 0x0001a85000037802 */ /* 0x000fce0000000f00 */
[----:B------:R-:W-:Y:S05]  /*1a840*/  CALL.REL.NOINC `($__internal_9_$__cuda_sm20_rem_s64) ;  /* 0x0000022400387944 */ /* 0x000fea0003c00000 */
[----:B------:R-:W-:-:S07]  /*1a850*/  MOV R5, R0 ;  /* 0x0000000000057202 */ /* 0x000fce0000000f00 */
.L_x_3131:
[----:B------:R-:W-:Y:S05]  /*1a860*/  BSYNC.RECONVERGENT B0 ;  /* 0x0000000000007941 */ /* 0x000fea0003800200 */
.L_x_3129:
        /* <DEDUP_REMOVED lines=10> */
.L_x_3081:
        /* <DEDUP_REMOVED lines=14> */
.L_x_3134:
        /* <DEDUP_REMOVED lines=22> */
.L_x_3133:
[----:B------:R-:W-:Y:S05]  /*1ab50*/  BSYNC.RECONVERGENT B7 ;  /* 0x0000000000077941 */ /* 0x000fea0003800200 */
.L_x_3132:
[----:B------:R-:W-:-:S05]  /*1ab60*/  IADD3 R18, P0, PT, R18, 0x8, RZ ;  /* 0x0000000812127810 */ /* 0x000fca0007f1e0ff */
[----:B------:R-:W-:Y:S01]  /*1ab70*/  IMAD.X R19, RZ, RZ, R19, P0 ;  /* 0x000000ffff137224 */ /* 0x000fe200000e0613 */
[----:B------:R-:W-:-:S04]  /*1ab80*/  ISETP.GE.U32.AND P0, PT, R18, R23, PT ;  /* 0x000000171200720c */ /* 0x000fc80003f06070 */
[----:B------:R-:W-:-:S13]  /*1ab90*/  ISETP.GE.U32.AND.EX P0, PT, R19, R22, PT, P0 ;  /* 0x000000161300720c */ /* 0x000fda0003f06100 */
[----:B------:R-:W-:Y:S05]  /*1aba0*/  @!P0 BRA `(.L_x_3134) ;  /* 0xfffffffc00908947 */ /* 0x000fea000383ffff */
.L_x_3074:
[----:B------:R-:W-:Y:S05]  /*1abb0*/  BSYNC.RECONVERGENT B6 ;  /* 0x0000000000067941 */ /* 0x000fea0003800200 */
.L_x_3073:
        /* <DEDUP_REMOVED lines=25> */
.L_x_3138:
[----:B------:R-:W-:Y:S05]  /*1ad50*/  BSYNC.RECONVERGENT B7 ;  /* 0x0000000000077941 */ /* 0x000fea0003800200 */
.L_x_3137:
        /* <DEDUP_REMOVED lines=21> */
.L_x_3140:
[----:B------:R-:W-:Y:S05]  /*1aeb0*/  BSYNC.RECONVERGENT B7 ;  /* 0x0000000000077941 */ /* 0x000fea0003800200 */
.L_x_3139:
        /* <DEDUP_REMOVED lines=26> */
.L_x_3142:
[----:B------:R-:W-:Y:S05]  /*1b060*/  BSYNC.RECONVERGENT B7 ;  /* 0x0000000000077941 */ /* 0x000fea0003800200 */
.L_x_3141:
        /* <DEDUP_REMOVED lines=12> */
[----:B------:R-:W-:-:S09]  /*1b130*/  MOV R14, RZ ;  /* 0x000000ff000e7202 */ /* 0x000fd20000000f00 */
        /* <DEDUP_REMOVED lines=10> */
.L_x_3170:
        /* <DEDUP_REMOVED lines=28> */
.L_x_3147:
        /* <DEDUP_REMOVED lines=8> */
.L_x_3148:
[----:B------:R-:W-:Y:S05]  /*1b420*/  BSYNC.RECONVERGENT B1 ;  /* 0x0000000000017941 */ /* 0x000fea0003800200 */
.L_x_3146:
        /* <DEDUP_REMOVED lines=45> */
.L_x_3150:
        /* <DEDUP_REMOVED lines=8> */
.L_x_3151:
[----:B------:R-:W-:Y:S05]  /*1b780*/  BSYNC.RECONVERGENT B1 ;  /* 0x0000000000017941 */ /* 0x000fea0003800200 */
.L_x_3149:
        /* <DEDUP_REMOVED lines=44> */
.L_x_3153:
        /* <DEDUP_REMOVED lines=8> */
.L_x_3154:
[----:B------:R-:W-:Y:S05]  /*1bad0*/  BSYNC.RECONVERGENT B1 ;  /* 0x0000000000017941 */ /* 0x000fea0003800200 */
.L_x_3152:
        /* <DEDUP_REMOVED lines=44> */
.L_x_3156:
        /* <DEDUP_REMOVED lines=8> */
.L_x_3157:
[----:B------:R-:W-:Y:S05]  /*1be20*/  BSYNC.RECONVERGENT B1 ;  /* 0x0000000000017941 */ /* 0x000fea0003800200 */
.L_x_3155:
        /* <DEDUP_REMOVED lines=44> */
.L_x_3159:
        /* <DEDUP_REMOVED lines=8> */
.L_x_3160:
[----:B------:R-:W-:Y:S05]  /*1c170*/  BSYNC.RECONVERGENT B1 ;  /* 0x0000000000017941 */ /* 0x000fea0003800200 */
.L_x_3158:
        /* <DEDUP_REMOVED lines=44> */
.L_x_3162:
        /* <DEDUP_REMOVED lines=8> */
.L_x_3163:
[----:B------:R-:W-:Y:S05]  /*1c4c0*/  BSYNC.RECONVERGENT B1 ;  /* 0x0000000000017941 */ /* 0x000fea0003800200 */
.L_x_3161:
        /* <DEDUP_REMOVED lines=45> */
.L_x_3165:
        /* <DEDUP_REMOVED lines=8> */
.L_x_3166:
[----:B------:R-:W-:Y:S05]  /*1c820*/  BSYNC.RECONVERGENT B1 ;  /* 0x0000000000017941 */ /* 0x000fea0003800200 */
.L_x_3164:
        /* <DEDUP_REMOVED lines=43> */
.L_x_3168:
        /* <DEDUP_REMOVED lines=8> */
.L_x_3169:
[----:B------:R-:W-:Y:S05]  /*1cb60*/  BSYNC.RECONVERGENT B1 ;  /* 0x0000000000017941 */ /* 0x000fea0003800200 */
.L_x_3167:
        /* <DEDUP_REMOVED lines=13> */
[----:B------:R-:W-:-:S04]  /*1cc40*/  IMAD R5, R21, R7, R5 ;  /* 0x0000000715057224 */ /* 0x000fc800078e0205 */
[----:B------:R-:W-:-:S04]  /*1cc50*/  IMAD.IADD R3, R3, 0x1, R5 ;  /* 0x0000000103037824 */ /* 0x000fc800078e0205 */
[----:B--2---:R-:W-:Y:S02]  /*1cc60*/  IMAD R3, R3, R26, RZ ;  /* 0x0000001a03037224 */ /* 0x004fe400078e02ff */
[----:B------:R-:W-:-:S04]  /*1cc70*/  IMAD.WIDE.U32 R4, R26, R2, R14 ;  /* 0x000000021a047225 */ /* 0x000fc800078e000e */
[----:B------:R-:W-:Y:S01]  /*1cc80*/  IMAD R3, R27, R2, R3 ;  /* 0x000000021b037224 */ /* 0x000fe200078e0203 */
[----:B------:R-:W-:-:S03]  /*1cc90*/  MOV R7, R4 ;  /* 0x0000000400077202 */ /* 0x000fc60000000f00 */
[----:B------:R-:W-:Y:S01]  /*1cca0*/  IMAD.IADD R14, R5, 0x1, R3 ;  /* 0x00000001050e7824 */ /* 0x000fe200078e0203 */
[----:B------:R-:W-:Y:S06]  /*1ccb0*/  @P0 BRA `(.L_x_3170) ;  /* 0xffffffe400480947 */ /* 0x000fec000383ffff */
[----:B------:R-:W-:Y:S05]  /*1ccc0*/  BSYNC.RECONVERGENT B0 ;  /* 0x0000000000007941 */ /* 0x000fea0003800200 */
.L_x_3145:
[----:B------:R-:W-:-:S07]  /*1ccd0*/  VIADD R16, R22, 0x3 ;  /* 0x0000000316107836 */ /* 0x000fce0000000000 */
.L_x_3144:
        /* <DEDUP_REMOVED lines=31> */
.L_x_3173:
        /* <DEDUP_REMOVED lines=8> */
.L_x_3174:
[----:B------:R-:W-:Y:S05]  /*1cf50*/  BSYNC.RECONVERGENT B0 ;  /* 0x0000000000007941 */ /* 0x000fea0003800200 */
.L_x_3172:
        /* <DEDUP_REMOVED lines=45> */
.L_x_3176:
        /* <DEDUP_REMOVED lines=8> */
.L_x_3177:
[----:B------:R-:W-:Y:S05]  /*1d2b0*/  BSYNC.RECONVERGENT B0 ;  /* 0x0000000000007941 */ /* 0x000fea0003800200 */
.L_x_3175:
        /* <DEDUP_REMOVED lines=44> */
.L_x_3179:
        /* <DEDUP_REMOVED lines=8> */
.L_x_3180:
[----:B------:R-:W-:Y:S05]  /*1d600*/  BSYNC.RECONVERGENT B0 ;  /* 0x0000000000007941 */ /* 0x000fea0003800200 */
.L_x_3178:
        /* <DEDUP_REMOVED lines=44> */
.L_x_3182:
        /* <DEDUP_REMOVED lines=8> */
.L_x_3183:
[----:B------:R-:W-:Y:S05]  /*1d950*/  BSYNC.RECONVERGENT B0 ;  /* 0x0000000000007941 */ /* 0x000fea0003800200 */
.L_x_3181:
        /* <DEDUP_REMOVED lines=18> */
.L_x_3171:
        /* <DEDUP_REMOVED lines=31> */
.L_x_3186:
        /* <DEDUP_REMOVED lines=8> */
.L_x_3187:
[----:B------:R-:W-:Y:S05]  /*1dcf0*/  BSYNC.RECONVERGENT B0 ;  /* 0x0000000000007941 */ /* 0x000fea0003800200 */
.L_x_3185:
        /* <DEDUP_REMOVED lines=45> */
.L_x_3189:
        /* <DEDUP_REMOVED lines=8> */
.L_x_3190:
[----:B------:R-:W-:Y:S05]  /*1e050*/  BSYNC.RECONVERGENT B0 ;  /* 0x0000000000007941 */ /* 0x000fea0003800200 */
.L_x_3188:
        /* <DEDUP_REMOVED lines=18> */
.L_x_3184:
        /* <DEDUP_REMOVED lines=31> */
.L_x_3192:
[----:B------:R-:W-:Y:S01]  /*1e370*/  MOV R0, R3 ;  /* 0x0000000300007202 */ /* 0x000fe20000000f00 */
[----:B------:R-:W-:Y:S01]  /*1e380*/  IMAD.MOV.U32 R15, RZ, RZ, R25 ;  /* 0x000000ffff0f7224 */ /* 0x000fe200078e0019 */
[----:B------:R-:W-:Y:S02]  /*1e390*/  MOV R6, R24 ;  /* 0x0000001800067202 */ /* 0x000fe40000000f00 */
[----:B------:R-:W-:-:S07]  /*1e3a0*/  MOV R3, 0x1e3c0 ;  /* 0x0001e3c000037802 */ /* 0x000fce0000000f00 */
[----:B------:R-:W-:Y:S05]  /*1e3b0*/  CALL.REL.NOINC `($__internal_9_$__cuda_sm20_rem_s64) ;  /* 0x000001e8005c7944 */ /* 0x000fea0003c00000 */
[----:B------:R-:W-:-:S07]  /*1e3c0*/  IMAD.MOV.U32 R5, RZ, RZ, R0 ;  /* 0x000000ffff057224 */ /* 0x000fce00078e0000 */
.L_x_3193:
[----:B------:R-:W-:Y:S05]  /*1e3d0*/  BSYNC.RECONVERGENT B0 ;  /* 0x0000000000007941 */ /* 0x000fea0003800200 */
.L_x_3191:
        /* <DEDUP_REMOVED lines=10> */
.L_x_3143:
        /* <DEDUP_REMOVED lines=14> */
.L_x_3196:
        /* <DEDUP_REMOVED lines=22> */
.L_x_3195:
[----:B------:R-:W-:Y:S05]  /*1e6c0*/  BSYNC.RECONVERGENT B7 ;  /* 0x0000000000077941 */ /* 0x000fea0003800200 */
.L_x_3194:
[----:B------:R-:W-:-:S04]  /*1e6d0*/  IADD3 R16, P0, PT, R16, 0x8, RZ ;  /* 0x0000000810107810 */ /* 0x000fc80007f1e0ff */
[----:B------:R-:W-:Y:S02]  /*1e6e0*/  IADD3.X R17, PT, PT, RZ, R17, RZ, P0, !PT ;  /* 0x00000011ff117210 */ /* 0x000fe400007fe4ff */
[----:B------:R-:W-:-:S04]  /*1e6f0*/  ISETP.GE.U32.AND P0, PT, R16, R19, PT ;  /* 0x000000131000720c */ /* 0x000fc80003f06070 */
[----:B------:R-:W-:-:S13]  /*1e700*/  ISETP.GE.U32.AND.EX P0, PT, R17, R18, PT, P0 ;  /* 0x000000121100720c */ /* 0x000fda0003f06100 */
[----:B------:R-:W-:Y:S05]  /*1e710*/  @!P0 BRA `(.L_x_3196) ;  /* 0xfffffffc00908947 */ /* 0x000fea000383ffff */
.L_x_3136:
[----:B------:R-:W-:Y:S05]  /*1e720*/  BSYNC.RECONVERGENT B6 ;  /* 0x0000000000067941 */ /* 0x000fea0003800200 */
.L_x_3135:
[----:B------:R-:W-:Y:S01]  /*1e730*/  ISETP.GE.U32.AND P0, PT, R46, R60, PT ;  /* 0x0000003c2e00720c */ /* 0x000fe20003f06070 */
[----:B------:R-:W-:Y:S04]  /*1e740*/  BSSY.RECONVERGENT B0, `(.L_x_3197) ;  /* 0x0000033000007945 */ /* 0x000fe80003800200 */
[----:B------:R-:W-:Y:S08]  /*1e750*/  BSSY.RELIABLE B1, `(.L_x_3198) ;  /* 0x000002b000017945 */ /* 0x000ff00003800100 */
[----:B------:R-:W-:Y:S05]  /*1e760*/  @P0 BRA `(.L_x_3199) ;  /* 0x0000000000300947 */ /* 0x000fea0003800000 */
[----:B------:R-:W0:Y:S01]  /*1e770*/  LDC.64 R2, c[0x0][0x3c8] ;  /* 0x0000f200ff027b82 */ /* 0x000e220000000a00 */
[----:B------:R-:W-:Y:S01]  /*1e780*/  IMAD R5, R61, 0x400, R46 ;  /* 0x000004003d057824 */ /* 0x000fe200078e022e */
[----:B------:R-:W-:-:S04]  /*1e790*/  MOV R46, R59 ;  /* 0x0000003b002e7202 */ /* 0x000fc80000000f00 */
[----:B------:R-:W-:Y:S01]  /*1e7a0*/  ISETP.GE.AND P0, PT, R46, R60, PT ;  /* 0x0000003c2e00720c */ /* 0x000fe20003f06270 */
[----:B0-----:R-:W-:-:S05]  /*1e7b0*/  IMAD.WIDE.U32 R2, R5, 0x8, R2 ;  /* 0x0000000805027825 */ /* 0x001fca00078e0002 */
[----:B------:R0:W-:Y:S07]  /*1e7c0*/  STG.E.64 desc[UR36][R2.64], RZ ;  /* 0x000000ff02007986 */ /* 0x0001ee000c101b24 */
[----:B------:R-:W-:Y:S05]  /*1e7d0*/  @P0 BRA `(.L_x_3200) ;  /* 0x0000000000300947 */ /* 0x000fea0003800000 */
[----:B0-----:R-:W0:Y:S01]  /*1e7e0*/  LDC.64 R2, c[0x0][0x3c8] ;  /* 0x0000f200ff027b82 */ /* 0x001e220000000a00 */
[----:B------:R-:W-:Y:S01]  /*1e7f0*/  IMAD R5, R61, 0x400, R46 ;  /* 0x000004003d057824 */ /* 0x000fe200078e022e */
[----:B------:R-:W-:-:S03]  /*1e800*/  IADD3 R46, PT, PT, R46, 0x80, RZ ;  /* 0x000000802e2e7810 */ /* 0x000fc60007ffe0ff */
[----:B0-----:R-:W-:-:S05]  /*1e810*/  IMAD.WIDE.U32 R2, R5, 0x8, R2 ;  /* 0x0000000805027825 */ /* 0x001fca00078e0002 */
[----:B------:R0:W-:Y:S02]  /*1e820*/  STG.E.64 desc[UR36][R2.64], RZ ;  /* 0x000000ff02007986 */ /* 0x0001e4000c101b24 */
.L_x_3199:
[----:B------:R-:W-:-:S13]  /*1e830*/  ISETP.GE.AND P0, PT, R46, R60, PT ;  /* 0x0000003c2e00720c */ /* 0x000fda0003f06270 */
[----:B------:R-:W-:Y:S05]  /*1e840*/  @P0 BRA `(.L_x_3201) ;  /* 0x0000000000300947 */ /* 0x000fea0003800000 */
[----:B0-----:R-:W0:Y:S01]  /*1e850*/  LDC.64 R2, c[0x0][0x3c8] ;  /* 0x0000f200ff027b82 */ /* 0x001e220000000a00 */
[----:B------:R-:W-:Y:S01]  /*1e860*/  IMAD R5, R61, 0x400, R46 ;  /* 0x000004003d057824 */ /* 0x000fe200078e022e */
[----:B------:R-:W-:-:S03]  /*1e870*/  IADD3 R46, PT, PT, R46, 0x80, RZ ;  /* 0x000000802e2e7810 */ /* 0x000fc60007ffe0ff */
[----:B0-----:R-:W-:-:S05]  /*1e880*/  IMAD.WIDE.U32 R2, R5, 0x8, R2 ;  /* 0x0000000805027825 */ /* 0x001fca00078e0002 */
[----:B------:R1:W-:Y:S02]  /*1e890*/  STG.E.64 desc[UR36][R2.64], RZ ;  /* 0x000000ff02007986 */ /* 0x0003e4000c101b24 */
.L_x_3200:
[----:B------:R-:W-:-:S13]  /*1e8a0*/  ISETP.GE.AND P0, PT, R46, R60, PT ;  /* 0x0000003c2e00720c */ /* 0x000fda0003f06270 */
[----:B------:R-:W-:Y:S05]  /*1e8b0*/  @P0 BRA `(.L_x_3202) ;  /* 0x0000000000300947 */ /* 0x000fea0003800000 */
[----:B01----:R-:W0:Y:S01]  /*1e8c0*/  LDC.64 R2, c[0x0][0x3c8] ;  /* 0x0000f200ff027b82 */ /* 0x003e220000000a00 */
[----:B------:R-:W-:Y:S01]  /*1e8d0*/  IMAD R5, R61, 0x400, R46 ;  /* 0x000004003d057824 */ /* 0x000fe200078e022e */
[----:B------:R-:W-:-:S03]  /*1e8e0*/  IADD3 R46, PT, PT, R46, 0x80, RZ ;  /* 0x000000802e2e7810 */ /* 0x000fc60007ffe0ff */
[----:B0-----:R-:W-:-:S05]  /*1e8f0*/  IMAD.WIDE.U32 R2, R5, 0x8, R2 ;  /* 0x0000000805027825 */ /* 0x001fca00078e0002 */
[----:B------:R1:W-:Y:S02]  /*1e900*/  STG.E.64 desc[UR36][R2.64], RZ ;  /* 0x000000ff02007986 */ /* 0x0003e4000c101b24 */
.L_x_3201:
[----:B------:R-:W-:-:S13]  /*1e910*/  ISETP.GE.AND P0, PT, R46, R60, PT ;  /* 0x0000003c2e00720c */ /* 0x000fda0003f06270 */
[----:B------:R-:W-:Y:S05]  /*1e920*/  @P0 BRA `(.L_x_3203) ;  /* 0x0000000000340947 */ /* 0x000fea0003800000 */
[----:B01----:R-:W0:Y:S01]  /*1e930*/  LDC.64 R2, c[0x0][0x3c8] ;  /* 0x0000f200ff027b82 */ /* 0x003e220000000a00 */
[----:B------:R-:W-:Y:S01]  /*1e940*/  IMAD R5, R61, 0x400, R46 ;  /* 0x000004003d057824 */ /* 0x000fe200078e022e */
[----:B------:R-:W-:-:S03]  /*1e950*/  IADD3 R46, PT, PT, R46, 0x80, RZ ;  /* 0x000000802e2e7810 */ /* 0x000fc60007ffe0ff */
[----:B0-----:R-:W-:-:S05]  /*1e960*/  IMAD.WIDE.U32 R2, R5, 0x8, R2 ;  /* 0x0000000805027825 */ /* 0x001fca00078e0002 */
[----:B------:R2:W-:Y:S02]  /*1e970*/  STG.E.64 desc[UR36][R2.64], RZ ;  /* 0x000000ff02007986 */ /* 0x0005e4000c101b24 */
.L_x_3202:
[----:B------:R-:W-:-:S13]  /*1e980*/  ISETP.GE.AND P0, PT, R46, R60, PT ;  /* 0x0000003c2e00720c */ /* 0x000fda0003f06270 */
[----:B------:R-:W-:Y:S05]  /*1e990*/  @P0 BREAK.RELIABLE B1 ;  /* 0x0000000000010942 */ /* 0x000fea0003800100 */
[----:B------:R-:W-:Y:S05]  /*1e9a0*/  @P0 BRA `(.L_x_3204) ;  /* 0x0000000000300947 */ /* 0x000fea0003800000 */
[----:B012---:R-:W0:Y:S01]  /*1e9b0*/  LDC.64 R2, c[0x0][0x3c8] ;  /* 0x0000f200ff027b82 */ /* 0x007e220000000a00 */
[----:B------:R-:W-:Y:S01]  /*1e9c0*/  IMAD R5, R61, 0x400, R46 ;  /* 0x000004003d057824 */ /* 0x000fe200078e022e */
[----:B------:R-:W-:-:S03]  /*1e9d0*/  IADD3 R46, PT, PT, R46, 0x80, RZ ;  /* 0x000000802e2e7810 */ /* 0x000fc60007ffe0ff */
[----:B0-----:R-:W-:-:S05]  /*1e9e0*/  IMAD.WIDE.U32 R2, R5, 0x8, R2 ;  /* 0x0000000805027825 */ /* 0x001fca00078e0002 */
[----:B------:R2:W-:Y:S02]  /*1e9f0*/  STG.E.64 desc[UR36][R2.64], RZ ;  /* 0x000000ff02007986 */ /* 0x0005e4000c101b24 */
.L_x_3203:
[----:B------:R-:W-:Y:S05]  /*1ea00*/  BSYNC.RELIABLE B1 ;  /* 0x0000000000017941 */ /* 0x000fea0003800100 */
.L_x_3198:
[----:B------:R-:W-:-:S13]  /*1ea10*/  ISETP.GE.AND P0, PT, R46, R60, PT ;  /* 0x0000003c2e00720c */ /* 0x000fda0003f06270 */
[----:B012---:R-:W0:Y:S01]  /*1ea20*/  @!P0 LDC.64 R2, c[0x0][0x3c8] ;  /* 0x0000f200ff028b82 */ /* 0x007e220000000a00 */
[----:B------:R-:W-:Y:S01]  /*1ea30*/  @!P0 IMAD R5, R61, 0x400, R46 ;  /* 0x000004003d058824 */ /* 0x000fe200078e022e */
[----:B------:R-:W-:-:S03]  /*1ea40*/  @!P0 IADD3 R46, PT, PT, R46, 0x80, RZ ;  /* 0x000000802e2e8810 */ /* 0x000fc60007ffe0ff */
[----:B0-----:R-:W-:-:S05]  /*1ea50*/  @!P0 IMAD.WIDE.U32 R2, R5, 0x8, R2 ;  /* 0x0000000805028825 */ /* 0x001fca00078e0002 */
[----:B------:R3:W-:Y:S02]  /*1ea60*/  @!P0 STG.E.64 desc[UR36][R2.64], RZ ;  /* 0x000000ff02008986 */ /* 0x0007e4000c101b24 */
.L_x_3204:
[----:B------:R-:W-:Y:S05]  /*1ea70*/  BSYNC.RECONVERGENT B0 ;  /* 0x0000000000007941 */ /* 0x000fea0003800200 */
.L_x_3197:
[----:B------:R-:W-:-:S13]  /*1ea80*/  ISETP.GE.AND P0, PT, R46, R60, PT ;  /* 0x0000003c2e00720c */ /* 0x000fda0003f06270 */
[----:B------:R-:W-:Y:S05]  /*1ea90*/  @P0 EXIT ;  /* 0x000000000000094d */ /* 0x000fea0003800000 */
[----:B0123--:R-:W0:Y:S01]  /*1eaa0*/  LDC.64 R2, c[0x0][0x3c8] ;  /* 0x0000f200ff027b82 */ /* 0x00fe220000000a00 */
[----:B------:R-:W-:-:S04]  /*1eab0*/  IMAD R61, R61, 0x400, R46 ;  /* 0x000004003d3d7824 */ /* 0x000fc800078e022e */
[----:B0-----:R-:W-:-:S05]  /*1eac0*/  IMAD.WIDE.U32 R2, R61, 0x8, R2 ;  /* 0x000000083d027825 */ /* 0x001fca00078e0002 */
[----:B------:R-:W-:Y:S01]  /*1ead0*/  STG.E.64 desc[UR36][R2.64], RZ ;  /* 0x000000ff02007986 */ /* 0x000fe2000c101b24 */
[----:B------:R-:W-:Y:S05]  /*1eae0*/  EXIT ;  /* 0x000000000000794d */ /* 0x000fea0003800000 */
.L_x_2700:
[----:B------:R-:W0:Y:S01]  /*1eaf0*/  S2R R15, SR_TID.X ;  /* 0x00000000000f7919 */ /* 0x000e220000002100 */
[----:B------:R-:W1:Y:S01]  /*1eb00*/  LDC.64 R2, c[0x0][0x3d0] ;  /* 0x0000f400ff027b82 */ /* 0x000e620000000a00 */
[----:B------:R-:W-:Y:S01]  /*1eb10*/  SHF.L.U32 R13, R32, 0xa, RZ ;  /* 0x0000000a200d7819 */ /* 0x000fe200000006ff */
[----:B------:R-:W2:Y:S01]  /*1eb20*/  LDCU.64 UR8, c[0x0][0x388] ;  /* 0x00007100ff0877ac */ /* 0x000ea20008000a00 */
[----:B------:R-:W3:Y:S05]  /*1eb30*/  LDCU UR4, c[0x0][0x3a0] ;  /* 0x00007400ff0477ac */ /* 0x000eea0008000800 */
[----:B------:R-:W4:Y:S01]  /*1eb40*/  LDC.64 R4, c[0x0][0x3d8] ;  /* 0x0000f600ff047b82 */ /* 0x000f220000000a00 */
[----:B------:R-:W2:Y:S07]  /*1eb50*/  LDCU.64 UR6, c[0x0][0x398] ;  /* 0x00007300ff0677ac */ /* 0x000eae0008000a00 */
[----:B------:R-:W3:Y:S08]  /*1eb60*/  LDC.64 R6, c[0x0][0x3e0] ;  /* 0x0000f800ff067b82 */ /* 0x000ef00000000a00 */
[----:B------:R-:W2:Y:S01]  /*1eb70*/  LDC.64 R8, c[0x0][0x3e8] ;  /* 0x0000fa00ff087b82 */ /* 0x000ea20000000a00 */
[----:B-1----:R-:W-:-:S04]  /*1eb80*/  IMAD.WIDE.U32 R2, R13, 0x8, R2 ;  /* 0x000000080d027825 */ /* 0x002fc800078e0002 */
[----:B0-----:R-:W-:-:S03]  /*1eb90*/  IMAD.WIDE.U32 R2, R15, 0x10, R2 ;  /* 0x000000100f027825 */ /* 0x001fc600078e0002 */
[----:B------:R-:W0:Y:S01]  /*1eba0*/  LDC.64 R10, c[0x0][0x3f0] ;  /* 0x0000fc00ff0a7b82 */ /* 0x000e220000000a00 */
[C---:B----4-:R-:W-:Y:S01]  /*1ebb0*/  IMAD.WIDE.U32 R4, R13.reuse, 0x8, R4 ;  /* 0x000000080d047825 */ /* 0x050fe200078e0004 */
[----:B------:R-:W4:Y:S03]  /*1ebc0*/  LDG.E.128 R64, desc[UR36][R2.64] ;  /* 0x0000002402407981 */ /* 0x000f26000c1e1d00 */
[----:B---3--:R-:W-:Y:S01]  /*1ebd0*/  IMAD.WIDE.U32 R6, R13, 0x8, R6 ;  /* 0x000000080d067825 */ /* 0x008fe200078e0006 */
[----:B------:R1:W5:Y:S03]  /*1ebe0*/  LDG.E.128 R80, desc[UR36][R2.64+0x800] ;  /* 0x0008002402507981 */ /* 0x000366000c1e1d00 */
[----:B------:R-:W-:Y:S01]  /*1ebf0*/  IMAD.WIDE.U32 R4, R15, 0x10, R4 ;  /* 0x000000100f047825 */ /* 0x000fe200078e0004 */
[----:B------:R1:W5:Y:S03]  /*1ec00*/  LDG.E.128 R96, desc[UR36][R2.64+0x1000] ;  /* 0x0010002402607981 */ /* 0x000366000c1e1d00 */
[----:B--2---:R-:W-:Y:S01]  /*1ec10*/  IMAD.WIDE.U32 R8, R13, 0x8, R8 ;  /* 0x000000080d087825 */ /* 0x004fe200078e0008 */
[----:B------:R1:W5:Y:S03]  /*1ec20*/  LDG.E.128 R104, desc[UR36][R2.64+0x1800] ;  /* 0x0018002402687981 */ /* 0x000366000c1e1d00 */
[----:B------:R-:W-:Y:S01]  /*1ec30*/  IMAD.WIDE.U32 R6, R15, 0x10, R6 ;  /* 0x000000100f067825 */ /* 0x000fe200078e0006 */
[----:B------:R1:W5:Y:S03]  /*1ec40*/  LDG.E.128 R60, desc[UR36][R4.64] ;  /* 0x00000024043c7981 */ /* 0x000366000c1e1d00 */
[----:B0-----:R-:W-:Y:S01]  /*1ec50*/  IMAD.WIDE.U32 R10, R13, 0x8, R10 ;  /* 0x000000080d0a7825 */ /* 0x001fe200078e000a */
[----:B------:R1:W5:Y:S03]  /*1ec60*/  LDG.E.128 R76, desc[UR36][R4.64+0x800] ;  /* 0x00080024044c7981 */ /* 0x000366000c1e1d00 */
[C---:B------:R-:W-:Y:S01]  /*1ec70*/  IMAD.WIDE.U32 R8, R15.reuse, 0x10, R8 ;  /* 0x000000100f087825 */ /* 0x040fe200078e0008 */
[----:B------:R1:W5:Y:S03]  /*1ec80*/  LDG.E.128 R92, desc[UR36][R4.64+0x1000] ;  /* 0x00100024045c7981 */ /* 0x000366000c1e1d00 */
[----:B------:R-:W-:Y:S01]  /*1ec90*/  IMAD.WIDE.U32 R10, R15, 0x10, R10 ;  /* 0x000000100f0a7825 */ /* 0x000fe200078e000a */
[----:B------:R1:W5:Y:S04]  /*1eca0*/  LDG.E.128 R100, desc[UR36][R4.64+0x1800] ;  /* 0x0018002404647981 */ /* 0x000368000c1e1d00 */
        /* <DEDUP_REMOVED lines=11> */
[----:B------:R1:W5:Y:S01]  /*1ed60*/  LDG.E.128 R84, desc[UR36][R10.64+0x1800] ;  /* 0x001800240a547981 */ /* 0x000362000c1e1d00 */
[----:B------:R-:W-:-:S02]  /*1ed70*/  UIADD3 UR4, UPT, UPT, UR4, -0x1, URZ ;  /* 0xffffffff04047890 */ /* 0x000fc4000fffe0ff */
[----:B------:R-:W-:Y:S02]  /*1ed80*/  UISETP.GT.U32.AND UP1, UPT, UR6, URZ, UPT ;  /* 0x000000ff0600728c */ /* 0x000fe4000bf24070 */
[----:B------:R-:W-:-:S04]  /*1ed90*/  UISETP.GT.AND UP0, UPT, UR4, -0x1, UPT ;  /* 0xffffffff0400788c */ /* 0x000fc8000bf04270 */
[----:B------:R-:W-:Y:S01]  /*1eda0*/  UISETP.GT.AND.EX UP0, UPT, UR7, URZ, UP0, UP1 ;  /* 0x000000ff0700728c */ /* 0x000fe20008704310 */
[----:B------:R-:W-:Y:S01]  /*1edb0*/  IMAD.U32 R54, RZ, RZ, UR4 ;  /* 0x00000004ff367e24 */ /* 0x000fe2000f8e00ff */
[----:B------:R-:W-:Y:S02]  /*1edc0*/  BSSY.RECONVERGENT B6, `(.L_x_3205) ;  /* 0x0000015000067945 */ /* 0x000fe40003800200 */
[----:B------:R-:W-:Y:S01]  /*1edd0*/  UP2UR UR38, UPR, URZ, 0x1 ;  /* 0x00000001ff267883 */ /* 0x000fe20008000000 */
[----:B----4-:R-:W-:-:S04]  /*1ede0*/  ISETP.NE.U32.AND P0, PT, R64, UR8, PT ;  /* 0x0000000840007c0c */ /* 0x010fc8000bf05070 */
[----:B------:R-:W-:-:S13]  /*1edf0*/  ISETP.NE.AND.EX P0, PT, R65, UR9, PT, P0 ;  /* 0x0000000941007c0c */ /* 0x000fda000bf05300 */
[----:B-1----:R-:W-:Y:S05]  /*1ee00*/  @!P0 BRA `(.L_x_3206) ;  /* 0x0000000000408947 */ /* 0x002fea0003800000 */
        /* <DEDUP_REMOVED lines=15> */
[----:B--2--5:R-:W-:Y:S05]  /*1ef00*/  CALL.ABS.NOINC R2 ;  /* 0x0000000002007343 */ /* 0x024fea0003c00000 */
.L_x_3206:
[----:B------:R-:W-:Y:S05]  /*1ef10*/  BSYNC.RECONVERGENT B6 ;  /* 0x0000000000067941 */ /* 0x000fea0003800200 */
.L_x_3205:
        /* <DEDUP_REMOVED lines=21> */
.L_x_3208:
[----:B------:R-:W-:Y:S05]  /*1f070*/  BSYNC.RECONVERGENT B6 ;  /* 0x0000000000067941 */ /* 0x000fea0003800200 */
.L_x_3207:
        /* <DEDUP_REMOVED lines=26> */
.L_x_3210:
[----:B------:R-:W-:Y:S05]  /*1f220*/  BSYNC.RECONVERGENT B6 ;  /* 0x0000000000067941 */ /* 0x000fea0003800200 */
.L_x_3209:
        /* <DEDUP_REMOVED lines=11> */
[----:B------:R-:W-:-:S10]  /*1f2e0*/  IMAD.MOV.U32 R55, RZ, RZ, RZ ;  /* 0x000000ffff377224 */ /* 0x000fd400078e00ff */
        /* <DEDUP_REMOVED lines=10> */
.L_x_3238:
        /* <DEDUP_REMOVED lines=28> */
.L_x_3215:
        /* <DEDUP_REMOVED lines=8> */
.L_x_3216:
[----:B------:R-:W-:Y:S05]  /*1f5d0*/  BSYNC.RECONVERGENT B1 ;  /* 0x0000000000017941 */ /* 0x000fea0003800200 */
.L_x_3214:
        /* <DEDUP_REMOVED lines=44> */
.L_x_3218:
        /* <DEDUP_REMOVED lines=8> */
.L_x_3219:
[----:B------:R-:W-:Y:S05]  /*1f920*/  BSYNC.RECONVERGENT B1 ;  /* 0x0000000000017941 */ /* 0x000fea0003800200 */
.L_x_3217:
        /* <DEDUP_REMOVED lines=45> */
.L_x_3221:
        /* <DEDUP_REMOVED lines=8> */
.L_x_3222:
[----:B------:R-:W-:Y:S05]  /*1fc80*/  BSYNC.RECONVERGENT B1 ;  /* 0x0000000000017941 */ /* 0x000fea0003800200 */
.L_x_3220:
        /* <DEDUP_REMOVED lines=44> */
.L_x_3224:
        /* <DEDUP_REMOVED lines=8> */
.L_x_3225:
[----:B------:R-:W-:Y:S05]  /*1ffd0*/  BSYNC.RECONVERGENT B1 ;  /* 0x0000000000017941 */ /* 0x000fea0003800200 */
.L_x_3223:
        /* <DEDUP_REMOVED lines=44> */
.L_x_3227:
        /* <DEDUP_REMOVED lines=8> */
.L_x_3228:
[----:B------:R-:W-:Y:S05]  /*20320*/  BSYNC.RECONVERGENT B1 ;  /* 0x0000000000017941 */ /* 0x000fea0003800200 */
.L_x_3226:
        /* <DEDUP_REMOVED lines=45> */
.L_x_3230:
        /* <DEDUP_REMOVED lines=8> */
.L_x_3231:
[----:B------:R-:W-:Y:S05]  /*20680*/  BSYNC.RECONVERGENT B1 ;  /* 0x0000000000017941 */ /* 0x000fea0003800200 */
.L_x_3229:
        /* <DEDUP_REMOVED lines=46> */
.L_x_3233:
        /* <DEDUP_REMOVED lines=8> */
.L_x_3234:
[----:B------:R-:W-:Y:S05]  /*209f0*/  BSYNC.RECONVERGENT B1 ;  /* 0x0000000000017941 */ /* 0x000fea0003800200 */
.L_x_3232:
        /* <DEDUP_REMOVED lines=46> */
.L_x_3236:
        /* <DEDUP_REMOVED lines=8> */
.L_x_3237:
[----:B------:R-:W-:Y:S05]  /*20d60*/  BSYNC.RECONVERGENT B1 ;  /* 0x0000000000017941 */ /* 0x000fea0003800200 */
.L_x_3235:
        /* <DEDUP_REMOVED lines=15> */
[----:B------:R-:W-:Y:S01]  /*20e60*/  IMAD.IADD R5, R5, 0x1, R9 ;  /* 0x0000000105057824 */ /* 0x000fe200078e0209 */
[----:B------:R-:W-:-:S03]  /*20e70*/  MOV R9, R20 ;  /* 0x0000001400097202 */ /* 0x000fc60000000f00 */
[----:B--2---:R-:W-:Y:S02]  /*20e80*/  IMAD R5, R5, R2, RZ ;  /* 0x0000000205057224 */ /* 0x004fe400078e02ff */
[----:B------:R-:W-:-:S04]  /*20e90*/  IMAD.WIDE.U32 R8, R2, R4, R8 ;  /* 0x0000000402087225 */ /* 0x000fc800078e0008 */
[----:B------:R-:W-:Y:S02]  /*20ea0*/  IMAD R5, R3, R4, R5 ;  /* 0x0000000403057224 */ /* 0x000fe400078e0205 */
[----:B------:R-:W-:-:S03]  /*20eb0*/  IMAD.MOV.U32 R55, RZ, RZ, R8 ;  /* 0x000000ffff377224 */ /* 0x000fc600078e0008 */
[----:B------:R-:W-:Y:S01]  /*20ec0*/  IADD3 R64, PT, PT, R9, R5, RZ ;  /* 0x0000000509407210 */ /* 0x000fe20007ffe0ff */
[----:B------:R-:W-:Y:S06]  /*20ed0*/  @P0 BRA `(.L_x_3238) ;  /* 0xffffffe4002c0947 */ /* 0x000fec000383ffff */
[----:B------:R-:W-:Y:S05]  /*20ee0*/  BSYNC.RECONVERGENT B0 ;  /* 0x0000000000007941 */ /* 0x000fea0003800200 */
.L_x_3213:
[----:B------:R-:W-:-:S07]  /*20ef0*/  IADD3 R54, PT, PT, R6, 0x3, RZ ;  /* 0x0000000306367810 */ /* 0x000fce0007ffe0ff */
.L_x_3212:
        /* <DEDUP_REMOVED lines=32> */
.L_x_3241:
        /* <DEDUP_REMOVED lines=8> */
.L_x_3242:
[----:B------:R-:W-:Y:S05]  /*21180*/  BSYNC.RECONVERGENT B0 ;  /* 0x0000000000007941 */ /* 0x000fea0003800200 */
.L_x_3240:
        /* <DEDUP_REMOVED lines=43> */
.L_x_3244:
        /* <DEDUP_REMOVED lines=8> */
.L_x_3245:
[----:B------:R-:W-:Y:S05]  /*214c0*/  BSYNC.RECONVERGENT B0 ;  /* 0x0000000000007941 */ /* 0x000fea0003800200 */
.L_x_3243:
        /* <DEDUP_REMOVED lines=45> */
.L_x_3247:
        /* <DEDUP_REMOVED lines=8> */
.L_x_3248:
[----:B------:R-:W-:Y:S05]  /*21820*/  BSYNC.RECONVERGENT B0 ;  /* 0x0000000000007941 */ /* 0x000fea0003800200 */
.L_x_3246:
        /* <DEDUP_REMOVED lines=45> */
.L_x_3250:
        /* <DEDUP_REMOVED lines=8> */
.L_x_3251:
[----:B------:R-:W-:Y:S05]  /*21b80*/  BSYNC.RECONVERGENT B0 ;  /* 0x0000000000007941 */ /* 0x000fea0003800200 */
.L_x_3249:
[----:B------:R-:W0:Y:S01]  /*21b90*/  LDC.64 R2, c[0x0][0x3b0] ;  /* 0x0000ec00ff027b82 */ /* 0x000e220000000a00 */
[----:B------:R-:W-:-:S04]  /*21ba0*/  VIADD R5, R54, 0xfffffffd ;  /* 0xfffffffd36057836 */ /* 0x000fc80000000000 */
        /* <DEDUP_REMOVED lines=17> */
.L_x_3239:
        /* <DEDUP_REMOVED lines=32> */
.L_x_3254:
        /* <DEDUP_REMOVED lines=8> */
.L_x_3255:
[----:B------:R-:W-:Y:S05]  /*21f40*/  BSYNC.RECONVERGENT B0 ;  /* 0x0000000000007941 */ /* 0x000fea0003800200 */
.L_x_3253:
        /* <DEDUP_REMOVED lines=43> */
.L_x_3257:
        /* <DEDUP_REMOVED lines=8> */
.L_x_3258:
[----:B------:R-:W-:Y:S05]  /*22280*/  BSYNC.RECONVERGENT B0 ;  /* 0x0000000000007941 */ /* 0x000fea0003800200 */
.L_x_3256:
        /* <DEDUP_REMOVED lines=19> */
.L_x_3252:
        /* <DEDUP_REMOVED lines=23> */
[----:B------:R-:W-:Y:S02]  /*22530*/  IMAD R3, R2, R5, R60 ;  /* 0x0000000502037224 */ /* 0x000fe400078e023c */
[----:B------:R-:W-:-:S03]  /*22540*/  HFMA2 R5, -RZ, RZ, 0, 0 ;  /* 0x00000000ff057431 */ /* 0x000fc600000001ff */
[----:B------:R-:W-:-:S13]  /*22550*/  ISETP.GE.U32.AND P0, PT, R3, R2, PT ;  /* 0x000000020300720c */ /* 0x000fda0003f06070 */
[----:B------:R-:W-:-:S05]  /*22560*/  @P0 IMAD.IADD R3, R3, 0x1, -R2 ;  /* 0x0000000103030824 */ /* 0x000fca00078e0a02 */
[----:B------:R-:W-:-:S13]  /*22570*/  ISETP.GE.U32.AND P0, PT, R3, R2, PT ;  /* 0x000000020300720c */ /* 0x000fda0003f06070 */
[----:B------:R-:W-:Y:S02]  /*22580*/  @P0 IADD3 R3, PT, PT, -R2, R3, RZ ;  /* 0x0000000302030210 */ /* 0x000fe40007ffe1ff */
[----:B------:R-:W-:-:S05]  /*22590*/  @!P1 LOP3.LUT R3, RZ, R2, RZ, 0x33, !PT ;  /* 0x00000002ff039212 */ /* 0x000fca00078e33ff */
[----:B------:R-:W-:Y:S01]  /*225a0*/  IMAD.MOV.U32 R4, RZ, RZ, R3 ;  /* 0x000000ffff047224 */ /* 0x000fe200078e0003 */
[----:B------:R-:W-:Y:S06]  /*225b0*/  BRA `(.L_x_3261) ;  /* 0x0000000000187947 */ /* 0x000fec0003800000 */
.L_x_3260:
[----:B------:R-:W-:Y:S01]  /*225c0*/  IMAD.MOV.U32 R0, RZ, RZ, R3 ;  /* 0x000000ffff007224 */ /* 0x000fe200078e0003 */
[----:B------:R-:W-:Y:S01]  /*225d0*/  MOV R15, R60 ;  /* 0x0000003c000f7202 */ /* 0x000fe20000000f00 */
[----:B------:R-:W-:Y:S01]  /*225e0*/  IMAD.MOV.U32 R6, RZ, RZ, R61 ;  /* 0x000000ffff067224 */ /* 0x000fe200078e003d */
[----:B------:R-:W-:-:S07]  /*225f0*/  MOV R3, 0x22610 ;  /* 0x0002261000037802 */ /* 0x000fce0000000f00 */
[----:B------:R-:W-:Y:S05]  /*22600*/  CALL.REL.NOINC `($__internal_9_$__cuda_sm20_rem_s64) ;  /* 0x000001a400c87944 */ /* 0x000fea0003c00000 */
[----:B------:R-:W-:-:S07]  /*22610*/  MOV R5, R0 ;  /* 0x0000000000057202 */ /* 0x000fce0000000f00 */
.L_x_3261:
[----:B------:R-:W-:Y:S05]  /*22620*/  BSYNC.RECONVERGENT B0 ;  /* 0x0000000000007941 */ /* 0x000fea0003800200 */
.L_x_3259:
        /* <DEDUP_REMOVED lines=10> */
.L_x_3211:
        /* <DEDUP_REMOVED lines=17> */
.L_x_3266:
        /* <DEDUP_REMOVED lines=22> */
.L_x_3265:
[----:B------:R-:W-:Y:S05]  /*22940*/  BSYNC.RECONVERGENT B7 ;  /* 0x0000000000077941 */ /* 0x000fea0003800200 */
.L_x_3264:
[----:B------:R-:W-:-:S05]  /*22950*/  IADD3 R16, P0, PT, R16, 0x8, RZ ;  /* 0x0000000810107810 */ /* 0x000fca0007f1e0ff */
[----:B------:R-:W-:Y:S01]  /*22960*/  IMAD.X R17, RZ, RZ, R17, P0 ;  /* 0x000000ffff117224 */ /* 0x000fe200000e0611 */
[----:B------:R-:W-:-:S04]  /*22970*/  ISETP.GE.U32.AND P0, PT, R16, R23, PT ;  /* 0x000000171000720c */ /* 0x000fc80003f06070 */
[----:B------:R-:W-:-:S13]  /*22980*/  ISETP.GE.U32.AND.EX P0, PT, R17, R55, PT, P0 ;  /* 0x000000371100720c */ /* 0x000fda0003f06100 */
[----:B------:R-:W-:Y:S05]  /*22990*/  @!P0 BRA `(.L_x_3266) ;  /* 0xfffffffc00908947 */ /* 0x000fea000383ffff */
.L_x_3263:
[----:B------:R-:W-:Y:S05]  /*229a0*/  BSYNC.RECONVERGENT B6 ;  /* 0x0000000000067941 */ /* 0x000fea0003800200 */
.L_x_3262:
        /* <DEDUP_REMOVED lines=21> */
.L_x_3268:
[----:B------:R-:W-:Y:S05]  /*22b00*/  BSYNC.RECONVERGENT B6 ;  /* 0x0000000000067941 */ /* 0x000fea0003800200 */
.L_x_3267:
        /* <DEDUP_REMOVED lines=21> */
.L_x_3270:
[----:B------:R-:W-:Y:S05]  /*22c60*/  BSYNC.RECONVERGENT B6 ;  /* 0x0000000000067941 */ /* 0x000fea0003800200 */
.L_x_3269:
        /* <DEDUP_REMOVED lines=26> */
.L_x_3272:
[----:B------:R-:W-:Y:S05]  /*22e10*/  BSYNC.RECONVERGENT B6 ;  /* 0x0000000000067941 */ /* 0x000fea0003800200 */
.L_x_3271:
[----:B------:R-:W0:Y:S01]  /*22e20*/  LDC R6, c[0x0][0x3a0] ;  /* 0x0000e800ff067b82 */ /* 0x000e220000000800 */
[----:B------:R-:W1:Y:S01]  /*22e30*/  LDCU.64 UR4, c[0x0][0x398] ;  /* 0x00007300ff0477ac */ /* 0x000e620008000a00 */
[----:B------:R-:W-:Y:S01]  /*22e40*/  CS2R R52, SRZ ;  /* 0x0000000000347805 */ /* 0x000fe2000001ff00 */
[----:B------:R-:W-:Y:S01]  /*22e50*/  UISETP.NE.AND UP0, UPT, UR38, URZ, UPT ;  /* 0x000000ff2600728c */ /* 0x000fe2000bf05270 */
[----:B-1----:R-:W-:Y:S02]  /*22e60*/  IMAD R3, R59, UR4, RZ ;  /* 0x000000043b037c24 */ /* 0x002fe4000f8e02ff */
[----:B------:R-:W-:Y:S01]  /*22e70*/  IMAD.WIDE.U32 R54, R58, UR4, RZ ;  /* 0x000000043a367c25 */ /* 0x000fe2000f8e00ff */
[----:B0-----:R-:W-:-:S03]  /*22e80*/  IADD3 R16, PT, PT, R6, -0x1, RZ ;  /* 0xffffffff06107810 */ /* 0x001fc60007ffe0ff */
[----:B------:R-:W-:Y:S01]  /*22e90*/  IMAD R3, R58, UR5, R3 ;  /* 0x000000053a037c24 */ /* 0x000fe2000f8e0203 */
[----:B------:R-:W-:Y:S01]  /*22ea0*/  LOP3.LUT R59, R6, 0x3, RZ, 0xc0, !PT ;  /* 0x00000003063b7812 */ /* 0x000fe200078ec0ff */
[----:B------:R-:W-:Y:S06]  /*22eb0*/  BRA.U !UP0, `(.L_x_3273) ;  /* 0x0000003108ac7547 */ /* 0x000fec000b800000 */
[----:B------:R-:W-:Y:S01]  /*22ec0*/  ISETP.GE.U32.AND P0, PT, R16, 0x7, PT ;  /* 0x000000071000780c */ /* 0x000fe20003f06070 */
[----:B------:R-:W-:Y:S01]  /*22ed0*/  IMAD.IADD R17, R55, 0x1, R3 ;  /* 0x0000000137117824 */ /* 0x000fe200078e0203 */
[----:B------:R-:W-:Y:S02]  /*22ee0*/  CS2R R52, SRZ ;  /* 0x0000000000347805 */ /* 0x000fe4000001ff00 */
[----:B------:R-:W-:-:S09]  /*22ef0*/  MOV R55, R16 ;  /* 0x0000001000377202 */ /* 0x000fd20000000f00 */
[----:B------:R-:W-:Y:S05]  /*22f00*/  @!P0 BRA `(.L_x_3274) ;  /* 0x0000001800d08947 */ /* 0x000fea0003800000 */
[C---:B------:R-:W-:Y:S01]  /*22f10*/  LOP3.LUT R7, R6.reuse, 0xfffffff8, RZ, 0xc0, !PT ;  /* 0xfffffff806077812 */ /* 0x040fe200078ec0ff */
[----:B------:R-:W-:Y:S01]  /*22f20*/  BSSY.RECONVERGENT B0, `(.L_x_3275) ;  /* 0x00001b1000007945 */ /* 0x000fe20003800200 */
[----:B------:R-:W-:Y:S01]  /*22f30*/  VIADD R6, R6, 0xfffffffc ;  /* 0xfffffffc06067836 */ /* 0x000fe20000000000 */
[----:B------:R-:W-:Y:S02]  /*22f40*/  CS2R R52, SRZ ;  /* 0x0000000000347805 */ /* 0x000fe4000001ff00 */
[----:B------:R-:W-:-:S07]  /*22f50*/  IADD3 R7, PT, PT, -R7, RZ, RZ ;  /* 0x000000ff07077210 */ /* 0x000fce0007ffe1ff */
.L_x_3300:
        /* <DEDUP_REMOVED lines=28> */
.L_x_3277:
        /* <DEDUP_REMOVED lines=8> */
.L_x_3278:
[----:B------:R-:W-:Y:S05]  /*231a0*/  BSYNC.RECONVERGENT B1 ;  /* 0x0000000000017941 */ /* 0x000fea0003800200 */
.L_x_3276:
        /* <DEDUP_REMOVED lines=43> */
.L_x_3280:
        /* <DEDUP_REMOVED lines=8> */
.L_x_3281:
[----:B------:R-:W-:Y:S05]  /*234e0*/  BSYNC.RECONVERGENT B1 ;  /* 0x0000000000017941 */ /* 0x000fea0003800200 */
.L_x_3279:
        /* <DEDUP_REMOVED lines=44> */
.L_x_3283:
        /* <DEDUP_REMOVED lines=8> */
.L_x_3284:
[----:B------:R-:W-:Y:S05]  /*23830*/  BSYNC.RECONVERGENT B1 ;  /* 0x0000000000017941 */ /* 0x000fea0003800200 */
.L_x_3282:
        /* <DEDUP_REMOVED lines=43> */
.L_x_3286:
        /* <DEDUP_REMOVED lines=8> */
.L_x_3287:
[----:B------:R-:W-:Y:S05]  /*23b70*/  BSYNC.RECONVERGENT B1 ;  /* 0x0000000000017941 */ /* 0x000fea0003800200 */
.L_x_3285:
        /* <DEDUP_REMOVED lines=44> */
.L_x_3289:
        /* <DEDUP_REMOVED lines=8> */
.L_x_3290:
[----:B------:R-:W-:Y:S05]  /*23ec0*/  BSYNC.RECONVERGENT B1 ;  /* 0x0000000000017941 */ /* 0x000fea0003800200 */
.L_x_3288:
        /* <DEDUP_REMOVED lines=44> */
.L_x_3292:
        /* <DEDUP_REMOVED lines=8> */
.L_x_3293:
[----:B------:R-:W-:Y:S05]  /*24210*/  BSYNC.RECONVERGENT B1 ;  /* 0x0000000000017941 */ /* 0x000fea0003800200 */
.L_x_3291:
        /* <DEDUP_REMOVED lines=45> */
.L_x_3295:
        /* <DEDUP_REMOVED lines=8> */
.L_x_3296:
[----:B------:R-:W-:Y:S05]  /*24570*/  BSYNC.RECONVERGENT B1 ;  /* 0x0000000000017941 */ /* 0x000fea0003800200 */
.L_x_3294:
        /* <DEDUP_REMOVED lines=45> */
.L_x_3298:
        /* <DEDUP_REMOVED lines=8> */
.L_x_3299:
[----:B------:R-:W-:Y:S05]  /*248d0*/  BSYNC.RECONVERGENT B1 ;  /* 0x0000000000017941 */ /* 0x000fea0003800200 */
.L_x_3297:
        /* <DEDUP_REMOVED lines=22> */
.L_x_3275:
[----:B------:R-:W-:-:S07]  /*24a40*/  IADD3 R55, PT, PT, R6, 0x3, RZ ;  /* 0x0000000306377810 */ /* 0x000fce0007ffe0ff */
.L_x_3274:
        /* <DEDUP_REMOVED lines=32> */
.L_x_3303:
        /* <DEDUP_REMOVED lines=8> */
.L_x_3304:
[----:B------:R-:W-:Y:S05]  /*24cd0*/  BSYNC.RECONVERGENT B0 ;  /* 0x0000000000007941 */ /* 0x000fea0003800200 */
.L_x_3302:
        /* <DEDUP_REMOVED lines=43> */
.L_x_3306:
        /* <DEDUP_REMOVED lines=8> */
.L_x_3307:
[----:B------:R-:W-:Y:S05]  /*25010*/  BSYNC.RECONVERGENT B0 ;  /* 0x0000000000007941 */ /* 0x000fea0003800200 */
.L_x_3305:
        /* <DEDUP_REMOVED lines=44> */
.L_x_3309:
        /* <DEDUP_REMOVED lines=8> */
.L_x_3310:
[----:B------:R-:W-:Y:S05]  /*25360*/  BSYNC.RECONVERGENT B0 ;  /* 0x0000000000007941 */ /* 0x000fea0003800200 */
.L_x_3308:
        /* <DEDUP_REMOVED lines=44> */
.L_x_3312:
        /* <DEDUP_REMOVED lines=8> */
.L_x_3313:
[----:B------:R-:W-:Y:S05]  /*256b0*/  BSYNC.RECONVERGENT B0 ;  /* 0x0000000000007941 */ /* 0x000fea0003800200 */
.L_x_3311:
        /* <DEDUP_REMOVED lines=17> */
.L_x_3301:
        /* <DEDUP_REMOVED lines=31> */
.L_x_3316:
        /* <DEDUP_REMOVED lines=8> */
.L_x_3317:
[----:B------:R-:W-:Y:S05]  /*25a40*/  BSYNC.RECONVERGENT B0 ;  /* 0x0000000000007941 */ /* 0x000fea0003800200 */
.L_x_3315:
        /* <DEDUP_REMOVED lines=43> */
.L_x_3319:
        /* <DEDUP_REMOVED lines=8> */
.L_x_3320:
[----:B------:R-:W-:Y:S05]  /*25d80*/  BSYNC.RECONVERGENT B0 ;  /* 0x0000000000007941 */ /* 0x000fea0003800200 */
.L_x_3318:
        /* <DEDUP_REMOVED lines=17> */
.L_x_3314:
        /* <DEDUP_REMOVED lines=31> */
.L_x_3322:
[----:B------:R-:W-:Y:S01]  /*26090*/  IMAD.MOV.U32 R0, RZ, RZ, R3 ;  /* 0x000000ffff007224 */ /* 0x000fe200078e0003 */
[----:B------:R-:W-:Y:S01]  /*260a0*/  MOV R15, R54 ;  /* 0x00000036000f7202 */ /* 0x000fe20000000f00 */
[----:B------:R-:W-:Y:S01]  /*260b0*/  IMAD.MOV.U32 R6, RZ, RZ, R17 ;  /* 0x000000ffff067224 */ /* 0x000fe200078e0011 */
[----:B------:R-:W-:-:S07]  /*260c0*/  MOV R3, 0x260e0 ;  /* 0x000260e000037802 */ /* 0x000fce0000000f00 */
[----:B------:R-:W-:Y:S05]  /*260d0*/  CALL.REL.NOINC `($__internal_9_$__cuda_sm20_rem_s64) ;  /* 0x0000016c00147944 */ /* 0x000fea0003c00000 */
[----:B------:R-:W-:-:S07]  /*260e0*/  MOV R5, R0 ;  /* 0x0000000000057202 */ /* 0x000fce0000000f00 */
.L_x_3323:
[----:B------:R-:W-:Y:S05]  /*260f0*/  BSYNC.RECONVERGENT B0 ;  /* 0x0000000000007941 */ /* 0x000fea0003800200 */
.L_x_3321:
[----:B------:R-:W0:Y:S02]  /*26100*/  LDC.64 R2, c[0x0][0x3b0] ;  /* 0x0000ec00ff027b82 */ /* 0x000e240000000a00 */
[----:B0-----:R-:W-:-:S06]  /*26110*/  IMAD.WIDE.U32 R2, R55, 0x8, R2 ;  /* 0x0000000837027825 */ /* 0x001fcc00078e0002 */
[----:B------:R-:W2:Y:S02]  /*26120*/  LDG.E.64 R2, desc[UR36][R2.64] ;  /* 0x0000002402027981 */ /* 0x000ea4000c1e1b00 */
[----:B--2---:R-:W-:Y:S02]  /*26130*/  IMAD R5, R5, R2, RZ ;  /* 0x0000000205057224 */ /* 0x004fe400078e02ff */
[----:B------:R-:W-:-:S04]  /*26140*/  IMAD.WIDE.U32 R52, R2, R4, R52 ;  /* 0x0000000402347225 */ /* 0x000fc800078e0034 */
[----:B------:R-:W-:-:S04]  /*26150*/  IMAD R5, R3, R4, R5 ;  /* 0x0000000403057224 */ /* 0x000fc800078e0205 */
[----:B------:R-:W-:-:S07]  /*26160*/  IMAD.IADD R53, R53, 0x1, R5 ;  /* 0x0000000135357824 */ /* 0x000fce00078e0205 */
.L_x_3273:
        /* <DEDUP_REMOVED lines=17> */
.L_x_3328:
        /* <DEDUP_REMOVED lines=22> */
.L_x_3327:
[----:B------:R-:W-:Y:S05]  /*263e0*/  BSYNC.RECONVERGENT B7 ;  /* 0x0000000000077941 */ /* 0x000fea0003800200 */
.L_x_3326:
[----:B------:R-:W-:-:S04]  /*263f0*/  IADD3 R18, P0, PT, R18, 0x8, RZ ;  /* 0x0000000812127810 */ /* 0x000fc80007f1e0ff */
[----:B------:R-:W-:Y:S02]  /*26400*/  IADD3.X R19, PT, PT, RZ, R19, RZ, P0, !PT ;  /* 0x00000013ff137210 */ /* 0x000fe400007fe4ff */
[----:B------:R-:W-:-:S04]  /*26410*/  ISETP.GE.U32.AND P0, PT, R18, R17, PT ;  /* 0x000000111200720c */ /* 0x000fc80003f06070 */
[----:B------:R-:W-:-:S13]  /*26420*/  ISETP.GE.U32.AND.EX P0, PT, R19, R53, PT, P0 ;  /* 0x000000351300720c */ /* 0x000fda0003f06100 */
[----:B------:R-:W-:Y:S05]  /*26430*/  @!P0 BRA `(.L_x_3328) ;  /* 0xfffffffc00908947 */ /* 0x000fea000383ffff */
.L_x_3325:
[----:B------:R-:W-:Y:S05]  /*26440*/  BSYNC.RECONVERGENT B6 ;  /* 0x0000000000067941 */ /* 0x000fea0003800200 */
.L_x_3324:
        /* <DEDUP_REMOVED lines=21> */
.L_x_3330:
[----:B------:R-:W-:Y:S05]  /*265a0*/  BSYNC.RECONVERGENT B6 ;  /* 0x0000000000067941 */ /* 0x000fea0003800200 */
.L_x_3329:
        /* <DEDUP_REMOVED lines=21> */
.L_x_3332:
[----:B------:R-:W-:Y:S05]  /*26700*/  BSYNC.RECONVERGENT B6 ;  /* 0x0000000000067941 */ /* 0x000fea0003800200 */
.L_x_3331:
        /* <DEDUP_REMOVED lines=26> */
.L_x_3334:
[----:B------:R-:W-:Y:S05]  /*268b0*/  BSYNC.RECONVERGENT B6 ;  /* 0x0000000000067941 */ /* 0x000fea0003800200 */
.L_x_3333:
[----:B------:R-:W0:Y:S01]  /*268c0*/  LDC R14, c[0x0][0x3a0] ;  /* 0x0000e800ff0e7b82 */ /* 0x000e220000000800 */
[----:B------:R-:W1:Y:S01]  /*268d0*/  LDCU.64 UR4, c[0x0][0x398] ;  /* 0x00007300ff0477ac */ /* 0x000e620008000a00 */
[----:B------:R-:W-:Y:S02]  /*268e0*/  HFMA2 R17, -RZ, RZ, 0, 0 ;  /* 0x00000000ff117431 */ /* 0x000fe400000001ff */
[----:B------:R-:W-:Y:S01]  /*268f0*/  VIADD R53, R59, 0xffffffff ;  /* 0xffffffff3b357836 */ /* 0x000fe20000000000 */
[----:B------:R-:W-:Y:S01]  /*26900*/  UISETP.NE.AND UP0, UPT, UR38, URZ, UPT ;  /* 0x000000ff2600728c */ /* 0x000fe2000bf05270 */
[----:B------:R-:W-:Y:S02]  /*26910*/  IMAD.MOV.U32 R36, RZ, RZ, RZ ;  /* 0x000000ffff247224 */ /* 0x000fe400078e00ff */
[----:B-1----:R-:W-:Y:S02]  /*26920*/  IMAD R5, R69, UR4, RZ ;  /* 0x0000000445057c24 */ /* 0x002fe4000f8e02ff */
[----:B------:R-:W-:Y:S01]  /*26930*/  IMAD.WIDE.U32 R2, R68, UR4, RZ ;  /* 0x0000000444027c25 */ /* 0x000fe2000f8e00ff */
[----:B0-----:R-:W-:-:S03]  /*26940*/  LOP3.LUT R54, R14, 0x7, RZ, 0xc0, !PT ;  /* 0x000000070e367812 */ /* 0x001fc600078ec0ff */
[----:B------:R-:W-:Y:S01]  /*26950*/  IMAD R5, R68, UR5, R5 ;  /* 0x0000000544057c24 */ /* 0x000fe2000f8e0205 */
[----:B------:R-:W-:Y:S06]  /*26960*/  BRA.U !UP0, `(.L_x_3335) ;  /* 0x0000003108d87547 */ /* 0x000fec000b800000 */
[----:B------:R-:W-:Y:S01]  /*26970*/  ISETP.GE.U32.AND P0, PT, R16, 0x7, PT ;  /* 0x000000071000780c */ /* 0x000fe20003f06070 */
[----:B------:R-:W-:Y:S01]  /*26980*/  IMAD.MOV.U32 R15, RZ, RZ, R2 ;  /* 0x000000ffff0f7224 */ /* 0x000fe200078e0002 */
[----:B------:R-:W-:Y:S01]  /*26990*/  IADD3 R6, PT, PT, R3, R5, RZ ;  /* 0x0000000503067210 */ /* 0x000fe20007ffe0ff */
[----:B------:R-:W-:Y:S01]  /*269a0*/  IMAD.MOV.U32 R36, RZ, RZ, RZ ;  /* 0x000000ffff247224 */ /* 0x000fe200078e00ff */
[----:B------:R-:W-:Y:S02]  /*269b0*/  MOV R17, RZ ;  /* 0x000000ff00117202 */ /* 0x000fe40000000f00 */
[----:B------:R-:W-:-:S07]  /*269c0*/  MOV R7, R16 ;  /* 0x0000001000077202 */ /* 0x000fce0000000f00 */
[----:B------:R-:W-:Y:S05]  /*269d0*/  @!P0 BRA `(.L_x_3336) ;  /* 0x0000001800dc8947 */ /* 0x000fea0003800000 */
[C---:B------:R-:W-:Y:S01]  /*269e0*/  LOP3.LUT R7, R14.reuse, 0xfffffff8, RZ, 0xc0, !PT ;  /* 0xfffffff80e077812 */ /* 0x040fe200078ec0ff */
[----:B------:R-:W-:Y:S01]  /*269f0*/  BSSY.RECONVERGENT B0, `(.L_x_3337) ;  /* 0x00001b4000007945 */ /* 0x000fe20003800200 */
[----:B------:R-:W-:Y:S01]  /*26a00*/  VIADD R14, R14, 0xfffffffc ;  /* 0xfffffffc0e0e7836 */ /* 0x000fe20000000000 */
[----:B------:R-:W-:Y:S01]  /*26a10*/  MOV R17, RZ ;  /* 0x000000ff00117202 */ /* 0x000fe20000000f00 */
[----:B------:R-:W-:Y:S01]  /*26a20*/  IMAD.MOV.U32 R36, RZ, RZ, RZ ;  /* 0x000000ffff247224 */ /* 0x000fe200078e00ff */
[----:B------:R-:W-:-:S07]  /*26a30*/  IADD3 R7, PT, PT, -R7, RZ, RZ ;  /* 0x000000ff07077210 */ /* 0x000fce0007ffe1ff */
.L_x_3362:
        /* <DEDUP_REMOVED lines=28> */
.L_x_3339:
        /* <DEDUP_REMOVED lines=8> */
.L_x_3340:
[----:B------:R-:W-:Y:S05]  /*26c80*/  BSYNC.RECONVERGENT B1 ;  /* 0x0000000000017941 */ /* 0x000fea0003800200 */
.L_x_3338:
        /* <DEDUP_REMOVED lines=45> */
.L_x_3342:
        /* <DEDUP_REMOVED lines=8> */
.L_x_3343:
[----:B------:R-:W-:Y:S05]  /*26fe0*/  BSYNC.RECONVERGENT B1 ;  /* 0x0000000000017941 */ /* 0x000fea0003800200 */
.L_x_3341:
        /* <DEDUP_REMOVED lines=44> */
.L_x_3345:
        /* <DEDUP_REMOVED lines=8> */
.L_x_3346:
[----:B------:R-:W-:Y:S05]  /*27330*/  BSYNC.RECONVERGENT B1 ;  /* 0x0000000000017941 */ /* 0x000fea0003800200 */
.L_x_3344:
        /* <DEDUP_REMOVED lines=44> */
.L_x_3348:
        /* <DEDUP_REMOVED lines=8> */
.L_x_3349:
[----:B------:R-:W-:Y:S05]  /*27680*/  BSYNC.RECONVERGENT B1 ;  /* 0x0000000000017941 */ /* 0x000fea0003800200 */
.L_x_3347:
        /* <DEDUP_REMOVED lines=44> */
.L_x_3351:
        /* <DEDUP_REMOVED lines=8> */
.L_x_3352:
[----:B------:R-:W-:Y:S05]  /*279d0*/  BSYNC.RECONVERGENT B1 ;  /* 0x0000000000017941 */ /* 0x000fea0003800200 */
.L_x_3350:
        /* <DEDUP_REMOVED lines=44> */
.L_x_3354:
        /* <DEDUP_REMOVED lines=8> */
.L_x_3355:
[----:B------:R-:W-:Y:S05]  /*27d20*/  BSYNC.RECONVERGENT B1 ;  /* 0x0000000000017941 */ /* 0x000fea0003800200 */
.L_x_3353:
        /* <DEDUP_REMOVED lines=44> */
.L_x_3357:
        /* <DEDUP_REMOVED lines=8> */
.L_x_3358:
[----:B------:R-:W-:Y:S05]  /*28070*/  BSYNC.RECONVERGENT B1 ;  /* 0x0000000000017941 */ /* 0x000fea0003800200 */
.L_x_3356:
        /* <DEDUP_REMOVED lines=44> */
.L_x_3360:
        /* <DEDUP_REMOVED lines=8> */
.L_x_3361:
[----:B------:R-:W-:Y:S05]  /*283c0*/  BSYNC.RECONVERGENT B1 ;  /* 0x0000000000017941 */ /* 0x000fea0003800200 */
.L_x_3359:
        /* <DEDUP_REMOVED lines=23> */
.L_x_3337:
[----:B------:R-:W-:-:S07]  /*28540*/  IADD3 R7, PT, PT, R14, 0x3, RZ ;  /* 0x000000030e077810 */ /* 0x000fce0007ffe0ff */
.L_x_3336:
        /* <DEDUP_REMOVED lines=31> */
.L_x_3365:
        /* <DEDUP_REMOVED lines=8> */
.L_x_3366:
[----:B------:R-:W-:Y:S05]  /*287c0*/  BSYNC.RECONVERGENT B0 ;  /* 0x0000000000007941 */ /* 0x000fea0003800200 */
.L_x_3364:
        /* <DEDUP_REMOVED lines=45> */
.L_x_3368:
        /* <DEDUP_REMOVED lines=8> */
.L_x_3369:
[----:B------:R-:W-:Y:S05]  /*28b20*/  BSYNC.RECONVERGENT B0 ;  /* 0x0000000000007941 */ /* 0x000fea0003800200 */
.L_x_3367:
        /* <DEDUP_REMOVED lines=44> */
.L_x_3371:
        /* <DEDUP_REMOVED lines=8> */
.L_x_3372:
[----:B------:R-:W-:Y:S05]  /*28e70*/  BSYNC.RECONVERGENT B0 ;  /* 0x0000000000007941 */ /* 0x000fea0003800200 */
.L_x_3370:
        /* <DEDUP_REMOVED lines=44> */
.L_x_3374:
        /* <DEDUP_REMOVED lines=8> */
.L_x_3375:
[----:B------:R-:W-:Y:S05]  /*291c0*/  BSYNC.RECONVERGENT B0 ;  /* 0x0000000000007941 */ /* 0x000fea0003800200 */
.L_x_3373:
        /* <DEDUP_REMOVED lines=18> */
.L_x_3363:
        /* <DEDUP_REMOVED lines=31> */
.L_x_3378:
        /* <DEDUP_REMOVED lines=8> */
.L_x_3379:
[----:B------:R-:W-:Y:S05]  /*29560*/  BSYNC.RECONVERGENT B0 ;  /* 0x0000000000007941 */ /* 0x000fea0003800200 */
.L_x_3377:
        /* <DEDUP_REMOVED lines=45> */
.L_x_3381:
        /* <DEDUP_REMOVED lines=8> */
.L_x_3382:
[----:B------:R-:W-:Y:S05]  /*298c0*/  BSYNC.RECONVERGENT B0 ;  /* 0x0000000000007941 */ /* 0x000fea0003800200 */
.L_x_3380:
        /* <DEDUP_REMOVED lines=18> */
.L_x_3376:
        /* <DEDUP_REMOVED lines=31> */
.L_x_3384:
[----:B------:R-:W-:Y:S01]  /*29be0*/  IMAD.MOV.U32 R0, RZ, RZ, R3 ;  /* 0x000000ffff007224 */ /* 0x000fe200078e0003 */
[----:B------:R-:W-:-:S07]  /*29bf0*/  MOV R3, 0x29c10 ;  /* 0x00029c1000037802 */ /* 0x000fce0000000f00 */
[----:B------:R-:W-:Y:S05]  /*29c00*/  CALL.REL.NOINC `($__internal_9_$__cuda_sm20_rem_s64) ;  /* 0x0000013000487944 */ /* 0x000fea0003c00000 */
[----:B------:R-:W-:-:S07]  /*29c10*/  MOV R5, R0 ;  /* 0x0000000000057202 */ /* 0x000fce0000000f00 */
.L_x_3385:
[----:B------:R-:W-:Y:S05]  /*29c20*/  BSYNC.RECONVERGENT B0 ;  /* 0x0000000000007941 */ /* 0x000fea0003800200 */
.L_x_3383:
        /* <DEDUP_REMOVED lines=10> */
.L_x_3335:
        /* <DEDUP_REMOVED lines=15> */
.L_x_3390:
        /* <DEDUP_REMOVED lines=22> */
.L_x_3389:
[----:B------:R-:W-:Y:S05]  /*29f20*/  BSYNC.RECONVERGENT B7 ;  /* 0x0000000000077941 */ /* 0x000fea0003800200 */
.L_x_3388:
[----:B------:R-:W-:-:S05]  /*29f30*/  IADD3 R18, P0, PT, R18, 0x8, RZ ;  /* 0x0000000812127810 */ /* 0x000fca0007f1e0ff */
[----:B------:R-:W-:Y:S01]  /*29f40*/  IMAD.X R19, RZ, RZ, R19, P0 ;  /* 0x000000ffff137224 */ /* 0x000fe200000e0613 */
[----:B------:R-:W-:-:S04]  /*29f50*/  ISETP.GE.U32.AND P0, PT, R18, R23, PT ;  /* 0x000000171200720c */ /* 0x000fc80003f06070 */
[----:B------:R-:W-:-:S13]  /*29f60*/  ISETP.GE.U32.AND.EX P0, PT, R19, R22, PT, P0 ;  /* 0x000000161300720c */ /* 0x000fda0003f06100 */
[----:B------:R-:W-:Y:S05]  /*29f70*/  @!P0 BRA `(.L_x_3390) ;  /* 0xfffffffc00908947 */ /* 0x000fea000383ffff */
.L_x_3387:
[----:B------:R-:W-:Y:S05]  /*29f80*/  BSYNC.RECONVERGENT B6 ;  /* 0x0000000000067941 */ /* 0x000fea0003800200 */
.L_x_3386:
        /* <DEDUP_REMOVED lines=21> */
.L_x_3392:
[----:B------:R-:W-:Y:S05]  /*2a0e0*/  BSYNC.RECONVERGENT B6 ;  /* 0x0000000000067941 */ /* 0x000fea0003800200 */
.L_x_3391:
        /* <DEDUP_REMOVED lines=21> */
.L_x_3394:
[----:B------:R-:W-:Y:S05]  /*2a240*/  BSYNC.RECONVERGENT B6 ;  /* 0x0000000000067941 */ /* 0x000fea0003800200 */
.L_x_3393:
        /* <DEDUP_REMOVED lines=26> */
.L_x_3396:
[----:B------:R-:W-:Y:S05]  /*2a3f0*/  BSYNC.RECONVERGENT B6 ;  /* 0x0000000000067941 */ /* 0x000fea0003800200 */
.L_x_3395:
        /* <DEDUP_REMOVED lines=23> */
.L_x_3424:
        /* <DEDUP_REMOVED lines=28> */
.L_x_3401:
        /* <DEDUP_REMOVED lines=8> */
.L_x_3402:
[----:B------:R-:W-:Y:S05]  /*2a7b0*/  BSYNC.RECONVERGENT B1 ;  /* 0x0000000000017941 */ /* 0x000fea0003800200 */
.L_x_3400:
        /* <DEDUP_REMOVED lines=11> */
[----:B------:R-:W-:Y:S01]  /*2a870*/  IMAD.WIDE.U32 R8, R18, R13, R24 ;  /* 0x0000000d12087225 */ /* 0x000fe200078e0018 */
[----:B------:R-:W-:-:S03]  /*2a880*/  MOV R25, R14 ;  /* 0x0000000e00197202 */ /* 0x000fc60000000f00 */
[----:B------:R-:W-:Y:S02]  /*2a890*/  IMAD R11, R11, R18, RZ ;  /* 0x000000120b0b7224 */ /* 0x000fe400078e02ff */
[----:B------:R-:W-:Y:S02]  /*2a8a0*/  IMAD.MOV.U32 R24, RZ, RZ, R7 ;  /* 0x000000ffff187224 */ /* 0x000fe400078e0007 */
        /* <DEDUP_REMOVED lines=29> */
.L_x_3404:
        /* <DEDUP_REMOVED lines=8> */
.L_x_3405:
[----:B------:R-:W-:Y:S05]  /*2ab00*/  BSYNC.RECONVERGENT B1 ;  /* 0x0000000000017941 */ /* 0x000fea0003800200 */
.L_x_3403:
        /* <DEDUP_REMOVED lines=44> */
.L_x_3407:
        /* <DEDUP_REMOVED lines=8> */
.L_x_3408:
[----:B------:R-:W-:Y:S05]  /*2ae50*/  BSYNC.RECONVERGENT B1 ;  /* 0x0000000000017941 */ /* 0x000fea0003800200 */
.L_x_3406:
        /* <DEDUP_REMOVED lines=44> */
.L_x_3410:
        /* <DEDUP_REMOVED lines=8> */
.L_x_3411:
[----:B------:R-:W-:Y:S05]  /*2b1a0*/  BSYNC.RECONVERGENT B1 ;  /* 0x0000000000017941 */ /* 0x000fea0003800200 */
.L_x_3409:
        /* <DEDUP_REMOVED lines=44> */
.L_x_3413:
        /* <DEDUP_REMOVED lines=8> */
.L_x_3414:
[----:B------:R-:W-:Y:S05]  /*2b4f0*/  BSYNC.RECONVERGENT B1 ;  /* 0x0000000000017941 */ /* 0x000fea0003800200 */
.L_x_3412:
        /* <DEDUP_REMOVED lines=44> */
.L_x_3416:
        /* <DEDUP_REMOVED lines=8> */
.L_x_3417:
[----:B------:R-:W-:Y:S05]  /*2b840*/  BSYNC.RECONVERGENT B1 ;  /* 0x0000000000017941 */ /* 0x000fea0003800200 */
.L_x_3415:
        /* <DEDUP_REMOVED lines=44> */
.L_x_3419:
        /* <DEDUP_REMOVED lines=8> */
.L_x_3420:
[----:B------:R-:W-:Y:S05]  /*2bb90*/  BSYNC.RECONVERGENT B1 ;  /* 0x0000000000017941 */ /* 0x000fea0003800200 */
.L_x_3418:
        /* <DEDUP_REMOVED lines=44> */
.L_x_3422:
        /* <DEDUP_REMOVED lines=8> */
.L_x_3423:
[----:B------:R-:W-:Y:S05]  /*2bee0*/  BSYNC.RECONVERGENT B1 ;  /* 0x0000000000017941 */ /* 0x000fea0003800200 */
.L_x_3421:
        /* <DEDUP_REMOVED lines=23> */
.L_x_3399:
[----:B------:R-:W-:-:S07]  /*2c060*/  IADD3 R17, PT, PT, R17, 0x3, RZ ;  /* 0x0000000311117810 */ /* 0x000fce0007ffe0ff */
.L_x_3398:
        /* <DEDUP_REMOVED lines=31> */
.L_x_3427:
        /* <DEDUP_REMOVED lines=8> */
.L_x_3428:
[----:B------:R-:W-:Y:S05]  /*2c2e0*/  BSYNC.RECONVERGENT B0 ;  /* 0x0000000000007941 */ /* 0x000fea0003800200 */
.L_x_3426:
        /* <DEDUP_REMOVED lines=44> */
.L_x_3430:
        /* <DEDUP_REMOVED lines=8> */
.L_x_3431:
[----:B------:R-:W-:Y:S05]  /*2c630*/  BSYNC.RECONVERGENT B0 ;  /* 0x0000000000007941 */ /* 0x000fea0003800200 */
.L_x_3429:
        /* <DEDUP_REMOVED lines=44> */
.L_x_3433:
        /* <DEDUP_REMOVED lines=8> */
.L_x_3434:
[----:B------:R-:W-:Y:S05]  /*2c980*/  BSYNC.RECONVERGENT B0 ;  /* 0x0000000000007941 */ /* 0x000fea0003800200 */
.L_x_3432:
        /* <DEDUP_REMOVED lines=44> */
.L_x_3436:
        /* <DEDUP_REMOVED lines=8> */
.L_x_3437:
[----:B------:R-:W-:Y:S05]  /*2ccd0*/  BSYNC.RECONVERGENT B0 ;  /* 0x0000000000007941 */ /* 0x000fea0003800200 */
.L_x_3435:
        /* <DEDUP_REMOVED lines=18> */
.L_x_3425:
        /* <DEDUP_REMOVED lines=31> */
.L_x_3440:
        /* <DEDUP_REMOVED lines=8> */
.L_x_3441:
[----:B------:R-:W-:Y:S05]  /*2d070*/  BSYNC.RECONVERGENT B0 ;  /* 0x0000000000007941 */ /* 0x000fea0003800200 */
.L_x_3439:
        /* <DEDUP_REMOVED lines=45> */
.L_x_3443:
        /* <DEDUP_REMOVED lines=8> */
.L_x_3444:
[----:B------:R-:W-:Y:S05]  /*2d3d0*/  BSYNC.RECONVERGENT B0 ;  /* 0x0000000000007941 */ /* 0x000fea0003800200 */
.L_x_3442:
        /* <DEDUP_REMOVED lines=18> */
.L_x_3438:
        /* <DEDUP_REMOVED lines=31> */
.L_x_3446:
[----:B------:R-:W-:Y:S01]  /*2d6f0*/  MOV R0, R3 ;  /* 0x0000000300007202 */ /* 0x000fe20000000f00 */
[----:B------:R-:W-:Y:S01]  /*2d700*/  IMAD.MOV.U32 R15, RZ, RZ, R24 ;  /* 0x000000ffff0f7224 */ /* 0x000fe200078e0018 */
[----:B------:R-:W-:-:S07]  /*2d710*/  MOV R3, 0x2d730 ;  /* 0x0002d73000037802 */ /* 0x000fce0000000f00 */
[----:B------:R-:W-:Y:S05]  /*2d720*/  CALL.REL.NOINC `($__internal_9_$__cuda_sm20_rem_s64) ;  /* 0x000000f400807944 */ /* 0x000fea0003c00000 */
[----:B------:R-:W-:-:S07]  /*2d730*/  MOV R5, R0 ;  /* 0x0000000000057202 */ /* 0x000fce0000000f00 */
.L_x_3447:
[----:B------:R-:W-:Y:S05]  /*2d740*/  BSYNC.RECONVERGENT B0 ;  /* 0x0000000000007941 */ /* 0x000fea0003800200 */
.L_x_3445:
        /* <DEDUP_REMOVED lines=10> */
.L_x_3397:
        /* <DEDUP_REMOVED lines=15> */
.L_x_3452:
        /* <DEDUP_REMOVED lines=22> */
.L_x_3451:
[----:B------:R-:W-:Y:S05]  /*2da40*/  BSYNC.RECONVERGENT B7 ;  /* 0x0000000000077941 */ /* 0x000fea0003800200 */
.L_x_3450:
[----:B------:R-:W-:-:S05]  /*2da50*/  IADD3 R18, P0, PT, R18, 0x8, RZ ;  /* 0x0000000812127810 */ /* 0x000fca0007f1e0ff */
[----:B------:R-:W-:Y:S01]  /*2da60*/  IMAD.X R19, RZ, RZ, R19, P0 ;  /* 0x000000ffff137224 */ /* 0x000fe200000e0613 */
[----:B------:R-:W-:-:S04]  /*2da70*/  ISETP.GE.U32.AND P0, PT, R18, R17, PT ;  /* 0x000000111200720c */ /* 0x000fc80003f06070 */
[----:B------:R-:W-:-:S13]  /*2da80*/  ISETP.GE.U32.AND.EX P0, PT, R19, R22, PT, P0 ;  /* 0x000000161300720c */ /* 0x000fda0003f06100 */
[----:B------:R-:W-:Y:S05]  /*2da90*/  @!P0 BRA `(.L_x_3452) ;  /* 0xfffffffc00908947 */ /* 0x000fea000383ffff */
.L_x_3449:
[----:B------:R-:W-:Y:S05]  /*2daa0*/  BSYNC.RECONVERGENT B6 ;  /* 0x0000000000067941 */ /* 0x000fea0003800200 */
.L_x_3448:
        /* <DEDUP_REMOVED lines=21> */
.L_x_3454:
[----:B------:R-:W-:Y:S05]  /*2dc00*/  BSYNC.RECONVERGENT B6 ;  /* 0x0000000000067941 */ /* 0x000fea0003800200 */
.L_x_3453:
        /* <DEDUP_REMOVED lines=21> */
.L_x_3456:
[----:B------:R-:W-:Y:S05]  /*2dd60*/  BSYNC.RECONVERGENT B6 ;  /* 0x0000000000067941 */ /* 0x000fea0003800200 */
.L_x_3455:
        /* <DEDUP_REMOVED lines=26> */
.L_x_3458:
[----:B------:R-:W-:Y:S05]  /*2df10*/  BSYNC.RECONVERGENT B6 ;  /* 0x0000000000067941 */ /* 0x000fea0003800200 */
.L_x_3457:
        /* <DEDUP_REMOVED lines=24> */
.L_x_3486:
        /* <DEDUP_REMOVED lines=28> */
.L_x_3463:
        /* <DEDUP_REMOVED lines=8> */
.L_x_3464:
[----:B------:R-:W-:Y:S05]  /*2e2e0*/  BSYNC.RECONVERGENT B1 ;  /* 0x0000000000017941 */ /* 0x000fea0003800200 */
.L_x_3462:
        /* <DEDUP_REMOVED lines=45> */
.L_x_3466:
        /* <DEDUP_REMOVED lines=8> */
.L_x_3467:
[----:B------:R-:W-:Y:S05]  /*2e640*/  BSYNC.RECONVERGENT B1 ;  /* 0x0000000000017941 */ /* 0x000fea0003800200 */
.L_x_3465:
        /* <DEDUP_REMOVED lines=44> */
.L_x_3469:
        /* <DEDUP_REMOVED lines=8> */
.L_x_3470:
[----:B------:R-:W-:Y:S05]  /*2e990*/  BSYNC.RECONVERGENT B1 ;  /* 0x0000000000017941 */ /* 0x000fea0003800200 */
.L_x_3468:
        /* <DEDUP_REMOVED lines=44> */
.L_x_3472:
        /* <DEDUP_REMOVED lines=8> */
.L_x_3473:
[----:B------:R-:W-:Y:S05]  /*2ece0*/  BSYNC.RECONVERGENT B1 ;  /* 0x0000000000017941 */ /* 0x000fea0003800200 */
.L_x_3471:
        /* <DEDUP_REMOVED lines=44> */
.L_x_3475:
        /* <DEDUP_REMOVED lines=8> */
.L_x_3476:
[----:B------:R-:W-:Y:S05]  /*2f030*/  BSYNC.RECONVERGENT B1 ;  /* 0x0000000000017941 */ /* 0x000fea0003800200 */
.L_x_3474:
        /* <DEDUP_REMOVED lines=44> */
.L_x_3478:
        /* <DEDUP_REMOVED lines=8> */
.L_x_3479:
[----:B------:R-:W-:Y:S05]  /*2f380*/  BSYNC.RECONVERGENT B1 ;  /* 0x0000000000017941 */ /* 0x000fea0003800200 */
.L_x_3477:
        /* <DEDUP_REMOVED lines=44> */
.L_x_3481:
        /* <DEDUP_REMOVED lines=8> */
.L_x_3482:
[----:B------:R-:W-:Y:S05]  /*2f6d0*/  BSYNC.RECONVERGENT B1 ;  /* 0x0000000000017941 */ /* 0x000fea0003800200 */
.L_x_3480:
        /* <DEDUP_REMOVED lines=14> */
[----:B------:R-:W-:-:S05]  /*2f7c0*/  IMAD R7, R7, R13, R11 ;  /* 0x0000000d07077224 */ /* 0x000fca00078e020b */
[----:B------:R-:W-:Y:S02]  /*2f7d0*/  IADD3 R7, PT, PT, R9, R7, RZ ;  /* 0x0000000709077210 */ /* 0x000fe40007ffe0ff */
        /* <DEDUP_REMOVED lines=28> */
.L_x_3484:
        /* <DEDUP_REMOVED lines=8> */
.L_x_3485:
[----:B------:R-:W-:Y:S05]  /*2fa20*/  BSYNC.RECONVERGENT B1 ;  /* 0x0000000000017941 */ /* 0x000fea0003800200 */
.L_x_3483:
        /* <DEDUP_REMOVED lines=23> */
.L_x_3461:
[----:B------:R-:W-:-:S07]  /*2fba0*/  IADD3 R17, PT, PT, R24, 0x3, RZ ;  /* 0x0000000318117810 */ /* 0x000fce0007ffe0ff */
.L_x_3460:
        /* <DEDUP_REMOVED lines=31> */
.L_x_3489:
        /* <DEDUP_REMOVED lines=8> */
.L_x_3490:
[----:B------:R-:W-:Y:S05]  /*2fe20*/  BSYNC.RECONVERGENT B0 ;  /* 0x0000000000007941 */ /* 0x000fea0003800200 */
.L_x_3488:
        /* <DEDUP_REMOVED lines=45> */
.L_x_3492:
        /* <DEDUP_REMOVED lines=8> */
.L_x_3493:
[----:B------:R-:W-:Y:S05]  /*30180*/  BSYNC.RECONVERGENT B0 ;  /* 0x0000000000007941 */ /* 0x000fea0003800200 */
.L_x_3491:
        /* <DEDUP_REMOVED lines=44> */
.L_x_3495:
        /* <DEDUP_REMOVED lines=8> */
.L_x_3496:
[----:B------:R-:W-:Y:S05]  /*304d0*/  BSYNC.RECONVERGENT B0 ;  /* 0x0000000000007941 */ /* 0x000fea0003800200 */
.L_x_3494:
        /* <DEDUP_REMOVED lines=44> */
.L_x_3498:
        /* <DEDUP_REMOVED lines=8> */
.L_x_3499:
[----:B------:R-:W-:Y:S05]  /*30820*/  BSYNC.RECONVERGENT B0 ;  /* 0x0000000000007941 */ /* 0x000fea0003800200 */
.L_x_3497:
        /* <DEDUP_REMOVED lines=18> */
.L_x_3487:
        /* <DEDUP_REMOVED lines=31> */
.L_x_3502:
        /* <DEDUP_REMOVED lines=8> */
.L_x_3503:
[----:B------:R-:W-:Y:S05]  /*30bc0*/  BSYNC.RECONVERGENT B0 ;  /* 0x0000000000007941 */ /* 0x000fea0003800200 */
.L_x_3501:
        /* <DEDUP_REMOVED lines=45> */
.L_x_3505:
        /* <DEDUP_REMOVED lines=8> */
.L_x_3506:
[----:B------:R-:W-:Y:S05]  /*30f20*/  BSYNC.RECONVERGENT B0 ;  /* 0x0000000000007941 */ /* 0x000fea0003800200 */
.L_x_3504:
        /* <DEDUP_REMOVED lines=18> */
.L_x_3500:
        /* <DEDUP_REMOVED lines=31> */
.L_x_3508:
[----:B------:R-:W-:Y:S01]  /*31240*/  IMAD.MOV.U32 R0, RZ, RZ, R3 ;  /* 0x000000ffff007224 */ /* 0x000fe200078e0003 */
[----:B------:R-:W-:Y:S01]  /*31250*/  MOV R15, R27 ;  /* 0x0000001b000f7202 */ /* 0x000fe20000000f00 */
[----:B------:R-:W-:Y:S01]  /*31260*/  IMAD.MOV.U32 R6, RZ, RZ, R26 ;  /* 0x000000ffff067224 */ /* 0x000fe200078e001a */
[----:B------:R-:W-:-:S07]  /*31270*/  MOV R3, 0x31290 ;  /* 0x0003129000037802 */ /* 0x000fce0000000f00 */
[----:B------:R-:W-:Y:S05]  /*31280*/  CALL.REL.NOINC `($__internal_9_$__cuda_sm20_rem_s64) ;  /* 0x000000b800a87944 */ /* 0x000fea0003c00000 */
[----:B------:R-:W-:-:S07]  /*31290*/  MOV R5, R0 ;  /* 0x0000000000057202 */ /* 0x000fce0000000f00 */
.L_x_3509:
[----:B------:R-:W-:Y:S05]  /*312a0*/  BSYNC.RECONVERGENT B0 ;  /* 0x0000000000007941 */ /* 0x000fea0003800200 */
.L_x_3507:
        /* <DEDUP_REMOVED lines=10> */
.L_x_3459:
        /* <DEDUP_REMOVED lines=15> */
.L_x_3514:
        /* <DEDUP_REMOVED lines=22> */
.L_x_3513:
[----:B------:R-:W-:Y:S05]  /*315a0*/  BSYNC.RECONVERGENT B7 ;  /* 0x0000000000077941 */ /* 0x000fea0003800200 */
.L_x_3512:
[----:B------:R-:W-:-:S05]  /*315b0*/  IADD3 R18, P0, PT, R18, 0x8, RZ ;  /* 0x0000000812127810 */ /* 0x000fca0007f1e0ff */
[----:B------:R-:W-:Y:S01]  /*315c0*/  IMAD.X R19, RZ, RZ, R19, P0 ;  /* 0x000000ffff137224 */ /* 0x000fe200000e0613 */
[----:B------:R-:W-:-:S04]  /*315d0*/  ISETP.GE.U32.AND P0, PT, R18, R17, PT ;  /* 0x000000111200720c */ /* 0x000fc80003f06070 */
[----:B------:R-:W-:-:S13]  /*315e0*/  ISETP.GE.U32.AND.EX P0, PT, R19, R22, PT, P0 ;  /* 0x000000161300720c */ /* 0x000fda0003f06100 */
[----:B------:R-:W-:Y:S05]  /*315f0*/  @!P0 BRA `(.L_x_3514) ;  /* 0xfffffffc00908947 */ /* 0x000fea000383ffff */
.L_x_3511:
[----:B------:R-:W-:Y:S05]  /*31600*/  BSYNC.RECONVERGENT B6 ;  /* 0x0000000000067941 */ /* 0x000fea0003800200 */
.L_x_3510:
        /* <DEDUP_REMOVED lines=21> */
.L_x_3516:
[----:B------:R-:W-:Y:S05]  /*31760*/  BSYNC.RECONVERGENT B6 ;  /* 0x0000000000067941 */ /* 0x000fea0003800200 */
.L_x_3515:
        /* <DEDUP_REMOVED lines=21> */
.L_x_3518:
[----:B------:R-:W-:Y:S05]  /*318c0*/  BSYNC.RECONVERGENT B6 ;  /* 0x0000000000067941 */ /* 0x000fea0003800200 */
.L_x_3517:
        /* <DEDUP_REMOVED lines=26> */
.L_x_3520:
[----:B------:R-:W-:Y:S05]  /*31a70*/  BSYNC.RECONVERGENT B6 ;  /* 0x0000000000067941 */ /* 0x000fea0003800200 */
.L_x_3519:
        /* <DEDUP_REMOVED lines=24> */
.L_x_3548:
        /* <DEDUP_REMOVED lines=28> */
.L_x_3525:
        /* <DEDUP_REMOVED lines=8> */
.L_x_3526:
[----:B------:R-:W-:Y:S05]  /*31e40*/  BSYNC.RECONVERGENT B1 ;  /* 0x0000000000017941 */ /* 0x000fea0003800200 */
.L_x_3524:
        /* <DEDUP_REMOVED lines=45> */
.L_x_3528:
        /* <DEDUP_REMOVED lines=8> */
.L_x_3529:
[----:B------:R-:W-:Y:S05]  /*321a0*/  BSYNC.RECONVERGENT B1 ;  /* 0x0000000000017941 */ /* 0x000fea0003800200 */
.L_x_3527:
        /* <DEDUP_REMOVED lines=44> */
.L_x_3531:
        /* <DEDUP_REMOVED lines=8> */
.L_x_3532:
[----:B------:R-:W-:Y:S05]  /*324f0*/  BSYNC.RECONVERGENT B1 ;  /* 0x0000000000017941 */ /* 0x000fea0003800200 */
.L_x_3530:
        /* <DEDUP_REMOVED lines=44> */
.L_x_3534:
        /* <DEDUP_REMOVED lines=8> */
.L_x_3535:
[----:B------:R-:W-:Y:S05]  /*32840*/  BSYNC.RECONVERGENT B1 ;  /* 0x0000000000017941 */ /* 0x000fea0003800200 */
.L_x_3533:
        /* <DEDUP_REMOVED lines=44> */
.L_x_3537:
        /* <DEDUP_REMOVED lines=8> */
.L_x_3538:
[----:B------:R-:W-:Y:S05]  /*32b90*/  BSYNC.RECONVERGENT B1 ;  /* 0x0000000000017941 */ /* 0x000fea0003800200 */
.L_x_3536:
        /* <DEDUP_REMOVED lines=44> */
.L_x_3540:
        /* <DEDUP_REMOVED lines=8> */
.L_x_3541:
[----:B------:R-:W-:Y:S05]  /*32ee0*/  BSYNC.RECONVERGENT B1 ;  /* 0x0000000000017941 */ /* 0x000fea0003800200 */
.L_x_3539:
        /* <DEDUP_REMOVED lines=45> */
.L_x_3543:
[----:B------:R-:W-:Y:S01]  /*331c0*/  IMAD.MOV.U32 R4, RZ, RZ, R20 ;  /* 0x000000ffff047224 */ /* 0x000fe200078e0014 */
[----:B------:R-:W-:Y:S01]  /*331d0*/  MOV R5, R21 ;  /* 0x0000001500057202 */ /* 0x000fe20000000f00 */
[----:B------:R-:W-:Y:S01]  /*331e0*/  IMAD.MOV.U32 R3, RZ, RZ, R7 ;  /* 0x000000ffff037224 */ /* 0x000fe200078e0007 */
[----:B------:R-:W-:Y:S02]  /*331f0*/  MOV R2, R6 ;  /* 0x0000000600027202 */ /* 0x000fe40000000f00 */
[----:B------:R-:W-:-:S07]  /*33200*/  MOV R0, 0x33220 ;  /* 0x0003322000007802 */ /* 0x000fce0000000f00 */
[----:B------:R-:W-:Y:S05]  /*33210*/  CALL.REL.NOINC `($__internal_8_$__cuda_sm20_div_s64) ;  /* 0x0000009400687944 */ /* 0x000fea0003c00000 */
[----:B------:R-:W-:Y:S02]  /*33220*/  MOV R18, R4 ;  /* 0x0000000400127202 */ /* 0x000fe40000000f00 */
[----:B------:R-:W-:-:S07]  /*33230*/  MOV R19, R5 ;  /* 0x0000000500137202 */ /* 0x000fce0000000f00 */
.L_x_3544:
[----:B------:R-:W-:Y:S05]  /*33240*/  BSYNC.RECONVERGENT B1 ;  /* 0x0000000000017941 */ /* 0x000fea0003800200 */
.L_x_3542:
[----:B------:R-:W0:Y:S08]  /*33250*/  LDC.64 R4, c[0x0][0x3a8] ;  /* 0x0000ea00ff047b82 */ /* 0x000e300000000a00 */
        /* <DEDUP_REMOVED lines=9> */
[----:B------:R-:W-:-:S04]  /*332f0*/  IMAD.X R11, RZ, RZ, ~R19, P0 ;  /* 0x000000ffff0b7224 */ /* 0x000fc800000e0e13 */
[----:B------:R-:W-:Y:S02]  /*33300*/  IMAD R11, R11, R6, RZ ;  /* 0x000000060b0b7224 */ /* 0x000fe400078e02ff */
[----:B------:R-:W-:Y:S01]  /*33310*/  IMAD.WIDE.U32 R8, R6, R13, R8 ;  /* 0x0000000d06087225 */ /* 0x000fe200078e0008 */
[----:B------:R-:W-:-:S03]  /*33320*/  MOV R6, R14 ;  /* 0x0000000e00067202 */ /* 0x000fc60000000f00 */
        /* <DEDUP_REMOVED lines=30> */
.L_x_3546:
        /* <DEDUP_REMOVED lines=8> */
.L_x_3547:
[----:B------:R-:W-:Y:S05]  /*33590*/  BSYNC.RECONVERGENT B1 ;  /* 0x0000000000017941 */ /* 0x000fea0003800200 */
.L_x_3545:
[----:B------:R-:W0:Y:S02]  /*335a0*/  LDC.64 R2, c[0x0][0x3b0] ;  /* 0x0000ec00ff027b82 */ /* 0x000e240000000a00 */
[----:B0-----:R-:W-:-:S06]  /*335b0*/  IMAD.WIDE.U32 R2, R17, 0x8, R2 ;  /* 0x0000000811027825 */ /* 0x001fcc00078e0002 */
[----:B------:R-:W2:Y:S01]  /*335c0*/  LDG.E.64 R2, desc[UR36][R2.64] ;  /* 0x0000002402027981 */ /* 0x000ea2000c1e1b00 */
[----:B------:R-:W-:Y:S01]  /*335d0*/  IADD3 R9, P0, PT, RZ, -R29, RZ ;  /* 0x8000001dff097210 */ /* 0x000fe20007f1e0ff */
[----:B------:R-:W-:Y:S01]  /*335e0*/  VIADD R25, R25, 0xfffffff8 ;  /* 0xfffffff819197836 */ /* 0x000fe20000000000 */
[----:B------:R-:W-:Y:S02]  /*335f0*/  MOV R4, R18 ;  /* 0x0000001200047202 */ /* 0x000fe40000000f00 */
[----:B------:R-:W-:Y:S01]  /*33600*/  MOV R5, R19 ;  /* 0x0000001300057202 */ /* 0x000fe20000000f00 */
[----:B------:R-:W-:Y:S01]  /*33610*/  IMAD.X R7, RZ, RZ, ~R28, P0 ;  /* 0x000000ffff077224 */ /* 0x000fe200000e0e1c */
[----:B------:R-:W-:Y:S02]  /*33620*/  IADD3 R24, PT, PT, R24, 0x8, RZ ;  /* 0x0000000818187810 */ /* 0x000fe40007ffe0ff */
[----:B------:R-:W-:Y:S01]  /*33630*/  MOV R8, R6 ;  /* 0x0000000600087202 */ /* 0x000fe20000000f00 */
[----:B------:R-:W-:Y:S01]  /*33640*/  IMAD R7, R7, R22, RZ ;  /* 0x0000001607077224 */ /* 0x000fe200078e02ff */
[----:B------:R-:W-:Y:S01]  /*33650*/  ISETP.NE.AND P0, PT, R24, RZ, PT ;  /* 0x000000ff1800720c */ /* 0x000fe20003f05270 */
[----:B------:R-:W-:-:S04]  /*33660*/  IMAD.WIDE.U32 R4, R22, R9, R4 ;  /* 0x0000000916047225 */ /* 0x000fc800078e0004 */
[----:B------:R-:W-:Y:S02]  /*33670*/  IMAD R7, R23, R9, R7 ;  /* 0x0000000917077224 */ /* 0x000fe400078e0207 */
[----:B------:R-:W-:Y:S02]  /*33680*/  IMAD.MOV.U32 R9, RZ, RZ, R14 ;  /* 0x000000ffff097224 */ /* 0x000fe400078e000e */
[----:B------:R-:W-:-:S04]  /*33690*/  IMAD.IADD R5, R5, 0x1, R7 ;  /* 0x0000000105057824 */ /* 0x000fc800078e0207 */
[----:B--2---:R-:W-:Y:S02]  /*336a0*/  IMAD R5, R5, R2, RZ ;  /* 0x0000000205057224 */ /* 0x004fe400078e02ff */
[----:B------:R-:W-:-:S04]  /*336b0*/  IMAD.WIDE.U32 R8, R2, R4, R8 ;  /* 0x0000000402087225 */ /* 0x000fc800078e0008 */
[----:B------:R-:W-:Y:S01]  /*336c0*/  IMAD R5, R3, R4, R5 ;  /* 0x0000000403057224 */ /* 0x000fe200078e0205 */
[----:B------:R-:W-:-:S04]  /*336d0*/  MOV R7, R8 ;  /* 0x0000000800077202 */ /* 0x000fc80000000f00 */
[----:B------:R-:W-:Y:S01]  /*336e0*/  IADD3 R17, PT, PT, R9, R5, RZ ;  /* 0x0000000509117210 */ /* 0x000fe20007ffe0ff */
[----:B------:R-:W-:Y:S06]  /*336f0*/  @P0 BRA `(.L_x_3548) ;  /* 0xffffffe400400947 */ /* 0x000fec000383ffff */
[----:B------:R-:W-:Y:S05]  /*33700*/  BSYNC.RECONVERGENT B0 ;  /* 0x0000000000007941 */ /* 0x000fea0003800200 */
.L_x_3523:
[----:B------:R-:W-:-:S07]  /*33710*/  IADD3 R14, PT, PT, R25, 0x3, RZ ;  /* 0x00000003190e7810 */ /* 0x000fce0007ffe0ff */
.L_x_3522:
        /* <DEDUP_REMOVED lines=31> */
.L_x_3551:
[----:B------:R-:W-:Y:S01]  /*33910*/  MOV R4, R29 ;  /* 0x0000001d00047202 */ /* 0x000fe20000000f00 */
[----:B------:R-:W-:Y:S01]  /*33920*/  IMAD.MOV.U32 R2, RZ, RZ, R22 ;  /* 0x000000ffff027224 */ /* 0x000fe200078e0016 */
[----:B------:R-:W-:Y:S02]  /*33930*/  MOV R5, R28 ;  /* 0x0000001c00057202 */ /* 0x000fe40000000f00 */
[----:B------:R-:W-:Y:S02]  /*33940*/  MOV R3, R23 ;  /* 0x0000001700037202 */ /* 0x000fe40000000f00 */
[----:B------:R-:W-:-:S07]  /*33950*/  MOV R0, 0x33970 ;  /* 0x0003397000007802 */ /* 0x000fce0000000f00 */
[----:B------:R-:W-:Y:S05]  /*33960*/  CALL.REL.NOINC `($__internal_8_$__cuda_sm20_div_s64) ;  /* 0x0000008c00947944 */ /* 0x000fea0003c00000 */
[----:B------:R-:W-:Y:S01]  /*33970*/  MOV R18, R4 ;  /* 0x0000000400127202 */ /* 0x000fe20000000f00 */
[----:B------:R-:W-:-:S07]  /*33980*/  IMAD.MOV.U32 R19, RZ, RZ, R5 ;  /* 0x000000ffff137224 */ /* 0x000fce00078e0005 */
.L_x_3552:
[----:B------:R-:W-:Y:S05]  /*33990*/  BSYNC.RECONVERGENT B0 ;  /* 0x0000000000007941 */ /* 0x000fea0003800200 */
.L_x_3550:
        /* <DEDUP_REMOVED lines=45> */
.L_x_3554:
[----:B------:R-:W-:Y:S01]  /*33c70*/  MOV R4, R18 ;  /* 0x0000001200047202 */ /* 0x000fe20000000f00 */
[----:B------:R-:W-:Y:S01]  /*33c80*/  IMAD.MOV.U32 R5, RZ, RZ, R19 ;  /* 0x000000ffff057224 */ /* 0x000fe200078e0013 */
[----:B------:R-:W-:Y:S02]  /*33c90*/  MOV R2, R20 ;  /* 0x0000001400027202 */ /* 0x000fe40000000f00 */
[----:B------:R-:W-:Y:S02]  /*33ca0*/  MOV R3, R21 ;  /* 0x0000001500037202 */ /* 0x000fe40000000f00 */
[----:B------:R-:W-:-:S07]  /*33cb0*/  MOV R0, 0x33cd0 ;  /* 0x00033cd000007802 */ /* 0x000fce0000000f00 */
[----:B------:R-:W-:Y:S05]  /*33cc0*/  CALL.REL.NOINC `($__internal_8_$__cuda_sm20_div_s64) ;  /* 0x0000008800bc7944 */ /* 0x000fea0003c00000 */
[----:B------:R-:W-:Y:S01]  /*33cd0*/  IMAD.MOV.U32 R6, RZ, RZ, R4 ;  /* 0x000000ffff067224 */ /* 0x000fe200078e0004 */
[----:B------:R-:W-:-:S07]  /*33ce0*/  MOV R7, R5 ;  /* 0x0000000500077202 */ /* 0x000fce0000000f00 */
.L_x_3555:
[----:B------:R-:W-:Y:S05]  /*33cf0*/  BSYNC.RECONVERGENT B0 ;  /* 0x0000000000007941 */ /* 0x000fea0003800200 */
.L_x_3553:
        /* <DEDUP_REMOVED lines=44> */
.L_x_3557:
        /* <DEDUP_REMOVED lines=8> */
.L_x_3558:
[----:B------:R-:W-:Y:S05]  /*34040*/  BSYNC.RECONVERGENT B0 ;  /* 0x0000000000007941 */ /* 0x000fea0003800200 */
.L_x_3556:
        /* <DEDUP_REMOVED lines=44> */
.L_x_3560:
        /* <DEDUP_REMOVED lines=8> */
.L_x_3561:
[----:B------:R-:W-:Y:S05]  /*34390*/  BSYNC.RECONVERGENT B0 ;  /* 0x0000000000007941 */ /* 0x000fea0003800200 */
.L_x_3559:
        /* <DEDUP_REMOVED lines=18> */
.L_x_3549:
        /* <DEDUP_REMOVED lines=31> */
.L_x_3564:
        /* <DEDUP_REMOVED lines=8> */
.L_x_3565:
[----:B------:R-:W-:Y:S05]  /*34730*/  BSYNC.RECONVERGENT B0 ;  /* 0x0000000000007941 */ /* 0x000fea0003800200 */
.L_x_3563:
        /* <DEDUP_REMOVED lines=45> */
.L_x_3567:
        /* <DEDUP_REMOVED lines=8> */
.L_x_3568:
[----:B------:R-:W-:Y:S05]  /*34a90*/  BSYNC.RECONVERGENT B0 ;  /* 0x0000000000007941 */ /* 0x000fea0003800200 */
.L_x_3566:
        /* <DEDUP_REMOVED lines=18> */
.L_x_3562:
        /* <DEDUP_REMOVED lines=17> */
[----:B0-----:R-:W-:Y:S02]  /*34cd0*/  HFMA2 R4, -RZ, RZ, 0, 0 ;  /* 0x00000000ff047431 */ /* 0x001fe400000001ff */
[----:B-1----:R-:W-:-:S04]  /*34ce0*/  IMAD R3, R3, R5, RZ ;  /* 0x0000000503037224 */ /* 0x002fc800078e02ff */
[----:B------:R-:W-:Y:S01]  /*34cf0*/  IMAD.HI.U32 R6, R5, R3, R4 ;  /* 0x0000000305067227 */ /* 0x000fe200078e0004 */
[----:B------:R-:W-:-:S05]  /*34d00*/  MOV R5, RZ ;  /* 0x000000ff00057202 */ /* 0x000fca0000000f00 */
        /* <DEDUP_REMOVED lines=10> */
.L_x_3570:
[----:B------:R-:W-:Y:S01]  /*34db0*/  MOV R0, R3 ;  /* 0x0000000300007202 */ /* 0x000fe20000000f00 */
[----:B------:R-:W-:Y:S01]  /*34dc0*/  IMAD.MOV.U32 R15, RZ, RZ, R29 ;  /* 0x000000ffff0f7224 */ /* 0x000fe200078e001d */
[----:B------:R-:W-:Y:S02]  /*34dd0*/  MOV R6, R28 ;  /* 0x0000001c00067202 */ /* 0x000fe40000000f00 */
[----:B------:R-:W-:-:S07]  /*34de0*/  MOV R3, 0x34e00 ;  /* 0x00034e0000037802 */ /* 0x000fce0000000f00 */
[----:B------:R-:W-:Y:S05]  /*34df0*/  CALL.REL.NOINC `($__internal_9_$__cuda_sm20_rem_s64) ;  /* 0x0000007c00cc7944 */ /* 0x000fea0003c00000 */
[----:B------:R-:W-:-:S07]  /*34e00*/  MOV R5, R0 ;  /* 0x0000000000057202 */ /* 0x000fce0000000f00 */
.L_x_3571:
[----:B------:R-:W-:Y:S05]  /*34e10*/  BSYNC.RECONVERGENT B0 ;  /* 0x0000000000007941 */ /* 0x000fea0003800200 */
.L_x_3569:
        /* <DEDUP_REMOVED lines=10> */
.L_x_3521:
        /* <DEDUP_REMOVED lines=15> */
.L_x_3576:
        /* <DEDUP_REMOVED lines=22> */
.L_x_3575:
[----:B------:R-:W-:Y:S05]  /*35110*/  BSYNC.RECONVERGENT B7 ;  /* 0x0000000000077941 */ /* 0x000fea0003800200 */
.L_x_3574:
[----:B------:R-:W-:-:S04]  /*35120*/  IADD3 R18, P0, PT, R18, 0x8, RZ ;  /* 0x0000000812127810 */ /* 0x000fc80007f1e0ff */
[----:B------:R-:W-:Y:S02]  /*35130*/  IADD3.X R19, PT, PT, RZ, R19, RZ, P0, !PT ;  /* 0x00000013ff137210 */ /* 0x000fe400007fe4ff */
[----:B------:R-:W-:-:S04]  /*35140*/  ISETP.GE.U32.AND P0, PT, R18, R17, PT ;  /* 0x000000111200720c */ /* 0x000fc80003f06070 */
[----:B------:R-:W-:-:S13]  /*35150*/  ISETP.GE.U32.AND.EX P0, PT, R19, R22, PT, P0 ;  /* 0x000000161300720c */ /* 0x000fda0003f06100 */
[----:B------:R-:W-:Y:S05]  /*35160*/  @!P0 BRA `(.L_x_3576) ;  /* 0xfffffffc00908947 */ /* 0x000fea000383ffff */
.L_x_3573:
[----:B------:R-:W-:Y:S05]  /*35170*/  BSYNC.RECONVERGENT B6 ;  /* 0x0000000000067941 */ /* 0x000fea0003800200 */
.L_x_3572:
        /* <DEDUP_REMOVED lines=21> */
.L_x_3578:
[----:B------:R-:W-:Y:S05]  /*352d0*/  BSYNC.RECONVERGENT B6 ;  /* 0x0000000000067941 */ /* 0x000fea0003800200 */
.L_x_3577:
        /* <DEDUP_REMOVED lines=21> */
.L_x_3580:
[----:B------:R-:W-:Y:S05]  /*35430*/  BSYNC.RECONVERGENT B6 ;  /* 0x0000000000067941 */ /* 0x000fea0003800200 */
.L_x_3579:
        /* <DEDUP_REMOVED lines=26> */
.L_x_3582:
[----:B------:R-:W-:Y:S05]  /*355e0*/  BSYNC.RECONVERGENT B6 ;  /* 0x0000000000067941 */ /* 0x000fea0003800200 */
.L_x_3581:
[----:B------:R-:W0:Y:S01]  /*355f0*/  LDCU.64 UR4, c[0x0][0x398] ;  /* 0x00007300ff0477ac */ /* 0x000e220008000a00 */
[----:B------:R-:W-:Y:S01]  /*35600*/  HFMA2 R7, -RZ, RZ, 0, 0 ;  /* 0x00000000ff077431 */ /* 0x000fe200000001ff */
[----:B------:R-:W-:Y:S01]  /*35610*/  MOV R17, RZ ;  /* 0x000000ff00117202 */ /* 0x000fe20000000f00 */
        /* <DEDUP_REMOVED lines=9> */
[----:B------:R-:W-:Y:S02]  /*356b0*/  MOV R7, RZ ;  /* 0x000000ff00077202 */ /* 0x000fe40000000f00 */
[----:B------:R-:W-:-:S07]  /*356c0*/  MOV R14, R16 ;  /* 0x00000010000e7202 */ /* 0x000fce0000000f00 */
[----:B------:R-:W-:Y:S05]  /*356d0*/  @!P0 BRA `(.L_x_3584) ;  /* 0x0000001800e08947 */ /* 0x000fea0003800000 */
[----:B------:R-:W0:Y:S01]  /*356e0*/  LDCU UR4, c[0x0][0x3a0] ;  /* 0x00007400ff0477ac */ /* 0x000e220008000800 */
[----:B------:R-:W-:Y:S01]  /*356f0*/  HFMA2 R7, -RZ, RZ, 0, 0 ;  /* 0x00000000ff077431 */ /* 0x000fe200000001ff */
[----:B------:R-:W-:Y:S01]  /*35700*/  BSSY.RECONVERGENT B0, `(.L_x_3585) ;  /* 0x00001b4000007945 */ /* 0x000fe20003800200 */
[----:B------:R-:W-:Y:S01]  /*35710*/  IMAD.MOV.U32 R17, RZ, RZ, RZ ;  /* 0x000000ffff117224 */ /* 0x000fe200078e00ff */
[----:B0-----:R-:W-:Y:S02]  /*35720*/  ULOP3.LUT UR5, UR4, 0xfffffff8, URZ, 0xc0, !UPT ;  /* 0xfffffff804057892 */ /* 0x001fe4000f8ec0ff */
[----:B------:R-:W-:Y:S02]  /*35730*/  UIADD3 UR4, UPT, UPT, UR4, -0x4, URZ ;  /* 0xfffffffc04047890 */ /* 0x000fe4000fffe0ff */
[----:B------:R-:W-:-:S04]  /*35740*/  UIADD3 UR5, UPT, UPT, -UR5, URZ, URZ ;  /* 0x000000ff05057290 */ /* 0x000fc8000fffe1ff */
[----:B------:R-:W-:Y:S02]  /*35750*/  MOV R24, UR4 ;  /* 0x0000000400187c02 */ /* 0x000fe40008000f00 */
[----:B------:R-:W-:-:S07]  /*35760*/  MOV R25, UR5 ;  /* 0x0000000500197c02 */ /* 0x000fce0008000f00 */
.L_x_3610:
        /* <DEDUP_REMOVED lines=28> */
.L_x_3587:
        /* <DEDUP_REMOVED lines=8> */
.L_x_3588:
[----:B------:R-:W-:Y:S05]  /*359b0*/  BSYNC.RECONVERGENT B1 ;  /* 0x0000000000017941 */ /* 0x000fea0003800200 */
.L_x_3586:
        /* <DEDUP_REMOVED lines=13> */
[----:B------:R-:W-:Y:S01]  /*35a90*/  MOV R22, R7 ;  /* 0x0000000700167202 */ /* 0x000fe20000000f00 */
        /* <DEDUP_REMOVED lines=31> */
.L_x_3590:
        /* <DEDUP_REMOVED lines=8> */
.L_x_3591:
[----:B------:R-:W-:Y:S05]  /*35d10*/  BSYNC.RECONVERGENT B1 ;  /* 0x0000000000017941 */ /* 0x000fea0003800200 */
.L_x_3589:
        /* <DEDUP_REMOVED lines=44> */
.L_x_3593:
        /* <DEDUP_REMOVED lines=8> */
.L_x_3594:
[----:B------:R-:W-:Y:S05]  /*36060*/  BSYNC.RECONVERGENT B1 ;  /* 0x0000000000017941 */ /* 0x000fea0003800200 */
.L_x_3592:
        /* <DEDUP_REMOVED lines=44> */
.L_x_3596:
        /* <DEDUP_REMOVED lines=8> */
.L_x_3597:
[----:B------:R-:W-:Y:S05]  /*363b0*/  BSYNC.RECONVERGENT B1 ;  /* 0x0000000000017941 */ /* 0x000fea0003800200 */
.L_x_3595:
        /* <DEDUP_REMOVED lines=44> */
.L_x_3599:
        /* <DEDUP_REMOVED lines=8> */
.L_x_3600:
[----:B------:R-:W-:Y:S05]  /*36700*/  BSYNC.RECONVERGENT B1 ;  /* 0x0000000000017941 */ /* 0x000fea0003800200 */
.L_x_3598:
        /* <DEDUP_REMOVED lines=44> */
.L_x_3602:
        /* <DEDUP_REMOVED lines=8> */
.L_x_3603:
[----:B------:R-:W-:Y:S05]  /*36a50*/  BSYNC.RECONVERGENT B1 ;  /* 0x0000000000017941 */ /* 0x000fea0003800200 */
.L_x_3601:
        /* <DEDUP_REMOVED lines=44> */
.L_x_3605:
        /* <DEDUP_REMOVED lines=8> */
.L_x_3606:
[----:B------:R-:W-:Y:S05]  /*36da0*/  BSYNC.RECONVERGENT B1 ;  /* 0x0000000000017941 */ /* 0x000fea0003800200 */
.L_x_3604:
        /* <DEDUP_REMOVED lines=43> */
.L_x_3608:
        /* <DEDUP_REMOVED lines=8> */
.L_x_3609:
[----:B------:R-:W-:Y:S05]  /*370e0*/  BSYNC.RECONVERGENT B1 ;  /* 0x0000000000017941 */ /* 0x000fea0003800200 */
.L_x_3607:
[----:B------:R-:W0:Y:S02]  /*370f0*/  LDC.64 R2, c[0x0][0x3b0] ;  /* 0x0000ec00ff027b82 */ /* 0x000e240000000a00 */
[----:B0-----:R-:W-:-:S06]  /*37100*/  IMAD.WIDE.U32 R2, R17, 0x8, R2 ;  /* 0x0000000811027825 */ /* 0x001fcc00078e0002 */
[----:B------:R-:W2:Y:S01]  /*37110*/  LDG.E.64 R2, desc[UR36][R2.64] ;  /* 0x0000002402027981 */ /* 0x000ea2000c1e1b00 */
[----:B------:R-:W-:Y:S02]  /*37120*/  IADD3 R9, P0, PT, RZ, -R27, RZ ;  /* 0x8000001bff097210 */ /* 0x000fe40007f1e0ff */
[----:B------:R-:W-:Y:S02]  /*37130*/  MOV R4, R18 ;  /* 0x0000001200047202 */ /* 0x000fe40000000f00 */
[----:B------:R-:W-:Y:S01]  /*37140*/  MOV R5, R19 ;  /* 0x0000001300057202 */ /* 0x000fe20000000f00 */
[----:B------:R-:W-:Y:S01]  /*37150*/  IMAD.X R7, RZ, RZ, ~R26, P0 ;  /* 0x000000ffff077224 */ /* 0x000fe200000e0e1a */
[----:B------:R-:W-:Y:S02]  /*37160*/  IADD3 R25, PT, PT, R25, 0x8, RZ ;  /* 0x0000000819197810 */ /* 0x000fe40007ffe0ff */
[----:B------:R-:W-:Y:S01]  /*37170*/  MOV R14, R6 ;  /* 0x00000006000e7202 */ /* 0x000fe20000000f00 */
[----:B------:R-:W-:Y:S01]  /*37180*/  IMAD R7, R7, R22, RZ ;  /* 0x0000001607077224 */ /* 0x000fe200078e02ff */
[----:B------:R-:W-:Y:S01]  /*37190*/  ISETP.NE.AND P0, PT, R25, RZ, PT ;  /* 0x000000ff1900720c */ /* 0x000fe20003f05270 */
[----:B------:R-:W-:Y:S01]  /*371a0*/  IMAD.WIDE.U32 R4, R22, R9, R4 ;  /* 0x0000000916047225 */ /* 0x000fe200078e0004 */
[----:B------:R-:W-:-:S03]  /*371b0*/  IADD3 R24, PT, PT, R24, -0x8, RZ ;  /* 0xfffffff818187810 */ /* 0x000fc60007ffe0ff */
        /* <DEDUP_REMOVED lines=9> */
.L_x_3585:
[----:B------:R-:W-:-:S07]  /*37250*/  VIADD R14, R24, 0x3 ;  /* 0x00000003180e7836 */ /* 0x000fce0000000000 */
.L_x_3584:
        /* <DEDUP_REMOVED lines=31> */
.L_x_3613:
        /* <DEDUP_REMOVED lines=8> */
.L_x_3614:
[----:B------:R-:W-:Y:S05]  /*374d0*/  BSYNC.RECONVERGENT B0 ;  /* 0x0000000000007941 */ /* 0x000fea0003800200 */
.L_x_3612:
        /* <DEDUP_REMOVED lines=45> */
.L_x_3616:
        /* <DEDUP_REMOVED lines=8> */
.L_x_3617:
[----:B------:R-:W-:Y:S05]  /*37830*/  BSYNC.RECONVERGENT B0 ;  /* 0x0000000000007941 */ /* 0x000fea0003800200 */
.L_x_3615:
        /* <DEDUP_REMOVED lines=44> */
.L_x_3619:
        /* <DEDUP_REMOVED lines=8> */
.L_x_3620:
[----:B------:R-:W-:Y:S05]  /*37b80*/  BSYNC.RECONVERGENT B0 ;  /* 0x0000000000007941 */ /* 0x000fea0003800200 */
.L_x_3618:
        /* <DEDUP_REMOVED lines=44> */
.L_x_3622:
        /* <DEDUP_REMOVED lines=8> */
.L_x_3623:
[----:B------:R-:W-:Y:S05]  /*37ed0*/  BSYNC.RECONVERGENT B0 ;  /* 0x0000000000007941 */ /* 0x000fea0003800200 */
.L_x_3621:
        /* <DEDUP_REMOVED lines=18> */
.L_x_3611:
        /* <DEDUP_REMOVED lines=31> */
.L_x_3626:
        /* <DEDUP_REMOVED lines=8> */
.L_x_3627:
[----:B------:R-:W-:Y:S05]  /*38270*/  BSYNC.RECONVERGENT B0 ;  /* 0x0000000000007941 */ /* 0x000fea0003800200 */
.L_x_3625:
        /* <DEDUP_REMOVED lines=45> */
.L_x_3629:
        /* <DEDUP_REMOVED lines=8> */
.L_x_3630:
[----:B------:R-:W-:Y:S05]  /*385d0*/  BSYNC.RECONVERGENT B0 ;  /* 0x0000000000007941 */ /* 0x000fea0003800200 */
.L_x_3628:
[----:B------:R-:W0:Y:S02]  /*385e0*/  LDC.64 R2, c[0x0][0x3b0] ;  /* 0x0000ec00ff027b82 */ /* 0x000e240000000a00 */
[----:B0-----:R-:W-:-:S06]  /*385f0*/  IMAD.WIDE.U32 R2, R15, 0x8, R2 ;  /* 0x000000080f027825 */ /* 0x001fcc00078e0002 */
[----:B------:R-:W2:Y:S01]  /*38600*/  LDG.E.64 R2, desc[UR36][R2.64] ;  /* 0x0000002402027981 */ /* 0x000ea2000c1e1b00 */
[----:B------:R-:W-:Y:S02]  /*38610*/  IADD3 R9, P0, PT, RZ, -R27, RZ ;  /* 0x8000001bff097210 */ /* 0x000fe40007f1e0ff */
[----:B------:R-:W-:Y:S02]  /*38620*/  MOV R4, R20 ;  /* 0x0000001400047202 */ /* 0x000fe40000000f00 */
[----:B------:R-:W-:Y:S01]  /*38630*/  MOV R5, R21 ;  /* 0x0000001500057202 */ /* 0x000fe20000000f00 */
[----:B------:R-:W-:Y:S01]  /*38640*/  IMAD.X R7, RZ, RZ, ~R26, P0 ;  /* 0x000000ffff077224 */ /* 0x000fe200000e0e1a */
[----:B------:R-:W-:Y:S02]  /*38650*/  MOV R18, R6 ;  /* 0x0000000600127202 */ /* 0x000fe40000000f00 */
[----:B------:R-:W-:Y:S01]  /*38660*/  IADD3 R14, PT, PT, R14, -0x2, RZ ;  /* 0xfffffffe0e0e7810 */ /* 0x000fe20007ffe0ff */
[----:B------:R-:W-:-:S02]  /*38670*/  IMAD R7, R7, R22, RZ ;  /* 0x0000001607077224 */ /* 0x000fc400078e02ff */
[----:B------:R-:W-:-:S04]  /*38680*/  IMAD.WIDE.U32 R4, R22, R9, R4 ;  /* 0x0000000916047225 */ /* 0x000fc800078e0004 */
[----:B------:R-:W-:-:S04]  /*38690*/  IMAD R7, R23, R9, R7 ;  /* 0x0000000917077224 */ /* 0x000fc800078e0207 */
[----:B------:R-:W-:-:S04]  /*386a0*/  IMAD.IADD R5, R5, 0x1, R7 ;  /* 0x0000000105057824 */ /* 0x000fc800078e0207 */
[----:B--2---:R-:W-:Y:S02]  /*386b0*/  IMAD R5, R5, R2, RZ ;  /* 0x0000000205057224 */ /* 0x004fe400078e02ff */
[----:B------:R-:W-:-:S04]  /*386c0*/  IMAD.WIDE.U32 R18, R2, R4, R18 ;  /* 0x0000000402127225 */ /* 0x000fc800078e0012 */
[----:B------:R-:W-:Y:S02]  /*386d0*/  IMAD R5, R3, R4, R5 ;  /* 0x0000000403057224 */ /* 0x000fe400078e0205 */
[----:B------:R-:W-:-:S03]  /*386e0*/  IMAD.MOV.U32 R7, RZ, RZ, R18 ;  /* 0x000000ffff077224 */ /* 0x000fc600078e0012 */
[----:B------:R-:W-:-:S07]  /*386f0*/  IADD3 R17, PT, PT, R19, R5, RZ ;  /* 0x0000000513117210 */ /* 0x000fce0007ffe0ff */
.L_x_3624:
        /* <DEDUP_REMOVED lines=31> */
.L_x_3632:
[----:B------:R-:W-:Y:S01]  /*388f0*/  MOV R0, R3 ;  /* 0x0000000300007202 */ /* 0x000fe20000000f00 */
[----:B------:R-:W-:Y:S01]  /*38900*/  IMAD.MOV.U32 R6, RZ, RZ, R26 ;  /* 0x000000ffff067224 */ /* 0x000fe200078e001a */
[----:B------:R-:W-:Y:S02]  /*38910*/  MOV R15, R27 ;  /* 0x0000001b000f7202 */ /* 0x000fe40000000f00 */
[----:B------:R-:W-:-:S07]  /*38920*/  MOV R3, 0x38940 ;  /* 0x0003894000037802 */ /* 0x000fce0000000f00 */
[----:B------:R-:W-:Y:S05]  /*38930*/  CALL.REL.NOINC `($__internal_9_$__cuda_sm20_rem_s64) ;  /* 0x0000004000fc7944 */ /* 0x000fea0003c00000 */
[----:B------:R-:W-:-:S07]  /*38940*/  MOV R5, R0 ;  /* 0x0000000000057202 */ /* 0x000fce0000000f00 */
.L_x_3633:
[----:B------:R-:W-:Y:S05]  /*38950*/  BSYNC.RECONVERGENT B0 ;  /* 0x0000000000007941 */ /* 0x000fea0003800200 */
.L_x_3631:
        /* <DEDUP_REMOVED lines=10> */
.L_x_3583:
        /* <DEDUP_REMOVED lines=15> */
.L_x_3638:
        /* <DEDUP_REMOVED lines=22> */
.L_x_3637:
[----:B------:R-:W-:Y:S05]  /*38c50*/  BSYNC.RECONVERGENT B7 ;  /* 0x0000000000077941 */ /* 0x000fea0003800200 */
.L_x_3636:
[----:B------:R-:W-:-:S04]  /*38c60*/  IADD3 R18, P0, PT, R18, 0x8, RZ ;  /* 0x0000000812127810 */ /* 0x000fc80007f1e0ff */
[----:B------:R-:W-:Y:S02]  /*38c70*/  IADD3.X R19, PT, PT, RZ, R19, RZ, P0, !PT ;  /* 0x00000013ff137210 */ /* 0x000fe400007fe4ff */
[----:B------:R-:W-:-:S04]  /*38c80*/  ISETP.GE.U32.AND P0, PT, R18, R17, PT ;  /* 0x000000111200720c */ /* 0x000fc80003f06070 */
[----:B------:R-:W-:-:S13]  /*38c90*/  ISETP.GE.U32.AND.EX P0, PT, R19, R22, PT, P0 ;  /* 0x000000161300720c */ /* 0x000fda0003f06100 */
[----:B------:R-:W-:Y:S05]  /*38ca0*/  @!P0 BRA `(.L_x_3638) ;  /* 0xfffffffc00908947 */ /* 0x000fea000383ffff */
.L_x_3635:
[----:B------:R-:W-:Y:S05]  /*38cb0*/  BSYNC.RECONVERGENT B6 ;  /* 0x0000000000067941 */ /* 0x000fea0003800200 */
.L_x_3634:
        /* <DEDUP_REMOVED lines=21> */
.L_x_3640:
[----:B------:R-:W-:Y:S05]  /*38e10*/  BSYNC.RECONVERGENT B6 ;  /* 0x0000000000067941 */ /* 0x000fea0003800200 */
.L_x_3639:
        /* <DEDUP_REMOVED lines=21> */
.L_x_3642:
[----:B------:R-:W-:Y:S05]  /*38f70*/  BSYNC.RECONVERGENT B6 ;  /* 0x0000000000067941 */ /* 0x000fea0003800200 */
.L_x_3641:
        /* <DEDUP_REMOVED lines=26> */
.L_x_3644:
[----:B------:R-:W-:Y:S05]  /*39120*/  BSYNC.RECONVERGENT B6 ;  /* 0x0000000000067941 */ /* 0x000fea0003800200 */
.L_x_3643:
        /* <DEDUP_REMOVED lines=9> */
[----:B------:R-:W-:Y:S01]  /*391c0*/  IMAD.MOV.U32 R29, RZ, RZ, R2 ;  /* 0x000000ffff1d7224 */ /* 0x000fe200078e0002 */
[----:B------:R-:W-:Y:S02]  /*391d0*/  IADD3 R28, PT, PT, R3, R5, RZ ;  /* 0x00000005031c7210 */ /* 0x000fe40007ffe0ff */
[----:B------:R-:W-:Y:S02]  /*391e0*/  MOV R7, RZ ;  /* 0x000000ff00077202 */ /* 0x000fe40000000f00 */
[----:B------:R-:W-:-:S07]  /*391f0*/  MOV R14, RZ ;  /* 0x000000ff000e7202 */ /* 0x000fce0000000f00 */
[----:B------:R-:W-:Y:S05]  /*39200*/  @!P0 BRA `(.L_x_3646) ;  /* 0x0000001800a88947 */ /* 0x000fea0003800000 */
[----:B------:R-:W0:Y:S01]  /*39210*/  LDCU UR4, c[0x0][0x3a0] ;  /* 0x00007400ff0477ac */ /* 0x000e220008000800 */
[----:B------:R-:W1:Y:S01]  /*39220*/  LDC.64 R22, c[0x0][0x3a8] ;  /* 0x0000ea00ff167b82 */ /* 0x000e620000000a00 */
[----:B------:R-:W-:Y:S01]  /*39230*/  BSSY.RECONVERGENT B0, `(.L_x_3647) ;  /* 0x00001a6000007945 */ /* 0x000fe20003800200 */
[----:B------:R-:W-:Y:S01]  /*39240*/  IMAD.MOV.U32 R7, RZ, RZ, RZ ;  /* 0x000000ffff077224 */ /* 0x000fe200078e00ff */
[----:B------:R-:W-:-:S05]  /*39250*/  MOV R14, RZ ;  /* 0x000000ff000e7202 */ /* 0x000fca0000000f00 */
[----:B------:R-:W2:Y:S01]  /*39260*/  LDC.64 R20, c[0x0][0x3b0] ;  /* 0x0000ec00ff147b82 */ /* 0x000ea20000000a00 */
[----:B0-----:R-:W-:Y:S02]  /*39270*/  ULOP3.LUT UR5, UR4, 0xfffffff8, URZ, 0xc0, !UPT ;  /* 0xfffffff804057892 */ /* 0x001fe4000f8ec0ff */
[----:B------:R-:W-:Y:S02]  /*39280*/  UIADD3 UR4, UPT, UPT, UR4, -0x4, URZ ;  /* 0xfffffffc04047890 */ /* 0x000fe4000fffe0ff */
[----:B------:R-:W-:-:S04]  /*39290*/  UIADD3 UR5, UPT, UPT, -UR5, URZ, URZ ;  /* 0x000000ff05057290 */ /* 0x000fc8000fffe1ff */
[----:B------:R-:W-:Y:S02]  /*392a0*/  MOV R26, UR4 ;  /* 0x00000004001a7c02 */ /* 0x000fe40008000f00 */
[----:B------:R-:W-:-:S07]  /*392b0*/  IMAD.U32 R27, RZ, RZ, UR5 ;  /* 0x00000005ff1b7e24 */ /* 0x000fce000f8e00ff */
.L_x_3672:
[----:B------:R-:W-:-:S05]  /*392c0*/  IADD3 R15, PT, PT, R26, 0x3, RZ ;  /* 0x000000031a0f7810 */ /* 0x000fca0007ffe0ff */
[----:B-1----:R-:W-:-:S06]  /*392d0*/  IMAD.WIDE.U32 R24, R15, 0x8, R22 ;  /* 0x000000080f187825 */ /* 0x002fcc00078e0016 */
[----:B------:R-:W3:Y:S01]  /*392e0*/  LDG.E.64 R24, desc[UR36][R24.64] ;  /* 0x0000002418187981 */ /* 0x000ee2000c1e1b00 */
[----:B------:R-:W-:Y:S01]  /*392f0*/  BSSY.RECONVERGENT B1, `(.L_x_3648) ;  /* 0x0000020000017945 */ /* 0x000fe20003800200 */
[----:B---3--:R-:W-:-:S04]  /*39300*/  LOP3.LUT R0, R28, R25, RZ, 0xfc, !PT ;  /* 0x000000191c007212 */ /* 0x008fc800078efcff */
        /* <DEDUP_REMOVED lines=22> */
.L_x_3649:
[----:B------:R-:W-:Y:S01]  /*39470*/  MOV R4, R29 ;  /* 0x0000001d00047202 */ /* 0x000fe20000000f00 */
[----:B------:R-:W-:Y:S01]  /*39480*/  IMAD.MOV.U32 R2, RZ, RZ, R24 ;  /* 0x000000ffff027224 */ /* 0x000fe200078e0018 */
[----:B------:R-:W-:Y:S02]  /*39490*/  MOV R5, R28 ;  /* 0x0000001c00057202 */ /* 0x000fe40000000f00 */
[----:B------:R-:W-:Y:S02]  /*394a0*/  MOV R3, R25 ;  /* 0x0000001900037202 */ /* 0x000fe40000000f00 */
[----:B------:R-:W-:-:S07]  /*394b0*/  MOV R0, 0x394d0 ;  /* 0x000394d000007802 */ /* 0x000fce0000000f00 */
[----:B--2---:R-:W-:Y:S05]  /*394c0*/  CALL.REL.NOINC `($__internal_8_$__cuda_sm20_div_s64) ;  /* 0x0000003000bc7944 */ /* 0x004fea0003c00000 */
[----:B------:R-:W-:Y:S01]  /*394d0*/  MOV R18, R4 ;  /* 0x0000000400127202 */ /* 0x000fe20000000f00 */
[----:B------:R-:W-:-:S07]  /*394e0*/  IMAD.MOV.U32 R19, RZ, RZ, R5 ;  /* 0x000000ffff137224 */ /* 0x000fce00078e0005 */
.L_x_3650:
[----:B------:R-:W-:Y:S05]  /*394f0*/  BSYNC.RECONVERGENT B1 ;  /* 0x0000000000017941 */ /* 0x000fea0003800200 */
.L_x_3648:
[----:B------:R-:W-:Y:S01]  /*39500*/  IADD3 R31, PT, PT, R26, 0x2, RZ ;  /* 0x000000021a1f7810 */ /* 0x000fe20007ffe0ff */
[----:B--2---:R-:W-:-:S04]  /*39510*/  IMAD.WIDE.U32 R2, R15, 0x8, R20 ;  /* 0x000000080f027825 */ /* 0x004fc800078e0014 */
        /* <DEDUP_REMOVED lines=41> */
.L_x_3652:
        /* <DEDUP_REMOVED lines=8> */
.L_x_3653:
[----:B------:R-:W-:Y:S05]  /*39830*/  BSYNC.RECONVERGENT B1 ;  /* 0x0000000000017941 */ /* 0x000fea0003800200 */
.L_x_3651:
        /* <DEDUP_REMOVED lines=42> */
.L_x_3655:
        /* <DEDUP_REMOVED lines=8> */
.L_x_3656:
[----:B------:R-:W-:Y:S05]  /*39b60*/  BSYNC.RECONVERGENT B1 ;  /* 0x0000000000017941 */ /* 0x000fea0003800200 */
.L_x_3654:
        /* <DEDUP_REMOVED lines=17> */
[----:B------:R-:W-:Y:S01]  /*39c80*/  IMAD.WIDE.U32 R24, R2, R4, R30 ;  /* 0x0000000402187225 */ /* 0x000fe200078e001e */
[----:B------:R-:W-:-:S03]  /*39c90*/  IADD3 R30, PT, PT, R26, -0x4, RZ ;  /* 0xfffffffc1a1e7810 */ /* 0x000fc60007ffe0ff */
        /* <DEDUP_REMOVED lines=23> */
.L_x_3658:
        /* <DEDUP_REMOVED lines=8> */
.L_x_3659:
[----:B------:R-:W-:Y:S05]  /*39e90*/  BSYNC.RECONVERGENT B1 ;  /* 0x0000000000017941 */ /* 0x000fea0003800200 */
.L_x_3657:
        /* <DEDUP_REMOVED lines=42> */
.L_x_3661:
        /* <DEDUP_REMOVED lines=8> */
.L_x_3662:
[----:B------:R-:W-:Y:S05]  /*3a1c0*/  BSYNC.RECONVERGENT B1 ;  /* 0x0000000000017941 */ /* 0x000fea0003800200 */
.L_x_3660:
        /* <DEDUP_REMOVED lines=42> */
.L_x_3664:
        /* <DEDUP_REMOVED lines=8> */
.L_x_3665:
[----:B------:R-:W-:Y:S05]  /*3a4f0*/  BSYNC.RECONVERGENT B1 ;  /* 0x0000000000017941 */ /* 0x000fea0003800200 */
.L_x_3663:
        /* <DEDUP_REMOVED lines=42> */
.L_x_3667:
        /* <DEDUP_REMOVED lines=8> */
.L_x_3668:
[----:B------:R-:W-:Y:S05]  /*3a820*/  BSYNC.RECONVERGENT B1 ;  /* 0x0000000000017941 */ /* 0x000fea0003800200 */
.L_x_3666:
        /* <DEDUP_REMOVED lines=41> */
.L_x_3670:
        /* <DEDUP_REMOVED lines=8> */
.L_x_3671:
[----:B------:R-:W-:Y:S05]  /*3ab40*/  BSYNC.RECONVERGENT B1 ;  /* 0x0000000000017941 */ /* 0x000fea0003800200 */
.L_x_3669:
[----:B------:R-:W-:-:S06]  /*3ab50*/  IMAD.WIDE.U32 R30, R30, 0x8, R20 ;  /* 0x000000081e1e7825 */ /* 0x000fcc00078e0014 */
        /* <DEDUP_REMOVED lines=20> */
.L_x_3647:
[----:B------:R-:W-:-:S07]  /*3aca0*/  IADD3 R16, PT, PT, R26, 0x3, RZ ;  /* 0x000000031a107810 */ /* 0x000fce0007ffe0ff */
.L_x_3646:
        /* <DEDUP_REMOVED lines=31> */
.L_x_3675:
        /* <DEDUP_REMOVED lines=8> */
.L_x_3676:
[----:B------:R-:W-:Y:S05]  /*3af20*/  BSYNC.RECONVERGENT B0 ;  /* 0x0000000000007941 */ /* 0x000fea0003800200 */
.L_x_3674:
        /* <DEDUP_REMOVED lines=45> */
.L_x_3678:
        /* <DEDUP_REMOVED lines=8> */
.L_x_3679:
[----:B------:R-:W-:Y:S05]  /*3b280*/  BSYNC.RECONVERGENT B0 ;  /* 0x0000000000007941 */ /* 0x000fea0003800200 */
.L_x_3677:
        /* <DEDUP_REMOVED lines=44> */
.L_x_3681:
        /* <DEDUP_REMOVED lines=8> */
.L_x_3682:
[----:B------:R-:W-:Y:S05]  /*3b5d0*/  BSYNC.RECONVERGENT B0 ;  /* 0x0000000000007941 */ /* 0x000fea0003800200 */
.L_x_3680:
        /* <DEDUP_REMOVED lines=44> */
.L_x_3684:
        /* <DEDUP_REMOVED lines=8> */
.L_x_3685:
[----:B------:R-:W-:Y:S05]  /*3b920*/  BSYNC.RECONVERGENT B0 ;  /* 0x0000000000007941 */ /* 0x000fea0003800200 */
.L_x_3683:
        /* <DEDUP_REMOVED lines=18> */
.L_x_3673:
        /* <DEDUP_REMOVED lines=31> */
.L_x_3688:
        /* <DEDUP_REMOVED lines=8> */
.L_x_3689:
[----:B------:R-:W-:Y:S05]  /*3bcc0*/  BSYNC.RECONVERGENT B0 ;  /* 0x0000000000007941 */ /* 0x000fea0003800200 */
.L_x_3687:
        /* <DEDUP_REMOVED lines=45> */
.L_x_3691:
        /* <DEDUP_REMOVED lines=8> */
.L_x_3692:
[----:B------:R-:W-:Y:S05]  /*3c020*/  BSYNC.RECONVERGENT B0 ;  /* 0x0000000000007941 */ /* 0x000fea0003800200 */
.L_x_3690:
        /* <DEDUP_REMOVED lines=18> */
.L_x_3686:
        /* <DEDUP_REMOVED lines=31> */
.L_x_3694:
[----:B------:R-:W-:Y:S01]  /*3c340*/  MOV R0, R3 ;  /* 0x0000000300007202 */ /* 0x000fe20000000f00 */
[----:B------:R-:W-:Y:S01]  /*3c350*/  IMAD.MOV.U32 R15, RZ, RZ, R29 ;  /* 0x000000ffff0f7224 */ /* 0x000fe200078e001d */
[----:B------:R-:W-:Y:S02]  /*3c360*/  MOV R6, R28 ;  /* 0x0000001c00067202 */ /* 0x000fe40000000f00 */
[----:B------:R-:W-:-:S07]  /*3c370*/  MOV R3, 0x3c390 ;  /* 0x0003c39000037802 */ /* 0x000fce0000000f00 */
[----:B------:R-:W-:Y:S05]  /*3c380*/  CALL.REL.NOINC `($__internal_9_$__cuda_sm20_rem_s64) ;  /* 0x0000000800687944 */ /* 0x000fea0003c00000 */
[----:B------:R-:W-:-:S07]  /*3c390*/  MOV R5, R0 ;  /* 0x0000000000057202 */ /* 0x000fce0000000f00 */
.L_x_3695:
[----:B------:R-:W-:Y:S05]  /*3c3a0*/  BSYNC.RECONVERGENT B0 ;  /* 0x0000000000007941 */ /* 0x000fea0003800200 */
.L_x_3693:
        /* <DEDUP_REMOVED lines=10> */
.L_x_3645:
        /* <DEDUP_REMOVED lines=15> */
.L_x_3700:
        /* <DEDUP_REMOVED lines=22> */
.L_x_3699:
[----:B------:R-:W-:Y:S05]  /*3c6a0*/  BSYNC.RECONVERGENT B7 ;  /* 0x0000000000077941 */ /* 0x000fea0003800200 */
.L_x_3698:
[----:B------:R-:W-:-:S04]  /*3c6b0*/  IADD3 R16, P0, PT, R16, 0x8, RZ ;  /* 0x0000000810107810 */ /* 0x000fc80007f1e0ff */
[----:B------:R-:W-:Y:S02]  /*3c6c0*/  IADD3.X R17, PT, PT, RZ, R17, RZ, P0, !PT ;  /* 0x00000011ff117210 */ /* 0x000fe400007fe4ff */
[----:B------:R-:W-:-:S04]  /*3c6d0*/  ISETP.GE.U32.AND P0, PT, R16, R19, PT ;  /* 0x000000131000720c */ /* 0x000fc80003f06070 */
[----:B------:R-:W-:-:S13]  /*3c6e0*/  ISETP.GE.U32.AND.EX P0, PT, R17, R18, PT, P0 ;  /* 0x000000121100720c */ /* 0x000fda0003f06100 */
[----:B------:R-:W-:Y:S05]  /*3c6f0*/  @!P0 BRA `(.L_x_3700) ;  /* 0xfffffffc00908947 */ /* 0x000fea000383ffff */
.L_x_3697:
[----:B------:R-:W-:Y:S05]  /*3c700*/  BSYNC.RECONVERGENT B6 ;  /* 0x0000000000067941 */ /* 0x000fea0003800200 */
.L_x_3696:
[----:B------:R-:W0:Y:S01]  /*3c710*/  S2R R0, SR_CTAID.X ;  /* 0x0000000000007919 */ /* 0x000e220000002500 */
[----:B------:R-:W1:Y:S01]  /*3c720*/  LDC.64 R2, c[0x0][0x3c8] ;  /* 0x0000f200ff027b82 */ /* 0x000e620000000a00 */
[----:B------:R-:W2:Y:S01]  /*3c730*/  S2R R5, SR_TID.X ;  /* 0x0000000000057919 */ /* 0x000ea20000002100 */
[----:B0-----:R-:W-:-:S04]  /*3c740*/  IMAD.SHL.U32 R7, R0, 0x400, RZ ;  /* 0x0000040000077824 */ /* 0x001fc800078e00ff */
[----:B-1----:R-:W-:-:S04]  /*3c750*/  IMAD.WIDE.U32 R2, R7, 0x8, R2 ;  /* 0x0000000807027825 */ /* 0x002fc800078e0002 */
[----:B--2---:R-:W-:-:S05]  /*3c760*/  IMAD.WIDE.U32 R2, R5, 0x10, R2 ;  /* 0x0000001005027825 */ /* 0x004fca00078e0002 */
[----:B------:R-:W-:Y:S04]  /*3c770*/  STG.E.128 desc[UR36][R2.64], RZ ;  /* 0x000000ff02007986 */ /* 0x000fe8000c101d24 */
[----:B------:R-:W-:Y:S04]  /*3c780*/  STG.E.128 desc[UR36][R2.64+0x800], RZ ;  /* 0x000800ff02007986 */ /* 0x000fe8000c101d24 */
[----:B------:R-:W-:Y:S04]  /*3c790*/  STG.E.128 desc[UR36][R2.64+0x1000], RZ ;  /* 0x001000ff02007986 */ /* 0x000fe8000c101d24 */
[----:B------:R-:W-:Y:S01]  /*3c7a0*/  STG.E.128 desc[UR36][R2.64+0x1800], RZ ;  /* 0x001800ff02007986 */ /* 0x000fe2000c101d24 */
[----:B------:R-:W-:Y:S05]  /*3c7b0*/  EXIT ;  /* 0x000000000000794d */ /* 0x000fea0003800000 */
        .weak           $__internal_8_$__cuda_sm20_div_s64
        .type           $__internal_8_$__cuda_sm20_div_s64,@function
        .size           $__internal_8_$__cuda_sm20_div_s64,($__internal_9_$__cuda_sm20_rem_s64 - $__internal_8_$__cuda_sm20_div_s64)
$__internal_8_$__cuda_sm20_div_s64:
[-C--:B------:R-:W-:Y:S02]  /*3c7c0*/  IADD3 R8, P1, PT, RZ, -R2.reuse, RZ ;  /* 0x80000002ff087210 */ /* 0x080fe40007f3e0ff */
[----:B------:R-:W-:Y:S02]  /*3c7d0*/  ISETP.GE.AND P0, PT, R3, RZ, PT ;  /* 0x000000ff0300720c */ /* 0x000fe40003f06270 */
[-C--:B------:R-:W-:Y:S02]  /*3c7e0*/  IADD3.X R9, PT, PT, RZ, ~R3.reuse, RZ, P1, !PT ;  /* 0x80000003ff097210 */ /* 0x080fe40000ffe4ff */
[----:B------:R-:W-:Y:S02]  /*3c7f0*/  SEL R12, R8, R2, !P0 ;  /* 0x00000002080c7207 */ /* 0x000fe40004000000 */
[----:B------:R-:W-:Y:S02]  /*3c800*/  SEL R13, R9, R3, !P0 ;  /* 0x00000003090d7207 */ /* 0x000fe40004000000 */
[----:B------:R-:W-:-:S02]  /*3c810*/  ISETP.GE.AND P3, PT, R5, RZ, PT ;  /* 0x000000ff0500720c */ /* 0x000fc40003f66270 */
[----:B------:R-:W0:Y:S01]  /*3c820*/  I2F.U64.RP R10, R12 ;  /* 0x0000000c000a7312 */ /* 0x000e220000309000 */
[----:B------:R-:W-:-:S04]  /*3c830*/  IADD3 R88, P4, PT, RZ, -R4, RZ ;  /* 0x80000004ff587210 */ /* 0x000fc80007f9e0ff */
[----:B------:R-:W-:Y:S01]  /*3c840*/  SEL R4, R88, R4, !P3 ;  /* 0x0000000458047207 */ /* 0x000fe20005800000 */
[----:B0-----:R-:W0:Y:S02]  /*3c850*/  MUFU.RCP R10, R10 ;  /* 0x0000000a000a7308 */ /* 0x001e240000001000 */
[----:B0-----:R-:W-:-:S15]  /*3c860*/  IADD3 R10, PT, PT, R10, 0x1ffffffe, RZ ;  /* 0x1ffffffe0a0a7810 */ /* 0x001fde0007ffe0ff */
[----:B------:R-:W-:-:S15]  /*3c870*/  NOP ;  /* 0x0000000000007918 */ /* 0x000fde0000000000 */
[----:B------:R-:W-:-:S15]  /*3c880*/  NOP ;  /* 0x0000000000007918 */ /* 0x000fde0000000000 */
[----:B------:R-:W-:-:S11]  /*3c890*/  NOP ;  /* 0x0000000000007918 */ /* 0x000fd60000000000 */
        /* <DEDUP_REMOVED lines=17> */
[----:B------:R-:W-:-:S03]  /*3c9b0*/  IADD3 R9, P0, PT, RZ, -R10, RZ ;  /* 0x8000000aff097210 */ /* 0x000fc60007f1e0ff */
        /* <DEDUP_REMOVED lines=8> */
[----:B------:R-:W-:Y:S01]  /*3ca40*/  IMAD.MOV.U32 R57, RZ, RZ, RZ ;  /* 0x000000ffff397224 */ /* 0x000fe200078e00ff */
[-C--:B------:R-:W-:Y:S02]  /*3ca50*/  IADD3.X R11, PT, PT, RZ, ~R5.reuse, RZ, P4, !PT ;  /* 0x80000005ff0b7210 */ /* 0x080fe400027fe4ff */
        /* <DEDUP_REMOVED lines=14> */
[----:B------:R-:W-:Y:S02]  /*3cb40*/  IADD3 R4, P1, PT, -R56, R4, RZ ;  /* 0x0000000438047210 */ /* 0x000fe40007f3e1ff */
[----:B------:R-:W-:Y:S01]  /*3cb50*/  IADD3.X R57, PT, PT, RZ, R10, RZ, P2, !PT ;  /* 0x0000000aff397210 */ /* 0x000fe200017fe4ff */
        /* <DEDUP_REMOVED lines=8> */
[----:B------:R-:W-:Y:S02]  /*3cbe0*/  SEL R11, R11, R8, P0 ;  /* 0x000000080b0b7207 */ /* 0x000fe40000000000 */
[----:B------:R-:W-:-:S02]  /*3cbf0*/  ISETP.GE.U32.AND P1, PT, R56, R12, PT ;  /* 0x0000000c3800720c */ /* 0x000fc40003f26070 */
        /* <DEDUP_REMOVED lines=12> */
[----:B------:R-:W-:Y:S02]  /*3ccc0*/  SEL R3, R8, R4, !P1 ;  /* 0x0000000408037207 */ /* 0x000fe40004800000 */
[----:B------:R-:W-:Y:S02]  /*3ccd0*/  SEL R2, R2, R5, !P1 ;  /* 0x0000000502027207 */ /* 0x000fe40004800000 */
[----:B------:R-:W-:Y:S01]  /*3cce0*/  SEL R4, R3, 0xffffffff, P0 ;  /* 0xffffffff03047807 */ /* 0x000fe20000000000 */
[----:B------:R-:W-:Y:S01]  /*3ccf0*/  IMAD.MOV.U32 R3, RZ, RZ, 0x0 ;  /* 0x00000000ff037424 */ /* 0x000fe200078e00ff */
[----:B------:R-:W-:-:S02]  /*3cd00*/  SEL R5, R2, 0xffffffff, P0 ;  /* 0xffffffff02057807 */ /* 0x000fc40000000000 */
[----:B------:R-:W-:-:S04]  /*3cd10*/  MOV R2, R0 ;  /* 0x0000000000027202 */ /* 0x000fc80000000f00 */
[----:B------:R-:W-:Y:S05]  /*3cd20*/  RET.REL.NODEC R2 `(_ZN2at6native29vectorized_elementwise_kernelILi2EZZZNS0_67_GLOBAL__N__bb565c37_34_ValidateCompressedIndicesKernel_cu_33a4b88b42_validate_compressed_sparse_indices_kernelILNS2_8CDimNameE1ENS2_18CUDAKernelLauncherENS2_14EmptyVecKernelENS2_8DummyVecELm0EEEvRKNS_6TensorESA_lllENKUlvE1_clEvENKUlvE0_clEvEUllllllE_St5arrayIPcLm6EEEEviT0_T1_) ;  /* 0xfffffc3002b47950 */ /* 0x000fea0003c3ffff */
        .weak           $__internal_9_$__cuda_sm20_rem_s64
        .type           $__internal_9_$__cuda_sm20_rem_s64,@function
        .size           $__internal_9_$__cuda_sm20_rem_s64,(.L_x_34637 - $__internal_9_$__cuda_sm20_rem_s64)
$__internal_9_$__cuda_sm20_rem_s64:
        /* <DEDUP_REMOVED lines=21> */
[----:B------:R-:W-:Y:S01]  /*3ce80*/  IMAD.HI.U32 R8, R9, R13, RZ ;  /* 0x0000000d09087227 */ /* 0x000fe200078e00ff */
[----:B------:R-:W-:-:S03]  /*3ce90*/  IADD3 R13, P4, PT, RZ, -R15, RZ ;  /* 0x8000000fff0d7210 */ /* 0x000fc60007f9e0ff */
[----:B------:R-:W-:-:S05]  /*3cea0*/  IMAD.HI.U32 R10, P1, R9, R12, R10 ;  /* 0x0000000c090a7227 */ /* 0x000fca000782000a */
[----:B------:R-:W-:Y:S02]  /*3ceb0*/  IADD3 R11, P2, PT, R20, R10, RZ ;  /* 0x0000000a140b7210 */ /* 0x000fe40007f5e0ff */
[----:B------:R-:W-:-:S03]  /*3cec0*/  IADD3.X R10, PT, PT, R8, R9, RZ, P0, !PT ;  /* 0x00000009080a7210 */ /* 0x000fc600007fe4ff */
        /* <DEDUP_REMOVED lines=9> */
[C---:B------:R-:W-:Y:S01]  /*3cf60*/  IMAD.HI.U32 R9, P2, R12.reuse, R9, R10 ;  /* 0x000000090c097227 */ /* 0x040fe2000784000a */
[----:B------:R-:W-:Y:S02]  /*3cf70*/  SEL R10, R13, R15, !P1 ;  /* 0x0000000f0d0a7207 */ /* 0x000fe40004800000 */
[----:B------:R-:W-:Y:S01]  /*3cf80*/  IADD3.X R13, PT, PT, RZ, ~R6, RZ, P4, !PT ;  /* 0x80000006ff0d7210 */ /* 0x000fe200027fe4ff */
[CC--:B------:R-:W-:Y:S02]  /*3cf90*/  IMAD R11, R12.reuse, R8.reuse, RZ ;  /* 0x000000080c0b7224 */ /* 0x0c0fe400078e02ff */
[----:B------:R-:W-:Y:S01]  /*3cfa0*/  IMAD.HI.U32 R8, R12, R8, RZ ;  /* 0x000000080c087227 */ /* 0x000fe200078e00ff */
[----:B------:R-:W-:Y:S02]  /*3cfb0*/  SEL R6, R13, R6, !P1 ;  /* 0x000000060d067207 */ /* 0x000fe40004800000 */
[----:B------:R-:W-:Y:S02]  /*3cfc0*/  IADD3 R11, P3, PT, R11, R9, RZ ;  /* 0x000000090b0b7210 */ /* 0x000fe40007f7e0ff */
[----:B------:R-:W-:-:S03]  /*3cfd0*/  IADD3.X R9, PT, PT, R8, R12, RZ, P0, !PT ;  /* 0x0000000c08097210 */ /* 0x000fc600007fe4ff */
[----:B------:R-:W-:Y:S01]  /*3cfe0*/  IMAD.HI.U32 R8, R11, R10, RZ ;  /* 0x0000000a0b087227 */ /* 0x000fe200078e00ff */
[----:B------:R-:W-:-:S03]  /*3cff0*/  IADD3.X R12, PT, PT, RZ, RZ, R9, P3, P2 ;  /* 0x000000ffff0c7210 */ /* 0x000fc60001fe4409 */
[----:B------:R-:W-:Y:S02]  /*3d000*/  IMAD.MOV.U32 R9, RZ, RZ, RZ ;  /* 0x000000ffff097224 */ /* 0x000fe400078e00ff */
        /* <DEDUP_REMOVED lines=29> */
[----:B------:R-:W-:Y:S02]  /*3d1e0*/  SEL R4, R2, 0xffffffff, P0 ;  /* 0xffffffff02047807 */ /* 0x000fe40000000000 */
[----:B------:R-:W-:Y:S01]  /*3d1f0*/  MOV R2, R3 ;  /* 0x0000000300027202 */ /* 0x000fe20000000f00 */
[----:B------:R-:W-:Y:S01]  /*3d200*/  HFMA2 R3, -RZ, RZ, 0, 0 ;  /* 0x00000000ff037431 */ /* 0x000fe200000001ff */
[----:B------:R-:W-:-:S04]  /*3d210*/  SEL R0, R5, R6, !P1 ;  /* 0x0000000605007207 */ /* 0x000fc80004800000 */
[----:B------:R-:W-:Y:S01]  /*3d220*/  SEL R0, R0, 0xffffffff, P0 ;  /* 0xffffffff00007807 */ /* 0x000fe20000000000 */
[----:B------:R-:W-:Y:S06]  /*3d230*/  RET.REL.NODEC R2 `(_ZN2at6native29vectorized_elementwise_kernelILi2EZZZNS0_67_GLOBAL__N__bb565c37_34_ValidateCompressedIndicesKernel_cu_33a4b88b42_validate_compressed_sparse_indices_kernelILNS2_8CDimNameE1ENS2_18CUDAKernelLauncherENS2_14EmptyVecKernelENS2_8DummyVecELm0EEEvRKNS_6TensorESA_lllENKUlvE1_clEvENKUlvE0_clEvEUllllllE_St5arrayIPcLm6EEEEviT0_T1_) ;  /* 0xfffffc2c02707950 */ /* 0x000fec0003c3ffff */
.L_x_3701:
        /* <DEDUP_REMOVED lines=12> */
.L_x_34637:


//--------------------- .text._ZN2at6native29vectorized_elementwise_kernelILi4EZZZNS0_67_GLOBAL__N__bb565c37_34_ValidateCompressedIndicesKernel_cu_33a4b88b42_validate_compressed_sparse_indices_kernelILNS2_8CDimNameE1ENS2_18CUDAKernelLauncherENS2_14EmptyVecKernelENS2_8DummyVecELm0EEEvRKNS_6TensorESA_lllENKUlvE1_clEvENKUlvE0_clEvEUllllllE_St5arrayIPcLm6EEEEviT0_T1_ --------------------------
	.section	.text._ZN2at6native29vectorized_elementwise_kernelILi4EZZZNS0_67_GLOBAL__N__bb565c37_34_ValidateCompressedIndicesKernel_cu_33a4b88b42_validate_compressed_sparse_indices_kernelILNS2_8CDimNameE1ENS2_18CUDAKernelLauncherENS2_14EmptyVecKernelENS2_8DummyVecELm0EEEvRKNS_6TensorESA_lllENKUlvE1_clEvENKUlvE0_clEvEUllllllE_St5arrayIPcLm6EEEEviT0_T1_,"ax",@progbits
	.align	128
        .global         _ZN2at6native29vectorized_elementwise_kernelILi4EZZZNS0_67_GLOBAL__N__bb565c37_34_ValidateCompressedIndicesKernel_cu_33a4b88b42_validate_compressed_sparse_indices_kernelILNS2_8CDimNameE1ENS2_18CUDAKernelLauncherENS2_14EmptyVecKernelENS2_8DummyVecELm0EEEvRKNS_6TensorESA_lllENKUlvE1_clEvENKUlvE0_clEvEUllllllE_St5arrayIPcLm6EEEEviT0_T1_
        .type           _ZN2at6native29vectorized_elementwise_kernelILi4EZZZNS0_67_GLOBAL__N__bb565c37_34_ValidateCompressedIndicesKernel_cu_33a4b88b42_validate_compressed_sparse_indices_kernelILNS2_8CDimNameE1ENS2_18CUDAKernelLauncherENS2_14EmptyVecKernelENS2_8DummyVecELm0EEEvRKNS_6TensorESA_lllENKUlvE1_clEvENKUlvE0_clEvEUllllllE_St5arrayIPcLm6EEEEviT0_T1_,@function
        .size           _ZN2at6native29vectorized_elementwise_kernelILi4EZZZNS0_67_GLOBAL__N__bb565c37_34_ValidateCompressedIndicesKernel_cu_33a4b88b42_validate_compressed_sparse_indices_kernelILNS2_8CDimNameE1ENS2_18CUDAKernelLauncherENS2_14EmptyVecKernelENS2_8DummyVecELm0EEEvRKNS_6TensorESA_lllENKUlvE1_clEvENKUlvE0_clEvEUllllllE_St5arrayIPcLm6EEEEviT0_T1_,(.L_x_34639 - _ZN2at6native29vectorized_elementwise_kernelILi4EZZZNS0_67_GLOBAL__N__bb565c37_34_ValidateCompressedIndicesKernel_cu_33a4b88b42_validate_compressed_sparse_indices_kernelILNS2_8CDimNameE1ENS2_18CUDAKernelLauncherENS2_14EmptyVecKernelENS2_8DummyVecELm0EEEvRKNS_6TensorESA_lllENKUlvE1_clEvENKUlvE0_clEvEUllllllE_St5arrayIPcLm6EEEEviT0_T1_)
        .other          _ZN2at6native29vectorized_elementwise_kernelILi4EZZZNS0_67_GLOBAL__N__bb565c37_34_ValidateCompressedIndicesKernel_cu_33a4b88b42_validate_compressed_sparse_indices_kernelILNS2_8CDimNameE1ENS2_18CUDAKernelLauncherENS2_14EmptyVecKernelENS2_8DummyVecELm0EEEvRKNS_6TensorESA_lllENKUlvE1_clEvENKUlvE0_clEvEUllllllE_St5arrayIPcLm6EEEEviT0_T1_,@"STO_CUDA_ENTRY STV_DEFAULT"
_ZN2at6native29vectorized_elementwise_kernelILi4EZZZNS0_67_GLOBAL__N__bb565c37_34_ValidateCompressedIndicesKernel_cu_33a4b88b42_validate_compressed_sparse_indices_kernelILNS2_8CDimNameE1ENS2_18CUDAKernelLauncherENS2_14EmptyVecKernelENS2_8DummyVecELm0EEEvRKNS_6TensorESA_lllENKUlvE1_clEvENKUlvE0_clEvEUllllllE_St5arrayIPcLm6EEEEviT0_T1_:
.text._ZN2at6native29vectorized_elementwise_kernelILi4EZZZNS0_67_GLOBAL__N__bb565c37_34_ValidateCompressedIndicesKernel_cu_33a4b88b42_validate_compressed_sparse_indices_kernelILNS2_8CDimNameE1ENS2_18CUDAKernelLauncherENS2_14EmptyVecKernelENS2_8DummyVecELm0EEEvRKNS_6TensorESA_lllENKUlvE1_clEvENKUlvE0_clEvEUllllllE_St5arrayIPcLm6EEEEviT0_T1_:
        /* <DEDUP_REMOVED lines=221> */
.L_x_3706:
[----:B------:R-:W-:Y:S05]  /*0dd0*/  BSYNC.RECONVERGENT B7 ;  /* 0x0000000000077941 */ /* 0x000fea0003800200 */
.L_x_3705:
        /* <DEDUP_REMOVED lines=21> */
.L_x_3708:
[----:B------:R-:W-:Y:S05]  /*0f30*/  BSYNC.RECONVERGENT B7 ;  /* 0x0000000000077941 */ /* 0x000fea0003800200 */
.L_x_3707:
        /* <DEDUP_REMOVED lines=26> */
.L_x_3710:
[----:B------:R-:W-:Y:S05]  /*10e0*/  BSYNC.RECONVERGENT B7 ;  /* 0x0000000000077941 */ /* 0x000fea0003800200 */
.L_x_3709:
        /* <DEDUP_REMOVED lines=21> */
.L_x_3738:
        /* <DEDUP_REMOVED lines=28> */
.L_x_3715:
[----:B------:R-:W-:Y:S01]  /*1400*/  MOV R4, R58 ;  /* 0x0000003a00047202 */ /* 0x000fe20000000f00 */
[----:B------:R-:W-:Y:S01]  /*1410*/  IMAD.MOV.U32 R5, RZ, RZ, R59 ;  /* 0x000000ffff057224 */ /* 0x000fe200078e003b */
[----:B------:R-:W-:Y:S01]  /*1420*/  MOV R2, R14 ;  /* 0x0000000e00027202 */ /* 0x000fe20000000f00 */
[----:B------:R-:W-:Y:S01]  /*1430*/  IMAD.MOV.U32 R3, RZ, RZ, R15 ;  /* 0x000000ffff037224 */ /* 0x000fe200078e000f */
[----:B------:R-:W-:-:S07]  /*1440*/  MOV R0, 0x1460 ;  /* 0x0000146000007802 */ /* 0x000fce0000000f00 */
[----:B------:R-:W-:Y:S05]  /*1450*/  CALL.REL.NOINC `($__internal_10_$__cuda_sm20_div_s64) ;  /* 0x000003b000a87944 */ /* 0x000fea0003c00000 */
[----:B------:R-:W-:Y:S01]  /*1460*/  MOV R46, R4 ;  /* 0x00000004002e7202 */ /* 0x000fe20000000f00 */
[----:B------:R-:W-:-:S07]  /*1470*/  IMAD.MOV.U32 R47, RZ, RZ, R5 ;  /* 0x000000ffff2f7224 */ /* 0x000fce00078e0005 */
.L_x_3716:
[----:B------:R-:W-:Y:S05]  /*1480*/  BSYNC.RECONVERGENT B1 ;  /* 0x0000000000017941 */ /* 0x000fea0003800200 */
.L_x_3714:
        /* <DEDUP_REMOVED lines=42> */
.L_x_3718:
[----:B------:R-:W-:Y:S01]  /*1730*/  IMAD.MOV.U32 R4, RZ, RZ, R46 ;  /* 0x000000ffff047224 */ /* 0x000fe200078e002e */
[----:B------:R-:W-:Y:S01]  /*1740*/  MOV R5, R47 ;  /* 0x0000002f00057202 */ /* 0x000fe20000000f00 */
[----:B------:R-:W-:Y:S01]  /*1750*/  IMAD.MOV.U32 R2, RZ, RZ, R48 ;  /* 0x000000ffff027224 */ /* 0x000fe200078e0030 */
[----:B------:R-:W-:Y:S02]  /*1760*/  MOV R3, R49 ;  /* 0x0000003100037202 */ /* 0x000fe40000000f00 */
[----:B------:R-:W-:-:S07]  /*1770*/  MOV R0, 0x1790 ;  /* 0x0000179000007802 */ /* 0x000fce0000000f00 */
[----:B------:R-:W-:Y:S05]  /*1780*/  CALL.REL.NOINC `($__internal_10_$__cuda_sm20_div_s64) ;  /* 0x000003ac00dc7944 */ /* 0x000fea0003c00000 */
[----:B------:R-:W-:Y:S01]  /*1790*/  IMAD.MOV.U32 R20, RZ, RZ, R4 ;  /* 0x000000ffff147224 */ /* 0x000fe200078e0004 */
[----:B------:R-:W-:-:S07]  /*17a0*/  MOV R21, R5 ;  /* 0x0000000500157202 */ /* 0x000fce0000000f00 */
.L_x_3719:
[----:B------:R-:W-:Y:S05]  /*17b0*/  BSYNC.RECONVERGENT B1 ;  /* 0x0000000000017941 */ /* 0x000fea0003800200 */
.L_x_3717:
        /* <DEDUP_REMOVED lines=45> */
.L_x_3721:
        /* <DEDUP_REMOVED lines=8> */
.L_x_3722:
[----:B------:R-:W-:Y:S05]  /*1b10*/  BSYNC.RECONVERGENT B1 ;  /* 0x0000000000017941 */ /* 0x000fea0003800200 */
.L_x_3720:
        /* <DEDUP_REMOVED lines=44> */
.L_x_3724:
        /* <DEDUP_REMOVED lines=8> */
.L_x_3725:
[----:B------:R-:W-:Y:S05]  /*1e60*/  BSYNC.RECONVERGENT B1 ;  /* 0x0000000000017941 */ /* 0x000fea0003800200 */
.L_x_3723:
        /* <DEDUP_REMOVED lines=44> */
.L_x_3727:
        /* <DEDUP_REMOVED lines=8> */
.L_x_3728:
[----:B------:R-:W-:Y:S05]  /*21b0*/  BSYNC.RECONVERGENT B1 ;  /* 0x0000000000017941 */ /* 0x000fea0003800200 */
.L_x_3726:
        /* <DEDUP_REMOVED lines=45> */
.L_x_3730:
        /* <DEDUP_REMOVED lines=8> */
.L_x_3731:
[----:B------:R-:W-:Y:S05]  /*2510*/  BSYNC.RECONVERGENT B1 ;  /* 0x0000000000017941 */ /* 0x000fea0003800200 */
.L_x_3729:
        /* <DEDUP_REMOVED lines=46> */
.L_x_3733:
        /* <DEDUP_REMOVED lines=8> */
.L_x_3734:
[----:B------:R-:W-:Y:S05]  /*2880*/  BSYNC.RECONVERGENT B1 ;  /* 0x0000000000017941 */ /* 0x000fea0003800200 */
.L_x_3732:
        /* <DEDUP_REMOVED lines=46> */
.L_x_3736:
        /* <DEDUP_REMOVED lines=8> */
.L_x_3737:
[----:B------:R-:W-:Y:S05]  /*2bf0*/  BSYNC.RECONVERGENT B1 ;  /* 0x0000000000017941 */ /* 0x000fea0003800200 */
.L_x_3735:
        /* <DEDUP_REMOVED lines=23> */
.L_x_3713:
[----:B------:R-:W-:-:S07]  /*2d70*/  VIADD R60, R6, 0x3 ;  /* 0x00000003063c7836 */ /* 0x000fce0000000000 */
.L_x_3712:
        /* <DEDUP_REMOVED lines=33> */
.L_x_3741:
        /* <DEDUP_REMOVED lines=8> */
.L_x_3742:
[----:B------:R-:W-:Y:S05]  /*3010*/  BSYNC.RECONVERGENT B0 ;  /* 0x0000000000007941 */ /* 0x000fea0003800200 */
.L_x_3740:
        /* <DEDUP_REMOVED lines=41> */
.L_x_3744:
        /* <DEDUP_REMOVED lines=8> */
.L_x_3745:
[----:B------:R-:W-:Y:S05]  /*3330*/  BSYNC.RECONVERGENT B0 ;  /* 0x0000000000007941 */ /* 0x000fea0003800200 */
.L_x_3743:
        /* <DEDUP_REMOVED lines=45> */
.L_x_3747:
        /* <DEDUP_REMOVED lines=8> */
.L_x_3748:
[----:B------:R-:W-:Y:S05]  /*3690*/  BSYNC.RECONVERGENT B0 ;  /* 0x0000000000007941 */ /* 0x000fea0003800200 */
.L_x_3746:
        /* <DEDUP_REMOVED lines=45> */
.L_x_3750:
        /* <DEDUP_REMOVED lines=8> */
.L_x_3751:
[----:B------:R-:W-:Y:S05]  /*39f0*/  BSYNC.RECONVERGENT B0 ;  /* 0x0000000000007941 */ /* 0x000fea0003800200 */
.L_x_3749:
        /* <DEDUP_REMOVED lines=18> */
.L_x_3739:
        /* <DEDUP_REMOVED lines=33> */
.L_x_3754:
        /* <DEDUP_REMOVED lines=8> */
.L_x_3755:
[----:B------:R-:W-:Y:S05]  /*3db0*/  BSYNC.RECONVERGENT B0 ;  /* 0x0000000000007941 */ /* 0x000fea0003800200 */
.L_x_3753:
        /* <DEDUP_REMOVED lines=41> */
.L_x_3757:
        /* <DEDUP_REMOVED lines=8> */
.L_x_3758:
[----:B------:R-:W-:Y:S05]  /*40d0*/  BSYNC.RECONVERGENT B0 ;  /* 0x0000000000007941 */ /* 0x000fea0003800200 */
.L_x_3756:
        /* <DEDUP_REMOVED lines=18> */
.L_x_3752:
        /* <DEDUP_REMOVED lines=32> */
.L_x_3760:
[----:B------:R-:W-:Y:S01]  /*4400*/  MOV R0, R3 ;  /* 0x0000000300007202 */ /* 0x000fe20000000f00 */
[----:B------:R-:W-:Y:S01]  /*4410*/  IMAD.MOV.U32 R15, RZ, RZ, R58 ;  /* 0x000000ffff0f7224 */ /* 0x000fe200078e003a */
[----:B------:R-:W-:Y:S02]  /*4420*/  MOV R6, R59 ;  /* 0x0000003b00067202 */ /* 0x000fe40000000f00 */
[----:B------:R-:W-:-:S07]  /*4430*/  MOV R3, 0x4450 ;  /* 0x0000445000037802 */ /* 0x000fce0000000f00 */
[----:B------:R-:W-:Y:S05]  /*4440*/  CALL.REL.NOINC `($__internal_11_$__cuda_sm20_rem_s64) ;  /* 0x0000038800087944 */ /* 0x000fea0003c00000 */
[----:B------:R-:W-:-:S07]  /*4450*/  IMAD.MOV.U32 R5, RZ, RZ, R0 ;  /* 0x000000ffff057224 */ /* 0x000fce00078e0000 */
.L_x_3761:
[----:B------:R-:W-:Y:S05]  /*4460*/  BSYNC.RECONVERGENT B0 ;  /* 0x0000000000007941 */ /* 0x000fea0003800200 */
.L_x_3759:
[----:B------:R-:W0:Y:S02]  /*4470*/  LDC.64 R2, c[0x0][0x3b0] ;  /* 0x0000ec00ff027b82 */ /* 0x000e240000000a00 */
[----:B0-----:R-:W-:-:S06]  /*4480*/  IMAD.WIDE.U32 R60, R60, 0x8, R2 ;  /* 0x000000083c3c7825 */ /* 0x001fcc00078e0002 */
[----:B------:R-:W2:Y:S02]  /*4490*/  LDG.E.64 R60, desc[UR36][R60.64] ;  /* 0x000000243c3c7981 */ /* 0x000ea4000c1e1b00 */
[----:B--2---:R-:W-:Y:S02]  /*44a0*/  IMAD R3, R5, R60, RZ ;  /* 0x0000003c05037224 */ /* 0x004fe400078e02ff */
[----:B------:R-:W-:-:S04]  /*44b0*/  IMAD.WIDE.U32 R50, R60, R4, R50 ;  /* 0x000000043c327225 */ /* 0x000fc800078e0032 */
[----:B------:R-:W-:-:S05]  /*44c0*/  IMAD R3, R61, R4, R3 ;  /* 0x000000043d037224 */ /* 0x000fca00078e0203 */
[----:B------:R-:W-:-:S07]  /*44d0*/  IADD3 R51, PT, PT, R51, R3, RZ ;  /* 0x0000000333337210 */ /* 0x000fce0007ffe0ff */
.L_x_3711:
        /* <DEDUP_REMOVED lines=14> */
.L_x_3764:
        /* <DEDUP_REMOVED lines=22> */
.L_x_3763:
[----:B------:R-:W-:Y:S05]  /*4720*/  BSYNC.RECONVERGENT B7 ;  /* 0x0000000000077941 */ /* 0x000fea0003800200 */
.L_x_3762:
[----:B------:R-:W-:-:S05]  /*4730*/  IADD3 R46, P0, PT, R46, 0x8, RZ ;  /* 0x000000082e2e7810 */ /* 0x000fca0007f1e0ff */
[----:B------:R-:W-:Y:S01]  /*4740*/  IMAD.X R47, RZ, RZ, R47, P0 ;  /* 0x000000ffff2f7224 */ /* 0x000fe200000e062f */
[----:B------:R-:W-:-:S04]  /*4750*/  ISETP.GE.U32.AND P0, PT, R46, R49, PT ;  /* 0x000000312e00720c */ /* 0x000fc80003f06070 */
[----:B------:R-:W-:-:S13]  /*4760*/  ISETP.GE.U32.AND.EX P0, PT, R47, R48, PT, P0 ;  /* 0x000000302f00720c */ /* 0x000fda0003f06100 */
[----:B------:R-:W-:Y:S05]  /*4770*/  @!P0 BRA `(.L_x_3764) ;  /* 0xfffffffc00908947 */ /* 0x000fea000383ffff */
.L_x_3704:
[----:B------:R-:W-:Y:S05]  /*4780*/  BSYNC.RECONVERGENT B6 ;  /* 0x0000000000067941 */ /* 0x000fea0003800200 */
.L_x_3703:
        /* <DEDUP_REMOVED lines=29> */
.L_x_3768:
[----:B------:R-:W-:Y:S05]  /*4960*/  BSYNC.RECONVERGENT B7 ;  /* 0x0000000000077941 */ /* 0x000fea0003800200 */
.L_x_3767:
        /* <DEDUP_REMOVED lines=21> */
.L_x_3770:
[----:B------:R-:W-:Y:S05]  /*4ac0*/  BSYNC.RECONVERGENT B7 ;  /* 0x0000000000077941 */ /* 0x000fea0003800200 */
.L_x_3769:
        /* <DEDUP_REMOVED lines=26> */
.L_x_3772:
[----:B------:R-:W-:Y:S05]  /*4c70*/  BSYNC.RECONVERGENT B7 ;  /* 0x0000000000077941 */ /* 0x000fea0003800200 */
.L_x_3771:
        /* <DEDUP_REMOVED lines=21> */
.L_x_3800:
        /* <DEDUP_REMOVED lines=28> */
.L_x_3777:
        /* <DEDUP_REMOVED lines=8> */
.L_x_3778:
[----:B------:R-:W-:Y:S05]  /*5010*/  BSYNC.RECONVERGENT B1 ;  /* 0x0000000000017941 */ /* 0x000fea0003800200 */
.L_x_3776:
        /* <DEDUP_REMOVED lines=43> */
.L_x_3780:
        /* <DEDUP_REMOVED lines=8> */
.L_x_3781:
[----:B------:R-:W-:Y:S05]  /*5350*/  BSYNC.RECONVERGENT B1 ;  /* 0x0000000000017941 */ /* 0x000fea0003800200 */
.L_x_3779:
        /* <DEDUP_REMOVED lines=44> */
.L_x_3783:
        /* <DEDUP_REMOVED lines=8> */
.L_x_3784:
[----:B------:R-:W-:Y:S05]  /*56a0*/  BSYNC.RECONVERGENT B1 ;  /* 0x0000000000017941 */ /* 0x000fea0003800200 */
.L_x_3782:
        /* <DEDUP_REMOVED lines=43> */
.L_x_3786:
        /* <DEDUP_REMOVED lines=8> */
.L_x_3787:
[----:B------:R-:W-:Y:S05]  /*59e0*/  BSYNC.RECONVERGENT B1 ;  /* 0x0000000000017941 */ /* 0x000fea0003800200 */
.L_x_3785:
        /* <DEDUP_REMOVED lines=44> */
.L_x_3789:
        /* <DEDUP_REMOVED lines=8> */
.L_x_3790:
[----:B------:R-:W-:Y:S05]  /*5d30*/  BSYNC.RECONVERGENT B1 ;  /* 0x0000000000017941 */ /* 0x000fea0003800200 */
.L_x_3788:
        /* <DEDUP_REMOVED lines=44> */
.L_x_3792:
        /* <DEDUP_REMOVED lines=8> */
.L_x_3793:
[----:B------:R-:W-:Y:S05]  /*6080*/  BSYNC.RECONVERGENT B1 ;  /* 0x0000000000017941 */ /* 0x000fea0003800200 */
.L_x_3791:
        /* <DEDUP_REMOVED lines=45> */
.L_x_3795:
        /* <DEDUP_REMOVED lines=8> */
.L_x_3796:
[----:B------:R-:W-:Y:S05]  /*63e0*/  BSYNC.RECONVERGENT B1 ;  /* 0x0000000000017941 */ /* 0x000fea0003800200 */
.L_x_3794:
        /* <DEDUP_REMOVED lines=45> */
.L_x_3798:
        /* <DEDUP_REMOVED lines=8> */
.L_x_3799:
[----:B------:R-:W-:Y:S05]  /*6740*/  BSYNC.RECONVERGENT B1 ;  /* 0x0000000000017941 */ /* 0x000fea0003800200 */
.L_x_3797:
        /* <DEDUP_REMOVED lines=23> */
.L_x_3775:
[----:B------:R-:W-:-:S07]  /*68c0*/  VIADD R55, R6, 0x3 ;  /* 0x0000000306377836 */ /* 0x000fce0000000000 */
.L_x_3774:
        /* <DEDUP_REMOVED lines=32> */
.L_x_3803:
        /* <DEDUP_REMOVED lines=8> */
.L_x_3804:
[----:B------:R-:W-:Y:S05]  /*6b50*/  BSYNC.RECONVERGENT B0 ;  /* 0x0000000000007941 */ /* 0x000fea0003800200 */
.L_x_3802:
        /* <DEDUP_REMOVED lines=43> */
.L_x_3806:
        /* <DEDUP_REMOVED lines=8> */
.L_x_3807:
[----:B------:R-:W-:Y:S05]  /*6e90*/  BSYNC.RECONVERGENT B0 ;  /* 0x0000000000007941 */ /* 0x000fea0003800200 */
.L_x_3805:
        /* <DEDUP_REMOVED lines=44> */
.L_x_3809:
        /* <DEDUP_REMOVED lines=8> */
.L_x_3810:
[----:B------:R-:W-:Y:S05]  /*71e0*/  BSYNC.RECONVERGENT B0 ;  /* 0x0000000000007941 */ /* 0x000fea0003800200 */
.L_x_3808:
        /* <DEDUP_REMOVED lines=44> */
.L_x_3812:
        /* <DEDUP_REMOVED lines=8> */
.L_x_3813:
[----:B------:R-:W-:Y:S05]  /*7530*/  BSYNC.RECONVERGENT B0 ;  /* 0x0000000000007941 */ /* 0x000fea0003800200 */
.L_x_3811:
        /* <DEDUP_REMOVED lines=17> */
.L_x_3801:
        /* <DEDUP_REMOVED lines=32> */
.L_x_3816:
        /* <DEDUP_REMOVED lines=8> */
.L_x_3817:
[----:B------:R-:W-:Y:S05]  /*78d0*/  BSYNC.RECONVERGENT B0 ;  /* 0x0000000000007941 */ /* 0x000fea0003800200 */
.L_x_3815:
        /* <DEDUP_REMOVED lines=43> */
.L_x_3819:
        /* <DEDUP_REMOVED lines=8> */
.L_x_3820:
[----:B------:R-:W-:Y:S05]  /*7c10*/  BSYNC.RECONVERGENT B0 ;  /* 0x0000000000007941 */ /* 0x000fea0003800200 */
.L_x_3818:
        /* <DEDUP_REMOVED lines=17> */
.L_x_3814:
        /* <DEDUP_REMOVED lines=31> */
.L_x_3822:
[----:B------:R-:W-:Y:S01]  /*7f20*/  MOV R0, R3 ;  /* 0x0000000300007202 */ /* 0x000fe20000000f00 */
[----:B------:R-:W-:Y:S01]  /*7f30*/  IMAD.MOV.U32 R15, RZ, RZ, R54 ;  /* 0x000000ffff0f7224 */ /* 0x000fe200078e0036 */
[----:B------:R-:W-:Y:S02]  /*7f40*/  MOV R6, R47 ;  /* 0x0000002f00067202 */ /* 0x000fe40000000f00 */
[----:B------:R-:W-:-:S07]  /*7f50*/  MOV R3, 0x7f70 ;  /* 0x00007f7000037802 */ /* 0x000fce0000000f00 */
[----:B------:R-:W-:Y:S05]  /*7f60*/  CALL.REL.NOINC `($__internal_11_$__cuda_sm20_rem_s64) ;  /* 0x0000034c00407944 */ /* 0x000fea0003c00000 */
[----:B------:R-:W-:-:S07]  /*7f70*/  IMAD.MOV.U32 R5, RZ, RZ, R0 ;  /* 0x000000ffff057224 */ /* 0x000fce00078e0000 */
.L_x_3823:
[----:B------:R-:W-:Y:S05]  /*7f80*/  BSYNC.RECONVERGENT B0 ;  /* 0x0000000000007941 */ /* 0x000fea0003800200 */
.L_x_3821:
[----:B------:R-:W0:Y:S02]  /*7f90*/  LDC.64 R2, c[0x0][0x3b0] ;  /* 0x0000ec00ff027b82 */ /* 0x000e240000000a00 */
[----:B0-----:R-:W-:-:S06]  /*7fa0*/  IMAD.WIDE.U32 R2, R55, 0x8, R2 ;  /* 0x0000000837027825 */ /* 0x001fcc00078e0002 */
[----:B------:R-:W2:Y:S02]  /*7fb0*/  LDG.E.64 R2, desc[UR36][R2.64] ;  /* 0x0000002402027981 */ /* 0x000ea4000c1e1b00 */
[----:B--2---:R-:W-:Y:S02]  /*7fc0*/  IMAD R5, R5, R2, RZ ;  /* 0x0000000205057224 */ /* 0x004fe400078e02ff */
[----:B------:R-:W-:-:S04]  /*7fd0*/  IMAD.WIDE.U32 R52, R2, R4, R52 ;  /* 0x0000000402347225 */ /* 0x000fc800078e0034 */
[----:B------:R-:W-:-:S05]  /*7fe0*/  IMAD R5, R3, R4, R5 ;  /* 0x0000000403057224 */ /* 0x000fca00078e0205 */
[----:B------:R-:W-:-:S07]  /*7ff0*/  IADD3 R53, PT, PT, R53, R5, RZ ;  /* 0x0000000535357210 */ /* 0x000fce0007ffe0ff */
.L_x_3773:
        /* <DEDUP_REMOVED lines=16> */
.L_x_3826:
        /* <DEDUP_REMOVED lines=22> */
.L_x_3825:
[----:B------:R-:W-:Y:S05]  /*8260*/  BSYNC.RECONVERGENT B7 ;  /* 0x0000000000077941 */ /* 0x000fea0003800200 */
.L_x_3824:
[----:B------:R-:W-:-:S05]  /*8270*/  IADD3 R16, P0, PT, R16, 0x8, RZ ;  /* 0x0000000810107810 */ /* 0x000fca0007f1e0ff */
[----:B------:R-:W-:Y:S01]  /*8280*/  IMAD.X R17, RZ, RZ, R17, P0 ;  /* 0x000000ffff117224 */ /* 0x000fe200000e0611 */
[----:B------:R-:W-:-:S04]  /*8290*/  ISETP.GE.U32.AND P0, PT, R16, R47, PT ;  /* 0x0000002f1000720c */ /* 0x000fc80003f06070 */
[----:B------:R-:W-:-:S13]  /*82a0*/  ISETP.GE.U32.AND.EX P0, PT, R17, R53, PT, P0 ;  /* 0x000000351100720c */ /* 0x000fda0003f06100 */
[----:B------:R-:W-:Y:S05]  /*82b0*/  @!P0 BRA `(.L_x_3826) ;  /* 0xfffffffc00908947 */ /* 0x000fea000383ffff */
.L_x_3766:
[----:B------:R-:W-:Y:S05]  /*82c0*/  BSYNC.RECONVERGENT B6 ;  /* 0x0000000000067941 */ /* 0x000fea0003800200 */
.L_x_3765:
        /* <DEDUP_REMOVED lines=30> */
.L_x_3830:
[----:B------:R-:W-:Y:S05]  /*84b0*/  BSYNC.RECONVERGENT B7 ;  /* 0x0000000000077941 */ /* 0x000fea0003800200 */
.L_x_3829:
        /* <DEDUP_REMOVED lines=21> */
.L_x_3832:
[----:B------:R-:W-:Y:S05]  /*8610*/  BSYNC.RECONVERGENT B7 ;  /* 0x0000000000077941 */ /* 0x000fea0003800200 */
.L_x_3831:
        /* <DEDUP_REMOVED lines=26> */
.L_x_3834:
[----:B------:R-:W-:Y:S05]  /*87c0*/  BSYNC.RECONVERGENT B7 ;  /* 0x0000000000077941 */ /* 0x000fea0003800200 */
.L_x_3833:
        /* <DEDUP_REMOVED lines=24> */
.L_x_3862:
        /* <DEDUP_REMOVED lines=28> */
.L_x_3839:
        /* <DEDUP_REMOVED lines=8> */
.L_x_3840:
[----:B------:R-:W-:Y:S05]  /*8b90*/  BSYNC.RECONVERGENT B1 ;  /* 0x0000000000017941 */ /* 0x000fea0003800200 */
.L_x_3838:
        /* <DEDUP_REMOVED lines=45> */
.L_x_3842:
        /* <DEDUP_REMOVED lines=8> */
.L_x_3843:
[----:B------:R-:W-:Y:S05]  /*8ef0*/  BSYNC.RECONVERGENT B1 ;  /* 0x0000000000017941 */ /* 0x000fea0003800200 */
.L_x_3841:
        /* <DEDUP_REMOVED lines=44> */
.L_x_3845:
        /* <DEDUP_REMOVED lines=8> */
.L_x_3846:
[----:B------:R-:W-:Y:S05]  /*9240*/  BSYNC.RECONVERGENT B1 ;  /* 0x0000000000017941 */ /* 0x000fea0003800200 */
.L_x_3844:
        /* <DEDUP_REMOVED lines=44> */
.L_x_3848:
        /* <DEDUP_REMOVED lines=8> */
.L_x_3849:
[----:B------:R-:W-:Y:S05]  /*9590*/  BSYNC.RECONVERGENT B1 ;  /* 0x0000000000017941 */ /* 0x000fea0003800200 */
.L_x_3847:
        /* <DEDUP_REMOVED lines=44> */
.L_x_3851:
        /* <DEDUP_REMOVED lines=8> */
.L_x_3852:
[----:B------:R-:W-:Y:S05]  /*98e0*/  BSYNC.RECONVERGENT B1 ;  /* 0x0000000000017941 */ /* 0x000fea0003800200 */
.L_x_3850:
        /* <DEDUP_REMOVED lines=44> */
.L_x_3854:
        /* <DEDUP_REMOVED lines=8> */
.L_x_3855:
[----:B------:R-:W-:Y:S05]  /*9c30*/  BSYNC.RECONVERGENT B1 ;  /* 0x0000000000017941 */ /* 0x000fea0003800200 */
.L_x_3853:
        /* <DEDUP_REMOVED lines=45> */
.L_x_3857:
        /* <DEDUP_REMOVED lines=8> */
.L_x_3858:
[----:B------:R-:W-:Y:S05]  /*9f90*/  BSYNC.RECONVERGENT B1 ;  /* 0x0000000000017941 */ /* 0x000fea0003800200 */
.L_x_3856:
        /* <DEDUP_REMOVED lines=44> */
.L_x_3860:
        /* <DEDUP_REMOVED lines=8> */
.L_x_3861:
[----:B------:R-:W-:Y:S05]  /*a2e0*/  BSYNC.RECONVERGENT B1 ;  /* 0x0000000000017941 */ /* 0x000fea0003800200 */
.L_x_3859:
        /* <DEDUP_REMOVED lines=23> */
.L_x_3837:
[----:B------:R-:W-:-:S07]  /*a460*/  IADD3 R17, PT, PT, R17, 0x3, RZ ;  /* 0x0000000311117810 */ /* 0x000fce0007ffe0ff */
.L_x_3836:
        /* <DEDUP_REMOVED lines=31> */
.L_x_3865:
        /* <DEDUP_REMOVED lines=8> */
.L_x_3866:
[----:B------:R-:W-:Y:S05]  /*a6e0*/  BSYNC.RECONVERGENT B0 ;  /* 0x0000000000007941 */ /* 0x000fea0003800200 */
.L_x_3864:
        /* <DEDUP_REMOVED lines=45> */
.L_x_3868:
        /* <DEDUP_REMOVED lines=8> */
.L_x_3869:
[----:B------:R-:W-:Y:S05]  /*aa40*/  BSYNC.RECONVERGENT B0 ;  /* 0x0000000000007941 */ /* 0x000fea0003800200 */
.L_x_3867:
        /* <DEDUP_REMOVED lines=44> */
.L_x_3871:
        /* <DEDUP_REMOVED lines=8> */
.L_x_3872:
[----:B------:R-:W-:Y:S05]  /*ad90*/  BSYNC.RECONVERGENT B0 ;  /* 0x0000000000007941 */ /* 0x000fea0003800200 */
.L_x_3870:
        /* <DEDUP_REMOVED lines=44> */
.L_x_3874:
        /* <DEDUP_REMOVED lines=8> */
.L_x_3875:
[----:B------:R-:W-:Y:S05]  /*b0e0*/  BSYNC.RECONVERGENT B0 ;  /* 0x0000000000007941 */ /* 0x000fea0003800200 */
.L_x_3873:
        /* <DEDUP_REMOVED lines=18> */
.L_x_3863:
        /* <DEDUP_REMOVED lines=31> */
.L_x_3878:
        /* <DEDUP_REMOVED lines=8> */
.L_x_3879:
[----:B------:R-:W-:Y:S05]  /*b480*/  BSYNC.RECONVERGENT B0 ;  /* 0x0000000000007941 */ /* 0x000fea0003800200 */
.L_x_3877:
        /* <DEDUP_REMOVED lines=44> */
.L_x_3881:
        /* <DEDUP_REMOVED lines=8> */
.L_x_3882:
[----:B------:R-:W-:Y:S05]  /*b7d0*/  BSYNC.RECONVERGENT B0 ;  /* 0x0000000000007941 */ /* 0x000fea0003800200 */
.L_x_3880:
        /* <DEDUP_REMOVED lines=18> */
.L_x_3876:
        /* <DEDUP_REMOVED lines=31> */
.L_x_3884:
[----:B------:R-:W-:Y:S01]  /*baf0*/  MOV R0, R3 ;  /* 0x0000000300007202 */ /* 0x000fe20000000f00 */
[----:B------:R-:W-:Y:S01]  /*bb00*/  IMAD.MOV.U32 R15, RZ, RZ, R53 ;  /* 0x000000ffff0f7224 */ /* 0x000fe200078e0035 */
[----:B------:R-:W-:Y:S02]  /*bb10*/  MOV R6, R52 ;  /* 0x0000003400067202 */ /* 0x000fe40000000f00 */
[----:B------:R-:W-:-:S07]  /*bb20*/  MOV R3, 0xbb40 ;  /* 0x0000bb4000037802 */ /* 0x000fce0000000f00 */
[----:B------:R-:W-:Y:S05]  /*bb30*/  CALL.REL.NOINC `($__internal_11_$__cuda_sm20_rem_s64) ;  /* 0x00000310004c7944 */ /* 0x000fea0003c00000 */
[----:B------:R-:W-:-:S07]  /*bb40*/  IMAD.MOV.U32 R5, RZ, RZ, R0 ;  /* 0x000000ffff057224 */ /* 0x000fce00078e0000 */
.L_x_3885:
[----:B------:R-:W-:Y:S05]  /*bb50*/  BSYNC.RECONVERGENT B0 ;  /* 0x0000000000007941 */ /* 0x000fea0003800200 */
.L_x_3883:
        /* <DEDUP_REMOVED lines=9> */
.L_x_3835:
        /* <DEDUP_REMOVED lines=14> */
.L_x_3888:
        /* <DEDUP_REMOVED lines=22> */
.L_x_3887:
[----:B------:R-:W-:Y:S05]  /*be30*/  BSYNC.RECONVERGENT B7 ;  /* 0x0000000000077941 */ /* 0x000fea0003800200 */
.L_x_3886:
[----:B------:R-:W-:-:S05]  /*be40*/  IADD3 R18, P0, PT, R18, 0x8, RZ ;  /* 0x0000000812127810 */ /* 0x000fca0007f1e0ff */
[----:B------:R-:W-:Y:S01]  /*be50*/  IMAD.X R19, RZ, RZ, R19, P0 ;  /* 0x000000ffff137224 */ /* 0x000fe200000e0613 */
[----:B------:R-:W-:-:S04]  /*be60*/  ISETP.GE.U32.AND P0, PT, R18, R17, PT ;  /* 0x000000111200720c */ /* 0x000fc80003f06070 */
[----:B------:R-:W-:-:S13]  /*be70*/  ISETP.GE.U32.AND.EX P0, PT, R19, R48, PT, P0 ;  /* 0x000000301300720c */ /* 0x000fda0003f06100 */
[----:B------:R-:W-:Y:S05]  /*be80*/  @!P0 BRA `(.L_x_3888) ;  /* 0xfffffffc00908947 */ /* 0x000fea000383ffff */
.L_x_3828:
[----:B------:R-:W-:Y:S05]  /*be90*/  BSYNC.RECONVERGENT B6 ;  /* 0x0000000000067941 */ /* 0x000fea0003800200 */
.L_x_3827:
        /* <DEDUP_REMOVED lines=25> */
.L_x_3892:
[----:B------:R-:W-:Y:S05]  /*c030*/  BSYNC.RECONVERGENT B7 ;  /* 0x0000000000077941 */ /* 0x000fea0003800200 */
.L_x_3891:
        /* <DEDUP_REMOVED lines=21> */
.L_x_3894:
[----:B------:R-:W-:Y:S05]  /*c190*/  BSYNC.RECONVERGENT B7 ;  /* 0x0000000000077941 */ /* 0x000fea0003800200 */
.L_x_3893:
        /* <DEDUP_REMOVED lines=26> */
.L_x_3896:
[----:B------:R-:W-:Y:S05]  /*c340*/  BSYNC.RECONVERGENT B7 ;  /* 0x0000000000077941 */ /* 0x000fea0003800200 */
.L_x_3895:
        /* <DEDUP_REMOVED lines=23> */
.L_x_3924:
        /* <DEDUP_REMOVED lines=28> */
.L_x_3901:
        /* <DEDUP_REMOVED lines=8> */
.L_x_3902:
[----:B------:R-:W-:Y:S05]  /*c700*/  BSYNC.RECONVERGENT B1 ;  /* 0x0000000000017941 */ /* 0x000fea0003800200 */
.L_x_3900:
        /* <DEDUP_REMOVED lines=44> */
.L_x_3904:
        /* <DEDUP_REMOVED lines=8> */
.L_x_3905:
[----:B------:R-:W-:Y:S05]  /*ca50*/  BSYNC.RECONVERGENT B1 ;  /* 0x0000000000017941 */ /* 0x000fea0003800200 */
.L_x_3903:
        /* <DEDUP_REMOVED lines=44> */
.L_x_3907:
        /* <DEDUP_REMOVED lines=8> */
.L_x_3908:
[----:B------:R-:W-:Y:S05]  /*cda0*/  BSYNC.RECONVERGENT B1 ;  /* 0x0000000000017941 */ /* 0x000fea0003800200 */
.L_x_3906:
        /* <DEDUP_REMOVED lines=44> */
.L_x_3910:
        /* <DEDUP_REMOVED lines=8> */
.L_x_3911:
[----:B------:R-:W-:Y:S05]  /*d0f0*/  BSYNC.RECONVERGENT B1 ;  /* 0x0000000000017941 */ /* 0x000fea0003800200 */
.L_x_3909:
        /* <DEDUP_REMOVED lines=44> */
.L_x_3913:
        /* <DEDUP_REMOVED lines=8> */
.L_x_3914:
[----:B------:R-:W-:Y:S05]  /*d440*/  BSYNC.RECONVERGENT B1 ;  /* 0x0000000000017941 */ /* 0x000fea0003800200 */
.L_x_3912:
        /* <DEDUP_REMOVED lines=44> */
.L_x_3916:
        /* <DEDUP_REMOVED lines=8> */
.L_x_3917:
[----:B------:R-:W-:Y:S05]  /*d790*/  BSYNC.RECONVERGENT B1 ;  /* 0x0000000000017941 */ /* 0x000fea0003800200 */
.L_x_3915:
        /* <DEDUP_REMOVED lines=45> */
.L_x_3919:
        /* <DEDUP_REMOVED lines=8> */
.L_x_3920:
[----:B------:R-:W-:Y:S05]  /*daf0*/  BSYNC.RECONVERGENT B1 ;  /* 0x0000000000017941 */ /* 0x000fea0003800200 */
.L_x_3918:
        /* <DEDUP_REMOVED lines=44> */
.L_x_3922:
        /* <DEDUP_REMOVED lines=8> */
.L_x_3923:
[----:B------:R-:W-:Y:S05]  /*de40*/  BSYNC.RECONVERGENT B1 ;  /* 0x0000000000017941 */ /* 0x000fea0003800200 */
.L_x_3921:
        /* <DEDUP_REMOVED lines=21> */
.L_x_3899:
[----:B------:R-:W-:-:S07]  /*dfa0*/  IADD3 R7, PT, PT, R7, 0x3, RZ ;  /* 0x0000000307077810 */ /* 0x000fce0007ffe0ff */
.L_x_3898:
        /* <DEDUP_REMOVED lines=31> */
.L_x_3927:
        /* <DEDUP_REMOVED lines=8> */
.L_x_3928:
[----:B------:R-:W-:Y:S05]  /*e220*/  BSYNC.RECONVERGENT B0 ;  /* 0x0000000000007941 */ /* 0x000fea0003800200 */
.L_x_3926:
        /* <DEDUP_REMOVED lines=44> */
.L_x_3930:
        /* <DEDUP_REMOVED lines=8> */
.L_x_3931:
[----:B------:R-:W-:Y:S05]  /*e570*/  BSYNC.RECONVERGENT B0 ;  /* 0x0000000000007941 */ /* 0x000fea0003800200 */
.L_x_3929:
        /* <DEDUP_REMOVED lines=44> */
.L_x_3933:
        /* <DEDUP_REMOVED lines=8> */
.L_x_3934:
[----:B------:R-:W-:Y:S05]  /*e8c0*/  BSYNC.RECONVERGENT B0 ;  /* 0x0000000000007941 */ /* 0x000fea0003800200 */
.L_x_3932:
        /* <DEDUP_REMOVED lines=44> */
.L_x_3936:
        /* <DEDUP_REMOVED lines=8> */
.L_x_3937:
[----:B------:R-:W-:Y:S05]  /*ec10*/  BSYNC.RECONVERGENT B0 ;  /* 0x0000000000007941 */ /* 0x000fea0003800200 */
.L_x_3935:
        /* <DEDUP_REMOVED lines=17> */
.L_x_3925:
        /* <DEDUP_REMOVED lines=31> */
.L_x_3940:
        /* <DEDUP_REMOVED lines=8> */
.L_x_3941:
[----:B------:R-:W-:Y:S05]  /*efa0*/  BSYNC.RECONVERGENT B0 ;  /* 0x0000000000007941 */ /* 0x000fea0003800200 */
.L_x_3939:
        /* <DEDUP_REMOVED lines=43> */
.L_x_3943:
        /* <DEDUP_REMOVED lines=8> */
.L_x_3944:
[----:B------:R-:W-:Y:S05]  /*f2e0*/  BSYNC.RECONVERGENT B0 ;  /* 0x0000000000007941 */ /* 0x000fea0003800200 */
.L_x_3942:
        /* <DEDUP_REMOVED lines=17> */
.L_x_3938:
        /* <DEDUP_REMOVED lines=31> */
.L_x_3946:
[----:B------:R-:W-:Y:S01]  /*f5f0*/  MOV R0, R3 ;  /* 0x0000000300007202 */ /* 0x000fe20000000f00 */
[----:B------:R-:W-:Y:S01]  /*f600*/  IMAD.MOV.U32 R15, RZ, RZ, R48 ;  /* 0x000000ffff0f7224 */ /* 0x000fe200078e0030 */
[----:B------:R-:W-:Y:S02]  /*f610*/  MOV R6, R47 ;  /* 0x0000002f00067202 */ /* 0x000fe40000000f00 */
[----:B------:R-:W-:-:S07]  /*f620*/  MOV R3, 0xf640 ;  /* 0x0000f64000037802 */ /* 0x000fce0000000f00 */
[----:B------:R-:W-:Y:S05]  /*f630*/  CALL.REL.NOINC `($__internal_11_$__cuda_sm20_rem_s64) ;  /* 0x000002d4008c7944 */ /* 0x000fea0003c00000 */
[----:B------:R-:W-:-:S07]  /*f640*/  IMAD.MOV.U32 R5, RZ, RZ, R0 ;  /* 0x000000ffff057224 */ /* 0x000fce00078e0000 */
.L_x_3947:
[----:B------:R-:W-:Y:S05]  /*f650*/  BSYNC.RECONVERGENT B0 ;  /* 0x0000000000007941 */ /* 0x000fea0003800200 */
.L_x_3945:
        /* <DEDUP_REMOVED lines=8> */
.L_x_3897:
        /* <DEDUP_REMOVED lines=14> */
.L_x_3950:
        /* <DEDUP_REMOVED lines=22> */
.L_x_3949:
[----:B------:R-:W-:Y:S05]  /*f920*/  BSYNC.RECONVERGENT B7 ;  /* 0x0000000000077941 */ /* 0x000fea0003800200 */
.L_x_3948:
[----:B------:R-:W-:-:S04]  /*f930*/  IADD3 R18, P0, PT, R18, 0x8, RZ ;  /* 0x0000000812127810 */ /* 0x000fc80007f1e0ff */
[----:B------:R-:W-:Y:S02]  /*f940*/  IADD3.X R19, PT, PT, RZ, R19, RZ, P0, !PT ;  /* 0x00000013ff137210 */ /* 0x000fe400007fe4ff */
[----:B------:R-:W-:-:S04]  /*f950*/  ISETP.GE.U32.AND P0, PT, R18, R23, PT ;  /* 0x000000171200720c */ /* 0x000fc80003f06070 */
[----:B------:R-:W-:-:S13]  /*f960*/  ISETP.GE.U32.AND.EX P0, PT, R19, R22, PT, P0 ;  /* 0x000000161300720c */ /* 0x000fda0003f06100 */
[----:B------:R-:W-:Y:S05]  /*f970*/  @!P0 BRA `(.L_x_3950) ;  /* 0xfffffffc00908947 */ /* 0x000fea000383ffff */
.L_x_3890:
[----:B------:R-:W-:Y:S05]  /*f980*/  BSYNC.RECONVERGENT B6 ;  /* 0x0000000000067941 */ /* 0x000fea0003800200 */
.L_x_3889:
        /* <DEDUP_REMOVED lines=25> */
.L_x_3954:
[----:B------:R-:W-:Y:S05]  /*fb20*/  BSYNC.RECONVERGENT B7 ;  /* 0x0000000000077941 */ /* 0x000fea0003800200 */
.L_x_3953:
        /* <DEDUP_REMOVED lines=21> */
.L_x_3956:
[----:B------:R-:W-:Y:S05]  /*fc80*/  BSYNC.RECONVERGENT B7 ;  /* 0x0000000000077941 */ /* 0x000fea0003800200 */
.L_x_3955:
        /* <DEDUP_REMOVED lines=26> */
.L_x_3958:
[----:B------:R-:W-:Y:S05]  /*fe30*/  BSYNC.RECONVERGENT B7 ;  /* 0x0000000000077941 */ /* 0x000fea0003800200 */
.L_x_3957:
        /* <DEDUP_REMOVED lines=23> */
.L_x_3986:
        /* <DEDUP_REMOVED lines=28> */
.L_x_3963:
        /* <DEDUP_REMOVED lines=8> */
.L_x_3964:
[----:B------:R-:W-:Y:S05]  /*101f0*/  BSYNC.RECONVERGENT B1 ;  /* 0x0000000000017941 */ /* 0x000fea0003800200 */
.L_x_3962:
        /* <DEDUP_REMOVED lines=44> */
.L_x_3966:
        /* <DEDUP_REMOVED lines=8> */
.L_x_3967:
[----:B------:R-:W-:Y:S05]  /*10540*/  BSYNC.RECONVERGENT B1 ;  /* 0x0000000000017941 */ /* 0x000fea0003800200 */
.L_x_3965:
        /* <DEDUP_REMOVED lines=44> */
.L_x_3969:
        /* <DEDUP_REMOVED lines=8> */
.L_x_3970:
[----:B------:R-:W-:Y:S05]  /*10890*/  BSYNC.RECONVERGENT B1 ;  /* 0x0000000000017941 */ /* 0x000fea0003800200 */
.L_x_3968:
        /* <DEDUP_REMOVED lines=44> */
.L_x_3972:
        /* <DEDUP_REMOVED lines=8> */
.L_x_3973:
[----:B------:R-:W-:Y:S05]  /*10be0*/  BSYNC.RECONVERGENT B1 ;  /* 0x0000000000017941 */ /* 0x000fea0003800200 */
.L_x_3971:
        /* <DEDUP_REMOVED lines=44> */
.L_x_3975:
        /* <DEDUP_REMOVED lines=8> */
.L_x_3976:
[----:B------:R-:W-:Y:S05]  /*10f30*/  BSYNC.RECONVERGENT B1 ;  /* 0x0000000000017941 */ /* 0x000fea0003800200 */
.L_x_3974:
        /* <DEDUP_REMOVED lines=44> */
.L_x_3978:
        /* <DEDUP_REMOVED lines=8> */
.L_x_3979:
[----:B------:R-:W-:Y:S05]  /*11280*/  BSYNC.RECONVERGENT B1 ;  /* 0x0000000000017941 */ /* 0x000fea0003800200 */
.L_x_3977:
        /* <DEDUP_REMOVED lines=45> */
.L_x_3981:
        /* <DEDUP_REMOVED lines=8> */
.L_x_3982:
[----:B------:R-:W-:Y:S05]  /*115e0*/  BSYNC.RECONVERGENT B1 ;  /* 0x0000000000017941 */ /* 0x000fea0003800200 */
.L_x_3980:
        /* <DEDUP_REMOVED lines=44> */
.L_x_3984:
        /* <DEDUP_REMOVED lines=8> */
.L_x_3985:
[----:B------:R-:W-:Y:S05]  /*11930*/  BSYNC.RECONVERGENT B1 ;  /* 0x0000000000017941 */ /* 0x000fea0003800200 */
.L_x_3983:
        /* <DEDUP_REMOVED lines=23> */
.L_x_3961:
[----:B------:R-:W-:-:S07]  /*11ab0*/  VIADD R17, R24, 0x3 ;  /* 0x0000000318117836 */ /* 0x000fce0000000000 */
.L_x_3960:
        /* <DEDUP_REMOVED lines=31> */
.L_x_3989:
        /* <DEDUP_REMOVED lines=8> */
.L_x_3990:
[----:B------:R-:W-:Y:S05]  /*11d30*/  BSYNC.RECONVERGENT B0 ;  /* 0x0000000000007941 */ /* 0x000fea0003800200 */
.L_x_3988:
        /* <DEDUP_REMOVED lines=44> */
.L_x_3992:
        /* <DEDUP_REMOVED lines=8> */
.L_x_3993:
[----:B------:R-:W-:Y:S05]  /*12080*/  BSYNC.RECONVERGENT B0 ;  /* 0x0000000000007941 */ /* 0x000fea0003800200 */
.L_x_3991:
        /* <DEDUP_REMOVED lines=44> */
.L_x_3995:
        /* <DEDUP_REMOVED lines=8> */
.L_x_3996:
[----:B------:R-:W-:Y:S05]  /*123d0*/  BSYNC.RECONVERGENT B0 ;  /* 0x0000000000007941 */ /* 0x000fea0003800200 */
.L_x_3994:
        /* <DEDUP_REMOVED lines=44> */
.L_x_3998:
        /* <DEDUP_REMOVED lines=8> */
.L_x_3999:
[----:B------:R-:W-:Y:S05]  /*12720*/  BSYNC.RECONVERGENT B0 ;  /* 0x0000000000007941 */ /* 0x000fea0003800200 */
.L_x_3997:
        /* <DEDUP_REMOVED lines=18> */
.L_x_3987:
        /* <DEDUP_REMOVED lines=31> */
.L_x_4002:
        /* <DEDUP_REMOVED lines=8> */
.L_x_4003:
[----:B------:R-:W-:Y:S05]  /*12ac0*/  BSYNC.RECONVERGENT B0 ;  /* 0x0000000000007941 */ /* 0x000fea0003800200 */
.L_x_4001:
        /* <DEDUP_REMOVED lines=44> */
.L_x_4005:
        /* <DEDUP_REMOVED lines=8> */
.L_x_4006:
[----:B------:R-:W-:Y:S05]  /*12e10*/  BSYNC.RECONVERGENT B0 ;  /* 0x0000000000007941 */ /* 0x000fea0003800200 */
.L_x_4004:
        /* <DEDUP_REMOVED lines=18> */
.L_x_4000:
        /* <DEDUP_REMOVED lines=31> */
.L_x_4008:
[----:B------:R-:W-:Y:S01]  /*13130*/  MOV R0, R3 ;  /* 0x0000000300007202 */ /* 0x000fe20000000f00 */
[----:B------:R-:W-:Y:S01]  /*13140*/  IMAD.MOV.U32 R15, RZ, RZ, R26 ;  /* 0x000000ffff0f7224 */ /* 0x000fe200078e001a */
[----:B------:R-:W-:Y:S02]  /*13150*/  MOV R6, R25 ;  /* 0x0000001900067202 */ /* 0x000fe40000000f00 */
[----:B------:R-:W-:-:S07]  /*13160*/  MOV R3, 0x13180 ;  /* 0x0001318000037802 */ /* 0x000fce0000000f00 */
[----:B------:R-:W-:Y:S05]  /*13170*/  CALL.REL.NOINC `($__internal_11_$__cuda_sm20_rem_s64) ;  /* 0x0000029800bc7944 */ /* 0x000fea0003c00000 */
[----:B------:R-:W-:-:S07]  /*13180*/  IMAD.MOV.U32 R5, RZ, RZ, R0 ;  /* 0x000000ffff057224 */ /* 0x000fce00078e0000 */
.L_x_4009:
[----:B------:R-:W-:Y:S05]  /*13190*/  BSYNC.RECONVERGENT B0 ;  /* 0x0000000000007941 */ /* 0x000fea0003800200 */
.L_x_4007:
        /* <DEDUP_REMOVED lines=10> */
.L_x_3959:
        /* <DEDUP_REMOVED lines=14> */
.L_x_4012:
        /* <DEDUP_REMOVED lines=22> */
.L_x_4011:
[----:B------:R-:W-:Y:S05]  /*13480*/  BSYNC.RECONVERGENT B7 ;  /* 0x0000000000077941 */ /* 0x000fea0003800200 */
.L_x_4010:
[----:B------:R-:W-:-:S04]  /*13490*/  IADD3 R18, P0, PT, R18, 0x8, RZ ;  /* 0x0000000812127810 */ /* 0x000fc80007f1e0ff */
[----:B------:R-:W-:Y:S02]  /*134a0*/  IADD3.X R19, PT, PT, RZ, R19, RZ, P0, !PT ;  /* 0x00000013ff137210 */ /* 0x000fe400007fe4ff */
[----:B------:R-:W-:-:S04]  /*134b0*/  ISETP.GE.U32.AND P0, PT, R18, R17, PT ;  /* 0x000000111200720c */ /* 0x000fc80003f06070 */
[----:B------:R-:W-:-:S13]  /*134c0*/  ISETP.GE.U32.AND.EX P0, PT, R19, R22, PT, P0 ;  /* 0x000000161300720c */ /* 0x000fda0003f06100 */
[----:B------:R-:W-:Y:S05]  /*134d0*/  @!P0 BRA `(.L_x_4012) ;  /* 0xfffffffc00908947 */ /* 0x000fea000383ffff */
.L_x_3952:
[----:B------:R-:W-:Y:S05]  /*134e0*/  BSYNC.RECONVERGENT B6 ;  /* 0x0000000000067941 */ /* 0x000fea0003800200 */
.L_x_3951:
        /* <DEDUP_REMOVED lines=25> */
.L_x_4016:
[----:B------:R-:W-:Y:S05]  /*13680*/  BSYNC.RECONVERGENT B7 ;  /* 0x0000000000077941 */ /* 0x000fea0003800200 */
.L_x_4015:
        /* <DEDUP_REMOVED lines=21> */
.L_x_4018:
[----:B------:R-:W-:Y:S05]  /*137e0*/  BSYNC.RECONVERGENT B7 ;  /* 0x0000000000077941 */ /* 0x000fea0003800200 */
.L_x_4017:
        /* <DEDUP_REMOVED lines=26> */
.L_x_4020:
[----:B------:R-:W-:Y:S05]  /*13990*/  BSYNC.RECONVERGENT B7 ;  /* 0x0000000000077941 */ /* 0x000fea0003800200 */
.L_x_4019:
        /* <DEDUP_REMOVED lines=23> */
.L_x_4048:
        /* <DEDUP_REMOVED lines=28> */
.L_x_4025:
        /* <DEDUP_REMOVED lines=8> */
.L_x_4026:
[----:B------:R-:W-:Y:S05]  /*13d50*/  BSYNC.RECONVERGENT B1 ;  /* 0x0000000000017941 */ /* 0x000fea0003800200 */
.L_x_4024:
        /* <DEDUP_REMOVED lines=44> */
.L_x_4028:
        /* <DEDUP_REMOVED lines=8> */
.L_x_4029:
[----:B------:R-:W-:Y:S05]  /*140a0*/  BSYNC.RECONVERGENT B1 ;  /* 0x0000000000017941 */ /* 0x000fea0003800200 */
.L_x_4027:
        /* <DEDUP_REMOVED lines=44> */
.L_x_4031:
        /* <DEDUP_REMOVED lines=8> */
.L_x_4032:
[----:B------:R-:W-:Y:S05]  /*143f0*/  BSYNC.RECONVERGENT B1 ;  /* 0x0000000000017941 */ /* 0x000fea0003800200 */
.L_x_4030:
        /* <DEDUP_REMOVED lines=44> */
.L_x_4034:
        /* <DEDUP_REMOVED lines=8> */
.L_x_4035:
[----:B------:R-:W-:Y:S05]  /*14740*/  BSYNC.RECONVERGENT B1 ;  /* 0x0000000000017941 */ /* 0x000fea0003800200 */
.L_x_4033:
        /* <DEDUP_REMOVED lines=44> */
.L_x_4037:
        /* <DEDUP_REMOVED lines=8> */
.L_x_4038:
[----:B------:R-:W-:Y:S05]  /*14a90*/  BSYNC.RECONVERGENT B1 ;  /* 0x0000000000017941 */ /* 0x000fea0003800200 */
.L_x_4036:
        /* <DEDUP_REMOVED lines=44> */
.L_x_4040:
        /* <DEDUP_REMOVED lines=8> */
.L_x_4041:
[----:B------:R-:W-:Y:S05]  /*14de0*/  BSYNC.RECONVERGENT B1 ;  /* 0x0000000000017941 */ /* 0x000fea0003800200 */
.L_x_4039:
        /* <DEDUP_REMOVED lines=45> */
.L_x_4043:
        /* <DEDUP_REMOVED lines=8> */
.L_x_4044:
[----:B------:R-:W-:Y:S05]  /*15140*/  BSYNC.RECONVERGENT B1 ;  /* 0x0000000000017941 */ /* 0x000fea0003800200 */
.L_x_4042:
        /* <DEDUP_REMOVED lines=44> */
.L_x_4046:
        /* <DEDUP_REMOVED lines=8> */
.L_x_4047:
[----:B------:R-:W-:Y:S05]  /*15490*/  BSYNC.RECONVERGENT B1 ;  /* 0x0000000000017941 */ /* 0x000fea0003800200 */
.L_x_4045:
        /* <DEDUP_REMOVED lines=23> */
.L_x_4023:
[----:B------:R-:W-:-:S07]  /*15610*/  VIADD R17, R17, 0x3 ;  /* 0x0000000311117836 */ /* 0x000fce0000000000 */
.L_x_4022:
        /* <DEDUP_REMOVED lines=31> */
.L_x_4051:
        /* <DEDUP_REMOVED lines=8> */
.L_x_4052:
[----:B------:R-:W-:Y:S05]  /*15890*/  BSYNC.RECONVERGENT B0 ;  /* 0x0000000000007941 */ /* 0x000fea0003800200 */
.L_x_4050:
        /* <DEDUP_REMOVED lines=44> */
.L_x_4054:
        /* <DEDUP_REMOVED lines=8> */
.L_x_4055:
[----:B------:R-:W-:Y:S05]  /*15be0*/  BSYNC.RECONVERGENT B0 ;  /* 0x0000000000007941 */ /* 0x000fea0003800200 */
.L_x_4053:
        /* <DEDUP_REMOVED lines=44> */
.L_x_4057:
        /* <DEDUP_REMOVED lines=8> */
.L_x_4058:
[----:B------:R-:W-:Y:S05]  /*15f30*/  BSYNC.RECONVERGENT B0 ;  /* 0x0000000000007941 */ /* 0x000fea0003800200 */
.L_x_4056:
        /* <DEDUP_REMOVED lines=44> */
.L_x_4060:
        /* <DEDUP_REMOVED lines=8> */
.L_x_4061:
[----:B------:R-:W-:Y:S05]  /*16280*/  BSYNC.RECONVERGENT B0 ;  /* 0x0000000000007941 */ /* 0x000fea0003800200 */
.L_x_4059:
        /* <DEDUP_REMOVED lines=18> */
.L_x_4049:
        /* <DEDUP_REMOVED lines=31> */
.L_x_4064:
        /* <DEDUP_REMOVED lines=8> */
.L_x_4065:
[----:B------:R-:W-:Y:S05]  /*16620*/  BSYNC.RECONVERGENT B0 ;  /* 0x0000000000007941 */ /* 0x000fea0003800200 */
.L_x_4063:
        /* <DEDUP_REMOVED lines=44> */
.L_x_4067:
        /* <DEDUP_REMOVED lines=8> */
.L_x_4068:
[----:B------:R-:W-:Y:S05]  /*16970*/  BSYNC.RECONVERGENT B0 ;  /* 0x0000000000007941 */ /* 0x000fea0003800200 */
.L_x_4066:
        /* <DEDUP_REMOVED lines=18> */
.L_x_4062:
        /* <DEDUP_REMOVED lines=31> */
.L_x_4070:
[----:B------:R-:W-:Y:S01]  /*16c90*/  MOV R0, R3 ;  /* 0x0000000300007202 */ /* 0x000fe20000000f00 */
[----:B------:R-:W-:Y:S01]  /*16ca0*/  IMAD.MOV.U32 R15, RZ, RZ, R26 ;  /* 0x000000ffff0f7224 */ /* 0x000fe200078e001a */
[----:B------:R-:W-:Y:S02]  /*16cb0*/  MOV R6, R25 ;  /* 0x0000001900067202 */ /* 0x000fe40000000f00 */
[----:B------:R-:W-:-:S07]  /*16cc0*/  MOV R3, 0x16ce0 ;  /* 0x00016ce000037802 */ /* 0x000fce0000000f00 */
[----:B------:R-:W-:Y:S05]  /*16cd0*/  CALL.REL.NOINC `($__internal_11_$__cuda_sm20_rem_s64) ;  /* 0x0000025c00e47944 */ /* 0x000fea0003c00000 */
[----:B------:R-:W-:-:S07]  /*16ce0*/  IMAD.MOV.U32 R5, RZ, RZ, R0 ;  /* 0x000000ffff057224 */ /* 0x000fce00078e0000 */
.L_x_4071:
[----:B------:R-:W-:Y:S05]  /*16cf0*/  BSYNC.RECONVERGENT B0 ;  /* 0x0000000000007941 */ /* 0x000fea0003800200 */
.L_x_4069:
        /* <DEDUP_REMOVED lines=10> */
.L_x_4021:
        /* <DEDUP_REMOVED lines=14> */
.L_x_4074:
        /* <DEDUP_REMOVED lines=22> */
.L_x_4073:
[----:B------:R-:W-:Y:S05]  /*16fe0*/  BSYNC.RECONVERGENT B7 ;  /* 0x0000000000077941 */ /* 0x000fea0003800200 */
.L_x_4072:
[----:B------:R-:W-:-:S04]  /*16ff0*/  IADD3 R18, P0, PT, R18, 0x8, RZ ;  /* 0x0000000812127810 */ /* 0x000fc80007f1e0ff */
[----:B------:R-:W-:Y:S02]  /*17000*/  IADD3.X R19, PT, PT, RZ, R19, RZ, P0, !PT ;  /* 0x00000013ff137210 */ /* 0x000fe400007fe4ff */
[----:B------:R-:W-:-:S04]  /*17010*/  ISETP.GE.U32.AND P0, PT, R18, R17, PT ;  /* 0x000000111200720c */ /* 0x000fc80003f06070 */
[----:B------:R-:W-:-:S13]  /*17020*/  ISETP.GE.U32.AND.EX P0, PT, R19, R22, PT, P0 ;  /* 0x000000161300720c */ /* 0x000fda0003f06100 */
[----:B------:R-:W-:Y:S05]  /*17030*/  @!P0 BRA `(.L_x_4074) ;  /* 0xfffffffc00908947 */ /* 0x000fea000383ffff */
.L_x_4014:
[----:B------:R-:W-:Y:S05]  /*17040*/  BSYNC.RECONVERGENT B6 ;  /* 0x0000000000067941 */ /* 0x000fea0003800200 */
.L_x_4013:
        /* <DEDUP_REMOVED lines=25> */
.L_x_4078:
[----:B------:R-:W-:Y:S05]  /*171e0*/  BSYNC.RECONVERGENT B7 ;  /* 0x0000000000077941 */ /* 0x000fea0003800200 */
.L_x_4077:
        /* <DEDUP_REMOVED lines=21> */
.L_x_4080:
[----:B------:R-:W-:Y:S05]  /*17340*/  BSYNC.RECONVERGENT B7 ;  /* 0x0000000000077941 */ /* 0x000fea0003800200 */
.L_x_4079:
        /* <DEDUP_REMOVED lines=26> */
.L_x_4082:
[----:B------:R-:W-:Y:S05]  /*174f0*/  BSYNC.RECONVERGENT B7 ;  /* 0x0000000000077941 */ /* 0x000fea0003800200 */
.L_x_4081:
        /* <DEDUP_REMOVED lines=24> */
.L_x_4110:
        /* <DEDUP_REMOVED lines=28> */
.L_x_4087:
        /* <DEDUP_REMOVED lines=8> */
.L_x_4088:
[----:B------:R-:W-:Y:S05]  /*178c0*/  BSYNC.RECONVERGENT B1 ;  /* 0x0000000000017941 */ /* 0x000fea0003800200 */
.L_x_4086:
        /* <DEDUP_REMOVED lines=45> */
.L_x_4090:
        /* <DEDUP_REMOVED lines=8> */
.L_x_4091:
[----:B------:R-:W-:Y:S05]  /*17c20*/  BSYNC.RECONVERGENT B1 ;  /* 0x0000000000017941 */ /* 0x000fea0003800200 */
.L_x_4089:
        /* <DEDUP_REMOVED lines=44> */
.L_x_4093:
        /* <DEDUP_REMOVED lines=8> */
.L_x_4094:
[----:B------:R-:W-:Y:S05]  /*17f70*/  BSYNC.RECONVERGENT B1 ;  /* 0x0000000000017941 */ /* 0x000fea0003800200 */
.L_x_4092:
        /* <DEDUP_REMOVED lines=44> */
.L_x_4096:
        /* <DEDUP_REMOVED lines=8> */
.L_x_4097:
[----:B------:R-:W-:Y:S05]  /*182c0*/  BSYNC.RECONVERGENT B1 ;  /* 0x0000000000017941 */ /* 0x000fea0003800200 */
.L_x_4095:
        /* <DEDUP_REMOVED lines=44> */
.L_x_4099:
        /* <DEDUP_REMOVED lines=8> */
.L_x_4100:
[----:B------:R-:W-:Y:S05]  /*18610*/  BSYNC.RECONVERGENT B1 ;  /* 0x0000000000017941 */ /* 0x000fea0003800200 */
.L_x_4098:
        /* <DEDUP_REMOVED lines=44> */
.L_x_4102:
        /* <DEDUP_REMOVED lines=8> */
.L_x_4103:
[----:B------:R-:W-:Y:S05]  /*18960*/  BSYNC.RECONVERGENT B1 ;  /* 0x0000000000017941 */ /* 0x000fea0003800200 */
.L_x_4101:
        /* <DEDUP_REMOVED lines=44> */
.L_x_4105:
        /* <DEDUP_REMOVED lines=8> */
.L_x_4106:
[----:B------:R-:W-:Y:S05]  /*18cb0*/  BSYNC.RECONVERGENT B1 ;  /* 0x0000000000017941 */ /* 0x000fea0003800200 */
.L_x_4104:
        /* <DEDUP_REMOVED lines=43> */
.L_x_4108:
        /* <DEDUP_REMOVED lines=8> */
.L_x_4109:
[----:B------:R-:W-:Y:S05]  /*18ff0*/  BSYNC.RECONVERGENT B1 ;  /* 0x0000000000017941 */ /* 0x000fea0003800200 */
.L_x_4107:
        /* <DEDUP_REMOVED lines=22> */
.L_x_4085:
[----:B------:R-:W-:-:S07]  /*19160*/  IADD3 R7, PT, PT, R24, 0x3, RZ ;  /* 0x0000000318077810 */ /* 0x000fce0007ffe0ff */
.L_x_4084:
        /* <DEDUP_REMOVED lines=31> */
.L_x_4113:
        /* <DEDUP_REMOVED lines=8> */
.L_x_4114:
[----:B------:R-:W-:Y:S05]  /*193e0*/  BSYNC.RECONVERGENT B0 ;  /* 0x0000000000007941 */ /* 0x000fea0003800200 */
.L_x_4112:
        /* <DEDUP_REMOVED lines=45> */
.L_x_4116:
        /* <DEDUP_REMOVED lines=8> */
.L_x_4117:
[----:B------:R-:W-:Y:S05]  /*19740*/  BSYNC.RECONVERGENT B0 ;  /* 0x0000000000007941 */ /* 0x000fea0003800200 */
.L_x_4115:
        /* <DEDUP_REMOVED lines=44> */
.L_x_4119:
        /* <DEDUP_REMOVED lines=8> */
.L_x_4120:
[----:B------:R-:W-:Y:S05]  /*19a90*/  BSYNC.RECONVERGENT B0 ;  /* 0x0000000000007941 */ /* 0x000fea0003800200 */
.L_x_4118:
        /* <DEDUP_REMOVED lines=44> */
.L_x_4122:
        /* <DEDUP_REMOVED lines=8> */
.L_x_4123:
[----:B------:R-:W-:Y:S05]  /*19de0*/  BSYNC.RECONVERGENT B0 ;  /* 0x0000000000007941 */ /* 0x000fea0003800200 */
.L_x_4121:
        /* <DEDUP_REMOVED lines=18> */
.L_x_4111:
        /* <DEDUP_REMOVED lines=31> */
.L_x_4126:
        /* <DEDUP_REMOVED lines=8> */
.L_x_4127:
[----:B------:R-:W-:Y:S05]  /*1a180*/  BSYNC.RECONVERGENT B0 ;  /* 0x0000000000007941 */ /* 0x000fea0003800200 */
.L_x_4125:
        /* <DEDUP_REMOVED lines=45> */
.L_x_4129:
        /* <DEDUP_REMOVED lines=8> */
.L_x_4130:
[----:B------:R-:W-:Y:S05]  /*1a4e0*/  BSYNC.RECONVERGENT B0 ;  /* 0x0000000000007941 */ /* 0x000fea0003800200 */
.L_x_4128:
        /* <DEDUP_REMOVED lines=18> */
.L_x_4124:
        /* <DEDUP_REMOVED lines=31> */
.L_x_4132:
[----:B------:R-:W-:Y:S01]  /*1a800*/  IMAD.MOV.U32 R0, RZ, RZ, R3 ;  /* 0x000000ffff007224 */ /* 0x000fe200078e0003 */
[----:B------:R-:W-:Y:S01]  /*1a810*/  MOV R15, R27 ;  /* 0x0000001b000f7202 */ /* 0x000fe20000000f00 */
[----:B------:R-:W-:Y:S01]  /*1a820*/  IMAD.MOV.U32 R6, RZ, RZ, R26 ;  /* 0x000000ffff067224 */ /* 0x000fe200078e001a */
[----:B------:R-:W-:-:S07]  /*1a830*/  MOV R3, 0x1a850 ;  /* 0x0001a85000037802 */ /* 0x000fce0000000f00 */
[----:B------:R-:W-:Y:S05]  /*1a840*/  CALL.REL.NOINC `($__internal_11_$__cuda_sm20_rem_s64) ;  /* 0x0000022400087944 */ /* 0x000fea0003c00000 */
[----:B------:R-:W-:-:S07]  /*1a850*/  MOV R5, R0 ;  /* 0x0000000000057202 */ /* 0x000fce0000000f00 */
.L_x_4133:
[----:B------:R-:W-:Y:S05]  /*1a860*/  BSYNC.RECONVERGENT B0 ;  /* 0x0000000000007941 */ /* 0x000fea0003800200 */
.L_x_4131:
        /* <DEDUP_REMOVED lines=10> */
.L_x_4083:
        /* <DEDUP_REMOVED lines=14> */
.L_x_4136:
        /* <DEDUP_REMOVED lines=22> */
.L_x_4135:
[----:B------:R-:W-:Y:S05]  /*1ab50*/  BSYNC.RECONVERGENT B7 ;  /* 0x0000000000077941 */ /* 0x000fea0003800200 */
.L_x_4134:
[----:B------:R-:W-:-:S05]  /*1ab60*/  IADD3 R18, P0, PT, R18, 0x8, RZ ;  /* 0x0000000812127810 */ /* 0x000fca0007f1e0ff */
[----:B------:R-:W-:Y:S01]  /*1ab70*/  IMAD.X R19, RZ, RZ, R19, P0 ;  /* 0x000000ffff137224 */ /* 0x000fe200000e0613 */
[----:B------:R-:W-:-:S04]  /*1ab80*/  ISETP.GE.U32.AND P0, PT, R18, R23, PT ;  /* 0x000000171200720c */ /* 0x000fc80003f06070 */
[----:B------:R-:W-:-:S13]  /*1ab90*/  ISETP.GE.U32.AND.EX P0, PT, R19, R22, PT, P0 ;  /* 0x000000161300720c */ /* 0x000fda0003f06100 */
[----:B------:R-:W-:Y:S05]  /*1aba0*/  @!P0 BRA `(.L_x_4136) ;  /* 0xfffffffc00908947 */ /* 0x000fea000383ffff */
.L_x_4076:
[----:B------:R-:W-:Y:S05]  /*1abb0*/  BSYNC.RECONVERGENT B6 ;  /* 0x0000000000067941 */ /* 0x000fea0003800200 */
.L_x_4075:
        /* <DEDUP_REMOVED lines=25> */
.L_x_4140:
[----:B------:R-:W-:Y:S05]  /*1ad50*/  BSYNC.RECONVERGENT B7 ;  /* 0x0000000000077941 */ /* 0x000fea0003800200 */
.L_x_4139:
        /* <DEDUP_REMOVED lines=21> */
.L_x_4142:
[----:B------:R-:W-:Y:S05]  /*1aeb0*/  BSYNC.RECONVERGENT B7 ;  /* 0x0000000000077941 */ /* 0x000fea0003800200 */
.L_x_4141:
        /* <DEDUP_REMOVED lines=26> */
.L_x_4144:
[----:B------:R-:W-:Y:S05]  /*1b060*/  BSYNC.RECONVERGENT B7 ;  /* 0x0000000000077941 */ /* 0x000fea0003800200 */
.L_x_4143:
        /* <DEDUP_REMOVED lines=23> */
.L_x_4172:
        /* <DEDUP_REMOVED lines=28> */
.L_x_4149:
        /* <DEDUP_REMOVED lines=8> */
.L_x_4150:
[----:B------:R-:W-:Y:S05]  /*1b420*/  BSYNC.RECONVERGENT B1 ;  /* 0x0000000000017941 */ /* 0x000fea0003800200 */
.L_x_4148:
        /* <DEDUP_REMOVED lines=45> */
.L_x_4152:
        /* <DEDUP_REMOVED lines=8> */
.L_x_4153:
[----:B------:R-:W-:Y:S05]  /*1b780*/  BSYNC.RECONVERGENT B1 ;  /* 0x0000000000017941 */ /* 0x000fea0003800200 */
.L_x_4151:
        /* <DEDUP_REMOVED lines=44> */
.L_x_4155:
        /* <DEDUP_REMOVED lines=8> */
.L_x_4156:
[----:B------:R-:W-:Y:S05]  /*1bad0*/  BSYNC.RECONVERGENT B1 ;  /* 0x0000000000017941 */ /* 0x000fea0003800200 */
.L_x_4154:
        /* <DEDUP_REMOVED lines=44> */
.L_x_4158:
        /* <DEDUP_REMOVED lines=8> */
.L_x_4159:
[----:B------:R-:W-:Y:S05]  /*1be20*/  BSYNC.RECONVERGENT B1 ;  /* 0x0000000000017941 */ /* 0x000fea0003800200 */
.L_x_4157:
        /* <DEDUP_REMOVED lines=44> */
.L_x_4161:
        /* <DEDUP_REMOVED lines=8> */
.L_x_4162:
[----:B------:R-:W-:Y:S05]  /*1c170*/  BSYNC.RECONVERGENT B1 ;  /* 0x0000000000017941 */ /* 0x000fea0003800200 */
.L_x_4160:
        /* <DEDUP_REMOVED lines=44> */
.L_x_4164:
        /* <DEDUP_REMOVED lines=8> */
.L_x_4165:
[----:B------:R-:W-:Y:S05]  /*1c4c0*/  BSYNC.RECONVERGENT B1 ;  /* 0x0000000000017941 */ /* 0x000fea0003800200 */
.L_x_4163:
        /* <DEDUP_REMOVED lines=45> */
.L_x_4167:
        /* <DEDUP_REMOVED lines=8> */
.L_x_4168:
[----:B------:R-:W-:Y:S05]  /*1c820*/  BSYNC.RECONVERGENT B1 ;  /* 0x0000000000017941 */ /* 0x000fea0003800200 */
.L_x_4166:
        /* <DEDUP_REMOVED lines=43> */
.L_x_4170:
        /* <DEDUP_REMOVED lines=8> */
.L_x_4171:
[----:B------:R-:W-:Y:S05]  /*1cb60*/  BSYNC.RECONVERGENT B1 ;  /* 0x0000000000017941 */ /* 0x000fea0003800200 */
.L_x_4169:
        /* <DEDUP_REMOVED lines=22> */
.L_x_4147:
[----:B------:R-:W-:-:S07]  /*1ccd0*/  VIADD R16, R22, 0x3 ;  /* 0x0000000316107836 */ /* 0x000fce0000000000 */
.L_x_4146:
        /* <DEDUP_REMOVED lines=31> */
.L_x_4175:
        /* <DEDUP_REMOVED lines=8> */
.L_x_4176:
[----:B------:R-:W-:Y:S05]  /*1cf50*/  BSYNC.RECONVERGENT B0 ;  /* 0x0000000000007941 */ /* 0x000fea0003800200 */
.L_x_4174:
        /* <DEDUP_REMOVED lines=45> */
.L_x_4178:
        /* <DEDUP_REMOVED lines=8> */
.L_x_4179:
[----:B------:R-:W-:Y:S05]  /*1d2b0*/  BSYNC.RECONVERGENT B0 ;  /* 0x0000000000007941 */ /* 0x000fea0003800200 */
.L_x_4177:
        /* <DEDUP_REMOVED lines=44> */
.L_x_4181:
        /* <DEDUP_REMOVED lines=8> */
.L_x_4182:
[----:B------:R-:W-:Y:S05]  /*1d600*/  BSYNC.RECONVERGENT B0 ;  /* 0x0000000000007941 */ /* 0x000fea0003800200 */
.L_x_4180:
        /* <DEDUP_REMOVED lines=44> */
.L_x_4184:
        /* <DEDUP_REMOVED lines=8> */
.L_x_4185:
[----:B------:R-:W-:Y:S05]  /*1d950*/  BSYNC.RECONVERGENT B0 ;  /* 0x0000000000007941 */ /* 0x000fea0003800200 */
.L_x_4183:
        /* <DEDUP_REMOVED lines=18> */
.L_x_4173:
        /* <DEDUP_REMOVED lines=31> */
.L_x_4188:
        /* <DEDUP_REMOVED lines=8> */
.L_x_4189:
[----:B------:R-:W-:Y:S05]  /*1dcf0*/  BSYNC.RECONVERGENT B0 ;  /* 0x0000000000007941 */ /* 0x000fea0003800200 */
.L_x_4187:
        /* <DEDUP_REMOVED lines=45> */
.L_x_4191:
        /* <DEDUP_REMOVED lines=8> */
.L_x_4192:
[----:B------:R-:W-:Y:S05]  /*1e050*/  BSYNC.RECONVERGENT B0 ;  /* 0x0000000000007941 */ /* 0x000fea0003800200 */
.L_x_4190:
        /* <DEDUP_REMOVED lines=18> */
.L_x_4186:
        /* <DEDUP_REMOVED lines=31> */
.L_x_4194:
[----:B------:R-:W-:Y:S01]  /*1e370*/  MOV R0, R3 ;  /* 0x0000000300007202 */ /* 0x000fe20000000f00 */
[----:B------:R-:W-:Y:S01]  /*1e380*/  IMAD.MOV.U32 R15, RZ, RZ, R25 ;  /* 0x000000ffff0f7224 */ /* 0x000fe200078e0019 */
[----:B------:R-:W-:Y:S02]  /*1e390*/  MOV R6, R24 ;  /* 0x0000001800067202 */ /* 0x000fe40000000f00 */
[----:B------:R-:W-:-:S07]  /*1e3a0*/  MOV R3, 0x1e3c0 ;  /* 0x0001e3c000037802 */ /* 0x000fce0000000f00 */
[----:B------:R-:W-:Y:S05]  /*1e3b0*/  CALL.REL.NOINC `($__internal_11_$__cuda_sm20_rem_s64) ;  /* 0x000001e8002c7944 */ /* 0x000fea0003c00000 */
[----:B------:R-:W-:-:S07]  /*1e3c0*/  IMAD.MOV.U32 R5, RZ, RZ, R0 ;  /* 0x000000ffff057224 */ /* 0x000fce00078e0000 */
.L_x_4195:
[----:B------:R-:W-:Y:S05]  /*1e3d0*/  BSYNC.RECONVERGENT B0 ;  /* 0x0000000000007941 */ /* 0x000fea0003800200 */
.L_x_4193:
        /* <DEDUP_REMOVED lines=10> */
.L_x_4145:
        /* <DEDUP_REMOVED lines=14> */
.L_x_4198:
        /* <DEDUP_REMOVED lines=22> */
.L_x_4197:
[----:B------:R-:W-:Y:S05]  /*1e6c0*/  BSYNC.RECONVERGENT B7 ;  /* 0x0000000000077941 */ /* 0x000fea0003800200 */
.L_x_4196:
[----:B------:R-:W-:-:S04]  /*1e6d0*/  IADD3 R16, P0, PT, R16, 0x8, RZ ;  /* 0x0000000810107810 */ /* 0x000fc80007f1e0ff */
[----:B------:R-:W-:Y:S02]  /*1e6e0*/  IADD3.X R17, PT, PT, RZ, R17, RZ, P0, !PT ;  /* 0x00000011ff117210 */ /* 0x000fe400007fe4ff */
[----:B------:R-:W-:-:S04]  /*1e6f0*/  ISETP.GE.U32.AND P0, PT, R16, R19, PT ;  /* 0x000000131000720c */ /* 0x000fc80003f06070 */
[----:B------:R-:W-:-:S13]  /*1e700*/  ISETP.GE.U32.AND.EX P0, PT, R17, R18, PT, P0 ;  /* 0x000000121100720c */ /* 0x000fda0003f06100 */
[----:B------:R-:W-:Y:S05]  /*1e710*/  @!P0 BRA `(.L_x_4198) ;  /* 0xfffffffc00908947 */ /* 0x000fea000383ffff */
.L_x_4138:
[----:B------:R-:W-:Y:S05]  /*1e720*/  BSYNC.RECONVERGENT B6 ;  /* 0x0000000000067941 */ /* 0x000fea0003800200 */
.L_x_4137:
        /* <DEDUP_REMOVED lines=16> */
.L_x_4201:
[----:B------:R-:W-:-:S13]  /*1e830*/  ISETP.GE.AND P0, PT, R46, R60, PT ;  /* 0x0000003c2e00720c */ /* 0x000fda0003f06270 */
[----:B------:R-:W-:Y:S05]  /*1e840*/  @P0 BRA `(.L_x_4203) ;  /* 0x0000000000300947 */ /* 0x000fea0003800000 */
[----:B0-----:R-:W0:Y:S01]  /*1e850*/  LDC.64 R2, c[0x0][0x3c8] ;  /* 0x0000f200ff027b82 */ /* 0x001e220000000a00 */
[----:B------:R-:W-:Y:S01]  /*1e860*/  IMAD R5, R61, 0x400, R46 ;  /* 0x000004003d057824 */ /* 0x000fe200078e022e */
[----:B------:R-:W-:-:S03]  /*1e870*/  IADD3 R46, PT, PT, R46, 0x80, RZ ;  /* 0x000000802e2e7810 */ /* 0x000fc60007ffe0ff */
[----:B0-----:R-:W-:-:S05]  /*1e880*/  IMAD.WIDE.U32 R2, R5, 0x8, R2 ;  /* 0x0000000805027825 */ /* 0x001fca00078e0002 */
[----:B------:R1:W-:Y:S02]  /*1e890*/  STG.E.64 desc[UR36][R2.64], RZ ;  /* 0x000000ff02007986 */ /* 0x0003e4000c101b24 */
.L_x_4202:
[----:B------:R-:W-:-:S13]  /*1e8a0*/  ISETP.GE.AND P0, PT, R46, R60, PT ;  /* 0x0000003c2e00720c */ /* 0x000fda0003f06270 */
[----:B------:R-:W-:Y:S05]  /*1e8b0*/  @P0 BRA `(.L_x_4204) ;  /* 0x0000000000300947 */ /* 0x000fea0003800000 */
[----:B01----:R-:W0:Y:S01]  /*1e8c0*/  LDC.64 R2, c[0x0][0x3c8] ;  /* 0x0000f200ff027b82 */ /* 0x003e220000000a00 */
[----:B------:R-:W-:Y:S01]  /*1e8d0*/  IMAD R5, R61, 0x400, R46 ;  /* 0x000004003d057824 */ /* 0x000fe200078e022e */
[----:B------:R-:W-:-:S03]  /*1e8e0*/  IADD3 R46, PT, PT, R46, 0x80, RZ ;  /* 0x000000802e2e7810 */ /* 0x000fc60007ffe0ff */
[----:B0-----:R-:W-:-:S05]  /*1e8f0*/  IMAD.WIDE.U32 R2, R5, 0x8, R2 ;  /* 0x0000000805027825 */ /* 0x001fca00078e0002 */
[----:B------:R1:W-:Y:S02]  /*1e900*/  STG.E.64 desc[UR36][R2.64], RZ ;  /* 0x000000ff02007986 */ /* 0x0003e4000c101b24 */
.L_x_4203:
[----:B------:R-:W-:-:S13]  /*1e910*/  ISETP.GE.AND P0, PT, R46, R60, PT ;  /* 0x0000003c2e00720c */ /* 0x000fda0003f06270 */
[----:B------:R-:W-:Y:S05]  /*1e920*/  @P0 BRA `(.L_x_4205) ;  /* 0x0000000000340947 */ /* 0x000fea0003800000 */
[----:B01----:R-:W0:Y:S01]  /*1e930*/  LDC.64 R2, c[0x0][0x3c8] ;  /* 0x0000f200ff027b82 */ /* 0x003e220000000a00 */
[----:B------:R-:W-:Y:S01]  /*1e940*/  IMAD R5, R61, 0x400, R46 ;  /* 0x000004003d057824 */ /* 0x000fe200078e022e */
[----:B------:R-:W-:-:S03]  /*1e950*/  IADD3 R46, PT, PT, R46, 0x80, RZ ;  /* 0x000000802e2e7810 */ /* 0x000fc60007ffe0ff */
[----:B0-----:R-:W-:-:S05]  /*1e960*/  IMAD.WIDE.U32 R2, R5, 0x8, R2 ;  /* 0x0000000805027825 */ /* 0x001fca00078e0002 */
[----:B------:R2:W-:Y:S02]  /*1e970*/  STG.E.64 desc[UR36][R2.64], RZ ;  /* 0x000000ff02007986 */ /* 0x0005e4000c101b24 */
.L_x_4204:
        /* <DEDUP_REMOVED lines=8> */
.L_x_4205:
[----:B------:R-:W-:Y:S05]  /*1ea00*/  BSYNC.RELIABLE B1 ;  /* 0x0000000000017941 */ /* 0x000fea0003800100 */
.L_x_4200:
[----:B------:R-:W-:-:S13]  /*1ea10*/  ISETP.GE.AND P0, PT, R46, R60, PT ;  /* 0x0000003c2e00720c */ /* 0x000fda0003f06270 */
[----:B012---:R-:W0:Y:S01]  /*1ea20*/  @!P0 LDC.64 R2, c[0x0][0x3c8] ;  /* 0x0000f200ff028b82 */ /* 0x007e220000000a00 */
[----:B------:R-:W-:Y:S01]  /*1ea30*/  @!P0 IMAD R5, R61, 0x400, R46 ;  /* 0x000004003d058824 */ /* 0x000fe200078e022e */
[----:B------:R-:W-:-:S03]  /*1ea40*/  @!P0 IADD3 R46, PT, PT, R46, 0x80, RZ ;  /* 0x000000802e2e8810 */ /* 0x000fc60007ffe0ff */
[----:B0-----:R-:W-:-:S05]  /*1ea50*/  @!P0 IMAD.WIDE.U32 R2, R5, 0x8, R2 ;  /* 0x0000000805028825 */ /* 0x001fca00078e0002 */
[----:B------:R3:W-:Y:S02]  /*1ea60*/  @!P0 STG.E.64 desc[UR36][R2.64], RZ ;  /* 0x000000ff02008986 */ /* 0x0007e4000c101b24 */
.L_x_4206:
[----:B------:R-:W-:Y:S05]  /*1ea70*/  BSYNC.RECONVERGENT B0 ;  /* 0x0000000000007941 */ /* 0x000fea0003800200 */
.L_x_4199:
[----:B------:R-:W-:-:S13]  /*1ea80*/  ISETP.GE.AND P0, PT, R46, R60, PT ;  /* 0x0000003c2e00720c */ /* 0x000fda0003f06270 */
[----:B------:R-:W-:Y:S05]  /*1ea90*/  @P0 EXIT ;  /* 0x000000000000094d */ /* 0x000fea0003800000 */
[----:B0123--:R-:W0:Y:S01]  /*1eaa0*/  LDC.64 R2, c[0x0][0x3c8] ;  /* 0x0000f200ff027b82 */ /* 0x00fe220000000a00 */
[----:B------:R-:W-:-:S04]  /*1eab0*/  IMAD R61, R61, 0x400, R46 ;  /* 0x000004003d3d7824 */ /* 0x000fc800078e022e */
[----:B0-----:R-:W-:-:S05]  /*1eac0*/  IMAD.WIDE.U32 R2, R61, 0x8, R2 ;  /* 0x000000083d027825 */ /* 0x001fca00078e0002 */
[----:B------:R-:W-:Y:S01]  /*1ead0*/  STG.E.64 desc[UR36][R2.64], RZ ;  /* 0x000000ff02007986 */ /* 0x000fe2000c101b24 */
[----:B------:R-:W-:Y:S05]  /*1eae0*/  EXIT ;  /* 0x000000000000794d */ /* 0x000fea0003800000 */
.L_x_3702:
        /* <DEDUP_REMOVED lines=13> */
[----:B------:R-:W4:Y:S03]  /*1ebc0*/  LDG.E.ENL2.256 R80, R64, desc[UR36][R2.64] ;  /* 0xfe0000240240797e */ /* 0x000f260008121950 */
[C---:B---3--:R-:W-:Y:S01]  /*1ebd0*/  IMAD.WIDE.U32 R6, R13.reuse, 0x8, R6 ;  /* 0x000000080d067825 */ /* 0x048fe200078e0006 */
[----:B------:R1:W5:Y:S03]  /*1ebe0*/  LDG.E.ENL2.256 R104, R96, desc[UR36][R2.64+0x1000] ;  /* 0xfe0080240260797e */ /* 0x0003660008121968 */
[----:B--2---:R-:W-:-:S04]  /*1ebf0*/  IMAD.WIDE.U32 R8, R13, 0x8, R8 ;  /* 0x000000080d087825 */ /* 0x004fc800078e0008 */
[----:B0-----:R-:W-:-:S04]  /*1ec00*/  IMAD.WIDE.U32 R10, R13, 0x8, R10 ;  /* 0x000000080d0a7825 */ /* 0x001fc800078e000a */
[----:B------:R-:W-:-:S04]  /*1ec10*/  IMAD.WIDE.U32 R4, R15, 0x20, R4 ;  /* 0x000000200f047825 */ /* 0x000fc800078e0004 */
[C---:B------:R-:W-:Y:S01]  /*1ec20*/  IMAD.WIDE.U32 R6, R15.reuse, 0x20, R6 ;  /* 0x000000200f067825 */ /* 0x040fe200078e0006 */
[----:B------:R1:W5:Y:S03]  /*1ec30*/  LDG.E.ENL2.256 R76, R60, desc[UR36][R4.64] ;  /* 0xfe000024043c797e */ /* 0x000366000812194c */
[C---:B------:R-:W-:Y:S01]  /*1ec40*/  IMAD.WIDE.U32 R8, R15.reuse, 0x20, R8 ;  /* 0x000000200f087825 */ /* 0x040fe200078e0008 */
[----:B------:R1:W5:Y:S03]  /*1ec50*/  LDG.E.ENL2.256 R100, R92, desc[UR36][R4.64+0x1000] ;  /* 0xfe008024045c797e */ /* 0x0003660008121964 */
[----:B------:R-:W-:Y:S01]  /*1ec60*/  IMAD.WIDE.U32 R10, R15, 0x20, R10 ;  /* 0x000000200f0a7825 */ /* 0x000fe200078e000a */
[----:B------:R1:W5:Y:S04]  /*1ec70*/  LDG.E.ENL2.256 R24, R16, desc[UR36][R6.64] ;  /* 0xfe0000240610797e */ /* 0x0003680008121918 */
[----:B------:R1:W5:Y:S04]  /*1ec80*/  LDG.E.ENL2.256 R32, R28, desc[UR36][R6.64+0x1000] ;  /* 0xfe008024061c797e */ /* 0x0003680008121920 */
[----:B------:R1:W5:Y:S04]  /*1ec90*/  LDG.E.ENL2.256 R40, R36, desc[UR36][R8.64] ;  /* 0xfe0000240824797e */ /* 0x0003680008121928 */
[----:B------:R1:W5:Y:S04]  /*1eca0*/  LDG.E.ENL2.256 R48, R44, desc[UR36][R8.64+0x1000] ;  /* 0xfe008024082c797e */ /* 0x0003680008121930 */
[----:B------:R1:W5:Y:S04]  /*1ecb0*/  LDG.E.ENL2.256 R68, R56, desc[UR36][R10.64] ;  /* 0xfe0000240a38797e */ /* 0x0003680008121944 */
[----:B------:R1:W5:Y:S01]  /*1ecc0*/  LDG.E.ENL2.256 R84, R72, desc[UR36][R10.64+0x1000] ;  /* 0xfe0080240a48797e */ /* 0x0003620008121954 */
        /* <DEDUP_REMOVED lines=26> */
.L_x_4208:
[----:B------:R-:W-:Y:S05]  /*1ee70*/  BSYNC.RECONVERGENT B6 ;  /* 0x0000000000067941 */ /* 0x000fea0003800200 */
.L_x_4207:
        /* <DEDUP_REMOVED lines=21> */
.L_x_4210:
[----:B------:R-:W-:Y:S05]  /*1efd0*/  BSYNC.RECONVERGENT B6 ;  /* 0x0000000000067941 */ /* 0x000fea0003800200 */
.L_x_4209:
        /* <DEDUP_REMOVED lines=26> */
.L_x_4212:
[----:B------:R-:W-:Y:S05]  /*1f180*/  BSYNC.RECONVERGENT B6 ;  /* 0x0000000000067941 */ /* 0x000fea0003800200 */
.L_x_4211:
        /* <DEDUP_REMOVED lines=22> */
.L_x_4240:
        /* <DEDUP_REMOVED lines=28> */
.L_x_4217:
        /* <DEDUP_REMOVED lines=8> */
.L_x_4218:
[----:B------:R-:W-:Y:S05]  /*1f530*/  BSYNC.RECONVERGENT B1 ;  /* 0x0000000000017941 */ /* 0x000fea0003800200 */
.L_x_4216:
        /* <DEDUP_REMOVED lines=44> */
.L_x_4220:
        /* <DEDUP_REMOVED lines=8> */
.L_x_4221:
[----:B------:R-:W-:Y:S05]  /*1f880*/  BSYNC.RECONVERGENT B1 ;  /* 0x0000000000017941 */ /* 0x000fea0003800200 */
.L_x_4219:
        /* <DEDUP_REMOVED lines=45> */
.L_x_4223:
        /* <DEDUP_REMOVED lines=8> */
.L_x_4224:
[----:B------:R-:W-:Y:S05]  /*1fbe0*/  BSYNC.RECONVERGENT B1 ;  /* 0x0000000000017941 */ /* 0x000fea0003800200 */
.L_x_4222:
        /* <DEDUP_REMOVED lines=44> */
.L_x_4226:
        /* <DEDUP_REMOVED lines=8> */
.L_x_4227:
[----:B------:R-:W-:Y:S05]  /*1ff30*/  BSYNC.RECONVERGENT B1 ;  /* 0x0000000000017941 */ /* 0x000fea0003800200 */
.L_x_4225:
        /* <DEDUP_REMOVED lines=44> */
.L_x_4229:
        /* <DEDUP_REMOVED lines=8> */
.L_x_4230:
[----:B------:R-:W-:Y:S05]  /*20280*/  BSYNC.RECONVERGENT B1 ;  /* 0x0000000000017941 */ /* 0x000fea0003800200 */
.L_x_4228:
        /* <DEDUP_REMOVED lines=45> */
.L_x_4232:
        /* <DEDUP_REMOVED lines=8> */
.L_x_4233:
[----:B------:R-:W-:Y:S05]  /*205e0*/  BSYNC.RECONVERGENT B1 ;  /* 0x0000000000017941 */ /* 0x000fea0003800200 */
.L_x_4231:
        /* <DEDUP_REMOVED lines=46> */
.L_x_4235:
        /* <DEDUP_REMOVED lines=8> */
.L_x_4236:
[----:B------:R-:W-:Y:S05]  /*20950*/  BSYNC.RECONVERGENT B1 ;  /* 0x0000000000017941 */ /* 0x000fea0003800200 */
.L_x_4234:
        /* <DEDUP_REMOVED lines=46> */
.L_x_4238:
        /* <DEDUP_REMOVED lines=8> */
.L_x_4239:
[----:B------:R-:W-:Y:S05]  /*20cc0*/  BSYNC.RECONVERGENT B1 ;  /* 0x0000000000017941 */ /* 0x000fea0003800200 */
.L_x_4237:
        /* <DEDUP_REMOVED lines=24> */
.L_x_4215:
[----:B------:R-:W-:-:S07]  /*20e50*/  IADD3 R54, PT, PT, R6, 0x3, RZ ;  /* 0x0000000306367810 */ /* 0x000fce0007ffe0ff */
.L_x_4214:
        /* <DEDUP_REMOVED lines=32> */
.L_x_4243:
        /* <DEDUP_REMOVED lines=8> */
.L_x_4244:
[----:B------:R-:W-:Y:S05]  /*210e0*/  BSYNC.RECONVERGENT B0 ;  /* 0x0000000000007941 */ /* 0x000fea0003800200 */
.L_x_4242:
        /* <DEDUP_REMOVED lines=43> */
.L_x_4246:
        /* <DEDUP_REMOVED lines=8> */
.L_x_4247:
[----:B------:R-:W-:Y:S05]  /*21420*/  BSYNC.RECONVERGENT B0 ;  /* 0x0000000000007941 */ /* 0x000fea0003800200 */
.L_x_4245:
        /* <DEDUP_REMOVED lines=45> */
.L_x_4249:
        /* <DEDUP_REMOVED lines=8> */
.L_x_4250:
[----:B------:R-:W-:Y:S05]  /*21780*/  BSYNC.RECONVERGENT B0 ;  /* 0x0000000000007941 */ /* 0x000fea0003800200 */
.L_x_4248:
        /* <DEDUP_REMOVED lines=45> */
.L_x_4252:
        /* <DEDUP_REMOVED lines=8> */
.L_x_4253:
[----:B------:R-:W-:Y:S05]  /*21ae0*/  BSYNC.RECONVERGENT B0 ;  /* 0x0000000000007941 */ /* 0x000fea0003800200 */
.L_x_4251:
        /* <DEDUP_REMOVED lines=19> */
.L_x_4241:
        /* <DEDUP_REMOVED lines=32> */
.L_x_4256:
        /* <DEDUP_REMOVED lines=8> */
.L_x_4257:
[----:B------:R-:W-:Y:S05]  /*21ea0*/  BSYNC.RECONVERGENT B0 ;  /* 0x0000000000007941 */ /* 0x000fea0003800200 */
.L_x_4255:
        /* <DEDUP_REMOVED lines=43> */
.L_x_4259:
        /* <DEDUP_REMOVED lines=8> */
.L_x_4260:
[----:B------:R-:W-:Y:S05]  /*221e0*/  BSYNC.RECONVERGENT B0 ;  /* 0x0000000000007941 */ /* 0x000fea0003800200 */
.L_x_4258:
        /* <DEDUP_REMOVED lines=19> */
.L_x_4254:
        /* <DEDUP_REMOVED lines=32> */
.L_x_4262:
[----:B------:R-:W-:Y:S01]  /*22520*/  IMAD.MOV.U32 R0, RZ, RZ, R3 ;  /* 0x000000ffff007224 */ /* 0x000fe200078e0003 */
[----:B------:R-:W-:Y:S01]  /*22530*/  MOV R15, R60 ;  /* 0x0000003c000f7202 */ /* 0x000fe20000000f00 */
[----:B------:R-:W-:Y:S01]  /*22540*/  IMAD.MOV.U32 R6, RZ, RZ, R61 ;  /* 0x000000ffff067224 */ /* 0x000fe200078e003d */
[----:B------:R-:W-:-:S07]  /*22550*/  MOV R3, 0x22570 ;  /* 0x0002257000037802 */ /* 0x000fce0000000f00 */
[----:B------:R-:W-:Y:S05]  /*22560*/  CALL.REL.NOINC `($__internal_11_$__cuda_sm20_rem_s64) ;  /* 0x000001a400c07944 */ /* 0x000fea0003c00000 */
[----:B------:R-:W-:-:S07]  /*22570*/  MOV R5, R0 ;  /* 0x0000000000057202 */ /* 0x000fce0000000f00 */
.L_x_4263:
[----:B------:R-:W-:Y:S05]  /*22580*/  BSYNC.RECONVERGENT B0 ;  /* 0x0000000000007941 */ /* 0x000fea0003800200 */
.L_x_4261:
        /* <DEDUP_REMOVED lines=10> */
.L_x_4213:
        /* <DEDUP_REMOVED lines=17> */
.L_x_4268:
        /* <DEDUP_REMOVED lines=22> */
.L_x_4267:
[----:B------:R-:W-:Y:S05]  /*228a0*/  BSYNC.RECONVERGENT B7 ;  /* 0x0000000000077941 */ /* 0x000fea0003800200 */
.L_x_4266:
[----:B------:R-:W-:-:S05]  /*228b0*/  IADD3 R16, P0, PT, R16, 0x8, RZ ;  /* 0x0000000810107810 */ /* 0x000fca0007f1e0ff */
[----:B------:R-:W-:Y:S01]  /*228c0*/  IMAD.X R17, RZ, RZ, R17, P0 ;  /* 0x000000ffff117224 */ /* 0x000fe200000e0611 */
[----:B------:R-:W-:-:S04]  /*228d0*/  ISETP.GE.U32.AND P0, PT, R16, R23, PT ;  /* 0x000000171000720c */ /* 0x000fc80003f06070 */
[----:B------:R-:W-:-:S13]  /*228e0*/  ISETP.GE.U32.AND.EX P0, PT, R17, R55, PT, P0 ;  /* 0x000000371100720c */ /* 0x000fda0003f06100 */
[----:B------:R-:W-:Y:S05]  /*228f0*/  @!P0 BRA `(.L_x_4268) ;  /* 0xfffffffc00908947 */ /* 0x000fea000383ffff */
.L_x_4265:
[----:B------:R-:W-:Y:S05]  /*22900*/  BSYNC.RECONVERGENT B6 ;  /* 0x0000000000067941 */ /* 0x000fea0003800200 */
.L_x_4264:
        /* <DEDUP_REMOVED lines=21> */
.L_x_4270:
[----:B------:R-:W-:Y:S05]  /*22a60*/  BSYNC.RECONVERGENT B6 ;  /* 0x0000000000067941 */ /* 0x000fea0003800200 */
.L_x_4269:
        /* <DEDUP_REMOVED lines=21> */
.L_x_4272:
[----:B------:R-:W-:Y:S05]  /*22bc0*/  BSYNC.RECONVERGENT B6 ;  /* 0x0000000000067941 */ /* 0x000fea0003800200 */
.L_x_4271:
        /* <DEDUP_REMOVED lines=26> */
.L_x_4274:
[----:B------:R-:W-:Y:S05]  /*22d70*/  BSYNC.RECONVERGENT B6 ;  /* 0x0000000000067941 */ /* 0x000fea0003800200 */
.L_x_4273:
        /* <DEDUP_REMOVED lines=20> */
.L_x_4302:
        /* <DEDUP_REMOVED lines=28> */
.L_x_4279:
        /* <DEDUP_REMOVED lines=8> */
.L_x_4280:
[----:B------:R-:W-:Y:S05]  /*23100*/  BSYNC.RECONVERGENT B1 ;  /* 0x0000000000017941 */ /* 0x000fea0003800200 */
.L_x_4278:
        /* <DEDUP_REMOVED lines=43> */
.L_x_4282:
        /* <DEDUP_REMOVED lines=8> */
.L_x_4283:
[----:B------:R-:W-:Y:S05]  /*23440*/  BSYNC.RECONVERGENT B1 ;  /* 0x0000000000017941 */ /* 0x000fea0003800200 */
.L_x_4281:
        /* <DEDUP_REMOVED lines=44> */
.L_x_4285:
        /* <DEDUP_REMOVED lines=8> */
.L_x_4286:
[----:B------:R-:W-:Y:S05]  /*23790*/  BSYNC.RECONVERGENT B1 ;  /* 0x0000000000017941 */ /* 0x000fea0003800200 */
.L_x_4284:
        /* <DEDUP_REMOVED lines=43> */
.L_x_4288:
        /* <DEDUP_REMOVED lines=8> */
.L_x_4289:
[----:B------:R-:W-:Y:S05]  /*23ad0*/  BSYNC.RECONVERGENT B1 ;  /* 0x0000000000017941 */ /* 0x000fea0003800200 */
.L_x_4287:
        /* <DEDUP_REMOVED lines=44> */
.L_x_4291:
        /* <DEDUP_REMOVED lines=8> */
.L_x_4292:
[----:B------:R-:W-:Y:S05]  /*23e20*/  BSYNC.RECONVERGENT B1 ;  /* 0x0000000000017941 */ /* 0x000fea0003800200 */
.L_x_4290:
        /* <DEDUP_REMOVED lines=44> */
.L_x_4294:
        /* <DEDUP_REMOVED lines=8> */
.L_x_4295:
[----:B------:R-:W-:Y:S05]  /*24170*/  BSYNC.RECONVERGENT B1 ;  /* 0x0000000000017941 */ /* 0x000fea0003800200 */
.L_x_4293:
        /* <DEDUP_REMOVED lines=45> */
.L_x_4297:
        /* <DEDUP_REMOVED lines=8> */
.L_x_4298:
[----:B------:R-:W-:Y:S05]  /*244d0*/  BSYNC.RECONVERGENT B1 ;  /* 0x0000000000017941 */ /* 0x000fea0003800200 */
.L_x_4296:
        /* <DEDUP_REMOVED lines=45> */
.L_x_4300:
        /* <DEDUP_REMOVED lines=8> */
.L_x_4301:
[----:B------:R-:W-:Y:S05]  /*24830*/  BSYNC.RECONVERGENT B1 ;  /* 0x0000000000017941 */ /* 0x000fea0003800200 */
.L_x_4299:
        /* <DEDUP_REMOVED lines=22> */
.L_x_4277:
[----:B------:R-:W-:-:S07]  /*249a0*/  IADD3 R55, PT, PT, R6, 0x3, RZ ;  /* 0x0000000306377810 */ /* 0x000fce0007ffe0ff */
.L_x_4276:
        /* <DEDUP_REMOVED lines=32> */
.L_x_4305:
        /* <DEDUP_REMOVED lines=8> */
.L_x_4306:
[----:B------:R-:W-:Y:S05]  /*24c30*/  BSYNC.RECONVERGENT B0 ;  /* 0x0000000000007941 */ /* 0x000fea0003800200 */
.L_x_4304:
        /* <DEDUP_REMOVED lines=43> */
.L_x_4308:
        /* <DEDUP_REMOVED lines=8> */
.L_x_4309:
[----:B------:R-:W-:Y:S05]  /*24f70*/  BSYNC.RECONVERGENT B0 ;  /* 0x0000000000007941 */ /* 0x000fea0003800200 */
.L_x_4307:
        /* <DEDUP_REMOVED lines=44> */
.L_x_4311:
        /* <DEDUP_REMOVED lines=8> */
.L_x_4312:
[----:B------:R-:W-:Y:S05]  /*252c0*/  BSYNC.RECONVERGENT B0 ;  /* 0x0000000000007941 */ /* 0x000fea0003800200 */
.L_x_4310:
        /* <DEDUP_REMOVED lines=44> */
.L_x_4314:
        /* <DEDUP_REMOVED lines=8> */
.L_x_4315:
[----:B------:R-:W-:Y:S05]  /*25610*/  BSYNC.RECONVERGENT B0 ;  /* 0x0000000000007941 */ /* 0x000fea0003800200 */
.L_x_4313:
        /* <DEDUP_REMOVED lines=17> */
.L_x_4303:
        /* <DEDUP_REMOVED lines=31> */
.L_x_4318:
        /* <DEDUP_REMOVED lines=8> */
.L_x_4319:
[----:B------:R-:W-:Y:S05]  /*259a0*/  BSYNC.RECONVERGENT B0 ;  /* 0x0000000000007941 */ /* 0x000fea0003800200 */
.L_x_4317:
        /* <DEDUP_REMOVED lines=43> */
.L_x_4321:
        /* <DEDUP_REMOVED lines=8> */
.L_x_4322:
[----:B------:R-:W-:Y:S05]  /*25ce0*/  BSYNC.RECONVERGENT B0 ;  /* 0x0000000000007941 */ /* 0x000fea0003800200 */
.L_x_4320:
        /* <DEDUP_REMOVED lines=17> */
.L_x_4316:
        /* <DEDUP_REMOVED lines=31> */
.L_x_4324:
[----:B------:R-:W-:Y:S01]  /*25ff0*/  IMAD.MOV.U32 R0, RZ, RZ, R3 ;  /* 0x000000ffff007224 */ /* 0x000fe200078e0003 */
[----:B------:R-:W-:Y:S01]  /*26000*/  MOV R15, R54 ;  /* 0x00000036000f7202 */ /* 0x000fe20000000f00 */
[----:B------:R-:W-:Y:S01]  /*26010*/  IMAD.MOV.U32 R6, RZ, RZ, R17 ;  /* 0x000000ffff067224 */ /* 0x000fe200078e0011 */
[----:B------:R-:W-:-:S07]  /*26020*/  MOV R3, 0x26040 ;  /* 0x0002604000037802 */ /* 0x000fce0000000f00 */
[----:B------:R-:W-:Y:S05]  /*26030*/  CALL.REL.NOINC `($__internal_11_$__cuda_sm20_rem_s64) ;  /* 0x0000016c000c7944 */ /* 0x000fea0003c00000 */
[----:B------:R-:W-:-:S07]  /*26040*/  MOV R5, R0 ;  /* 0x0000000000057202 */ /* 0x000fce0000000f00 */
.L_x_4325:
[----:B------:R-:W-:Y:S05]  /*26050*/  BSYNC.RECONVERGENT B0 ;  /* 0x0000000000007941 */ /* 0x000fea0003800200 */
.L_x_4323:
[----:B------:R-:W0:Y:S02]  /*26060*/  LDC.64 R2, c[0x0][0x3b0] ;  /* 0x0000ec00ff027b82 */ /* 0x000e240000000a00 */
[----:B0-----:R-:W-:-:S06]  /*26070*/  IMAD.WIDE.U32 R2, R55, 0x8, R2 ;  /* 0x0000000837027825 */ /* 0x001fcc00078e0002 */
[----:B------:R-:W2:Y:S02]  /*26080*/  LDG.E.64 R2, desc[UR36][R2.64] ;  /* 0x0000002402027981 */ /* 0x000ea4000c1e1b00 */
[----:B--2---:R-:W-:Y:S02]  /*26090*/  IMAD R5, R5, R2, RZ ;  /* 0x0000000205057224 */ /* 0x004fe400078e02ff */
[----:B------:R-:W-:-:S04]  /*260a0*/  IMAD.WIDE.U32 R52, R2, R4, R52 ;  /* 0x0000000402347225 */ /* 0x000fc800078e0034 */
[----:B------:R-:W-:-:S04]  /*260b0*/  IMAD R5, R3, R4, R5 ;  /* 0x0000000403057224 */ /* 0x000fc800078e0205 */
[----:B------:R-:W-:-:S07]  /*260c0*/  IMAD.IADD R53, R53, 0x1, R5 ;  /* 0x0000000135357824 */ /* 0x000fce00078e0205 */
.L_x_4275:
        /* <DEDUP_REMOVED lines=17> */
.L_x_4330:
        /* <DEDUP_REMOVED lines=22> */
.L_x_4329:
[----:B------:R-:W-:Y:S05]  /*26340*/  BSYNC.RECONVERGENT B7 ;  /* 0x0000000000077941 */ /* 0x000fea0003800200 */
.L_x_4328:
[----:B------:R-:W-:-:S04]  /*26350*/  IADD3 R18, P0, PT, R18, 0x8, RZ ;  /* 0x0000000812127810 */ /* 0x000fc80007f1e0ff */
[----:B------:R-:W-:Y:S02]  /*26360*/  IADD3.X R19, PT, PT, RZ, R19, RZ, P0, !PT ;  /* 0x00000013ff137210 */ /* 0x000fe400007fe4ff */
[----:B------:R-:W-:-:S04]  /*26370*/  ISETP.GE.U32.AND P0, PT, R18, R17, PT ;  /* 0x000000111200720c */ /* 0x000fc80003f06070 */
[----:B------:R-:W-:-:S13]  /*26380*/  ISETP.GE.U32.AND.EX P0, PT, R19, R53, PT, P0 ;  /* 0x000000351300720c */ /* 0x000fda0003f06100 */
[----:B------:R-:W-:Y:S05]  /*26390*/  @!P0 BRA `(.L_x_4330) ;  /* 0xfffffffc00908947 */ /* 0x000fea000383ffff */
.L_x_4327:
[----:B------:R-:W-:Y:S05]  /*263a0*/  BSYNC.RECONVERGENT B6 ;  /* 0x0000000000067941 */ /* 0x000fea0003800200 */
.L_x_4326:
        /* <DEDUP_REMOVED lines=21> */
.L_x_4332:
[----:B------:R-:W-:Y:S05]  /*26500*/  BSYNC.RECONVERGENT B6 ;  /* 0x0000000000067941 */ /* 0x000fea0003800200 */
.L_x_4331:
        /* <DEDUP_REMOVED lines=21> */
.L_x_4334:
[----:B------:R-:W-:Y:S05]  /*26660*/  BSYNC.RECONVERGENT B6 ;  /* 0x0000000000067941 */ /* 0x000fea0003800200 */
.L_x_4333:
        /* <DEDUP_REMOVED lines=26> */
.L_x_4336:
[----:B------:R-:W-:Y:S05]  /*26810*/  BSYNC.RECONVERGENT B6 ;  /* 0x0000000000067941 */ /* 0x000fea0003800200 */
.L_x_4335:
        /* <DEDUP_REMOVED lines=24> */
.L_x_4364:
        /* <DEDUP_REMOVED lines=28> */
.L_x_4341:
        /* <DEDUP_REMOVED lines=8> */
.L_x_4342:
[----:B------:R-:W-:Y:S05]  /*26be0*/  BSYNC.RECONVERGENT B1 ;  /* 0x0000000000017941 */ /* 0x000fea0003800200 */
.L_x_4340:
        /* <DEDUP_REMOVED lines=45> */
.L_x_4344:
        /* <DEDUP_REMOVED lines=8> */
.L_x_4345:
[----:B------:R-:W-:Y:S05]  /*26f40*/  BSYNC.RECONVERGENT B1 ;  /* 0x0000000000017941 */ /* 0x000fea0003800200 */
.L_x_4343:
        /* <DEDUP_REMOVED lines=44> */
.L_x_4347:
        /* <DEDUP_REMOVED lines=8> */
.L_x_4348:
[----:B------:R-:W-:Y:S05]  /*27290*/  BSYNC.RECONVERGENT B1 ;  /* 0x0000000000017941 */ /* 0x000fea0003800200 */
.L_x_4346:
        /* <DEDUP_REMOVED lines=44> */
.L_x_4350:
        /* <DEDUP_REMOVED lines=8> */
.L_x_4351:
[----:B------:R-:W-:Y:S05]  /*275e0*/  BSYNC.RECONVERGENT B1 ;  /* 0x0000000000017941 */ /* 0x000fea0003800200 */
.L_x_4349:
        /* <DEDUP_REMOVED lines=44> */
.L_x_4353:
        /* <DEDUP_REMOVED lines=8> */
.L_x_4354:
[----:B------:R-:W-:Y:S05]  /*27930*/  BSYNC.RECONVERGENT B1 ;  /* 0x0000000000017941 */ /* 0x000fea0003800200 */
.L_x_4352:
        /* <DEDUP_REMOVED lines=44> */
.L_x_4356:
        /* <DEDUP_REMOVED lines=8> */
.L_x_4357:
[----:B------:R-:W-:Y:S05]  /*27c80*/  BSYNC.RECONVERGENT B1 ;  /* 0x0000000000017941 */ /* 0x000fea0003800200 */
.L_x_4355:
        /* <DEDUP_REMOVED lines=44> */
.L_x_4359:
        /* <DEDUP_REMOVED lines=8> */
.L_x_4360:
[----:B------:R-:W-:Y:S05]  /*27fd0*/  BSYNC.RECONVERGENT B1 ;  /* 0x0000000000017941 */ /* 0x000fea0003800200 */
.L_x_4358:
        /* <DEDUP_REMOVED lines=44> */
.L_x_4362:
        /* <DEDUP_REMOVED lines=8> */
.L_x_4363:
[----:B------:R-:W-:Y:S05]  /*28320*/  BSYNC.RECONVERGENT B1 ;  /* 0x0000000000017941 */ /* 0x000fea0003800200 */
.L_x_4361:
        /* <DEDUP_REMOVED lines=23> */
.L_x_4339:
[----:B------:R-:W-:-:S07]  /*284a0*/  IADD3 R7, PT, PT, R14, 0x3, RZ ;  /* 0x000000030e077810 */ /* 0x000fce0007ffe0ff */
.L_x_4338:
        /* <DEDUP_REMOVED lines=31> */
.L_x_4367:
        /* <DEDUP_REMOVED lines=8> */
.L_x_4368:
[----:B------:R-:W-:Y:S05]  /*28720*/  BSYNC.RECONVERGENT B0 ;  /* 0x0000000000007941 */ /* 0x000fea0003800200 */
.L_x_4366:
        /* <DEDUP_REMOVED lines=45> */
.L_x_4370:
        /* <DEDUP_REMOVED lines=8> */
.L_x_4371:
[----:B------:R-:W-:Y:S05]  /*28a80*/  BSYNC.RECONVERGENT B0 ;  /* 0x0000000000007941 */ /* 0x000fea0003800200 */
.L_x_4369:
        /* <DEDUP_REMOVED lines=44> */
.L_x_4373:
        /* <DEDUP_REMOVED lines=8> */
.L_x_4374:
[----:B------:R-:W-:Y:S05]  /*28dd0*/  BSYNC.RECONVERGENT B0 ;  /* 0x0000000000007941 */ /* 0x000fea0003800200 */
.L_x_4372:
        /* <DEDUP_REMOVED lines=44> */
.L_x_4376:
        /* <DEDUP_REMOVED lines=8> */
.L_x_4377:
[----:B------:R-:W-:Y:S05]  /*29120*/  BSYNC.RECONVERGENT B0 ;  /* 0x0000000000007941 */ /* 0x000fea0003800200 */
.L_x_4375:
        /* <DEDUP_REMOVED lines=18> */
.L_x_4365:
        /* <DEDUP_REMOVED lines=31> */
.L_x_4380:
        /* <DEDUP_REMOVED lines=8> */
.L_x_4381:
[----:B------:R-:W-:Y:S05]  /*294c0*/  BSYNC.RECONVERGENT B0 ;  /* 0x0000000000007941 */ /* 0x000fea0003800200 */
.L_x_4379:
        /* <DEDUP_REMOVED lines=45> */
.L_x_4383:
        /* <DEDUP_REMOVED lines=8> */
.L_x_4384:
[----:B------:R-:W-:Y:S05]  /*29820*/  BSYNC.RECONVERGENT B0 ;  /* 0x0000000000007941 */ /* 0x000fea0003800200 */
.L_x_4382:
        /* <DEDUP_REMOVED lines=18> */
.L_x_4378:
        /* <DEDUP_REMOVED lines=31> */
.L_x_4386:
[----:B------:R-:W-:Y:S01]  /*29b40*/  IMAD.MOV.U32 R0, RZ, RZ, R3 ;  /* 0x000000ffff007224 */ /* 0x000fe200078e0003 */
[----:B------:R-:W-:-:S07]  /*29b50*/  MOV R3, 0x29b70 ;  /* 0x00029b7000037802 */ /* 0x000fce0000000f00 */
[----:B------:R-:W-:Y:S05]  /*29b60*/  CALL.REL.NOINC `($__internal_11_$__cuda_sm20_rem_s64) ;  /* 0x0000013000407944 */ /* 0x000fea0003c00000 */
[----:B------:R-:W-:-:S07]  /*29b70*/  MOV R5, R0 ;  /* 0x0000000000057202 */ /* 0x000fce0000000f00 */
.L_x_4387:
[----:B------:R-:W-:Y:S05]  /*29b80*/  BSYNC.RECONVERGENT B0 ;  /* 0x0000000000007941 */ /* 0x000fea0003800200 */
.L_x_4385:
        /* <DEDUP_REMOVED lines=10> */
.L_x_4337:
        /* <DEDUP_REMOVED lines=15> */
.L_x_4392:
        /* <DEDUP_REMOVED lines=22> */
.L_x_4391:
[----:B------:R-:W-:Y:S05]  /*29e80*/  BSYNC.RECONVERGENT B7 ;  /* 0x0000000000077941 */ /* 0x000fea0003800200 */
.L_x_4390:
[----:B------:R-:W-:-:S05]  /*29e90*/  IADD3 R18, P0, PT, R18, 0x8, RZ ;  /* 0x0000000812127810 */ /* 0x000fca0007f1e0ff */
[----:B------:R-:W-:Y:S01]  /*29ea0*/  IMAD.X R19, RZ, RZ, R19, P0 ;  /* 0x000000ffff137224 */ /* 0x000fe200000e0613 */
[----:B------:R-:W-:-:S04]  /*29eb0*/  ISETP.GE.U32.AND P0, PT, R18, R23, PT ;  /* 0x000000171200720c */ /* 0x000fc80003f06070 */
[----:B------:R-:W-:-:S13]  /*29ec0*/  ISETP.GE.U32.AND.EX P0, PT, R19, R22, PT, P0 ;  /* 0x000000161300720c */ /* 0x000fda0003f06100 */
[----:B------:R-:W-:Y:S05]  /*29ed0*/  @!P0 BRA `(.L_x_4392) ;  /* 0xfffffffc00908947 */ /* 0x000fea000383ffff */
.L_x_4389:
[----:B------:R-:W-:Y:S05]  /*29ee0*/  BSYNC.RECONVERGENT B6 ;  /* 0x0000000000067941 */ /* 0x000fea0003800200 */
.L_x_4388:
        /* <DEDUP_REMOVED lines=21> */
.L_x_4394:
[----:B------:R-:W-:Y:S05]  /*2a040*/  BSYNC.RECONVERGENT B6 ;  /* 0x0000000000067941 */ /* 0x000fea0003800200 */
.L_x_4393:
        /* <DEDUP_REMOVED lines=21> */
.L_x_4396:
[----:B------:R-:W-:Y:S05]  /*2a1a0*/  BSYNC.RECONVERGENT B6 ;  /* 0x0000000000067941 */ /* 0x000fea0003800200 */
.L_x_4395:
        /* <DEDUP_REMOVED lines=26> */
.L_x_4398:
[----:B------:R-:W-:Y:S05]  /*2a350*/  BSYNC.RECONVERGENT B6 ;  /* 0x0000000000067941 */ /* 0x000fea0003800200 */
.L_x_4397:
        /* <DEDUP_REMOVED lines=23> */
.L_x_4426:
        /* <DEDUP_REMOVED lines=28> */
.L_x_4403:
        /* <DEDUP_REMOVED lines=8> */
.L_x_4404:
[----:B------:R-:W-:Y:S05]  /*2a710*/  BSYNC.RECONVERGENT B1 ;  /* 0x0000000000017941 */ /* 0x000fea0003800200 */
.L_x_4402:
        /* <DEDUP_REMOVED lines=44> */
.L_x_4406:
        /* <DEDUP_REMOVED lines=8> */
.L_x_4407:
[----:B------:R-:W-:Y:S05]  /*2aa60*/  BSYNC.RECONVERGENT B1 ;  /* 0x0000000000017941 */ /* 0x000fea0003800200 */
.L_x_4405:
        /* <DEDUP_REMOVED lines=44> */
.L_x_4409:
        /* <DEDUP_REMOVED lines=8> */
.L_x_4410:
[----:B------:R-:W-:Y:S05]  /*2adb0*/  BSYNC.RECONVERGENT B1 ;  /* 0x0000000000017941 */ /* 0x000fea0003800200 */
.L_x_4408:
        /* <DEDUP_REMOVED lines=44> */
.L_x_4412:
        /* <DEDUP_REMOVED lines=8> */
.L_x_4413:
[----:B------:R-:W-:Y:S05]  /*2b100*/  BSYNC.RECONVERGENT B1 ;  /* 0x0000000000017941 */ /* 0x000fea0003800200 */
.L_x_4411:
        /* <DEDUP_REMOVED lines=44> */
.L_x_4415:
        /* <DEDUP_REMOVED lines=8> */
.L_x_4416:
[----:B------:R-:W-:Y:S05]  /*2b450*/  BSYNC.RECONVERGENT B1 ;  /* 0x0000000000017941 */ /* 0x000fea0003800200 */
.L_x_4414:
        /* <DEDUP_REMOVED lines=44> */
.L_x_4418:
        /* <DEDUP_REMOVED lines=8> */
.L_x_4419:
[----:B------:R-:W-:Y:S05]  /*2b7a0*/  BSYNC.RECONVERGENT B1 ;  /* 0x0000000000017941 */ /* 0x000fea0003800200 */
.L_x_4417:
        /* <DEDUP_REMOVED lines=44> */
.L_x_4421:
        /* <DEDUP_REMOVED lines=8> */
.L_x_4422:
[----:B------:R-:W-:Y:S05]  /*2baf0*/  BSYNC.RECONVERGENT B1 ;  /* 0x0000000000017941 */ /* 0x000fea0003800200 */
.L_x_4420:
        /* <DEDUP_REMOVED lines=44> */
.L_x_4424:
        /* <DEDUP_REMOVED lines=8> */
.L_x_4425:
[----:B------:R-:W-:Y:S05]  /*2be40*/  BSYNC.RECONVERGENT B1 ;  /* 0x0000000000017941 */ /* 0x000fea0003800200 */
.L_x_4423:
        /* <DEDUP_REMOVED lines=23> */
.L_x_4401:
[----:B------:R-:W-:-:S07]  /*2bfc0*/  IADD3 R17, PT, PT, R17, 0x3, RZ ;  /* 0x0000000311117810 */ /* 0x000fce0007ffe0ff */
.L_x_4400:
        /* <DEDUP_REMOVED lines=31> */
.L_x_4429:
        /* <DEDUP_REMOVED lines=8> */
.L_x_4430:
[----:B------:R-:W-:Y:S05]  /*2c240*/  BSYNC.RECONVERGENT B0 ;  /* 0x0000000000007941 */ /* 0x000fea0003800200 */
.L_x_4428:
        /* <DEDUP_REMOVED lines=44> */
.L_x_4432:
        /* <DEDUP_REMOVED lines=8> */
.L_x_4433:
[----:B------:R-:W-:Y:S05]  /*2c590*/  BSYNC.RECONVERGENT B0 ;  /* 0x0000000000007941 */ /* 0x000fea0003800200 */
.L_x_4431:
        /* <DEDUP_REMOVED lines=44> */
.L_x_4435:
        /* <DEDUP_REMOVED lines=8> */
.L_x_4436:
[----:B------:R-:W-:Y:S05]  /*2c8e0*/  BSYNC.RECONVERGENT B0 ;  /* 0x0000000000007941 */ /* 0x000fea0003800200 */
.L_x_4434:
        /* <DEDUP_REMOVED lines=44> */
.L_x_4438:
        /* <DEDUP_REMOVED lines=8> */
.L_x_4439:
[----:B------:R-:W-:Y:S05]  /*2cc30*/  BSYNC.RECONVERGENT B0 ;  /* 0x0000000000007941 */ /* 0x000fea0003800200 */
.L_x_4437:
        /* <DEDUP_REMOVED lines=18> */
.L_x_4427:
        /* <DEDUP_REMOVED lines=31> */
.L_x_4442:
        /* <DEDUP_REMOVED lines=8> */
.L_x_4443:
[----:B------:R-:W-:Y:S05]  /*2cfd0*/  BSYNC.RECONVERGENT B0 ;  /* 0x0000000000007941 */ /* 0x000fea0003800200 */
.L_x_4441:
        /* <DEDUP_REMOVED lines=45> */
.L_x_4445:
        /* <DEDUP_REMOVED lines=8> */
.L_x_4446:
[----:B------:R-:W-:Y:S05]  /*2d330*/  BSYNC.RECONVERGENT B0 ;  /* 0x0000000000007941 */ /* 0x000fea0003800200 */
.L_x_4444:
        /* <DEDUP_REMOVED lines=18> */
.L_x_4440:
        /* <DEDUP_REMOVED lines=31> */
.L_x_4448:
[----:B------:R-:W-:Y:S01]  /*2d650*/  MOV R0, R3 ;  /* 0x0000000300007202 */ /* 0x000fe20000000f00 */
[----:B------:R-:W-:Y:S01]  /*2d660*/  IMAD.MOV.U32 R15, RZ, RZ, R24 ;  /* 0x000000ffff0f7224 */ /* 0x000fe200078e0018 */
[----:B------:R-:W-:-:S07]  /*2d670*/  MOV R3, 0x2d690 ;  /* 0x0002d69000037802 */ /* 0x000fce0000000f00 */
[----:B------:R-:W-:Y:S05]  /*2d680*/  CALL.REL.NOINC `($__internal_11_$__cuda_sm20_rem_s64) ;  /* 0x000000f400787944 */ /* 0x000fea0003c00000 */
[----:B------:R-:W-:-:S07]  /*2d690*/  MOV R5, R0 ;  /* 0x0000000000057202 */ /* 0x000fce0000000f00 */
.L_x_4449:
[----:B------:R-:W-:Y:S05]  /*2d6a0*/  BSYNC.RECONVERGENT B0 ;  /* 0x0000000000007941 */ /* 0x000fea0003800200 */
.L_x_4447:
        /* <DEDUP_REMOVED lines=10> */
.L_x_4399:
        /* <DEDUP_REMOVED lines=15> */
.L_x_4454:
        /* <DEDUP_REMOVED lines=22> */
.L_x_4453:
[----:B------:R-:W-:Y:S05]  /*2d9a0*/  BSYNC.RECONVERGENT B7 ;  /* 0x0000000000077941 */ /* 0x000fea0003800200 */
.L_x_4452:
[----:B------:R-:W-:-:S05]  /*2d9b0*/  IADD3 R18, P0, PT, R18, 0x8, RZ ;  /* 0x0000000812127810 */ /* 0x000fca0007f1e0ff */
[----:B------:R-:W-:Y:S01]  /*2d9c0*/  IMAD.X R19, RZ, RZ, R19, P0 ;  /* 0x000000ffff137224 */ /* 0x000fe200000e0613 */
[----:B------:R-:W-:-:S04]  /*2d9d0*/  ISETP.GE.U32.AND P0, PT, R18, R17, PT ;  /* 0x000000111200720c */ /* 0x000fc80003f06070 */
[----:B------:R-:W-:-:S13]  /*2d9e0*/  ISETP.GE.U32.AND.EX P0, PT, R19, R22, PT, P0 ;  /* 0x000000161300720c */ /* 0x000fda0003f06100 */
[----:B------:R-:W-:Y:S05]  /*2d9f0*/  @!P0 BRA `(.L_x_4454) ;  /* 0xfffffffc00908947 */ /* 0x000fea000383ffff */
.L_x_4451:
[----:B------:R-:W-:Y:S05]  /*2da00*/  BSYNC.RECONVERGENT B6 ;  /* 0x0000000000067941 */ /* 0x000fea0003800200 */
.L_x_4450:
        /* <DEDUP_REMOVED lines=21> */
.L_x_4456:
[----:B------:R-:W-:Y:S05]  /*2db60*/  BSYNC.RECONVERGENT B6 ;  /* 0x0000000000067941 */ /* 0x000fea0003800200 */
.L_x_4455:
        /* <DEDUP_REMOVED lines=21> */
.L_x_4458:
[----:B------:R-:W-:Y:S05]  /*2dcc0*/  BSYNC.RECONVERGENT B6 ;  /* 0x0000000000067941 */ /* 0x000fea0003800200 */
.L_x_4457:
        /* <DEDUP_REMOVED lines=26> */
.L_x_4460:
[----:B------:R-:W-:Y:S05]  /*2de70*/  BSYNC.RECONVERGENT B6 ;  /* 0x0000000000067941 */ /* 0x000fea0003800200 */
.L_x_4459:
        /* <DEDUP_REMOVED lines=24> */
.L_x_4488:
        /* <DEDUP_REMOVED lines=28> */
.L_x_4465:
        /* <DEDUP_REMOVED lines=8> */
.L_x_4466:
[----:B------:R-:W-:Y:S05]  /*2e240*/  BSYNC.RECONVERGENT B1 ;  /* 0x0000000000017941 */ /* 0x000fea0003800200 */
.L_x_4464:
        /* <DEDUP_REMOVED lines=45> */
.L_x_4468:
        /* <DEDUP_REMOVED lines=8> */
.L_x_4469:
[----:B------:R-:W-:Y:S05]  /*2e5a0*/  BSYNC.RECONVERGENT B1 ;  /* 0x0000000000017941 */ /* 0x000fea0003800200 */
.L_x_4467:
        /* <DEDUP_REMOVED lines=44> */
.L_x_4471:
        /* <DEDUP_REMOVED lines=8> */
.L_x_4472:
[----:B------:R-:W-:Y:S05]  /*2e8f0*/  BSYNC.RECONVERGENT B1 ;  /* 0x0000000000017941 */ /* 0x000fea0003800200 */
.L_x_4470:
        /* <DEDUP_REMOVED lines=44> */
.L_x_4474:
        /* <DEDUP_REMOVED lines=8> */
.L_x_4475:
[----:B------:R-:W-:Y:S05]  /*2ec40*/  BSYNC.RECONVERGENT B1 ;  /* 0x0000000000017941 */ /* 0x000fea0003800200 */
.L_x_4473:
        /* <DEDUP_REMOVED lines=44> */
.L_x_4477:
        /* <DEDUP_REMOVED lines=8> */
.L_x_4478:
[----:B------:R-:W-:Y:S05]  /*2ef90*/  BSYNC.RECONVERGENT B1 ;  /* 0x0000000000017941 */ /* 0x000fea0003800200 */
.L_x_4476:
        /* <DEDUP_REMOVED lines=44> */
.L_x_4480:
        /* <DEDUP_REMOVED lines=8> */
.L_x_4481:
[----:B------:R-:W-:Y:S05]  /*2f2e0*/  BSYNC.RECONVERGENT B1 ;  /* 0x0000000000017941 */ /* 0x000fea0003800200 */
.L_x_4479:
        /* <DEDUP_REMOVED lines=44> */
.L_x_4483:
        /* <DEDUP_REMOVED lines=8> */
.L_x_4484:
[----:B------:R-:W-:Y:S05]  /*2f630*/  BSYNC.RECONVERGENT B1 ;  /* 0x0000000000017941 */ /* 0x000fea0003800200 */
.L_x_4482:
        /* <DEDUP_REMOVED lines=44> */
.L_x_4486:
        /* <DEDUP_REMOVED lines=8> */
.L_x_4487:
[----:B------:R-:W-:Y:S05]  /*2f980*/  BSYNC.RECONVERGENT B1 ;  /* 0x0000000000017941 */ /* 0x000fea0003800200 */
.L_x_4485:
        /* <DEDUP_REMOVED lines=23> */
.L_x_4463:
[----:B------:R-:W-:-:S07]  /*2fb00*/  IADD3 R17, PT, PT, R24, 0x3, RZ ;  /* 0x0000000318117810 */ /* 0x000fce0007ffe0ff */
.L_x_4462:
        /* <DEDUP_REMOVED lines=31> */
.L_x_4491:
        /* <DEDUP_REMOVED lines=8> */
.L_x_4492:
[----:B------:R-:W-:Y:S05]  /*2fd80*/  BSYNC.RECONVERGENT B0 ;  /* 0x0000000000007941 */ /* 0x000fea0003800200 */
.L_x_4490:
        /* <DEDUP_REMOVED lines=45> */
.L_x_4494:
        /* <DEDUP_REMOVED lines=8> */
.L_x_4495:
[----:B------:R-:W-:Y:S05]  /*300e0*/  BSYNC.RECONVERGENT B0 ;  /* 0x0000000000007941 */ /* 0x000fea0003800200 */
.L_x_4493:
        /* <DEDUP_REMOVED lines=44> */
.L_x_4497:
        /* <DEDUP_REMOVED lines=8> */
.L_x_4498:
[----:B------:R-:W-:Y:S05]  /*30430*/  BSYNC.RECONVERGENT B0 ;  /* 0x0000000000007941 */ /* 0x000fea0003800200 */
.L_x_4496:
        /* <DEDUP_REMOVED lines=44> */
.L_x_4500:
        /* <DEDUP_REMOVED lines=8> */
.L_x_4501:
[----:B------:R-:W-:Y:S05]  /*30780*/  BSYNC.RECONVERGENT B0 ;  /* 0x0000000000007941 */ /* 0x000fea0003800200 */
.L_x_4499:
        /* <DEDUP_REMOVED lines=18> */
.L_x_4489:
        /* <DEDUP_REMOVED lines=31> */
.L_x_4504:
        /* <DEDUP_REMOVED lines=8> */
.L_x_4505:
[----:B------:R-:W-:Y:S05]  /*30b20*/  BSYNC.RECONVERGENT B0 ;  /* 0x0000000000007941 */ /* 0x000fea0003800200 */
.L_x_4503:
        /* <DEDUP_REMOVED lines=45> */
.L_x_4507:
        /* <DEDUP_REMOVED lines=8> */
.L_x_4508:
[----:B------:R-:W-:Y:S05]  /*30e80*/  BSYNC.RECONVERGENT B0 ;  /* 0x0000000000007941 */ /* 0x000fea0003800200 */
.L_x_4506:
        /* <DEDUP_REMOVED lines=18> */
.L_x_4502:
        /* <DEDUP_REMOVED lines=31> */
.L_x_4510:
[----:B------:R-:W-:Y:S01]  /*311a0*/  IMAD.MOV.U32 R0, RZ, RZ, R3 ;  /* 0x000000ffff007224 */ /* 0x000fe200078e0003 */
[----:B------:R-:W-:Y:S01]  /*311b0*/  MOV R15, R27 ;  /* 0x0000001b000f7202 */ /* 0x000fe20000000f00 */
[----:B------:R-:W-:Y:S01]  /*311c0*/  IMAD.MOV.U32 R6, RZ, RZ, R26 ;  /* 0x000000ffff067224 */ /* 0x000fe200078e001a */
[----:B------:R-:W-:-:S07]  /*311d0*/  MOV R3, 0x311f0 ;  /* 0x000311f000037802 */ /* 0x000fce0000000f00 */
[----:B------:R-:W-:Y:S05]  /*311e0*/  CALL.REL.NOINC `($__internal_11_$__cuda_sm20_rem_s64) ;  /* 0x000000b800a07944 */ /* 0x000fea0003c00000 */
[----:B------:R-:W-:-:S07]  /*311f0*/  MOV R5, R0 ;  /* 0x0000000000057202 */ /* 0x000fce0000000f00 */
.L_x_4511:
[----:B------:R-:W-:Y:S05]  /*31200*/  BSYNC.RECONVERGENT B0 ;  /* 0x0000000000007941 */ /* 0x000fea0003800200 */
.L_x_4509:
        /* <DEDUP_REMOVED lines=10> */
.L_x_4461:
        /* <DEDUP_REMOVED lines=15> */
.L_x_4516:
        /* <DEDUP_REMOVED lines=22> */
.L_x_4515:
[----:B------:R-:W-:Y:S05]  /*31500*/  BSYNC.RECONVERGENT B7 ;  /* 0x0000000000077941 */ /* 0x000fea0003800200 */
.L_x_4514:
[----:B------:R-:W-:-:S05]  /*31510*/  IADD3 R18, P0, PT, R18, 0x8, RZ ;  /* 0x0000000812127810 */ /* 0x000fca0007f1e0ff */
[----:B------:R-:W-:Y:S01]  /*31520*/  IMAD.X R19, RZ, RZ, R19, P0 ;  /* 0x000000ffff137224 */ /* 0x000fe200000e0613 */
[----:B------:R-:W-:-:S04]  /*31530*/  ISETP.GE.U32.AND P0, PT, R18, R17, PT ;  /* 0x000000111200720c */ /* 0x000fc80003f06070 */
[----:B------:R-:W-:-:S13]  /*31540*/  ISETP.GE.U32.AND.EX P0, PT, R19, R22, PT, P0 ;  /* 0x000000161300720c */ /* 0x000fda0003f06100 */
[----:B------:R-:W-:Y:S05]  /*31550*/  @!P0 BRA `(.L_x_4516) ;  /* 0xfffffffc00908947 */ /* 0x000fea000383ffff */
.L_x_4513:
[----:B------:R-:W-:Y:S05]  /*31560*/  BSYNC.RECONVERGENT B6 ;  /* 0x0000000000067941 */ /* 0x000fea0003800200 */
.L_x_4512:
        /* <DEDUP_REMOVED lines=21> */
.L_x_4518:
[----:B------:R-:W-:Y:S05]  /*316c0*/  BSYNC.RECONVERGENT B6 ;  /* 0x0000000000067941 */ /* 0x000fea0003800200 */
.L_x_4517:
        /* <DEDUP_REMOVED lines=21> */
.L_x_4520:
[----:B------:R-:W-:Y:S05]  /*31820*/  BSYNC.RECONVERGENT B6 ;  /* 0x0000000000067941 */ /* 0x000fea0003800200 */
.L_x_4519:
        /* <DEDUP_REMOVED lines=26> */
.L_x_4522:
[----:B------:R-:W-:Y:S05]  /*319d0*/  BSYNC.RECONVERGENT B6 ;  /* 0x0000000000067941 */ /* 0x000fea0003800200 */
.L_x_4521:
        /* <DEDUP_REMOVED lines=24> */
.L_x_4550:
        /* <DEDUP_REMOVED lines=28> */
.L_x_4527:
        /* <DEDUP_REMOVED lines=8> */
.L_x_4528:
[----:B------:R-:W-:Y:S05]  /*31da0*/  BSYNC.RECONVERGENT B1 ;  /* 0x0000000000017941 */ /* 0x000fea0003800200 */
.L_x_4526:
        /* <DEDUP_REMOVED lines=45> */
.L_x_4530:
        /* <DEDUP_REMOVED lines=8> */
.L_x_4531:
[----:B------:R-:W-:Y:S05]  /*32100*/  BSYNC.RECONVERGENT B1 ;  /* 0x0000000000017941 */ /* 0x000fea0003800200 */
.L_x_4529:
        /* <DEDUP_REMOVED lines=44> */
.L_x_4533:
        /* <DEDUP_REMOVED lines=8> */
.L_x_4534:
[----:B------:R-:W-:Y:S05]  /*32450*/  BSYNC.RECONVERGENT B1 ;  /* 0x0000000000017941 */ /* 0x000fea0003800200 */
.L_x_4532:
        /* <DEDUP_REMOVED lines=44> */
.L_x_4536:
        /* <DEDUP_REMOVED lines=8> */
.L_x_4537:
[----:B------:R-:W-:Y:S05]  /*327a0*/  BSYNC.RECONVERGENT B1 ;  /* 0x0000000000017941 */ /* 0x000fea0003800200 */
.L_x_4535:
        /* <DEDUP_REMOVED lines=44> */
.L_x_4539:
        /* <DEDUP_REMOVED lines=8> */
.L_x_4540:
[----:B------:R-:W-:Y:S05]  /*32af0*/  BSYNC.RECONVERGENT B1 ;  /* 0x0000000000017941 */ /* 0x000fea0003800200 */
.L_x_4538:
        /* <DEDUP_REMOVED lines=44> */
.L_x_4542:
        /* <DEDUP_REMOVED lines=8> */
.L_x_4543:
[----:B------:R-:W-:Y:S05]  /*32e40*/  BSYNC.RECONVERGENT B1 ;  /* 0x0000000000017941 */ /* 0x000fea0003800200 */
.L_x_4541:
        /* <DEDUP_REMOVED lines=45> */
.L_x_4545:
[----:B------:R-:W-:Y:S01]  /*33120*/  IMAD.MOV.U32 R4, RZ, RZ, R20 ;  /* 0x000000ffff047224 */ /* 0x000fe200078e0014 */
[----:B------:R-:W-:Y:S01]  /*33130*/  MOV R5, R21 ;  /* 0x0000001500057202 */ /* 0x000fe20000000f00 */
[----:B------:R-:W-:Y:S01]  /*33140*/  IMAD.MOV.U32 R3, RZ, RZ, R7 ;  /* 0x000000ffff037224 */ /* 0x000fe200078e0007 */
[----:B------:R-:W-:Y:S02]  /*33150*/  MOV R2, R6 ;  /* 0x0000000600027202 */ /* 0x000fe40000000f00 */
[----:B------:R-:W-:-:S07]  /*33160*/  MOV R0, 0x33180 ;  /* 0x0003318000007802 */ /* 0x000fce0000000f00 */
[----:B------:R-:W-:Y:S05]  /*33170*/  CALL.REL.NOINC `($__internal_10_$__cuda_sm20_div_s64) ;  /* 0x0000009400607944 */ /* 0x000fea0003c00000 */
[----:B------:R-:W-:Y:S02]  /*33180*/  MOV R18, R4 ;  /* 0x0000000400127202 */ /* 0x000fe40000000f00 */
[----:B------:R-:W-:-:S07]  /*33190*/  MOV R19, R5 ;  /* 0x0000000500137202 */ /* 0x000fce0000000f00 */
.L_x_4546:
[----:B------:R-:W-:Y:S05]  /*331a0*/  BSYNC.RECONVERGENT B1 ;  /* 0x0000000000017941 */ /* 0x000fea0003800200 */
.L_x_4544:
        /* <DEDUP_REMOVED lines=44> */
.L_x_4548:
        /* <DEDUP_REMOVED lines=8> */
.L_x_4549:
[----:B------:R-:W-:Y:S05]  /*334f0*/  BSYNC.RECONVERGENT B1 ;  /* 0x0000000000017941 */ /* 0x000fea0003800200 */
.L_x_4547:
        /* <DEDUP_REMOVED lines=23> */
.L_x_4525:
[----:B------:R-:W-:-:S07]  /*33670*/  IADD3 R14, PT, PT, R25, 0x3, RZ ;  /* 0x00000003190e7810 */ /* 0x000fce0007ffe0ff */
.L_x_4524:
        /* <DEDUP_REMOVED lines=31> */
.L_x_4553:
[----:B------:R-:W-:Y:S01]  /*33870*/  MOV R4, R29 ;  /* 0x0000001d00047202 */ /* 0x000fe20000000f00 */
[----:B------:R-:W-:Y:S01]  /*33880*/  IMAD.MOV.U32 R2, RZ, RZ, R22 ;  /* 0x000000ffff027224 */ /* 0x000fe200078e0016 */
[----:B------:R-:W-:Y:S02]  /*33890*/  MOV R5, R28 ;  /* 0x0000001c00057202 */ /* 0x000fe40000000f00 */
[----:B------:R-:W-:Y:S02]  /*338a0*/  MOV R3, R23 ;  /* 0x0000001700037202 */ /* 0x000fe40000000f00 */
[----:B------:R-:W-:-:S07]  /*338b0*/  MOV R0, 0x338d0 ;  /* 0x000338d000007802 */ /* 0x000fce0000000f00 */
[----:B------:R-:W-:Y:S05]  /*338c0*/  CALL.REL.NOINC `($__internal_10_$__cuda_sm20_div_s64) ;  /* 0x0000008c008c7944 */ /* 0x000fea0003c00000 */
[----:B------:R-:W-:Y:S01]  /*338d0*/  MOV R18, R4 ;  /* 0x0000000400127202 */ /* 0x000fe20000000f00 */
[----:B------:R-:W-:-:S07]  /*338e0*/  IMAD.MOV.U32 R19, RZ, RZ, R5 ;  /* 0x000000ffff137224 */ /* 0x000fce00078e0005 */
.L_x_4554:
[----:B------:R-:W-:Y:S05]  /*338f0*/  BSYNC.RECONVERGENT B0 ;  /* 0x0000000000007941 */ /* 0x000fea0003800200 */
.L_x_4552:
        /* <DEDUP_REMOVED lines=45> */
.L_x_4556:
[----:B------:R-:W-:Y:S01]  /*33bd0*/  MOV R4, R18 ;  /* 0x0000001200047202 */ /* 0x000fe20000000f00 */
[----:B------:R-:W-:Y:S01]  /*33be0*/  IMAD.MOV.U32 R5, RZ, RZ, R19 ;  /* 0x000000ffff057224 */ /* 0x000fe200078e0013 */
[----:B------:R-:W-:Y:S02]  /*33bf0*/  MOV R2, R20 ;  /* 0x0000001400027202 */ /* 0x000fe40000000f00 */
[----:B------:R-:W-:Y:S02]  /*33c00*/  MOV R3, R21 ;  /* 0x0000001500037202 */ /* 0x000fe40000000f00 */
[----:B------:R-:W-:-:S07]  /*33c10*/  MOV R0, 0x33c30 ;  /* 0x00033c3000007802 */ /* 0x000fce0000000f00 */
[----:B------:R-:W-:Y:S05]  /*33c20*/  CALL.REL.NOINC `($__internal_10_$__cuda_sm20_div_s64) ;  /* 0x0000008800b47944 */ /* 0x000fea0003c00000 */
[----:B------:R-:W-:Y:S01]  /*33c30*/  IMAD.MOV.U32 R6, RZ, RZ, R4 ;  /* 0x000000ffff067224 */ /* 0x000fe200078e0004 */
[----:B------:R-:W-:-:S07]  /*33c40*/  MOV R7, R5 ;  /* 0x0000000500077202 */ /* 0x000fce0000000f00 */
.L_x_4557:
[----:B------:R-:W-:Y:S05]  /*33c50*/  BSYNC.RECONVERGENT B0 ;  /* 0x0000000000007941 */ /* 0x000fea0003800200 */
.L_x_4555:
        /* <DEDUP_REMOVED lines=44> */
.L_x_4559:
        /* <DEDUP_REMOVED lines=8> */
.L_x_4560:
[----:B------:R-:W-:Y:S05]  /*33fa0*/  BSYNC.RECONVERGENT B0 ;  /* 0x0000000000007941 */ /* 0x000fea0003800200 */
.L_x_4558:
        /* <DEDUP_REMOVED lines=44> */
.L_x_4562:
        /* <DEDUP_REMOVED lines=8> */
.L_x_4563:
[----:B------:R-:W-:Y:S05]  /*342f0*/  BSYNC.RECONVERGENT B0 ;  /* 0x0000000000007941 */ /* 0x000fea0003800200 */
.L_x_4561:
        /* <DEDUP_REMOVED lines=18> */
.L_x_4551:
        /* <DEDUP_REMOVED lines=31> */
.L_x_4566:
        /* <DEDUP_REMOVED lines=8> */
.L_x_4567:
[----:B------:R-:W-:Y:S05]  /*34690*/  BSYNC.RECONVERGENT B0 ;  /* 0x0000000000007941 */ /* 0x000fea0003800200 */
.L_x_4565:
        /* <DEDUP_REMOVED lines=45> */
.L_x_4569:
        /* <DEDUP_REMOVED lines=8> */
.L_x_4570:
[----:B------:R-:W-:Y:S05]  /*349f0*/  BSYNC.RECONVERGENT B0 ;  /* 0x0000000000007941 */ /* 0x000fea0003800200 */
.L_x_4568:
        /* <DEDUP_REMOVED lines=18> */
.L_x_4564:
        /* <DEDUP_REMOVED lines=31> */
.L_x_4572:
[----:B------:R-:W-:Y:S01]  /*34d10*/  MOV R0, R3 ;  /* 0x0000000300007202 */ /* 0x000fe20000000f00 */
[----:B------:R-:W-:Y:S01]  /*34d20*/  IMAD.MOV.U32 R15, RZ, RZ, R29 ;  /* 0x000000ffff0f7224 */ /* 0x000fe200078e001d */
[----:B------:R-:W-:Y:S02]  /*34d30*/  MOV R6, R28 ;  /* 0x0000001c00067202 */ /* 0x000fe40000000f00 */
[----:B------:R-:W-:-:S07]  /*34d40*/  MOV R3, 0x34d60 ;  /* 0x00034d6000037802 */ /* 0x000fce0000000f00 */
[----:B------:R-:W-:Y:S05]  /*34d50*/  CALL.REL.NOINC `($__internal_11_$__cuda_sm20_rem_s64) ;  /* 0x0000007c00c47944 */ /* 0x000fea0003c00000 */
[----:B------:R-:W-:-:S07]  /*34d60*/  MOV R5, R0 ;  /* 0x0000000000057202 */ /* 0x000fce0000000f00 */
.L_x_4573:
[----:B------:R-:W-:Y:S05]  /*34d70*/  BSYNC.RECONVERGENT B0 ;  /* 0x0000000000007941 */ /* 0x000fea0003800200 */
.L_x_4571:
        /* <DEDUP_REMOVED lines=10> */
.L_x_4523:
        /* <DEDUP_REMOVED lines=15> */
.L_x_4578:
        /* <DEDUP_REMOVED lines=22> */
.L_x_4577:
[----:B------:R-:W-:Y:S05]  /*35070*/  BSYNC.RECONVERGENT B7 ;  /* 0x0000000000077941 */ /* 0x000fea0003800200 */
.L_x_4576:
[----:B------:R-:W-:-:S04]  /*35080*/  IADD3 R18, P0, PT, R18, 0x8, RZ ;  /* 0x0000000812127810 */ /* 0x000fc80007f1e0ff */
[----:B------:R-:W-:Y:S02]  /*35090*/  IADD3.X R19, PT, PT, RZ, R19, RZ, P0, !PT ;  /* 0x00000013ff137210 */ /* 0x000fe400007fe4ff */
[----:B------:R-:W-:-:S04]  /*350a0*/  ISETP.GE.U32.AND P0, PT, R18, R17, PT ;  /* 0x000000111200720c */ /* 0x000fc80003f06070 */
[----:B------:R-:W-:-:S13]  /*350b0*/  ISETP.GE.U32.AND.EX P0, PT, R19, R22, PT, P0 ;  /* 0x000000161300720c */ /* 0x000fda0003f06100 */
[----:B------:R-:W-:Y:S05]  /*350c0*/  @!P0 BRA `(.L_x_4578) ;  /* 0xfffffffc00908947 */ /* 0x000fea000383ffff */
.L_x_4575:
[----:B------:R-:W-:Y:S05]  /*350d0*/  BSYNC.RECONVERGENT B6 ;  /* 0x0000000000067941 */ /* 0x000fea0003800200 */
.L_x_4574:
        /* <DEDUP_REMOVED lines=21> */
.L_x_4580:
[----:B------:R-:W-:Y:S05]  /*35230*/  BSYNC.RECONVERGENT B6 ;  /* 0x0000000000067941 */ /* 0x000fea0003800200 */
.L_x_4579:
        /* <DEDUP_REMOVED lines=21> */
.L_x_4582:
[----:B------:R-:W-:Y:S05]  /*35390*/  BSYNC.RECONVERGENT B6 ;  /* 0x0000000000067941 */ /* 0x000fea0003800200 */
.L_x_4581:
        /* <DEDUP_REMOVED lines=26> */
.L_x_4584:
[----:B------:R-:W-:Y:S05]  /*35540*/  BSYNC.RECONVERGENT B6 ;  /* 0x0000000000067941 */ /* 0x000fea0003800200 */
.L_x_4583:
        /* <DEDUP_REMOVED lines=24> */
.L_x_4612:
        /* <DEDUP_REMOVED lines=28> */
.L_x_4589:
        /* <DEDUP_REMOVED lines=8> */
.L_x_4590:
[----:B------:R-:W-:Y:S05]  /*35910*/  BSYNC.RECONVERGENT B1 ;  /* 0x0000000000017941 */ /* 0x000fea0003800200 */
.L_x_4588:
        /* <DEDUP_REMOVED lines=45> */
.L_x_4592:
        /* <DEDUP_REMOVED lines=8> */
.L_x_4593:
[----:B------:R-:W-:Y:S05]  /*35c70*/  BSYNC.RECONVERGENT B1 ;  /* 0x0000000000017941 */ /* 0x000fea0003800200 */
.L_x_4591:
        /* <DEDUP_REMOVED lines=44> */
.L_x_4595:
        /* <DEDUP_REMOVED lines=8> */
.L_x_4596:
[----:B------:R-:W-:Y:S05]  /*35fc0*/  BSYNC.RECONVERGENT B1 ;  /* 0x0000000000017941 */ /* 0x000fea0003800200 */
.L_x_4594:
        /* <DEDUP_REMOVED lines=44> */
.L_x_4598:
        /* <DEDUP_REMOVED lines=8> */
.L_x_4599:
[----:B------:R-:W-:Y:S05]  /*36310*/  BSYNC.RECONVERGENT B1 ;  /* 0x0000000000017941 */ /* 0x000fea0003800200 */
.L_x_4597:
        /* <DEDUP_REMOVED lines=44> */
.L_x_4601:
        /* <DEDUP_REMOVED lines=8> */
.L_x_4602:
[----:B------:R-:W-:Y:S05]  /*36660*/  BSYNC.RECONVERGENT B1 ;  /* 0x0000000000017941 */ /* 0x000fea0003800200 */
.L_x_4600:
        /* <DEDUP_REMOVED lines=44> */
.L_x_4604:
        /* <DEDUP_REMOVED lines=8> */
.L_x_4605:
[----:B------:R-:W-:Y:S05]  /*369b0*/  BSYNC.RECONVERGENT B1 ;  /* 0x0000000000017941 */ /* 0x000fea0003800200 */
.L_x_4603:
        /* <DEDUP_REMOVED lines=44> */
.L_x_4607:
        /* <DEDUP_REMOVED lines=8> */
.L_x_4608:
[----:B------:R-:W-:Y:S05]  /*36d00*/  BSYNC.RECONVERGENT B1 ;  /* 0x0000000000017941 */ /* 0x000fea0003800200 */
.L_x_4606:
        /* <DEDUP_REMOVED lines=43> */
.L_x_4610:
        /* <DEDUP_REMOVED lines=8> */
.L_x_4611:
[----:B------:R-:W-:Y:S05]  /*37040*/  BSYNC.RECONVERGENT B1 ;  /* 0x0000000000017941 */ /* 0x000fea0003800200 */
.L_x_4609:
        /* <DEDUP_REMOVED lines=22> */
.L_x_4587:
[----:B------:R-:W-:-:S07]  /*371b0*/  VIADD R14, R24, 0x3 ;  /* 0x00000003180e7836 */ /* 0x000fce0000000000 */
.L_x_4586:
        /* <DEDUP_REMOVED lines=31> */
.L_x_4615:
        /* <DEDUP_REMOVED lines=8> */
.L_x_4616:
[----:B------:R-:W-:Y:S05]  /*37430*/  BSYNC.RECONVERGENT B0 ;  /* 0x0000000000007941 */ /* 0x000fea0003800200 */
.L_x_4614:
        /* <DEDUP_REMOVED lines=45> */
.L_x_4618:
        /* <DEDUP_REMOVED lines=8> */
.L_x_4619:
[----:B------:R-:W-:Y:S05]  /*37790*/  BSYNC.RECONVERGENT B0 ;  /* 0x0000000000007941 */ /* 0x000fea0003800200 */
.L_x_4617:
        /* <DEDUP_REMOVED lines=44> */
.L_x_4621:
        /* <DEDUP_REMOVED lines=8> */
.L_x_4622:
[----:B------:R-:W-:Y:S05]  /*37ae0*/  BSYNC.RECONVERGENT B0 ;  /* 0x0000000000007941 */ /* 0x000fea0003800200 */
.L_x_4620:
        /* <DEDUP_REMOVED lines=44> */
.L_x_4624:
        /* <DEDUP_REMOVED lines=8> */
.L_x_4625:
[----:B------:R-:W-:Y:S05]  /*37e30*/  BSYNC.RECONVERGENT B0 ;  /* 0x0000000000007941 */ /* 0x000fea0003800200 */
.L_x_4623:
        /* <DEDUP_REMOVED lines=18> */
.L_x_4613:
        /* <DEDUP_REMOVED lines=31> */
.L_x_4628:
        /* <DEDUP_REMOVED lines=8> */
.L_x_4629:
[----:B------:R-:W-:Y:S05]  /*381d0*/  BSYNC.RECONVERGENT B0 ;  /* 0x0000000000007941 */ /* 0x000fea0003800200 */
.L_x_4627:
        /* <DEDUP_REMOVED lines=45> */
.L_x_4631:
        /* <DEDUP_REMOVED lines=8> */
.L_x_4632:
[----:B------:R-:W-:Y:S05]  /*38530*/  BSYNC.RECONVERGENT B0 ;  /* 0x0000000000007941 */ /* 0x000fea0003800200 */
.L_x_4630:
        /* <DEDUP_REMOVED lines=18> */
.L_x_4626:
        /* <DEDUP_REMOVED lines=31> */
.L_x_4634:
[----:B------:R-:W-:Y:S01]  /*38850*/  MOV R0, R3 ;  /* 0x0000000300007202 */ /* 0x000fe20000000f00 */
[----:B------:R-:W-:Y:S01]  /*38860*/  IMAD.MOV.U32 R6, RZ, RZ, R26 ;  /* 0x000000ffff067224 */ /* 0x000fe200078e001a */
[----:B------:R-:W-:Y:S02]  /*38870*/  MOV R15, R27 ;  /* 0x0000001b000f7202 */ /* 0x000fe40000000f00 */
[----:B------:R-:W-:-:S07]  /*38880*/  MOV R3, 0x388a0 ;  /* 0x000388a000037802 */ /* 0x000fce0000000f00 */
[----:B------:R-:W-:Y:S05]  /*38890*/  CALL.REL.NOINC `($__internal_11_$__cuda_sm20_rem_s64) ;  /* 0x0000004000f47944 */ /* 0x000fea0003c00000 */
[----:B------:R-:W-:-:S07]  /*388a0*/  MOV R5, R0 ;  /* 0x0000000000057202 */ /* 0x000fce0000000f00 */
.L_x_4635:
[----:B------:R-:W-:Y:S05]  /*388b0*/  BSYNC.RECONVERGENT B0 ;  /* 0x0000000000007941 */ /* 0x000fea0003800200 */
.L_x_4633:
        /* <DEDUP_REMOVED lines=10> */
.L_x_4585:
        /* <DEDUP_REMOVED lines=15> */
.L_x_4640:
        /* <DEDUP_REMOVED lines=22> */
.L_x_4639:
[----:B------:R-:W-:Y:S05]  /*38bb0*/  BSYNC.RECONVERGENT B7 ;  /* 0x0000000000077941 */ /* 0x000fea0003800200 */
.L_x_4638:
[----:B------:R-:W-:-:S04]  /*38bc0*/  IADD3 R18, P0, PT, R18, 0x8, RZ ;  /* 0x0000000812127810 */ /* 0x000fc80007f1e0ff */
[----:B------:R-:W-:Y:S02]  /*38bd0*/  IADD3.X R19, PT, PT, RZ, R19, RZ, P0, !PT ;  /* 0x00000013ff137210 */ /* 0x000fe400007fe4ff */
[----:B------:R-:W-:-:S04]  /*38be0*/  ISETP.GE.U32.AND P0, PT, R18, R17, PT ;  /* 0x000000111200720c */ /* 0x000fc80003f06070 */
[----:B------:R-:W-:-:S13]  /*38bf0*/  ISETP.GE.U32.AND.EX P0, PT, R19, R22, PT, P0 ;  /* 0x000000161300720c */ /* 0x000fda0003f06100 */
[----:B------:R-:W-:Y:S05]  /*38c00*/  @!P0 BRA `(.L_x_4640) ;  /* 0xfffffffc00908947 */ /* 0x000fea000383ffff */
.L_x_4637:
[----:B------:R-:W-:Y:S05]  /*38c10*/  BSYNC.RECONVERGENT B6 ;  /* 0x0000000000067941 */ /* 0x000fea0003800200 */
.L_x_4636:
        /* <DEDUP_REMOVED lines=21> */
.L_x_4642:
[----:B------:R-:W-:Y:S05]  /*38d70*/  BSYNC.RECONVERGENT B6 ;  /* 0x0000000000067941 */ /* 0x000fea0003800200 */
.L_x_4641:
        /* <DEDUP_REMOVED lines=21> */
.L_x_4644:
[----:B------:R-:W-:Y:S05]  /*38ed0*/  BSYNC.RECONVERGENT B6 ;  /* 0x0000000000067941 */ /* 0x000fea0003800200 */
.L_x_4643:
        /* <DEDUP_REMOVED lines=26> */
.L_x_4646:
[----:B------:R-:W-:Y:S05]  /*39080*/  BSYNC.RECONVERGENT B6 ;  /* 0x0000000000067941 */ /* 0x000fea0003800200 */
.L_x_4645:
        /* <DEDUP_REMOVED lines=25> */
.L_x_4674:
        /* <DEDUP_REMOVED lines=27> */
.L_x_4651:
[----:B------:R-:W-:Y:S01]  /*393d0*/  MOV R4, R29 ;  /* 0x0000001d00047202 */ /* 0x000fe20000000f00 */
[----:B------:R-:W-:Y:S01]  /*393e0*/  IMAD.MOV.U32 R2, RZ, RZ, R24 ;  /* 0x000000ffff027224 */ /* 0x000fe200078e0018 */
[----:B------:R-:W-:Y:S02]  /*393f0*/  MOV R5, R28 ;  /* 0x0000001c00057202 */ /* 0x000fe40000000f00 */
[----:B------:R-:W-:Y:S02]  /*39400*/  MOV R3, R25 ;  /* 0x0000001900037202 */ /* 0x000fe40000000f00 */
[----:B------:R-:W-:-:S07]  /*39410*/  MOV R0, 0x39430 ;  /* 0x0003943000007802 */ /* 0x000fce0000000f00 */
[----:B--2---:R-:W-:Y:S05]  /*39420*/  CALL.REL.NOINC `($__internal_10_$__cuda_sm20_div_s64) ;  /* 0x0000003000b47944 */ /* 0x004fea0003c00000 */
[----:B------:R-:W-:Y:S01]  /*39430*/  MOV R18, R4 ;  /* 0x0000000400127202 */ /* 0x000fe20000000f00 */
[----:B------:R-:W-:-:S07]  /*39440*/  IMAD.MOV.U32 R19, RZ, RZ, R5 ;  /* 0x000000ffff137224 */ /* 0x000fce00078e0005 */
.L_x_4652:
[----:B------:R-:W-:Y:S05]  /*39450*/  BSYNC.RECONVERGENT B1 ;  /* 0x0000000000017941 */ /* 0x000fea0003800200 */
.L_x_4650:
        /* <DEDUP_REMOVED lines=43> */
.L_x_4654:
        /* <DEDUP_REMOVED lines=8> */
.L_x_4655:
[----:B------:R-:W-:Y:S05]  /*39790*/  BSYNC.RECONVERGENT B1 ;  /* 0x0000000000017941 */ /* 0x000fea0003800200 */
.L_x_4653:
        /* <DEDUP_REMOVED lines=42> */
.L_x_4657:
        /* <DEDUP_REMOVED lines=8> */
.L_x_4658:
[----:B------:R-:W-:Y:S05]  /*39ac0*/  BSYNC.RECONVERGENT B1 ;  /* 0x0000000000017941 */ /* 0x000fea0003800200 */
.L_x_4656:
        /* <DEDUP_REMOVED lines=42> */
.L_x_4660:
        /* <DEDUP_REMOVED lines=8> */
.L_x_4661:
[----:B------:R-:W-:Y:S05]  /*39df0*/  BSYNC.RECONVERGENT B1 ;  /* 0x0000000000017941 */ /* 0x000fea0003800200 */
.L_x_4659:
        /* <DEDUP_REMOVED lines=42> */
.L_x_4663:
        /* <DEDUP_REMOVED lines=8> */
.L_x_4664:
[----:B------:R-:W-:Y:S05]  /*3a120*/  BSYNC.RECONVERGENT B1 ;  /* 0x0000000000017941 */ /* 0x000fea0003800200 */
.L_x_4662:
        /* <DEDUP_REMOVED lines=42> */
.L_x_4666:
        /* <DEDUP_REMOVED lines=8> */
.L_x_4667:
[----:B------:R-:W-:Y:S05]  /*3a450*/  BSYNC.RECONVERGENT B1 ;  /* 0x0000000000017941 */ /* 0x000fea0003800200 */
.L_x_4665:
        /* <DEDUP_REMOVED lines=42> */
.L_x_4669:
        /* <DEDUP_REMOVED lines=8> */
.L_x_4670:
[----:B------:R-:W-:Y:S05]  /*3a780*/  BSYNC.RECONVERGENT B1 ;  /* 0x0000000000017941 */ /* 0x000fea0003800200 */
.L_x_4668:
        /* <DEDUP_REMOVED lines=41> */
.L_x_4672:
        /* <DEDUP_REMOVED lines=8> */
.L_x_4673:
[----:B------:R-:W-:Y:S05]  /*3aaa0*/  BSYNC.RECONVERGENT B1 ;  /* 0x0000000000017941 */ /* 0x000fea0003800200 */
.L_x_4671:
        /* <DEDUP_REMOVED lines=21> */
.L_x_4649:
[----:B------:R-:W-:-:S07]  /*3ac00*/  IADD3 R16, PT, PT, R26, 0x3, RZ ;  /* 0x000000031a107810 */ /* 0x000fce0007ffe0ff */
.L_x_4648:
        /* <DEDUP_REMOVED lines=31> */
.L_x_4677:
        /* <DEDUP_REMOVED lines=8> */
.L_x_4678:
[----:B------:R-:W-:Y:S05]  /*3ae80*/  BSYNC.RECONVERGENT B0 ;  /* 0x0000000000007941 */ /* 0x000fea0003800200 */
.L_x_4676:
        /* <DEDUP_REMOVED lines=45> */
.L_x_4680:
        /* <DEDUP_REMOVED lines=8> */
.L_x_4681:
[----:B------:R-:W-:Y:S05]  /*3b1e0*/  BSYNC.RECONVERGENT B0 ;  /* 0x0000000000007941 */ /* 0x000fea0003800200 */
.L_x_4679:
        /* <DEDUP_REMOVED lines=44> */
.L_x_4683:
        /* <DEDUP_REMOVED lines=8> */
.L_x_4684:
[----:B------:R-:W-:Y:S05]  /*3b530*/  BSYNC.RECONVERGENT B0 ;  /* 0x0000000000007941 */ /* 0x000fea0003800200 */
.L_x_4682:
        /* <DEDUP_REMOVED lines=44> */
.L_x_4686:
        /* <DEDUP_REMOVED lines=8> */
.L_x_4687:
[----:B------:R-:W-:Y:S05]  /*3b880*/  BSYNC.RECONVERGENT B0 ;  /* 0x0000000000007941 */ /* 0x000fea0003800200 */
.L_x_4685:
        /* <DEDUP_REMOVED lines=18> */
.L_x_4675:
        /* <DEDUP_REMOVED lines=31> */
.L_x_4690:
        /* <DEDUP_REMOVED lines=8> */
.L_x_4691:
[----:B------:R-:W-:Y:S05]  /*3bc20*/  BSYNC.RECONVERGENT B0 ;  /* 0x0000000000007941 */ /* 0x000fea0003800200 */
.L_x_4689:
        /* <DEDUP_REMOVED lines=45> */
.L_x_4693:
        /* <DEDUP_REMOVED lines=8> */
.L_x_4694:
[----:B------:R-:W-:Y:S05]  /*3bf80*/  BSYNC.RECONVERGENT B0 ;  /* 0x0000000000007941 */ /* 0x000fea0003800200 */
.L_x_4692:
        /* <DEDUP_REMOVED lines=18> */
.L_x_4688:
        /* <DEDUP_REMOVED lines=31> */
.L_x_4696:
[----:B------:R-:W-:Y:S01]  /*3c2a0*/  MOV R0, R3 ;  /* 0x0000000300007202 */ /* 0x000fe20000000f00 */
[----:B------:R-:W-:Y:S01]  /*3c2b0*/  IMAD.MOV.U32 R15, RZ, RZ, R29 ;  /* 0x000000ffff0f7224 */ /* 0x000fe200078e001d */
[----:B------:R-:W-:Y:S02]  /*3c2c0*/  MOV R6, R28 ;  /* 0x0000001c00067202 */ /* 0x000fe40000000f00 */
[----:B------:R-:W-:-:S07]  /*3c2d0*/  MOV R3, 0x3c2f0 ;  /* 0x0003c2f000037802 */ /* 0x000fce0000000f00 */
[----:B------:R-:W-:Y:S05]  /*3c2e0*/  CALL.REL.NOINC `($__internal_11_$__cuda_sm20_rem_s64) ;  /* 0x0000000800607944 */ /* 0x000fea0003c00000 */
[----:B------:R-:W-:-:S07]  /*3c2f0*/  MOV R5, R0 ;  /* 0x0000000000057202 */ /* 0x000fce0000000f00 */
.L_x_4697:
[----:B------:R-:W-:Y:S05]  /*3c300*/  BSYNC.RECONVERGENT B0 ;  /* 0x0000000000007941 */ /* 0x000fea0003800200 */
.L_x_4695:
        /* <DEDUP_REMOVED lines=10> */
.L_x_4647:
        /* <DEDUP_REMOVED lines=15> */
.L_x_4702:
        /* <DEDUP_REMOVED lines=22> */
.L_x_4701:
[----:B------:R-:W-:Y:S05]  /*3c600*/  BSYNC.RECONVERGENT B7 ;  /* 0x0000000000077941 */ /* 0x000fea0003800200 */
.L_x_4700:
[----:B------:R-:W-:-:S04]  /*3c610*/  IADD3 R16, P0, PT, R16, 0x8, RZ ;  /* 0x0000000810107810 */ /* 0x000fc80007f1e0ff */
[----:B------:R-:W-:Y:S02]  /*3c620*/  IADD3.X R17, PT, PT, RZ, R17, RZ, P0, !PT ;  /* 0x00000011ff117210 */ /* 0x000fe400007fe4ff */
[----:B------:R-:W-:-:S04]  /*3c630*/  ISETP.GE.U32.AND P0, PT, R16, R19, PT ;  /* 0x000000131000720c */ /* 0x000fc80003f06070 */
[----:B------:R-:W-:-:S13]  /*3c640*/  ISETP.GE.U32.AND.EX P0, PT, R17, R18, PT, P0 ;  /* 0x000000121100720c */ /* 0x000fda0003f06100 */
[----:B------:R-:W-:Y:S05]  /*3c650*/  @!P0 BRA `(.L_x_4702) ;  /* 0xfffffffc00908947 */ /* 0x000fea000383ffff */
.L_x_4699:
[----:B------:R-:W-:Y:S05]  /*3c660*/  BSYNC.RECONVERGENT B6 ;  /* 0x0000000000067941 */ /* 0x000fea0003800200 */
.L_x_4698:
[----:B------:R-:W0:Y:S01]  /*3c670*/  S2R R0, SR_CTAID.X ;  /* 0x0000000000007919 */ /* 0x000e220000002500 */
[----:B------:R-:W1:Y:S01]  /*3c680*/  LDC.64 R2, c[0x0][0x3c8] ;  /* 0x0000f200ff027b82 */ /* 0x000e620000000a00 */
[----:B------:R-:W2:Y:S01]  /*3c690*/  S2R R5, SR_TID.X ;  /* 0x0000000000057919 */ /* 0x000ea20000002100 */
[----:B0-----:R-:W-:-:S04]  /*3c6a0*/  IMAD.SHL.U32 R7, R0, 0x400, RZ ;  /* 0x0000040000077824 */ /* 0x001fc800078e00ff */
[----:B-1----:R-:W-:-:S04]  /*3c6b0*/  IMAD.WIDE.U32 R2, R7, 0x8, R2 ;  /* 0x0000000807027825 */ /* 0x002fc800078e0002 */
[----:B--2---:R-:W-:-:S05]  /*3c6c0*/  IMAD.WIDE.U32 R2, R5, 0x20, R2 ;  /* 0x0000002005027825 */ /* 0x004fca00078e0002 */
[----:B------:R-:W-:Y:S04]  /*3c6d0*/  STG.E.ENL2.256 desc[UR36][R2.64], RZ, RZ ;  /* 0xf80000ff02ff797f */ /* 0x000fe8000f121824 */
[----:B------:R-:W-:Y:S01]  /*3c6e0*/  STG.E.ENL2.256 desc[UR36][R2.64+0x1000], RZ, RZ ;  /* 0xf80080ff02ff797f */ /* 0x000fe2000f121824 */
[----:B------:R-:W-:Y:S05]  /*3c6f0*/  EXIT ;  /* 0x000000000000794d */ /* 0x000fea0003800000 */
        .weak           $__internal_10_$__cuda_sm20_div_s64
        .type           $__internal_10_$__cuda_sm20_div_s64,@function
        .size           $__internal_10_$__cuda_sm20_div_s64,($__internal_11_$__cuda_sm20_rem_s64 - $__internal_10_$__cuda_sm20_div_s64)
$__internal_10_$__cuda_sm20_div_s64:
        /* <DEDUP_REMOVED lines=86> */
[----:B------:R-:W-:Y:S05]  /*3cc60*/  RET.REL.NODEC R2 `(_ZN2at6native29vectorized_elementwise_kernelILi4EZZZNS0_67_GLOBAL__N__bb565c37_34_ValidateCompressedIndicesKernel_cu_33a4b88b42_validate_compressed_sparse_indices_kernelILNS2_8CDimNameE1ENS2_18CUDAKernelLauncherENS2_14EmptyVecKernelENS2_8DummyVecELm0EEEvRKNS_6TensorESA_lllENKUlvE1_clEvENKUlvE0_clEvEUllllllE_St5arrayIPcLm6EEEEviT0_T1_) ;  /* 0xfffffc3002e47950 */ /* 0x000fea0003c3ffff */
        .weak           $__internal_11_$__cuda_sm20_rem_s64
        .type           $__internal_11_$__cuda_sm20_rem_s64,@function
        .size           $__internal_11_$__cuda_sm20_rem_s64,(.L_x_34639 - $__internal_11_$__cuda_sm20_rem_s64)
$__internal_11_$__cuda_sm20_rem_s64:
        /* <DEDUP_REMOVED lines=80> */
[----:B------:R-:W-:Y:S06]  /*3d170*/  RET.REL.NODEC R2 `(_ZN2at6native29vectorized_elementwise_kernelILi4EZZZNS0_67_GLOBAL__N__bb565c37_34_ValidateCompressedIndicesKernel_cu_33a4b88b42_validate_compressed_sparse_indices_kernelILNS2_8CDimNameE1ENS2_18CUDAKernelLauncherENS2_14EmptyVecKernelENS2_8DummyVecELm0EEEvRKNS_6TensorESA_lllENKUlvE1_clEvENKUlvE0_clEvEUllllllE_St5arrayIPcLm6EEEEviT0_T1_) ;  /* 0xfffffc2c02a07950 */ /* 0x000fec0003c3ffff */
.L_x_4703:
        /* <DEDUP_REMOVED lines=16> */
.L_x_34639:


//--------------------- .text._ZN2at6native29vectorized_elementwise_kernelILi8EZZZNS0_67_GLOBAL__N__bb565c37_34_ValidateCompressedIndicesKernel_cu_33a4b88b42_validate_compressed_sparse_indices_kernelILNS2_8CDimNameE1ENS2_18CUDAKernelLauncherENS2_14EmptyVecKernelENS2_8DummyVecELm0EEEvRKNS_6TensorESA_lllENKUlvE1_clEvENKUlvE0_clEvEUllllllE_St5arrayIPcLm6EEEEviT0_T1_ --------------------------
	.section	.text._ZN2at6native29vectorized_elementwise_kernelILi8EZZZNS0_67_GLOBAL__N__bb565c37_34_ValidateCompressedIndicesKernel_cu_33a4b88b42_validate_compressed_sparse_indices_kernelILNS2_8CDimNameE1ENS2_18CUDAKernelLauncherENS2_14EmptyVecKernelENS2_8DummyVecELm0EEEvRKNS_6TensorESA_lllENKUlvE1_clEvENKUlvE0_clEvEUllllllE_St5arrayIPcLm6EEEEviT0_T1_,"ax",@progbits
	.align	128
        .global         _ZN2at6native29vectorized_elementwise_kernelILi8EZZZNS0_67_GLOBAL__N__bb565c37_34_ValidateCompressedIndicesKernel_cu_33a4b88b42_validate_compressed_sparse_indices_kernelILNS2_8CDimNameE1ENS2_18CUDAKernelLauncherENS2_14EmptyVecKernelENS2_8DummyVecELm0EEEvRKNS_6TensorESA_lllENKUlvE1_clEvENKUlvE0_clEvEUllllllE_St5arrayIPcLm6EEEEviT0_T1_
        .type           _ZN2at6native29vectorized_elementwise_kernelILi8EZZZNS0_67_GLOBAL__N__bb565c37_34_ValidateCompressedIndicesKernel_cu_33a4b88b42_validate_compressed_sparse_indices_kernelILNS2_8CDimNameE1ENS2_18CUDAKernelLauncherENS2_14EmptyVecKernelENS2_8DummyVecELm0EEEvRKNS_6TensorESA_lllENKUlvE1_clEvENKUlvE0_clEvEUllllllE_St5arrayIPcLm6EEEEviT0_T1_,@function
        .size           _ZN2at6native29vectorized_elementwise_kernelILi8EZZZNS0_67_GLOBAL__N__bb565c37_34_ValidateCompressedIndicesKernel_cu_33a4b88b42_validate_compressed_sparse_indices_kernelILNS2_8CDimNameE1ENS2_18CUDAKernelLauncherENS2_14EmptyVecKernelENS2_8DummyVecELm0EEEvRKNS_6TensorESA_lllENKUlvE1_clEvENKUlvE0_clEvEUllllllE_St5arrayIPcLm6EEEEviT0_T1_,(.L_x_34714 - _ZN2at6native29vectorized_elementwise_kernelILi8EZZZNS0_67_GLOBAL__N__bb565c37_34_ValidateCompressedIndicesKernel_cu_33a4b88b42_validate_compressed_sparse_indices_kernelILNS2_8CDimNameE1ENS2_18CUDAKernelLauncherENS2_14EmptyVecKernelENS2_8DummyVecELm0EEEvRKNS_6TensorESA_lllENKUlvE1_clEvENKUlvE0_clEvEUllllllE_St5arrayIPcLm6EEEEviT0_T1_)
        .other          _ZN2at6native29vectorized_elementwise_kernelILi8EZZZNS0_67_GLOBAL__N__bb565c37_34_ValidateCompressedIndicesKernel_cu_33a4b88b42_validate_compressed_sparse_indices_kernelILNS2_8CDimNameE1ENS2_18CUDAKernelLauncherENS2_14EmptyVecKernelENS2_8DummyVecELm0EEEvRKNS_6TensorESA_lllENKUlvE1_clEvENKUlvE0_clEvEUllllllE_St5arrayIPcLm6EEEEviT0_T1_,@"STO_CUDA_ENTRY STV_DEFAULT"
_ZN2at6native29vectorized_elementwise_kernelILi8EZZZNS0_67_GLOBAL__N__bb565c37_34_ValidateCompressedIndicesKernel_cu_33a4b88b42_validate_compressed_sparse_indices_kernelILNS2_8CDimNameE1ENS2_18CUDAKernelLauncherENS2_14EmptyVecKernelENS2_8DummyVecELm0EEEvRKNS_6TensorESA_lllENKUlvE1_clEvENKUlvE0_clEvEUllllllE_St5arrayIPcLm6EEEEviT0_T1_:
.text._ZN2at6native29vectorized_elementwise_kernelILi8EZZZNS0_67_GLOBAL__N__bb565c37_34_ValidateCompressedIndicesKernel_cu_33a4b88b42_validate_compressed_sparse_indices_kernelILNS2_8CDimNameE1ENS2_18CUDAKernelLauncherENS2_14EmptyVecKernelENS2_8DummyVecELm0EEEvRKNS_6TensorESA_lllENKUlvE1_clEvENKUlvE0_clEvEUllllllE_St5arrayIPcLm6EEEEviT0_T1_:
[----:B------:R-:W-:Y:S01]  /*0000*/  LDC R1, c[0x0][0x37c] ;  /* 0x0000df00ff017b82 */ /* 0x000fe20000000800 */
[----:B------:R-:W-:Y:S05]  /*0010*/  EXIT ;  /* 0x000000000000794d */ /* 0x000fea0003800000 */
.L_x_4704:
        /* <DEDUP_REMOVED lines=14> */
.L_x_34714:


//--------------------- .text._ZN2at6native18elementwise_kernelILi128ELi4EZNS0_15gpu_kernel_implIZZZNS0_67_GLOBAL__N__bb565c37_34_ValidateCompressedIndicesKernel_cu_33a4b88b42_validate_compressed_sparse_indices_kernelILNS3_8CDimNameE1ENS3_18CUDAKernelLauncherENS3_14EmptyVecKernelENS3_8DummyVecELm0EEEvRKNS_6TensorESB_lllENKUlvE1_clEvENKUlvE_clEvEUliiiiiE_EEvRNS_18TensorIteratorBaseERKT_EUliE_EEviT1_ --------------------------
	.section	.text._ZN2at6native18elementwise_kernelILi128ELi4EZNS0_15gpu_kernel_implIZZZNS0_67_GLOBAL__N__bb565c37_34_ValidateCompressedIndicesKernel_cu_33a4b88b42_validate_compressed_sparse_indices_kernelILNS3_8CDimNameE1ENS3_18CUDAKernelLauncherENS3_14EmptyVecKernelENS3_8DummyVecELm0EEEvRKNS_6TensorESB_lllENKUlvE1_clEvENKUlvE_clEvEUliiiiiE_EEvRNS_18TensorIteratorBaseERKT_EUliE_EEviT1_,"ax",@progbits
	.align	128
        .global         _ZN2at6native18elementwise_kernelILi128ELi4EZNS0_15gpu_kernel_implIZZZNS0_67_GLOBAL__N__bb565c37_34_ValidateCompressedIndicesKernel_cu_33a4b88b42_validate_compressed_sparse_indices_kernelILNS3_8CDimNameE1ENS3_18CUDAKernelLauncherENS3_14EmptyVecKernelENS3_8DummyVecELm0EEEvRKNS_6TensorESB_lllENKUlvE1_clEvENKUlvE_clEvEUliiiiiE_EEvRNS_18TensorIteratorBaseERKT_EUliE_EEviT1_
        .type           _ZN2at6native18elementwise_kernelILi128ELi4EZNS0_15gpu_kernel_implIZZZNS0_67_GLOBAL__N__bb565c37_34_ValidateCompressedIndicesKernel_cu_33a4b88b42_validate_compressed_sparse_indices_kernelILNS3_8CDimNameE1ENS3_18CUDAKernelLauncherENS3_14EmptyVecKernelENS3_8DummyVecELm0EEEvRKNS_6TensorESB_lllENKUlvE1_clEvENKUlvE_clEvEUliiiiiE_EEvRNS_18TensorIteratorBaseERKT_EUliE_EEviT1_,@function
        .size           _ZN2at6native18elementwise_kernelILi128ELi4EZNS0_15gpu_kernel_implIZZZNS0_67_GLOBAL__N__bb565c37_34_ValidateCompressedIndicesKernel_cu_33a4b88b42_validate_compressed_sparse_indices_kernelILNS3_8CDimNameE1ENS3_18CUDAKernelLauncherENS3_14EmptyVecKernelENS3_8DummyVecELm0EEEvRKNS_6TensorESB_lllENKUlvE1_clEvENKUlvE_clEvEUliiiiiE_EEvRNS_18TensorIteratorBaseERKT_EUliE_EEviT1_,(.L_x_34641 - _ZN2at6native18elementwise_kernelILi128ELi4EZNS0_15gpu_kernel_implIZZZNS0_67_GLOBAL__N__bb565c37_34_ValidateCompressedIndicesKernel_cu_33a4b88b42_validate_compressed_sparse_indices_kernelILNS3_8CDimNameE1ENS3_18CUDAKernelLauncherENS3_14EmptyVecKernelENS3_8DummyVecELm0EEEvRKNS_6TensorESB_lllENKUlvE1_clEvENKUlvE_clEvEUliiiiiE_EEvRNS_18TensorIteratorBaseERKT_EUliE_EEviT1_)
        .other          _ZN2at6native18elementwise_kernelILi128ELi4EZNS0_15gpu_kernel_implIZZZNS0_67_GLOBAL__N__bb565c37_34_ValidateCompressedIndicesKernel_cu_33a4b88b42_validate_compressed_sparse_indices_kernelILNS3_8CDimNameE1ENS3_18CUDAKernelLauncherENS3_14EmptyVecKernelENS3_8DummyVecELm0EEEvRKNS_6TensorESB_lllENKUlvE1_clEvENKUlvE_clEvEUliiiiiE_EEvRNS_18TensorIteratorBaseERKT_EUliE_EEviT1_,@"STO_CUDA_ENTRY STV_DEFAULT"
_ZN2at6native18elementwise_kernelILi128ELi4EZNS0_15gpu_kernel_implIZZZNS0_67_GLOBAL__N__bb565c37_34_ValidateCompressedIndicesKernel_cu_33a4b88b42_validate_compressed_sparse_indices_kernelILNS3_8CDimNameE1ENS3_18CUDAKernelLauncherENS3_14EmptyVecKernelENS3_8DummyVecELm0EEEvRKNS_6TensorESB_lllENKUlvE1_clEvENKUlvE_clEvEUliiiiiE_EEvRNS_18TensorIteratorBaseERKT_EUliE_EEviT1_:
.text._ZN2at6native18elementwise_kernelILi128ELi4EZNS0_15gpu_kernel_implIZZZNS0_67_GLOBAL__N__bb565c37_34_ValidateCompressedIndicesKernel_cu_33a4b88b42_validate_compressed_sparse_indices_kernelILNS3_8CDimNameE1ENS3_18CUDAKernelLauncherENS3_14EmptyVecKernelENS3_8DummyVecELm0EEEvRKNS_6TensorESB_lllENKUlvE1_clEvENKUlvE_clEvEUliiiiiE_EEvRNS_18TensorIteratorBaseERKT_EUliE_EEviT1_:
        /* <DEDUP_REMOVED lines=34> */
[----:B------:R-:W-:Y:S01]  /*0220*/  HFMA2 R2, -RZ, RZ, 0, 0 ;  /* 0x00000000ff027431 */ /* 0x000fe200000001ff */
[----:B------:R-:W-:Y:S02]  /*0230*/  CS2R R22, SRZ ;  /* 0x0000000000167805 */ /* 0x000fe4000001ff00 */
[----:B------:R-:W-:Y:S01]  /*0240*/  CS2R R16, SRZ ;  /* 0x0000000000107805 */ /* 0x000fe2000001ff00 */
[----:B------:R-:W-:-:S04]  /*0250*/  IMAD.MOV.U32 R0, RZ, RZ, RZ ;  /* 0x000000ffff007224 */ /* 0x000fc800078e00ff */
[----:B------:R-:W-:Y:S05]  /*0260*/  BRA.U !UP0, `(.L_x_4707) ;  /* 0x0000001908a07547 */ /* 0x000fea000b800000 */
[----:B------:R-:W0:Y:S01]  /*0270*/  LDCU.64 UR4, c[0x0][0x390] ;  /* 0x00007200ff0477ac */ /* 0x000e220008000a00 */
[----:B------:R-:W-:Y:S02]  /*0280*/  IMAD.MOV.U32 R2, RZ, RZ, RZ ;  /* 0x000000ffff027224 */ /* 0x000fe400078e00ff */
[----:B------:R-:W-:Y:S01]  /*0290*/  IMAD.MOV.U32 R3, RZ, RZ, R36 ;  /* 0x000000ffff037224 */ /* 0x000fe200078e0024 */
[----:B------:R-:W1:Y:S01]  /*02a0*/  LDCU UR6, c[0x0][0x38c] ;  /* 0x00007180ff0677ac */ /* 0x000e620008000800 */
[----:B------:R-:W2:Y:S01]  /*02b0*/  LDCU.128 UR12, c[0x0][0x4c0] ;  /* 0x00009800ff0c77ac */ /* 0x000ea20008000c00 */
[----:B------:R-:W3:Y:S01]  /*02c0*/  LDCU.64 UR8, c[0x0][0x4b8] ;  /* 0x00009700ff0877ac */ /* 0x000ee20008000a00 */
[----:B------:R-:W-:Y:S01]  /*02d0*/  UISETP.NE.AND UP0, UPT, UR42, URZ, UPT ;  /* 0x000000ff2a00728c */ /* 0x000fe2000bf05270 */
[----:B0-----:R-:W-:-:S05]  /*02e0*/  IMAD.HI.U32 R4, R36, UR4, R2 ;  /* 0x0000000424047c27 */ /* 0x001fca000f8e0002 */
[----:B------:R-:W-:-:S04]  /*02f0*/  SHF.R.U32.HI R5, RZ, UR5, R4 ;  /* 0x00000005ff057c19 */ /* 0x000fc80008011604 */
[----:B------:R-:W-:-:S05]  /*0300*/  IADD3 R3, PT, PT, -R5, RZ, RZ ;  /* 0x000000ff05037210 */ /* 0x000fca0007ffe1ff */
        /* <DEDUP_REMOVED lines=414> */
.L_x_4707:
[----:B------:R-:W0:Y:S01]  /*1cf0*/  LDCU.64 UR4, c[0x0][0x718] ;  /* 0x0000e300ff0477ac */ /* 0x000e220008000a00 */
[----:B------:R-:W-:-:S04]  /*1d00*/  PRMT R3, R18, 0x7771, RZ ;  /* 0x0000777112037816 */ /* 0x000fc800000000ff */
        /* <DEDUP_REMOVED lines=12> */
[----:B------:R0:W5:Y:S01]  /*1dd0*/  LDG.E.S8 R24, desc[UR36][R4.64] ;  /* 0x0000002404187981 */ /* 0x000162000c1e1300 */
[----:B------:R-:W-:Y:S05]  /*1de0*/  BRA `(.L_x_4713) ;  /* 0x0000000c00387947 */ /* 0x000fea0003800000 */
.L_x_4711:
[----:B------:R0:W5:Y:S01]  /*1df0*/  LDG.E.U8 R24, desc[UR36][R4.64] ;  /* 0x0000002404187981 */ /* 0x000162000c1e1100 */
[----:B------:R-:W-:Y:S05]  /*1e00*/  BRA `(.L_x_4713) ;  /* 0x0000000c00307947 */ /* 0x000fea0003800000 */
.L_x_4710:
[----:B------:R-:W-:-:S13]  /*1e10*/  ISETP.NE.AND P0, PT, R3, 0x2, PT ;  /* 0x000000020300780c */ /* 0x000fda0003f05270 */
[----:B------:R-:W-:Y:S05]  /*1e20*/  @!P0 BRA `(.L_x_4714) ;  /* 0x0000000000208947 */ /* 0x000fea0003800000 */
[----:B------:R-:W-:-:S13]  /*1e30*/  ISETP.NE.AND P0, PT, R3, 0x3, PT ;  /* 0x000000030300780c */ /* 0x000fda0003f05270 */
[----:B------:R-:W-:Y:S05]  /*1e40*/  @!P0 BRA `(.L_x_4715) ;  /* 0x0000000000108947 */ /* 0x000fea0003800000 */
[----:B------:R-:W-:-:S13]  /*1e50*/  ISETP.NE.AND P0, PT, R3, 0x4, PT ;  /* 0x000000040300780c */ /* 0x000fda0003f05270 */
[----:B------:R-:W-:Y:S05]  /*1e60*/  @P0 BRA `(.L_x_4712) ;  /* 0x0000000800980947 */ /* 0x000fea0003800000 */
[----:B------:R0:W5:Y:S01]  /*1e70*/  LDG.E R24, desc[UR36][R4.64] ;  /* 0x0000002404187981 */ /* 0x000162000c1e1900 */
[----:B------:R-:W-:Y:S05]  /*1e80*/  BRA `(.L_x_4713) ;  /* 0x0000000c00107947 */ /* 0x000fea0003800000 */
.L_x_4715:
[----:B------:R0:W5:Y:S01]  /*1e90*/  LDG.E R24, desc[UR36][R4.64] ;  /* 0x0000002404187981 */ /* 0x000162000c1e1900 */
[----:B------:R-:W-:Y:S05]  /*1ea0*/  BRA `(.L_x_4713) ;  /* 0x0000000c00087947 */ /* 0x000fea0003800000 */
.L_x_4714:
[----:B------:R0:W5:Y:S01]  /*1eb0*/  LDG.E.S16 R24, desc[UR36][R4.64] ;  /* 0x0000002404187981 */ /* 0x000162000c1e1700 */
[----:B------:R-:W-:Y:S05]  /*1ec0*/  BRA `(.L_x_4713) ;  /* 0x0000000c00007947 */ /* 0x000fea0003800000 */
.L_x_4709:
[----:B------:R-:W-:-:S13]  /*1ed0*/  ISETP.GT.AND P0, PT, R3, 0x6, PT ;  /* 0x000000060300780c */ /* 0x000fda0003f04270 */
[----:B------:R-:W-:Y:S05]  /*1ee0*/  @P0 BRA `(.L_x_4716) ;  /* 0x00000000002c0947 */ /* 0x000fea0003800000 */
[----:B------:R-:W-:-:S13]  /*1ef0*/  ISETP.NE.AND P0, PT, R3, 0x5, PT ;  /* 0x000000050300780c */ /* 0x000fda0003f05270 */
[----:B------:R-:W-:Y:S05]  /*1f00*/  @!P0 BRA `(.L_x_4717) ;  /* 0x0000000000148947 */ /* 0x000fea0003800000 */
[----:B------:R-:W-:-:S13]  /*1f10*/  ISETP.NE.AND P0, PT, R3, 0x6, PT ;  /* 0x000000060300780c */ /* 0x000fda0003f05270 */
[----:B------:R-:W-:Y:S05]  /*1f20*/  @P0 BRA `(.L_x_4712) ;  /* 0x0000000800680947 */ /* 0x000fea0003800000 */
[----:B------:R-:W2:Y:S02]  /*1f30*/  LDG.E R4, desc[UR36][R4.64] ;  /* 0x0000002404047981 */ /* 0x000ea4000c1e1900 */
[----:B--2---:R0:W1:Y:S01]  /*1f40*/  F2I.FTZ.TRUNC.NTZ R24, R4 ;  /* 0x0000000400187305 */ /* 0x004062000021f100 */
[----:B------:R-:W-:Y:S05]  /*1f50*/  BRA `(.L_x_4713) ;  /* 0x0000000800dc7947 */ /* 0x000fea0003800000 */
.L_x_4717:
[----:B------:R-:W2:Y:S02]  /*1f60*/  LDG.E.U16 R4, desc[UR36][R4.64] ;  /* 0x0000002404047981 */ /* 0x000ea4000c1e1500 */
[----:B--2---:R-:W-:-:S06]  /*1f70*/  HADD2.F32 R24, -RZ, R4.H0_H0 ;  /* 0x20000004ff187230 */ /* 0x004fcc0000004100 */
[----:B------:R-:W0:Y:S01]  /*1f80*/  F2I.FTZ.TRUNC.NTZ R24, R24 ;  /* 0x0000001800187305 */ /* 0x000e22000021f100 */
[----:B------:R-:W-:Y:S05]  /*1f90*/  BRA `(.L_x_4713) ;  /* 0x0000000800cc7947 */ /* 0x000fea0003800000 */
.L_x_4716:
[----:B------:R-:W-:-:S13]  /*1fa0*/  ISETP.NE.AND P0, PT, R3, 0x7, PT ;  /* 0x000000070300780c */ /* 0x000fda0003f05270 */
[----:B------:R-:W-:Y:S05]  /*1fb0*/  @!P0 BRA `(.L_x_4718) ;  /* 0x00000000002c8947 */ /* 0x000fea0003800000 */
[----:B------:R-:W-:-:S13]  /*1fc0*/  ISETP.NE.AND P0, PT, R3, 0x8, PT ;  /* 0x000000080300780c */ /* 0x000fda0003f05270 */
[----:B------:R-:W-:Y:S05]  /*1fd0*/  @!P0 BRA `(.L_x_4719) ;  /* 0x0000000000148947 */ /* 0x000fea0003800000 */
[----:B------:R-:W-:-:S13]  /*1fe0*/  ISETP.NE.AND P0, PT, R3, 0x9, PT ;  /* 0x000000090300780c */ /* 0x000fda0003f05270 */
[----:B------:R-:W-:Y:S05]  /*1ff0*/  @P0 BRA `(.L_x_4712) ;  /* 0x0000000800340947 */ /* 0x000fea0003800000 */
[----:B------:R-:W2:Y:S02]  /*2000*/  LDG.E R4, desc[UR36][R4.64] ;  /* 0x0000002404047981 */ /* 0x000ea4000c1e1900 */
[----:B--2---:R0:W1:Y:S01]  /*2010*/  F2I.FTZ.TRUNC.NTZ R24, R4 ;  /* 0x0000000400187305 */ /* 0x004062000021f100 */
[----:B------:R-:W-:Y:S05]  /*2020*/  BRA `(.L_x_4713) ;  /* 0x0000000800a87947 */ /* 0x000fea0003800000 */
.L_x_4719:
[----:B------:R-:W2:Y:S02]  /*2030*/  LDG.E.U16 R4, desc[UR36][R4.64] ;  /* 0x0000002404047981 */ /* 0x000ea4000c1e1500 */
[----:B--2---:R-:W-:-:S06]  /*2040*/  HADD2.F32 R24, -RZ, R4.H0_H0 ;  /* 0x20000004ff187230 */ /* 0x004fcc0000004100 */
[----:B------:R-:W0:Y:S01]  /*2050*/  F2I.FTZ.TRUNC.NTZ R24, R24 ;  /* 0x0000001800187305 */ /* 0x000e22000021f100 */
[----:B------:R-:W-:Y:S05]  /*2060*/  BRA `(.L_x_4713) ;  /* 0x0000000800987947 */ /* 0x000fea0003800000 */
.L_x_4718:
[----:B------:R-:W2:Y:S02]  /*2070*/  LDG.E.64 R24, desc[UR36][R4.64] ;  /* 0x0000002404187981 */ /* 0x000ea4000c1e1b00 */
[----:B--2---:R0:W1:Y:S02]  /*2080*/  F2I.F64.TRUNC R24, R24 ;  /* 0x0000001800187311 */ /* 0x004064000030d100 */
[----:B01----:R-:W-:Y:S05]  /*2090*/  BRA `(.L_x_4713) ;  /* 0x00000008008c7947 */ /* 0x003fea0003800000 */
.L_x_4708:
        /* <DEDUP_REMOVED lines=8> */
[----:B------:R-:W2:Y:S02]  /*2120*/  LDG.E.U8 R4, desc[UR36][R4.64] ;  /* 0x0000002404047981 */ /* 0x000ea4000c1e1100 */
[----:B--2---:R-:W-:-:S04]  /*2130*/  ISETP.NE.AND P0, PT, R4, RZ, PT ;  /* 0x000000ff0400720c */ /* 0x004fc80003f05270 */
[----:B------:R-:W-:Y:S01]  /*2140*/  SEL R24, RZ, 0x1, !P0 ;  /* 0x00000001ff187807 */ /* 0x000fe20004000000 */
[----:B------:R-:W-:Y:S08]  /*2150*/  BRA `(.L_x_4713) ;  /* 0x00000008005c7947 */ /* 0x000ff00003800000 */
.L_x_4722:
[----:B------:R-:W2:Y:S02]  /*2160*/  LDG.E.64 R4, desc[UR36][R4.64] ;  /* 0x0000002404047981 */ /* 0x000ea4000c1e1b00 */
[----:B--2---:R0:W1:Y:S02]  /*2170*/  F2I.F64.TRUNC R24, R4 ;  /* 0x0000000400187311 */ /* 0x004064000030d100 */
[----:B01----:R-:W-:Y:S05]  /*2180*/  BRA `(.L_x_4713) ;  /* 0x0000000800507947 */ /* 0x003fea0003800000 */
.L_x_4721:
        /* <DEDUP_REMOVED lines=24> */
[----:B------:R0:W1:Y:S01]  /*2310*/  F2I.FTZ.TRUNC.NTZ R24, R3 ;  /* 0x0000000300187305 */ /* 0x000062000021f100 */
[----:B------:R-:W-:Y:S05]  /*2320*/  BRA `(.L_x_4713) ;  /* 0x0000000400e87947 */ /* 0x000fea0003800000 */
.L_x_4724:
        /* <DEDUP_REMOVED lines=12> */
[----:B------:R0:W1:Y:S01]  /*23f0*/  F2I.FTZ.TRUNC.NTZ R24, R0 ;  /* 0x0000000000187305 */ /* 0x000062000021f100 */
[----:B------:R-:W-:Y:S05]  /*2400*/  BRA `(.L_x_4713) ;  /* 0x0000000400b07947 */ /* 0x000fea0003800000 */
.L_x_4723:
[----:B------:R-:W2:Y:S02]  /*2410*/  LDG.E.U16 R24, desc[UR36][R4.64] ;  /* 0x0000002404187981 */ /* 0x000ea4000c1e1500 */
[----:B--2---:R-:W-:-:S06]  /*2420*/  SHF.L.U32 R24, R24, 0x10, RZ ;  /* 0x0000001018187819 */ /* 0x004fcc00000006ff */
[----:B------:R-:W0:Y:S01]  /*2430*/  F2I.FTZ.TRUNC.NTZ R24, R24 ;  /* 0x0000001800187305 */ /* 0x000e22000021f100 */
[----:B------:R-:W-:Y:S05]  /*2440*/  BRA `(.L_x_4713) ;  /* 0x0000000400a07947 */ /* 0x000fea0003800000 */
.L_x_4720:
        /* <DEDUP_REMOVED lines=9> */
[----:B------:R-:W-:Y:S05]  /*24e0*/  BRA `(.L_x_4713) ;  /* 0x0000000400787947 */ /* 0x000fea0003800000 */
.L_x_4727:
        /* <DEDUP_REMOVED lines=21> */
.L_x_4731:
[----:B------:R-:W-:Y:S05]  /*2640*/  BSYNC.RECONVERGENT B1 ;  /* 0x0000000000017941 */ /* 0x000fea0003800200 */
.L_x_4730:
[----:B------:R-:W-:Y:S01]  /*2650*/  IMAD.SHL.U32 R0, R0, 0x100000, RZ ;  /* 0x0010000000007824 */ /* 0x000fe200078e00ff */
[----:B------:R-:W-:-:S04]  /*2660*/  LEA R3, R3, 0x3b800000, 0x17 ;  /* 0x3b80000003037811 */ /* 0x000fc800078eb8ff */
[----:B------:R-:W-:-:S07]  /*2670*/  LOP3.LUT R24, R3, R0, R7, 0xfe, !PT ;  /* 0x0000000003187212 */ /* 0x000fce00078efe07 */
.L_x_4729:
[----:B------:R-:W-:Y:S05]  /*2680*/  BSYNC.RECONVERGENT B0 ;  /* 0x0000000000007941 */ /* 0x000fea0003800200 */
.L_x_4728:
[----:B------:R-:W1:Y:S01]  /*2690*/  F2I.FTZ.TRUNC.NTZ R24, R24 ;  /* 0x0000001800187305 */ /* 0x000e62000021f100 */
[----:B------:R-:W-:Y:S05]  /*26a0*/  BRA `(.L_x_4713) ;  /* 0x0000000400087947 */ /* 0x000fea0003800000 */
.L_x_4726:
        /* <DEDUP_REMOVED lines=21> */
.L_x_4735:
[----:B------:R-:W-:Y:S05]  /*2800*/  BSYNC.RECONVERGENT B1 ;  /* 0x0000000000017941 */ /* 0x000fea0003800200 */
.L_x_4734:
[----:B------:R-:W-:Y:S01]  /*2810*/  IMAD.SHL.U32 R0, R0, 0x200000, RZ ;  /* 0x0020000000007824 */ /* 0x000fe200078e00ff */
[----:B------:R-:W-:-:S04]  /*2820*/  LEA R3, R3, 0x37800000, 0x17 ;  /* 0x3780000003037811 */ /* 0x000fc800078eb8ff */
[----:B------:R-:W-:-:S07]  /*2830*/  LOP3.LUT R24, R3, R0, R7, 0xfe, !PT ;  /* 0x0000000003187212 */ /* 0x000fce00078efe07 */
.L_x_4733:
[----:B------:R-:W-:Y:S05]  /*2840*/  BSYNC.RECONVERGENT B0 ;  /* 0x0000000000007941 */ /* 0x000fea0003800200 */
.L_x_4732:
[----:B------:R-:W2:Y:S01]  /*2850*/  F2I.FTZ.TRUNC.NTZ R24, R24 ;  /* 0x0000001800187305 */ /* 0x000ea2000021f100 */
[----:B------:R-:W-:Y:S05]  /*2860*/  BRA `(.L_x_4713) ;  /* 0x0000000000987947 */ /* 0x000fea0003800000 */
.L_x_4725:
[----:B------:R-:W-:-:S13]  /*2870*/  ISETP.NE.AND P0, PT, R3, 0x1c, PT ;  /* 0x0000001c0300780c */ /* 0x000fda0003f05270 */
[----:B------:R-:W-:Y:S05]  /*2880*/  @!P0 BRA `(.L_x_4736) ;  /* 0x00000000008c8947 */ /* 0x000fea0003800000 */
[----:B------:R-:W-:-:S13]  /*2890*/  ISETP.NE.AND P0, PT, R3, 0x1d, PT ;  /* 0x0000001d0300780c */ /* 0x000fda0003f05270 */
[----:B------:R-:W-:Y:S05]  /*28a0*/  @!P0 BRA `(.L_x_4737) ;  /* 0x00000000007c8947 */ /* 0x000fea0003800000 */
[----:B------:R-:W-:-:S13]  /*28b0*/  ISETP.NE.AND P0, PT, R3, 0x2c, PT ;  /* 0x0000002c0300780c */ /* 0x000fda0003f05270 */
[----:B------:R-:W-:Y:S05]  /*28c0*/  @!P0 BRA `(.L_x_4738) ;  /* 0x0000000000488947 */ /* 0x000fea0003800000 */
.L_x_4712:
        /* <DEDUP_REMOVED lines=16> */
.L_x_4739:
[----:B------:R-:W-:Y:S01]  /*29d0*/  IMAD.MOV.U32 R24, RZ, RZ, RZ ;  /* 0x000000ffff187224 */ /* 0x000fe200078e00ff */
[----:B------:R-:W-:Y:S06]  /*29e0*/  BRA `(.L_x_4713) ;  /* 0x0000000000387947 */ /* 0x000fec0003800000 */
.L_x_4738:
        /* <DEDUP_REMOVED lines=8> */
.L_x_4741:
[----:B------:R-:W-:Y:S05]  /*2a70*/  BSYNC.RECONVERGENT B0 ;  /* 0x0000000000007941 */ /* 0x000fea0003800200 */
.L_x_4740:
[----:B------:R-:W4:Y:S01]  /*2a80*/  F2I.FTZ.TRUNC.NTZ R24, R24 ;  /* 0x0000001800187305 */ /* 0x000f22000021f100 */
[----:B------:R-:W-:Y:S05]  /*2a90*/  BRA `(.L_x_4713) ;  /* 0x00000000000c7947 */ /* 0x000fea0003800000 */
.L_x_4737:
[----:B------:R0:W5:Y:S01]  /*2aa0*/  LDG.E R24, desc[UR36][R4.64] ;  /* 0x0000002404187981 */ /* 0x000162000c1e1900 */
[----:B------:R-:W-:Y:S05]  /*2ab0*/  BRA `(.L_x_4713) ;  /* 0x0000000000047947 */ /* 0x000fea0003800000 */
.L_x_4736:
[----:B------:R3:W5:Y:S02]  /*2ac0*/  LDG.E R24, desc[UR36][R4.64] ;  /* 0x0000002404187981 */ /* 0x000764000c1e1900 */
.L_x_4713:
[----:B------:R-:W3:Y:S01]  /*2ad0*/  LDCU.64 UR4, c[0x0][0x720] ;  /* 0x0000e400ff0477ac */ /* 0x000ee20008000a00 */
[----:B0-----:R-:W-:-:S04]  /*2ae0*/  PRMT R0, R18, 0x7772, RZ ;  /* 0x0000777212007816 */ /* 0x001fc800000000ff */
[----:B------:R-:W-:Y:S02]  /*2af0*/  ISETP.GT.AND P0, PT, R0, 0x9, PT ;  /* 0x000000090000780c */ /* 0x000fe40003f04270 */
[----:B---3--:R-:W-:-:S04]  /*2b00*/  IADD3 R4, P1, PT, R23, UR4, RZ ;  /* 0x0000000417047c10 */ /* 0x008fc8000ff3e0ff */
        /* <DEDUP_REMOVED lines=12> */
.L_x_4745:
[----:B------:R0:W5:Y:S01]  /*2bd0*/  LDG.E.U8 R23, desc[UR36][R4.64] ;  /* 0x0000002404177981 */ /* 0x000162000c1e1100 */
[----:B------:R-:W-:Y:S05]  /*2be0*/  BRA `(.L_x_4747) ;  /* 0x0000000c00307947 */ /* 0x000fea0003800000 */
.L_x_4744:
        /* <DEDUP_REMOVED lines=8> */
.L_x_4749:
[----:B------:R3:W5:Y:S01]  /*2c70*/  LDG.E R23, desc[UR36][R4.64] ;  /* 0x0000002404177981 */ /* 0x000762000c1e1900 */
[----:B------:R-:W-:Y:S05]  /*2c80*/  BRA `(.L_x_4747) ;  /* 0x0000000c00087947 */ /* 0x000fea0003800000 */
.L_x_4748:
[----:B------:R0:W5:Y:S01]  /*2c90*/  LDG.E.S16 R23, desc[UR36][R4.64] ;  /* 0x0000002404177981 */ /* 0x000162000c1e1700 */
[----:B------:R-:W-:Y:S05]  /*2ca0*/  BRA `(.L_x_4747) ;  /* 0x0000000c00007947 */ /* 0x000fea0003800000 */
.L_x_4743:
[----:B------:R-:W-:-:S13]  /*2cb0*/  ISETP.GT.AND P0, PT, R0, 0x6, PT ;  /* 0x000000060000780c */ /* 0x000fda0003f04270 */
[----:B------:R-:W-:Y:S05]  /*2cc0*/  @P0 BRA `(.L_x_4750) ;  /* 0x00000000002c0947 */ /* 0x000fea0003800000 */
[----:B------:R-:W-:-:S13]  /*2cd0*/  ISETP.NE.AND P0, PT, R0, 0x5, PT ;  /* 0x000000050000780c */ /* 0x000fda0003f05270 */
[----:B------:R-:W-:Y:S05]  /*2ce0*/  @!P0 BRA `(.L_x_4751) ;  /* 0x0000000000148947 */ /* 0x000fea0003800000 */
[----:B------:R-:W-:-:S13]  /*2cf0*/  ISETP.NE.AND P0, PT, R0, 0x6, PT ;  /* 0x000000060000780c */ /* 0x000fda0003f05270 */
[----:B------:R-:W-:Y:S05]  /*2d00*/  @P0 BRA `(.L_x_4746) ;  /* 0x0000000800680947 */ /* 0x000fea0003800000 */
[----:B------:R-:W3:Y:S02]  /*2d10*/  LDG.E R4, desc[UR36][R4.64] ;  /* 0x0000002404047981 */ /* 0x000ee4000c1e1900 */
[----:B---3--:R0:W3:Y:S01]  /*2d20*/  F2I.FTZ.TRUNC.NTZ R23, R4 ;  /* 0x0000000400177305 */ /* 0x0080e2000021f100 */
[----:B------:R-:W-:Y:S05]  /*2d30*/  BRA `(.L_x_4747) ;  /* 0x0000000800dc7947 */ /* 0x000fea0003800000 */
.L_x_4751:
[----:B------:R-:W3:Y:S02]  /*2d40*/  LDG.E.U16 R4, desc[UR36][R4.64] ;  /* 0x0000002404047981 */ /* 0x000ee4000c1e1500 */
[----:B---3--:R-:W-:-:S06]  /*2d50*/  HADD2.F32 R23, -RZ, R4.H0_H0 ;  /* 0x20000004ff177230 */ /* 0x008fcc0000004100 */
[----:B------:R-:W0:Y:S01]  /*2d60*/  F2I.FTZ.TRUNC.NTZ R23, R23 ;  /* 0x0000001700177305 */ /* 0x000e22000021f100 */
[----:B------:R-:W-:Y:S05]  /*2d70*/  BRA `(.L_x_4747) ;  /* 0x0000000800cc7947 */ /* 0x000fea0003800000 */
.L_x_4750:
[----:B------:R-:W-:-:S13]  /*2d80*/  ISETP.NE.AND P0, PT, R0, 0x7, PT ;  /* 0x000000070000780c */ /* 0x000fda0003f05270 */
[----:B------:R-:W-:Y:S05]  /*2d90*/  @!P0 BRA `(.L_x_4752) ;  /* 0x00000000002c8947 */ /* 0x000fea0003800000 */
[----:B------:R-:W-:-:S13]  /*2da0*/  ISETP.NE.AND P0, PT, R0, 0x8, PT ;  /* 0x000000080000780c */ /* 0x000fda0003f05270 */
[----:B------:R-:W-:Y:S05]  /*2db0*/  @!P0 BRA `(.L_x_4753) ;  /* 0x0000000000148947 */ /* 0x000fea0003800000 */
[----:B------:R-:W-:-:S13]  /*2dc0*/  ISETP.NE.AND P0, PT, R0, 0x9, PT ;  /* 0x000000090000780c */ /* 0x000fda0003f05270 */
[----:B------:R-:W-:Y:S05]  /*2dd0*/  @P0 BRA `(.L_x_4746) ;  /* 0x0000000800340947 */ /* 0x000fea0003800000 */
[----:B------:R-:W3:Y:S02]  /*2de0*/  LDG.E R4, desc[UR36][R4.64] ;  /* 0x0000002404047981 */ /* 0x000ee4000c1e1900 */
[----:B---3--:R0:W3:Y:S01]  /*2df0*/  F2I.FTZ.TRUNC.NTZ R23, R4 ;  /* 0x0000000400177305 */ /* 0x0080e2000021f100 */
[----:B------:R-:W-:Y:S05]  /*2e00*/  BRA `(.L_x_4747) ;  /* 0x0000000800a87947 */ /* 0x000fea0003800000 */
.L_x_4753:
[----:B------:R-:W3:Y:S02]  /*2e10*/  LDG.E.U16 R4, desc[UR36][R4.64] ;  /* 0x0000002404047981 */ /* 0x000ee4000c1e1500 */
[----:B---3--:R-:W-:-:S06]  /*2e20*/  HADD2.F32 R23, -RZ, R4.H0_H0 ;  /* 0x20000004ff177230 */ /* 0x008fcc0000004100 */
[----:B------:R-:W0:Y:S01]  /*2e30*/  F2I.FTZ.TRUNC.NTZ R23, R23 ;  /* 0x0000001700177305 */ /* 0x000e22000021f100 */
[----:B------:R-:W-:Y:S05]  /*2e40*/  BRA `(.L_x_4747) ;  /* 0x0000000800987947 */ /* 0x000fea0003800000 */
.L_x_4752:
[----:B------:R-:W3:Y:S02]  /*2e50*/  LDG.E.64 R4, desc[UR36][R4.64] ;  /* 0x0000002404047981 */ /* 0x000ee4000c1e1b00 */
[----:B---3--:R0:W3:Y:S02]  /*2e60*/  F2I.F64.TRUNC R23, R4 ;  /* 0x0000000400177311 */ /* 0x0080e4000030d100 */
[----:B0--3--:R-:W-:Y:S05]  /*2e70*/  BRA `(.L_x_4747) ;  /* 0x00000008008c7947 */ /* 0x009fea0003800000 */
.L_x_4742:
        /* <DEDUP_REMOVED lines=8> */
[----:B------:R-:W3:Y:S02]  /*2f00*/  LDG.E.U8 R4, desc[UR36][R4.64] ;  /* 0x0000002404047981 */ /* 0x000ee4000c1e1100 */
[----:B---3--:R-:W-:-:S04]  /*2f10*/  ISETP.NE.AND P0, PT, R4, RZ, PT ;  /* 0x000000ff0400720c */ /* 0x008fc80003f05270 */
[----:B------:R-:W-:Y:S01]  /*2f20*/  SEL R23, RZ, 0x1, !P0 ;  /* 0x00000001ff177807 */ /* 0x000fe20004000000 */
[----:B------:R-:W-:Y:S08]  /*2f30*/  BRA `(.L_x_4747) ;  /* 0x00000008005c7947 */ /* 0x000ff00003800000 */
.L_x_4756:
[----:B------:R-:W3:Y:S02]  /*2f40*/  LDG.E.64 R4, desc[UR36][R4.64] ;  /* 0x0000002404047981 */ /* 0x000ee4000c1e1b00 */
[----:B---3--:R0:W3:Y:S02]  /*2f50*/  F2I.F64.TRUNC R23, R4 ;  /* 0x0000000400177311 */ /* 0x0080e4000030d100 */
[----:B0--3--:R-:W-:Y:S05]  /*2f60*/  BRA `(.L_x_4747) ;  /* 0x0000000800507947 */ /* 0x009fea0003800000 */
.L_x_4755:
[----:B------:R-:W-:-:S13]  /*2f70*/  ISETP.NE.AND P0, PT, R0, 0xf, PT ;  /* 0x0000000f0000780c */ /* 0x000fda0003f05270 */
[----:B------:R-:W-:Y:S05]  /*2f80*/  @!P0 BRA `(.L_x_4757) ;  /* 0x0000000000988947 */ /* 0x000fea0003800000 */
[----:B------:R-:W-:-:S13]  /*2f90*/  ISETP.NE.AND P0, PT, R0, 0x17, PT ;  /* 0x000000170000780c */ /* 0x000fda0003f05270 */
[----:B------:R-:W-:Y:S05]  /*2fa0*/  @!P0 BRA `(.L_x_4758) ;  /* 0x0000000000588947 */ /* 0x000fea0003800000 */
[----:B------:R-:W-:-:S13]  /*2fb0*/  ISETP.NE.AND P0, PT, R0, 0x18, PT ;  /* 0x000000180000780c */ /* 0x000fda0003f05270 */
[----:B------:R-:W-:Y:S05]  /*2fc0*/  @P0 BRA `(.L_x_4746) ;  /* 0x0000000400b80947 */ /* 0x000fea0003800000 */
[----:B------:R-:W3:Y:S01]  /*2fd0*/  LDG.E.U8 R0, desc[UR36][R4.64] ;  /* 0x0000002404007981 */ /* 0x000ee2000c1e1100 */
[----:B------:R-:W-:Y:S02]  /*2fe0*/  IMAD.MOV.U32 R7, RZ, RZ, 0x1f ;  /* 0x0000001fff077424 */ /* 0x000fe400078e00ff */
[----:B---3--:R-:W-:-:S05]  /*2ff0*/  IMAD.SHL.U32 R0, R0, 0x1000000, RZ ;  /* 0x0100000000007824 */ /* 0x008fca00078e00ff */
        /* <DEDUP_REMOVED lines=15> */
[----:B------:R0:W3:Y:S01]  /*30f0*/  F2I.FTZ.TRUNC.NTZ R23, R3 ;  /* 0x0000000300177305 */ /* 0x0000e2000021f100 */
[----:B------:R-:W-:Y:S05]  /*3100*/  BRA `(.L_x_4747) ;  /* 0x0000000400e87947 */ /* 0x000fea0003800000 */
.L_x_4758:
[----:B------:R-:W3:Y:S02]  /*3110*/  LDG.E.U8 R4, desc[UR36][R4.64] ;  /* 0x0000002404047981 */ /* 0x000ee4000c1e1100 */
[C---:B---3--:R-:W-:Y:S01]  /*3120*/  IMAD.SHL.U32 R3, R4.reuse, 0x2000000, RZ ;  /* 0x0200000004037824 */ /* 0x048fe200078e00ff */
        /* <DEDUP_REMOVED lines=10> */
[----:B------:R0:W3:Y:S01]  /*31d0*/  F2I.FTZ.TRUNC.NTZ R23, R0 ;  /* 0x0000000000177305 */ /* 0x0000e2000021f100 */
[----:B------:R-:W-:Y:S05]  /*31e0*/  BRA `(.L_x_4747) ;  /* 0x0000000400b07947 */ /* 0x000fea0003800000 */
.L_x_4757:
[----:B------:R-:W3:Y:S02]  /*31f0*/  LDG.E.U16 R23, desc[UR36][R4.64] ;  /* 0x0000002404177981 */ /* 0x000ee4000c1e1500 */
[----:B---3--:R-:W-:-:S06]  /*3200*/  IMAD.U32 R23, R23, 0x10000, RZ ;  /* 0x0001000017177824 */ /* 0x008fcc00078e00ff */
[----:B------:R-:W0:Y:S01]  /*3210*/  F2I.FTZ.TRUNC.NTZ R23, R23 ;  /* 0x0000001700177305 */ /* 0x000e22000021f100 */
[----:B------:R-:W-:Y:S05]  /*3220*/  BRA `(.L_x_4747) ;  /* 0x0000000400a07947 */ /* 0x000fea0003800000 */
.L_x_4754:
        /* <DEDUP_REMOVED lines=10> */
.L_x_4761:
[----:B------:R-:W3:Y:S01]  /*32d0*/  LDG.E.U8 R4, desc[UR36][R4.64] ;  /* 0x0000002404047981 */ /* 0x000ee2000c1e1100 */
[----:B------:R-:W-:Y:S01]  /*32e0*/  BSSY.RECONVERGENT B0, `(.L_x_4762) ;  /* 0x0000018000007945 */ /* 0x000fe20003800200 */
[----:B------:R-:W-:Y:S01]  /*32f0*/  HFMA2 R23, -RZ, RZ, 0, 0 ;  /* 0x00000000ff177431 */ /* 0x000fe200000001ff */
[----:B---3--:R-:W-:-:S13]  /*3300*/  ISETP.NE.AND P0, PT, R4, RZ, PT ;  /* 0x000000ff0400720c */ /* 0x008fda0003f05270 */
        /* <DEDUP_REMOVED lines=17> */
.L_x_4765:
[----:B------:R-:W-:Y:S05]  /*3420*/  BSYNC.RECONVERGENT B1 ;  /* 0x0000000000017941 */ /* 0x000fea0003800200 */
.L_x_4764:
[----:B------:R-:W-:Y:S01]  /*3430*/  IMAD.SHL.U32 R0, R0, 0x100000, RZ ;  /* 0x0010000000007824 */ /* 0x000fe200078e00ff */
[----:B------:R-:W-:-:S04]  /*3440*/  LEA R3, R3, 0x3b800000, 0x17 ;  /* 0x3b80000003037811 */ /* 0x000fc800078eb8ff */
[----:B------:R-:W-:-:S07]  /*3450*/  LOP3.LUT R23, R3, R0, R23, 0xfe, !PT ;  /* 0x0000000003177212 */ /* 0x000fce00078efe17 */
.L_x_4763:
[----:B------:R-:W-:Y:S05]  /*3460*/  BSYNC.RECONVERGENT B0 ;  /* 0x0000000000007941 */ /* 0x000fea0003800200 */
.L_x_4762:
[----:B------:R-:W0:Y:S01]  /*3470*/  F2I.FTZ.TRUNC.NTZ R23, R23 ;  /* 0x0000001700177305 */ /* 0x000e22000021f100 */
[----:B------:R-:W-:Y:S05]  /*3480*/  BRA `(.L_x_4747) ;  /* 0x0000000400087947 */ /* 0x000fea0003800000 */
.L_x_4760:
[----:B------:R-:W3:Y:S01]  /*3490*/  LDG.E.U8 R4, desc[UR36][R4.64] ;  /* 0x0000002404047981 */ /* 0x000ee2000c1e1100 */
[----:B------:R-:W-:Y:S01]  /*34a0*/  BSSY.RECONVERGENT B0, `(.L_x_4766) ;  /* 0x0000018000007945 */ /* 0x000fe20003800200 */
[----:B------:R-:W-:Y:S01]  /*34b0*/  IMAD.MOV.U32 R23, RZ, RZ, RZ ;  /* 0x000000ffff177224 */ /* 0x000fe200078e00ff */
[----:B---3--:R-:W-:-:S13]  /*34c0*/  ISETP.NE.AND P0, PT, R4, RZ, PT ;  /* 0x000000ff0400720c */ /* 0x008fda0003f05270 */
        /* <DEDUP_REMOVED lines=17> */
.L_x_4769:
[----:B------:R-:W-:Y:S05]  /*35e0*/  BSYNC.RECONVERGENT B1 ;  /* 0x0000000000017941 */ /* 0x000fea0003800200 */
.L_x_4768:
[----:B------:R-:W-:Y:S02]  /*35f0*/  SHF.L.U32 R0, R0, 0x15, RZ ;  /* 0x0000001500007819 */ /* 0x000fe400000006ff */
[----:B------:R-:W-:-:S04]  /*3600*/  LEA R3, R3, 0x37800000, 0x17 ;  /* 0x3780000003037811 */ /* 0x000fc800078eb8ff */
[----:B------:R-:W-:-:S07]  /*3610*/  LOP3.LUT R23, R3, R0, R23, 0xfe, !PT ;  /* 0x0000000003177212 */ /* 0x000fce00078efe17 */
.L_x_4767:
[----:B------:R-:W-:Y:S05]  /*3620*/  BSYNC.RECONVERGENT B0 ;  /* 0x0000000000007941 */ /* 0x000fea0003800200 */
.L_x_4766:
[----:B------:R-:W0:Y:S01]  /*3630*/  F2I.FTZ.TRUNC.NTZ R23, R23 ;  /* 0x0000001700177305 */ /* 0x000e22000021f100 */
[----:B------:R-:W-:Y:S05]  /*3640*/  BRA `(.L_x_4747) ;  /* 0x0000000000987947 */ /* 0x000fea0003800000 */
.L_x_4759:
[----:B------:R-:W-:-:S13]  /*3650*/  ISETP.NE.AND P0, PT, R0, 0x1c, PT ;  /* 0x0000001c0000780c */ /* 0x000fda0003f05270 */
[----:B------:R-:W-:Y:S05]  /*3660*/  @!P0 BRA `(.L_x_4770) ;  /* 0x00000000008c8947 */ /* 0x000fea0003800000 */
[----:B------:R-:W-:-:S13]  /*3670*/  ISETP.NE.AND P0, PT, R0, 0x1d, PT ;  /* 0x0000001d0000780c */ /* 0x000fda0003f05270 */
[----:B------:R-:W-:Y:S05]  /*3680*/  @!P0 BRA `(.L_x_4771) ;  /* 0x00000000007c8947 */ /* 0x000fea0003800000 */
[----:B------:R-:W-:-:S13]  /*3690*/  ISETP.NE.AND P0, PT, R0, 0x2c, PT ;  /* 0x0000002c0000780c */ /* 0x000fda0003f05270 */
[----:B------:R-:W-:Y:S05]  /*36a0*/  @!P0 BRA `(.L_x_4772) ;  /* 0x0000000000488947 */ /* 0x000fea0003800000 */
.L_x_4746:
[----:B------:R-:W-:Y:S01]  /*36b0*/  MOV R0, 0x0 ;  /* 0x0000000000007802 */ /* 0x000fe20000000f00 */
[----:B------:R-:W0:Y:S01]  /*36c0*/  LDCU.64 UR4, c[0x4][0x118] ;  /* 0x01002300ff0477ac */ /* 0x000e220008000a00 */
[----:B------:R-:W-:Y:S02]  /*36d0*/  HFMA2 R13, -RZ, RZ, 0, 0 ;  /* 0x00000000ff0d7431 */ /* 0x000fe400000001ff */
[----:B------:R-:W-:Y:S01]  /*36e0*/  IMAD.MOV.U32 R8, RZ, RZ, 0x4e ;  /* 0x0000004eff087424 */ /* 0x000fe200078e00ff */
[----:B------:R3:W1:Y:S01]  /*36f0*/  LDC.64 R14, c[0x4][R0] ;  /* 0x01000000000e7b82 */ /* 0x0006620000000a00 */
[----:B------:R-:W2:Y:S01]  /*3700*/  LDCU.64 UR6, c[0x4][0x120] ;  /* 0x01002400ff0677ac */ /* 0x000ea20008000a00 */
[----:B------:R-:W-:Y:S01]  /*3710*/  IMAD.MOV.U32 R12, RZ, RZ, 0x1 ;  /* 0x00000001ff0c7424 */ /* 0x000fe200078e00ff */
[----:B------:R-:W4:Y:S01]  /*3720*/  LDCU.64 UR8, c[0x4][0x10] ;  /* 0x01000200ff0877ac */ /* 0x000f220008000a00 */
[----:B0-----:R-:W-:Y:S02]  /*3730*/  IMAD.U32 R4, RZ, RZ, UR4 ;  /* 0x00000004ff047e24 */ /* 0x001fe4000f8e00ff */
[----:B------:R-:W-:Y:S01]  /*3740*/  IMAD.U32 R5, RZ, RZ, UR5 ;  /* 0x00000005ff057e24 */ /* 0x000fe2000f8e00ff */
[----:B--2---:R-:W-:Y:S01]  /*3750*/  MOV R6, UR6 ;  /* 0x0000000600067c02 */ /* 0x004fe20008000f00 */
[----:B------:R-:W-:-:S02]  /*3760*/  IMAD.U32 R7, RZ, RZ, UR7 ;  /* 0x00000007ff077e24 */ /* 0x000fc4000f8e00ff */
[----:B----4-:R-:W-:Y:S01]  /*3770*/  IMAD.U32 R10, RZ, RZ, UR8 ;  /* 0x00000008ff0a7e24 */ /* 0x010fe2000f8e00ff */
[----:B---3--:R-:W-:-:S07]  /*3780*/  MOV R11, UR9 ;  /* 0x00000009000b7c02 */ /* 0x008fce0008000f00 */
[----:B------:R-:W-:-:S07]  /*3790*/  LEPC R20, `(.L_x_4773) ;  /* 0x000000001014794e */ /* 0x000fce0000000000 */
[----:B-1---5:R-:W-:Y:S05]  /*37a0*/  CALL.ABS.NOINC R14 ;  /* 0x000000000e007343 */ /* 0x022fea0003c00000 */
.L_x_4773:
[----:B------:R-:W-:Y:S01]  /*37b0*/  IMAD.MOV.U32 R23, RZ, RZ, RZ ;  /* 0x000000ffff177224 */ /* 0x000fe200078e00ff */
[----:B------:R-:W-:Y:S06]  /*37c0*/  BRA `(.L_x_4747) ;  /* 0x0000000000387947 */ /* 0x000fec0003800000 */
.L_x_4772:
[----:B------:R-:W3:Y:S01]  /*37d0*/  LDG.E.U8 R4, desc[UR36][R4.64] ;  /* 0x0000002404047981 */ /* 0x000ee2000c1e1100 */
[----:B------:R-:W-:Y:S01]  /*37e0*/  BSSY.RECONVERGENT B0, `(.L_x_4774) ;  /* 0x0000007000007945 */ /* 0x000fe20003800200 */
[----:B------:R-:W-:Y:S01]  /*37f0*/  IMAD.MOV.U32 R23, RZ, RZ, 0x400000 ;  /* 0x00400000ff177424 */ /* 0x000fe200078e00ff */
[----:B---3--:R-:W-:-:S13]  /*3800*/  ISETP.NE.AND P0, PT, R4, RZ, PT ;  /* 0x000000ff0400720c */ /* 0x008fda0003f05270 */
[----:B------:R-:W-:Y:S05]  /*3810*/  @!P0 BRA `(.L_x_4775) ;  /* 0x00000000000c8947 */ /* 0x000fea0003800000 */
[----:B------:R-:W-:-:S13]  /*3820*/  ISETP.NE.AND P0, PT, R4, 0xff, PT ;  /* 0x000000ff0400780c */ /* 0x000fda0003f05270 */
[----:B------:R-:W-:Y:S01]  /*3830*/  @!P0 MOV R23, 0x7f800001 ;  /* 0x7f80000100178802 */ /* 0x000fe20000000f00 */
[----:B------:R-:W-:-:S07]  /*3840*/  @P0 IMAD.SHL.U32 R23, R4, 0x800000, RZ ;  /* 0x0080000004170824 */ /* 0x000fce00078e00ff */
.L_x_4775:
[----:B------:R-:W-:Y:S05]  /*3850*/  BSYNC.RECONVERGENT B0 ;  /* 0x0000000000007941 */ /* 0x000fea0003800200 */
.L_x_4774:
[----:B------:R-:W0:Y:S01]  /*3860*/  F2I.FTZ.TRUNC.NTZ R23, R23 ;  /* 0x0000001700177305 */ /* 0x000e22000021f100 */
[----:B------:R-:W-:Y:S05]  /*3870*/  BRA `(.L_x_4747) ;  /* 0x00000000000c7947 */ /* 0x000fea0003800000 */
.L_x_4771:
[----:B------:R0:W5:Y:S01]  /*3880*/  LDG.E R23, desc[UR36][R4.64] ;  /* 0x0000002404177981 */ /* 0x000162000c1e1900 */
[----:B------:R-:W-:Y:S05]  /*3890*/  BRA `(.L_x_4747) ;  /* 0x0000000000047947 */ /* 0x000fea0003800000 */
.L_x_4770:
[----:B------:R0:W5:Y:S02]  /*38a0*/  LDG.E R23, desc[UR36][R4.64] ;  /* 0x0000002404177981 */ /* 0x000164000c1e1900 */
.L_x_4747:
[----:B------:R-:W3:Y:S01]  /*38b0*/  LDCU.64 UR4, c[0x0][0x728] ;  /* 0x0000e500ff0477ac */ /* 0x000ee20008000a00 */
[----:B0-----:R-:W-:-:S04]  /*38c0*/  PRMT R0, R18, 0x7773, RZ ;  /* 0x0000777312007816 */ /* 0x001fc800000000ff */
[----:B------:R-:W-:Y:S02]  /*38d0*/  ISETP.GT.AND P0, PT, R0, 0x9, PT ;  /* 0x000000090000780c */ /* 0x000fe40003f04270 */
[----:B---3--:R-:W-:-:S05]  /*38e0*/  IADD3 R4, P1, PT, R16, UR4, RZ ;  /* 0x0000000410047c10 */ /* 0x008fca000ff3e0ff */
        /* <DEDUP_REMOVED lines=12> */
.L_x_4779:
[----:B------:R3:W5:Y:S01]  /*39b0*/  LDG.E.U8 R16, desc[UR36][R4.64] ;  /* 0x0000002404107981 */ /* 0x000762000c1e1100 */
[----:B------:R-:W-:Y:S05]  /*39c0*/  BRA `(.L_x_4781) ;  /* 0x0000000c00307947 */ /* 0x000fea0003800000 */
.L_x_4778:
        /* <DEDUP_REMOVED lines=8> */
.L_x_4783:
[----:B------:R0:W5:Y:S01]  /*3a50*/  LDG.E R16, desc[UR36][R4.64] ;  /* 0x0000002404107981 */ /* 0x000162000c1e1900 */
[----:B------:R-:W-:Y:S05]  /*3a60*/  BRA `(.L_x_4781) ;  /* 0x0000000c00087947 */ /* 0x000fea0003800000 */
.L_x_4782:
[----:B------:R0:W5:Y:S01]  /*3a70*/  LDG.E.S16 R16, desc[UR36][R4.64] ;  /* 0x0000002404107981 */ /* 0x000162000c1e1700 */
[----:B------:R-:W-:Y:S05]  /*3a80*/  BRA `(.L_x_4781) ;  /* 0x0000000c00007947 */ /* 0x000fea0003800000 */
.L_x_4777:
        /* <DEDUP_REMOVED lines=9> */
.L_x_4785:
[----:B------:R-:W3:Y:S02]  /*3b20*/  LDG.E.U16 R4, desc[UR36][R4.64] ;  /* 0x0000002404047981 */ /* 0x000ee4000c1e1500 */
[----:B---3--:R-:W-:-:S06]  /*3b30*/  HADD2.F32 R16, -RZ, R4.H0_H0 ;  /* 0x20000004ff107230 */ /* 0x008fcc0000004100 */
[----:B------:R-:W0:Y:S01]  /*3b40*/  F2I.FTZ.TRUNC.NTZ R16, R16 ;  /* 0x0000001000107305 */ /* 0x000e22000021f100 */
[----:B------:R-:W-:Y:S05]  /*3b50*/  BRA `(.L_x_4781) ;  /* 0x0000000800cc7947 */ /* 0x000fea0003800000 */
.L_x_4784:
        /* <DEDUP_REMOVED lines=9> */
.L_x_4787:
[----:B------:R-:W3:Y:S02]  /*3bf0*/  LDG.E.U16 R4, desc[UR36][R4.64] ;  /* 0x0000002404047981 */ /* 0x000ee4000c1e1500 */
[----:B---3--:R-:W-:-:S06]  /*3c00*/  HADD2.F32 R16, -RZ, R4.H0_H0 ;  /* 0x20000004ff107230 */ /* 0x008fcc0000004100 */
[----:B------:R-:W0:Y:S01]  /*3c10*/  F2I.FTZ.TRUNC.NTZ R16, R16 ;  /* 0x0000001000107305 */ /* 0x000e22000021f100 */
[----:B------:R-:W-:Y:S05]  /*3c20*/  BRA `(.L_x_4781) ;  /* 0x0000000800987947 */ /* 0x000fea0003800000 */
.L_x_4786:
[----:B------:R-:W3:Y:S02]  /*3c30*/  LDG.E.64 R4, desc[UR36][R4.64] ;  /* 0x0000002404047981 */ /* 0x000ee4000c1e1b00 */
[----:B---3--:R0:W3:Y:S02]  /*3c40*/  F2I.F64.TRUNC R16, R4 ;  /* 0x0000000400107311 */ /* 0x0080e4000030d100 */
[----:B0--3--:R-:W-:Y:S05]  /*3c50*/  BRA `(.L_x_4781) ;  /* 0x00000008008c7947 */ /* 0x009fea0003800000 */
.L_x_4776:
        /* <DEDUP_REMOVED lines=12> */
.L_x_4790:
[----:B------:R-:W3:Y:S02]  /*3d20*/  LDG.E.64 R4, desc[UR36][R4.64] ;  /* 0x0000002404047981 */ /* 0x000ee4000c1e1b00 */
[----:B---3--:R0:W3:Y:S02]  /*3d30*/  F2I.F64.TRUNC R16, R4 ;  /* 0x0000000400107311 */ /* 0x0080e4000030d100 */
[----:B0--3--:R-:W-:Y:S05]  /*3d40*/  BRA `(.L_x_4781) ;  /* 0x0000000800507947 */ /* 0x009fea0003800000 */
.L_x_4789:
[----:B------:R-:W-:-:S13]  /*3d50*/  ISETP.NE.AND P0, PT, R0, 0xf, PT ;  /* 0x0000000f0000780c */ /* 0x000fda0003f05270 */
[----:B------:R-:W-:Y:S05]  /*3d60*/  @!P0 BRA `(.L_x_4791) ;  /* 0x0000000000988947 */ /* 0x000fea0003800000 */
[----:B------:R-:W-:-:S13]  /*3d70*/  ISETP.NE.AND P0, PT, R0, 0x17, PT ;  /* 0x000000170000780c */ /* 0x000fda0003f05270 */
[----:B------:R-:W-:Y:S05]  /*3d80*/  @!P0 BRA `(.L_x_4792) ;  /* 0x0000000000588947 */ /* 0x000fea0003800000 */
[----:B------:R-:W-:-:S13]  /*3d90*/  ISETP.NE.AND P0, PT, R0, 0x18, PT ;  /* 0x000000180000780c */ /* 0x000fda0003f05270 */
[----:B------:R-:W-:Y:S05]  /*3da0*/  @P0 BRA `(.L_x_4780) ;  /* 0x0000000400b80947 */ /* 0x000fea0003800000 */
[----:B------:R-:W3:Y:S01]  /*3db0*/  LDG.E.U8 R0, desc[UR36][R4.64] ;  /* 0x0000002404007981 */ /* 0x000ee2000c1e1100 */
[----:B------:R-:W-:Y:S01]  /*3dc0*/  IMAD.MOV.U32 R7, RZ, RZ, 0x1f ;  /* 0x0000001fff077424 */ /* 0x000fe200078e00ff */
[----:B---3--:R-:W-:-:S04]  /*3dd0*/  SHF.L.U32 R0, R0, 0x18, RZ ;  /* 0x0000001800007819 */ /* 0x008fc800000006ff */
        /* <DEDUP_REMOVED lines=15> */
[----:B------:R0:W3:Y:S01]  /*3ed0*/  F2I.FTZ.TRUNC.NTZ R16, R3 ;  /* 0x0000000300107305 */ /* 0x0000e2000021f100 */
[----:B------:R-:W-:Y:S05]  /*3ee0*/  BRA `(.L_x_4781) ;  /* 0x0000000400e87947 */ /* 0x000fea0003800000 */
.L_x_4792:
[----:B------:R-:W3:Y:S02]  /*3ef0*/  LDG.E.U8 R4, desc[UR36][R4.64] ;  /* 0x0000002404047981 */ /* 0x000ee4000c1e1100 */
[C---:B---3--:R-:W-:Y:S02]  /*3f00*/  IMAD.SHL.U32 R3, R4.reuse, 0x2000000, RZ ;  /* 0x0200000004037824 */ /* 0x048fe400078e00ff */
        /* <DEDUP_REMOVED lines=10> */
[----:B------:R0:W3:Y:S01]  /*3fb0*/  F2I.FTZ.TRUNC.NTZ R16, R0 ;  /* 0x0000000000107305 */ /* 0x0000e2000021f100 */
[----:B------:R-:W-:Y:S05]  /*3fc0*/  BRA `(.L_x_4781) ;  /* 0x0000000400b07947 */ /* 0x000fea0003800000 */
.L_x_4791:
[----:B------:R-:W3:Y:S02]  /*3fd0*/  LDG.E.U16 R16, desc[UR36][R4.64] ;  /* 0x0000002404107981 */ /* 0x000ee4000c1e1500 */
[----:B---3--:R-:W-:-:S06]  /*3fe0*/  IMAD.U32 R16, R16, 0x10000, RZ ;  /* 0x0001000010107824 */ /* 0x008fcc00078e00ff */
[----:B------:R-:W0:Y:S01]  /*3ff0*/  F2I.FTZ.TRUNC.NTZ R16, R16 ;  /* 0x0000001000107305 */ /* 0x000e22000021f100 */
[----:B------:R-:W-:Y:S05]  /*4000*/  BRA `(.L_x_4781) ;  /* 0x0000000400a07947 */ /* 0x000fea0003800000 */
.L_x_4788:
        /* <DEDUP_REMOVED lines=10> */
.L_x_4795:
        /* <DEDUP_REMOVED lines=21> */
.L_x_4799:
[----:B------:R-:W-:Y:S05]  /*4200*/  BSYNC.RECONVERGENT B1 ;  /* 0x0000000000017941 */ /* 0x000fea0003800200 */
.L_x_4798:
[----:B------:R-:W-:Y:S02]  /*4210*/  SHF.L.U32 R0, R0, 0x14, RZ ;  /* 0x0000001400007819 */ /* 0x000fe400000006ff */
[----:B------:R-:W-:-:S04]  /*4220*/  LEA R3, R3, 0x3b800000, 0x17 ;  /* 0x3b80000003037811 */ /* 0x000fc800078eb8ff */
[----:B------:R-:W-:-:S07]  /*4230*/  LOP3.LUT R16, R3, R0, R7, 0xfe, !PT ;  /* 0x0000000003107212 */ /* 0x000fce00078efe07 */
.L_x_4797:
[----:B------:R-:W-:Y:S05]  /*4240*/  BSYNC.RECONVERGENT B0 ;  /* 0x0000000000007941 */ /* 0x000fea0003800200 */
.L_x_4796:
[----:B------:R-:W0:Y:S01]  /*4250*/  F2I.FTZ.TRUNC.NTZ R16, R16 ;  /* 0x0000001000107305 */ /* 0x000e22000021f100 */
[----:B------:R-:W-:Y:S05]  /*4260*/  BRA `(.L_x_4781) ;  /* 0x0000000400087947 */ /* 0x000fea0003800000 */
.L_x_4794:
[----:B------:R-:W3:Y:S01]  /*4270*/  LDG.E.U8 R4, desc[UR36][R4.64] ;  /* 0x0000002404047981 */ /* 0x000ee2000c1e1100 */
[----:B------:R-:W-:Y:S01]  /*4280*/  BSSY.RECONVERGENT B0, `(.L_x_4800) ;  /* 0x0000018000007945 */ /* 0x000fe20003800200 */
[----:B------:R-:W-:Y:S01]  /*4290*/  IMAD.MOV.U32 R16, RZ, RZ, RZ ;  /* 0x000000ffff107224 */ /* 0x000fe200078e00ff */
        /* <DEDUP_REMOVED lines=18> */
.L_x_4803:
[----:B------:R-:W-:Y:S05]  /*43c0*/  BSYNC.RECONVERGENT B1 ;  /* 0x0000000000017941 */ /* 0x000fea0003800200 */
.L_x_4802:
[----:B------:R-:W-:Y:S01]  /*43d0*/  IMAD.SHL.U32 R0, R0, 0x200000, RZ ;  /* 0x0020000000007824 */ /* 0x000fe200078e00ff */
[----:B------:R-:W-:-:S04]  /*43e0*/  LEA R3, R3, 0x37800000, 0x17 ;  /* 0x3780000003037811 */ /* 0x000fc800078eb8ff */
[----:B------:R-:W-:-:S07]  /*43f0*/  LOP3.LUT R16, R3, R0, R7, 0xfe, !PT ;  /* 0x0000000003107212 */ /* 0x000fce00078efe07 */
.L_x_4801:
[----:B------:R-:W-:Y:S05]  /*4400*/  BSYNC.RECONVERGENT B0 ;  /* 0x0000000000007941 */ /* 0x000fea0003800200 */
.L_x_4800:
[----:B------:R-:W0:Y:S01]  /*4410*/  F2I.FTZ.TRUNC.NTZ R16, R16 ;  /* 0x0000001000107305 */ /* 0x000e22000021f100 */
[----:B------:R-:W-:Y:S05]  /*4420*/  BRA `(.L_x_4781) ;  /* 0x0000000000987947 */ /* 0x000fea0003800000 */
.L_x_4793:
[----:B------:R-:W-:-:S13]  /*4430*/  ISETP.NE.AND P0, PT, R0, 0x1c, PT ;  /* 0x0000001c0000780c */ /* 0x000fda0003f05270 */
[----:B------:R-:W-:Y:S05]  /*4440*/  @!P0 BRA `(.L_x_4804) ;  /* 0x00000000008c8947 */ /* 0x000fea0003800000 */
[----:B------:R-:W-:-:S13]  /*4450*/  ISETP.NE.AND P0, PT, R0, 0x1d, PT ;  /* 0x0000001d0000780c */ /* 0x000fda0003f05270 */
[----:B------:R-:W-:Y:S05]  /*4460*/  @!P0 BRA `(.L_x_4805) ;  /* 0x00000000007c8947 */ /* 0x000fea0003800000 */
[----:B------:R-:W-:-:S13]  /*4470*/  ISETP.NE.AND P0, PT, R0, 0x2c, PT ;  /* 0x0000002c0000780c */ /* 0x000fda0003f05270 */
[----:B------:R-:W-:Y:S05]  /*4480*/  @!P0 BRA `(.L_x_4806) ;  /* 0x0000000000488947 */ /* 0x000fea0003800000 */
.L_x_4780:
[----:B------:R-:W-:Y:S01]  /*4490*/  MOV R0, 0x0 ;  /* 0x0000000000007802 */ /* 0x000fe20000000f00 */
[----:B------:R-:W0:Y:S01]  /*44a0*/  LDCU.64 UR4, c[0x4][0x118] ;  /* 0x01002300ff0477ac */ /* 0x000e220008000a00 */
[----:B------:R-:W-:Y:S02]  /*44b0*/  HFMA2 R8, -RZ, RZ, 0, 4.64916229248046875e-06 ;  /* 0x0000004eff087431 */ /* 0x000fe400000001ff */
[----:B------:R-:W-:Y:S01]  /*44c0*/  IMAD.MOV.U32 R12, RZ, RZ, 0x1 ;  /* 0x00000001ff0c7424 */ /* 0x000fe200078e00ff */
[----:B------:R3:W1:Y:S01]  /*44d0*/  LDC.64 R14, c[0x4][R0] ;  /* 0x01000000000e7b82 */ /* 0x0006620000000a00 */
[----:B------:R-:W2:Y:S01]  /*44e0*/  LDCU.64 UR6, c[0x4][0x120] ;  /* 0x01002400ff0677ac */ /* 0x000ea20008000a00 */
[----:B------:R-:W-:Y:S01]  /*44f0*/  IMAD.MOV.U32 R13, RZ, RZ, RZ ;  /* 0x000000ffff0d7224 */ /* 0x000fe200078e00ff */
[----:B------:R-:W4:Y:S01]  /*4500*/  LDCU.64 UR8, c[0x4][0x10] ;  /* 0x01000200ff0877ac */ /* 0x000f220008000a00 */
[----:B0-----:R-:W-:Y:S01]  /*4510*/  MOV R4, UR4 ;  /* 0x0000000400047c02 */ /* 0x001fe20008000f00 */
[----:B------:R-:W-:-:S02]  /*4520*/  IMAD.U32 R5, RZ, RZ, UR5 ;  /* 0x00000005ff057e24 */ /* 0x000fc4000f8e00ff */
[----:B--2---:R-:W-:Y:S01]  /*4530*/  IMAD.U32 R6, RZ, RZ, UR6 ;  /* 0x00000006ff067e24 */ /* 0x004fe2000f8e00ff */
[----:B------:R-:W-:Y:S01]  /*4540*/  MOV R7, UR7 ;  /* 0x0000000700077c02 */ /* 0x000fe20008000f00 */
[----:B----4-:R-:W-:Y:S02]  /*4550*/  IMAD.U32 R10, RZ, RZ, UR8 ;  /* 0x00000008ff0a7e24 */ /* 0x010fe4000f8e00ff */
[----:B---3--:R-:W-:-:S07]  /*4560*/  IMAD.U32 R11, RZ, RZ, UR9 ;  /* 0x00000009ff0b7e24 */ /* 0x008fce000f8e00ff */
[----:B------:R-:W-:-:S07]  /*4570*/  LEPC R20, `(.L_x_4807) ;  /* 0x000000001014794e */ /* 0x000fce0000000000 */
[----:B-1---5:R-:W-:Y:S05]  /*4580*/  CALL.ABS.NOINC R14 ;  /* 0x000000000e007343 */ /* 0x022fea0003c00000 */
.L_x_4807:
[----:B------:R-:W-:Y:S01]  /*4590*/  MOV R16, RZ ;  /* 0x000000ff00107202 */ /* 0x000fe20000000f00 */
[----:B------:R-:W-:Y:S06]  /*45a0*/  BRA `(.L_x_4781) ;  /* 0x0000000000387947 */ /* 0x000fec0003800000 */
.L_x_4806:
[----:B------:R-:W3:Y:S01]  /*45b0*/  LDG.E.U8 R4, desc[UR36][R4.64] ;  /* 0x0000002404047981 */ /* 0x000ee2000c1e1100 */
[----:B------:R-:W-:Y:S01]  /*45c0*/  BSSY.RECONVERGENT B0, `(.L_x_4808) ;  /* 0x0000007000007945 */ /* 0x000fe20003800200 */
[----:B------:R-:W-:Y:S01]  /*45d0*/  IMAD.MOV.U32 R16, RZ, RZ, 0x400000 ;  /* 0x00400000ff107424 */ /* 0x000fe200078e00ff */
[----:B---3--:R-:W-:-:S13]  /*45e0*/  ISETP.NE.AND P0, PT, R4, RZ, PT ;  /* 0x000000ff0400720c */ /* 0x008fda0003f05270 */
[----:B------:R-:W-:Y:S05]  /*45f0*/  @!P0 BRA `(.L_x_4809) ;  /* 0x00000000000c8947 */ /* 0x000fea0003800000 */
[----:B------:R-:W-:-:S13]  /*4600*/  ISETP.NE.AND P0, PT, R4, 0xff, PT ;  /* 0x000000ff0400780c */ /* 0x000fda0003f05270 */
[----:B------:R-:W-:Y:S01]  /*4610*/  @!P0 IMAD.MOV.U32 R16, RZ, RZ, 0x7f800001 ;  /* 0x7f800001ff108424 */ /* 0x000fe200078e00ff */
[----:B------:R-:W-:-:S07]  /*4620*/  @P0 SHF.L.U32 R16, R4, 0x17, RZ ;  /* 0x0000001704100819 */ /* 0x000fce00000006ff */
.L_x_4809:
[----:B------:R-:W-:Y:S05]  /*4630*/  BSYNC.RECONVERGENT B0 ;  /* 0x0000000000007941 */ /* 0x000fea0003800200 */
.L_x_4808:
[----:B------:R-:W0:Y:S01]  /*4640*/  F2I.FTZ.TRUNC.NTZ R16, R16 ;  /* 0x0000001000107305 */ /* 0x000e22000021f100 */
[----:B------:R-:W-:Y:S05]  /*4650*/  BRA `(.L_x_4781) ;  /* 0x00000000000c7947 */ /* 0x000fea0003800000 */
.L_x_4805:
[----:B------:R0:W5:Y:S01]  /*4660*/  LDG.E R16, desc[UR36][R4.64] ;  /* 0x0000002404107981 */ /* 0x000162000c1e1900 */
[----:B------:R-:W-:Y:S05]  /*4670*/  BRA `(.L_x_4781) ;  /* 0x0000000000047947 */ /* 0x000fea0003800000 */
.L_x_4804:
[----:B------:R0:W5:Y:S02]  /*4680*/  LDG.E R16, desc[UR36][R4.64] ;  /* 0x0000002404107981 */ /* 0x000164000c1e1900 */
.L_x_4781:
[----:B------:R-:W3:Y:S01]  /*4690*/  LDCU.64 UR4, c[0x0][0x730] ;  /* 0x0000e600ff0477ac */ /* 0x000ee20008000a00 */
[----:B0-----:R-:W-:-:S04]  /*46a0*/  LOP3.LUT R0, R19, 0xff, RZ, 0xc0, !PT ;  /* 0x000000ff13007812 */ /* 0x001fc800078ec0ff */
        /* <DEDUP_REMOVED lines=14> */
.L_x_4813:
[----:B------:R0:W5:Y:S01]  /*4790*/  LDG.E.U8 R17, desc[UR36][R4.64] ;  /* 0x0000002404117981 */ /* 0x000162000c1e1100 */
[----:B------:R-:W-:Y:S05]  /*47a0*/  BRA `(.L_x_4815) ;  /* 0x0000000c00307947 */ /* 0x000fea0003800000 */
.L_x_4812:
        /* <DEDUP_REMOVED lines=8> */
.L_x_4817:
[----:B------:R0:W5:Y:S01]  /*4830*/  LDG.E R17, desc[UR36][R4.64] ;  /* 0x0000002404117981 */ /* 0x000162000c1e1900 */
[----:B------:R-:W-:Y:S05]  /*4840*/  BRA `(.L_x_4815) ;  /* 0x0000000c00087947 */ /* 0x000fea0003800000 */
.L_x_4816:
[----:B------:R0:W5:Y:S01]  /*4850*/  LDG.E.S16 R17, desc[UR36][R4.64] ;  /* 0x0000002404117981 */ /* 0x000162000c1e1700 */
[----:B------:R-:W-:Y:S05]  /*4860*/  BRA `(.L_x_4815) ;  /* 0x0000000c00007947 */ /* 0x000fea0003800000 */
.L_x_4811:
        /* <DEDUP_REMOVED lines=9> */
.L_x_4819:
[----:B------:R-:W3:Y:S02]  /*4900*/  LDG.E.U16 R4, desc[UR36][R4.64] ;  /* 0x0000002404047981 */ /* 0x000ee4000c1e1500 */
[----:B---3--:R-:W-:-:S06]  /*4910*/  HADD2.F32 R17, -RZ, R4.H0_H0 ;  /* 0x20000004ff117230 */ /* 0x008fcc0000004100 */
[----:B------:R-:W0:Y:S01]  /*4920*/  F2I.FTZ.TRUNC.NTZ R17, R17 ;  /* 0x0000001100117305 */ /* 0x000e22000021f100 */
[----:B------:R-:W-:Y:S05]  /*4930*/  BRA `(.L_x_4815) ;  /* 0x0000000800cc7947 */ /* 0x000fea0003800000 */
.L_x_4818:
        /* <DEDUP_REMOVED lines=9> */
.L_x_4821:
[----:B------:R-:W3:Y:S02]  /*49d0*/  LDG.E.U16 R4, desc[UR36][R4.64] ;  /* 0x0000002404047981 */ /* 0x000ee4000c1e1500 */
[----:B---3--:R-:W-:-:S06]  /*49e0*/  HADD2.F32 R17, -RZ, R4.H0_H0 ;  /* 0x20000004ff117230 */ /* 0x008fcc0000004100 */
[----:B------:R-:W0:Y:S01]  /*49f0*/  F2I.FTZ.TRUNC.NTZ R17, R17 ;  /* 0x0000001100117305 */ /* 0x000e22000021f100 */
[----:B------:R-:W-:Y:S05]  /*4a00*/  BRA `(.L_x_4815) ;  /* 0x0000000800987947 */ /* 0x000fea0003800000 */
.L_x_4820:
[----:B------:R-:W3:Y:S02]  /*4a10*/  LDG.E.64 R4, desc[UR36][R4.64] ;  /* 0x0000002404047981 */ /* 0x000ee4000c1e1b00 */
[----:B---3--:R0:W3:Y:S02]  /*4a20*/  F2I.F64.TRUNC R17, R4 ;  /* 0x0000000400117311 */ /* 0x0080e4000030d100 */
[----:B0--3--:R-:W-:Y:S05]  /*4a30*/  BRA `(.L_x_4815) ;  /* 0x00000008008c7947 */ /* 0x009fea0003800000 */
.L_x_4810:
        /* <DEDUP_REMOVED lines=12> */
.L_x_4824:
[----:B------:R-:W3:Y:S02]  /*4b00*/  LDG.E.64 R4, desc[UR36][R4.64] ;  /* 0x0000002404047981 */ /* 0x000ee4000c1e1b00 */
[----:B---3--:R0:W3:Y:S02]  /*4b10*/  F2I.F64.TRUNC R17, R4 ;  /* 0x0000000400117311 */ /* 0x0080e4000030d100 */
[----:B0--3--:R-:W-:Y:S05]  /*4b20*/  BRA `(.L_x_4815) ;  /* 0x0000000800507947 */ /* 0x009fea0003800000 */
.L_x_4823:
[----:B------:R-:W-:-:S13]  /*4b30*/  ISETP.NE.AND P0, PT, R0, 0xf, PT ;  /* 0x0000000f0000780c */ /* 0x000fda0003f05270 */
[----:B------:R-:W-:Y:S05]  /*4b40*/  @!P0 BRA `(.L_x_4825) ;  /* 0x0000000000988947 */ /* 0x000fea0003800000 */
[----:B------:R-:W-:-:S13]  /*4b50*/  ISETP.NE.AND P0, PT, R0, 0x17, PT ;  /* 0x000000170000780c */ /* 0x000fda0003f05270 */
[----:B------:R-:W-:Y:S05]  /*4b60*/  @!P0 BRA `(.L_x_4826) ;  /* 0x0000000000588947 */ /* 0x000fea0003800000 */
[----:B------:R-:W-:-:S13]  /*4b70*/  ISETP.NE.AND P0, PT, R0, 0x18, PT ;  /* 0x000000180000780c */ /* 0x000fda0003f05270 */
[----:B------:R-:W-:Y:S05]  /*4b80*/  @P0 BRA `(.L_x_4814) ;  /* 0x0000000400b80947 */ /* 0x000fea0003800000 */
[----:B------:R-:W3:Y:S01]  /*4b90*/  LDG.E.U8 R0, desc[UR36][R4.64] ;  /* 0x0000002404007981 */ /* 0x000ee2000c1e1100 */
[----:B------:R-:W-:Y:S02]  /*4ba0*/  HFMA2 R7, -RZ, RZ, 0, 1.847743988037109375e-06 ;  /* 0x0000001fff077431 */ /* 0x000fe400000001ff */
[----:B---3--:R-:W-:-:S05]  /*4bb0*/  IMAD.SHL.U32 R0, R0, 0x1000000, RZ ;  /* 0x0100000000007824 */ /* 0x008fca00078e00ff */
        /* <DEDUP_REMOVED lines=17> */
.L_x_4826:
[----:B------:R-:W3:Y:S02]  /*4cd0*/  LDG.E.U8 R4, desc[UR36][R4.64] ;  /* 0x0000002404047981 */ /* 0x000ee4000c1e1100 */
[C---:B---3--:R-:W-:Y:S01]  /*4ce0*/  SHF.L.U32 R3, R4.reuse, 0x19, RZ ;  /* 0x0000001904037819 */ /* 0x048fe200000006ff */
        /* <DEDUP_REMOVED lines=12> */
.L_x_4825:
[----:B------:R-:W3:Y:S02]  /*4db0*/  LDG.E.U16 R17, desc[UR36][R4.64] ;  /* 0x0000002404117981 */ /* 0x000ee4000c1e1500 */
[----:B---3--:R-:W-:-:S06]  /*4dc0*/  SHF.L.U32 R17, R17, 0x10, RZ ;  /* 0x0000001011117819 */ /* 0x008fcc00000006ff */
[----:B------:R-:W0:Y:S01]  /*4dd0*/  F2I.FTZ.TRUNC.NTZ R17, R17 ;  /* 0x0000001100117305 */ /* 0x000e22000021f100 */
[----:B------:R-:W-:Y:S05]  /*4de0*/  BRA `(.L_x_4815) ;  /* 0x0000000400a07947 */ /* 0x000fea0003800000 */
.L_x_4822:
        /* <DEDUP_REMOVED lines=10> */
.L_x_4829:
        /* <DEDUP_REMOVED lines=21> */
.L_x_4833:
[----:B------:R-:W-:Y:S05]  /*4fe0*/  BSYNC.RECONVERGENT B1 ;  /* 0x0000000000017941 */ /* 0x000fea0003800200 */
.L_x_4832:
[----:B------:R-:W-:Y:S01]  /*4ff0*/  IMAD.SHL.U32 R0, R0, 0x100000, RZ ;  /* 0x0010000000007824 */ /* 0x000fe200078e00ff */
[----:B------:R-:W-:-:S04]  /*5000*/  LEA R3, R3, 0x3b800000, 0x17 ;  /* 0x3b80000003037811 */ /* 0x000fc800078eb8ff */
[----:B------:R-:W-:-:S07]  /*5010*/  LOP3.LUT R17, R3, R0, R17, 0xfe, !PT ;  /* 0x0000000003117212 */ /* 0x000fce00078efe11 */
.L_x_4831:
[----:B------:R-:W-:Y:S05]  /*5020*/  BSYNC.RECONVERGENT B0 ;  /* 0x0000000000007941 */ /* 0x000fea0003800200 */
.L_x_4830:
[----:B------:R-:W3:Y:S01]  /*5030*/  F2I.FTZ.TRUNC.NTZ R17, R17 ;  /* 0x0000001100117305 */ /* 0x000ee2000021f100 */
[----:B------:R-:W-:Y:S05]  /*5040*/  BRA `(.L_x_4815) ;  /* 0x0000000400087947 */ /* 0x000fea0003800000 */
.L_x_4828:
[----:B------:R-:W3:Y:S01]  /*5050*/  LDG.E.U8 R4, desc[UR36][R4.64] ;  /* 0x0000002404047981 */ /* 0x000ee2000c1e1100 */
[----:B------:R-:W-:Y:S01]  /*5060*/  BSSY.RECONVERGENT B0, `(.L_x_4834) ;  /* 0x0000018000007945 */ /* 0x000fe20003800200 */
[----:B------:R-:W-:Y:S02]  /*5070*/  MOV R17, RZ ;  /* 0x000000ff00117202 */ /* 0x000fe40000000f00 */
        /* <DEDUP_REMOVED lines=18> */
.L_x_4837:
[----:B------:R-:W-:Y:S05]  /*51a0*/  BSYNC.RECONVERGENT B1 ;  /* 0x0000000000017941 */ /* 0x000fea0003800200 */
.L_x_4836:
[----:B------:R-:W-:Y:S01]  /*51b0*/  IMAD.SHL.U32 R0, R0, 0x200000, RZ ;  /* 0x0020000000007824 */ /* 0x000fe200078e00ff */
[----:B------:R-:W-:-:S04]  /*51c0*/  LEA R3, R3, 0x37800000, 0x17 ;  /* 0x3780000003037811 */ /* 0x000fc800078eb8ff */
[----:B------:R-:W-:-:S07]  /*51d0*/  LOP3.LUT R17, R3, R0, R17, 0xfe, !PT ;  /* 0x0000000003117212 */ /* 0x000fce00078efe11 */
.L_x_4835:
[----:B------:R-:W-:Y:S05]  /*51e0*/  BSYNC.RECONVERGENT B0 ;  /* 0x0000000000007941 */ /* 0x000fea0003800200 */
.L_x_4834:
[----:B------:R-:W0:Y:S01]  /*51f0*/  F2I.FTZ.TRUNC.NTZ R17, R17 ;  /* 0x0000001100117305 */ /* 0x000e22000021f100 */
[----:B------:R-:W-:Y:S05]  /*5200*/  BRA `(.L_x_4815) ;  /* 0x0000000000987947 */ /* 0x000fea0003800000 */
.L_x_4827:
[----:B------:R-:W-:-:S13]  /*5210*/  ISETP.NE.AND P0, PT, R0, 0x1c, PT ;  /* 0x0000001c0000780c */ /* 0x000fda0003f05270 */
[----:B------:R-:W-:Y:S05]  /*5220*/  @!P0 BRA `(.L_x_4838) ;  /* 0x00000000008c8947 */ /* 0x000fea0003800000 */
[----:B------:R-:W-:-:S13]  /*5230*/  ISETP.NE.AND P0, PT, R0, 0x1d, PT ;  /* 0x0000001d0000780c */ /* 0x000fda0003f05270 */
[----:B------:R-:W-:Y:S05]  /*5240*/  @!P0 BRA `(.L_x_4839) ;  /* 0x00000000007c8947 */ /* 0x000fea0003800000 */
[----:B------:R-:W-:-:S13]  /*5250*/  ISETP.NE.AND P0, PT, R0, 0x2c, PT ;  /* 0x0000002c0000780c */ /* 0x000fda0003f05270 */
[----:B------:R-:W-:Y:S05]  /*5260*/  @!P0 BRA `(.L_x_4840) ;  /* 0x0000000000488947 */ /* 0x000fea0003800000 */
.L_x_4814:
[----:B------:R-:W-:Y:S01]  /*5270*/  MOV R0, 0x0 ;  /* 0x0000000000007802 */ /* 0x000fe20000000f00 */
[----:B------:R-:W0:Y:S01]  /*5280*/  LDCU.64 UR4, c[0x4][0x118] ;  /* 0x01002300ff0477ac */ /* 0x000e220008000a00 */
[----:B------:R-:W-:Y:S02]  /*5290*/  HFMA2 R12, -RZ, RZ, 0, 5.9604644775390625e-08 ;  /* 0x00000001ff0c7431 */ /* 0x000fe400000001ff */
[----:B------:R-:W-:Y:S01]  /*52a0*/  IMAD.MOV.U32 R8, RZ, RZ, 0x4e ;  /* 0x0000004eff087424 */ /* 0x000fe200078e00ff */
[----:B------:R3:W1:Y:S01]  /*52b0*/  LDC.64 R14, c[0x4][R0] ;  /* 0x01000000000e7b82 */ /* 0x0006620000000a00 */
[----:B------:R-:W2:Y:S01]  /*52c0*/  LDCU.64 UR6, c[0x4][0x120] ;  /* 0x01002400ff0677ac */ /* 0x000ea20008000a00 */
[----:B------:R-:W-:Y:S01]  /*52d0*/  IMAD.MOV.U32 R13, RZ, RZ, RZ ;  /* 0x000000ffff0d7224 */ /* 0x000fe200078e00ff */
[----:B------:R-:W4:Y:S01]  /*52e0*/  LDCU.64 UR8, c[0x4][0x10] ;  /* 0x01000200ff0877ac */ /* 0x000f220008000a00 */
[----:B0-----:R-:W-:Y:S01]  /*52f0*/  IMAD.U32 R4, RZ, RZ, UR4 ;  /* 0x00000004ff047e24 */ /* 0x001fe2000f8e00ff */
[----:B------:R-:W-:Y:S01]  /*5300*/  MOV R5, UR5 ;  /* 0x0000000500057c02 */ /* 0x000fe20008000f00 */
[----:B--2---:R-:W-:-:S02]  /*5310*/  IMAD.U32 R6, RZ, RZ, UR6 ;  /* 0x00000006ff067e24 */ /* 0x004fc4000f8e00ff */
[----:B------:R-:W-:Y:S01]  /*5320*/  IMAD.U32 R7, RZ, RZ, UR7 ;  /* 0x00000007ff077e24 */ /* 0x000fe2000f8e00ff */
[----:B----4-:R-:W-:Y:S01]  /*5330*/  MOV R10, UR8 ;  /* 0x00000008000a7c02 */ /* 0x010fe20008000f00 */
[----:B---3--:R-:W-:-:S07]  /*5340*/  IMAD.U32 R11, RZ, RZ, UR9 ;  /* 0x00000009ff0b7e24 */ /* 0x008fce000f8e00ff */
[----:B------:R-:W-:-:S07]  /*5350*/  LEPC R20, `(.L_x_4841) ;  /* 0x000000001014794e */ /* 0x000fce0000000000 */
[----:B-1---5:R-:W-:Y:S05]  /*5360*/  CALL.ABS.NOINC R14 ;  /* 0x000000000e007343 */ /* 0x022fea0003c00000 */
.L_x_4841:
[----:B------:R-:W-:Y:S01]  /*5370*/  IMAD.MOV.U32 R17, RZ, RZ, RZ ;  /* 0x000000ffff117224 */ /* 0x000fe200078e00ff */
[----:B------:R-:W-:Y:S06]  /*5380*/  BRA `(.L_x_4815) ;  /* 0x0000000000387947 */ /* 0x000fec0003800000 */
.L_x_4840:
[----:B------:R-:W3:Y:S01]  /*5390*/  LDG.E.U8 R4, desc[UR36][R4.64] ;  /* 0x0000002404047981 */ /* 0x000ee2000c1e1100 */
[----:B------:R-:W-:Y:S01]  /*53a0*/  BSSY.RECONVERGENT B0, `(.L_x_4842) ;  /* 0x0000007000007945 */ /* 0x000fe20003800200 */
[----:B------:R-:W-:Y:S02]  /*53b0*/  MOV R17, 0x400000 ;  /* 0x0040000000117802 */ /* 0x000fe40000000f00 */
[----:B---3--:R-:W-:-:S13]  /*53c0*/  ISETP.NE.AND P0, PT, R4, RZ, PT ;  /* 0x000000ff0400720c */ /* 0x008fda0003f05270 */
[----:B------:R-:W-:Y:S05]  /*53d0*/  @!P0 BRA `(.L_x_4843) ;  /* 0x00000000000c8947 */ /* 0x000fea0003800000 */
[----:B------:R-:W-:-:S13]  /*53e0*/  ISETP.NE.AND P0, PT, R4, 0xff, PT ;  /* 0x000000ff0400780c */ /* 0x000fda0003f05270 */
[----:B------:R-:W-:Y:S02]  /*53f0*/  @!P0 IMAD.MOV.U32 R17, RZ, RZ, 0x7f800001 ;  /* 0x7f800001ff118424 */ /* 0x000fe400078e00ff */
[----:B------:R-:W-:-:S07]  /*5400*/  @P0 IMAD.SHL.U32 R17, R4, 0x800000, RZ ;  /* 0x0080000004110824 */ /* 0x000fce00078e00ff */
.L_x_4843:
[----:B------:R-:W-:Y:S05]  /*5410*/  BSYNC.RECONVERGENT B0 ;  /* 0x0000000000007941 */ /* 0x000fea0003800200 */
.L_x_4842:
[----:B------:R-:W0:Y:S01]  /*5420*/  F2I.FTZ.TRUNC.NTZ R17, R17 ;  /* 0x0000001100117305 */ /* 0x000e22000021f100 */
[----:B------:R-:W-:Y:S05]  /*5430*/  BRA `(.L_x_4815) ;  /* 0x00000000000c7947 */ /* 0x000fea0003800000 */
.L_x_4839:
[----:B------:R0:W5:Y:S01]  /*5440*/  LDG.E R17, desc[UR36][R4.64] ;  /* 0x0000002404117981 */ /* 0x000162000c1e1900 */
[----:B------:R-:W-:Y:S05]  /*5450*/  BRA `(.L_x_4815) ;  /* 0x0000000000047947 */ /* 0x000fea0003800000 */
.L_x_4838:
[----:B------:R0:W5:Y:S02]  /*5460*/  LDG.E R17, desc[UR36][R4.64] ;  /* 0x0000002404117981 */ /* 0x000164000c1e1900 */
.L_x_4815:
[----:B------:R-:W0:Y:S01]  /*5470*/  LDCU.64 UR6, c[0x0][0x738] ;  /* 0x0000e700ff0677ac */ /* 0x000e220008000a00 */
[----:B------:R-:W-:-:S04]  /*5480*/  UPRMT UR4, UR40, 0x9910, URZ ;  /* 0x0000991028047896 */ /* 0x000fc800080000ff */
[----:B------:R-:W-:Y:S01]  /*5490*/  UISETP.GT.AND UP0, UPT, UR4, 0x9, UPT ;  /* 0x000000090400788c */ /* 0x000fe2000bf04270 */
[----:B0-----:R-:W-:-:S04]  /*54a0*/  IADD3 R4, P0, PT, R22, UR6, RZ ;  /* 0x0000000616047c10 */ /* 0x001fc8000ff1e0ff */
        /* <DEDUP_REMOVED lines=10> */
[----:B------:R0:W5:Y:S01]  /*5550*/  LDG.E.S8 R22, desc[UR36][R4.64] ;  /* 0x0000002404167981 */ /* 0x000162000c1e1300 */
[----:B------:R-:W-:Y:S05]  /*5560*/  BRA `(.L_x_4849) ;  /* 0x0000000c00387947 */ /* 0x000fea0003800000 */
.L_x_4847:
[----:B------:R0:W5:Y:S01]  /*5570*/  LDG.E.U8 R22, desc[UR36][R4.64] ;  /* 0x0000002404167981 */ /* 0x000162000c1e1100 */
[----:B------:R-:W-:Y:S05]  /*5580*/  BRA `(.L_x_4849) ;  /* 0x0000000c00307947 */ /* 0x000fea0003800000 */
.L_x_4846:
[----:B------:R-:W-:-:S09]  /*5590*/  UISETP.NE.AND UP0, UPT, UR4, 0x2, UPT ;  /* 0x000000020400788c */ /* 0x000fd2000bf05270 */
[----:B------:R-:W-:Y:S05]  /*55a0*/  BRA.U !UP0, `(.L_x_4850) ;  /* 0x0000000108207547 */ /* 0x000fea000b800000 */
[----:B------:R-:W-:-:S09]  /*55b0*/  UISETP.NE.AND UP0, UPT, UR4, 0x3, UPT ;  /* 0x000000030400788c */ /* 0x000fd2000bf05270 */
[----:B------:R-:W-:Y:S05]  /*55c0*/  BRA.U !UP0, `(.L_x_4851) ;  /* 0x0000000108107547 */ /* 0x000fea000b800000 */
[----:B------:R-:W-:-:S09]  /*55d0*/  UISETP.NE.AND UP0, UPT, UR4, 0x4, UPT ;  /* 0x000000040400788c */ /* 0x000fd2000bf05270 */
[----:B------:R-:W-:Y:S05]  /*55e0*/  BRA.U UP0, `(.L_x_4848) ;  /* 0x0000000900987547 */ /* 0x000fea000b800000 */
[----:B------:R0:W5:Y:S01]  /*55f0*/  LDG.E R22, desc[UR36][R4.64] ;  /* 0x0000002404167981 */ /* 0x000162000c1e1900 */
[----:B------:R-:W-:Y:S05]  /*5600*/  BRA `(.L_x_4849) ;  /* 0x0000000c00107947 */ /* 0x000fea0003800000 */
.L_x_4851:
[----:B------:R0:W5:Y:S01]  /*5610*/  LDG.E R22, desc[UR36][R4.64] ;  /* 0x0000002404167981 */ /* 0x000162000c1e1900 */
[----:B------:R-:W-:Y:S05]  /*5620*/  BRA `(.L_x_4849) ;  /* 0x0000000c00087947 */ /* 0x000fea0003800000 */
.L_x_4850:
[----:B------:R0:W5:Y:S01]  /*5630*/  LDG.E.S16 R22, desc[UR36][R4.64] ;  /* 0x0000002404167981 */ /* 0x000162000c1e1700 */
[----:B------:R-:W-:Y:S05]  /*5640*/  BRA `(.L_x_4849) ;  /* 0x0000000c00007947 */ /* 0x000fea0003800000 */
.L_x_4845:
[----:B------:R-:W-:-:S09]  /*5650*/  UISETP.GT.AND UP0, UPT, UR4, 0x6, UPT ;  /* 0x000000060400788c */ /* 0x000fd2000bf04270 */
[----:B------:R-:W-:Y:S05]  /*5660*/  BRA.U UP0, `(.L_x_4852) ;  /* 0x00000001002c7547 */ /* 0x000fea000b800000 */
[----:B------:R-:W-:-:S09]  /*5670*/  UISETP.NE.AND UP0, UPT, UR4, 0x5, UPT ;  /* 0x000000050400788c */ /* 0x000fd2000bf05270 */
[----:B------:R-:W-:Y:S05]  /*5680*/  BRA.U !UP0, `(.L_x_4853) ;  /* 0x0000000108147547 */ /* 0x000fea000b800000 */
[----:B------:R-:W-:-:S09]  /*5690*/  UISETP.NE.AND UP0, UPT, UR4, 0x6, UPT ;  /* 0x000000060400788c */ /* 0x000fd2000bf05270 */
[----:B------:R-:W-:Y:S05]  /*56a0*/  BRA.U UP0, `(.L_x_4848) ;  /* 0x0000000900687547 */ /* 0x000fea000b800000 */
[----:B------:R-:W2:Y:S02]  /*56b0*/  LDG.E R4, desc[UR36][R4.64] ;  /* 0x0000002404047981 */ /* 0x000ea4000c1e1900 */
[----:B--2---:R0:W2:Y:S01]  /*56c0*/  F2I.FTZ.TRUNC.NTZ R22, R4 ;  /* 0x0000000400167305 */ /* 0x0040a2000021f100 */
[----:B------:R-:W-:Y:S05]  /*56d0*/  BRA `(.L_x_4849) ;  /* 0x0000000800dc7947 */ /* 0x000fea0003800000 */
.L_x_4853:
[----:B------:R-:W2:Y:S02]  /*56e0*/  LDG.E.U16 R4, desc[UR36][R4.64] ;  /* 0x0000002404047981 */ /* 0x000ea4000c1e1500 */
[----:B--2---:R-:W-:-:S06]  /*56f0*/  HADD2.F32 R22, -RZ, R4.H0_H0 ;  /* 0x20000004ff167230 */ /* 0x004fcc0000004100 */
[----:B------:R-:W0:Y:S01]  /*5700*/  F2I.FTZ.TRUNC.NTZ R22, R22 ;  /* 0x0000001600167305 */ /* 0x000e22000021f100 */
[----:B------:R-:W-:Y:S05]  /*5710*/  BRA `(.L_x_4849) ;  /* 0x0000000800cc7947 */ /* 0x000fea0003800000 */
.L_x_4852:
[----:B------:R-:W-:-:S09]  /*5720*/  UISETP.NE.AND UP0, UPT, UR4, 0x7, UPT ;  /* 0x000000070400788c */ /* 0x000fd2000bf05270 */
[----:B------:R-:W-:Y:S05]  /*5730*/  BRA.U !UP0, `(.L_x_4854) ;  /* 0x00000001082c7547 */ /* 0x000fea000b800000 */
[----:B------:R-:W-:-:S09]  /*5740*/  UISETP.NE.AND UP0, UPT, UR4, 0x8, UPT ;  /* 0x000000080400788c */ /* 0x000fd2000bf05270 */
[----:B------:R-:W-:Y:S05]  /*5750*/  BRA.U !UP0, `(.L_x_4855) ;  /* 0x0000000108147547 */ /* 0x000fea000b800000 */
[----:B------:R-:W-:-:S09]  /*5760*/  UISETP.NE.AND UP0, UPT, UR4, 0x9, UPT ;  /* 0x000000090400788c */ /* 0x000fd2000bf05270 */
[----:B------:R-:W-:Y:S05]  /*5770*/  BRA.U UP0, `(.L_x_4848) ;  /* 0x0000000900347547 */ /* 0x000fea000b800000 */
[----:B------:R-:W2:Y:S02]  /*5780*/  LDG.E R4, desc[UR36][R4.64] ;  /* 0x0000002404047981 */ /* 0x000ea4000c1e1900 */
[----:B--2---:R0:W2:Y:S01]  /*5790*/  F2I.FTZ.TRUNC.NTZ R22, R4 ;  /* 0x0000000400167305 */ /* 0x0040a2000021f100 */
[----:B------:R-:W-:Y:S05]  /*57a0*/  BRA `(.L_x_4849) ;  /* 0x0000000800a87947 */ /* 0x000fea0003800000 */
.L_x_4855:
[----:B------:R-:W2:Y:S02]  /*57b0*/  LDG.E.U16 R4, desc[UR36][R4.64] ;  /* 0x0000002404047981 */ /* 0x000ea4000c1e1500 */
[----:B--2---:R-:W-:-:S06]  /*57c0*/  HADD2.F32 R22, -RZ, R4.H0_H0 ;  /* 0x20000004ff167230 */ /* 0x004fcc0000004100 */
[----:B------:R-:W0:Y:S01]  /*57d0*/  F2I.FTZ.TRUNC.NTZ R22, R22 ;  /* 0x0000001600167305 */ /* 0x000e22000021f100 */
[----:B------:R-:W-:Y:S05]  /*57e0*/  BRA `(.L_x_4849) ;  /* 0x0000000800987947 */ /* 0x000fea0003800000 */
.L_x_4854:
[----:B------:R-:W2:Y:S02]  /*57f0*/  LDG.E.64 R4, desc[UR36][R4.64] ;  /* 0x0000002404047981 */ /* 0x000ea4000c1e1b00 */
[----:B--2---:R0:W2:Y:S02]  /*5800*/  F2I.F64.TRUNC R22, R4 ;  /* 0x0000000400167311 */ /* 0x0040a4000030d100 */
[----:B0-2---:R-:W-:Y:S05]  /*5810*/  BRA `(.L_x_4849) ;  /* 0x00000008008c7947 */ /* 0x005fea0003800000 */
.L_x_4844:
        /* <DEDUP_REMOVED lines=8> */
[----:B------:R-:W2:Y:S02]  /*58a0*/  LDG.E.U8 R4, desc[UR36][R4.64] ;  /* 0x0000002404047981 */ /* 0x000ea4000c1e1100 */
[----:B--2---:R-:W-:-:S04]  /*58b0*/  ISETP.NE.AND P0, PT, R4, RZ, PT ;  /* 0x000000ff0400720c */ /* 0x004fc80003f05270 */
[----:B------:R-:W-:Y:S01]  /*58c0*/  SEL R22, RZ, 0x1, !P0 ;  /* 0x00000001ff167807 */ /* 0x000fe20004000000 */
[----:B------:R-:W-:Y:S08]  /*58d0*/  BRA `(.L_x_4849) ;  /* 0x00000008005c7947 */ /* 0x000ff00003800000 */
.L_x_4858:
[----:B------:R-:W2:Y:S02]  /*58e0*/  LDG.E.64 R4, desc[UR36][R4.64] ;  /* 0x0000002404047981 */ /* 0x000ea4000c1e1b00 */
[----:B--2---:R0:W2:Y:S02]  /*58f0*/  F2I.F64.TRUNC R22, R4 ;  /* 0x0000000400167311 */ /* 0x0040a4000030d100 */
[----:B0-2---:R-:W-:Y:S05]  /*5900*/  BRA `(.L_x_4849) ;  /* 0x0000000800507947 */ /* 0x005fea0003800000 */
.L_x_4857:
        /* <DEDUP_REMOVED lines=24> */
[----:B------:R0:W2:Y:S01]  /*5a90*/  F2I.FTZ.TRUNC.NTZ R22, R3 ;  /* 0x0000000300167305 */ /* 0x0000a2000021f100 */
[----:B------:R-:W-:Y:S05]  /*5aa0*/  BRA `(.L_x_4849) ;  /* 0x0000000400e87947 */ /* 0x000fea0003800000 */
.L_x_4860:
        /* <DEDUP_REMOVED lines=12> */
[----:B------:R0:W2:Y:S01]  /*5b70*/  F2I.FTZ.TRUNC.NTZ R22, R0 ;  /* 0x0000000000167305 */ /* 0x0000a2000021f100 */
[----:B------:R-:W-:Y:S05]  /*5b80*/  BRA `(.L_x_4849) ;  /* 0x0000000400b07947 */ /* 0x000fea0003800000 */
.L_x_4859:
[----:B------:R-:W2:Y:S02]  /*5b90*/  LDG.E.U16 R22, desc[UR36][R4.64] ;  /* 0x0000002404167981 */ /* 0x000ea4000c1e1500 */
[----:B--2---:R-:W-:-:S06]  /*5ba0*/  IMAD.U32 R22, R22, 0x10000, RZ ;  /* 0x0001000016167824 */ /* 0x004fcc00078e00ff */
[----:B------:R-:W0:Y:S01]  /*5bb0*/  F2I.FTZ.TRUNC.NTZ R22, R22 ;  /* 0x0000001600167305 */ /* 0x000e22000021f100 */
[----:B------:R-:W-:Y:S05]  /*5bc0*/  BRA `(.L_x_4849) ;  /* 0x0000000400a07947 */ /* 0x000fea0003800000 */
.L_x_4856:
        /* <DEDUP_REMOVED lines=9> */
[----:B------:R-:W-:Y:S05]  /*5c60*/  BRA `(.L_x_4849) ;  /* 0x0000000400787947 */ /* 0x000fea0003800000 */
.L_x_4863:
        /* <DEDUP_REMOVED lines=21> */
.L_x_4867:
[----:B------:R-:W-:Y:S05]  /*5dc0*/  BSYNC.RECONVERGENT B1 ;  /* 0x0000000000017941 */ /* 0x000fea0003800200 */
.L_x_4866:
[----:B------:R-:W-:Y:S01]  /*5dd0*/  IMAD.SHL.U32 R0, R0, 0x100000, RZ ;  /* 0x0010000000007824 */ /* 0x000fe200078e00ff */
[----:B------:R-:W-:-:S04]  /*5de0*/  LEA R3, R3, 0x3b800000, 0x17 ;  /* 0x3b80000003037811 */ /* 0x000fc800078eb8ff */
[----:B------:R-:W-:-:S07]  /*5df0*/  LOP3.LUT R22, R3, R0, R7, 0xfe, !PT ;  /* 0x0000000003167212 */ /* 0x000fce00078efe07 */
.L_x_4865:
[----:B------:R-:W-:Y:S05]  /*5e00*/  BSYNC.RECONVERGENT B0 ;  /* 0x0000000000007941 */ /* 0x000fea0003800200 */
.L_x_4864:
[----:B------:R-:W0:Y:S01]  /*5e10*/  F2I.FTZ.TRUNC.NTZ R22, R22 ;  /* 0x0000001600167305 */ /* 0x000e22000021f100 */
[----:B------:R-:W-:Y:S05]  /*5e20*/  BRA `(.L_x_4849) ;  /* 0x0000000400087947 */ /* 0x000fea0003800000 */
.L_x_4862:
        /* <DEDUP_REMOVED lines=21> */
.L_x_4871:
[----:B------:R-:W-:Y:S05]  /*5f80*/  BSYNC.RECONVERGENT B1 ;  /* 0x0000000000017941 */ /* 0x000fea0003800200 */
.L_x_4870:
[----:B------:R-:W-:Y:S02]  /*5f90*/  SHF.L.U32 R0, R0, 0x15, RZ ;  /* 0x0000001500007819 */ /* 0x000fe400000006ff */
[----:B------:R-:W-:-:S04]  /*5fa0*/  LEA R3, R3, 0x37800000, 0x17 ;  /* 0x3780000003037811 */ /* 0x000fc800078eb8ff */
[----:B------:R-:W-:-:S07]  /*5fb0*/  LOP3.LUT R22, R3, R0, R7, 0xfe, !PT ;  /* 0x0000000003167212 */ /* 0x000fce00078efe07 */
.L_x_4869:
[----:B------:R-:W-:Y:S05]  /*5fc0*/  BSYNC.RECONVERGENT B0 ;  /* 0x0000000000007941 */ /* 0x000fea0003800200 */
.L_x_4868:
[----:B------:R-:W0:Y:S01]  /*5fd0*/  F2I.FTZ.TRUNC.NTZ R22, R22 ;  /* 0x0000001600167305 */ /* 0x000e22000021f100 */
[----:B------:R-:W-:Y:S05]  /*5fe0*/  BRA `(.L_x_4849) ;  /* 0x0000000000987947 */ /* 0x000fea0003800000 */
.L_x_4861:
[----:B------:R-:W-:-:S09]  /*5ff0*/  UISETP.NE.AND UP0, UPT, UR4, 0x1c, UPT ;  /* 0x0000001c0400788c */ /* 0x000fd2000bf05270 */
[----:B------:R-:W-:Y:S05]  /*6000*/  BRA.U !UP0, `(.L_x_4872) ;  /* 0x00000001088c7547 */ /* 0x000fea000b800000 */
[----:B------:R-:W-:-:S09]  /*6010*/  UISETP.NE.AND UP0, UPT, UR4, 0x1d, UPT ;  /* 0x0000001d0400788c */ /* 0x000fd2000bf05270 */
[----:B------:R-:W-:Y:S05]  /*6020*/  BRA.U !UP0, `(.L_x_4873) ;  /* 0x00000001087c7547 */ /* 0x000fea000b800000 */
[----:B------:R-:W-:-:S09]  /*6030*/  UISETP.NE.AND UP0, UPT, UR4, 0x2c, UPT ;  /* 0x0000002c0400788c */ /* 0x000fd2000bf05270 */
[----:B------:R-:W-:Y:S05]  /*6040*/  BRA.U !UP0, `(.L_x_4874) ;  /* 0x0000000108487547 */ /* 0x000fea000b800000 */
.L_x_4848:
[----:B------:R-:W-:Y:S01]  /*6050*/  MOV R0, 0x0 ;  /* 0x0000000000007802 */ /* 0x000fe20000000f00 */
[----:B------:R-:W0:Y:S01]  /*6060*/  LDCU.64 UR4, c[0x4][0x118] ;  /* 0x01002300ff0477ac */ /* 0x000e220008000a00 */
[----:B------:R-:W-:Y:S02]  /*6070*/  HFMA2 R13, -RZ, RZ, 0, 0 ;  /* 0x00000000ff0d7431 */ /* 0x000fe400000001ff */
[----:B------:R-:W-:Y:S01]  /*6080*/  IMAD.MOV.U32 R8, RZ, RZ, 0x4e ;  /* 0x0000004eff087424 */ /* 0x000fe200078e00ff */
[----:B------:R0:W1:Y:S01]  /*6090*/  LDC.64 R14, c[0x4][R0] ;  /* 0x01000000000e7b82 */ /* 0x0000620000000a00 */
[----:B------:R-:W2:Y:S01]  /*60a0*/  LDCU.64 UR6, c[0x4][0x120] ;  /* 0x01002400ff0677ac */ /* 0x000ea20008000a00 */
[----:B------:R-:W-:Y:S01]  /*60b0*/  IMAD.MOV.U32 R12, RZ, RZ, 0x1 ;  /* 0x00000001ff0c7424 */ /* 0x000fe200078e00ff */
[----:B------:R-:W3:Y:S01]  /*60c0*/  LDCU.64 UR8, c[0x4][0x10] ;  /* 0x01000200ff0877ac */ /* 0x000ee20008000a00 */
[----:B0-----:R-:W-:Y:S02]  /*60d0*/  IMAD.U32 R4, RZ, RZ, UR4 ;  /* 0x00000004ff047e24 */ /* 0x001fe4000f8e00ff */
[----:B------:R-:W-:Y:S01]  /*60e0*/  IMAD.U32 R5, RZ, RZ, UR5 ;  /* 0x00000005ff057e24 */ /* 0x000fe2000f8e00ff */
[----:B--2---:R-:W-:Y:S01]  /*60f0*/  MOV R6, UR6 ;  /* 0x0000000600067c02 */ /* 0x004fe20008000f00 */
[----:B------:R-:W-:-:S02]  /*6100*/  IMAD.U32 R7, RZ, RZ, UR7 ;  /* 0x00000007ff077e24 */ /* 0x000fc4000f8e00ff */
[----:B---3--:R-:W-:Y:S01]  /*6110*/  IMAD.U32 R10, RZ, RZ, UR8 ;  /* 0x00000008ff0a7e24 */ /* 0x008fe2000f8e00ff */
[----:B------:R-:W-:-:S07]  /*6120*/  MOV R11, UR9 ;  /* 0x00000009000b7c02 */ /* 0x000fce0008000f00 */
[----:B------:R-:W-:-:S07]  /*6130*/  LEPC R20, `(.L_x_4875) ;  /* 0x000000001014794e */ /* 0x000fce0000000000 */
[----:B-1--45:R-:W-:Y:S05]  /*6140*/  CALL.ABS.NOINC R14 ;  /* 0x000000000e007343 */ /* 0x032fea0003c00000 */
.L_x_4875:
[----:B------:R-:W-:Y:S01]  /*6150*/  IMAD.MOV.U32 R22, RZ, RZ, RZ ;  /* 0x000000ffff167224 */ /* 0x000fe200078e00ff */
[----:B------:R-:W-:Y:S06]  /*6160*/  BRA `(.L_x_4849) ;  /* 0x0000000000387947 */ /* 0x000fec0003800000 */
.L_x_4874:
        /* <DEDUP_REMOVED lines=8> */
.L_x_4877:
[----:B------:R-:W-:Y:S05]  /*61f0*/  BSYNC.RECONVERGENT B0 ;  /* 0x0000000000007941 */ /* 0x000fea0003800200 */
.L_x_4876:
[----:B------:R-:W0:Y:S01]  /*6200*/  F2I.FTZ.TRUNC.NTZ R22, R22 ;  /* 0x0000001600167305 */ /* 0x000e22000021f100 */
[----:B------:R-:W-:Y:S05]  /*6210*/  BRA `(.L_x_4849) ;  /* 0x00000000000c7947 */ /* 0x000fea0003800000 */
.L_x_4873:
[----:B------:R0:W5:Y:S01]  /*6220*/  LDG.E R22, desc[UR36][R4.64] ;  /* 0x0000002404167981 */ /* 0x000162000c1e1900 */
[----:B------:R-:W-:Y:S05]  /*6230*/  BRA `(.L_x_4849) ;  /* 0x0000000000047947 */ /* 0x000fea0003800000 */
.L_x_4872:
[----:B------:R0:W5:Y:S02]  /*6240*/  LDG.E R22, desc[UR36][R4.64] ;  /* 0x0000002404167981 */ /* 0x000164000c1e1900 */
.L_x_4849:
[----:B------:R-:W1:Y:S01]  /*6250*/  LDCU UR4, c[0x0][0x740] ;  /* 0x0000e800ff0477ac */ /* 0x000e620008000800 */
[----:B------:R-:W-:Y:S01]  /*6260*/  BSSY.RECONVERGENT B7, `(.L_x_4878) ;  /* 0x0000013000077945 */ /* 0x000fe20003800200 */
[----:B-12-45:R-:W-:-:S13]  /*6270*/  ISETP.NE.AND P0, PT, R24, UR4, PT ;  /* 0x0000000418007c0c */ /* 0x036fda000bf05270 */
[----:B------:R-:W-:Y:S05]  /*6280*/  @!P0 BRA `(.L_x_4879) ;  /* 0x0000000000408947 */ /* 0x000fea0003800000 */
[----:B0-----:R-:W-:Y:S01]  /*6290*/  MOV R0, 0x0 ;  /* 0x0000000000007802 */ /* 0x001fe20000000f00 */
[----:B------:R-:W0:Y:S01]  /*62a0*/  LDCU.64 UR4, c[0x4][0x128] ;  /* 0x01002500ff0477ac */ /* 0x000e220008000a00 */
[----:B------:R-:W-:Y:S02]  /*62b0*/  HFMA2 R12, -RZ, RZ, 0, 5.9604644775390625e-08 ;  /* 0x00000001ff0c7431 */ /* 0x000fe400000001ff */
[----:B------:R-:W-:Y:S01]  /*62c0*/  IMAD.MOV.U32 R8, RZ, RZ, 0x2c ;  /* 0x0000002cff087424 */ /* 0x000fe200078e00ff */
[----:B------:R1:W2:Y:S01]  /*62d0*/  LDC.64 R14, c[0x4][R0] ;  /* 0x01000000000e7b82 */ /* 0x0002a20000000a00 */
[----:B------:R-:W4:Y:S01]  /*62e0*/  LDCU.64 UR6, c[0x4][0x110] ;  /* 0x01002200ff0677ac */ /* 0x000f220008000a00 */
[----:B------:R-:W-:Y:S01]  /*62f0*/  IMAD.MOV.U32 R13, RZ, RZ, RZ ;  /* 0x000000ffff0d7224 */ /* 0x000fe200078e00ff */
[----:B------:R-:W5:Y:S01]  /*6300*/  LDCU.64 UR8, c[0x4][0x8] ;  /* 0x01000100ff0877ac */ /* 0x000f620008000a00 */
[----:B0-----:R-:W-:Y:S01]  /*6310*/  IMAD.U32 R4, RZ, RZ, UR4 ;  /* 0x00000004ff047e24 */ /* 0x001fe2000f8e00ff */
[----:B------:R-:W-:Y:S01]  /*6320*/  MOV R5, UR5 ;  /* 0x0000000500057c02 */ /* 0x000fe20008000f00 */
[----:B----4-:R-:W-:-:S02]  /*6330*/  IMAD.U32 R6, RZ, RZ, UR6 ;  /* 0x00000006ff067e24 */ /* 0x010fc4000f8e00ff */
[----:B------:R-:W-:Y:S01]  /*6340*/  IMAD.U32 R7, RZ, RZ, UR7 ;  /* 0x00000007ff077e24 */ /* 0x000fe2000f8e00ff */
[----:B-----5:R-:W-:Y:S01]  /*6350*/  MOV R10, UR8 ;  /* 0x00000008000a7c02 */ /* 0x020fe20008000f00 */
[----:B-1----:R-:W-:-:S07]  /*6360*/  IMAD.U32 R11, RZ, RZ, UR9 ;  /* 0x00000009ff0b7e24 */ /* 0x002fce000f8e00ff */
[----:B------:R-:W-:-:S07]  /*6370*/  LEPC R20, `(.L_x_4879) ;  /* 0x000000001014794e */ /* 0x000fce0000000000 */
[----:B--23--:R-:W-:Y:S05]  /*6380*/  CALL.ABS.NOINC R14 ;  /* 0x000000000e007343 */ /* 0x00cfea0003c00000 */
.L_x_4879:
[----:B------:R-:W-:Y:S05]  /*6390*/  BSYNC.RECONVERGENT B7 ;  /* 0x0000000000077941 */ /* 0x000fea0003800200 */
.L_x_4878:
[----:B------:R-:W1:Y:S01]  /*63a0*/  LDCU UR4, c[0x0][0x750] ;  /* 0x0000ea00ff0477ac */ /* 0x000e620008000800 */
[----:B------:R-:W-:Y:S01]  /*63b0*/  BSSY.RECONVERGENT B7, `(.L_x_4880) ;  /* 0x0000013000077945 */ /* 0x000fe20003800200 */
[----:B-1----:R-:W-:-:S13]  /*63c0*/  ISETP.NE.AND P0, PT, R23, UR4, PT ;  /* 0x0000000417007c0c */ /* 0x002fda000bf05270 */
        /* <DEDUP_REMOVED lines=17> */
.L_x_4881:
[----:B------:R-:W-:Y:S05]  /*64e0*/  BSYNC.RECONVERGENT B7 ;  /* 0x0000000000077941 */ /* 0x000fea0003800200 */
.L_x_4880:
[----:B------:R-:W1:Y:S01]  /*64f0*/  LDCU UR4, c[0x0][0x748] ;  /* 0x0000e900ff0477ac */ /* 0x000e620008000800 */
[----:B0--3--:R-:W-:Y:S01]  /*6500*/  IMAD.IADD R0, R17, 0x1, -R16 ;  /* 0x0000000111007824 */ /* 0x009fe200078e0a10 */
[----:B------:R-:W-:Y:S01]  /*6510*/  BSSY.RECONVERGENT B7, `(.L_x_4882) ;  /* 0x0000015000077945 */ /* 0x000fe20003800200 */
[----:B------:R-:W0:Y:S03]  /*6520*/  LDCU UR5, c[0x0][0x740] ;  /* 0x0000e800ff0577ac */ /* 0x000e260008000800 */
[C---:B-1----:R-:W-:Y:S02]  /*6530*/  ISETP.GT.AND P0, PT, R0.reuse, UR4, PT ;  /* 0x0000000400007c0c */ /* 0x042fe4000bf04270 */
[----:B0-----:R-:W-:-:S13]  /*6540*/  ISETP.GE.AND P1, PT, R0, UR5, PT ;  /* 0x0000000500007c0c */ /* 0x001fda000bf26270 */
        /* <DEDUP_REMOVED lines=17> */
.L_x_4883:
[----:B------:R-:W-:Y:S05]  /*6660*/  BSYNC.RECONVERGENT B7 ;  /* 0x0000000000077941 */ /* 0x000fea0003800200 */
.L_x_4882:
[----:B------:R-:W0:Y:S01]  /*6670*/  LDCU.64 UR4, c[0x0][0x750] ;  /* 0x0000ea00ff0477ac */ /* 0x000e220008000a00 */
[----:B------:R-:W-:Y:S02]  /*6680*/  SHF.R.S32.HI R0, RZ, 0x1f, R22 ;  /* 0x0000001fff007819 */ /* 0x000fe40000011416 */
[----:B------:R-:W-:Y:S01]  /*6690*/  CS2R R26, SRZ ;  /* 0x00000000001a7805 */ /* 0x000fe2000001ff00 */
[----:B------:R-:W-:Y:S02]  /*66a0*/  UISETP.NE.AND UP0, UPT, UR45, URZ, UPT ;  /* 0x000000ff2d00728c */ /* 0x000fe4000bf05270 */
[----:B0-----:R-:W-:-:S04]  /*66b0*/  IMAD R3, R0, UR4, RZ ;  /* 0x0000000400037c24 */ /* 0x001fc8000f8e02ff */
[----:B------:R-:W-:-:S03]  /*66c0*/  IMAD R3, R22, UR5, R3 ;  /* 0x0000000516037c24 */ /* 0x000fc6000f8e0203 */
[----:B------:R-:W-:Y:S05]  /*66d0*/  BRA.U !UP0, `(.L_x_4884) ;  /* 0x00000035082c7547 */ /* 0x000fea000b800000 */
[----:B------:R-:W-:Y:S02]  /*66e0*/  UISETP.GT.U32.AND UP0, UPT, UR4, URZ, UPT ;  /* 0x000000ff0400728c */ /* 0x000fe4000bf04070 */
[----:B------:R-:W-:Y:S02]  /*66f0*/  IMAD.WIDE.U32 R4, R22, UR4, RZ ;  /* 0x0000000416047c25 */ /* 0x000fe4000f8e00ff */
[----:B------:R-:W-:Y:S02]  /*6700*/  UISETP.GT.AND.EX UP0, UPT, UR5, URZ, UPT, UP0 ;  /* 0x000000ff0500728c */ /* 0x000fe4000bf04300 */
[----:B------:R-:W-:Y:S01]  /*6710*/  IMAD.MOV.U32 R34, RZ, RZ, R4 ;  /* 0x000000ffff227224 */ /* 0x000fe200078e0004 */
[----:B------:R-:W-:-:S06]  /*6720*/  IADD3 R33, PT, PT, R5, R3, RZ ;  /* 0x0000000305217210 */ /* 0x000fcc0007ffe0ff */
        /* <DEDUP_REMOVED lines=28> */
.L_x_4887:
[----:B------:R-:W-:Y:S01]  /*68f0*/  IMAD.MOV.U32 R0, RZ, RZ, R4 ;  /* 0x000000ffff007224 */ /* 0x000fe200078e0004 */
[----:B------:R-:W-:Y:S01]  /*6900*/  MOV R11, 0x6930 ;  /* 0x00006930000b7802 */ /* 0x000fe20000000f00 */
[----:B------:R-:W-:-:S07]  /*6910*/  IMAD.MOV.U32 R10, RZ, RZ, R5 ;  /* 0x000000ffff0a7224 */ /* 0x000fce00078e0005 */
[----:B------:R-:W-:Y:S05]  /*6920*/  CALL.REL.NOINC `($__internal_13_$__cuda_sm20_rem_s64) ;  /* 0x0000022c006c7944 */ /* 0x000fea0003c00000 */
[----:B------:R-:W-:Y:S01]  /*6930*/  MOV R4, R0 ;  /* 0x0000000000047202 */ /* 0x000fe20000000f00 */
[----:B------:R-:W-:-:S07]  /*6940*/  IMAD.MOV.U32 R5, RZ, RZ, R3 ;  /* 0x000000ffff057224 */ /* 0x000fce00078e0003 */
.L_x_4888:
[----:B------:R-:W-:Y:S05]  /*6950*/  BSYNC.RECONVERGENT B0 ;  /* 0x0000000000007941 */ /* 0x000fea0003800200 */
.L_x_4886:
        /* <DEDUP_REMOVED lines=8> */
.L_x_4885:
[----:B------:R-:W-:Y:S02]  /*69e0*/  ISETP.GE.U32.AND P0, PT, R35, 0x7, PT ;  /* 0x000000072300780c */ /* 0x000fe40003f06070 */
[----:B------:R-:W-:Y:S02]  /*69f0*/  CS2R R26, SRZ ;  /* 0x00000000001a7805 */ /* 0x000fe4000001ff00 */
[----:B------:R-:W-:-:S09]  /*6a00*/  MOV R30, R35 ;  /* 0x00000023001e7202 */ /* 0x000fd20000000f00 */
        /* <DEDUP_REMOVED lines=12> */
[----:B------:R-:W-:-:S07]  /*6ad0*/  IMAD.U32 R31, RZ, RZ, UR5 ;  /* 0x00000005ff1f7e24 */ /* 0x000fce000f8e00ff */
.L_x_4915:
        /* <DEDUP_REMOVED lines=12> */
[----:B---3--:R-:W-:-:S06]  /*6ba0*/  VIADD R4, R0, 0xffffffe ;  /* 0x0ffffffe00047836 */ /* 0x008fcc0000000000 */
        /* <DEDUP_REMOVED lines=14> */
.L_x_4892:
[----:B------:R-:W-:Y:S01]  /*6c90*/  MOV R8, R34 ;  /* 0x0000002200087202 */ /* 0x000fe20000000f00 */
[----:B------:R-:W-:Y:S01]  /*6ca0*/  IMAD.MOV.U32 R5, RZ, RZ, R33 ;  /* 0x000000ffff057224 */ /* 0x000fe200078e0021 */
[----:B------:R-:W-:Y:S01]  /*6cb0*/  MOV R3, R15 ;  /* 0x0000000f00037202 */ /* 0x000fe20000000f00 */
[----:B------:R-:W-:Y:S01]  /*6cc0*/  IMAD.MOV.U32 R4, RZ, RZ, R14 ;  /* 0x000000ffff047224 */ /* 0x000fe200078e000e */
[----:B------:R-:W-:-:S07]  /*6cd0*/  MOV R0, 0x6cf0 ;  /* 0x00006cf000007802 */ /* 0x000fce0000000f00 */
[----:B012---:R-:W-:Y:S05]  /*6ce0*/  CALL.REL.NOINC `($__internal_12_$__cuda_sm20_div_s64) ;  /* 0x0000022400207944 */ /* 0x007fea0003c00000 */
[----:B------:R-:W-:Y:S02]  /*6cf0*/  IMAD.MOV.U32 R22, RZ, RZ, R6 ;  /* 0x000000ffff167224 */ /* 0x000fe400078e0006 */
[----:B------:R-:W-:-:S07]  /*6d00*/  IMAD.MOV.U32 R23, RZ, RZ, R7 ;  /* 0x000000ffff177224 */ /* 0x000fce00078e0007 */
.L_x_4893:
[----:B------:R-:W-:Y:S05]  /*6d10*/  BSYNC.RECONVERGENT B1 ;  /* 0x0000000000017941 */ /* 0x000fea0003800200 */
.L_x_4891:
[----:B------:R-:W-:Y:S01]  /*6d20*/  IADD3 R20, PT, PT, R30, 0x2, RZ ;  /* 0x000000021e147810 */ /* 0x000fe20007ffe0ff */
[----:B--2---:R-:W-:-:S04]  /*6d30*/  IMAD.WIDE.U32 R4, R21, 0x8, R40 ;  /* 0x0000000815047825 */ /* 0x004fc800078e0028 */
[----:B-1----:R-:W-:Y:S02]  /*6d40*/  IMAD.WIDE.U32 R24, R20, 0x8, R38 ;  /* 0x0000000814187825 */ /* 0x002fe400078e0026 */
[----:B------:R-:W2:Y:S04]  /*6d50*/  LDG.E.64 R4, desc[UR36][R4.64] ;  /* 0x0000002404047981 */ /* 0x000ea8000c1e1b00 */
        /* <DEDUP_REMOVED lines=36> */
.L_x_4895:
[----:B------:R-:W-:Y:S01]  /*6fa0*/  IMAD.MOV.U32 R8, RZ, RZ, R22 ;  /* 0x000000ffff087224 */ /* 0x000fe200078e0016 */
[----:B------:R-:W-:Y:S01]  /*6fb0*/  MOV R4, R24 ;  /* 0x0000001800047202 */ /* 0x000fe20000000f00 */
[----:B------:R-:W-:Y:S01]  /*6fc0*/  IMAD.MOV.U32 R5, RZ, RZ, R23 ;  /* 0x000000ffff057224 */ /* 0x000fe200078e0017 */
[----:B------:R-:W-:Y:S01]  /*6fd0*/  MOV R0, 0x7000 ;  /* 0x0000700000007802 */ /* 0x000fe20000000f00 */
[----:B------:R-:W-:-:S07]  /*6fe0*/  IMAD.MOV.U32 R3, RZ, RZ, R25 ;  /* 0x000000ffff037224 */ /* 0x000fce00078e0019 */
[----:B0-----:R-:W-:Y:S05]  /*6ff0*/  CALL.REL.NOINC `($__internal_12_$__cuda_sm20_div_s64) ;  /* 0x00000220005c7944 */ /* 0x001fea0003c00000 */
[----:B------:R-:W-:Y:S01]  /*7000*/  IMAD.MOV.U32 R14, RZ, RZ, R6 ;  /* 0x000000ffff0e7224 */ /* 0x000fe200078e0006 */
[----:B------:R-:W-:-:S07]  /*7010*/  MOV R15, R7 ;  /* 0x00000007000f7202 */ /* 0x000fce0000000f00 */
.L_x_4896:
[----:B------:R-:W-:Y:S05]  /*7020*/  BSYNC.RECONVERGENT B1 ;  /* 0x0000000000017941 */ /* 0x000fea0003800200 */
.L_x_4894:
        /* <DEDUP_REMOVED lines=42> */
.L_x_4898:
        /* <DEDUP_REMOVED lines=8> */
.L_x_4899:
[----:B------:R-:W-:Y:S05]  /*7350*/  BSYNC.RECONVERGENT B1 ;  /* 0x0000000000017941 */ /* 0x000fea0003800200 */
.L_x_4897:
        /* <DEDUP_REMOVED lines=42> */
.L_x_4901:
        /* <DEDUP_REMOVED lines=8> */
.L_x_4902:
[----:B------:R-:W-:Y:S05]  /*7680*/  BSYNC.RECONVERGENT B1 ;  /* 0x0000000000017941 */ /* 0x000fea0003800200 */
.L_x_4900:
        /* <DEDUP_REMOVED lines=42> */
.L_x_4904:
        /* <DEDUP_REMOVED lines=8> */
.L_x_4905:
[----:B------:R-:W-:Y:S05]  /*79b0*/  BSYNC.RECONVERGENT B1 ;  /* 0x0000000000017941 */ /* 0x000fea0003800200 */
.L_x_4903:
        /* <DEDUP_REMOVED lines=42> */
.L_x_4907:
        /* <DEDUP_REMOVED lines=8> */
.L_x_4908:
[----:B------:R-:W-:Y:S05]  /*7ce0*/  BSYNC.RECONVERGENT B1 ;  /* 0x0000000000017941 */ /* 0x000fea0003800200 */
.L_x_4906:
        /* <DEDUP_REMOVED lines=42> */
.L_x_4910:
        /* <DEDUP_REMOVED lines=8> */
.L_x_4911:
[----:B------:R-:W-:Y:S05]  /*8010*/  BSYNC.RECONVERGENT B1 ;  /* 0x0000000000017941 */ /* 0x000fea0003800200 */
.L_x_4909:
        /* <DEDUP_REMOVED lines=42> */
.L_x_4913:
        /* <DEDUP_REMOVED lines=8> */
.L_x_4914:
[----:B------:R-:W-:Y:S05]  /*8340*/  BSYNC.RECONVERGENT B1 ;  /* 0x0000000000017941 */ /* 0x000fea0003800200 */
.L_x_4912:
        /* <DEDUP_REMOVED lines=20> */
.L_x_4890:
[----:B------:R-:W-:-:S07]  /*8490*/  IADD3 R30, PT, PT, R30, 0x3, RZ ;  /* 0x000000031e1e7810 */ /* 0x000fce0007ffe0ff */
.L_x_4889:
        /* <DEDUP_REMOVED lines=31> */
.L_x_4918:
[----:B------:R-:W-:Y:S01]  /*8690*/  MOV R8, R34 ;  /* 0x0000002200087202 */ /* 0x000fe20000000f00 */
[----:B------:R-:W-:Y:S01]  /*86a0*/  IMAD.MOV.U32 R5, RZ, RZ, R33 ;  /* 0x000000ffff057224 */ /* 0x000fe200078e0021 */
[----:B------:R-:W-:Y:S01]  /*86b0*/  MOV R3, R15 ;  /* 0x0000000f00037202 */ /* 0x000fe20000000f00 */
[----:B------:R-:W-:Y:S01]  /*86c0*/  IMAD.MOV.U32 R4, RZ, RZ, R14 ;  /* 0x000000ffff047224 */ /* 0x000fe200078e000e */
[----:B------:R-:W-:-:S07]  /*86d0*/  MOV R0, 0x86f0 ;  /* 0x000086f000007802 */ /* 0x000fce0000000f00 */
[----:B------:R-:W-:Y:S05]  /*86e0*/  CALL.REL.NOINC `($__internal_12_$__cuda_sm20_div_s64) ;  /* 0x0000020800a07944 */ /* 0x000fea0003c00000 */
[----:B------:R-:W-:Y:S02]  /*86f0*/  IMAD.MOV.U32 R22, RZ, RZ, R6 ;  /* 0x000000ffff167224 */ /* 0x000fe400078e0006 */
[----:B------:R-:W-:-:S07]  /*8700*/  IMAD.MOV.U32 R23, RZ, RZ, R7 ;  /* 0x000000ffff177224 */ /* 0x000fce00078e0007 */
.L_x_4919:
[----:B------:R-:W-:Y:S05]  /*8710*/  BSYNC.RECONVERGENT B0 ;  /* 0x0000000000007941 */ /* 0x000fea0003800200 */
.L_x_4917:
        /* <DEDUP_REMOVED lines=42> */
.L_x_4921:
[----:B------:R-:W-:Y:S01]  /*89c0*/  IMAD.MOV.U32 R8, RZ, RZ, R22 ;  /* 0x000000ffff087224 */ /* 0x000fe200078e0016 */
[----:B------:R-:W-:Y:S01]  /*89d0*/  MOV R4, R24 ;  /* 0x0000001800047202 */ /* 0x000fe20000000f00 */
[----:B------:R-:W-:Y:S01]  /*89e0*/  IMAD.MOV.U32 R5, RZ, RZ, R23 ;  /* 0x000000ffff057224 */ /* 0x000fe200078e0017 */
[----:B------:R-:W-:Y:S01]  /*89f0*/  MOV R0, 0x8a20 ;  /* 0x00008a2000007802 */ /* 0x000fe20000000f00 */
[----:B------:R-:W-:-:S07]  /*8a00*/  IMAD.MOV.U32 R3, RZ, RZ, R25 ;  /* 0x000000ffff037224 */ /* 0x000fce00078e0019 */
[----:B------:R-:W-:Y:S05]  /*8a10*/  CALL.REL.NOINC `($__internal_12_$__cuda_sm20_div_s64) ;  /* 0x0000020400d47944 */ /* 0x000fea0003c00000 */
[----:B------:R-:W-:Y:S01]  /*8a20*/  IMAD.MOV.U32 R20, RZ, RZ, R6 ;  /* 0x000000ffff147224 */ /* 0x000fe200078e0006 */
[----:B------:R-:W-:-:S07]  /*8a30*/  MOV R21, R7 ;  /* 0x0000000700157202 */ /* 0x000fce0000000f00 */
.L_x_4922:
[----:B------:R-:W-:Y:S05]  /*8a40*/  BSYNC.RECONVERGENT B0 ;  /* 0x0000000000007941 */ /* 0x000fea0003800200 */
.L_x_4920:
        /* <DEDUP_REMOVED lines=44> */
.L_x_4924:
        /* <DEDUP_REMOVED lines=8> */
.L_x_4925:
[----:B------:R-:W-:Y:S05]  /*8d90*/  BSYNC.RECONVERGENT B0 ;  /* 0x0000000000007941 */ /* 0x000fea0003800200 */
.L_x_4923:
        /* <DEDUP_REMOVED lines=44> */
.L_x_4927:
        /* <DEDUP_REMOVED lines=8> */
.L_x_4928:
[----:B------:R-:W-:Y:S05]  /*90e0*/  BSYNC.RECONVERGENT B0 ;  /* 0x0000000000007941 */ /* 0x000fea0003800200 */
.L_x_4926:
        /* <DEDUP_REMOVED lines=15> */
[----:B------:R-:W-:-:S04]  /*91e0*/  IMAD R3, R39, R4, R3 ;  /* 0x0000000427037224 */ /* 0x000fc800078e0203 */
[----:B------:R-:W-:-:S07]  /*91f0*/  IMAD.IADD R27, R27, 0x1, R3 ;  /* 0x000000011b1b7824 */ /* 0x000fce00078e0203 */
.L_x_4916:
        /* <DEDUP_REMOVED lines=31> */
.L_x_4931:
        /* <DEDUP_REMOVED lines=8> */
.L_x_4932:
[----:B------:R-:W-:Y:S05]  /*9470*/  BSYNC.RECONVERGENT B0 ;  /* 0x0000000000007941 */ /* 0x000fea0003800200 */
.L_x_4930:
        /* <DEDUP_REMOVED lines=42> */
.L_x_4934:
[----:B------:R-:W-:Y:S01]  /*9720*/  IMAD.MOV.U32 R8, RZ, RZ, R20 ;  /* 0x000000ffff087224 */ /* 0x000fe200078e0014 */
[----:B------:R-:W-:Y:S01]  /*9730*/  MOV R5, R21 ;  /* 0x0000001500057202 */ /* 0x000fe20000000f00 */
[----:B------:R-:W-:Y:S01]  /*9740*/  IMAD.MOV.U32 R4, RZ, RZ, R22 ;  /* 0x000000ffff047224 */ /* 0x000fe200078e0016 */
[----:B------:R-:W-:Y:S01]  /*9750*/  MOV R0, 0x9780 ;  /* 0x0000978000007802 */ /* 0x000fe20000000f00 */
[----:B------:R-:W-:-:S07]  /*9760*/  IMAD.MOV.U32 R3, RZ, RZ, R23 ;  /* 0x000000ffff037224 */ /* 0x000fce00078e0017 */
[----:B------:R-:W-:Y:S05]  /*9770*/  CALL.REL.NOINC `($__internal_12_$__cuda_sm20_div_s64) ;  /* 0x000001f8007c7944 */ /* 0x000fea0003c00000 */
[----:B------:R-:W-:Y:S01]  /*9780*/  MOV R34, R6 ;  /* 0x0000000600227202 */ /* 0x000fe20000000f00 */
[----:B------:R-:W-:-:S07]  /*9790*/  IMAD.MOV.U32 R33, RZ, RZ, R7 ;  /* 0x000000ffff217224 */ /* 0x000fce00078e0007 */
.L_x_4935:
[----:B------:R-:W-:Y:S05]  /*97a0*/  BSYNC.RECONVERGENT B0 ;  /* 0x0000000000007941 */ /* 0x000fea0003800200 */
.L_x_4933:
        /* <DEDUP_REMOVED lines=17> */
.L_x_4929:
        /* <DEDUP_REMOVED lines=31> */
.L_x_4937:
[----:B------:R-:W-:Y:S01]  /*9ab0*/  IMAD.MOV.U32 R0, RZ, RZ, R4 ;  /* 0x000000ffff007224 */ /* 0x000fe200078e0004 */
[----:B------:R-:W-:Y:S02]  /*9ac0*/  MOV R10, R5 ;  /* 0x00000005000a7202 */ /* 0x000fe40000000f00 */
[----:B------:R-:W-:-:S07]  /*9ad0*/  MOV R11, 0x9af0 ;  /* 0x00009af0000b7802 */ /* 0x000fce0000000f00 */
[----:B------:R-:W-:Y:S05]  /*9ae0*/  CALL.REL.NOINC `($__internal_13_$__cuda_sm20_rem_s64) ;  /* 0x000001f800fc7944 */ /* 0x000fea0003c00000 */
[----:B------:R-:W-:Y:S02]  /*9af0*/  IMAD.MOV.U32 R4, RZ, RZ, R0 ;  /* 0x000000ffff047224 */ /* 0x000fe400078e0000 */
[----:B------:R-:W-:-:S07]  /*9b00*/  IMAD.MOV.U32 R5, RZ, RZ, R3 ;  /* 0x000000ffff057224 */ /* 0x000fce00078e0003 */
.L_x_4938:
[----:B------:R-:W-:Y:S05]  /*9b10*/  BSYNC.RECONVERGENT B0 ;  /* 0x0000000000007941 */ /* 0x000fea0003800200 */
.L_x_4936:
[----:B------:R-:W0:Y:S02]  /*9b20*/  LDC.64 R6, c[0x0][0x768] ;  /* 0x0001da00ff067b82 */ /* 0x000e240000000a00 */
[----:B0-----:R-:W-:-:S06]  /*9b30*/  IMAD.WIDE.U32 R6, R30, 0x8, R6 ;  /* 0x000000081e067825 */ /* 0x001fcc00078e0006 */
[----:B------:R-:W2:Y:S02]  /*9b40*/  LDG.E.64 R6, desc[UR36][R6.64] ;  /* 0x0000002406067981 */ /* 0x000ea4000c1e1b00 */
[----:B--2---:R-:W-:Y:S02]  /*9b50*/  IMAD R3, R5, R6, RZ ;  /* 0x0000000605037224 */ /* 0x004fe400078e02ff */
[----:B------:R-:W-:-:S04]  /*9b60*/  IMAD.WIDE.U32 R26, R6, R4, R26 ;  /* 0x00000004061a7225 */ /* 0x000fc800078e001a */
[----:B------:R-:W-:-:S05]  /*9b70*/  IMAD R3, R7, R4, R3 ;  /* 0x0000000407037224 */ /* 0x000fca00078e0203 */
[----:B------:R-:W-:-:S07]  /*9b80*/  IADD3 R27, PT, PT, R27, R3, RZ ;  /* 0x000000031b1b7210 */ /* 0x000fce0007ffe0ff */
.L_x_4884:
[----:B------:R-:W0:Y:S01]  /*9b90*/  LDCU.64 UR4, c[0x0][0x770] ;  /* 0x0000ee00ff0477ac */ /* 0x000e220008000a00 */
[----:B------:R-:W-:Y:S01]  /*9ba0*/  BSSY.RECONVERGENT B7, `(.L_x_4939) ;  /* 0x0000028000077945 */ /* 0x000fe20003800200 */
[----:B0-----:R-:W-:-:S04]  /*9bb0*/  LEA R4, P0, R26, UR4, 0x2 ;  /* 0x000000041a047c11 */ /* 0x001fc8000f8010ff */
[----:B------:R-:W-:-:S03]  /*9bc0*/  LEA.HI.X R5, R26, UR5, R27, 0x2, P0 ;  /* 0x000000051a057c11 */ /* 0x000fc600080f141b */
[----:B------:R-:W-:-:S04]  /*9bd0*/  IMAD.WIDE R6, R16, 0x4, R4 ;  /* 0x0000000410067825 */ /* 0x000fc800078e0204 */
[----:B------:R-:W-:Y:S01]  /*9be0*/  IMAD.WIDE R22, R17, 0x4, R4 ;  /* 0x0000000411167825 */ /* 0x000fe200078e0204 */
[----:B------:R-:W-:-:S05]  /*9bf0*/  IADD3 R3, P0, PT, R6, 0x4, RZ ;  /* 0x0000000406037810 */ /* 0x000fca0007f1e0ff */
[----:B------:R-:W-:Y:S01]  /*9c00*/  IMAD.X R7, RZ, RZ, R7, P0 ;  /* 0x000000ffff077224 */ /* 0x000fe200000e0607 */
[----:B------:R-:W-:-:S04]  /*9c10*/  ISETP.GE.U32.AND P0, PT, R3, R22, PT ;  /* 0x000000160300720c */ /* 0x000fc80003f06070 */
[----:B------:R-:W-:-:S04]  /*9c20*/  ISETP.GE.U32.AND.EX P0, PT, R7, R23, PT, P0 ;  /* 0x000000170700720c */ /* 0x000fc80003f06100 */
[----:B------:R-:W-:-:S13]  /*9c30*/  ISETP.LE.OR P0, PT, R17, R16, P0 ;  /* 0x000000101100720c */ /* 0x000fda0000703670 */
[----:B------:R-:W-:Y:S05]  /*9c40*/  @P0 BRA `(.L_x_4940) ;  /* 0x0000000000740947 */ /* 0x000fea0003800000 */
[----:B------:R-:W-:Y:S01]  /*9c50*/  IMAD.MOV.U32 R16, RZ, RZ, R3 ;  /* 0x000000ffff107224 */ /* 0x000fe200078e0003 */
[----:B------:R-:W-:-:S07]  /*9c60*/  MOV R17, R7 ;  /* 0x0000000700117202 */ /* 0x000fce0000000f00 */
.L_x_4943:
[----:B------:R-:W2:Y:S04]  /*9c70*/  LDG.E R0, desc[UR36][R16.64+-0x4] ;  /* 0xfffffc2410007981 */ /* 0x000ea8000c1e1900 */
[----:B------:R-:W2:Y:S01]  /*9c80*/  LDG.E R3, desc[UR36][R16.64] ;  /* 0x0000002410037981 */ /* 0x000ea2000c1e1900 */
[----:B------:R-:W-:Y:S01]  /*9c90*/  BSSY.RECONVERGENT B8, `(.L_x_4941) ;  /* 0x0000013000087945 */ /* 0x000fe20003800200 */
[----:B--2---:R-:W-:-:S13]  /*9ca0*/  ISETP.GE.AND P0, PT, R0, R3, PT ;  /* 0x000000030000720c */ /* 0x004fda0003f06270 */
        /* <DEDUP_REMOVED lines=17> */
.L_x_4942:
[----:B------:R-:W-:Y:S05]  /*9dc0*/  BSYNC.RECONVERGENT B8 ;  /* 0x0000000000087941 */ /* 0x000fea0003800200 */
.L_x_4941:
[----:B------:R-:W-:-:S05]  /*9dd0*/  IADD3 R16, P0, PT, R16, 0x4, RZ ;  /* 0x0000000410107810 */ /* 0x000fca0007f1e0ff */
[----:B------:R-:W-:Y:S01]  /*9de0*/  IMAD.X R17, RZ, RZ, R17, P0 ;  /* 0x000000ffff117224 */ /* 0x000fe200000e0611 */
[----:B------:R-:W-:-:S04]  /*9df0*/  ISETP.GE.U32.AND P0, PT, R16, R22, PT ;  /* 0x000000161000720c */ /* 0x000fc80003f06070 */
[----:B------:R-:W-:-:S13]  /*9e00*/  ISETP.GE.U32.AND.EX P0, PT, R17, R23, PT, P0 ;  /* 0x000000171100720c */ /* 0x000fda0003f06100 */
[----:B------:R-:W-:Y:S05]  /*9e10*/  @!P0 BRA `(.L_x_4943) ;  /* 0xfffffffc00948947 */ /* 0x000fea000383ffff */
.L_x_4940:
[----:B------:R-:W-:Y:S05]  /*9e20*/  BSYNC.RECONVERGENT B7 ;  /* 0x0000000000077941 */ /* 0x000fea0003800200 */
.L_x_4939:
        /* <DEDUP_REMOVED lines=16> */
.L_x_4947:
[----:B------:R0:W-:Y:S01]  /*9f30*/  STG.E.U8 desc[UR36][R2.64], RZ ;  /* 0x000000ff02007986 */ /* 0x0001e2000c101124 */
[----:B------:R-:W-:Y:S05]  /*9f40*/  BRA `(.L_x_4949) ;  /* 0x0000000400907947 */ /* 0x000fea0003800000 */
.L_x_4946:
        /* <DEDUP_REMOVED lines=8> */
.L_x_4951:
[----:B------:R0:W-:Y:S01]  /*9fd0*/  STG.E desc[UR36][R2.64], RZ ;  /* 0x000000ff02007986 */ /* 0x0001e2000c101924 */
[----:B------:R-:W-:Y:S05]  /*9fe0*/  BRA `(.L_x_4949) ;  /* 0x0000000400687947 */ /* 0x000fea0003800000 */
.L_x_4950:
[----:B------:R0:W-:Y:S01]  /*9ff0*/  STG.E.U16 desc[UR36][R2.64], RZ ;  /* 0x000000ff02007986 */ /* 0x0001e2000c101524 */
[----:B------:R-:W-:Y:S05]  /*a000*/  BRA `(.L_x_4949) ;  /* 0x0000000400607947 */ /* 0x000fea0003800000 */
.L_x_4945:
        /* <DEDUP_REMOVED lines=8> */
.L_x_4953:
[----:B------:R1:W-:Y:S01]  /*a090*/  STG.E.U16 desc[UR36][R2.64], RZ ;  /* 0x000000ff02007986 */ /* 0x0003e2000c101524 */
[----:B------:R-:W-:Y:S05]  /*a0a0*/  BRA `(.L_x_4949) ;  /* 0x0000000400387947 */ /* 0x000fea0003800000 */
.L_x_4952:
        /* <DEDUP_REMOVED lines=8> */
.L_x_4955:
[----:B------:R4:W-:Y:S01]  /*a130*/  STG.E desc[UR36][R2.64], RZ ;  /* 0x000000ff02007986 */ /* 0x0009e2000c101924 */
[----:B------:R-:W-:Y:S05]  /*a140*/  BRA `(.L_x_4949) ;  /* 0x0000000400107947 */ /* 0x000fea0003800000 */
.L_x_4954:
[----:B------:R2:W-:Y:S01]  /*a150*/  STG.E.64 desc[UR36][R2.64], RZ ;  /* 0x000000ff02007986 */ /* 0x0005e2000c101b24 */
[----:B------:R-:W-:Y:S05]  /*a160*/  BRA `(.L_x_4949) ;  /* 0x0000000400087947 */ /* 0x000fea0003800000 */
.L_x_4944:
        /* <DEDUP_REMOVED lines=10> */
.L_x_4958:
[----:B------:R0:W-:Y:S01]  /*a210*/  STG.E.128 desc[UR36][R2.64], RZ ;  /* 0x000000ff02007986 */ /* 0x0001e2000c101d24 */
[----:B------:R-:W-:Y:S05]  /*a220*/  BRA `(.L_x_4949) ;  /* 0x0000000000d87947 */ /* 0x000fea0003800000 */
.L_x_4957:
        /* <DEDUP_REMOVED lines=8> */
.L_x_4960:
[----:B------:R0:W-:Y:S01]  /*a2b0*/  STG.E.U8 desc[UR36][R2.64], RZ ;  /* 0x000000ff02007986 */ /* 0x0001e2000c101124 */
[----:B------:R-:W-:Y:S05]  /*a2c0*/  BRA `(.L_x_4949) ;  /* 0x0000000000b07947 */ /* 0x000fea0003800000 */
.L_x_4959:
[----:B------:R0:W-:Y:S01]  /*a2d0*/  STG.E.U16 desc[UR36][R2.64], RZ ;  /* 0x000000ff02007986 */ /* 0x0001e2000c101524 */
[----:B------:R-:W-:Y:S05]  /*a2e0*/  BRA `(.L_x_4949) ;  /* 0x0000000000a87947 */ /* 0x000fea0003800000 */
.L_x_4956:
        /* <DEDUP_REMOVED lines=10> */
.L_x_4963:
[----:B------:R0:W-:Y:S01]  /*a390*/  STG.E.U8 desc[UR36][R2.64], RZ ;  /* 0x000000ff02007986 */ /* 0x0001e2000c101124 */
[----:B------:R-:W-:Y:S05]  /*a3a0*/  BRA `(.L_x_4949) ;  /* 0x0000000000787947 */ /* 0x000fea0003800000 */
.L_x_4962:
[----:B------:R0:W-:Y:S01]  /*a3b0*/  STG.E.U8 desc[UR36][R2.64], RZ ;  /* 0x000000ff02007986 */ /* 0x0001e2000c101124 */
[----:B------:R-:W-:Y:S05]  /*a3c0*/  BRA `(.L_x_4949) ;  /* 0x0000000000707947 */ /* 0x000fea0003800000 */
.L_x_4961:
[----:B------:R-:W-:-:S13]  /*a3d0*/  ISETP.NE.AND P0, PT, R0, 0x1c, PT ;  /* 0x0000001c0000780c */ /* 0x000fda0003f05270 */
[----:B------:R-:W-:Y:S05]  /*a3e0*/  @!P0 BRA `(.L_x_4964) ;  /* 0x0000000000648947 */ /* 0x000fea0003800000 */
[----:B------:R-:W-:-:S13]  /*a3f0*/  ISETP.NE.AND P0, PT, R0, 0x1d, PT ;  /* 0x0000001d0000780c */ /* 0x000fda0003f05270 */
[----:B------:R-:W-:Y:S05]  /*a400*/  @!P0 BRA `(.L_x_4965) ;  /* 0x0000000000548947 */ /* 0x000fea0003800000 */
[----:B------:R-:W-:-:S13]  /*a410*/  ISETP.NE.AND P0, PT, R0, 0x2c, PT ;  /* 0x0000002c0000780c */ /* 0x000fda0003f05270 */
[----:B------:R-:W-:Y:S05]  /*a420*/  @!P0 BRA `(.L_x_4966) ;  /* 0x0000000000448947 */ /* 0x000fea0003800000 */
.L_x_4948:
[----:B------:R-:W-:Y:S01]  /*a430*/  MOV R0, 0x0 ;  /* 0x0000000000007802 */ /* 0x000fe20000000f00 */
[----:B------:R-:W0:Y:S01]  /*a440*/  LDCU.64 UR6, c[0x4][0x118] ;  /* 0x01002300ff0677ac */ /* 0x000e220008000a00 */
[----:B------:R-:W-:Y:S02]  /*a450*/  HFMA2 R8, -RZ, RZ, 0, 6.020069122314453125e-06 ;  /* 0x00000065ff087431 */ /* 0x000fe400000001ff */
        /* <DEDUP_REMOVED lines=13> */
.L_x_4967:
[----:B------:R-:W-:Y:S05]  /*a530*/  BRA `(.L_x_4949) ;  /* 0x0000000000147947 */ /* 0x000fea0003800000 */
.L_x_4966:
[----:B------:R0:W-:Y:S01]  /*a540*/  STG.E.U8 desc[UR36][R2.64], RZ ;  /* 0x000000ff02007986 */ /* 0x0001e2000c101124 */
[----:B------:R-:W-:Y:S05]  /*a550*/  BRA `(.L_x_4949) ;  /* 0x00000000000c7947 */ /* 0x000fea0003800000 */
.L_x_4965:
[----:B------:R0:W-:Y:S01]  /*a560*/  STG.E.64 desc[UR36][R2.64], RZ ;  /* 0x000000ff02007986 */ /* 0x0001e2000c101b24 */
[----:B------:R-:W-:Y:S05]  /*a570*/  BRA `(.L_x_4949) ;  /* 0x0000000000047947 */ /* 0x000fea0003800000 */
.L_x_4964:
[----:B------:R0:W-:Y:S02]  /*a580*/  STG.E desc[UR36][R2.64], RZ ;  /* 0x000000ff02007986 */ /* 0x0001e4000c101924 */
.L_x_4949:
[----:B------:R-:W-:-:S07]  /*a590*/  IADD3 R36, PT, PT, R36, 0x80, RZ ;  /* 0x0000008024247810 */ /* 0x000fce0007ffe0ff */
.L_x_4706:
[----:B------:R-:W-:Y:S05]  /*a5a0*/  BSYNC.RECONVERGENT B6 ;  /* 0x0000000000067941 */ /* 0x000fea0003800200 */
.L_x_4705:
[----:B------:R-:W5:Y:S01]  /*a5b0*/  LDCU UR4, c[0x0][0x380] ;  /* 0x00007000ff0477ac */ /* 0x000f620008000800 */
[----:B------:R-:W-:Y:S01]  /*a5c0*/  BSSY.RECONVERGENT B6, `(.L_x_4968) ;  /* 0x0000a3c000067945 */ /* 0x000fe20003800200 */
[----:B-----5:R-:W-:-:S13]  /*a5d0*/  ISETP.GE.AND P0, PT, R36, UR4, PT ;  /* 0x0000000424007c0c */ /* 0x020fda000bf06270 */
[----:B------:R-:W-:Y:S05]  /*a5e0*/  @P0 BRA `(.L_x_4969) ;  /* 0x000000a000e40947 */ /* 0x000fea0003800000 */
[----:B------:R-:W5:Y:S01]  /*a5f0*/  LDCU UR4, c[0x0][0x388] ;  /* 0x00007100ff0477ac */ /* 0x000f620008000800 */
[----:B------:R-:W-:Y:S02]  /*a600*/  CS2R R22, SRZ ;  /* 0x0000000000167805 */ /* 0x000fe4000001ff00 */
[----:B------:R-:W-:Y:S01]  /*a610*/  CS2R R16, SRZ ;  /* 0x0000000000107805 */ /* 0x000fe2000001ff00 */
[----:B------:R-:W-:Y:S02]  /*a620*/  IMAD.MOV.U32 R0, RZ, RZ, RZ ;  /* 0x000000ffff007224 */ /* 0x000fe400078e00ff */
[----:B01234-:R-:W-:Y:S01]  /*a630*/  IMAD.MOV.U32 R2, RZ, RZ, RZ ;  /* 0x000000ffff027224 */ /* 0x01ffe200078e00ff */
[----:B-----5:R-:W-:-:S09]  /*a640*/  UISETP.NE.AND UP0, UPT, UR4, URZ, UPT ;  /* 0x000000ff0400728c */ /* 0x020fd2000bf05270 */
        /* <DEDUP_REMOVED lines=425> */
.L_x_4970:
        /* <DEDUP_REMOVED lines=16> */
.L_x_4974:
[----:B------:R0:W5:Y:S01]  /*c1e0*/  LDG.E.U8 R24, desc[UR36][R4.64] ;  /* 0x0000002404187981 */ /* 0x000162000c1e1100 */
[----:B------:R-:W-:Y:S05]  /*c1f0*/  BRA `(.L_x_4976) ;  /* 0x0000000c00307947 */ /* 0x000fea0003800000 */
.L_x_4973:
        /* <DEDUP_REMOVED lines=8> */
.L_x_4978:
[----:B------:R0:W5:Y:S01]  /*c280*/  LDG.E R24, desc[UR36][R4.64] ;  /* 0x0000002404187981 */ /* 0x000162000c1e1900 */
[----:B------:R-:W-:Y:S05]  /*c290*/  BRA `(.L_x_4976) ;  /* 0x0000000c00087947 */ /* 0x000fea0003800000 */
.L_x_4977:
[----:B------:R0:W5:Y:S01]  /*c2a0*/  LDG.E.S16 R24, desc[UR36][R4.64] ;  /* 0x0000002404187981 */ /* 0x000162000c1e1700 */
[----:B------:R-:W-:Y:S05]  /*c2b0*/  BRA `(.L_x_4976) ;  /* 0x0000000c00007947 */ /* 0x000fea0003800000 */
.L_x_4972:
[----:B------:R-:W-:-:S13]  /*c2c0*/  ISETP.GT.AND P0, PT, R3, 0x6, PT ;  /* 0x000000060300780c */ /* 0x000fda0003f04270 */
[----:B------:R-:W-:Y:S05]  /*c2d0*/  @P0 BRA `(.L_x_4979) ;  /* 0x00000000002c0947 */ /* 0x000fea0003800000 */
[----:B------:R-:W-:-:S13]  /*c2e0*/  ISETP.NE.AND P0, PT, R3, 0x5, PT ;  /* 0x000000050300780c */ /* 0x000fda0003f05270 */
[----:B------:R-:W-:Y:S05]  /*c2f0*/  @!P0 BRA `(.L_x_4980) ;  /* 0x0000000000148947 */ /* 0x000fea0003800000 */
[----:B------:R-:W-:-:S13]  /*c300*/  ISETP.NE.AND P0, PT, R3, 0x6, PT ;  /* 0x000000060300780c */ /* 0x000fda0003f05270 */
[----:B------:R-:W-:Y:S05]  /*c310*/  @P0 BRA `(.L_x_4975) ;  /* 0x0000000800940947 */ /* 0x000fea0003800000 */
[----:B------:R-:W2:Y:S02]  /*c320*/  LDG.E R4, desc[UR36][R4.64] ;  /* 0x0000002404047981 */ /* 0x000ea4000c1e1900 */
[----:B--2---:R3:W4:Y:S01]  /*c330*/  F2I.FTZ.TRUNC.NTZ R24, R4 ;  /* 0x0000000400187305 */ /* 0x004722000021f100 */
[----:B------:R-:W-:Y:S05]  /*c340*/  BRA `(.L_x_4976) ;  /* 0x0000000800dc7947 */ /* 0x000fea0003800000 */
.L_x_4980:
[----:B------:R-:W2:Y:S02]  /*c350*/  LDG.E.U16 R4, desc[UR36][R4.64] ;  /* 0x0000002404047981 */ /* 0x000ea4000c1e1500 */
[----:B--2---:R-:W-:-:S06]  /*c360*/  HADD2.F32 R24, -RZ, R4.H0_H0 ;  /* 0x20000004ff187230 */ /* 0x004fcc0000004100 */
[----:B------:R-:W0:Y:S01]  /*c370*/  F2I.FTZ.TRUNC.NTZ R24, R24 ;  /* 0x0000001800187305 */ /* 0x000e22000021f100 */
[----:B------:R-:W-:Y:S05]  /*c380*/  BRA `(.L_x_4976) ;  /* 0x0000000800cc7947 */ /* 0x000fea0003800000 */
.L_x_4979:
        /* <DEDUP_REMOVED lines=9> */
.L_x_4982:
[----:B------:R-:W2:Y:S02]  /*c420*/  LDG.E.U16 R4, desc[UR36][R4.64] ;  /* 0x0000002404047981 */ /* 0x000ea4000c1e1500 */
[----:B--2---:R-:W-:-:S06]  /*c430*/  HADD2.F32 R24, -RZ, R4.H0_H0 ;  /* 0x20000004ff187230 */ /* 0x004fcc0000004100 */
[----:B------:R-:W2:Y:S01]  /*c440*/  F2I.FTZ.TRUNC.NTZ R24, R24 ;  /* 0x0000001800187305 */ /* 0x000ea2000021f100 */
[----:B------:R-:W-:Y:S05]  /*c450*/  BRA `(.L_x_4976) ;  /* 0x0000000800987947 */ /* 0x000fea0003800000 */
.L_x_4981:
[----:B------:R-:W2:Y:S02]  /*c460*/  LDG.E.64 R24, desc[UR36][R4.64] ;  /* 0x0000002404187981 */ /* 0x000ea4000c1e1b00 */
[----:B--2---:R0:W1:Y:S02]  /*c470*/  F2I.F64.TRUNC R24, R24 ;  /* 0x0000001800187311 */ /* 0x004064000030d100 */
[----:B01----:R-:W-:Y:S05]  /*c480*/  BRA `(.L_x_4976) ;  /* 0x00000008008c7947 */ /* 0x003fea0003800000 */
.L_x_4971:
        /* <DEDUP_REMOVED lines=12> */
.L_x_4985:
[----:B------:R-:W2:Y:S02]  /*c550*/  LDG.E.64 R4, desc[UR36][R4.64] ;  /* 0x0000002404047981 */ /* 0x000ea4000c1e1b00 */
[----:B--2---:R0:W1:Y:S02]  /*c560*/  F2I.F64.TRUNC R24, R4 ;  /* 0x0000000400187311 */ /* 0x004064000030d100 */
[----:B01----:R-:W-:Y:S05]  /*c570*/  BRA `(.L_x_4976) ;  /* 0x0000000800507947 */ /* 0x003fea0003800000 */
.L_x_4984:
        /* <DEDUP_REMOVED lines=26> */
.L_x_4987:
        /* <DEDUP_REMOVED lines=12> */
[----:B------:R0:W1:Y:S01]  /*c7e0*/  F2I.FTZ.TRUNC.NTZ R24, R0 ;  /* 0x0000000000187305 */ /* 0x000062000021f100 */
[----:B------:R-:W-:Y:S05]  /*c7f0*/  BRA `(.L_x_4976) ;  /* 0x0000000400b07947 */ /* 0x000fea0003800000 */
.L_x_4986:
[----:B------:R-:W2:Y:S02]  /*c800*/  LDG.E.U16 R24, desc[UR36][R4.64] ;  /* 0x0000002404187981 */ /* 0x000ea4000c1e1500 */
[----:B--2---:R-:W-:-:S06]  /*c810*/  IMAD.U32 R24, R24, 0x10000, RZ ;  /* 0x0001000018187824 */ /* 0x004fcc00078e00ff */
[----:B------:R-:W0:Y:S01]  /*c820*/  F2I.FTZ.TRUNC.NTZ R24, R24 ;  /* 0x0000001800187305 */ /* 0x000e22000021f100 */
[----:B------:R-:W-:Y:S05]  /*c830*/  BRA `(.L_x_4976) ;  /* 0x0000000400a07947 */ /* 0x000fea0003800000 */
.L_x_4983:
        /* <DEDUP_REMOVED lines=10> */
.L_x_4990:
        /* <DEDUP_REMOVED lines=21> */
.L_x_4994:
[----:B------:R-:W-:Y:S05]  /*ca30*/  BSYNC.RECONVERGENT B1 ;  /* 0x0000000000017941 */ /* 0x000fea0003800200 */
.L_x_4993:
[----:B------:R-:W-:Y:S01]  /*ca40*/  IMAD.SHL.U32 R0, R0, 0x100000, RZ ;  /* 0x0010000000007824 */ /* 0x000fe200078e00ff */
[----:B------:R-:W-:-:S04]  /*ca50*/  LEA R3, R3, 0x3b800000, 0x17 ;  /* 0x3b80000003037811 */ /* 0x000fc800078eb8ff */
[----:B------:R-:W-:-:S07]  /*ca60*/  LOP3.LUT R24, R3, R0, R7, 0xfe, !PT ;  /* 0x0000000003187212 */ /* 0x000fce00078efe07 */
.L_x_4992:
[----:B------:R-:W-:Y:S05]  /*ca70*/  BSYNC.RECONVERGENT B0 ;  /* 0x0000000000007941 */ /* 0x000fea0003800200 */
.L_x_4991:
[----:B------:R-:W0:Y:S01]  /*ca80*/  F2I.FTZ.TRUNC.NTZ R24, R24 ;  /* 0x0000001800187305 */ /* 0x000e22000021f100 */
[----:B------:R-:W-:Y:S05]  /*ca90*/  BRA `(.L_x_4976) ;  /* 0x0000000400087947 */ /* 0x000fea0003800000 */
.L_x_4989:
        /* <DEDUP_REMOVED lines=21> */
.L_x_4998:
[----:B------:R-:W-:Y:S05]  /*cbf0*/  BSYNC.RECONVERGENT B1 ;  /* 0x0000000000017941 */ /* 0x000fea0003800200 */
.L_x_4997:
[----:B------:R-:W-:Y:S02]  /*cc00*/  SHF.L.U32 R0, R0, 0x15, RZ ;  /* 0x0000001500007819 */ /* 0x000fe400000006ff */
[----:B------:R-:W-:-:S04]  /*cc10*/  LEA R3, R3, 0x37800000, 0x17 ;  /* 0x3780000003037811 */ /* 0x000fc800078eb8ff */
[----:B------:R-:W-:-:S07]  /*cc20*/  LOP3.LUT R24, R3, R0, R7, 0xfe, !PT ;  /* 0x0000000003187212 */ /* 0x000fce00078efe07 */
.L_x_4996:
[----:B------:R-:W-:Y:S05]  /*cc30*/  BSYNC.RECONVERGENT B0 ;  /* 0x0000000000007941 */ /* 0x000fea0003800200 */
.L_x_4995:
[----:B------:R-:W0:Y:S01]  /*cc40*/  F2I.FTZ.TRUNC.NTZ R24, R24 ;  /* 0x0000001800187305 */ /* 0x000e22000021f100 */
[----:B------:R-:W-:Y:S05]  /*cc50*/  BRA `(.L_x_4976) ;  /* 0x0000000000987947 */ /* 0x000fea0003800000 */
.L_x_4988:
        /* <DEDUP_REMOVED lines=14> */
.L_x_5002:
[----:B------:R-:W-:Y:S05]  /*cd40*/  BSYNC.RECONVERGENT B0 ;  /* 0x0000000000007941 */ /* 0x000fea0003800200 */
.L_x_5001:
[----:B------:R-:W0:Y:S01]  /*cd50*/  F2I.FTZ.TRUNC.NTZ R24, R24 ;  /* 0x0000001800187305 */ /* 0x000e22000021f100 */
[----:B------:R-:W-:Y:S05]  /*cd60*/  BRA `(.L_x_4976) ;  /* 0x0000000000547947 */ /* 0x000fea0003800000 */
.L_x_4975:
        /* <DEDUP_REMOVED lines=16> */
.L_x_5003:
[----:B------:R-:W-:Y:S01]  /*ce70*/  IMAD.MOV.U32 R24, RZ, RZ, RZ ;  /* 0x000000ffff187224 */ /* 0x000fe200078e00ff */
[----:B------:R-:W-:Y:S06]  /*ce80*/  BRA `(.L_x_4976) ;  /* 0x00000000000c7947 */ /* 0x000fec0003800000 */
.L_x_5000:
[----:B------:R0:W5:Y:S01]  /*ce90*/  LDG.E R24, desc[UR36][R4.64] ;  /* 0x0000002404187981 */ /* 0x000162000c1e1900 */
[----:B------:R-:W-:Y:S05]  /*cea0*/  BRA `(.L_x_4976) ;  /* 0x0000000000047947 */ /* 0x000fea0003800000 */
.L_x_4999:
[----:B------:R0:W5:Y:S02]  /*ceb0*/  LDG.E R24, desc[UR36][R4.64] ;  /* 0x0000002404187981 */ /* 0x000164000c1e1900 */
.L_x_4976:
        /* <DEDUP_REMOVED lines=16> */
.L_x_5007:
[----:B------:R0:W5:Y:S01]  /*cfc0*/  LDG.E.U8 R23, desc[UR36][R4.64] ;  /* 0x0000002404177981 */ /* 0x000162000c1e1100 */
[----:B------:R-:W-:Y:S05]  /*cfd0*/  BRA `(.L_x_5009) ;  /* 0x0000000c00307947 */ /* 0x000fea0003800000 */
.L_x_5006:
        /* <DEDUP_REMOVED lines=8> */
.L_x_5011:
[----:B------:R0:W5:Y:S01]  /*d060*/  LDG.E R23, desc[UR36][R4.64] ;  /* 0x0000002404177981 */ /* 0x000162000c1e1900 */
[----:B------:R-:W-:Y:S05]  /*d070*/  BRA `(.L_x_5009) ;  /* 0x0000000c00087947 */ /* 0x000fea0003800000 */
.L_x_5010:
[----:B------:R0:W5:Y:S01]  /*d080*/  LDG.E.S16 R23, desc[UR36][R4.64] ;  /* 0x0000002404177981 */ /* 0x000162000c1e1700 */
[----:B------:R-:W-:Y:S05]  /*d090*/  BRA `(.L_x_5009) ;  /* 0x0000000c00007947 */ /* 0x000fea0003800000 */
.L_x_5005:
        /* <DEDUP_REMOVED lines=9> */
.L_x_5013:
[----:B------:R-:W3:Y:S02]  /*d130*/  LDG.E.U16 R4, desc[UR36][R4.64] ;  /* 0x0000002404047981 */ /* 0x000ee4000c1e1500 */
[----:B---3--:R-:W-:-:S06]  /*d140*/  HADD2.F32 R23, -RZ, R4.H0_H0 ;  /* 0x20000004ff177230 */ /* 0x008fcc0000004100 */
[----:B------:R-:W0:Y:S01]  /*d150*/  F2I.FTZ.TRUNC.NTZ R23, R23 ;  /* 0x0000001700177305 */ /* 0x000e22000021f100 */
[----:B------:R-:W-:Y:S05]  /*d160*/  BRA `(.L_x_5009) ;  /* 0x0000000800cc7947 */ /* 0x000fea0003800000 */
.L_x_5012:
        /* <DEDUP_REMOVED lines=9> */
.L_x_5015:
[----:B------:R-:W3:Y:S02]  /*d200*/  LDG.E.U16 R4, desc[UR36][R4.64] ;  /* 0x0000002404047981 */ /* 0x000ee4000c1e1500 */
[----:B---3--:R-:W-:-:S06]  /*d210*/  HADD2.F32 R23, -RZ, R4.H0_H0 ;  /* 0x20000004ff177230 */ /* 0x008fcc0000004100 */
[----:B------:R-:W0:Y:S01]  /*d220*/  F2I.FTZ.TRUNC.NTZ R23, R23 ;  /* 0x0000001700177305 */ /* 0x000e22000021f100 */
[----:B------:R-:W-:Y:S05]  /*d230*/  BRA `(.L_x_5009) ;  /* 0x0000000800987947 */ /* 0x000fea0003800000 */
.L_x_5014:
[----:B------:R-:W3:Y:S02]  /*d240*/  LDG.E.64 R4, desc[UR36][R4.64] ;  /* 0x0000002404047981 */ /* 0x000ee4000c1e1b00 */
[----:B---3--:R0:W3:Y:S02]  /*d250*/  F2I.F64.TRUNC R23, R4 ;  /* 0x0000000400177311 */ /* 0x0080e4000030d100 */
[----:B0--3--:R-:W-:Y:S05]  /*d260*/  BRA `(.L_x_5009) ;  /* 0x00000008008c7947 */ /* 0x009fea0003800000 */
.L_x_5004:
        /* <DEDUP_REMOVED lines=12> */
.L_x_5018:
[----:B------:R-:W3:Y:S02]  /*d330*/  LDG.E.64 R4, desc[UR36][R4.64] ;  /* 0x0000002404047981 */ /* 0x000ee4000c1e1b00 */
[----:B---3--:R0:W3:Y:S02]  /*d340*/  F2I.F64.TRUNC R23, R4 ;  /* 0x0000000400177311 */ /* 0x0080e4000030d100 */
[----:B0--3--:R-:W-:Y:S05]  /*d350*/  BRA `(.L_x_5009) ;  /* 0x0000000800507947 */ /* 0x009fea0003800000 */
.L_x_5017:
        /* <DEDUP_REMOVED lines=26> */
.L_x_5020:
[----:B------:R-:W3:Y:S02]  /*d500*/  LDG.E.U8 R4, desc[UR36][R4.64] ;  /* 0x0000002404047981 */ /* 0x000ee4000c1e1100 */
[C---:B---3--:R-:W-:Y:S02]  /*d510*/  IMAD.SHL.U32 R0, R4.reuse, 0x2000000, RZ ;  /* 0x0200000004007824 */ /* 0x048fe400078e00ff */
        /* <DEDUP_REMOVED lines=10> */
[----:B------:R0:W3:Y:S01]  /*d5c0*/  F2I.FTZ.TRUNC.NTZ R23, R0 ;  /* 0x0000000000177305 */ /* 0x0000e2000021f100 */
[----:B------:R-:W-:Y:S05]  /*d5d0*/  BRA `(.L_x_5009) ;  /* 0x0000000400b07947 */ /* 0x000fea0003800000 */
.L_x_5019:
[----:B------:R-:W3:Y:S02]  /*d5e0*/  LDG.E.U16 R23, desc[UR36][R4.64] ;  /* 0x0000002404177981 */ /* 0x000ee4000c1e1500 */
[----:B---3--:R-:W-:-:S06]  /*d5f0*/  IMAD.U32 R23, R23, 0x10000, RZ ;  /* 0x0001000017177824 */ /* 0x008fcc00078e00ff */
[----:B------:R-:W0:Y:S01]  /*d600*/  F2I.FTZ.TRUNC.NTZ R23, R23 ;  /* 0x0000001700177305 */ /* 0x000e22000021f100 */
[----:B------:R-:W-:Y:S05]  /*d610*/  BRA `(.L_x_5009) ;  /* 0x0000000400a07947 */ /* 0x000fea0003800000 */
.L_x_5016:
        /* <DEDUP_REMOVED lines=10> */
.L_x_5023:
        /* <DEDUP_REMOVED lines=21> */
.L_x_5027:
[----:B------:R-:W-:Y:S05]  /*d810*/  BSYNC.RECONVERGENT B1 ;  /* 0x0000000000017941 */ /* 0x000fea0003800200 */
.L_x_5026:
[----:B------:R-:W-:Y:S02]  /*d820*/  SHF.L.U32 R0, R0, 0x14, RZ ;  /* 0x0000001400007819 */ /* 0x000fe400000006ff */
[----:B------:R-:W-:-:S04]  /*d830*/  LEA R3, R3, 0x3b800000, 0x17 ;  /* 0x3b80000003037811 */ /* 0x000fc800078eb8ff */
[----:B------:R-:W-:-:S07]  /*d840*/  LOP3.LUT R23, R3, R0, R23, 0xfe, !PT ;  /* 0x0000000003177212 */ /* 0x000fce00078efe17 */
.L_x_5025:
[----:B------:R-:W-:Y:S05]  /*d850*/  BSYNC.RECONVERGENT B0 ;  /* 0x0000000000007941 */ /* 0x000fea0003800200 */
.L_x_5024:
[----:B------:R-:W0:Y:S01]  /*d860*/  F2I.FTZ.TRUNC.NTZ R23, R23 ;  /* 0x0000001700177305 */ /* 0x000e22000021f100 */
[----:B------:R-:W-:Y:S05]  /*d870*/  BRA `(.L_x_5009) ;  /* 0x0000000400087947 */ /* 0x000fea0003800000 */
.L_x_5022:
        /* <DEDUP_REMOVED lines=21> */
.L_x_5031:
[----:B------:R-:W-:Y:S05]  /*d9d0*/  BSYNC.RECONVERGENT B1 ;  /* 0x0000000000017941 */ /* 0x000fea0003800200 */
.L_x_5030:
[----:B------:R-:W-:Y:S01]  /*d9e0*/  IMAD.SHL.U32 R0, R0, 0x200000, RZ ;  /* 0x0020000000007824 */ /* 0x000fe200078e00ff */
[----:B------:R-:W-:-:S04]  /*d9f0*/  LEA R3, R3, 0x37800000, 0x17 ;  /* 0x3780000003037811 */ /* 0x000fc800078eb8ff */
[----:B------:R-:W-:-:S07]  /*da00*/  LOP3.LUT R23, R3, R0, R23, 0xfe, !PT ;  /* 0x0000000003177212 */ /* 0x000fce00078efe17 */
.L_x_5029:
[----:B------:R-:W-:Y:S05]  /*da10*/  BSYNC.RECONVERGENT B0 ;  /* 0x0000000000007941 */ /* 0x000fea0003800200 */
.L_x_5028:
[----:B------:R-:W0:Y:S01]  /*da20*/  F2I.FTZ.TRUNC.NTZ R23, R23 ;  /* 0x0000001700177305 */ /* 0x000e22000021f100 */
[----:B------:R-:W-:Y:S05]  /*da30*/  BRA `(.L_x_5009) ;  /* 0x0000000000987947 */ /* 0x000fea0003800000 */
.L_x_5021:
[----:B------:R-:W-:-:S13]  /*da40*/  ISETP.NE.AND P0, PT, R0, 0x1c, PT ;  /* 0x0000001c0000780c */ /* 0x000fda0003f05270 */
[----:B------:R-:W-:Y:S05]  /*da50*/  @!P0 BRA `(.L_x_5032) ;  /* 0x00000000008c8947 */ /* 0x000fea0003800000 */
[----:B------:R-:W-:-:S13]  /*da60*/  ISETP.NE.AND P0, PT, R0, 0x1d, PT ;  /* 0x0000001d0000780c */ /* 0x000fda0003f05270 */
[----:B------:R-:W-:Y:S05]  /*da70*/  @!P0 BRA `(.L_x_5033) ;  /* 0x00000000007c8947 */ /* 0x000fea0003800000 */
[----:B------:R-:W-:-:S13]  /*da80*/  ISETP.NE.AND P0, PT, R0, 0x2c, PT ;  /* 0x0000002c0000780c */ /* 0x000fda0003f05270 */
[----:B------:R-:W-:Y:S05]  /*da90*/  @P0 BRA `(.L_x_5008) ;  /* 0x00000000002c0947 */ /* 0x000fea0003800000 */
[----:B------:R-:W3:Y:S01]  /*daa0*/  LDG.E.U8 R4, desc[UR36][R4.64] ;  /* 0x0000002404047981 */ /* 0x000ee2000c1e1100 */
[----:B------:R-:W-:Y:S01]  /*dab0*/  BSSY.RECONVERGENT B0, `(.L_x_5034) ;  /* 0x0000007000007945 */ /* 0x000fe20003800200 */
[----:B------:R-:W-:Y:S01]  /*dac0*/  HFMA2 R23, -RZ, RZ, 3.814697265625e-06, 0 ;  /* 0x00400000ff177431 */ /* 0x000fe200000001ff */
[----:B---3--:R-:W-:-:S13]  /*dad0*/  ISETP.NE.AND P0, PT, R4, RZ, PT ;  /* 0x000000ff0400720c */ /* 0x008fda0003f05270 */
[----:B------:R-:W-:Y:S05]  /*dae0*/  @!P0 BRA `(.L_x_5035) ;  /* 0x00000000000c8947 */ /* 0x000fea0003800000 */
[----:B------:R-:W-:-:S13]  /*daf0*/  ISETP.NE.AND P0, PT, R4, 0xff, PT ;  /* 0x000000ff0400780c */ /* 0x000fda0003f05270 */
[----:B------:R-:W-:Y:S02]  /*db00*/  @!P0 IMAD.MOV.U32 R23, RZ, RZ, 0x7f800001 ;  /* 0x7f800001ff178424 */ /* 0x000fe400078e00ff */
[----:B------:R-:W-:-:S07]  /*db10*/  @P0 IMAD.SHL.U32 R23, R4, 0x800000, RZ ;  /* 0x0080000004170824 */ /* 0x000fce00078e00ff */
.L_x_5035:
[----:B------:R-:W-:Y:S05]  /*db20*/  BSYNC.RECONVERGENT B0 ;  /* 0x0000000000007941 */ /* 0x000fea0003800200 */
.L_x_5034:
[----:B------:R-:W0:Y:S01]  /*db30*/  F2I.FTZ.TRUNC.NTZ R23, R23 ;  /* 0x0000001700177305 */ /* 0x000e22000021f100 */
[----:B------:R-:W-:Y:S05]  /*db40*/  BRA `(.L_x_5009) ;  /* 0x0000000000547947 */ /* 0x000fea0003800000 */
.L_x_5008:
        /* <DEDUP_REMOVED lines=16> */
.L_x_5036:
[----:B------:R-:W-:Y:S01]  /*dc50*/  MOV R23, RZ ;  /* 0x000000ff00177202 */ /* 0x000fe20000000f00 */
[----:B------:R-:W-:Y:S06]  /*dc60*/  BRA `(.L_x_5009) ;  /* 0x00000000000c7947 */ /* 0x000fec0003800000 */
.L_x_5033:
[----:B------:R0:W5:Y:S01]  /*dc70*/  LDG.E R23, desc[UR36][R4.64] ;  /* 0x0000002404177981 */ /* 0x000162000c1e1900 */
[----:B------:R-:W-:Y:S05]  /*dc80*/  BRA `(.L_x_5009) ;  /* 0x0000000000047947 */ /* 0x000fea0003800000 */
.L_x_5032:
[----:B------:R0:W5:Y:S02]  /*dc90*/  LDG.E R23, desc[UR36][R4.64] ;  /* 0x0000002404177981 */ /* 0x000164000c1e1900 */
.L_x_5009:
[----:B------:R-:W1:Y:S01]  /*dca0*/  LDCU.64 UR4, c[0x0][0x728] ;  /* 0x0000e500ff0477ac */ /* 0x000e620008000a00 */
[----:B0-----:R-:W-:-:S04]  /*dcb0*/  PRMT R0, R18, 0x7773, RZ ;  /* 0x0000777312007816 */ /* 0x001fc800000000ff */
        /* <DEDUP_REMOVED lines=14> */
.L_x_5040:
[----:B------:R0:W5:Y:S01]  /*dda0*/  LDG.E.U8 R16, desc[UR36][R4.64] ;  /* 0x0000002404107981 */ /* 0x000162000c1e1100 */
[----:B------:R-:W-:Y:S05]  /*ddb0*/  BRA `(.L_x_5042) ;  /* 0x0000000c00307947 */ /* 0x000fea0003800000 */
.L_x_5039:
        /* <DEDUP_REMOVED lines=8> */
.L_x_5044:
[----:B------:R0:W5:Y:S01]  /*de40*/  LDG.E R16, desc[UR36][R4.64] ;  /* 0x0000002404107981 */ /* 0x000162000c1e1900 */
[----:B------:R-:W-:Y:S05]  /*de50*/  BRA `(.L_x_5042) ;  /* 0x0000000c00087947 */ /* 0x000fea0003800000 */
.L_x_5043:
[----:B------:R0:W5:Y:S01]  /*de60*/  LDG.E.S16 R16, desc[UR36][R4.64] ;  /* 0x0000002404107981 */ /* 0x000162000c1e1700 */
[----:B------:R-:W-:Y:S05]  /*de70*/  BRA `(.L_x_5042) ;  /* 0x0000000c00007947 */ /* 0x000fea0003800000 */
.L_x_5038:
[----:B------:R-:W-:-:S13]  /*de80*/  ISETP.GT.AND P0, PT, R0, 0x6, PT ;  /* 0x000000060000780c */ /* 0x000fda0003f04270 */
[----:B------:R-:W-:Y:S05]  /*de90*/  @P0 BRA `(.L_x_5045) ;  /* 0x00000000002c0947 */ /* 0x000fea0003800000 */
[----:B------:R-:W-:-:S13]  /*dea0*/  ISETP.NE.AND P0, PT, R0, 0x5, PT ;  /* 0x000000050000780c */ /* 0x000fda0003f05270 */
[----:B------:R-:W-:Y:S05]  /*deb0*/  @!P0 BRA `(.L_x_5046) ;  /* 0x0000000000148947 */ /* 0x000fea0003800000 */
[----:B------:R-:W-:-:S13]  /*dec0*/  ISETP.NE.AND P0, PT, R0, 0x6, PT ;  /* 0x000000060000780c */ /* 0x000fda0003f05270 */
[----:B------:R-:W-:Y:S05]  /*ded0*/  @P0 BRA `(.L_x_5041) ;  /* 0x0000000800940947 */ /* 0x000fea0003800000 */
[----:B------:R-:W2:Y:S02]  /*dee0*/  LDG.E R4, desc[UR36][R4.64] ;  /* 0x0000002404047981 */ /* 0x000ea4000c1e1900 */
[----:B--2---:R1:W2:Y:S01]  /*def0*/  F2I.FTZ.TRUNC.NTZ R16, R4 ;  /* 0x0000000400107305 */ /* 0x0042a2000021f100 */
[----:B------:R-:W-:Y:S05]  /*df00*/  BRA `(.L_x_5042) ;  /* 0x0000000800dc7947 */ /* 0x000fea0003800000 */
.L_x_5046:
[----:B------:R-:W2:Y:S02]  /*df10*/  LDG.E.U16 R4, desc[UR36][R4.64] ;  /* 0x0000002404047981 */ /* 0x000ea4000c1e1500 */
[----:B--2---:R-:W-:-:S06]  /*df20*/  HADD2.F32 R16, -RZ, R4.H0_H0 ;  /* 0x20000004ff107230 */ /* 0x004fcc0000004100 */
[----:B------:R-:W0:Y:S01]  /*df30*/  F2I.FTZ.TRUNC.NTZ R16, R16 ;  /* 0x0000001000107305 */ /* 0x000e22000021f100 */
[----:B------:R-:W-:Y:S05]  /*df40*/  BRA `(.L_x_5042) ;  /* 0x0000000800cc7947 */ /* 0x000fea0003800000 */
.L_x_5045:
        /* <DEDUP_REMOVED lines=9> */
.L_x_5048:
[----:B------:R-:W2:Y:S02]  /*dfe0*/  LDG.E.U16 R4, desc[UR36][R4.64] ;  /* 0x0000002404047981 */ /* 0x000ea4000c1e1500 */
[----:B--2---:R-:W-:-:S06]  /*dff0*/  HADD2.F32 R16, -RZ, R4.H0_H0 ;  /* 0x20000004ff107230 */ /* 0x004fcc0000004100 */
[----:B------:R-:W0:Y:S01]  /*e000*/  F2I.FTZ.TRUNC.NTZ R16, R16 ;  /* 0x0000001000107305 */ /* 0x000e22000021f100 */
[----:B------:R-:W-:Y:S05]  /*e010*/  BRA `(.L_x_5042) ;  /* 0x0000000800987947 */ /* 0x000fea0003800000 */
.L_x_5047:
[----:B------:R-:W2:Y:S02]  /*e020*/  LDG.E.64 R4, desc[UR36][R4.64] ;  /* 0x0000002404047981 */ /* 0x000ea4000c1e1b00 */
[----:B--2---:R0:W1:Y:S02]  /*e030*/  F2I.F64.TRUNC R16, R4 ;  /* 0x0000000400107311 */ /* 0x004064000030d100 */
[----:B01----:R-:W-:Y:S05]  /*e040*/  BRA `(.L_x_5042) ;  /* 0x00000008008c7947 */ /* 0x003fea0003800000 */
.L_x_5037:
        /* <DEDUP_REMOVED lines=12> */
.L_x_5051:
[----:B------:R-:W2:Y:S02]  /*e110*/  LDG.E.64 R4, desc[UR36][R4.64] ;  /* 0x0000002404047981 */ /* 0x000ea4000c1e1b00 */
[----:B--2---:R0:W1:Y:S02]  /*e120*/  F2I.F64.TRUNC R16, R4 ;  /* 0x0000000400107311 */ /* 0x004064000030d100 */
[----:B01----:R-:W-:Y:S05]  /*e130*/  BRA `(.L_x_5042) ;  /* 0x0000000800507947 */ /* 0x003fea0003800000 */
.L_x_5050:
        /* <DEDUP_REMOVED lines=26> */
.L_x_5053:
        /* <DEDUP_REMOVED lines=14> */
.L_x_5052:
[----:B------:R-:W2:Y:S02]  /*e3c0*/  LDG.E.U16 R16, desc[UR36][R4.64] ;  /* 0x0000002404107981 */ /* 0x000ea4000c1e1500 */
[----:B--2---:R-:W-:-:S06]  /*e3d0*/  SHF.L.U32 R16, R16, 0x10, RZ ;  /* 0x0000001010107819 */ /* 0x004fcc00000006ff */
[----:B------:R-:W0:Y:S01]  /*e3e0*/  F2I.FTZ.TRUNC.NTZ R16, R16 ;  /* 0x0000001000107305 */ /* 0x000e22000021f100 */
[----:B------:R-:W-:Y:S05]  /*e3f0*/  BRA `(.L_x_5042) ;  /* 0x0000000400a07947 */ /* 0x000fea0003800000 */
.L_x_5049:
        /* <DEDUP_REMOVED lines=10> */
.L_x_5056:
        /* <DEDUP_REMOVED lines=21> */
.L_x_5060:
[----:B------:R-:W-:Y:S05]  /*e5f0*/  BSYNC.RECONVERGENT B1 ;  /* 0x0000000000017941 */ /* 0x000fea0003800200 */
.L_x_5059:
[----:B------:R-:W-:Y:S01]  /*e600*/  IMAD.SHL.U32 R0, R0, 0x100000, RZ ;  /* 0x0010000000007824 */ /* 0x000fe200078e00ff */
[----:B------:R-:W-:-:S04]  /*e610*/  LEA R3, R3, 0x3b800000, 0x17 ;  /* 0x3b80000003037811 */ /* 0x000fc800078eb8ff */
[----:B------:R-:W-:-:S07]  /*e620*/  LOP3.LUT R16, R3, R0, R7, 0xfe, !PT ;  /* 0x0000000003107212 */ /* 0x000fce00078efe07 */
.L_x_5058:
[----:B------:R-:W-:Y:S05]  /*e630*/  BSYNC.RECONVERGENT B0 ;  /* 0x0000000000007941 */ /* 0x000fea0003800200 */
.L_x_5057:
[----:B------:R-:W0:Y:S01]  /*e640*/  F2I.FTZ.TRUNC.NTZ R16, R16 ;  /* 0x0000001000107305 */ /* 0x000e22000021f100 */
[----:B------:R-:W-:Y:S05]  /*e650*/  BRA `(.L_x_5042) ;  /* 0x0000000400087947 */ /* 0x000fea0003800000 */
.L_x_5055:
        /* <DEDUP_REMOVED lines=21> */
.L_x_5064:
[----:B------:R-:W-:Y:S05]  /*e7b0*/  BSYNC.RECONVERGENT B1 ;  /* 0x0000000000017941 */ /* 0x000fea0003800200 */
.L_x_5063:
[----:B------:R-:W-:Y:S01]  /*e7c0*/  IMAD.SHL.U32 R0, R0, 0x200000, RZ ;  /* 0x0020000000007824 */ /* 0x000fe200078e00ff */
[----:B------:R-:W-:-:S04]  /*e7d0*/  LEA R3, R3, 0x37800000, 0x17 ;  /* 0x3780000003037811 */ /* 0x000fc800078eb8ff */
[----:B------:R-:W-:-:S07]  /*e7e0*/  LOP3.LUT R16, R3, R0, R7, 0xfe, !PT ;  /* 0x0000000003107212 */ /* 0x000fce00078efe07 */
.L_x_5062:
[----:B------:R-:W-:Y:S05]  /*e7f0*/  BSYNC.RECONVERGENT B0 ;  /* 0x0000000000007941 */ /* 0x000fea0003800200 */
.L_x_5061:
[----:B------:R-:W0:Y:S01]  /*e800*/  F2I.FTZ.TRUNC.NTZ R16, R16 ;  /* 0x0000001000107305 */ /* 0x000e22000021f100 */
[----:B------:R-:W-:Y:S05]  /*e810*/  BRA `(.L_x_5042) ;  /* 0x0000000000987947 */ /* 0x000fea0003800000 */
.L_x_5054:
        /* <DEDUP_REMOVED lines=14> */
.L_x_5068:
[----:B------:R-:W-:Y:S05]  /*e900*/  BSYNC.RECONVERGENT B0 ;  /* 0x0000000000007941 */ /* 0x000fea0003800200 */
.L_x_5067:
[----:B------:R-:W0:Y:S01]  /*e910*/  F2I.FTZ.TRUNC.NTZ R16, R16 ;  /* 0x0000001000107305 */ /* 0x000e22000021f100 */
[----:B------:R-:W-:Y:S05]  /*e920*/  BRA `(.L_x_5042) ;  /* 0x0000000000547947 */ /* 0x000fea0003800000 */
.L_x_5041:
[----:B------:R-:W-:Y:S01]  /*e930*/  MOV R0, 0x0 ;  /* 0x0000000000007802 */ /* 0x000fe20000000f00 */
[----:B------:R-:W0:Y:S01]  /*e940*/  LDCU.64 UR4, c[0x4][0x118] ;  /* 0x01002300ff0477ac */ /* 0x000e220008000a00 */
[----:B------:R-:W-:Y:S02]  /*e950*/  HFMA2 R12, -RZ, RZ, 0, 5.9604644775390625e-08 ;  /* 0x00000001ff0c7431 */ /* 0x000fe400000001ff */
[----:B------:R-:W-:Y:S01]  /*e960*/  IMAD.MOV.U32 R8, RZ, RZ, 0x4e ;  /* 0x0000004eff087424 */ /* 0x000fe200078e00ff */
[----:B------:R1:W1:Y:S01]  /*e970*/  LDC.64 R14, c[0x4][R0] ;  /* 0x01000000000e7b82 */ /* 0x0002620000000a00 */
[----:B------:R-:W2:Y:S01]  /*e980*/  LDCU.64 UR6, c[0x4][0x120] ;  /* 0x01002400ff0677ac */ /* 0x000ea20008000a00 */
[----:B------:R-:W-:Y:S01]  /*e990*/  IMAD.MOV.U32 R13, RZ, RZ, RZ ;  /* 0x000000ffff0d7224 */ /* 0x000fe200078e00ff */
[----:B------:R-:W3:Y:S01]  /*e9a0*/  LDCU.64 UR8, c[0x4][0x10] ;  /* 0x01000200ff0877ac */ /* 0x000ee20008000a00 */
[----:B0-----:R-:W-:Y:S01]  /*e9b0*/  IMAD.U32 R4, RZ, RZ, UR4 ;  /* 0x00000004ff047e24 */ /* 0x001fe2000f8e00ff */
[----:B------:R-:W-:Y:S01]  /*e9c0*/  MOV R5, UR5 ;  /* 0x0000000500057c02 */ /* 0x000fe20008000f00 */
[----:B--2---:R-:W-:-:S02]  /*e9d0*/  IMAD.U32 R6, RZ, RZ, UR6 ;  /* 0x00000006ff067e24 */ /* 0x004fc4000f8e00ff */
[----:B------:R-:W-:Y:S01]  /*e9e0*/  IMAD.U32 R7, RZ, RZ, UR7 ;  /* 0x00000007ff077e24 */ /* 0x000fe2000f8e00ff */
[----:B---3--:R-:W-:Y:S01]  /*e9f0*/  MOV R10, UR8 ;  /* 0x00000008000a7c02 */ /* 0x008fe20008000f00 */
[----:B------:R-:W-:-:S07]  /*ea00*/  IMAD.U32 R11, RZ, RZ, UR9 ;  /* 0x00000009ff0b7e24 */ /* 0x000fce000f8e00ff */
[----:B------:R-:W-:-:S07]  /*ea10*/  LEPC R20, `(.L_x_5069) ;  /* 0x000000001014794e */ /* 0x000fce0000000000 */
[----:B-1--45:R-:W-:Y:S05]  /*ea20*/  CALL.ABS.NOINC R14 ;  /* 0x000000000e007343 */ /* 0x032fea0003c00000 */
.L_x_5069:
[----:B------:R-:W-:Y:S01]  /*ea30*/  IMAD.MOV.U32 R16, RZ, RZ, RZ ;  /* 0x000000ffff107224 */ /* 0x000fe200078e00ff */
[----:B------:R-:W-:Y:S06]  /*ea40*/  BRA `(.L_x_5042) ;  /* 0x00000000000c7947 */ /* 0x000fec0003800000 */
.L_x_5066:
[----:B------:R0:W5:Y:S01]  /*ea50*/  LDG.E R16, desc[UR36][R4.64] ;  /* 0x0000002404107981 */ /* 0x000162000c1e1900 */
[----:B------:R-:W-:Y:S05]  /*ea60*/  BRA `(.L_x_5042) ;  /* 0x0000000000047947 */ /* 0x000fea0003800000 */
.L_x_5065:
[----:B------:R0:W5:Y:S02]  /*ea70*/  LDG.E R16, desc[UR36][R4.64] ;  /* 0x0000002404107981 */ /* 0x000164000c1e1900 */
.L_x_5042:
[----:B------:R-:W1:Y:S01]  /*ea80*/  LDCU.64 UR4, c[0x0][0x730] ;  /* 0x0000e600ff0477ac */ /* 0x000e620008000a00 */
[----:B0-----:R-:W-:-:S04]  /*ea90*/  LOP3.LUT R0, R19, 0xff, RZ, 0xc0, !PT ;  /* 0x000000ff13007812 */ /* 0x001fc800078ec0ff */
        /* <DEDUP_REMOVED lines=14> */
.L_x_5073:
[----:B------:R1:W5:Y:S01]  /*eb80*/  LDG.E.U8 R17, desc[UR36][R4.64] ;  /* 0x0000002404117981 */ /* 0x000362000c1e1100 */
[----:B------:R-:W-:Y:S05]  /*eb90*/  BRA `(.L_x_5075) ;  /* 0x0000000c00307947 */ /* 0x000fea0003800000 */
.L_x_5072:
        /* <DEDUP_REMOVED lines=8> */
.L_x_5077:
[----:B------:R0:W5:Y:S01]  /*ec20*/  LDG.E R17, desc[UR36][R4.64] ;  /* 0x0000002404117981 */ /* 0x000162000c1e1900 */
[----:B------:R-:W-:Y:S05]  /*ec30*/  BRA `(.L_x_5075) ;  /* 0x0000000c00087947 */ /* 0x000fea0003800000 */
.L_x_5076:
[----:B------:R0:W5:Y:S01]  /*ec40*/  LDG.E.S16 R17, desc[UR36][R4.64] ;  /* 0x0000002404117981 */ /* 0x000162000c1e1700 */
[----:B------:R-:W-:Y:S05]  /*ec50*/  BRA `(.L_x_5075) ;  /* 0x0000000c00007947 */ /* 0x000fea0003800000 */
.L_x_5071:
        /* <DEDUP_REMOVED lines=9> */
.L_x_5079:
[----:B------:R-:W2:Y:S02]  /*ecf0*/  LDG.E.U16 R4, desc[UR36][R4.64] ;  /* 0x0000002404047981 */ /* 0x000ea4000c1e1500 */
[----:B--2---:R-:W-:-:S06]  /*ed00*/  HADD2.F32 R17, -RZ, R4.H0_H0 ;  /* 0x20000004ff117230 */ /* 0x004fcc0000004100 */
[----:B------:R-:W0:Y:S01]  /*ed10*/  F2I.FTZ.TRUNC.NTZ R17, R17 ;  /* 0x0000001100117305 */ /* 0x000e22000021f100 */
[----:B------:R-:W-:Y:S05]  /*ed20*/  BRA `(.L_x_5075) ;  /* 0x0000000800cc7947 */ /* 0x000fea0003800000 */
.L_x_5078:
        /* <DEDUP_REMOVED lines=9> */
.L_x_5081:
[----:B------:R-:W2:Y:S02]  /*edc0*/  LDG.E.U16 R4, desc[UR36][R4.64] ;  /* 0x0000002404047981 */ /* 0x000ea4000c1e1500 */
[----:B--2---:R-:W-:-:S06]  /*edd0*/  HADD2.F32 R17, -RZ, R4.H0_H0 ;  /* 0x20000004ff117230 */ /* 0x004fcc0000004100 */
[----:B------:R-:W0:Y:S01]  /*ede0*/  F2I.FTZ.TRUNC.NTZ R17, R17 ;  /* 0x0000001100117305 */ /* 0x000e22000021f100 */
[----:B------:R-:W-:Y:S05]  /*edf0*/  BRA `(.L_x_5075) ;  /* 0x0000000800987947 */ /* 0x000fea0003800000 */
.L_x_5080:
[----:B------:R-:W2:Y:S02]  /*ee00*/  LDG.E.64 R4, desc[UR36][R4.64] ;  /* 0x0000002404047981 */ /* 0x000ea4000c1e1b00 */
[----:B--2---:R0:W1:Y:S02]  /*ee10*/  F2I.F64.TRUNC R17, R4 ;  /* 0x0000000400117311 */ /* 0x004064000030d100 */
[----:B01----:R-:W-:Y:S05]  /*ee20*/  BRA `(.L_x_5075) ;  /* 0x00000008008c7947 */ /* 0x003fea0003800000 */
.L_x_5070:
        /* <DEDUP_REMOVED lines=12> */
.L_x_5084:
[----:B------:R-:W2:Y:S02]  /*eef0*/  LDG.E.64 R4, desc[UR36][R4.64] ;  /* 0x0000002404047981 */ /* 0x000ea4000c1e1b00 */
[----:B--2---:R0:W1:Y:S02]  /*ef00*/  F2I.F64.TRUNC R17, R4 ;  /* 0x0000000400117311 */ /* 0x004064000030d100 */
[----:B01----:R-:W-:Y:S05]  /*ef10*/  BRA `(.L_x_5075) ;  /* 0x0000000800507947 */ /* 0x003fea0003800000 */
.L_x_5083:
        /* <DEDUP_REMOVED lines=26> */
.L_x_5086:
        /* <DEDUP_REMOVED lines=14> */
.L_x_5085:
[----:B------:R-:W2:Y:S02]  /*f1a0*/  LDG.E.U16 R17, desc[UR36][R4.64] ;  /* 0x0000002404117981 */ /* 0x000ea4000c1e1500 */
[----:B--2---:R-:W-:-:S06]  /*f1b0*/  IMAD.U32 R17, R17, 0x10000, RZ ;  /* 0x0001000011117824 */ /* 0x004fcc00078e00ff */
[----:B------:R-:W0:Y:S01]  /*f1c0*/  F2I.FTZ.TRUNC.NTZ R17, R17 ;  /* 0x0000001100117305 */ /* 0x000e22000021f100 */
[----:B------:R-:W-:Y:S05]  /*f1d0*/  BRA `(.L_x_5075) ;  /* 0x0000000400a07947 */ /* 0x000fea0003800000 */
.L_x_5082:
        /* <DEDUP_REMOVED lines=10> */
.L_x_5089:
        /* <DEDUP_REMOVED lines=21> */
.L_x_5093:
[----:B------:R-:W-:Y:S05]  /*f3d0*/  BSYNC.RECONVERGENT B1 ;  /* 0x0000000000017941 */ /* 0x000fea0003800200 */
.L_x_5092:
[----:B------:R-:W-:Y:S01]  /*f3e0*/  IMAD.SHL.U32 R0, R0, 0x100000, RZ ;  /* 0x0010000000007824 */ /* 0x000fe200078e00ff */
[----:B------:R-:W-:-:S04]  /*f3f0*/  LEA R3, R3, 0x3b800000, 0x17 ;  /* 0x3b80000003037811 */ /* 0x000fc800078eb8ff */
[----:B------:R-:W-:-:S07]  /*f400*/  LOP3.LUT R17, R3, R0, R17, 0xfe, !PT ;  /* 0x0000000003117212 */ /* 0x000fce00078efe11 */
.L_x_5091:
[----:B------:R-:W-:Y:S05]  /*f410*/  BSYNC.RECONVERGENT B0 ;  /* 0x0000000000007941 */ /* 0x000fea0003800200 */
.L_x_5090:
[----:B------:R-:W0:Y:S01]  /*f420*/  F2I.FTZ.TRUNC.NTZ R17, R17 ;  /* 0x0000001100117305 */ /* 0x000e22000021f100 */
[----:B------:R-:W-:Y:S05]  /*f430*/  BRA `(.L_x_5075) ;  /* 0x0000000400087947 */ /* 0x000fea0003800000 */
.L_x_5088:
        /* <DEDUP_REMOVED lines=21> */
.L_x_5097:
[----:B------:R-:W-:Y:S05]  /*f590*/  BSYNC.RECONVERGENT B1 ;  /* 0x0000000000017941 */ /* 0x000fea0003800200 */
.L_x_5096:
[----:B------:R-:W-:Y:S02]  /*f5a0*/  SHF.L.U32 R0, R0, 0x15, RZ ;  /* 0x0000001500007819 */ /* 0x000fe400000006ff */
[----:B------:R-:W-:-:S04]  /*f5b0*/  LEA R3, R3, 0x37800000, 0x17 ;  /* 0x3780000003037811 */ /* 0x000fc800078eb8ff */
[----:B------:R-:W-:-:S07]  /*f5c0*/  LOP3.LUT R17, R3, R0, R17, 0xfe, !PT ;  /* 0x0000000003117212 */ /* 0x000fce00078efe11 */
.L_x_5095:
[----:B------:R-:W-:Y:S05]  /*f5d0*/  BSYNC.RECONVERGENT B0 ;  /* 0x0000000000007941 */ /* 0x000fea0003800200 */
.L_x_5094:
[----:B------:R-:W0:Y:S01]  /*f5e0*/  F2I.FTZ.TRUNC.NTZ R17, R17 ;  /* 0x0000001100117305 */ /* 0x000e22000021f100 */
[----:B------:R-:W-:Y:S05]  /*f5f0*/  BRA `(.L_x_5075) ;  /* 0x0000000000987947 */ /* 0x000fea0003800000 */
.L_x_5087:
        /* <DEDUP_REMOVED lines=14> */
.L_x_5101:
[----:B------:R-:W-:Y:S05]  /*f6e0*/  BSYNC.RECONVERGENT B0 ;  /* 0x0000000000007941 */ /* 0x000fea0003800200 */
.L_x_5100:
[----:B------:R-:W0:Y:S01]  /*f6f0*/  F2I.FTZ.TRUNC.NTZ R17, R17 ;  /* 0x0000001100117305 */ /* 0x000e22000021f100 */
[----:B------:R-:W-:Y:S05]  /*f700*/  BRA `(.L_x_5075) ;  /* 0x0000000000547947 */ /* 0x000fea0003800000 */
.L_x_5074:
        /* <DEDUP_REMOVED lines=16> */
.L_x_5102:
[----:B------:R-:W-:Y:S01]  /*f810*/  IMAD.MOV.U32 R17, RZ, RZ, RZ ;  /* 0x000000ffff117224 */ /* 0x000fe200078e00ff */
[----:B------:R-:W-:Y:S06]  /*f820*/  BRA `(.L_x_5075) ;  /* 0x00000000000c7947 */ /* 0x000fec0003800000 */
.L_x_5099:
[----:B------:R0:W5:Y:S01]  /*f830*/  LDG.E R17, desc[UR36][R4.64] ;  /* 0x0000002404117981 */ /* 0x000162000c1e1900 */
[----:B------:R-:W-:Y:S05]  /*f840*/  BRA `(.L_x_5075) ;  /* 0x0000000000047947 */ /* 0x000fea0003800000 */
.L_x_5098:
[----:B------:R0:W5:Y:S02]  /*f850*/  LDG.E R17, desc[UR36][R4.64] ;  /* 0x0000002404117981 */ /* 0x000164000c1e1900 */
.L_x_5075:
[----:B------:R-:W0:Y:S01]  /*f860*/  LDCU.64 UR6, c[0x0][0x738] ;  /* 0x0000e700ff0677ac */ /* 0x000e220008000a00 */
[----:B------:R-:W-:-:S04]  /*f870*/  UPRMT UR4, UR40, 0x9910, URZ ;  /* 0x0000991028047896 */ /* 0x000fc800080000ff */
[----:B------:R-:W-:Y:S01]  /*f880*/  UISETP.GT.AND UP0, UPT, UR4, 0x9, UPT ;  /* 0x000000090400788c */ /* 0x000fe2000bf04270 */
[----:B01----:R-:W-:-:S05]  /*f890*/  IADD3 R4, P0, PT, R22, UR6, RZ ;  /* 0x0000000616047c10 */ /* 0x003fca000ff1e0ff */
        /* <DEDUP_REMOVED lines=12> */
.L_x_5106:
[----:B------:R0:W5:Y:S01]  /*f960*/  LDG.E.U8 R22, desc[UR36][R4.64] ;  /* 0x0000002404167981 */ /* 0x000162000c1e1100 */
[----:B------:R-:W-:Y:S05]  /*f970*/  BRA `(.L_x_5108) ;  /* 0x0000000c00307947 */ /* 0x000fea0003800000 */
.L_x_5105:
        /* <DEDUP_REMOVED lines=8> */
.L_x_5110:
[----:B------:R0:W5:Y:S01]  /*fa00*/  LDG.E R22, desc[UR36][R4.64] ;  /* 0x0000002404167981 */ /* 0x000162000c1e1900 */
[----:B------:R-:W-:Y:S05]  /*fa10*/  BRA `(.L_x_5108) ;  /* 0x0000000c00087947 */ /* 0x000fea0003800000 */
.L_x_5109:
[----:B------:R0:W5:Y:S01]  /*fa20*/  LDG.E.S16 R22, desc[UR36][R4.64] ;  /* 0x0000002404167981 */ /* 0x000162000c1e1700 */
[----:B------:R-:W-:Y:S05]  /*fa30*/  BRA `(.L_x_5108) ;  /* 0x0000000c00007947 */ /* 0x000fea0003800000 */
.L_x_5104:
[----:B------:R-:W-:-:S09]  /*fa40*/  UISETP.GT.AND UP0, UPT, UR4, 0x6, UPT ;  /* 0x000000060400788c */ /* 0x000fd2000bf04270 */
[----:B------:R-:W-:Y:S05]  /*fa50*/  BRA.U UP0, `(.L_x_5111) ;  /* 0x00000001002c7547 */ /* 0x000fea000b800000 */
[----:B------:R-:W-:-:S09]  /*fa60*/  UISETP.NE.AND UP0, UPT, UR4, 0x5, UPT ;  /* 0x000000050400788c */ /* 0x000fd2000bf05270 */
[----:B------:R-:W-:Y:S05]  /*fa70*/  BRA.U !UP0, `(.L_x_5112) ;  /* 0x0000000108147547 */ /* 0x000fea000b800000 */
[----:B------:R-:W-:-:S09]  /*fa80*/  UISETP.NE.AND UP0, UPT, UR4, 0x6, UPT ;  /* 0x000000060400788c */ /* 0x000fd2000bf05270 */
[----:B------:R-:W-:Y:S05]  /*fa90*/  BRA.U UP0, `(.L_x_5107) ;  /* 0x0000000900947547 */ /* 0x000fea000b800000 */
[----:B------:R-:W2:Y:S02]  /*faa0*/  LDG.E R4, desc[UR36][R4.64] ;  /* 0x0000002404047981 */ /* 0x000ea4000c1e1900 */
[----:B--2---:R0:W1:Y:S01]  /*fab0*/  F2I.FTZ.TRUNC.NTZ R22, R4 ;  /* 0x0000000400167305 */ /* 0x004062000021f100 */
[----:B------:R-:W-:Y:S05]  /*fac0*/  BRA `(.L_x_5108) ;  /* 0x0000000800dc7947 */ /* 0x000fea0003800000 */
.L_x_5112:
[----:B------:R-:W2:Y:S02]  /*fad0*/  LDG.E.U16 R4, desc[UR36][R4.64] ;  /* 0x0000002404047981 */ /* 0x000ea4000c1e1500 */
[----:B--2---:R-:W-:-:S06]  /*fae0*/  HADD2.F32 R22, -RZ, R4.H0_H0 ;  /* 0x20000004ff167230 */ /* 0x004fcc0000004100 */
[----:B------:R-:W0:Y:S01]  /*faf0*/  F2I.FTZ.TRUNC.NTZ R22, R22 ;  /* 0x0000001600167305 */ /* 0x000e22000021f100 */
[----:B------:R-:W-:Y:S05]  /*fb00*/  BRA `(.L_x_5108) ;  /* 0x0000000800cc7947 */ /* 0x000fea0003800000 */
.L_x_5111:
[----:B------:R-:W-:-:S09]  /*fb10*/  UISETP.NE.AND UP0, UPT, UR4, 0x7, UPT ;  /* 0x000000070400788c */ /* 0x000fd2000bf05270 */
[----:B------:R-:W-:Y:S05]  /*fb20*/  BRA.U !UP0, `(.L_x_5113) ;  /* 0x00000001082c7547 */ /* 0x000fea000b800000 */
[----:B------:R-:W-:-:S09]  /*fb30*/  UISETP.NE.AND UP0, UPT, UR4, 0x8, UPT ;  /* 0x000000080400788c */ /* 0x000fd2000bf05270 */
[----:B------:R-:W-:Y:S05]  /*fb40*/  BRA.U !UP0, `(.L_x_5114) ;  /* 0x0000000108147547 */ /* 0x000fea000b800000 */
[----:B------:R-:W-:-:S09]  /*fb50*/  UISETP.NE.AND UP0, UPT, UR4, 0x9, UPT ;  /* 0x000000090400788c */ /* 0x000fd2000bf05270 */
[----:B------:R-:W-:Y:S05]  /*fb60*/  BRA.U UP0, `(.L_x_5107) ;  /* 0x0000000900607547 */ /* 0x000fea000b800000 */
[----:B------:R-:W2:Y:S02]  /*fb70*/  LDG.E R4, desc[UR36][R4.64] ;  /* 0x0000002404047981 */ /* 0x000ea4000c1e1900 */
[----:B--2---:R0:W1:Y:S01]  /*fb80*/  F2I.FTZ.TRUNC.NTZ R22, R4 ;  /* 0x0000000400167305 */ /* 0x004062000021f100 */
[----:B------:R-:W-:Y:S05]  /*fb90*/  BRA `(.L_x_5108) ;  /* 0x0000000800a87947 */ /* 0x000fea0003800000 */
.L_x_5114:
[----:B------:R-:W2:Y:S02]  /*fba0*/  LDG.E.U16 R4, desc[UR36][R4.64] ;  /* 0x0000002404047981 */ /* 0x000ea4000c1e1500 */
[----:B--2---:R-:W-:-:S06]  /*fbb0*/  HADD2.F32 R22, -RZ, R4.H0_H0 ;  /* 0x20000004ff167230 */ /* 0x004fcc0000004100 */
[----:B------:R-:W0:Y:S01]  /*fbc0*/  F2I.FTZ.TRUNC.NTZ R22, R22 ;  /* 0x0000001600167305 */ /* 0x000e22000021f100 */
[----:B------:R-:W-:Y:S05]  /*fbd0*/  BRA `(.L_x_5108) ;  /* 0x0000000800987947 */ /* 0x000fea0003800000 */
.L_x_5113:
[----:B------:R-:W2:Y:S02]  /*fbe0*/  LDG.E.64 R4, desc[UR36][R4.64] ;  /* 0x0000002404047981 */ /* 0x000ea4000c1e1b00 */
[----:B--2---:R0:W1:Y:S02]  /*fbf0*/  F2I.F64.TRUNC R22, R4 ;  /* 0x0000000400167311 */ /* 0x004064000030d100 */
[----:B01----:R-:W-:Y:S05]  /*fc00*/  BRA `(.L_x_5108) ;  /* 0x00000008008c7947 */ /* 0x003fea0003800000 */
.L_x_5103:
        /* <DEDUP_REMOVED lines=12> */
.L_x_5117:
[----:B------:R-:W2:Y:S02]  /*fcd0*/  LDG.E.64 R4, desc[UR36][R4.64] ;  /* 0x0000002404047981 */ /* 0x000ea4000c1e1b00 */
[----:B--2---:R0:W1:Y:S02]  /*fce0*/  F2I.F64.TRUNC R22, R4 ;  /* 0x0000000400167311 */ /* 0x004064000030d100 */
[----:B01----:R-:W-:Y:S05]  /*fcf0*/  BRA `(.L_x_5108) ;  /* 0x0000000800507947 */ /* 0x003fea0003800000 */
.L_x_5116:
        /* <DEDUP_REMOVED lines=24> */
[----:B------:R0:W1:Y:S01]  /*fe80*/  F2I.FTZ.TRUNC.NTZ R22, R3 ;  /* 0x0000000300167305 */ /* 0x000062000021f100 */
[----:B------:R-:W-:Y:S05]  /*fe90*/  BRA `(.L_x_5108) ;  /* 0x0000000400e87947 */ /* 0x000fea0003800000 */
.L_x_5119:
        /* <DEDUP_REMOVED lines=12> */
[----:B------:R0:W1:Y:S01]  /*ff60*/  F2I.FTZ.TRUNC.NTZ R22, R0 ;  /* 0x0000000000167305 */ /* 0x000062000021f100 */
[----:B------:R-:W-:Y:S05]  /*ff70*/  BRA `(.L_x_5108) ;  /* 0x0000000400b07947 */ /* 0x000fea0003800000 */
.L_x_5118:
[----:B------:R-:W2:Y:S02]  /*ff80*/  LDG.E.U16 R22, desc[UR36][R4.64] ;  /* 0x0000002404167981 */ /* 0x000ea4000c1e1500 */
[----:B--2---:R-:W-:-:S06]  /*ff90*/  IMAD.U32 R22, R22, 0x10000, RZ ;  /* 0x0001000016167824 */ /* 0x004fcc00078e00ff */
[----:B------:R-:W0:Y:S01]  /*ffa0*/  F2I.FTZ.TRUNC.NTZ R22, R22 ;  /* 0x0000001600167305 */ /* 0x000e22000021f100 */
[----:B------:R-:W-:Y:S05]  /*ffb0*/  BRA `(.L_x_5108) ;  /* 0x0000000400a07947 */ /* 0x000fea0003800000 */
.L_x_5115:
        /* <DEDUP_REMOVED lines=10> */
.L_x_5122:
        /* <DEDUP_REMOVED lines=21> */
.L_x_5126:
[----:B------:R-:W-:Y:S05]  /*101b0*/  BSYNC.RECONVERGENT B1 ;  /* 0x0000000000017941 */ /* 0x000fea0003800200 */
.L_x_5125:
[----:B------:R-:W-:Y:S02]  /*101c0*/  SHF.L.U32 R0, R0, 0x14, RZ ;  /* 0x0000001400007819 */ /* 0x000fe400000006ff */
[----:B------:R-:W-:-:S04]  /*101d0*/  LEA R3, R3, 0x3b800000, 0x17 ;  /* 0x3b80000003037811 */ /* 0x000fc800078eb8ff */
[----:B------:R-:W-:-:S07]  /*101e0*/  LOP3.LUT R22, R3, R0, R7, 0xfe, !PT ;  /* 0x0000000003167212 */ /* 0x000fce00078efe07 */
.L_x_5124:
[----:B------:R-:W-:Y:S05]  /*101f0*/  BSYNC.RECONVERGENT B0 ;  /* 0x0000000000007941 */ /* 0x000fea0003800200 */
.L_x_5123:
[----:B------:R-:W1:Y:S01]  /*10200*/  F2I.FTZ.TRUNC.NTZ R22, R22 ;  /* 0x0000001600167305 */ /* 0x000e62000021f100 */
[----:B------:R-:W-:Y:S05]  /*10210*/  BRA `(.L_x_5108) ;  /* 0x0000000400087947 */ /* 0x000fea0003800000 */
.L_x_5121:
        /* <DEDUP_REMOVED lines=21> */
.L_x_5130:
[----:B------:R-:W-:Y:S05]  /*10370*/  BSYNC.RECONVERGENT B1 ;  /* 0x0000000000017941 */ /* 0x000fea0003800200 */
.L_x_5129:
[----:B------:R-:W-:Y:S01]  /*10380*/  IMAD.SHL.U32 R0, R0, 0x200000, RZ ;  /* 0x0020000000007824 */ /* 0x000fe200078e00ff */
[----:B------:R-:W-:-:S04]  /*10390*/  LEA R3, R3, 0x37800000, 0x17 ;  /* 0x3780000003037811 */ /* 0x000fc800078eb8ff */
[----:B------:R-:W-:-:S07]  /*103a0*/  LOP3.LUT R22, R3, R0, R7, 0xfe, !PT ;  /* 0x0000000003167212 */ /* 0x000fce00078efe07 */
.L_x_5128:
[----:B------:R-:W-:Y:S05]  /*103b0*/  BSYNC.RECONVERGENT B0 ;  /* 0x0000000000007941 */ /* 0x000fea0003800200 */
.L_x_5127:
[----:B------:R-:W0:Y:S01]  /*103c0*/  F2I.FTZ.TRUNC.NTZ R22, R22 ;  /* 0x0000001600167305 */ /* 0x000e22000021f100 */
[----:B------:R-:W-:Y:S05]  /*103d0*/  BRA `(.L_x_5108) ;  /* 0x0000000000987947 */ /* 0x000fea0003800000 */
.L_x_5120:
        /* <DEDUP_REMOVED lines=14> */
.L_x_5134:
[----:B------:R-:W-:Y:S05]  /*104c0*/  BSYNC.RECONVERGENT B0 ;  /* 0x0000000000007941 */ /* 0x000fea0003800200 */
.L_x_5133:
[----:B------:R-:W0:Y:S01]  /*104d0*/  F2I.FTZ.TRUNC.NTZ R22, R22 ;  /* 0x0000001600167305 */ /* 0x000e22000021f100 */
[----:B------:R-:W-:Y:S05]  /*104e0*/  BRA `(.L_x_5108) ;  /* 0x0000000000547947 */ /* 0x000fea0003800000 */
.L_x_5107:
[----:B------:R-:W-:Y:S01]  /*104f0*/  MOV R0, 0x0 ;  /* 0x0000000000007802 */ /* 0x000fe20000000f00 */
[----:B------:R-:W0:Y:S01]  /*10500*/  LDCU.64 UR4, c[0x4][0x118] ;  /* 0x01002300ff0477ac */ /* 0x000e220008000a00 */
[----:B------:R-:W-:Y:S02]  /*10510*/  HFMA2 R8, -RZ, RZ, 0, 4.64916229248046875e-06 ;  /* 0x0000004eff087431 */ /* 0x000fe400000001ff */
[----:B------:R-:W-:Y:S01]  /*10520*/  IMAD.MOV.U32 R12, RZ, RZ, 0x1 ;  /* 0x00000001ff0c7424 */ /* 0x000fe200078e00ff */
[----:B------:R1:W1:Y:S01]  /*10530*/  LDC.64 R14, c[0x4][R0] ;  /* 0x01000000000e7b82 */ /* 0x0002620000000a00 */
[----:B------:R-:W2:Y:S01]  /*10540*/  LDCU.64 UR6, c[0x4][0x120] ;  /* 0x01002400ff0677ac */ /* 0x000ea20008000a00 */
[----:B------:R-:W-:Y:S01]  /*10550*/  IMAD.MOV.U32 R13, RZ, RZ, RZ ;  /* 0x000000ffff0d7224 */ /* 0x000fe200078e00ff */
[----:B------:R-:W3:Y:S01]  /*10560*/  LDCU.64 UR8, c[0x4][0x10] ;  /* 0x01000200ff0877ac */ /* 0x000ee20008000a00 */
[----:B0-----:R-:W-:Y:S01]  /*10570*/  MOV R4, UR4 ;  /* 0x0000000400047c02 */ /* 0x001fe20008000f00 */
[----:B------:R-:W-:-:S02]  /*10580*/  IMAD.U32 R5, RZ, RZ, UR5 ;  /* 0x00000005ff057e24 */ /* 0x000fc4000f8e00ff */
[----:B--2---:R-:W-:Y:S01]  /*10590*/  IMAD.U32 R6, RZ, RZ, UR6 ;  /* 0x00000006ff067e24 */ /* 0x004fe2000f8e00ff */
[----:B------:R-:W-:Y:S01]  /*105a0*/  MOV R7, UR7 ;  /* 0x0000000700077c02 */ /* 0x000fe20008000f00 */
[----:B---3--:R-:W-:Y:S02]  /*105b0*/  IMAD.U32 R10, RZ, RZ, UR8 ;  /* 0x00000008ff0a7e24 */ /* 0x008fe4000f8e00ff */
[----:B------:R-:W-:-:S07]  /*105c0*/  IMAD.U32 R11, RZ, RZ, UR9 ;  /* 0x00000009ff0b7e24 */ /* 0x000fce000f8e00ff */
[----:B------:R-:W-:-:S07]  /*105d0*/  LEPC R20, `(.L_x_5135) ;  /* 0x000000001014794e */ /* 0x000fce0000000000 */
[----:B-1--45:R-:W-:Y:S05]  /*105e0*/  CALL.ABS.NOINC R14 ;  /* 0x000000000e007343 */ /* 0x032fea0003c00000 */
.L_x_5135:
[----:B------:R-:W-:Y:S01]  /*105f0*/  MOV R22, RZ ;  /* 0x000000ff00167202 */ /* 0x000fe20000000f00 */
[----:B------:R-:W-:Y:S06]  /*10600*/  BRA `(.L_x_5108) ;  /* 0x00000000000c7947 */ /* 0x000fec0003800000 */
.L_x_5132:
[----:B------:R0:W5:Y:S01]  /*10610*/  LDG.E R22, desc[UR36][R4.64] ;  /* 0x0000002404167981 */ /* 0x000162000c1e1900 */
[----:B------:R-:W-:Y:S05]  /*10620*/  BRA `(.L_x_5108) ;  /* 0x0000000000047947 */ /* 0x000fea0003800000 */
.L_x_5131:
[----:B------:R0:W5:Y:S02]  /*10630*/  LDG.E R22, desc[UR36][R4.64] ;  /* 0x0000002404167981 */ /* 0x000164000c1e1900 */
.L_x_5108:
[----:B------:R-:W2:Y:S01]  /*10640*/  LDCU UR4, c[0x0][0x740] ;  /* 0x0000e800ff0477ac */ /* 0x000ea20008000800 */
[----:B------:R-:W-:Y:S01]  /*10650*/  BSSY.RECONVERGENT B7, `(.L_x_5136) ;  /* 0x0000013000077945 */ /* 0x000fe20003800200 */
[----:B--2-45:R-:W-:-:S13]  /*10660*/  ISETP.NE.AND P0, PT, R24, UR4, PT ;  /* 0x0000000418007c0c */ /* 0x034fda000bf05270 */
[----:B------:R-:W-:Y:S05]  /*10670*/  @!P0 BRA `(.L_x_5137) ;  /* 0x0000000000408947 */ /* 0x000fea0003800000 */
[----:B0-----:R-:W-:Y:S01]  /*10680*/  MOV R0, 0x0 ;  /* 0x0000000000007802 */ /* 0x001fe20000000f00 */
[----:B------:R-:W0:Y:S01]  /*10690*/  LDCU.64 UR4, c[0x4][0x128] ;  /* 0x01002500ff0477ac */ /* 0x000e220008000a00 */
[----:B------:R-:W-:Y:S02]  /*106a0*/  HFMA2 R13, -RZ, RZ, 0, 0 ;  /* 0x00000000ff0d7431 */ /* 0x000fe400000001ff */
[----:B------:R-:W-:Y:S01]  /*106b0*/  IMAD.MOV.U32 R8, RZ, RZ, 0x2c ;  /* 0x0000002cff087424 */ /* 0x000fe200078e00ff */
[----:B------:R2:W4:Y:S01]  /*106c0*/  LDC.64 R14, c[0x4][R0] ;  /* 0x01000000000e7b82 */ /* 0x0005220000000a00 */
[----:B------:R-:W5:Y:S01]  /*106d0*/  LDCU.64 UR6, c[0x4][0x110] ;  /* 0x01002200ff0677ac */ /* 0x000f620008000a00 */
[----:B------:R-:W-:Y:S01]  /*106e0*/  IMAD.MOV.U32 R12, RZ, RZ, 0x1 ;  /* 0x00000001ff0c7424 */ /* 0x000fe200078e00ff */
[----:B------:R-:W1:Y:S01]  /*106f0*/  LDCU.64 UR8, c[0x4][0x8] ;  /* 0x01000100ff0877ac */ /* 0x000e620008000a00 */
[----:B0-----:R-:W-:Y:S02]  /*10700*/  IMAD.U32 R4, RZ, RZ, UR4 ;  /* 0x00000004ff047e24 */ /* 0x001fe4000f8e00ff */
[----:B------:R-:W-:Y:S01]  /*10710*/  IMAD.U32 R5, RZ, RZ, UR5 ;  /* 0x00000005ff057e24 */ /* 0x000fe2000f8e00ff */
[----:B-----5:R-:W-:Y:S01]  /*10720*/  MOV R6, UR6 ;  /* 0x0000000600067c02 */ /* 0x020fe20008000f00 */
[----:B------:R-:W-:-:S02]  /*10730*/  IMAD.U32 R7, RZ, RZ, UR7 ;  /* 0x00000007ff077e24 */ /* 0x000fc4000f8e00ff */
[----:B-1----:R-:W-:Y:S01]  /*10740*/  IMAD.U32 R10, RZ, RZ, UR8 ;  /* 0x00000008ff0a7e24 */ /* 0x002fe2000f8e00ff */
[----:B--2---:R-:W-:-:S07]  /*10750*/  MOV R11, UR9 ;  /* 0x00000009000b7c02 */ /* 0x004fce0008000f00 */
[----:B------:R-:W-:-:S07]  /*10760*/  LEPC R20, `(.L_x_5137) ;  /* 0x000000001014794e */ /* 0x000fce0000000000 */
[----:B---34-:R-:W-:Y:S05]  /*10770*/  CALL.ABS.NOINC R14 ;  /* 0x000000000e007343 */ /* 0x018fea0003c00000 */
.L_x_5137:
[----:B------:R-:W-:Y:S05]  /*10780*/  BSYNC.RECONVERGENT B7 ;  /* 0x0000000000077941 */ /* 0x000fea0003800200 */
.L_x_5136:
[----:B------:R-:W3:Y:S01]  /*10790*/  LDCU UR4, c[0x0][0x750] ;  /* 0x0000ea00ff0477ac */ /* 0x000ee20008000800 */
[----:B------:R-:W-:Y:S01]  /*107a0*/  BSSY.RECONVERGENT B7, `(.L_x_5138) ;  /* 0x0000013000077945 */ /* 0x000fe20003800200 */
[----:B---3--:R-:W-:-:S13]  /*107b0*/  ISETP.NE.AND P0, PT, R23, UR4, PT ;  /* 0x0000000417007c0c */ /* 0x008fda000bf05270 */
[----:B------:R-:W-:Y:S05]  /*107c0*/  @!P0 BRA `(.L_x_5139) ;  /* 0x0000000000408947 */ /* 0x000fea0003800000 */
[----:B0-----:R-:W-:Y:S01]  /*107d0*/  MOV R0, 0x0 ;  /* 0x0000000000007802 */ /* 0x001fe20000000f00 */
[----:B------:R-:W0:Y:S01]  /*107e0*/  LDCU.64 UR4, c[0x4][0x128] ;  /* 0x01002500ff0477ac */ /* 0x000e220008000a00 */
[----:B------:R-:W-:Y:S02]  /*107f0*/  HFMA2 R13, -RZ, RZ, 0, 0 ;  /* 0x00000000ff0d7431 */ /* 0x000fe400000001ff */
[----:B------:R-:W-:Y:S01]  /*10800*/  IMAD.MOV.U32 R8, RZ, RZ, 0x2c ;  /* 0x0000002cff087424 */ /* 0x000fe200078e00ff */
[----:B------:R2:W3:Y:S01]  /*10810*/  LDC.64 R14, c[0x4][R0] ;  /* 0x01000000000e7b82 */ /* 0x0004e20000000a00 */
[----:B------:R-:W4:Y:S01]  /*10820*/  LDCU.64 UR6, c[0x4][0x110] ;  /* 0x01002200ff0677ac */ /* 0x000f220008000a00 */
[----:B------:R-:W-:Y:S01]  /*10830*/  IMAD.MOV.U32 R12, RZ, RZ, 0x1 ;  /* 0x00000001ff0c7424 */ /* 0x000fe200078e00ff */
[----:B------:R-:W5:Y:S01]  /*10840*/  LDCU.64 UR8, c[0x4][0x8] ;  /* 0x01000100ff0877ac */ /* 0x000f620008000a00 */
[----:B0-----:R-:W-:Y:S02]  /*10850*/  IMAD.U32 R4, RZ, RZ, UR4 ;  /* 0x00000004ff047e24 */ /* 0x001fe4000f8e00ff */
[----:B------:R-:W-:Y:S01]  /*10860*/  IMAD.U32 R5, RZ, RZ, UR5 ;  /* 0x00000005ff057e24 */ /* 0x000fe2000f8e00ff */
[----:B----4-:R-:W-:Y:S01]  /*10870*/  MOV R6, UR6 ;  /* 0x0000000600067c02 */ /* 0x010fe20008000f00 */
[----:B------:R-:W-:-:S02]  /*10880*/  IMAD.U32 R7, RZ, RZ, UR7 ;  /* 0x00000007ff077e24 */ /* 0x000fc4000f8e00ff */
[----:B-----5:R-:W-:Y:S01]  /*10890*/  IMAD.U32 R10, RZ, RZ, UR8 ;  /* 0x00000008ff0a7e24 */ /* 0x020fe2000f8e00ff */
[----:B--2---:R-:W-:-:S07]  /*108a0*/  MOV R11, UR9 ;  /* 0x00000009000b7c02 */ /* 0x004fce0008000f00 */
[----:B------:R-:W-:-:S07]  /*108b0*/  LEPC R20, `(.L_x_5139) ;  /* 0x000000001014794e */ /* 0x000fce0000000000 */
[----:B-1-3--:R-:W-:Y:S05]  /*108c0*/  CALL.ABS.NOINC R14 ;  /* 0x000000000e007343 */ /* 0x00afea0003c00000 */
.L_x_5139:
[----:B------:R-:W-:Y:S05]  /*108d0*/  BSYNC.RECONVERGENT B7 ;  /* 0x0000000000077941 */ /* 0x000fea0003800200 */
.L_x_5138:
[----:B------:R-:W2:Y:S01]  /*108e0*/  LDCU UR4, c[0x0][0x748] ;  /* 0x0000e900ff0477ac */ /* 0x000ea20008000800 */
[----:B0-----:R-:W-:Y:S01]  /*108f0*/  IMAD.IADD R0, R17, 0x1, -R16 ;  /* 0x0000000111007824 */ /* 0x001fe200078e0a10 */
[----:B------:R-:W-:Y:S01]  /*10900*/  BSSY.RECONVERGENT B7, `(.L_x_5140) ;  /* 0x0000015000077945 */ /* 0x000fe20003800200 */
[----:B------:R-:W0:Y:S03]  /*10910*/  LDCU UR5, c[0x0][0x740] ;  /* 0x0000e800ff0577ac */ /* 0x000e260008000800 */
[C---:B--2---:R-:W-:Y:S02]  /*10920*/  ISETP.GT.AND P0, PT, R0.reuse, UR4, PT ;  /* 0x0000000400007c0c */ /* 0x044fe4000bf04270 */
[----:B0-----:R-:W-:-:S13]  /*10930*/  ISETP.GE.AND P1, PT, R0, UR5, PT ;  /* 0x0000000500007c0c */ /* 0x001fda000bf26270 */
[----:B------:R-:W-:Y:S05]  /*10940*/  @!P0 BRA P1, `(.L_x_5141) ;  /* 0x0000000000408947 */ /* 0x000fea0000800000 */
[----:B------:R-:W-:Y:S01]  /*10950*/  MOV R0, 0x0 ;  /* 0x0000000000007802 */ /* 0x000fe20000000f00 */
[----:B------:R-:W0:Y:S01]  /*10960*/  LDCU.64 UR4, c[0x4][0x128] ;  /* 0x01002500ff0477ac */ /* 0x000e220008000a00 */
[----:B------:R-:W-:Y:S02]  /*10970*/  HFMA2 R12, -RZ, RZ, 0, 5.9604644775390625e-08 ;  /* 0x00000001ff0c7431 */ /* 0x000fe400000001ff */
[----:B------:R-:W-:Y:S01]  /*10980*/  IMAD.MOV.U32 R8, RZ, RZ, 0x2c ;  /* 0x0000002cff087424 */ /* 0x000fe200078e00ff */
[----:B------:R2:W3:Y:S01]  /*10990*/  LDC.64 R14, c[0x4][R0] ;  /* 0x01000000000e7b82 */ /* 0x0004e20000000a00 */
        /* <DEDUP_REMOVED lines=8> */
[----:B--2---:R-:W-:-:S07]  /*10a20*/  IMAD.U32 R11, RZ, RZ, UR9 ;  /* 0x00000009ff0b7e24 */ /* 0x004fce000f8e00ff */
[----:B------:R-:W-:-:S07]  /*10a30*/  LEPC R20, `(.L_x_5141) ;  /* 0x000000001014794e */ /* 0x000fce0000000000 */
[----:B-1-3--:R-:W-:Y:S05]  /*10a40*/  CALL.ABS.NOINC R14 ;  /* 0x000000000e007343 */ /* 0x00afea0003c00000 */
.L_x_5141:
[----:B------:R-:W-:Y:S05]  /*10a50*/  BSYNC.RECONVERGENT B7 ;  /* 0x0000000000077941 */ /* 0x000fea0003800200 */
.L_x_5140:
[----:B------:R-:W0:Y:S01]  /*10a60*/  LDCU.64 UR4, c[0x0][0x750] ;  /* 0x0000ea00ff0477ac */ /* 0x000e220008000a00 */
[----:B-1----:R-:W-:Y:S02]  /*10a70*/  SHF.R.S32.HI R0, RZ, 0x1f, R22 ;  /* 0x0000001fff007819 */ /* 0x002fe40000011416 */
        /* <DEDUP_REMOVED lines=38> */
.L_x_5145:
[----:B------:R-:W-:Y:S01]  /*10ce0*/  MOV R0, R4 ;  /* 0x0000000400007202 */ /* 0x000fe20000000f00 */
[----:B------:R-:W-:Y:S01]  /*10cf0*/  IMAD.MOV.U32 R10, RZ, RZ, R5 ;  /* 0x000000ffff0a7224 */ /* 0x000fe200078e0005 */
[----:B------:R-:W-:-:S07]  /*10d00*/  MOV R11, 0x10d20 ;  /* 0x00010d20000b7802 */ /* 0x000fce0000000f00 */
[----:B------:R-:W-:Y:S05]  /*10d10*/  CALL.REL.NOINC `($__internal_13_$__cuda_sm20_rem_s64) ;  /* 0x0000018800707944 */ /* 0x000fea0003c00000 */
[----:B------:R-:W-:Y:S01]  /*10d20*/  IMAD.MOV.U32 R4, RZ, RZ, R0 ;  /* 0x000000ffff047224 */ /* 0x000fe200078e0000 */
[----:B------:R-:W-:-:S07]  /*10d30*/  MOV R5, R3 ;  /* 0x0000000300057202 */ /* 0x000fce0000000f00 */
.L_x_5146:
[----:B------:R-:W-:Y:S05]  /*10d40*/  BSYNC.RECONVERGENT B0 ;  /* 0x0000000000007941 */ /* 0x000fea0003800200 */
.L_x_5144:
        /* <DEDUP_REMOVED lines=8> */
.L_x_5143:
        /* <DEDUP_REMOVED lines=14> */
[----:B------:R-:W-:Y:S02]  /*10eb0*/  MOV R30, UR4 ;  /* 0x00000004001e7c02 */ /* 0x000fe40008000f00 */
[----:B------:R-:W-:-:S07]  /*10ec0*/  IMAD.U32 R31, RZ, RZ, UR5 ;  /* 0x00000005ff1f7e24 */ /* 0x000fce000f8e00ff */
.L_x_5173:
        /* <DEDUP_REMOVED lines=27> */
.L_x_5150:
[----:B------:R-:W-:Y:S01]  /*11080*/  IMAD.MOV.U32 R8, RZ, RZ, R34 ;  /* 0x000000ffff087224 */ /* 0x000fe200078e0022 */
[----:B------:R-:W-:Y:S01]  /*11090*/  MOV R5, R33 ;  /* 0x0000002100057202 */ /* 0x000fe20000000f00 */
[----:B------:R-:W-:Y:S01]  /*110a0*/  IMAD.MOV.U32 R4, RZ, RZ, R14 ;  /* 0x000000ffff047224 */ /* 0x000fe200078e000e */
[----:B------:R-:W-:Y:S01]  /*110b0*/  MOV R0, 0x110e0 ;  /* 0x000110e000007802 */ /* 0x000fe20000000f00 */
[----:B------:R-:W-:-:S07]  /*110c0*/  IMAD.MOV.U32 R3, RZ, RZ, R15 ;  /* 0x000000ffff037224 */ /* 0x000fce00078e000f */
[----:B012---:R-:W-:Y:S05]  /*110d0*/  CALL.REL.NOINC `($__internal_12_$__cuda_sm20_div_s64) ;  /* 0x0000018000247944 */ /* 0x007fea0003c00000 */
[----:B------:R-:W-:Y:S01]  /*110e0*/  MOV R22, R6 ;  /* 0x0000000600167202 */ /* 0x000fe20000000f00 */
[----:B------:R-:W-:-:S07]  /*110f0*/  IMAD.MOV.U32 R23, RZ, RZ, R7 ;  /* 0x000000ffff177224 */ /* 0x000fce00078e0007 */
.L_x_5151:
[----:B------:R-:W-:Y:S05]  /*11100*/  BSYNC.RECONVERGENT B1 ;  /* 0x0000000000017941 */ /* 0x000fea0003800200 */
.L_x_5149:
[----:B------:R-:W-:Y:S02]  /*11110*/  VIADD R20, R30, 0x2 ;  /* 0x000000021e147836 */ /* 0x000fe40000000000 */
[----:B--2---:R-:W-:-:S04]  /*11120*/  IMAD.WIDE.U32 R4, R21, 0x8, R40 ;  /* 0x0000000815047825 */ /* 0x004fc800078e0028 */
[----:B-1----:R-:W-:Y:S02]  /*11130*/  IMAD.WIDE.U32 R24, R20, 0x8, R38 ;  /* 0x0000000814187825 */ /* 0x002fe400078e0026 */
[----:B------:R-:W2:Y:S04]  /*11140*/  LDG.E.64 R4, desc[UR36][R4.64] ;  /* 0x0000002404047981 */ /* 0x000ea8000c1e1b00 */
        /* <DEDUP_REMOVED lines=36> */
.L_x_5153:
[----:B------:R-:W-:Y:S01]  /*11390*/  MOV R8, R22 ;  /* 0x0000001600087202 */ /* 0x000fe20000000f00 */
[----:B------:R-:W-:Y:S01]  /*113a0*/  IMAD.MOV.U32 R5, RZ, RZ, R23 ;  /* 0x000000ffff057224 */ /* 0x000fe200078e0017 */
[----:B------:R-:W-:Y:S01]  /*113b0*/  MOV R3, R25 ;  /* 0x0000001900037202 */ /* 0x000fe20000000f00 */
[----:B------:R-:W-:Y:S01]  /*113c0*/  IMAD.MOV.U32 R4, RZ, RZ, R24 ;  /* 0x000000ffff047224 */ /* 0x000fe200078e0018 */
[----:B------:R-:W-:-:S07]  /*113d0*/  MOV R0, 0x113f0 ;  /* 0x000113f000007802 */ /* 0x000fce0000000f00 */
[----:B0-----:R-:W-:Y:S05]  /*113e0*/  CALL.REL.NOINC `($__internal_12_$__cuda_sm20_div_s64) ;  /* 0x0000017c00607944 */ /* 0x001fea0003c00000 */
[----:B------:R-:W-:Y:S02]  /*113f0*/  IMAD.MOV.U32 R14, RZ, RZ, R6 ;  /* 0x000000ffff0e7224 */ /* 0x000fe400078e0006 */
[----:B------:R-:W-:-:S07]  /*11400*/  IMAD.MOV.U32 R15, RZ, RZ, R7 ;  /* 0x000000ffff0f7224 */ /* 0x000fce00078e0007 */
.L_x_5154:
[----:B------:R-:W-:Y:S05]  /*11410*/  BSYNC.RECONVERGENT B1 ;  /* 0x0000000000017941 */ /* 0x000fea0003800200 */
.L_x_5152:
        /* <DEDUP_REMOVED lines=42> */
.L_x_5156:
        /* <DEDUP_REMOVED lines=8> */
.L_x_5157:
[----:B------:R-:W-:Y:S05]  /*11740*/  BSYNC.RECONVERGENT B1 ;  /* 0x0000000000017941 */ /* 0x000fea0003800200 */
.L_x_5155:
        /* <DEDUP_REMOVED lines=9> */
[----:B------:R-:W-:-:S02]  /*117e0*/  IMAD.MOV.U32 R32, RZ, RZ, R26 ;  /* 0x000000ffff207224 */ /* 0x000fc400078e001a */
        /* <DEDUP_REMOVED lines=8> */
[----:B------:R-:W-:Y:S02]  /*11870*/  IMAD R3, R5, R6, R3 ;  /* 0x0000000605037224 */ /* 0x000fe400078e0203 */
[----:B------:R-:W-:-:S03]  /*11880*/  VIADD R32, R30, 0xfffffffc ;  /* 0xfffffffc1e207836 */ /* 0x000fc60000000000 */
        /* <DEDUP_REMOVED lines=22> */
.L_x_5159:
        /* <DEDUP_REMOVED lines=8> */
.L_x_5160:
[----:B------:R-:W-:Y:S05]  /*11a70*/  BSYNC.RECONVERGENT B1 ;  /* 0x0000000000017941 */ /* 0x000fea0003800200 */
.L_x_5158:
        /* <DEDUP_REMOVED lines=42> */
.L_x_5162:
        /* <DEDUP_REMOVED lines=8> */
.L_x_5163:
[----:B------:R-:W-:Y:S05]  /*11da0*/  BSYNC.RECONVERGENT B1 ;  /* 0x0000000000017941 */ /* 0x000fea0003800200 */
.L_x_5161:
        /* <DEDUP_REMOVED lines=42> */
.L_x_5165:
        /* <DEDUP_REMOVED lines=8> */
.L_x_5166:
[----:B------:R-:W-:Y:S05]  /*120d0*/  BSYNC.RECONVERGENT B1 ;  /* 0x0000000000017941 */ /* 0x000fea0003800200 */
.L_x_5164:
        /* <DEDUP_REMOVED lines=42> */
.L_x_5168:
        /* <DEDUP_REMOVED lines=8> */
.L_x_5169:
[----:B------:R-:W-:Y:S05]  /*12400*/  BSYNC.RECONVERGENT B1 ;  /* 0x0000000000017941 */ /* 0x000fea0003800200 */
.L_x_5167:
        /* <DEDUP_REMOVED lines=42> */
.L_x_5171:
        /* <DEDUP_REMOVED lines=8> */
.L_x_5172:
[----:B------:R-:W-:Y:S05]  /*12730*/  BSYNC.RECONVERGENT B1 ;  /* 0x0000000000017941 */ /* 0x000fea0003800200 */
.L_x_5170:
        /* <DEDUP_REMOVED lines=20> */
.L_x_5148:
[----:B------:R-:W-:-:S07]  /*12880*/  VIADD R30, R30, 0x3 ;  /* 0x000000031e1e7836 */ /* 0x000fce0000000000 */
.L_x_5147:
        /* <DEDUP_REMOVED lines=31> */
.L_x_5176:
        /* <DEDUP_REMOVED lines=8> */
.L_x_5177:
[----:B------:R-:W-:Y:S05]  /*12b00*/  BSYNC.RECONVERGENT B0 ;  /* 0x0000000000007941 */ /* 0x000fea0003800200 */
.L_x_5175:
        /* <DEDUP_REMOVED lines=42> */
.L_x_5179:
        /* <DEDUP_REMOVED lines=8> */
.L_x_5180:
[----:B------:R-:W-:Y:S05]  /*12e30*/  BSYNC.RECONVERGENT B0 ;  /* 0x0000000000007941 */ /* 0x000fea0003800200 */
.L_x_5178:
        /* <DEDUP_REMOVED lines=44> */
.L_x_5182:
        /* <DEDUP_REMOVED lines=8> */
.L_x_5183:
[----:B------:R-:W-:Y:S05]  /*13180*/  BSYNC.RECONVERGENT B0 ;  /* 0x0000000000007941 */ /* 0x000fea0003800200 */
.L_x_5181:
        /* <DEDUP_REMOVED lines=44> */
.L_x_5185:
        /* <DEDUP_REMOVED lines=8> */
.L_x_5186:
[----:B------:R-:W-:Y:S05]  /*134d0*/  BSYNC.RECONVERGENT B0 ;  /* 0x0000000000007941 */ /* 0x000fea0003800200 */
.L_x_5184:
        /* <DEDUP_REMOVED lines=15> */
[----:B------:R-:W-:-:S05]  /*135d0*/  IMAD R3, R39, R4, R3 ;  /* 0x0000000427037224 */ /* 0x000fca00078e0203 */
[----:B------:R-:W-:-:S07]  /*135e0*/  IADD3 R27, PT, PT, R27, R3, RZ ;  /* 0x000000031b1b7210 */ /* 0x000fce0007ffe0ff */
.L_x_5174:
        /* <DEDUP_REMOVED lines=31> */
.L_x_5189:
        /* <DEDUP_REMOVED lines=8> */
.L_x_5190:
[----:B------:R-:W-:Y:S05]  /*13860*/  BSYNC.RECONVERGENT B0 ;  /* 0x0000000000007941 */ /* 0x000fea0003800200 */
.L_x_5188:
        /* <DEDUP_REMOVED lines=42> */
.L_x_5192:
        /* <DEDUP_REMOVED lines=8> */
.L_x_5193:
[----:B------:R-:W-:Y:S05]  /*13b90*/  BSYNC.RECONVERGENT B0 ;  /* 0x0000000000007941 */ /* 0x000fea0003800200 */
.L_x_5191:
        /* <DEDUP_REMOVED lines=17> */
.L_x_5187:
        /* <DEDUP_REMOVED lines=31> */
.L_x_5195:
[----:B------:R-:W-:Y:S01]  /*13ea0*/  IMAD.MOV.U32 R0, RZ, RZ, R4 ;  /* 0x000000ffff007224 */ /* 0x000fe200078e0004 */
[----:B------:R-:W-:Y:S01]  /*13eb0*/  MOV R11, 0x13ee0 ;  /* 0x00013ee0000b7802 */ /* 0x000fe20000000f00 */
[----:B------:R-:W-:-:S07]  /*13ec0*/  IMAD.MOV.U32 R10, RZ, RZ, R5 ;  /* 0x000000ffff0a7224 */ /* 0x000fce00078e0005 */
[----:B------:R-:W-:Y:S05]  /*13ed0*/  CALL.REL.NOINC `($__internal_13_$__cuda_sm20_rem_s64) ;  /* 0x0000015800007944 */ /* 0x000fea0003c00000 */
[----:B------:R-:W-:Y:S01]  /*13ee0*/  MOV R4, R0 ;  /* 0x0000000000047202 */ /* 0x000fe20000000f00 */
[----:B------:R-:W-:-:S07]  /*13ef0*/  IMAD.MOV.U32 R5, RZ, RZ, R3 ;  /* 0x000000ffff057224 */ /* 0x000fce00078e0003 */
.L_x_5196:
[----:B------:R-:W-:Y:S05]  /*13f00*/  BSYNC.RECONVERGENT B0 ;  /* 0x0000000000007941 */ /* 0x000fea0003800200 */
.L_x_5194:
[----:B------:R-:W0:Y:S02]  /*13f10*/  LDC.64 R6, c[0x0][0x768] ;  /* 0x0001da00ff067b82 */ /* 0x000e240000000a00 */
[----:B0-----:R-:W-:-:S06]  /*13f20*/  IMAD.WIDE.U32 R6, R30, 0x8, R6 ;  /* 0x000000081e067825 */ /* 0x001fcc00078e0006 */
[----:B------:R-:W2:Y:S02]  /*13f30*/  LDG.E.64 R6, desc[UR36][R6.64] ;  /* 0x0000002406067981 */ /* 0x000ea4000c1e1b00 */
[----:B--2---:R-:W-:Y:S02]  /*13f40*/  IMAD R3, R5, R6, RZ ;  /* 0x0000000605037224 */ /* 0x004fe400078e02ff */
[----:B------:R-:W-:-:S04]  /*13f50*/  IMAD.WIDE.U32 R26, R6, R4, R26 ;  /* 0x00000004061a7225 */ /* 0x000fc800078e001a */
[----:B------:R-:W-:-:S04]  /*13f60*/  IMAD R3, R7, R4, R3 ;  /* 0x0000000407037224 */ /* 0x000fc800078e0203 */
[----:B------:R-:W-:-:S07]  /*13f70*/  IMAD.IADD R27, R27, 0x1, R3 ;  /* 0x000000011b1b7824 */ /* 0x000fce00078e0203 */
.L_x_5142:
[----:B------:R-:W0:Y:S01]  /*13f80*/  LDCU.64 UR4, c[0x0][0x770] ;  /* 0x0000ee00ff0477ac */ /* 0x000e220008000a00 */
[----:B------:R-:W-:Y:S01]  /*13f90*/  BSSY.RECONVERGENT B7, `(.L_x_5197) ;  /* 0x0000028000077945 */ /* 0x000fe20003800200 */
[----:B0-----:R-:W-:-:S04]  /*13fa0*/  LEA R4, P0, R26, UR4, 0x2 ;  /* 0x000000041a047c11 */ /* 0x001fc8000f8010ff */
[----:B------:R-:W-:-:S03]  /*13fb0*/  LEA.HI.X R5, R26, UR5, R27, 0x2, P0 ;  /* 0x000000051a057c11 */ /* 0x000fc600080f141b */
[----:B------:R-:W-:-:S04]  /*13fc0*/  IMAD.WIDE R6, R16, 0x4, R4 ;  /* 0x0000000410067825 */ /* 0x000fc800078e0204 */
[----:B------:R-:W-:Y:S01]  /*13fd0*/  IMAD.WIDE R22, R17, 0x4, R4 ;  /* 0x0000000411167825 */ /* 0x000fe200078e0204 */
[----:B------:R-:W-:-:S04]  /*13fe0*/  IADD3 R3, P0, PT, R6, 0x4, RZ ;  /* 0x0000000406037810 */ /* 0x000fc80007f1e0ff */
[----:B------:R-:W-:Y:S02]  /*13ff0*/  IADD3.X R7, PT, PT, RZ, R7, RZ, P0, !PT ;  /* 0x00000007ff077210 */ /* 0x000fe400007fe4ff */
[----:B------:R-:W-:-:S04]  /*14000*/  ISETP.GE.U32.AND P0, PT, R3, R22, PT ;  /* 0x000000160300720c */ /* 0x000fc80003f06070 */
[----:B------:R-:W-:-:S04]  /*14010*/  ISETP.GE.U32.AND.EX P0, PT, R7, R23, PT, P0 ;  /* 0x000000170700720c */ /* 0x000fc80003f06100 */
[----:B------:R-:W-:-:S13]  /*14020*/  ISETP.LE.OR P0, PT, R17, R16, P0 ;  /* 0x000000101100720c */ /* 0x000fda0000703670 */
[----:B------:R-:W-:Y:S05]  /*14030*/  @P0 BRA `(.L_x_5198) ;  /* 0x0000000000740947 */ /* 0x000fea0003800000 */
[----:B------:R-:W-:Y:S02]  /*14040*/  IMAD.MOV.U32 R16, RZ, RZ, R3 ;  /* 0x000000ffff107224 */ /* 0x000fe400078e0003 */
[----:B------:R-:W-:-:S07]  /*14050*/  IMAD.MOV.U32 R17, RZ, RZ, R7 ;  /* 0x000000ffff117224 */ /* 0x000fce00078e0007 */
.L_x_5201:
[----:B------:R-:W2:Y:S04]  /*14060*/  LDG.E R0, desc[UR36][R16.64+-0x4] ;  /* 0xfffffc2410007981 */ /* 0x000ea8000c1e1900 */
[----:B------:R-:W2:Y:S01]  /*14070*/  LDG.E R3, desc[UR36][R16.64] ;  /* 0x0000002410037981 */ /* 0x000ea2000c1e1900 */
[----:B------:R-:W-:Y:S01]  /*14080*/  BSSY.RECONVERGENT B8, `(.L_x_5199) ;  /* 0x0000013000087945 */ /* 0x000fe20003800200 */
[----:B--2---:R-:W-:-:S13]  /*14090*/  ISETP.GE.AND P0, PT, R0, R3, PT ;  /* 0x000000030000720c */ /* 0x004fda0003f06270 */
        /* <DEDUP_REMOVED lines=17> */
.L_x_5200:
[----:B------:R-:W-:Y:S05]  /*141b0*/  BSYNC.RECONVERGENT B8 ;  /* 0x0000000000087941 */ /* 0x000fea0003800200 */
.L_x_5199:
[----:B------:R-:W-:-:S04]  /*141c0*/  IADD3 R16, P0, PT, R16, 0x4, RZ ;  /* 0x0000000410107810 */ /* 0x000fc80007f1e0ff */
[----:B------:R-:W-:Y:S02]  /*141d0*/  IADD3.X R17, PT, PT, RZ, R17, RZ, P0, !PT ;  /* 0x00000011ff117210 */ /* 0x000fe400007fe4ff */
[----:B------:R-:W-:-:S04]  /*141e0*/  ISETP.GE.U32.AND P0, PT, R16, R22, PT ;  /* 0x000000161000720c */ /* 0x000fc80003f06070 */
[----:B------:R-:W-:-:S13]  /*141f0*/  ISETP.GE.U32.AND.EX P0, PT, R17, R23, PT, P0 ;  /* 0x000000171100720c */ /* 0x000fda0003f06100 */
[----:B------:R-:W-:Y:S05]  /*14200*/  @!P0 BRA `(.L_x_5201) ;  /* 0xfffffffc00948947 */ /* 0x000fea000383ffff */
.L_x_5198:
[----:B------:R-:W-:Y:S05]  /*14210*/  BSYNC.RECONVERGENT B7 ;  /* 0x0000000000077941 */ /* 0x000fea0003800200 */
.L_x_5197:
        /* <DEDUP_REMOVED lines=16> */
.L_x_5205:
[----:B------:R0:W-:Y:S01]  /*14320*/  STG.E.U8 desc[UR36][R2.64], RZ ;  /* 0x000000ff02007986 */ /* 0x0001e2000c101124 */
[----:B------:R-:W-:Y:S05]  /*14330*/  BRA `(.L_x_5207) ;  /* 0x00000004008c7947 */ /* 0x000fea0003800000 */
.L_x_5204:
        /* <DEDUP_REMOVED lines=8> */
.L_x_5209:
[----:B------:R0:W-:Y:S01]  /*143c0*/  STG.E desc[UR36][R2.64], RZ ;  /* 0x000000ff02007986 */ /* 0x0001e2000c101924 */
[----:B------:R-:W-:Y:S05]  /*143d0*/  BRA `(.L_x_5207) ;  /* 0x0000000400647947 */ /* 0x000fea0003800000 */
.L_x_5208:
[----:B------:R0:W-:Y:S01]  /*143e0*/  STG.E.U16 desc[UR36][R2.64], RZ ;  /* 0x000000ff02007986 */ /* 0x0001e2000c101524 */
[----:B------:R-:W-:Y:S05]  /*143f0*/  BRA `(.L_x_5207) ;  /* 0x00000004005c7947 */ /* 0x000fea0003800000 */
.L_x_5203:
        /* <DEDUP_REMOVED lines=8> */
.L_x_5211:
[----:B------:R0:W-:Y:S01]  /*14480*/  STG.E.U16 desc[UR36][R2.64], RZ ;  /* 0x000000ff02007986 */ /* 0x0001e2000c101524 */
[----:B------:R-:W-:Y:S05]  /*14490*/  BRA `(.L_x_5207) ;  /* 0x0000000400347947 */ /* 0x000fea0003800000 */
.L_x_5210:
        /* <DEDUP_REMOVED lines=8> */
.L_x_5213:
[----:B------:R2:W-:Y:S01]  /*14520*/  STG.E desc[UR36][R2.64], RZ ;  /* 0x000000ff02007986 */ /* 0x0005e2000c101924 */
[----:B------:R-:W-:Y:S05]  /*14530*/  BRA `(.L_x_5207) ;  /* 0x00000004000c7947 */ /* 0x000fea0003800000 */
.L_x_5212:
[----:B------:R4:W-:Y:S01]  /*14540*/  STG.E.64 desc[UR36][R2.64], RZ ;  /* 0x000000ff02007986 */ /* 0x0009e2000c101b24 */
[----:B------:R-:W-:Y:S05]  /*14550*/  BRA `(.L_x_5207) ;  /* 0x0000000400047947 */ /* 0x000fea0003800000 */
.L_x_5202:
        /* <DEDUP_REMOVED lines=10> */
.L_x_5216:
[----:B------:R0:W-:Y:S01]  /*14600*/  STG.E.128 desc[UR36][R2.64], RZ ;  /* 0x000000ff02007986 */ /* 0x0001e2000c101d24 */
[----:B------:R-:W-:Y:S05]  /*14610*/  BRA `(.L_x_5207) ;  /* 0x0000000000d47947 */ /* 0x000fea0003800000 */
.L_x_5215:
        /* <DEDUP_REMOVED lines=8> */
.L_x_5218:
[----:B------:R0:W-:Y:S01]  /*146a0*/  STG.E.U8 desc[UR36][R2.64], RZ ;  /* 0x000000ff02007986 */ /* 0x0001e2000c101124 */
[----:B------:R-:W-:Y:S05]  /*146b0*/  BRA `(.L_x_5207) ;  /* 0x0000000000ac7947 */ /* 0x000fea0003800000 */
.L_x_5217:
[----:B------:R0:W-:Y:S01]  /*146c0*/  STG.E.U16 desc[UR36][R2.64], RZ ;  /* 0x000000ff02007986 */ /* 0x0001e2000c101524 */
[----:B------:R-:W-:Y:S05]  /*146d0*/  BRA `(.L_x_5207) ;  /* 0x0000000000a47947 */ /* 0x000fea0003800000 */
.L_x_5214:
        /* <DEDUP_REMOVED lines=10> */
.L_x_5221:
[----:B------:R0:W-:Y:S01]  /*14780*/  STG.E.U8 desc[UR36][R2.64], RZ ;  /* 0x000000ff02007986 */ /* 0x0001e2000c101124 */
[----:B------:R-:W-:Y:S05]  /*14790*/  BRA `(.L_x_5207) ;  /* 0x0000000000747947 */ /* 0x000fea0003800000 */
.L_x_5220:
[----:B------:R0:W-:Y:S01]  /*147a0*/  STG.E.U8 desc[UR36][R2.64], RZ ;  /* 0x000000ff02007986 */ /* 0x0001e2000c101124 */
[----:B------:R-:W-:Y:S05]  /*147b0*/  BRA `(.L_x_5207) ;  /* 0x00000000006c7947 */ /* 0x000fea0003800000 */
.L_x_5219:
[----:B------:R-:W-:-:S13]  /*147c0*/  ISETP.NE.AND P0, PT, R0, 0x1c, PT ;  /* 0x0000001c0000780c */ /* 0x000fda0003f05270 */
[----:B------:R-:W-:Y:S05]  /*147d0*/  @!P0 BRA `(.L_x_5222) ;  /* 0x0000000000608947 */ /* 0x000fea0003800000 */
[----:B------:R-:W-:-:S13]  /*147e0*/  ISETP.NE.AND P0, PT, R0, 0x1d, PT ;  /* 0x0000001d0000780c */ /* 0x000fda0003f05270 */
[----:B------:R-:W-:Y:S05]  /*147f0*/  @!P0 BRA `(.L_x_5223) ;  /* 0x0000000000508947 */ /* 0x000fea0003800000 */
[----:B------:R-:W-:-:S13]  /*14800*/  ISETP.NE.AND P0, PT, R0, 0x2c, PT ;  /* 0x0000002c0000780c */ /* 0x000fda0003f05270 */
[----:B------:R0:W-:Y:S01]  /*14810*/  @!P0 STG.E.U8 desc[UR36][R2.64], RZ ;  /* 0x000000ff02008986 */ /* 0x0001e2000c101124 */
[----:B------:R-:W-:Y:S05]  /*14820*/  @!P0 BRA `(.L_x_5207) ;  /* 0x0000000000508947 */ /* 0x000fea0003800000 */
.L_x_5206:
[----:B------:R-:W-:Y:S01]  /*14830*/  MOV R0, 0x0 ;  /* 0x0000000000007802 */ /* 0x000fe20000000f00 */
[----:B------:R-:W1:Y:S01]  /*14840*/  LDCU.64 UR4, c[0x4][0x118] ;  /* 0x01002300ff0477ac */ /* 0x000e620008000a00 */
[----:B------:R-:W-:Y:S02]  /*14850*/  HFMA2 R12, -RZ, RZ, 0, 5.9604644775390625e-08 ;  /* 0x00000001ff0c7431 */ /* 0x000fe400000001ff */
[----:B------:R-:W-:Y:S01]  /*14860*/  IMAD.MOV.U32 R8, RZ, RZ, 0x65 ;  /* 0x00000065ff087424 */ /* 0x000fe200078e00ff */
[----:B0-----:R0:W2:Y:S01]  /*14870*/  LDC.64 R2, c[0x4][R0] ;  /* 0x0100000000027b82 */ /* 0x0010a20000000a00 */
[----:B------:R-:W3:Y:S01]  /*14880*/  LDCU.64 UR6, c[0x4][0x120] ;  /* 0x01002400ff0677ac */ /* 0x000ee20008000a00 */
[----:B------:R-:W-:Y:S01]  /*14890*/  IMAD.MOV.U32 R13, RZ, RZ, RZ ;  /* 0x000000ffff0d7224 */ /* 0x000fe200078e00ff */
[----:B------:R-:W4:Y:S01]  /*148a0*/  LDCU.64 UR8, c[0x4][0x18] ;  /* 0x01000300ff0877ac */ /* 0x000f220008000a00 */
[----:B-1----:R-:W-:Y:S01]  /*148b0*/  IMAD.U32 R4, RZ, RZ, UR4 ;  /* 0x00000004ff047e24 */ /* 0x002fe2000f8e00ff */
[----:B------:R-:W-:Y:S01]  /*148c0*/  MOV R5, UR5 ;  /* 0x0000000500057c02 */ /* 0x000fe20008000f00 */
[----:B---3--:R-:W-:-:S02]  /*148d0*/  IMAD.U32 R6, RZ, RZ, UR6 ;  /* 0x00000006ff067e24 */ /* 0x008fc4000f8e00ff */
[----:B------:R-:W-:Y:S01]  /*148e0*/  IMAD.U32 R7, RZ, RZ, UR7 ;  /* 0x00000007ff077e24 */ /* 0x000fe2000f8e00ff */
[----:B----4-:R-:W-:Y:S01]  /*148f0*/  MOV R10, UR8 ;  /* 0x00000008000a7c02 */ /* 0x010fe20008000f00 */
[----:B0-----:R-:W-:-:S07]  /*14900*/  IMAD.U32 R11, RZ, RZ, UR9 ;  /* 0x00000009ff0b7e24 */ /* 0x001fce000f8e00ff */
[----:B------:R-:W-:-:S07]  /*14910*/  LEPC R20, `(.L_x_5224) ;  /* 0x000000001014794e */ /* 0x000fce0000000000 */
[----:B--2---:R-:W-:Y:S05]  /*14920*/  CALL.ABS.NOINC R2 ;  /* 0x0000000002007343 */ /* 0x004fea0003c00000 */
.L_x_5224:
[----:B------:R-:W-:Y:S05]  /*14930*/  BRA `(.L_x_5207) ;  /* 0x00000000000c7947 */ /* 0x000fea0003800000 */
.L_x_5223:
[----:B------:R0:W-:Y:S01]  /*14940*/  STG.E.64 desc[UR36][R2.64], RZ ;  /* 0x000000ff02007986 */ /* 0x0001e2000c101b24 */
[----:B------:R-:W-:Y:S05]  /*14950*/  BRA `(.L_x_5207) ;  /* 0x0000000000047947 */ /* 0x000fea0003800000 */
.L_x_5222:
[----:B------:R0:W-:Y:S02]  /*14960*/  STG.E desc[UR36][R2.64], RZ ;  /* 0x000000ff02007986 */ /* 0x0001e4000c101924 */
.L_x_5207:
[----:B------:R-:W-:-:S07]  /*14970*/  VIADD R36, R36, 0x80 ;  /* 0x0000008024247836 */ /* 0x000fce0000000000 */
.L_x_4969:
[----:B------:R-:W-:Y:S05]  /*14980*/  BSYNC.RECONVERGENT B6 ;  /* 0x0000000000067941 */ /* 0x000fea0003800200 */
.L_x_4968:
[----:B------:R-:W5:Y:S01]  /*14990*/  LDCU UR4, c[0x0][0x380] ;  /* 0x00007000ff0477ac */ /* 0x000f620008000800 */
[----:B------:R-:W-:Y:S01]  /*149a0*/  BSSY.RECONVERGENT B6, `(.L_x_5225) ;  /* 0x0000a37000067945 */ /* 0x000fe20003800200 */
[----:B-----5:R-:W-:-:S13]  /*149b0*/  ISETP.GE.AND P0, PT, R36, UR4, PT ;  /* 0x0000000424007c0c */ /* 0x020fda000bf06270 */
[----:B------:R-:W-:Y:S05]  /*149c0*/  @P0 BRA `(.L_x_5226) ;  /* 0x000000a000d00947 */ /* 0x000fea0003800000 */
[----:B------:R-:W5:Y:S01]  /*149d0*/  LDCU UR4, c[0x0][0x388] ;  /* 0x00007100ff0477ac */ /* 0x000f620008000800 */
[----:B------:R-:W-:Y:S02]  /*149e0*/  CS2R R22, SRZ ;  /* 0x0000000000167805 */ /* 0x000fe4000001ff00 */
[----:B------:R-:W-:Y:S02]  /*149f0*/  CS2R R16, SRZ ;  /* 0x0000000000107805 */ /* 0x000fe4000001ff00 */
[----:B------:R-:W-:Y:S01]  /*14a00*/  MOV R24, RZ ;  /* 0x000000ff00187202 */ /* 0x000fe20000000f00 */
[----:B------:R-:W-:Y:S01]  /*14a10*/  IMAD.MOV.U32 R0, RZ, RZ, RZ ;  /* 0x000000ffff007224 */ /* 0x000fe200078e00ff */
[----:B-----5:R-:W-:-:S09]  /*14a20*/  UISETP.NE.AND UP0, UPT, UR4, URZ, UPT ;  /* 0x000000ff0400728c */ /* 0x020fd2000bf05270 */
[----:B------:R-:W-:Y:S05]  /*14a30*/  BRA.U !UP0, `(.L_x_5227) ;  /* 0x0000001908a07547 */ /* 0x000fea000b800000 */
[----:B------:R-:W5:Y:S01]  /*14a40*/  LDCU.64 UR4, c[0x0][0x390] ;  /* 0x00007200ff0477ac */ /* 0x000f620008000a00 */
[----:B01234-:R-:W-:Y:S01]  /*14a50*/  MOV R3, R36 ;  /* 0x0000002400037202 */ /* 0x01ffe20000000f00 */
[----:B------:R-:W-:Y:S01]  /*14a60*/  IMAD.MOV.U32 R2, RZ, RZ, RZ ;  /* 0x000000ffff027224 */ /* 0x000fe200078e00ff */
[----:B------:R-:W0:Y:S01]  /*14a70*/  LDCU UR6, c[0x0][0x38c] ;  /* 0x00007180ff0677ac */ /* 0x000e220008000800 */
[----:B------:R-:W1:Y:S01]  /*14a80*/  LDCU.128 UR12, c[0x0][0x4c0] ;  /* 0x00009800ff0c77ac */ /* 0x000e620008000c00 */
[----:B------:R-:W2:Y:S01]  /*14a90*/  LDCU.64 UR8, c[0x0][0x4b8] ;  /* 0x00009700ff0877ac */ /* 0x000ea20008000a00 */
[----:B------:R-:W-:Y:S01]  /*14aa0*/  UISETP.NE.AND UP0, UPT, UR42, URZ, UPT ;  /* 0x000000ff2a00728c */ /* 0x000fe2000bf05270 */
[----:B-----5:R-:W-:-:S05]  /*14ab0*/  IMAD.HI.U32 R2, R36, UR4, R2 ;  /* 0x0000000424027c27 */ /* 0x020fca000f8e0002 */
[----:B------:R-:W-:-:S05]  /*14ac0*/  SHF.R.U32.HI R3, RZ, UR5, R2 ;  /* 0x00000005ff037c19 */ /* 0x000fca0008011602 */
[----:B------:R-:W-:-:S04]  /*14ad0*/  IMAD.MOV R5, RZ, RZ, -R3 ;  /* 0x000000ffff057224 */ /* 0x000fc800078e0a03 */
[----:B0-----:R-:W-:-:S04]  /*14ae0*/  IMAD R0, R5, UR6, R36 ;  /* 0x0000000605007c24 */ /* 0x001fc8000f8e0224 */
[C---:B-1----:R-:W-:Y:S02]  /*14af0*/  IMAD R24, R0.reuse, UR12, RZ ;  /* 0x0000000c00187c24 */ /* 0x042fe4000f8e02ff */
[C---:B------:R-:W-:Y:S02]  /*14b00*/  IMAD R16, R0.reuse, UR13, RZ ;  /* 0x0000000d00107c24 */ /* 0x040fe4000f8e02ff */
[C---:B------:R-:W-:Y:S02]  /*14b10*/  IMAD R23, R0.reuse, UR14, RZ ;  /* 0x0000000e00177c24 */ /* 0x040fe4000f8e02ff */
[C---:B------:R-:W-:Y:S02]  /*14b20*/  IMAD R22, R0.reuse, UR15, RZ ;  /* 0x0000000f00167c24 */ /* 0x040fe4000f8e02ff */
[C---:B--2---:R-:W-:Y:S02]  /*14b30*/  IMAD R17, R0.reuse, UR8, RZ ;  /* 0x0000000800117c24 */ /* 0x044fe4000f8e02ff */
        /* <DEDUP_REMOVED lines=408> */
.L_x_5227:
        /* <DEDUP_REMOVED lines=16> */
.L_x_5231:
[----:B------:R0:W5:Y:S01]  /*165c0*/  LDG.E.U8 R25, desc[UR36][R2.64] ;  /* 0x0000002402197981 */ /* 0x000162000c1e1100 */
[----:B------:R-:W-:Y:S05]  /*165d0*/  BRA `(.L_x_5233) ;  /* 0x0000000c002c7947 */ /* 0x000fea0003800000 */
.L_x_5230:
        /* <DEDUP_REMOVED lines=8> */
.L_x_5235:
[----:B------:R0:W5:Y:S01]  /*16660*/  LDG.E R25, desc[UR36][R2.64] ;  /* 0x0000002402197981 */ /* 0x000162000c1e1900 */
[----:B------:R-:W-:Y:S05]  /*16670*/  BRA `(.L_x_5233) ;  /* 0x0000000c00047947 */ /* 0x000fea0003800000 */
.L_x_5234:
[----:B------:R0:W5:Y:S01]  /*16680*/  LDG.E.S16 R25, desc[UR36][R2.64] ;  /* 0x0000002402197981 */ /* 0x000162000c1e1700 */
[----:B------:R-:W-:Y:S05]  /*16690*/  BRA `(.L_x_5233) ;  /* 0x0000000800fc7947 */ /* 0x000fea0003800000 */
.L_x_5229:
        /* <DEDUP_REMOVED lines=9> */
.L_x_5237:
[----:B------:R-:W2:Y:S02]  /*16730*/  LDG.E.U16 R2, desc[UR36][R2.64] ;  /* 0x0000002402027981 */ /* 0x000ea4000c1e1500 */
[----:B--2---:R-:W-:-:S06]  /*16740*/  HADD2.F32 R25, -RZ, R2.H0_H0 ;  /* 0x20000002ff197230 */ /* 0x004fcc0000004100 */
[----:B------:R-:W0:Y:S01]  /*16750*/  F2I.FTZ.TRUNC.NTZ R25, R25 ;  /* 0x0000001900197305 */ /* 0x000e22000021f100 */
[----:B------:R-:W-:Y:S05]  /*16760*/  BRA `(.L_x_5233) ;  /* 0x0000000800c87947 */ /* 0x000fea0003800000 */
.L_x_5236:
        /* <DEDUP_REMOVED lines=9> */
.L_x_5239:
[----:B------:R-:W2:Y:S02]  /*16800*/  LDG.E.U16 R2, desc[UR36][R2.64] ;  /* 0x0000002402027981 */ /* 0x000ea4000c1e1500 */
[----:B--2---:R-:W-:-:S06]  /*16810*/  HADD2.F32 R25, -RZ, R2.H0_H0 ;  /* 0x20000002ff197230 */ /* 0x004fcc0000004100 */
[----:B------:R-:W0:Y:S01]  /*16820*/  F2I.FTZ.TRUNC.NTZ R25, R25 ;  /* 0x0000001900197305 */ /* 0x000e22000021f100 */
[----:B------:R-:W-:Y:S05]  /*16830*/  BRA `(.L_x_5233) ;  /* 0x0000000800947947 */ /* 0x000fea0003800000 */
.L_x_5238:
[----:B------:R-:W2:Y:S02]  /*16840*/  LDG.E.64 R2, desc[UR36][R2.64] ;  /* 0x0000002402027981 */ /* 0x000ea4000c1e1b00 */
[----:B--2---:R0:W1:Y:S02]  /*16850*/  F2I.F64.TRUNC R25, R2 ;  /* 0x0000000200197311 */ /* 0x004064000030d100 */
[----:B01----:R-:W-:Y:S05]  /*16860*/  BRA `(.L_x_5233) ;  /* 0x0000000800887947 */ /* 0x003fea0003800000 */
.L_x_5228:
        /* <DEDUP_REMOVED lines=12> */
.L_x_5242:
[----:B------:R-:W2:Y:S02]  /*16930*/  LDG.E.64 R2, desc[UR36][R2.64] ;  /* 0x0000002402027981 */ /* 0x000ea4000c1e1b00 */
[----:B--2---:R0:W1:Y:S02]  /*16940*/  F2I.F64.TRUNC R25, R2 ;  /* 0x0000000200197311 */ /* 0x004064000030d100 */
[----:B01----:R-:W-:Y:S05]  /*16950*/  BRA `(.L_x_5233) ;  /* 0x00000008004c7947 */ /* 0x003fea0003800000 */
.L_x_5241:
        /* <DEDUP_REMOVED lines=26> */
.L_x_5244:
        /* <DEDUP_REMOVED lines=11> */
[----:B------:R0:W1:Y:S01]  /*16bb0*/  F2I.FTZ.TRUNC.NTZ R25, R0 ;  /* 0x0000000000197305 */ /* 0x000062000021f100 */
[----:B------:R-:W-:Y:S05]  /*16bc0*/  BRA `(.L_x_5233) ;  /* 0x0000000400b07947 */ /* 0x000fea0003800000 */
.L_x_5243:
[----:B------:R-:W2:Y:S02]  /*16bd0*/  LDG.E.U16 R25, desc[UR36][R2.64] ;  /* 0x0000002402197981 */ /* 0x000ea4000c1e1500 */
[----:B--2---:R-:W-:-:S06]  /*16be0*/  SHF.L.U32 R25, R25, 0x10, RZ ;  /* 0x0000001019197819 */ /* 0x004fcc00000006ff */
[----:B------:R-:W0:Y:S01]  /*16bf0*/  F2I.FTZ.TRUNC.NTZ R25, R25 ;  /* 0x0000001900197305 */ /* 0x000e22000021f100 */
[----:B------:R-:W-:Y:S05]  /*16c00*/  BRA `(.L_x_5233) ;  /* 0x0000000400a07947 */ /* 0x000fea0003800000 */
.L_x_5240:
        /* <DEDUP_REMOVED lines=10> */
.L_x_5247:
        /* <DEDUP_REMOVED lines=21> */
.L_x_5251:
[----:B------:R-:W-:Y:S05]  /*16e00*/  BSYNC.RECONVERGENT B1 ;  /* 0x0000000000017941 */ /* 0x000fea0003800200 */
.L_x_5250:
[----:B------:R-:W-:Y:S01]  /*16e10*/  IMAD.SHL.U32 R0, R0, 0x100000, RZ ;  /* 0x0010000000007824 */ /* 0x000fe200078e00ff */
[----:B------:R-:W-:-:S04]  /*16e20*/  LEA R2, R2, 0x3b800000, 0x17 ;  /* 0x3b80000002027811 */ /* 0x000fc800078eb8ff */
[----:B------:R-:W-:-:S07]  /*16e30*/  LOP3.LUT R25, R2, R0, R25, 0xfe, !PT ;  /* 0x0000000002197212 */ /* 0x000fce00078efe19 */
.L_x_5249:
[----:B------:R-:W-:Y:S05]  /*16e40*/  BSYNC.RECONVERGENT B0 ;  /* 0x0000000000007941 */ /* 0x000fea0003800200 */
.L_x_5248:
[----:B------:R-:W1:Y:S01]  /*16e50*/  F2I.FTZ.TRUNC.NTZ R25, R25 ;  /* 0x0000001900197305 */ /* 0x000e62000021f100 */
[----:B------:R-:W-:Y:S05]  /*16e60*/  BRA `(.L_x_5233) ;  /* 0x0000000400087947 */ /* 0x000fea0003800000 */
.L_x_5246:
        /* <DEDUP_REMOVED lines=21> */
.L_x_5255:
[----:B------:R-:W-:Y:S05]  /*16fc0*/  BSYNC.RECONVERGENT B1 ;  /* 0x0000000000017941 */ /* 0x000fea0003800200 */
.L_x_5254:
[----:B------:R-:W-:Y:S01]  /*16fd0*/  IMAD.SHL.U32 R0, R0, 0x200000, RZ ;  /* 0x0020000000007824 */ /* 0x000fe200078e00ff */
[----:B------:R-:W-:-:S04]  /*16fe0*/  LEA R2, R2, 0x37800000, 0x17 ;  /* 0x3780000002027811 */ /* 0x000fc800078eb8ff */
[----:B------:R-:W-:-:S07]  /*16ff0*/  LOP3.LUT R25, R2, R0, R25, 0xfe, !PT ;  /* 0x0000000002197212 */ /* 0x000fce00078efe19 */
.L_x_5253:
[----:B------:R-:W-:Y:S05]  /*17000*/  BSYNC.RECONVERGENT B0 ;  /* 0x0000000000007941 */ /* 0x000fea0003800200 */
.L_x_5252:
[----:B------:R-:W0:Y:S01]  /*17010*/  F2I.FTZ.TRUNC.NTZ R25, R25 ;  /* 0x0000001900197305 */ /* 0x000e22000021f100 */
[----:B------:R-:W-:Y:S05]  /*17020*/  BRA `(.L_x_5233) ;  /* 0x0000000000987947 */ /* 0x000fea0003800000 */
.L_x_5245:
        /* <DEDUP_REMOVED lines=14> */
.L_x_5259:
[----:B------:R-:W-:Y:S05]  /*17110*/  BSYNC.RECONVERGENT B0 ;  /* 0x0000000000007941 */ /* 0x000fea0003800200 */
.L_x_5258:
[----:B------:R-:W0:Y:S01]  /*17120*/  F2I.FTZ.TRUNC.NTZ R25, R25 ;  /* 0x0000001900197305 */ /* 0x000e22000021f100 */
[----:B------:R-:W-:Y:S05]  /*17130*/  BRA `(.L_x_5233) ;  /* 0x0000000000547947 */ /* 0x000fea0003800000 */
.L_x_5232:
        /* <DEDUP_REMOVED lines=16> */
.L_x_5260:
[----:B------:R-:W-:Y:S01]  /*17240*/  IMAD.MOV.U32 R25, RZ, RZ, RZ ;  /* 0x000000ffff197224 */ /* 0x000fe200078e00ff */
[----:B------:R-:W-:Y:S06]  /*17250*/  BRA `(.L_x_5233) ;  /* 0x00000000000c7947 */ /* 0x000fec0003800000 */
.L_x_5257:
[----:B------:R4:W5:Y:S01]  /*17260*/  LDG.E R25, desc[UR36][R2.64] ;  /* 0x0000002402197981 */ /* 0x000962000c1e1900 */
[----:B------:R-:W-:Y:S05]  /*17270*/  BRA `(.L_x_5233) ;  /* 0x0000000000047947 */ /* 0x000fea0003800000 */
.L_x_5256:
[----:B------:R3:W5:Y:S02]  /*17280*/  LDG.E R25, desc[UR36][R2.64] ;  /* 0x0000002402197981 */ /* 0x000764000c1e1900 */
.L_x_5233:
[----:B------:R-:W2:Y:S01]  /*17290*/  LDCU.64 UR4, c[0x0][0x720] ;  /* 0x0000e400ff0477ac */ /* 0x000ea20008000a00 */
[----:B0-----:R-:W-:-:S04]  /*172a0*/  PRMT R0, R18, 0x7772, RZ ;  /* 0x0000777212007816 */ /* 0x001fc800000000ff */
[----:B------:R-:W-:Y:S02]  /*172b0*/  ISETP.GT.AND P1, PT, R0, 0x9, PT ;  /* 0x000000090000780c */ /* 0x000fe40003f24270 */
[----:B--234-:R-:W-:-:S04]  /*172c0*/  IADD3 R2, P0, PT, R24, UR4, RZ ;  /* 0x0000000418027c10 */ /* 0x01cfc8000ff1e0ff */
        /* <DEDUP_REMOVED lines=12> */
.L_x_5264:
[----:B------:R0:W5:Y:S01]  /*17390*/  LDG.E.U8 R24, desc[UR36][R2.64] ;  /* 0x0000002402187981 */ /* 0x000162000c1e1100 */
[----:B------:R-:W-:Y:S05]  /*173a0*/  BRA `(.L_x_5266) ;  /* 0x0000000c002c7947 */ /* 0x000fea0003800000 */
.L_x_5263:
        /* <DEDUP_REMOVED lines=8> */
.L_x_5268:
[----:B------:R0:W5:Y:S01]  /*17430*/  LDG.E R24, desc[UR36][R2.64] ;  /* 0x0000002402187981 */ /* 0x000162000c1e1900 */
[----:B------:R-:W-:Y:S05]  /*17440*/  BRA `(.L_x_5266) ;  /* 0x0000000c00047947 */ /* 0x000fea0003800000 */
.L_x_5267:
[----:B------:R0:W5:Y:S01]  /*17450*/  LDG.E.S16 R24, desc[UR36][R2.64] ;  /* 0x0000002402187981 */ /* 0x000162000c1e1700 */
[----:B------:R-:W-:Y:S05]  /*17460*/  BRA `(.L_x_5266) ;  /* 0x0000000800fc7947 */ /* 0x000fea0003800000 */
.L_x_5262:
        /* <DEDUP_REMOVED lines=9> */
.L_x_5270:
[----:B------:R-:W2:Y:S02]  /*17500*/  LDG.E.U16 R2, desc[UR36][R2.64] ;  /* 0x0000002402027981 */ /* 0x000ea4000c1e1500 */
[----:B--2---:R-:W-:-:S06]  /*17510*/  HADD2.F32 R24, -RZ, R2.H0_H0 ;  /* 0x20000002ff187230 */ /* 0x004fcc0000004100 */
[----:B------:R-:W0:Y:S01]  /*17520*/  F2I.FTZ.TRUNC.NTZ R24, R24 ;  /* 0x0000001800187305 */ /* 0x000e22000021f100 */
[----:B------:R-:W-:Y:S05]  /*17530*/  BRA `(.L_x_5266) ;  /* 0x0000000800c87947 */ /* 0x000fea0003800000 */
.L_x_5269:
[----:B------:R-:W-:-:S13]  /*17540*/  ISETP.NE.AND P0, PT, R0, 0x7, PT ;  /* 0x000000070000780c */ /* 0x000fda0003f05270 */
[----:B------:R-:W-:Y:S05]  /*17550*/  @!P0 BRA `(.L_x_5271) ;  /* 0x00000000002c8947 */ /* 0x000fea0003800000 */
[----:B------:R-:W-:-:S13]  /*17560*/  ISETP.NE.AND P0, PT, R0, 0x8, PT ;  /* 0x000000080000780c */ /* 0x000fda0003f05270 */
[----:B------:R-:W-:Y:S05]  /*17570*/  @!P0 BRA `(.L_x_5272) ;  /* 0x0000000000148947 */ /* 0x000fea0003800000 */
[----:B------:R-:W-:-:S13]  /*17580*/  ISETP.NE.AND P0, PT, R0, 0x9, PT ;  /* 0x000000090000780c */ /* 0x000fda0003f05270 */
[----:B------:R-:W-:Y:S05]  /*17590*/  @P0 BRA `(.L_x_5265) ;  /* 0x00000008005c0947 */ /* 0x000fea0003800000 */
[----:B------:R-:W2:Y:S02]  /*175a0*/  LDG.E R2, desc[UR36][R2.64] ;  /* 0x0000002402027981 */ /* 0x000ea4000c1e1900 */
[----:B--2---:R0:W2:Y:S01]  /*175b0*/  F2I.FTZ.TRUNC.NTZ R24, R2 ;  /* 0x0000000200187305 */ /* 0x0040a2000021f100 */
[----:B------:R-:W-:Y:S05]  /*175c0*/  BRA `(.L_x_5266) ;  /* 0x0000000800a47947 */ /* 0x000fea0003800000 */
.L_x_5272:
[----:B------:R-:W2:Y:S02]  /*175d0*/  LDG.E.U16 R2, desc[UR36][R2.64] ;  /* 0x0000002402027981 */ /* 0x000ea4000c1e1500 */
[----:B--2---:R-:W-:-:S06]  /*175e0*/  HADD2.F32 R24, -RZ, R2.H0_H0 ;  /* 0x20000002ff187230 */ /* 0x004fcc0000004100 */
[----:B------:R-:W0:Y:S01]  /*175f0*/  F2I.FTZ.TRUNC.NTZ R24, R24 ;  /* 0x0000001800187305 */ /* 0x000e22000021f100 */
[----:B------:R-:W-:Y:S05]  /*17600*/  BRA `(.L_x_5266) ;  /* 0x0000000800947947 */ /* 0x000fea0003800000 */
.L_x_5271:
[----:B------:R-:W2:Y:S02]  /*17610*/  LDG.E.64 R2, desc[UR36][R2.64] ;  /* 0x0000002402027981 */ /* 0x000ea4000c1e1b00 */
[----:B--2---:R0:W2:Y:S02]  /*17620*/  F2I.F64.TRUNC R24, R2 ;  /* 0x0000000200187311 */ /* 0x0040a4000030d100 */
[----:B0-2---:R-:W-:Y:S05]  /*17630*/  BRA `(.L_x_5266) ;  /* 0x0000000800887947 */ /* 0x005fea0003800000 */
.L_x_5261:
        /* <DEDUP_REMOVED lines=12> */
.L_x_5275:
[----:B------:R-:W2:Y:S02]  /*17700*/  LDG.E.64 R2, desc[UR36][R2.64] ;  /* 0x0000002402027981 */ /* 0x000ea4000c1e1b00 */
[----:B--2---:R0:W2:Y:S02]  /*17710*/  F2I.F64.TRUNC R24, R2 ;  /* 0x0000000200187311 */ /* 0x0040a4000030d100 */
[----:B0-2---:R-:W-:Y:S05]  /*17720*/  BRA `(.L_x_5266) ;  /* 0x00000008004c7947 */ /* 0x005fea0003800000 */
.L_x_5274:
        /* <DEDUP_REMOVED lines=26> */
.L_x_5277:
        /* <DEDUP_REMOVED lines=11> */
[----:B------:R0:W2:Y:S01]  /*17980*/  F2I.FTZ.TRUNC.NTZ R24, R0 ;  /* 0x0000000000187305 */ /* 0x0000a2000021f100 */
[----:B------:R-:W-:Y:S05]  /*17990*/  BRA `(.L_x_5266) ;  /* 0x0000000400b07947 */ /* 0x000fea0003800000 */
.L_x_5276:
[----:B------:R-:W2:Y:S02]  /*179a0*/  LDG.E.U16 R24, desc[UR36][R2.64] ;  /* 0x0000002402187981 */ /* 0x000ea4000c1e1500 */
[----:B--2---:R-:W-:-:S06]  /*179b0*/  IMAD.U32 R24, R24, 0x10000, RZ ;  /* 0x0001000018187824 */ /* 0x004fcc00078e00ff */
[----:B------:R-:W0:Y:S01]  /*179c0*/  F2I.FTZ.TRUNC.NTZ R24, R24 ;  /* 0x0000001800187305 */ /* 0x000e22000021f100 */
[----:B------:R-:W-:Y:S05]  /*179d0*/  BRA `(.L_x_5266) ;  /* 0x0000000400a07947 */ /* 0x000fea0003800000 */
.L_x_5273:
        /* <DEDUP_REMOVED lines=10> */
.L_x_5280:
        /* <DEDUP_REMOVED lines=21> */
.L_x_5284:
[----:B------:R-:W-:Y:S05]  /*17bd0*/  BSYNC.RECONVERGENT B1 ;  /* 0x0000000000017941 */ /* 0x000fea0003800200 */
.L_x_5283:
[----:B------:R-:W-:Y:S02]  /*17be0*/  SHF.L.U32 R0, R0, 0x14, RZ ;  /* 0x0000001400007819 */ /* 0x000fe400000006ff */
[----:B------:R-:W-:-:S04]  /*17bf0*/  LEA R2, R2, 0x3b800000, 0x17 ;  /* 0x3b80000002027811 */ /* 0x000fc800078eb8ff */
[----:B------:R-:W-:-:S07]  /*17c00*/  LOP3.LUT R24, R2, R0, R7, 0xfe, !PT ;  /* 0x0000000002187212 */ /* 0x000fce00078efe07 */
.L_x_5282:
[----:B------:R-:W-:Y:S05]  /*17c10*/  BSYNC.RECONVERGENT B0 ;  /* 0x0000000000007941 */ /* 0x000fea0003800200 */
.L_x_5281:
[----:B------:R-:W2:Y:S01]  /*17c20*/  F2I.FTZ.TRUNC.NTZ R24, R24 ;  /* 0x0000001800187305 */ /* 0x000ea2000021f100 */
[----:B------:R-:W-:Y:S05]  /*17c30*/  BRA `(.L_x_5266) ;  /* 0x0000000400087947 */ /* 0x000fea0003800000 */
.L_x_5279:
        /* <DEDUP_REMOVED lines=21> */
.L_x_5288:
[----:B------:R-:W-:Y:S05]  /*17d90*/  BSYNC.RECONVERGENT B1 ;  /* 0x0000000000017941 */ /* 0x000fea0003800200 */
.L_x_5287:
[----:B------:R-:W-:Y:S01]  /*17da0*/  IMAD.SHL.U32 R0, R0, 0x200000, RZ ;  /* 0x0020000000007824 */ /* 0x000fe200078e00ff */
[----:B------:R-:W-:-:S04]  /*17db0*/  LEA R2, R2, 0x37800000, 0x17 ;  /* 0x3780000002027811 */ /* 0x000fc800078eb8ff */
[----:B------:R-:W-:-:S07]  /*17dc0*/  LOP3.LUT R24, R2, R0, R7, 0xfe, !PT ;  /* 0x0000000002187212 */ /* 0x000fce00078efe07 */
.L_x_5286:
[----:B------:R-:W-:Y:S05]  /*17dd0*/  BSYNC.RECONVERGENT B0 ;  /* 0x0000000000007941 */ /* 0x000fea0003800200 */
.L_x_5285:
[----:B------:R-:W3:Y:S01]  /*17de0*/  F2I.FTZ.TRUNC.NTZ R24, R24 ;  /* 0x0000001800187305 */ /* 0x000ee2000021f100 */
[----:B------:R-:W-:Y:S05]  /*17df0*/  BRA `(.L_x_5266) ;  /* 0x0000000000987947 */ /* 0x000fea0003800000 */
.L_x_5278:
        /* <DEDUP_REMOVED lines=14> */
.L_x_5292:
[----:B------:R-:W-:Y:S05]  /*17ee0*/  BSYNC.RECONVERGENT B0 ;  /* 0x0000000000007941 */ /* 0x000fea0003800200 */
.L_x_5291:
[----:B------:R-:W0:Y:S01]  /*17ef0*/  F2I.FTZ.TRUNC.NTZ R24, R24 ;  /* 0x0000001800187305 */ /* 0x000e22000021f100 */
[----:B------:R-:W-:Y:S05]  /*17f00*/  BRA `(.L_x_5266) ;  /* 0x0000000000547947 */ /* 0x000fea0003800000 */
.L_x_5265:
        /* <DEDUP_REMOVED lines=16> */
.L_x_5293:
[----:B------:R-:W-:Y:S01]  /*18010*/  MOV R24, RZ ;  /* 0x000000ff00187202 */ /* 0x000fe20000000f00 */
[----:B------:R-:W-:Y:S06]  /*18020*/  BRA `(.L_x_5266) ;  /* 0x00000000000c7947 */ /* 0x000fec0003800000 */
.L_x_5290:
[----:B------:R0:W5:Y:S01]  /*18030*/  LDG.E R24, desc[UR36][R2.64] ;  /* 0x0000002402187981 */ /* 0x000162000c1e1900 */
[----:B------:R-:W-:Y:S05]  /*18040*/  BRA `(.L_x_5266) ;  /* 0x0000000000047947 */ /* 0x000fea0003800000 */
.L_x_5289:
[----:B------:R4:W5:Y:S02]  /*18050*/  LDG.E R24, desc[UR36][R2.64] ;  /* 0x0000002402187981 */ /* 0x000964000c1e1900 */
.L_x_5266:
[----:B------:R-:W4:Y:S01]  /*18060*/  LDCU.64 UR4, c[0x0][0x728] ;  /* 0x0000e500ff0477ac */ /* 0x000f220008000a00 */
[----:B0-----:R-:W-:-:S04]  /*18070*/  PRMT R0, R18, 0x7773, RZ ;  /* 0x0000777312007816 */ /* 0x001fc800000000ff */
[----:B------:R-:W-:Y:S02]  /*18080*/  ISETP.GT.AND P1, PT, R0, 0x9, PT ;  /* 0x000000090000780c */ /* 0x000fe40003f24270 */
[----:B----4-:R-:W-:-:S05]  /*18090*/  IADD3 R2, P0, PT, R16, UR4, RZ ;  /* 0x0000000410027c10 */ /* 0x010fca000ff1e0ff */
        /* <DEDUP_REMOVED lines=12> */
.L_x_5297:
[----:B------:R0:W5:Y:S01]  /*18160*/  LDG.E.U8 R16, desc[UR36][R2.64] ;  /* 0x0000002402107981 */ /* 0x000162000c1e1100 */
[----:B------:R-:W-:Y:S05]  /*18170*/  BRA `(.L_x_5299) ;  /* 0x0000000c002c7947 */ /* 0x000fea0003800000 */
.L_x_5296:
        /* <DEDUP_REMOVED lines=8> */
.L_x_5301:
[----:B------:R0:W5:Y:S01]  /*18200*/  LDG.E R16, desc[UR36][R2.64] ;  /* 0x0000002402107981 */ /* 0x000162000c1e1900 */
[----:B------:R-:W-:Y:S05]  /*18210*/  BRA `(.L_x_5299) ;  /* 0x0000000c00047947 */ /* 0x000fea0003800000 */
.L_x_5300:
[----:B------:R0:W5:Y:S01]  /*18220*/  LDG.E.S16 R16, desc[UR36][R2.64] ;  /* 0x0000002402107981 */ /* 0x000162000c1e1700 */
[----:B------:R-:W-:Y:S05]  /*18230*/  BRA `(.L_x_5299) ;  /* 0x0000000800fc7947 */ /* 0x000fea0003800000 */
.L_x_5295:
[----:B------:R-:W-:-:S13]  /*18240*/  ISETP.GT.AND P0, PT, R0, 0x6, PT ;  /* 0x000000060000780c */ /* 0x000fda0003f04270 */
[----:B------:R-:W-:Y:S05]  /*18250*/  @P0 BRA `(.L_x_5302) ;  /* 0x00000000002c0947 */ /* 0x000fea0003800000 */
[----:B------:R-:W-:-:S13]  /*18260*/  ISETP.NE.AND P0, PT, R0, 0x5, PT ;  /* 0x000000050000780c */ /* 0x000fda0003f05270 */
[----:B------:R-:W-:Y:S05]  /*18270*/  @!P0 BRA `(.L_x_5303) ;  /* 0x0000000000148947 */ /* 0x000fea0003800000 */
[----:B------:R-:W-:-:S13]  /*18280*/  ISETP.NE.AND P0, PT, R0, 0x6, PT ;  /* 0x000000060000780c */ /* 0x000fda0003f05270 */
[----:B------:R-:W-:Y:S05]  /*18290*/  @P0 BRA `(.L_x_5298) ;  /* 0x0000000800900947 */ /* 0x000fea0003800000 */
[----:B------:R-:W4:Y:S02]  /*182a0*/  LDG.E R2, desc[UR36][R2.64] ;  /* 0x0000002402027981 */ /* 0x000f24000c1e1900 */
[----:B----4-:R0:W4:Y:S01]  /*182b0*/  F2I.FTZ.TRUNC.NTZ R16, R2 ;  /* 0x0000000200107305 */ /* 0x010122000021f100 */
[----:B------:R-:W-:Y:S05]  /*182c0*/  BRA `(.L_x_5299) ;  /* 0x0000000800d87947 */ /* 0x000fea0003800000 */
.L_x_5303:
[----:B------:R-:W4:Y:S02]  /*182d0*/  LDG.E.U16 R2, desc[UR36][R2.64] ;  /* 0x0000002402027981 */ /* 0x000f24000c1e1500 */
[----:B----4-:R-:W-:-:S06]  /*182e0*/  HADD2.F32 R16, -RZ, R2.H0_H0 ;  /* 0x20000002ff107230 */ /* 0x010fcc0000004100 */
[----:B------:R-:W0:Y:S01]  /*182f0*/  F2I.FTZ.TRUNC.NTZ R16, R16 ;  /* 0x0000001000107305 */ /* 0x000e22000021f100 */
[----:B------:R-:W-:Y:S05]  /*18300*/  BRA `(.L_x_5299) ;  /* 0x0000000800c87947 */ /* 0x000fea0003800000 */
.L_x_5302:
[----:B------:R-:W-:-:S13]  /*18310*/  ISETP.NE.AND P0, PT, R0, 0x7, PT ;  /* 0x000000070000780c */ /* 0x000fda0003f05270 */
[----:B------:R-:W-:Y:S05]  /*18320*/  @!P0 BRA `(.L_x_5304) ;  /* 0x00000000002c8947 */ /* 0x000fea0003800000 */
[----:B------:R-:W-:-:S13]  /*18330*/  ISETP.NE.AND P0, PT, R0, 0x8, PT ;  /* 0x000000080000780c */ /* 0x000fda0003f05270 */
[----:B------:R-:W-:Y:S05]  /*18340*/  @!P0 BRA `(.L_x_5305) ;  /* 0x0000000000148947 */ /* 0x000fea0003800000 */
[----:B------:R-:W-:-:S13]  /*18350*/  ISETP.NE.AND P0, PT, R0, 0x9, PT ;  /* 0x000000090000780c */ /* 0x000fda0003f05270 */
[----:B------:R-:W-:Y:S05]  /*18360*/  @P0 BRA `(.L_x_5298) ;  /* 0x00000008005c0947 */ /* 0x000fea0003800000 */
[----:B------:R-:W4:Y:S02]  /*18370*/  LDG.E R2, desc[UR36][R2.64] ;  /* 0x0000002402027981 */ /* 0x000f24000c1e1900 */
[----:B----4-:R0:W4:Y:S01]  /*18380*/  F2I.FTZ.TRUNC.NTZ R16, R2 ;  /* 0x0000000200107305 */ /* 0x010122000021f100 */
[----:B------:R-:W-:Y:S05]  /*18390*/  BRA `(.L_x_5299) ;  /* 0x0000000800a47947 */ /* 0x000fea0003800000 */
.L_x_5305:
[----:B------:R-:W4:Y:S02]  /*183a0*/  LDG.E.U16 R2, desc[UR36][R2.64] ;  /* 0x0000002402027981 */ /* 0x000f24000c1e1500 */
[----:B----4-:R-:W-:-:S06]  /*183b0*/  HADD2.F32 R16, -RZ, R2.H0_H0 ;  /* 0x20000002ff107230 */ /* 0x010fcc0000004100 */
[----:B------:R-:W0:Y:S01]  /*183c0*/  F2I.FTZ.TRUNC.NTZ R16, R16 ;  /* 0x0000001000107305 */ /* 0x000e22000021f100 */
[----:B------:R-:W-:Y:S05]  /*183d0*/  BRA `(.L_x_5299) ;  /* 0x0000000800947947 */ /* 0x000fea0003800000 */
.L_x_5304:
[----:B------:R-:W4:Y:S02]  /*183e0*/  LDG.E.64 R2, desc[UR36][R2.64] ;  /* 0x0000002402027981 */ /* 0x000f24000c1e1b00 */
[----:B----4-:R0:W4:Y:S02]  /*183f0*/  F2I.F64.TRUNC R16, R2 ;  /* 0x0000000200107311 */ /* 0x010124000030d100 */
[----:B0---4-:R-:W-:Y:S05]  /*18400*/  BRA `(.L_x_5299) ;  /* 0x0000000800887947 */ /* 0x011fea0003800000 */
.L_x_5294:
        /* <DEDUP_REMOVED lines=8> */
[----:B------:R-:W4:Y:S02]  /*18490*/  LDG.E.U8 R2, desc[UR36][R2.64] ;  /* 0x0000002402027981 */ /* 0x000f24000c1e1100 */
[----:B----4-:R-:W-:-:S04]  /*184a0*/  ISETP.NE.AND P0, PT, R2, RZ, PT ;  /* 0x000000ff0200720c */ /* 0x010fc80003f05270 */
[----:B------:R-:W-:Y:S01]  /*184b0*/  SEL R16, RZ, 0x1, !P0 ;  /* 0x00000001ff107807 */ /* 0x000fe20004000000 */
[----:B------:R-:W-:Y:S08]  /*184c0*/  BRA `(.L_x_5299) ;  /* 0x0000000800587947 */ /* 0x000ff00003800000 */
.L_x_5308:
[----:B------:R-:W4:Y:S02]  /*184d0*/  LDG.E.64 R2, desc[UR36][R2.64] ;  /* 0x0000002402027981 */ /* 0x000f24000c1e1b00 */
[----:B----4-:R0:W4:Y:S02]  /*184e0*/  F2I.F64.TRUNC R16, R2 ;  /* 0x0000000200107311 */ /* 0x010124000030d100 */
[----:B0---4-:R-:W-:Y:S05]  /*184f0*/  BRA `(.L_x_5299) ;  /* 0x00000008004c7947 */ /* 0x011fea0003800000 */
.L_x_5307:
[----:B------:R-:W-:-:S13]  /*18500*/  ISETP.NE.AND P0, PT, R0, 0xf, PT ;  /* 0x0000000f0000780c */ /* 0x000fda0003f05270 */
[----:B------:R-:W-:Y:S05]  /*18510*/  @!P0 BRA `(.L_x_5309) ;  /* 0x0000000000948947 */ /* 0x000fea0003800000 */
[----:B------:R-:W-:-:S13]  /*18520*/  ISETP.NE.AND P0, PT, R0, 0x17, PT ;  /* 0x000000170000780c */ /* 0x000fda0003f05270 */
[----:B------:R-:W-:Y:S05]  /*18530*/  @!P0 BRA `(.L_x_5310) ;  /* 0x0000000000588947 */ /* 0x000fea0003800000 */
[----:B------:R-:W-:-:S13]  /*18540*/  ISETP.NE.AND P0, PT, R0, 0x18, PT ;  /* 0x000000180000780c */ /* 0x000fda0003f05270 */
[----:B------:R-:W-:Y:S05]  /*18550*/  @P0 BRA `(.L_x_5298) ;  /* 0x0000000400e00947 */ /* 0x000fea0003800000 */
[----:B------:R-:W4:Y:S01]  /*18560*/  LDG.E.U8 R0, desc[UR36][R2.64] ;  /* 0x0000002402007981 */ /* 0x000f22000c1e1100 */
[----:B------:R-:W-:Y:S02]  /*18570*/  HFMA2 R6, -RZ, RZ, 0, 1.847743988037109375e-06 ;  /* 0x0000001fff067431 */ /* 0x000fe400000001ff */
[----:B----4-:R-:W-:-:S05]  /*18580*/  IMAD.SHL.U32 R0, R0, 0x1000000, RZ ;  /* 0x0100000000007824 */ /* 0x010fca00078e00ff */
        /* <DEDUP_REMOVED lines=15> */
[----:B------:R0:W4:Y:S01]  /*18680*/  F2I.FTZ.TRUNC.NTZ R16, R5 ;  /* 0x0000000500107305 */ /* 0x000122000021f100 */
[----:B------:R-:W-:Y:S05]  /*18690*/  BRA `(.L_x_5299) ;  /* 0x0000000400e47947 */ /* 0x000fea0003800000 */
.L_x_5310:
[----:B------:R-:W4:Y:S02]  /*186a0*/  LDG.E.U8 R2, desc[UR36][R2.64] ;  /* 0x0000002402027981 */ /* 0x000f24000c1e1100 */
[C---:B----4-:R-:W-:Y:S01]  /*186b0*/  SHF.L.U32 R0, R2.reuse, 0x19, RZ ;  /* 0x0000001902007819 */ /* 0x050fe200000006ff */
        /* <DEDUP_REMOVED lines=9> */
[----:B------:R0:W4:Y:S01]  /*18750*/  F2I.FTZ.TRUNC.NTZ R16, R0 ;  /* 0x0000000000107305 */ /* 0x000122000021f100 */
[----:B------:R-:W-:Y:S05]  /*18760*/  BRA `(.L_x_5299) ;  /* 0x0000000400b07947 */ /* 0x000fea0003800000 */
.L_x_5309:
[----:B------:R-:W4:Y:S02]  /*18770*/  LDG.E.U16 R16, desc[UR36][R2.64] ;  /* 0x0000002402107981 */ /* 0x000f24000c1e1500 */
[----:B----4-:R-:W-:-:S06]  /*18780*/  IMAD.U32 R16, R16, 0x10000, RZ ;  /* 0x0001000010107824 */ /* 0x010fcc00078e00ff */
[----:B------:R-:W0:Y:S01]  /*18790*/  F2I.FTZ.TRUNC.NTZ R16, R16 ;  /* 0x0000001000107305 */ /* 0x000e22000021f100 */
[----:B------:R-:W-:Y:S05]  /*187a0*/  BRA `(.L_x_5299) ;  /* 0x0000000400a07947 */ /* 0x000fea0003800000 */
.L_x_5306:
        /* <DEDUP_REMOVED lines=10> */
.L_x_5313:
[----:B------:R-:W4:Y:S01]  /*18850*/  LDG.E.U8 R3, desc[UR36][R2.64] ;  /* 0x0000002402037981 */ /* 0x000f22000c1e1100 */
[----:B------:R-:W-:Y:S01]  /*18860*/  BSSY.RECONVERGENT B0, `(.L_x_5314) ;  /* 0x0000018000007945 */ /* 0x000fe20003800200 */
[----:B------:R-:W-:Y:S02]  /*18870*/  MOV R16, RZ ;  /* 0x000000ff00107202 */ /* 0x000fe40000000f00 */
[----:B----4-:R-:W-:-:S13]  /*18880*/  ISETP.NE.AND P0, PT, R3, RZ, PT ;  /* 0x000000ff0300720c */ /* 0x010fda0003f05270 */
        /* <DEDUP_REMOVED lines=17> */
.L_x_5317:
[----:B------:R-:W-:Y:S05]  /*189a0*/  BSYNC.RECONVERGENT B1 ;  /* 0x0000000000017941 */ /* 0x000fea0003800200 */
.L_x_5316:
[----:B------:R-:W-:Y:S01]  /*189b0*/  IMAD.SHL.U32 R0, R0, 0x100000, RZ ;  /* 0x0010000000007824 */ /* 0x000fe200078e00ff */
[----:B------:R-:W-:-:S04]  /*189c0*/  LEA R2, R2, 0x3b800000, 0x17 ;  /* 0x3b80000002027811 */ /* 0x000fc800078eb8ff */
[----:B------:R-:W-:-:S07]  /*189d0*/  LOP3.LUT R16, R2, R0, R7, 0xfe, !PT ;  /* 0x0000000002107212 */ /* 0x000fce00078efe07 */
.L_x_5315:
[----:B------:R-:W-:Y:S05]  /*189e0*/  BSYNC.RECONVERGENT B0 ;  /* 0x0000000000007941 */ /* 0x000fea0003800200 */
.L_x_5314:
[----:B------:R-:W0:Y:S01]  /*189f0*/  F2I.FTZ.TRUNC.NTZ R16, R16 ;  /* 0x0000001000107305 */ /* 0x000e22000021f100 */
[----:B------:R-:W-:Y:S05]  /*18a00*/  BRA `(.L_x_5299) ;  /* 0x0000000400087947 */ /* 0x000fea0003800000 */
.L_x_5312:
[----:B------:R-:W4:Y:S01]  /*18a10*/  LDG.E.U8 R3, desc[UR36][R2.64] ;  /* 0x0000002402037981 */ /* 0x000f22000c1e1100 */
[----:B------:R-:W-:Y:S01]  /*18a20*/  BSSY.RECONVERGENT B0, `(.L_x_5318) ;  /* 0x0000018000007945 */ /* 0x000fe20003800200 */
[----:B------:R-:W-:Y:S01]  /*18a30*/  IMAD.MOV.U32 R16, RZ, RZ, RZ ;  /* 0x000000ffff107224 */ /* 0x000fe200078e00ff */
[----:B----4-:R-:W-:-:S13]  /*18a40*/  ISETP.NE.AND P0, PT, R3, RZ, PT ;  /* 0x000000ff0300720c */ /* 0x010fda0003f05270 */
        /* <DEDUP_REMOVED lines=17> */
.L_x_5321:
[----:B------:R-:W-:Y:S05]  /*18b60*/  BSYNC.RECONVERGENT B1 ;  /* 0x0000000000017941 */ /* 0x000fea0003800200 */
.L_x_5320:
[----:B------:R-:W-:Y:S02]  /*18b70*/  SHF.L.U32 R0, R0, 0x15, RZ ;  /* 0x0000001500007819 */ /* 0x000fe400000006ff */
[----:B------:R-:W-:-:S04]  /*18b80*/  LEA R2, R2, 0x37800000, 0x17 ;  /* 0x3780000002027811 */ /* 0x000fc800078eb8ff */
[----:B------:R-:W-:-:S07]  /*18b90*/  LOP3.LUT R16, R2, R0, R7, 0xfe, !PT ;  /* 0x0000000002107212 */ /* 0x000fce00078efe07 */
.L_x_5319:
[----:B------:R-:W-:Y:S05]  /*18ba0*/  BSYNC.RECONVERGENT B0 ;  /* 0x0000000000007941 */ /* 0x000fea0003800200 */
.L_x_5318:
[----:B------:R-:W0:Y:S01]  /*18bb0*/  F2I.FTZ.TRUNC.NTZ R16, R16 ;  /* 0x0000001000107305 */ /* 0x000e22000021f100 */
[----:B------:R-:W-:Y:S05]  /*18bc0*/  BRA `(.L_x_5299) ;  /* 0x0000000000987947 */ /* 0x000fea0003800000 */
.L_x_5311:
[----:B------:R-:W-:-:S13]  /*18bd0*/  ISETP.NE.AND P0, PT, R0, 0x1c, PT ;  /* 0x0000001c0000780c */ /* 0x000fda0003f05270 */
[----:B------:R-:W-:Y:S05]  /*18be0*/  @!P0 BRA `(.L_x_5322) ;  /* 0x00000000008c8947 */ /* 0x000fea0003800000 */
[----:B------:R-:W-:-:S13]  /*18bf0*/  ISETP.NE.AND P0, PT, R0, 0x1d, PT ;  /* 0x0000001d0000780c */ /* 0x000fda0003f05270 */
[----:B------:R-:W-:Y:S05]  /*18c00*/  @!P0 BRA `(.L_x_5323) ;  /* 0x00000000007c8947 */ /* 0x000fea0003800000 */
[----:B------:R-:W-:-:S13]  /*18c10*/  ISETP.NE.AND P0, PT, R0, 0x2c, PT ;  /* 0x0000002c0000780c */ /* 0x000fda0003f05270 */
[----:B------:R-:W-:Y:S05]  /*18c20*/  @P0 BRA `(.L_x_5298) ;  /* 0x00000000002c0947 */ /* 0x000fea0003800000 */
[----:B------:R-:W4:Y:S01]  /*18c30*/  LDG.E.U8 R2, desc[UR36][R2.64] ;  /* 0x0000002402027981 */ /* 0x000f22000c1e1100 */
[----:B------:R-:W-:Y:S01]  /*18c40*/  BSSY.RECONVERGENT B0, `(.L_x_5324) ;  /* 0x0000007000007945 */ /* 0x000fe20003800200 */
[----:B------:R-:W-:Y:S01]  /*18c50*/  IMAD.MOV.U32 R16, RZ, RZ, 0x400000 ;  /* 0x00400000ff107424 */ /* 0x000fe200078e00ff */
[----:B----4-:R-:W-:-:S13]  /*18c60*/  ISETP.NE.AND P0, PT, R2, RZ, PT ;  /* 0x000000ff0200720c */ /* 0x010fda0003f05270 */
[----:B------:R-:W-:Y:S05]  /*18c70*/  @!P0 BRA `(.L_x_5325) ;  /* 0x00000000000c8947 */ /* 0x000fea0003800000 */
[----:B------:R-:W-:-:S13]  /*18c80*/  ISETP.NE.AND P0, PT, R2, 0xff, PT ;  /* 0x000000ff0200780c */ /* 0x000fda0003f05270 */
[----:B------:R-:W-:Y:S01]  /*18c90*/  @!P0 IMAD.MOV.U32 R16, RZ, RZ, 0x7f800001 ;  /* 0x7f800001ff108424 */ /* 0x000fe200078e00ff */
[----:B------:R-:W-:-:S07]  /*18ca0*/  @P0 SHF.L.U32 R16, R2, 0x17, RZ ;  /* 0x0000001702100819 */ /* 0x000fce00000006ff */
.L_x_5325:
[----:B------:R-:W-:Y:S05]  /*18cb0*/  BSYNC.RECONVERGENT B0 ;  /* 0x0000000000007941 */ /* 0x000fea0003800200 */
.L_x_5324:
[----:B------:R-:W0:Y:S01]  /*18cc0*/  F2I.FTZ.TRUNC.NTZ R16, R16 ;  /* 0x0000001000107305 */ /* 0x000e22000021f100 */
[----:B------:R-:W-:Y:S05]  /*18cd0*/  BRA `(.L_x_5299) ;  /* 0x0000000000547947 */ /* 0x000fea0003800000 */
.L_x_5298:
        /* <DEDUP_REMOVED lines=13> */
[----:B----4-:R-:W-:-:S07]  /*18db0*/  MOV R11, UR9 ;  /* 0x00000009000b7c02 */ /* 0x010fce0008000f00 */
[----:B------:R-:W-:-:S07]  /*18dc0*/  LEPC R20, `(.L_x_5326) ;  /* 0x000000001014794e */ /* 0x000fce0000000000 */
[----:B-1---5:R-:W-:Y:S05]  /*18dd0*/  CALL.ABS.NOINC R2 ;  /* 0x0000000002007343 */ /* 0x022fea0003c00000 */
.L_x_5326:
[----:B------:R-:W-:Y:S01]  /*18de0*/  IMAD.MOV.U32 R16, RZ, RZ, RZ ;  /* 0x000000ffff107224 */ /* 0x000fe200078e00ff */
[----:B------:R-:W-:Y:S06]  /*18df0*/  BRA `(.L_x_5299) ;  /* 0x00000000000c7947 */ /* 0x000fec0003800000 */
.L_x_5323:
[----:B------:R0:W5:Y:S01]  /*18e00*/  LDG.E R16, desc[UR36][R2.64] ;  /* 0x0000002402107981 */ /* 0x000162000c1e1900 */
[----:B------:R-:W-:Y:S05]  /*18e10*/  BRA `(.L_x_5299) ;  /* 0x0000000000047947 */ /* 0x000fea0003800000 */
.L_x_5322:
[----:B------:R0:W5:Y:S02]  /*18e20*/  LDG.E R16, desc[UR36][R2.64] ;  /* 0x0000002402107981 */ /* 0x000164000c1e1900 */
.L_x_5299:
[----:B------:R-:W1:Y:S01]  /*18e30*/  LDCU.64 UR4, c[0x0][0x730] ;  /* 0x0000e600ff0477ac */ /* 0x000e620008000a00 */
[----:B0-----:R-:W-:-:S04]  /*18e40*/  LOP3.LUT R0, R19, 0xff, RZ, 0xc0, !PT ;  /* 0x000000ff13007812 */ /* 0x001fc800078ec0ff */
        /* <DEDUP_REMOVED lines=14> */
.L_x_5330:
[----:B------:R0:W5:Y:S01]  /*18f30*/  LDG.E.U8 R2, desc[UR36][R4.64] ;  /* 0x0000002404027981 */ /* 0x000162000c1e1100 */
[----:B------:R-:W-:Y:S05]  /*18f40*/  BRA `(.L_x_5332) ;  /* 0x0000000c002c7947 */ /* 0x000fea0003800000 */
.L_x_5329:
        /* <DEDUP_REMOVED lines=8> */
.L_x_5334:
[----:B------:R0:W5:Y:S01]  /*18fd0*/  LDG.E R2, desc[UR36][R4.64] ;  /* 0x0000002404027981 */ /* 0x000162000c1e1900 */
[----:B------:R-:W-:Y:S05]  /*18fe0*/  BRA `(.L_x_5332) ;  /* 0x0000000c00047947 */ /* 0x000fea0003800000 */
.L_x_5333:
[----:B------:R0:W5:Y:S01]  /*18ff0*/  LDG.E.S16 R2, desc[UR36][R4.64] ;  /* 0x0000002404027981 */ /* 0x000162000c1e1700 */
[----:B------:R-:W-:Y:S05]  /*19000*/  BRA `(.L_x_5332) ;  /* 0x0000000800fc7947 */ /* 0x000fea0003800000 */
.L_x_5328:
[----:B------:R-:W-:-:S13]  /*19010*/  ISETP.GT.AND P0, PT, R0, 0x6, PT ;  /* 0x000000060000780c */ /* 0x000fda0003f04270 */
[----:B------:R-:W-:Y:S05]  /*19020*/  @P0 BRA `(.L_x_5335) ;  /* 0x00000000002c0947 */ /* 0x000fea0003800000 */
[----:B------:R-:W-:-:S13]  /*19030*/  ISETP.NE.AND P0, PT, R0, 0x5, PT ;  /* 0x000000050000780c */ /* 0x000fda0003f05270 */
[----:B------:R-:W-:Y:S05]  /*19040*/  @!P0 BRA `(.L_x_5336) ;  /* 0x0000000000148947 */ /* 0x000fea0003800000 */
[----:B------:R-:W-:-:S13]  /*19050*/  ISETP.NE.AND P0, PT, R0, 0x6, PT ;  /* 0x000000060000780c */ /* 0x000fda0003f05270 */
[----:B------:R-:W-:Y:S05]  /*19060*/  @P0 BRA `(.L_x_5331) ;  /* 0x0000000800900947 */ /* 0x000fea0003800000 */
[----:B------:R-:W2:Y:S02]  /*19070*/  LDG.E R2, desc[UR36][R4.64] ;  /* 0x0000002404027981 */ /* 0x000ea4000c1e1900 */
[----:B--2---:R-:W0:Y:S01]  /*19080*/  F2I.FTZ.TRUNC.NTZ R2, R2 ;  /* 0x0000000200027305 */ /* 0x004e22000021f100 */
[----:B------:R-:W-:Y:S05]  /*19090*/  BRA `(.L_x_5332) ;  /* 0x0000000800d87947 */ /* 0x000fea0003800000 */
.L_x_5336:
[----:B------:R-:W2:Y:S02]  /*190a0*/  LDG.E.U16 R4, desc[UR36][R4.64] ;  /* 0x0000002404047981 */ /* 0x000ea4000c1e1500 */
[----:B--2---:R-:W-:-:S06]  /*190b0*/  HADD2.F32 R2, -RZ, R4.H0_H0 ;  /* 0x20000004ff027230 */ /* 0x004fcc0000004100 */
[----:B------:R-:W0:Y:S01]  /*190c0*/  F2I.FTZ.TRUNC.NTZ R2, R2 ;  /* 0x0000000200027305 */ /* 0x000e22000021f100 */
[----:B------:R-:W-:Y:S05]  /*190d0*/  BRA `(.L_x_5332) ;  /* 0x0000000800c87947 */ /* 0x000fea0003800000 */
.L_x_5335:
[----:B------:R-:W-:-:S13]  /*190e0*/  ISETP.NE.AND P0, PT, R0, 0x7, PT ;  /* 0x000000070000780c */ /* 0x000fda0003f05270 */
[----:B------:R-:W-:Y:S05]  /*190f0*/  @!P0 BRA `(.L_x_5337) ;  /* 0x00000000002c8947 */ /* 0x000fea0003800000 */
[----:B------:R-:W-:-:S13]  /*19100*/  ISETP.NE.AND P0, PT, R0, 0x8, PT ;  /* 0x000000080000780c */ /* 0x000fda0003f05270 */
[----:B------:R-:W-:Y:S05]  /*19110*/  @!P0 BRA `(.L_x_5338) ;  /* 0x0000000000148947 */ /* 0x000fea0003800000 */
[----:B------:R-:W-:-:S13]  /*19120*/  ISETP.NE.AND P0, PT, R0, 0x9, PT ;  /* 0x000000090000780c */ /* 0x000fda0003f05270 */
[----:B------:R-:W-:Y:S05]  /*19130*/  @P0 BRA `(.L_x_5331) ;  /* 0x00000008005c0947 */ /* 0x000fea0003800000 */
[----:B------:R-:W2:Y:S02]  /*19140*/  LDG.E R2, desc[UR36][R4.64] ;  /* 0x0000002404027981 */ /* 0x000ea4000c1e1900 */
[----:B--2---:R-:W0:Y:S01]  /*19150*/  F2I.FTZ.TRUNC.NTZ R2, R2 ;  /* 0x0000000200027305 */ /* 0x004e22000021f100 */
[----:B------:R-:W-:Y:S05]  /*19160*/  BRA `(.L_x_5332) ;  /* 0x0000000800a47947 */ /* 0x000fea0003800000 */
.L_x_5338:
[----:B------:R-:W2:Y:S02]  /*19170*/  LDG.E.U16 R4, desc[UR36][R4.64] ;  /* 0x0000002404047981 */ /* 0x000ea4000c1e1500 */
[----:B--2---:R-:W-:-:S06]  /*19180*/  HADD2.F32 R2, -RZ, R4.H0_H0 ;  /* 0x20000004ff027230 */ /* 0x004fcc0000004100 */
[----:B------:R-:W0:Y:S01]  /*19190*/  F2I.FTZ.TRUNC.NTZ R2, R2 ;  /* 0x0000000200027305 */ /* 0x000e22000021f100 */
[----:B------:R-:W-:Y:S05]  /*191a0*/  BRA `(.L_x_5332) ;  /* 0x0000000800947947 */ /* 0x000fea0003800000 */
.L_x_5337:
[----:B------:R-:W2:Y:S02]  /*191b0*/  LDG.E.64 R2, desc[UR36][R4.64] ;  /* 0x0000002404027981 */ /* 0x000ea4000c1e1b00 */
[----:B--2---:R0:W1:Y:S02]  /*191c0*/  F2I.F64.TRUNC R2, R2 ;  /* 0x0000000200027311 */ /* 0x004064000030d100 */
[----:B01----:R-:W-:Y:S05]  /*191d0*/  BRA `(.L_x_5332) ;  /* 0x0000000800887947 */ /* 0x003fea0003800000 */
.L_x_5327:
        /* <DEDUP_REMOVED lines=12> */
.L_x_5341:
[----:B------:R-:W2:Y:S02]  /*192a0*/  LDG.E.64 R2, desc[UR36][R4.64] ;  /* 0x0000002404027981 */ /* 0x000ea4000c1e1b00 */
[----:B--2---:R0:W1:Y:S02]  /*192b0*/  F2I.F64.TRUNC R2, R2 ;  /* 0x0000000200027311 */ /* 0x004064000030d100 */
[----:B01----:R-:W-:Y:S05]  /*192c0*/  BRA `(.L_x_5332) ;  /* 0x00000008004c7947 */ /* 0x003fea0003800000 */
.L_x_5340:
        /* <DEDUP_REMOVED lines=26> */
.L_x_5343:
        /* <DEDUP_REMOVED lines=13> */
.L_x_5342:
[----:B------:R-:W2:Y:S02]  /*19540*/  LDG.E.U16 R2, desc[UR36][R4.64] ;  /* 0x0000002404027981 */ /* 0x000ea4000c1e1500 */
[----:B--2---:R-:W-:-:S06]  /*19550*/  SHF.L.U32 R2, R2, 0x10, RZ ;  /* 0x0000001002027819 */ /* 0x004fcc00000006ff */
[----:B------:R-:W0:Y:S01]  /*19560*/  F2I.FTZ.TRUNC.NTZ R2, R2 ;  /* 0x0000000200027305 */ /* 0x000e22000021f100 */
[----:B------:R-:W-:Y:S05]  /*19570*/  BRA `(.L_x_5332) ;  /* 0x0000000400a07947 */ /* 0x000fea0003800000 */
.L_x_5339:
        /* <DEDUP_REMOVED lines=10> */
.L_x_5346:
        /* <DEDUP_REMOVED lines=21> */
.L_x_5350:
[----:B------:R-:W-:Y:S05]  /*19770*/  BSYNC.RECONVERGENT B1 ;  /* 0x0000000000017941 */ /* 0x000fea0003800200 */
.L_x_5349:
[----:B------:R-:W-:Y:S01]  /*19780*/  IMAD.SHL.U32 R0, R0, 0x100000, RZ ;  /* 0x0010000000007824 */ /* 0x000fe200078e00ff */
[----:B------:R-:W-:-:S04]  /*19790*/  LEA R2, R2, 0x3b800000, 0x17 ;  /* 0x3b80000002027811 */ /* 0x000fc800078eb8ff */
[----:B------:R-:W-:-:S07]  /*197a0*/  LOP3.LUT R2, R2, R0, R7, 0xfe, !PT ;  /* 0x0000000002027212 */ /* 0x000fce00078efe07 */
.L_x_5348:
[----:B------:R-:W-:Y:S05]  /*197b0*/  BSYNC.RECONVERGENT B0 ;  /* 0x0000000000007941 */ /* 0x000fea0003800200 */
.L_x_5347:
[----:B------:R-:W0:Y:S01]  /*197c0*/  F2I.FTZ.TRUNC.NTZ R2, R2 ;  /* 0x0000000200027305 */ /* 0x000e22000021f100 */
[----:B------:R-:W-:Y:S05]  /*197d0*/  BRA `(.L_x_5332) ;  /* 0x0000000400087947 */ /* 0x000fea0003800000 */
.L_x_5345:
        /* <DEDUP_REMOVED lines=21> */
.L_x_5354:
[----:B------:R-:W-:Y:S05]  /*19930*/  BSYNC.RECONVERGENT B1 ;  /* 0x0000000000017941 */ /* 0x000fea0003800200 */
.L_x_5353:
[----:B------:R-:W-:Y:S01]  /*19940*/  IMAD.SHL.U32 R0, R0, 0x200000, RZ ;  /* 0x0020000000007824 */ /* 0x000fe200078e00ff */
[----:B------:R-:W-:-:S04]  /*19950*/  LEA R2, R2, 0x37800000, 0x17 ;  /* 0x3780000002027811 */ /* 0x000fc800078eb8ff */
[----:B------:R-:W-:-:S07]  /*19960*/  LOP3.LUT R2, R2, R0, R7, 0xfe, !PT ;  /* 0x0000000002027212 */ /* 0x000fce00078efe07 */
.L_x_5352:
[----:B------:R-:W-:Y:S05]  /*19970*/  BSYNC.RECONVERGENT B0 ;  /* 0x0000000000007941 */ /* 0x000fea0003800200 */
.L_x_5351:
[----:B------:R-:W0:Y:S01]  /*19980*/  F2I.FTZ.TRUNC.NTZ R2, R2 ;  /* 0x0000000200027305 */ /* 0x000e22000021f100 */
[----:B------:R-:W-:Y:S05]  /*19990*/  BRA `(.L_x_5332) ;  /* 0x0000000000987947 */ /* 0x000fea0003800000 */
.L_x_5344:
        /* <DEDUP_REMOVED lines=14> */
.L_x_5358:
[----:B------:R-:W-:Y:S05]  /*19a80*/  BSYNC.RECONVERGENT B0 ;  /* 0x0000000000007941 */ /* 0x000fea0003800200 */
.L_x_5357:
[----:B------:R-:W0:Y:S01]  /*19a90*/  F2I.FTZ.TRUNC.NTZ R2, R2 ;  /* 0x0000000200027305 */ /* 0x000e22000021f100 */
[----:B------:R-:W-:Y:S05]  /*19aa0*/  BRA `(.L_x_5332) ;  /* 0x0000000000547947 */ /* 0x000fea0003800000 */
.L_x_5331:
        /* <DEDUP_REMOVED lines=16> */
.L_x_5359:
[----:B------:R-:W-:Y:S01]  /*19bb0*/  IMAD.MOV.U32 R2, RZ, RZ, RZ ;  /* 0x000000ffff027224 */ /* 0x000fe200078e00ff */
[----:B------:R-:W-:Y:S06]  /*19bc0*/  BRA `(.L_x_5332) ;  /* 0x00000000000c7947 */ /* 0x000fec0003800000 */
.L_x_5356:
[----:B------:R0:W5:Y:S01]  /*19bd0*/  LDG.E R2, desc[UR36][R4.64] ;  /* 0x0000002404027981 */ /* 0x000162000c1e1900 */
[----:B------:R-:W-:Y:S05]  /*19be0*/  BRA `(.L_x_5332) ;  /* 0x0000000000047947 */ /* 0x000fea0003800000 */
.L_x_5355:
[----:B------:R0:W5:Y:S02]  /*19bf0*/  LDG.E R2, desc[UR36][R4.64] ;  /* 0x0000002404027981 */ /* 0x000164000c1e1900 */
.L_x_5332:
[----:B------:R-:W0:Y:S01]  /*19c00*/  LDCU.64 UR6, c[0x0][0x738] ;  /* 0x0000e700ff0677ac */ /* 0x000e220008000a00 */
[----:B------:R-:W-:-:S04]  /*19c10*/  UPRMT UR4, UR40, 0x9910, URZ ;  /* 0x0000991028047896 */ /* 0x000fc800080000ff */
[----:B------:R-:W-:Y:S01]  /*19c20*/  UISETP.GT.AND UP0, UPT, UR4, 0x9, UPT ;  /* 0x000000090400788c */ /* 0x000fe2000bf04270 */
[----:B01----:R-:W-:-:S04]  /*19c30*/  IADD3 R4, P0, PT, R22, UR6, RZ ;  /* 0x0000000616047c10 */ /* 0x003fc8000ff1e0ff */
        /* <DEDUP_REMOVED lines=12> */
.L_x_5363:
[----:B------:R0:W5:Y:S01]  /*19d00*/  LDG.E.U8 R22, desc[UR36][R4.64] ;  /* 0x0000002404167981 */ /* 0x000162000c1e1100 */
[----:B------:R-:W-:Y:S05]  /*19d10*/  BRA `(.L_x_5365) ;  /* 0x0000000c00307947 */ /* 0x000fea0003800000 */
.L_x_5362:
        /* <DEDUP_REMOVED lines=8> */
.L_x_5367:
[----:B------:R0:W5:Y:S01]  /*19da0*/  LDG.E R22, desc[UR36][R4.64] ;  /* 0x0000002404167981 */ /* 0x000162000c1e1900 */
[----:B------:R-:W-:Y:S05]  /*19db0*/  BRA `(.L_x_5365) ;  /* 0x0000000c00087947 */ /* 0x000fea0003800000 */
.L_x_5366:
[----:B------:R0:W5:Y:S01]  /*19dc0*/  LDG.E.S16 R22, desc[UR36][R4.64] ;  /* 0x0000002404167981 */ /* 0x000162000c1e1700 */
[----:B------:R-:W-:Y:S05]  /*19dd0*/  BRA `(.L_x_5365) ;  /* 0x0000000c00007947 */ /* 0x000fea0003800000 */
.L_x_5361:
        /* <DEDUP_REMOVED lines=9> */
.L_x_5369:
[----:B------:R-:W2:Y:S02]  /*19e70*/  LDG.E.U16 R4, desc[UR36][R4.64] ;  /* 0x0000002404047981 */ /* 0x000ea4000c1e1500 */
[----:B--2---:R-:W-:-:S06]  /*19e80*/  HADD2.F32 R22, -RZ, R4.H0_H0 ;  /* 0x20000004ff167230 */ /* 0x004fcc0000004100 */
[----:B------:R-:W0:Y:S01]  /*19e90*/  F2I.FTZ.TRUNC.NTZ R22, R22 ;  /* 0x0000001600167305 */ /* 0x000e22000021f100 */
[----:B------:R-:W-:Y:S05]  /*19ea0*/  BRA `(.L_x_5365) ;  /* 0x0000000800cc7947 */ /* 0x000fea0003800000 */
.L_x_5368:
        /* <DEDUP_REMOVED lines=9> */
.L_x_5371:
[----:B------:R-:W2:Y:S02]  /*19f40*/  LDG.E.U16 R4, desc[UR36][R4.64] ;  /* 0x0000002404047981 */ /* 0x000ea4000c1e1500 */
[----:B--2---:R-:W-:-:S06]  /*19f50*/  HADD2.F32 R22, -RZ, R4.H0_H0 ;  /* 0x20000004ff167230 */ /* 0x004fcc0000004100 */
[----:B------:R-:W0:Y:S01]  /*19f60*/  F2I.FTZ.TRUNC.NTZ R22, R22 ;  /* 0x0000001600167305 */ /* 0x000e22000021f100 */
[----:B------:R-:W-:Y:S05]  /*19f70*/  BRA `(.L_x_5365) ;  /* 0x0000000800987947 */ /* 0x000fea0003800000 */
.L_x_5370:
[----:B------:R-:W2:Y:S02]  /*19f80*/  LDG.E.64 R4, desc[UR36][R4.64] ;  /* 0x0000002404047981 */ /* 0x000ea4000c1e1b00 */
[----:B--2---:R0:W1:Y:S02]  /*19f90*/  F2I.F64.TRUNC R22, R4 ;  /* 0x0000000400167311 */ /* 0x004064000030d100 */
[----:B01----:R-:W-:Y:S05]  /*19fa0*/  BRA `(.L_x_5365) ;  /* 0x00000008008c7947 */ /* 0x003fea0003800000 */
.L_x_5360:
        /* <DEDUP_REMOVED lines=12> */
.L_x_5374:
[----:B------:R-:W2:Y:S02]  /*1a070*/  LDG.E.64 R4, desc[UR36][R4.64] ;  /* 0x0000002404047981 */ /* 0x000ea4000c1e1b00 */
[----:B--2---:R0:W1:Y:S02]  /*1a080*/  F2I.F64.TRUNC R22, R4 ;  /* 0x0000000400167311 */ /* 0x004064000030d100 */
[----:B01----:R-:W-:Y:S05]  /*1a090*/  BRA `(.L_x_5365) ;  /* 0x0000000800507947 */ /* 0x003fea0003800000 */
.L_x_5373:
        /* <DEDUP_REMOVED lines=26> */
.L_x_5376:
        /* <DEDUP_REMOVED lines=14> */
.L_x_5375:
[----:B------:R-:W2:Y:S02]  /*1a320*/  LDG.E.U16 R22, desc[UR36][R4.64] ;  /* 0x0000002404167981 */ /* 0x000ea4000c1e1500 */
[----:B--2---:R-:W-:-:S06]  /*1a330*/  IMAD.U32 R22, R22, 0x10000, RZ ;  /* 0x0001000016167824 */ /* 0x004fcc00078e00ff */
[----:B------:R-:W0:Y:S01]  /*1a340*/  F2I.FTZ.TRUNC.NTZ R22, R22 ;  /* 0x0000001600167305 */ /* 0x000e22000021f100 */
[----:B------:R-:W-:Y:S05]  /*1a350*/  BRA `(.L_x_5365) ;  /* 0x0000000400a07947 */ /* 0x000fea0003800000 */
.L_x_5372:
        /* <DEDUP_REMOVED lines=10> */
.L_x_5379:
        /* <DEDUP_REMOVED lines=21> */
.L_x_5383:
[----:B------:R-:W-:Y:S05]  /*1a550*/  BSYNC.RECONVERGENT B1 ;  /* 0x0000000000017941 */ /* 0x000fea0003800200 */
.L_x_5382:
[----:B------:R-:W-:Y:S01]  /*1a560*/  IMAD.SHL.U32 R0, R0, 0x100000, RZ ;  /* 0x0010000000007824 */ /* 0x000fe200078e00ff */
[----:B------:R-:W-:-:S04]  /*1a570*/  LEA R3, R3, 0x3b800000, 0x17 ;  /* 0x3b80000003037811 */ /* 0x000fc800078eb8ff */
[----:B------:R-:W-:-:S07]  /*1a580*/  LOP3.LUT R22, R3, R0, R7, 0xfe, !PT ;  /* 0x0000000003167212 */ /* 0x000fce00078efe07 */
.L_x_5381:
[----:B------:R-:W-:Y:S05]  /*1a590*/  BSYNC.RECONVERGENT B0 ;  /* 0x0000000000007941 */ /* 0x000fea0003800200 */
.L_x_5380:
[----:B------:R-:W0:Y:S01]  /*1a5a0*/  F2I.FTZ.TRUNC.NTZ R22, R22 ;  /* 0x0000001600167305 */ /* 0x000e22000021f100 */
[----:B------:R-:W-:Y:S05]  /*1a5b0*/  BRA `(.L_x_5365) ;  /* 0x0000000400087947 */ /* 0x000fea0003800000 */
.L_x_5378:
        /* <DEDUP_REMOVED lines=21> */
.L_x_5387:
[----:B------:R-:W-:Y:S05]  /*1a710*/  BSYNC.RECONVERGENT B1 ;  /* 0x0000000000017941 */ /* 0x000fea0003800200 */
.L_x_5386:
[----:B------:R-:W-:Y:S02]  /*1a720*/  SHF.L.U32 R0, R0, 0x15, RZ ;  /* 0x0000001500007819 */ /* 0x000fe400000006ff */
[----:B------:R-:W-:-:S04]  /*1a730*/  LEA R3, R3, 0x37800000, 0x17 ;  /* 0x3780000003037811 */ /* 0x000fc800078eb8ff */
[----:B------:R-:W-:-:S07]  /*1a740*/  LOP3.LUT R22, R3, R0, R7, 0xfe, !PT ;  /* 0x0000000003167212 */ /* 0x000fce00078efe07 */
.L_x_5385:
[----:B------:R-:W-:Y:S05]  /*1a750*/  BSYNC.RECONVERGENT B0 ;  /* 0x0000000000007941 */ /* 0x000fea0003800200 */
.L_x_5384:
[----:B------:R-:W0:Y:S01]  /*1a760*/  F2I.FTZ.TRUNC.NTZ R22, R22 ;  /* 0x0000001600167305 */ /* 0x000e22000021f100 */
[----:B------:R-:W-:Y:S05]  /*1a770*/  BRA `(.L_x_5365) ;  /* 0x0000000000987947 */ /* 0x000fea0003800000 */
.L_x_5377:
        /* <DEDUP_REMOVED lines=14> */
.L_x_5391:
[----:B------:R-:W-:Y:S05]  /*1a860*/  BSYNC.RECONVERGENT B0 ;  /* 0x0000000000007941 */ /* 0x000fea0003800200 */
.L_x_5390:
[----:B------:R-:W0:Y:S01]  /*1a870*/  F2I.FTZ.TRUNC.NTZ R22, R22 ;  /* 0x0000001600167305 */ /* 0x000e22000021f100 */
[----:B------:R-:W-:Y:S05]  /*1a880*/  BRA `(.L_x_5365) ;  /* 0x0000000000547947 */ /* 0x000fea0003800000 */
.L_x_5364:
        /* <DEDUP_REMOVED lines=16> */
.L_x_5392:
[----:B------:R-:W-:Y:S01]  /*1a990*/  IMAD.MOV.U32 R22, RZ, RZ, RZ ;  /* 0x000000ffff167224 */ /* 0x000fe200078e00ff */
[----:B------:R-:W-:Y:S06]  /*1a9a0*/  BRA `(.L_x_5365) ;  /* 0x00000000000c7947 */ /* 0x000fec0003800000 */
.L_x_5389:
[----:B------:R0:W5:Y:S01]  /*1a9b0*/  LDG.E R22, desc[UR36][R4.64] ;  /* 0x0000002404167981 */ /* 0x000162000c1e1900 */
[----:B------:R-:W-:Y:S05]  /*1a9c0*/  BRA `(.L_x_5365) ;  /* 0x0000000000047947 */ /* 0x000fea0003800000 */
.L_x_5388:
[----:B------:R0:W5:Y:S02]  /*1a9d0*/  LDG.E R22, desc[UR36][R4.64] ;  /* 0x0000002404167981 */ /* 0x000164000c1e1900 */
.L_x_5365:
[----:B------:R-:W2:Y:S01]  /*1a9e0*/  LDCU UR4, c[0x0][0x740] ;  /* 0x0000e800ff0477ac */ /* 0x000ea20008000800 */
[----:B------:R-:W-:Y:S01]  /*1a9f0*/  BSSY.RECONVERGENT B7, `(.L_x_5393) ;  /* 0x0000013000077945 */ /* 0x000fe20003800200 */
[----:B--2--5:R-:W-:-:S13]  /*1aa00*/  ISETP.NE.AND P0, PT, R25, UR4, PT ;  /* 0x0000000419007c0c */ /* 0x024fda000bf05270 */
[----:B------:R-:W-:Y:S05]  /*1aa10*/  @!P0 BRA `(.L_x_5394) ;  /* 0x0000000000408947 */ /* 0x000fea0003800000 */
[----:B0-----:R-:W-:Y:S01]  /*1aa20*/  MOV R0, 0x0 ;  /* 0x0000000000007802 */ /* 0x001fe20000000f00 */
[----:B------:R-:W1:Y:S01]  /*1aa30*/  LDCU.64 UR4, c[0x4][0x128] ;  /* 0x01002500ff0477ac */ /* 0x000e620008000a00 */
[----:B------:R-:W-:Y:S02]  /*1aa40*/  HFMA2 R12, -RZ, RZ, 0, 5.9604644775390625e-08 ;  /* 0x00000001ff0c7431 */ /* 0x000fe400000001ff */
[----:B------:R-:W-:Y:S01]  /*1aa50*/  IMAD.MOV.U32 R8, RZ, RZ, 0x2c ;  /* 0x0000002cff087424 */ /* 0x000fe200078e00ff */
[----:B------:R0:W2:Y:S01]  /*1aa60*/  LDC.64 R14, c[0x4][R0] ;  /* 0x01000000000e7b82 */ /* 0x0000a20000000a00 */
[----:B------:R-:W5:Y:S01]  /*1aa70*/  LDCU.64 UR6, c[0x4][0x110] ;  /* 0x01002200ff0677ac */ /* 0x000f620008000a00 */
[----:B------:R-:W-:Y:S01]  /*1aa80*/  IMAD.MOV.U32 R13, RZ, RZ, RZ ;  /* 0x000000ffff0d7224 */ /* 0x000fe200078e00ff */
[----:B------:R-:W3:Y:S01]  /*1aa90*/  LDCU.64 UR8, c[0x4][0x8] ;  /* 0x01000100ff0877ac */ /* 0x000ee20008000a00 */
[----:B-1----:R-:W-:Y:S01]  /*1aaa0*/  IMAD.U32 R4, RZ, RZ, UR4 ;  /* 0x00000004ff047e24 */ /* 0x002fe2000f8e00ff */
[----:B------:R-:W-:Y:S01]  /*1aab0*/  MOV R5, UR5 ;  /* 0x0000000500057c02 */ /* 0x000fe20008000f00 */
[----:B-----5:R-:W-:-:S02]  /*1aac0*/  IMAD.U32 R6, RZ, RZ, UR6 ;  /* 0x00000006ff067e24 */ /* 0x020fc4000f8e00ff */
[----:B------:R-:W-:Y:S01]  /*1aad0*/  IMAD.U32 R7, RZ, RZ, UR7 ;  /* 0x00000007ff077e24 */ /* 0x000fe2000f8e00ff */
[----:B---3--:R-:W-:Y:S01]  /*1aae0*/  MOV R10, UR8 ;  /* 0x00000008000a7c02 */ /* 0x008fe20008000f00 */
[----:B0-----:R-:W-:-:S07]  /*1aaf0*/  IMAD.U32 R11, RZ, RZ, UR9 ;  /* 0x00000009ff0b7e24 */ /* 0x001fce000f8e00ff */
[----:B------:R-:W-:-:S07]  /*1ab00*/  LEPC R20, `(.L_x_5394) ;  /* 0x000000001014794e */ /* 0x000fce0000000000 */
[----:B--2-4-:R-:W-:Y:S05]  /*1ab10*/  CALL.ABS.NOINC R14 ;  /* 0x000000000e007343 */ /* 0x014fea0003c00000 */
.L_x_5394:
[----:B------:R-:W-:Y:S05]  /*1ab20*/  BSYNC.RECONVERGENT B7 ;  /* 0x0000000000077941 */ /* 0x000fea0003800200 */
.L_x_5393:
[----:B------:R-:W3:Y:S01]  /*1ab30*/  LDCU UR4, c[0x0][0x750] ;  /* 0x0000ea00ff0477ac */ /* 0x000ee20008000800 */
[----:B------:R-:W-:Y:S01]  /*1ab40*/  BSSY.RECONVERGENT B7, `(.L_x_5395) ;  /* 0x0000013000077945 */ /* 0x000fe20003800200 */
[----:B---3--:R-:W-:-:S13]  /*1ab50*/  ISETP.NE.AND P0, PT, R24, UR4, PT ;  /* 0x0000000418007c0c */ /* 0x008fda000bf05270 */
[----:B------:R-:W-:Y:S05]  /*1ab60*/  @!P0 BRA `(.L_x_5396) ;  /* 0x0000000000408947 */ /* 0x000fea0003800000 */
[----:B0-----:R-:W-:Y:S01]  /*1ab70*/  MOV R0, 0x0 ;  /* 0x0000000000007802 */ /* 0x001fe20000000f00 */
[----:B------:R-:W1:Y:S01]  /*1ab80*/  LDCU.64 UR4, c[0x4][0x128] ;  /* 0x01002500ff0477ac */ /* 0x000e620008000a00 */
[----:B------:R-:W-:Y:S02]  /*1ab90*/  HFMA2 R12, -RZ, RZ, 0, 5.9604644775390625e-08 ;  /* 0x00000001ff0c7431 */ /* 0x000fe400000001ff */
[----:B------:R-:W-:Y:S01]  /*1aba0*/  IMAD.MOV.U32 R8, RZ, RZ, 0x2c ;  /* 0x0000002cff087424 */ /* 0x000fe200078e00ff */
[----:B------:R0:W2:Y:S01]  /*1abb0*/  LDC.64 R14, c[0x4][R0] ;  /* 0x01000000000e7b82 */ /* 0x0000a20000000a00 */
[----:B------:R-:W3:Y:S01]  /*1abc0*/  LDCU.64 UR6, c[0x4][0x110] ;  /* 0x01002200ff0677ac */ /* 0x000ee20008000a00 */
[----:B------:R-:W-:Y:S01]  /*1abd0*/  IMAD.MOV.U32 R13, RZ, RZ, RZ ;  /* 0x000000ffff0d7224 */ /* 0x000fe200078e00ff */
[----:B------:R-:W5:Y:S01]  /*1abe0*/  LDCU.64 UR8, c[0x4][0x8] ;  /* 0x01000100ff0877ac */ /* 0x000f620008000a00 */
[----:B-1----:R-:W-:Y:S01]  /*1abf0*/  IMAD.U32 R4, RZ, RZ, UR4 ;  /* 0x00000004ff047e24 */ /* 0x002fe2000f8e00ff */
[----:B------:R-:W-:Y:S01]  /*1ac00*/  MOV R5, UR5 ;  /* 0x0000000500057c02 */ /* 0x000fe20008000f00 */
[----:B---3--:R-:W-:-:S02]  /*1ac10*/  IMAD.U32 R6, RZ, RZ, UR6 ;  /* 0x00000006ff067e24 */ /* 0x008fc4000f8e00ff */
[----:B------:R-:W-:Y:S01]  /*1ac20*/  IMAD.U32 R7, RZ, RZ, UR7 ;  /* 0x00000007ff077e24 */ /* 0x000fe2000f8e00ff */
[----:B-----5:R-:W-:Y:S01]  /*1ac30*/  MOV R10, UR8 ;  /* 0x00000008000a7c02 */ /* 0x020fe20008000f00 */
[----:B0-----:R-:W-:-:S07]  /*1ac40*/  IMAD.U32 R11, RZ, RZ, UR9 ;  /* 0x00000009ff0b7e24 */ /* 0x001fce000f8e00ff */
[----:B------:R-:W-:-:S07]  /*1ac50*/  LEPC R20, `(.L_x_5396) ;  /* 0x000000001014794e */ /* 0x000fce0000000000 */
[----:B--2-4-:R-:W-:Y:S05]  /*1ac60*/  CALL.ABS.NOINC R14 ;  /* 0x000000000e007343 */ /* 0x014fea0003c00000 */
.L_x_5396:
[----:B------:R-:W-:Y:S05]  /*1ac70*/  BSYNC.RECONVERGENT B7 ;  /* 0x0000000000077941 */ /* 0x000fea0003800200 */
.L_x_5395:
[----:B------:R-:W2:Y:S01]  /*1ac80*/  LDCU UR4, c[0x0][0x748] ;  /* 0x0000e900ff0477ac */ /* 0x000ea20008000800 */
[----:B0---4-:R-:W-:Y:S01]  /*1ac90*/  IMAD.IADD R0, R2, 0x1, -R16 ;  /* 0x0000000102007824 */ /* 0x011fe200078e0a10 */
[----:B------:R-:W-:Y:S01]  /*1aca0*/  BSSY.RECONVERGENT B7, `(.L_x_5397) ;  /* 0x0000015000077945 */ /* 0x000fe20003800200 */
[----:B------:R-:W0:Y:S03]  /*1acb0*/  LDCU UR5, c[0x0][0x740] ;  /* 0x0000e800ff0577ac */ /* 0x000e260008000800 */
[C---:B--2---:R-:W-:Y:S02]  /*1acc0*/  ISETP.GT.AND P0, PT, R0.reuse, UR4, PT ;  /* 0x0000000400007c0c */ /* 0x044fe4000bf04270 */
[----:B0-----:R-:W-:-:S13]  /*1acd0*/  ISETP.GE.AND P1, PT, R0, UR5, PT ;  /* 0x0000000500007c0c */ /* 0x001fda000bf26270 */
[----:B------:R-:W-:Y:S05]  /*1ace0*/  @!P0 BRA P1, `(.L_x_5398) ;  /* 0x0000000000408947 */ /* 0x000fea0000800000 */
[----:B------:R-:W-:Y:S01]  /*1acf0*/  MOV R0, 0x0 ;  /* 0x0000000000007802 */ /* 0x000fe20000000f00 */
[----:B------:R-:W1:Y:S01]  /*1ad00*/  LDCU.64 UR4, c[0x4][0x128] ;  /* 0x01002500ff0477ac */ /* 0x000e620008000a00 */
[----:B------:R-:W-:Y:S02]  /*1ad10*/  HFMA2 R8, -RZ, RZ, 0, 2.6226043701171875e-06 ;  /* 0x0000002cff087431 */ /* 0x000fe400000001ff */
[----:B------:R-:W-:Y:S01]  /*1ad20*/  IMAD.MOV.U32 R12, RZ, RZ, 0x1 ;  /* 0x00000001ff0c7424 */ /* 0x000fe200078e00ff */
[----:B------:R0:W2:Y:S01]  /*1ad30*/  LDC.64 R14, c[0x4][R0] ;  /* 0x01000000000e7b82 */ /* 0x0000a20000000a00 */
        /* <DEDUP_REMOVED lines=11> */
.L_x_5398:
[----:B------:R-:W-:Y:S05]  /*1adf0*/  BSYNC.RECONVERGENT B7 ;  /* 0x0000000000077941 */ /* 0x000fea0003800200 */
.L_x_5397:
        /* <DEDUP_REMOVED lines=40> */
.L_x_5402:
[----:B------:R-:W-:Y:S01]  /*1b080*/  IMAD.MOV.U32 R0, RZ, RZ, R4 ;  /* 0x000000ffff007224 */ /* 0x000fe200078e0004 */
[----:B------:R-:W-:Y:S01]  /*1b090*/  MOV R11, 0x1b0c0 ;  /* 0x0001b0c0000b7802 */ /* 0x000fe20000000f00 */
[----:B------:R-:W-:-:S07]  /*1b0a0*/  IMAD.MOV.U32 R10, RZ, RZ, R5 ;  /* 0x000000ffff0a7224 */ /* 0x000fce00078e0005 */
[----:B------:R-:W-:Y:S05]  /*1b0b0*/  CALL.REL.NOINC `($__internal_13_$__cuda_sm20_rem_s64) ;  /* 0x000000e400887944 */ /* 0x000fea0003c00000 */
[----:B------:R-:W-:Y:S01]  /*1b0c0*/  MOV R4, R0 ;  /* 0x0000000000047202 */ /* 0x000fe20000000f00 */
[----:B------:R-:W-:-:S07]  /*1b0d0*/  IMAD.MOV.U32 R5, RZ, RZ, R3 ;  /* 0x000000ffff057224 */ /* 0x000fce00078e0003 */
.L_x_5403:
[----:B------:R-:W-:Y:S05]  /*1b0e0*/  BSYNC.RECONVERGENT B0 ;  /* 0x0000000000007941 */ /* 0x000fea0003800200 */
.L_x_5401:
        /* <DEDUP_REMOVED lines=8> */
.L_x_5400:
        /* <DEDUP_REMOVED lines=16> */
.L_x_5430:
        /* <DEDUP_REMOVED lines=27> */
.L_x_5407:
        /* <DEDUP_REMOVED lines=8> */
.L_x_5408:
[----:B------:R-:W-:Y:S05]  /*1b4a0*/  BSYNC.RECONVERGENT B1 ;  /* 0x0000000000017941 */ /* 0x000fea0003800200 */
.L_x_5406:
[----:B------:R-:W-:Y:S01]  /*1b4b0*/  IADD3 R32, PT, PT, R30, 0x2, RZ ;  /* 0x000000021e207810 */ /* 0x000fe20007ffe0ff */
[----:B--2---:R-:W-:-:S04]  /*1b4c0*/  IMAD.WIDE.U32 R4, R21, 0x8, R40 ;  /* 0x0000000815047825 */ /* 0x004fc800078e0028 */
[----:B-1----:R-:W-:Y:S02]  /*1b4d0*/  IMAD.WIDE.U32 R24, R32, 0x8, R38 ;  /* 0x0000000820187825 */ /* 0x002fe400078e0026 */
        /* <DEDUP_REMOVED lines=38> */
.L_x_5410:
[----:B------:R-:W-:Y:S01]  /*1b740*/  IMAD.MOV.U32 R8, RZ, RZ, R22 ;  /* 0x000000ffff087224 */ /* 0x000fe200078e0016 */
[----:B------:R-:W-:Y:S01]  /*1b750*/  MOV R5, R23 ;  /* 0x0000001700057202 */ /* 0x000fe20000000f00 */
[----:B------:R-:W-:Y:S01]  /*1b760*/  IMAD.MOV.U32 R4, RZ, RZ, R24 ;  /* 0x000000ffff047224 */ /* 0x000fe200078e0018 */
[----:B------:R-:W-:Y:S01]  /*1b770*/  MOV R0, 0x1b7a0 ;  /* 0x0001b7a000007802 */ /* 0x000fe20000000f00 */
[----:B------:R-:W-:-:S07]  /*1b780*/  IMAD.MOV.U32 R3, RZ, RZ, R25 ;  /* 0x000000ffff037224 */ /* 0x000fce00078e0019 */
[----:B0-----:R-:W-:Y:S05]  /*1b790*/  CALL.REL.NOINC `($__internal_12_$__cuda_sm20_div_s64) ;  /* 0x000000d800747944 */ /* 0x001fea0003c00000 */
[----:B------:R-:W-:Y:S01]  /*1b7a0*/  MOV R20, R6 ;  /* 0x0000000600147202 */ /* 0x000fe20000000f00 */
[----:B------:R-:W-:-:S07]  /*1b7b0*/  IMAD.MOV.U32 R21, RZ, RZ, R7 ;  /* 0x000000ffff157224 */ /* 0x000fce00078e0007 */
.L_x_5411:
[----:B------:R-:W-:Y:S05]  /*1b7c0*/  BSYNC.RECONVERGENT B1 ;  /* 0x0000000000017941 */ /* 0x000fea0003800200 */
.L_x_5409:
        /* <DEDUP_REMOVED lines=42> */
.L_x_5413:
        /* <DEDUP_REMOVED lines=8> */
.L_x_5414:
[----:B------:R-:W-:Y:S05]  /*1baf0*/  BSYNC.RECONVERGENT B1 ;  /* 0x0000000000017941 */ /* 0x000fea0003800200 */
.L_x_5412:
        /* <DEDUP_REMOVED lines=42> */
.L_x_5416:
        /* <DEDUP_REMOVED lines=8> */
.L_x_5417:
[----:B------:R-:W-:Y:S05]  /*1be20*/  BSYNC.RECONVERGENT B1 ;  /* 0x0000000000017941 */ /* 0x000fea0003800200 */
.L_x_5415:
        /* <DEDUP_REMOVED lines=42> */
.L_x_5419:
        /* <DEDUP_REMOVED lines=8> */
.L_x_5420:
[----:B------:R-:W-:Y:S05]  /*1c150*/  BSYNC.RECONVERGENT B1 ;  /* 0x0000000000017941 */ /* 0x000fea0003800200 */
.L_x_5418:
        /* <DEDUP_REMOVED lines=42> */
.L_x_5422:
        /* <DEDUP_REMOVED lines=8> */
.L_x_5423:
[----:B------:R-:W-:Y:S05]  /*1c480*/  BSYNC.RECONVERGENT B1 ;  /* 0x0000000000017941 */ /* 0x000fea0003800200 */
.L_x_5421:
        /* <DEDUP_REMOVED lines=42> */
.L_x_5425:
        /* <DEDUP_REMOVED lines=8> */
.L_x_5426:
[----:B------:R-:W-:Y:S05]  /*1c7b0*/  BSYNC.RECONVERGENT B1 ;  /* 0x0000000000017941 */ /* 0x000fea0003800200 */
.L_x_5424:
        /* <DEDUP_REMOVED lines=42> */
.L_x_5428:
        /* <DEDUP_REMOVED lines=8> */
.L_x_5429:
[----:B------:R-:W-:Y:S05]  /*1cae0*/  BSYNC.RECONVERGENT B1 ;  /* 0x0000000000017941 */ /* 0x000fea0003800200 */
.L_x_5427:
[----:B0-----:R-:W-:-:S06]  /*1caf0*/  IMAD.WIDE.U32 R4, R32, 0x8, R44 ;  /* 0x0000000820047825 */ /* 0x001fcc00078e002c */
[----:B------:R-:W2:Y:S01]  /*1cb00*/  LDG.E.64 R4, desc[UR36][R4.64] ;  /* 0x0000002404047981 */ /* 0x000ea2000c1e1b00 */
[----:B------:R-:W-:Y:S01]  /*1cb10*/  IADD3 R9, P0, PT, RZ, -R34, RZ ;  /* 0x80000022ff097210 */ /* 0x000fe20007f1e0ff */
[----:B------:R-:W-:Y:S01]  /*1cb20*/  IMAD.MOV.U32 R7, RZ, RZ, R25 ;  /* 0x000000ffff077224 */ /* 0x000fe200078e0019 */
[----:B------:R-:W-:Y:S01]  /*1cb30*/  MOV R6, R24 ;  /* 0x0000001800067202 */ /* 0x000fe20000000f00 */
[----:B------:R-:W-:Y:S01]  /*1cb40*/  IMAD.MOV.U32 R20, RZ, RZ, R14 ;  /* 0x000000ffff147224 */ /* 0x000fe200078e000e */
[----:B------:R-:W-:Y:S01]  /*1cb50*/  IADD3 R31, PT, PT, R31, 0x8, RZ ;  /* 0x000000081f1f7810 */ /* 0x000fe20007ffe0ff */
[----:B------:R-:W-:Y:S01]  /*1cb60*/  IMAD.X R3, RZ, RZ, ~R33, P0 ;  /* 0x000000ffff037224 */ /* 0x000fe200000e0e21 */
[----:B------:R-:W-:Y:S01]  /*1cb70*/  IADD3 R30, PT, PT, R30, -0x8, RZ ;  /* 0xfffffff81e1e7810 */ /* 0x000fe20007ffe0ff */
[----:B------:R-:W-:Y:S01]  /*1cb80*/  IMAD.WIDE.U32 R6, R26, R9, R6 ;  /* 0x000000091a067225 */ /* 0x000fe200078e0006 */
[----:B------:R-:W-:-:S03]  /*1cb90*/  ISETP.NE.AND P0, PT, R31, RZ, PT ;  /* 0x000000ff1f00720c */ /* 0x000fc60003f05270 */
[----:B------:R-:W-:-:S04]  /*1cba0*/  IMAD R3, R3, R26, RZ ;  /* 0x0000001a03037224 */ /* 0x000fc800078e02ff */
        /* <DEDUP_REMOVED lines=8> */
.L_x_5405:
[----:B------:R-:W-:-:S07]  /*1cc30*/  VIADD R30, R30, 0x3 ;  /* 0x000000031e1e7836 */ /* 0x000fce0000000000 */
.L_x_5404:
        /* <DEDUP_REMOVED lines=31> */
.L_x_5433:
        /* <DEDUP_REMOVED lines=8> */
.L_x_5434:
[----:B------:R-:W-:Y:S05]  /*1ceb0*/  BSYNC.RECONVERGENT B0 ;  /* 0x0000000000007941 */ /* 0x000fea0003800200 */
.L_x_5432:
        /* <DEDUP_REMOVED lines=42> */
.L_x_5436:
        /* <DEDUP_REMOVED lines=8> */
.L_x_5437:
[----:B------:R-:W-:Y:S05]  /*1d1e0*/  BSYNC.RECONVERGENT B0 ;  /* 0x0000000000007941 */ /* 0x000fea0003800200 */
.L_x_5435:
        /* <DEDUP_REMOVED lines=44> */
.L_x_5439:
        /* <DEDUP_REMOVED lines=8> */
.L_x_5440:
[----:B------:R-:W-:Y:S05]  /*1d530*/  BSYNC.RECONVERGENT B0 ;  /* 0x0000000000007941 */ /* 0x000fea0003800200 */
.L_x_5438:
        /* <DEDUP_REMOVED lines=44> */
.L_x_5442:
        /* <DEDUP_REMOVED lines=8> */
.L_x_5443:
[----:B------:R-:W-:Y:S05]  /*1d880*/  BSYNC.RECONVERGENT B0 ;  /* 0x0000000000007941 */ /* 0x000fea0003800200 */
.L_x_5441:
        /* <DEDUP_REMOVED lines=17> */
.L_x_5431:
        /* <DEDUP_REMOVED lines=31> */
.L_x_5446:
        /* <DEDUP_REMOVED lines=8> */
.L_x_5447:
[----:B------:R-:W-:Y:S05]  /*1dc10*/  BSYNC.RECONVERGENT B0 ;  /* 0x0000000000007941 */ /* 0x000fea0003800200 */
.L_x_5445:
        /* <DEDUP_REMOVED lines=42> */
.L_x_5449:
        /* <DEDUP_REMOVED lines=8> */
.L_x_5450:
[----:B------:R-:W-:Y:S05]  /*1df40*/  BSYNC.RECONVERGENT B0 ;  /* 0x0000000000007941 */ /* 0x000fea0003800200 */
.L_x_5448:
        /* <DEDUP_REMOVED lines=17> */
.L_x_5444:
        /* <DEDUP_REMOVED lines=31> */
.L_x_5452:
[----:B------:R-:W-:Y:S01]  /*1e250*/  MOV R0, R4 ;  /* 0x0000000400007202 */ /* 0x000fe20000000f00 */
[----:B------:R-:W-:Y:S01]  /*1e260*/  IMAD.MOV.U32 R10, RZ, RZ, R5 ;  /* 0x000000ffff0a7224 */ /* 0x000fe200078e0005 */
[----:B------:R-:W-:-:S07]  /*1e270*/  MOV R11, 0x1e290 ;  /* 0x0001e290000b7802 */ /* 0x000fce0000000f00 */
[----:B------:R-:W-:Y:S05]  /*1e280*/  CALL.REL.NOINC `($__internal_13_$__cuda_sm20_rem_s64) ;  /* 0x000000b400147944 */ /* 0x000fea0003c00000 */
[----:B------:R-:W-:Y:S01]  /*1e290*/  IMAD.MOV.U32 R4, RZ, RZ, R0 ;  /* 0x000000ffff047224 */ /* 0x000fe200078e0000 */
[----:B------:R-:W-:-:S07]  /*1e2a0*/  MOV R5, R3 ;  /* 0x0000000300057202 */ /* 0x000fce0000000f00 */
.L_x_5453:
[----:B------:R-:W-:Y:S05]  /*1e2b0*/  BSYNC.RECONVERGENT B0 ;  /* 0x0000000000007941 */ /* 0x000fea0003800200 */
.L_x_5451:
[----:B------:R-:W0:Y:S02]  /*1e2c0*/  LDC.64 R6, c[0x0][0x768] ;  /* 0x0001da00ff067b82 */ /* 0x000e240000000a00 */
[----:B0-----:R-:W-:-:S06]  /*1e2d0*/  IMAD.WIDE.U32 R6, R30, 0x8, R6 ;  /* 0x000000081e067825 */ /* 0x001fcc00078e0006 */
[----:B------:R-:W2:Y:S02]  /*1e2e0*/  LDG.E.64 R6, desc[UR36][R6.64] ;  /* 0x0000002406067981 */ /* 0x000ea4000c1e1b00 */
[----:B--2---:R-:W-:Y:S02]  /*1e2f0*/  IMAD R3, R5, R6, RZ ;  /* 0x0000000605037224 */ /* 0x004fe400078e02ff */
[----:B------:R-:W-:-:S04]  /*1e300*/  IMAD.WIDE.U32 R26, R6, R4, R26 ;  /* 0x00000004061a7225 */ /* 0x000fc800078e001a */
[----:B------:R-:W-:-:S04]  /*1e310*/  IMAD R3, R7, R4, R3 ;  /* 0x0000000407037224 */ /* 0x000fc800078e0203 */
[----:B------:R-:W-:-:S07]  /*1e320*/  IMAD.IADD R27, R27, 0x1, R3 ;  /* 0x000000011b1b7824 */ /* 0x000fce00078e0203 */
.L_x_5399:
        /* <DEDUP_REMOVED lines=12> */
.L_x_5458:
        /* <DEDUP_REMOVED lines=21> */
.L_x_5457:
[----:B------:R-:W-:Y:S05]  /*1e540*/  BSYNC.RECONVERGENT B8 ;  /* 0x0000000000087941 */ /* 0x000fea0003800200 */
.L_x_5456:
[----:B------:R-:W-:-:S04]  /*1e550*/  IADD3 R22, P0, PT, R22, 0x4, RZ ;  /* 0x0000000416167810 */ /* 0x000fc80007f1e0ff */
[----:B------:R-:W-:Y:S02]  /*1e560*/  IADD3.X R23, PT, PT, RZ, R23, RZ, P0, !PT ;  /* 0x00000017ff177210 */ /* 0x000fe400007fe4ff */
[----:B------:R-:W-:-:S04]  /*1e570*/  ISETP.GE.U32.AND P0, PT, R22, R24, PT ;  /* 0x000000181600720c */ /* 0x000fc80003f06070 */
[----:B------:R-:W-:-:S13]  /*1e580*/  ISETP.GE.U32.AND.EX P0, PT, R23, R25, PT, P0 ;  /* 0x000000191700720c */ /* 0x000fda0003f06100 */
[----:B------:R-:W-:Y:S05]  /*1e590*/  @!P0 BRA `(.L_x_5458) ;  /* 0xfffffffc00948947 */ /* 0x000fea000383ffff */
.L_x_5455:
[----:B------:R-:W-:Y:S05]  /*1e5a0*/  BSYNC.RECONVERGENT B7 ;  /* 0x0000000000077941 */ /* 0x000fea0003800200 */
.L_x_5454:
        /* <DEDUP_REMOVED lines=16> */
.L_x_5462:
[----:B------:R0:W-:Y:S01]  /*1e6b0*/  STG.E.U8 desc[UR36][R2.64], RZ ;  /* 0x000000ff02007986 */ /* 0x0001e2000c101124 */
[----:B------:R-:W-:Y:S05]  /*1e6c0*/  BRA `(.L_x_5464) ;  /* 0x00000004008c7947 */ /* 0x000fea0003800000 */
.L_x_5461:
        /* <DEDUP_REMOVED lines=8> */
.L_x_5466:
[----:B------:R0:W-:Y:S01]  /*1e750*/  STG.E desc[UR36][R2.64], RZ ;  /* 0x000000ff02007986 */ /* 0x0001e2000c101924 */
[----:B------:R-:W-:Y:S05]  /*1e760*/  BRA `(.L_x_5464) ;  /* 0x0000000400647947 */ /* 0x000fea0003800000 */
.L_x_5465:
[----:B------:R0:W-:Y:S01]  /*1e770*/  STG.E.U16 desc[UR36][R2.64], RZ ;  /* 0x000000ff02007986 */ /* 0x0001e2000c101524 */
[----:B------:R-:W-:Y:S05]  /*1e780*/  BRA `(.L_x_5464) ;  /* 0x00000004005c7947 */ /* 0x000fea0003800000 */
.L_x_5460:
        /* <DEDUP_REMOVED lines=8> */
.L_x_5468:
[----:B------:R4:W-:Y:S01]  /*1e810*/  STG.E.U16 desc[UR36][R2.64], RZ ;  /* 0x000000ff02007986 */ /* 0x0009e2000c101524 */
[----:B------:R-:W-:Y:S05]  /*1e820*/  BRA `(.L_x_5464) ;  /* 0x0000000400347947 */ /* 0x000fea0003800000 */
.L_x_5467:
        /* <DEDUP_REMOVED lines=8> */
.L_x_5470:
[----:B------:R2:W-:Y:S01]  /*1e8b0*/  STG.E desc[UR36][R2.64], RZ ;  /* 0x000000ff02007986 */ /* 0x0005e2000c101924 */
[----:B------:R-:W-:Y:S05]  /*1e8c0*/  BRA `(.L_x_5464) ;  /* 0x00000004000c7947 */ /* 0x000fea0003800000 */
.L_x_5469:
[----:B------:R0:W-:Y:S01]  /*1e8d0*/  STG.E.64 desc[UR36][R2.64], RZ ;  /* 0x000000ff02007986 */ /* 0x0001e2000c101b24 */
[----:B------:R-:W-:Y:S05]  /*1e8e0*/  BRA `(.L_x_5464) ;  /* 0x0000000400047947 */ /* 0x000fea0003800000 */
.L_x_5459:
        /* <DEDUP_REMOVED lines=10> */
.L_x_5473:
[----:B------:R0:W-:Y:S01]  /*1e990*/  STG.E.128 desc[UR36][R2.64], RZ ;  /* 0x000000ff02007986 */ /* 0x0001e2000c101d24 */
[----:B------:R-:W-:Y:S05]  /*1e9a0*/  BRA `(.L_x_5464) ;  /* 0x0000000000d47947 */ /* 0x000fea0003800000 */
.L_x_5472:
        /* <DEDUP_REMOVED lines=8> */
.L_x_5475:
[----:B------:R0:W-:Y:S01]  /*1ea30*/  STG.E.U8 desc[UR36][R2.64], RZ ;  /* 0x000000ff02007986 */ /* 0x0001e2000c101124 */
[----:B------:R-:W-:Y:S05]  /*1ea40*/  BRA `(.L_x_5464) ;  /* 0x0000000000ac7947 */ /* 0x000fea0003800000 */
.L_x_5474:
[----:B------:R0:W-:Y:S01]  /*1ea50*/  STG.E.U16 desc[UR36][R2.64], RZ ;  /* 0x000000ff02007986 */ /* 0x0001e2000c101524 */
[----:B------:R-:W-:Y:S05]  /*1ea60*/  BRA `(.L_x_5464) ;  /* 0x0000000000a47947 */ /* 0x000fea0003800000 */
.L_x_5471:
        /* <DEDUP_REMOVED lines=10> */
.L_x_5478:
[----:B------:R0:W-:Y:S01]  /*1eb10*/  STG.E.U8 desc[UR36][R2.64], RZ ;  /* 0x000000ff02007986 */ /* 0x0001e2000c101124 */
[----:B------:R-:W-:Y:S05]  /*1eb20*/  BRA `(.L_x_5464) ;  /* 0x0000000000747947 */ /* 0x000fea0003800000 */
.L_x_5477:
[----:B------:R0:W-:Y:S01]  /*1eb30*/  STG.E.U8 desc[UR36][R2.64], RZ ;  /* 0x000000ff02007986 */ /* 0x0001e2000c101124 */
[----:B------:R-:W-:Y:S05]  /*1eb40*/  BRA `(.L_x_5464) ;  /* 0x00000000006c7947 */ /* 0x000fea0003800000 */
.L_x_5476:
[----:B------:R-:W-:-:S13]  /*1eb50*/  ISETP.NE.AND P0, PT, R0, 0x1c, PT ;  /* 0x0000001c0000780c */ /* 0x000fda0003f05270 */
[----:B------:R-:W-:Y:S05]  /*1eb60*/  @!P0 BRA `(.L_x_5479) ;  /* 0x0000000000608947 */ /* 0x000fea0003800000 */
[----:B------:R-:W-:-:S13]  /*1eb70*/  ISETP.NE.AND P0, PT, R0, 0x1d, PT ;  /* 0x0000001d0000780c */ /* 0x000fda0003f05270 */
[----:B------:R-:W-:Y:S05]  /*1eb80*/  @!P0 BRA `(.L_x_5480) ;  /* 0x0000000000508947 */ /* 0x000fea0003800000 */
[----:B------:R-:W-:-:S13]  /*1eb90*/  ISETP.NE.AND P0, PT, R0, 0x2c, PT ;  /* 0x0000002c0000780c */ /* 0x000fda0003f05270 */
[----:B------:R0:W-:Y:S01]  /*1eba0*/  @!P0 STG.E.U8 desc[UR36][R2.64], RZ ;  /* 0x000000ff02008986 */ /* 0x0001e2000c101124 */
[----:B------:R-:W-:Y:S05]  /*1ebb0*/  @!P0 BRA `(.L_x_5464) ;  /* 0x0000000000508947 */ /* 0x000fea0003800000 */
.L_x_5463:
        /* <DEDUP_REMOVED lines=16> */
.L_x_5481:
[----:B------:R-:W-:Y:S05]  /*1ecc0*/  BRA `(.L_x_5464) ;  /* 0x00000000000c7947 */ /* 0x000fea0003800000 */
.L_x_5480:
[----:B------:R0:W-:Y:S01]  /*1ecd0*/  STG.E.64 desc[UR36][R2.64], RZ ;  /* 0x000000ff02007986 */ /* 0x0001e2000c101b24 */
[----:B------:R-:W-:Y:S05]  /*1ece0*/  BRA `(.L_x_5464) ;  /* 0x0000000000047947 */ /* 0x000fea0003800000 */
.L_x_5479:
[----:B------:R0:W-:Y:S02]  /*1ecf0*/  STG.E desc[UR36][R2.64], RZ ;  /* 0x000000ff02007986 */ /* 0x0001e4000c101924 */
.L_x_5464:
[----:B------:R-:W-:-:S07]  /*1ed00*/  VIADD R36, R36, 0x80 ;  /* 0x0000008024247836 */ /* 0x000fce0000000000 */
.L_x_5226:
[----:B------:R-:W-:Y:S05]  /*1ed10*/  BSYNC.RECONVERGENT B6 ;  /* 0x0000000000067941 */ /* 0x000fea0003800200 */
.L_x_5225:
[----:B------:R-:W5:Y:S02]  /*1ed20*/  LDCU UR4, c[0x0][0x380] ;  /* 0x00007000ff0477ac */ /* 0x000f640008000800 */
[----:B-----5:R-:W-:-:S13]  /*1ed30*/  ISETP.GE.AND P0, PT, R36, UR4, PT ;  /* 0x0000000424007c0c */ /* 0x020fda000bf06270 */
[----:B------:R-:W-:Y:S05]  /*1ed40*/  @P0 EXIT ;  /* 0x000000000000094d */ /* 0x000fea0003800000 */
        /* <DEDUP_REMOVED lines=431> */
.L_x_5482:
[----:B------:R-:W5:Y:S01]  /*20840*/  LDCU.128 UR4, c[0x0][0x710] ;  /* 0x0000e200ff0477ac */ /* 0x000f620008000c00 */
[----:B------:R-:W-:-:S04]  /*20850*/  PRMT R4, R18, 0x7771, RZ ;  /* 0x0000777112047816 */ /* 0x000fc800000000ff */
[----:B------:R-:W-:Y:S02]  /*20860*/  ISETP.GT.AND P2, PT, R4, 0x9, PT ;  /* 0x000000090400780c */ /* 0x000fe40003f44270 */
[----:B-----5:R-:W-:Y:S02]  /*20870*/  IADD3 R22, P0, PT, R22, UR4, RZ ;  /* 0x0000000416167c10 */ /* 0x020fe4000ff1e0ff */
[----:B01234-:R-:W-:-:S03]  /*20880*/  IADD3 R2, P1, PT, R0, UR6, RZ ;  /* 0x0000000600027c10 */ /* 0x01ffc6000ff3e0ff */
[----:B------:R-:W-:Y:S01]  /*20890*/  IMAD.X R23, RZ, RZ, UR5, P0 ;  /* 0x00000005ff177e24 */ /* 0x000fe200080e06ff */
[----:B------:R-:W-:-:S05]  /*208a0*/  IADD3.X R3, PT, PT, RZ, UR7, RZ, P1, !PT ;  /* 0x00000007ff037c10 */ /* 0x000fca0008ffe4ff */
        /* <DEDUP_REMOVED lines=11> */
.L_x_5486:
[----:B------:R0:W5:Y:S01]  /*20960*/  LDG.E.U8 R26, desc[UR36][R2.64] ;  /* 0x00000024021a7981 */ /* 0x000162000c1e1100 */
[----:B------:R-:W-:Y:S05]  /*20970*/  BRA `(.L_x_5488) ;  /* 0x0000000c002c7947 */ /* 0x000fea0003800000 */
.L_x_5485:
        /* <DEDUP_REMOVED lines=8> */
.L_x_5490:
[----:B------:R0:W5:Y:S01]  /*20a00*/  LDG.E R26, desc[UR36][R2.64] ;  /* 0x00000024021a7981 */ /* 0x000162000c1e1900 */
[----:B------:R-:W-:Y:S05]  /*20a10*/  BRA `(.L_x_5488) ;  /* 0x0000000c00047947 */ /* 0x000fea0003800000 */
.L_x_5489:
[----:B------:R0:W5:Y:S01]  /*20a20*/  LDG.E.S16 R26, desc[UR36][R2.64] ;  /* 0x00000024021a7981 */ /* 0x000162000c1e1700 */
[----:B------:R-:W-:Y:S05]  /*20a30*/  BRA `(.L_x_5488) ;  /* 0x0000000800fc7947 */ /* 0x000fea0003800000 */
.L_x_5484:
        /* <DEDUP_REMOVED lines=9> */
.L_x_5492:
[----:B------:R-:W2:Y:S02]  /*20ad0*/  LDG.E.U16 R2, desc[UR36][R2.64] ;  /* 0x0000002402027981 */ /* 0x000ea4000c1e1500 */
[----:B--2---:R-:W-:-:S06]  /*20ae0*/  HADD2.F32 R26, -RZ, R2.H0_H0 ;  /* 0x20000002ff1a7230 */ /* 0x004fcc0000004100 */
[----:B------:R-:W0:Y:S01]  /*20af0*/  F2I.FTZ.TRUNC.NTZ R26, R26 ;  /* 0x0000001a001a7305 */ /* 0x000e22000021f100 */
[----:B------:R-:W-:Y:S05]  /*20b00*/  BRA `(.L_x_5488) ;  /* 0x0000000800c87947 */ /* 0x000fea0003800000 */
.L_x_5491:
[----:B------:R-:W-:-:S13]  /*20b10*/  ISETP.NE.AND P0, PT, R4, 0x7, PT ;  /* 0x000000070400780c */ /* 0x000fda0003f05270 */
[----:B------:R-:W-:Y:S05]  /*20b20*/  @!P0 BRA `(.L_x_5493) ;  /* 0x00000000002c8947 */ /* 0x000fea0003800000 */
[----:B------:R-:W-:-:S13]  /*20b30*/  ISETP.NE.AND P0, PT, R4, 0x8, PT ;  /* 0x000000080400780c */ /* 0x000fda0003f05270 */
[----:B------:R-:W-:Y:S05]  /*20b40*/  @!P0 BRA `(.L_x_5494) ;  /* 0x0000000000148947 */ /* 0x000fea0003800000 */
[----:B------:R-:W-:-:S13]  /*20b50*/  ISETP.NE.AND P0, PT, R4, 0x9, PT ;  /* 0x000000090400780c */ /* 0x000fda0003f05270 */
[----:B------:R-:W-:Y:S05]  /*20b60*/  @P0 BRA `(.L_x_5487) ;  /* 0x00000008005c0947 */ /* 0x000fea0003800000 */
[----:B------:R-:W2:Y:S02]  /*20b70*/  LDG.E R2, desc[UR36][R2.64] ;  /* 0x0000002402027981 */ /* 0x000ea4000c1e1900 */
[----:B--2---:R3:W4:Y:S01]  /*20b80*/  F2I.FTZ.TRUNC.NTZ R26, R2 ;  /* 0x00000002001a7305 */ /* 0x004722000021f100 */
[----:B------:R-:W-:Y:S05]  /*20b90*/  BRA `(.L_x_5488) ;  /* 0x0000000800a47947 */ /* 0x000fea0003800000 */
.L_x_5494:
[----:B------:R-:W2:Y:S02]  /*20ba0*/  LDG.E.U16 R2, desc[UR36][R2.64] ;  /* 0x0000002402027981 */ /* 0x000ea4000c1e1500 */
[----:B--2---:R-:W-:-:S06]  /*20bb0*/  HADD2.F32 R26, -RZ, R2.H0_H0 ;  /* 0x20000002ff1a7230 */ /* 0x004fcc0000004100 */
[----:B------:R-:W0:Y:S01]  /*20bc0*/  F2I.FTZ.TRUNC.NTZ R26, R26 ;  /* 0x0000001a001a7305 */ /* 0x000e22000021f100 */
[----:B------:R-:W-:Y:S05]  /*20bd0*/  BRA `(.L_x_5488) ;  /* 0x0000000800947947 */ /* 0x000fea0003800000 */
.L_x_5493:
[----:B------:R-:W2:Y:S02]  /*20be0*/  LDG.E.64 R26, desc[UR36][R2.64] ;  /* 0x00000024021a7981 */ /* 0x000ea4000c1e1b00 */
[----:B--2---:R0:W1:Y:S02]  /*20bf0*/  F2I.F64.TRUNC R26, R26 ;  /* 0x0000001a001a7311 */ /* 0x004064000030d100 */
[----:B01----:R-:W-:Y:S05]  /*20c00*/  BRA `(.L_x_5488) ;  /* 0x0000000800887947 */ /* 0x003fea0003800000 */
.L_x_5483:
        /* <DEDUP_REMOVED lines=12> */
.L_x_5497:
[----:B------:R-:W2:Y:S02]  /*20cd0*/  LDG.E.64 R2, desc[UR36][R2.64] ;  /* 0x0000002402027981 */ /* 0x000ea4000c1e1b00 */
[----:B--2---:R0:W1:Y:S02]  /*20ce0*/  F2I.F64.TRUNC R26, R2 ;  /* 0x00000002001a7311 */ /* 0x004064000030d100 */
[----:B01----:R-:W-:Y:S05]  /*20cf0*/  BRA `(.L_x_5488) ;  /* 0x00000008004c7947 */ /* 0x003fea0003800000 */
.L_x_5496:
        /* <DEDUP_REMOVED lines=26> */
.L_x_5499:
        /* <DEDUP_REMOVED lines=13> */
.L_x_5498:
[----:B------:R-:W2:Y:S02]  /*20f70*/  LDG.E.U16 R26, desc[UR36][R2.64] ;  /* 0x00000024021a7981 */ /* 0x000ea4000c1e1500 */
[----:B--2---:R-:W-:-:S06]  /*20f80*/  IMAD.U32 R26, R26, 0x10000, RZ ;  /* 0x000100001a1a7824 */ /* 0x004fcc00078e00ff */
[----:B------:R-:W0:Y:S01]  /*20f90*/  F2I.FTZ.TRUNC.NTZ R26, R26 ;  /* 0x0000001a001a7305 */ /* 0x000e22000021f100 */
[----:B------:R-:W-:Y:S05]  /*20fa0*/  BRA `(.L_x_5488) ;  /* 0x0000000400a07947 */ /* 0x000fea0003800000 */
.L_x_5495:
        /* <DEDUP_REMOVED lines=10> */
.L_x_5502:
        /* <DEDUP_REMOVED lines=21> */
.L_x_5506:
[----:B------:R-:W-:Y:S05]  /*211a0*/  BSYNC.RECONVERGENT B1 ;  /* 0x0000000000017941 */ /* 0x000fea0003800200 */
.L_x_5505:
[----:B------:R-:W-:Y:S02]  /*211b0*/  SHF.L.U32 R0, R0, 0x14, RZ ;  /* 0x0000001400007819 */ /* 0x000fe400000006ff */
[----:B------:R-:W-:-:S04]  /*211c0*/  LEA R2, R2, 0x3b800000, 0x17 ;  /* 0x3b80000002027811 */ /* 0x000fc800078eb8ff */
[----:B------:R-:W-:-:S07]  /*211d0*/  LOP3.LUT R26, R2, R0, R7, 0xfe, !PT ;  /* 0x00000000021a7212 */ /* 0x000fce00078efe07 */
.L_x_5504:
[----:B------:R-:W-:Y:S05]  /*211e0*/  BSYNC.RECONVERGENT B0 ;  /* 0x0000000000007941 */ /* 0x000fea0003800200 */
.L_x_5503:
[----:B------:R-:W0:Y:S01]  /*211f0*/  F2I.FTZ.TRUNC.NTZ R26, R26 ;  /* 0x0000001a001a7305 */ /* 0x000e22000021f100 */
[----:B------:R-:W-:Y:S05]  /*21200*/  BRA `(.L_x_5488) ;  /* 0x0000000400087947 */ /* 0x000fea0003800000 */
.L_x_5501:
        /* <DEDUP_REMOVED lines=21> */
.L_x_5510:
[----:B------:R-:W-:Y:S05]  /*21360*/  BSYNC.RECONVERGENT B1 ;  /* 0x0000000000017941 */ /* 0x000fea0003800200 */
.L_x_5509:
[----:B------:R-:W-:Y:S02]  /*21370*/  SHF.L.U32 R0, R0, 0x15, RZ ;  /* 0x0000001500007819 */ /* 0x000fe400000006ff */
[----:B------:R-:W-:-:S04]  /*21380*/  LEA R2, R2, 0x37800000, 0x17 ;  /* 0x3780000002027811 */ /* 0x000fc800078eb8ff */
[----:B------:R-:W-:-:S07]  /*21390*/  LOP3.LUT R26, R2, R0, R7, 0xfe, !PT ;  /* 0x00000000021a7212 */ /* 0x000fce00078efe07 */
.L_x_5508:
[----:B------:R-:W-:Y:S05]  /*213a0*/  BSYNC.RECONVERGENT B0 ;  /* 0x0000000000007941 */ /* 0x000fea0003800200 */
.L_x_5507:
[----:B------:R-:W0:Y:S01]  /*213b0*/  F2I.FTZ.TRUNC.NTZ R26, R26 ;  /* 0x0000001a001a7305 */ /* 0x000e22000021f100 */
[----:B------:R-:W-:Y:S05]  /*213c0*/  BRA `(.L_x_5488) ;  /* 0x0000000000987947 */ /* 0x000fea0003800000 */
.L_x_5500:
        /* <DEDUP_REMOVED lines=14> */
.L_x_5514:
[----:B------:R-:W-:Y:S05]  /*214b0*/  BSYNC.RECONVERGENT B0 ;  /* 0x0000000000007941 */ /* 0x000fea0003800200 */
.L_x_5513:
[----:B------:R-:W0:Y:S01]  /*214c0*/  F2I.FTZ.TRUNC.NTZ R26, R26 ;  /* 0x0000001a001a7305 */ /* 0x000e22000021f100 */
[----:B------:R-:W-:Y:S05]  /*214d0*/  BRA `(.L_x_5488) ;  /* 0x0000000000547947 */ /* 0x000fea0003800000 */
.L_x_5487:
[----:B------:R-:W-:Y:S01]  /*214e0*/  MOV R0, 0x0 ;  /* 0x0000000000007802 */ /* 0x000fe20000000f00 */
[----:B------:R-:W0:Y:S01]  /*214f0*/  LDCU.64 UR4, c[0x4][0x118] ;  /* 0x01002300ff0477ac */ /* 0x000e220008000a00 */
[----:B------:R-:W-:Y:S02]  /*21500*/  HFMA2 R8, -RZ, RZ, 0, 4.64916229248046875e-06 ;  /* 0x0000004eff087431 */ /* 0x000fe400000001ff */
        /* <DEDUP_REMOVED lines=13> */
.L_x_5515:
[----:B------:R-:W-:Y:S01]  /*215e0*/  IMAD.MOV.U32 R26, RZ, RZ, RZ ;  /* 0x000000ffff1a7224 */ /* 0x000fe200078e00ff */
[----:B------:R-:W-:Y:S06]  /*215f0*/  BRA `(.L_x_5488) ;  /* 0x00000000000c7947 */ /* 0x000fec0003800000 */
.L_x_5512:
[----:B------:R0:W5:Y:S01]  /*21600*/  LDG.E R26, desc[UR36][R2.64] ;  /* 0x00000024021a7981 */ /* 0x000162000c1e1900 */
[----:B------:R-:W-:Y:S05]  /*21610*/  BRA `(.L_x_5488) ;  /* 0x0000000000047947 */ /* 0x000fea0003800000 */
.L_x_5511:
[----:B------:R0:W5:Y:S02]  /*21620*/  LDG.E R26, desc[UR36][R2.64] ;  /* 0x00000024021a7981 */ /* 0x000164000c1e1900 */
.L_x_5488:
[----:B------:R-:W1:Y:S01]  /*21630*/  LDCU.64 UR4, c[0x0][0x720] ;  /* 0x0000e400ff0477ac */ /* 0x000e620008000a00 */
[----:B0-----:R-:W-:-:S04]  /*21640*/  PRMT R0, R18, 0x7772, RZ ;  /* 0x0000777212007816 */ /* 0x001fc800000000ff */
[----:B------:R-:W-:Y:S02]  /*21650*/  ISETP.GT.AND P1, PT, R0, 0x9, PT ;  /* 0x000000090000780c */ /* 0x000fe40003f24270 */
[----:B-1-3--:R-:W-:-:S04]  /*21660*/  IADD3 R2, P0, PT, R25, UR4, RZ ;  /* 0x0000000419027c10 */ /* 0x00afc8000ff1e0ff */
        /* <DEDUP_REMOVED lines=12> */
.L_x_5519:
[----:B------:R0:W5:Y:S01]  /*21730*/  LDG.E.U8 R25, desc[UR36][R2.64] ;  /* 0x0000002402197981 */ /* 0x000162000c1e1100 */
[----:B------:R-:W-:Y:S05]  /*21740*/  BRA `(.L_x_5521) ;  /* 0x0000000c002c7947 */ /* 0x000fea0003800000 */
.L_x_5518:
        /* <DEDUP_REMOVED lines=8> */
.L_x_5523:
[----:B------:R0:W5:Y:S01]  /*217d0*/  LDG.E R25, desc[UR36][R2.64] ;  /* 0x0000002402197981 */ /* 0x000162000c1e1900 */
[----:B------:R-:W-:Y:S05]  /*217e0*/  BRA `(.L_x_5521) ;  /* 0x0000000c00047947 */ /* 0x000fea0003800000 */
.L_x_5522:
[----:B------:R0:W5:Y:S01]  /*217f0*/  LDG.E.S16 R25, desc[UR36][R2.64] ;  /* 0x0000002402197981 */ /* 0x000162000c1e1700 */
[----:B------:R-:W-:Y:S05]  /*21800*/  BRA `(.L_x_5521) ;  /* 0x0000000800fc7947 */ /* 0x000fea0003800000 */
.L_x_5517:
[----:B------:R-:W-:-:S13]  /*21810*/  ISETP.GT.AND P0, PT, R0, 0x6, PT ;  /* 0x000000060000780c */ /* 0x000fda0003f04270 */
[----:B------:R-:W-:Y:S05]  /*21820*/  @P0 BRA `(.L_x_5524) ;  /* 0x00000000002c0947 */ /* 0x000fea0003800000 */
[----:B------:R-:W-:-:S13]  /*21830*/  ISETP.NE.AND P0, PT, R0, 0x5, PT ;  /* 0x000000050000780c */ /* 0x000fda0003f05270 */
[----:B------:R-:W-:Y:S05]  /*21840*/  @!P0 BRA `(.L_x_5525) ;  /* 0x0000000000148947 */ /* 0x000fea0003800000 */
[----:B------:R-:W-:-:S13]  /*21850*/  ISETP.NE.AND P0, PT, R0, 0x6, PT ;  /* 0x000000060000780c */ /* 0x000fda0003f05270 */
[----:B------:R-:W-:Y:S05]  /*21860*/  @P0 BRA `(.L_x_5520) ;  /* 0x0000000800900947 */ /* 0x000fea0003800000 */
[----:B------:R-:W3:Y:S02]  /*21870*/  LDG.E R2, desc[UR36][R2.64] ;  /* 0x0000002402027981 */ /* 0x000ee4000c1e1900 */
[----:B---3--:R0:W1:Y:S01]  /*21880*/  F2I.FTZ.TRUNC.NTZ R25, R2 ;  /* 0x0000000200197305 */ /* 0x008062000021f100 */
[----:B------:R-:W-:Y:S05]  /*21890*/  BRA `(.L_x_5521) ;  /* 0x0000000800d87947 */ /* 0x000fea0003800000 */
.L_x_5525:
[----:B------:R-:W3:Y:S02]  /*218a0*/  LDG.E.U16 R2, desc[UR36][R2.64] ;  /* 0x0000002402027981 */ /* 0x000ee4000c1e1500 */
[----:B---3--:R-:W-:-:S06]  /*218b0*/  HADD2.F32 R25, -RZ, R2.H0_H0 ;  /* 0x20000002ff197230 */ /* 0x008fcc0000004100 */
[----:B------:R-:W3:Y:S01]  /*218c0*/  F2I.FTZ.TRUNC.NTZ R25, R25 ;  /* 0x0000001900197305 */ /* 0x000ee2000021f100 */
[----:B------:R-:W-:Y:S05]  /*218d0*/  BRA `(.L_x_5521) ;  /* 0x0000000800c87947 */ /* 0x000fea0003800000 */
.L_x_5524:
[----:B------:R-:W-:-:S13]  /*218e0*/  ISETP.NE.AND P0, PT, R0, 0x7, PT ;  /* 0x000000070000780c */ /* 0x000fda0003f05270 */
[----:B------:R-:W-:Y:S05]  /*218f0*/  @!P0 BRA `(.L_x_5526) ;  /* 0x00000000002c8947 */ /* 0x000fea0003800000 */
[----:B------:R-:W-:-:S13]  /*21900*/  ISETP.NE.AND P0, PT, R0, 0x8, PT ;  /* 0x000000080000780c */ /* 0x000fda0003f05270 */
[----:B------:R-:W-:Y:S05]  /*21910*/  @!P0 BRA `(.L_x_5527) ;  /* 0x0000000000148947 */ /* 0x000fea0003800000 */
[----:B------:R-:W-:-:S13]  /*21920*/  ISETP.NE.AND P0, PT, R0, 0x9, PT ;  /* 0x000000090000780c */ /* 0x000fda0003f05270 */
[----:B------:R-:W-:Y:S05]  /*21930*/  @P0 BRA `(.L_x_5520) ;  /* 0x00000008005c0947 */ /* 0x000fea0003800000 */
[----:B------:R-:W3:Y:S02]  /*21940*/  LDG.E R2, desc[UR36][R2.64] ;  /* 0x0000002402027981 */ /* 0x000ee4000c1e1900 */
[----:B---3--:R0:W1:Y:S01]  /*21950*/  F2I.FTZ.TRUNC.NTZ R25, R2 ;  /* 0x0000000200197305 */ /* 0x008062000021f100 */
[----:B------:R-:W-:Y:S05]  /*21960*/  BRA `(.L_x_5521) ;  /* 0x0000000800a47947 */ /* 0x000fea0003800000 */
.L_x_5527:
[----:B------:R-:W3:Y:S02]  /*21970*/  LDG.E.U16 R2, desc[UR36][R2.64] ;  /* 0x0000002402027981 */ /* 0x000ee4000c1e1500 */
[----:B---3--:R-:W-:-:S06]  /*21980*/  HADD2.F32 R25, -RZ, R2.H0_H0 ;  /* 0x20000002ff197230 */ /* 0x008fcc0000004100 */
[----:B------:R-:W0:Y:S01]  /*21990*/  F2I.FTZ.TRUNC.NTZ R25, R25 ;  /* 0x0000001900197305 */ /* 0x000e22000021f100 */
[----:B------:R-:W-:Y:S05]  /*219a0*/  BRA `(.L_x_5521) ;  /* 0x0000000800947947 */ /* 0x000fea0003800000 */
.L_x_5526:
[----:B------:R-:W3:Y:S02]  /*219b0*/  LDG.E.64 R2, desc[UR36][R2.64] ;  /* 0x0000002402027981 */ /* 0x000ee4000c1e1b00 */
[----:B---3--:R0:W1:Y:S02]  /*219c0*/  F2I.F64.TRUNC R25, R2 ;  /* 0x0000000200197311 */ /* 0x008064000030d100 */
[----:B01----:R-:W-:Y:S05]  /*219d0*/  BRA `(.L_x_5521) ;  /* 0x0000000800887947 */ /* 0x003fea0003800000 */
.L_x_5516:
        /* <DEDUP_REMOVED lines=12> */
.L_x_5530:
[----:B------:R-:W3:Y:S02]  /*21aa0*/  LDG.E.64 R2, desc[UR36][R2.64] ;  /* 0x0000002402027981 */ /* 0x000ee4000c1e1b00 */
[----:B---3--:R0:W1:Y:S02]  /*21ab0*/  F2I.F64.TRUNC R25, R2 ;  /* 0x0000000200197311 */ /* 0x008064000030d100 */
[----:B01----:R-:W-:Y:S05]  /*21ac0*/  BRA `(.L_x_5521) ;  /* 0x00000008004c7947 */ /* 0x003fea0003800000 */
.L_x_5529:
        /* <DEDUP_REMOVED lines=13> */
[----:B------:R-:W-:-:S04]  /*21ba0*/  VIADDMNMX.U32 R5, R5, R6, 0x4, !PT ;  /* 0x0000000405057446 */ /* 0x000fc80007800006 */
[----:B------:R-:W-:-:S04]  /*21bb0*/  IADD3 R5, PT, PT, R5, -0x4, RZ ;  /* 0xfffffffc05057810 */ /* 0x000fc80007ffe0ff */
[C---:B------:R-:W-:Y:S01]  /*21bc0*/  SHF.L.U32 R6, R4.reuse, R5, RZ ;  /* 0x0000000504067219 */ /* 0x040fe200000006ff */
[----:B------:R-:W-:Y:S01]  /*21bd0*/  IMAD.SHL.U32 R7, R5, 0x800000, RZ ;  /* 0x0080000005077824 */ /* 0x000fe200078e00ff */
[----:B------:R-:W-:-:S04]  /*21be0*/  IADD3 R5, PT, PT, R4, 0x1000000, RZ ;  /* 0x0100000004057810 */ /* 0x000fc80007ffe0ff */
        /* <DEDUP_REMOVED lines=8> */
.L_x_5532:
[----:B------:R-:W3:Y:S02]  /*21c70*/  LDG.E.U8 R2, desc[UR36][R2.64] ;  /* 0x0000002402027981 */ /* 0x000ee4000c1e1100 */
[C---:B---3--:R-:W-:Y:S01]  /*21c80*/  SHF.L.U32 R0, R2.reuse, 0x19, RZ ;  /* 0x0000001902007819 */ /* 0x048fe200000006ff */
        /* <DEDUP_REMOVED lines=11> */
.L_x_5531:
[----:B------:R-:W3:Y:S02]  /*21d40*/  LDG.E.U16 R25, desc[UR36][R2.64] ;  /* 0x0000002402197981 */ /* 0x000ee4000c1e1500 */
[----:B---3--:R-:W-:-:S06]  /*21d50*/  SHF.L.U32 R25, R25, 0x10, RZ ;  /* 0x0000001019197819 */ /* 0x008fcc00000006ff */
[----:B------:R-:W0:Y:S01]  /*21d60*/  F2I.FTZ.TRUNC.NTZ R25, R25 ;  /* 0x0000001900197305 */ /* 0x000e22000021f100 */
[----:B------:R-:W-:Y:S05]  /*21d70*/  BRA `(.L_x_5521) ;  /* 0x0000000400a07947 */ /* 0x000fea0003800000 */
.L_x_5528:
        /* <DEDUP_REMOVED lines=10> */
.L_x_5535:
        /* <DEDUP_REMOVED lines=21> */
.L_x_5539:
[----:B------:R-:W-:Y:S05]  /*21f70*/  BSYNC.RECONVERGENT B1 ;  /* 0x0000000000017941 */ /* 0x000fea0003800200 */
.L_x_5538:
[----:B------:R-:W-:Y:S01]  /*21f80*/  IMAD.SHL.U32 R0, R0, 0x100000, RZ ;  /* 0x0010000000007824 */ /* 0x000fe200078e00ff */
[----:B------:R-:W-:-:S04]  /*21f90*/  LEA R2, R2, 0x3b800000, 0x17 ;  /* 0x3b80000002027811 */ /* 0x000fc800078eb8ff */
[----:B------:R-:W-:-:S07]  /*21fa0*/  LOP3.LUT R25, R2, R0, R25, 0xfe, !PT ;  /* 0x0000000002197212 */ /* 0x000fce00078efe19 */
.L_x_5537:
[----:B------:R-:W-:Y:S05]  /*21fb0*/  BSYNC.RECONVERGENT B0 ;  /* 0x0000000000007941 */ /* 0x000fea0003800200 */
.L_x_5536:
[----:B------:R-:W0:Y:S01]  /*21fc0*/  F2I.FTZ.TRUNC.NTZ R25, R25 ;  /* 0x0000001900197305 */ /* 0x000e22000021f100 */
[----:B------:R-:W-:Y:S05]  /*21fd0*/  BRA `(.L_x_5521) ;  /* 0x0000000400087947 */ /* 0x000fea0003800000 */
.L_x_5534:
        /* <DEDUP_REMOVED lines=21> */
.L_x_5543:
[----:B------:R-:W-:Y:S05]  /*22130*/  BSYNC.RECONVERGENT B1 ;  /* 0x0000000000017941 */ /* 0x000fea0003800200 */
.L_x_5542:
[----:B------:R-:W-:Y:S02]  /*22140*/  SHF.L.U32 R0, R0, 0x15, RZ ;  /* 0x0000001500007819 */ /* 0x000fe400000006ff */
[----:B------:R-:W-:-:S04]  /*22150*/  LEA R2, R2, 0x37800000, 0x17 ;  /* 0x3780000002027811 */ /* 0x000fc800078eb8ff */
[----:B------:R-:W-:-:S07]  /*22160*/  LOP3.LUT R25, R2, R0, R25, 0xfe, !PT ;  /* 0x0000000002197212 */ /* 0x000fce00078efe19 */
.L_x_5541:
[----:B------:R-:W-:Y:S05]  /*22170*/  BSYNC.RECONVERGENT B0 ;  /* 0x0000000000007941 */ /* 0x000fea0003800200 */
.L_x_5540:
[----:B------:R-:W0:Y:S01]  /*22180*/  F2I.FTZ.TRUNC.NTZ R25, R25 ;  /* 0x0000001900197305 */ /* 0x000e22000021f100 */
[----:B------:R-:W-:Y:S05]  /*22190*/  BRA `(.L_x_5521) ;  /* 0x0000000000987947 */ /* 0x000fea0003800000 */
.L_x_5533:
        /* <DEDUP_REMOVED lines=14> */
.L_x_5547:
[----:B------:R-:W-:Y:S05]  /*22280*/  BSYNC.RECONVERGENT B0 ;  /* 0x0000000000007941 */ /* 0x000fea0003800200 */
.L_x_5546:
[----:B------:R-:W0:Y:S01]  /*22290*/  F2I.FTZ.TRUNC.NTZ R25, R25 ;  /* 0x0000001900197305 */ /* 0x000e22000021f100 */
[----:B------:R-:W-:Y:S05]  /*222a0*/  BRA `(.L_x_5521) ;  /* 0x0000000000547947 */ /* 0x000fea0003800000 */
.L_x_5520:
[----:B------:R-:W-:Y:S01]  /*222b0*/  MOV R0, 0x0 ;  /* 0x0000000000007802 */ /* 0x000fe20000000f00 */
[----:B------:R-:W0:Y:S01]  /*222c0*/  LDCU.64 UR4, c[0x4][0x118] ;  /* 0x01002300ff0477ac */ /* 0x000e220008000a00 */
[----:B------:R-:W-:Y:S02]  /*222d0*/  HFMA2 R8, -RZ, RZ, 0, 4.64916229248046875e-06 ;  /* 0x0000004eff087431 */ /* 0x000fe400000001ff */
[----:B------:R-:W-:Y:S01]  /*222e0*/  IMAD.MOV.U32 R12, RZ, RZ, 0x1 ;  /* 0x00000001ff0c7424 */ /* 0x000fe200078e00ff */
[----:B------:R1:W3:Y:S01]  /*222f0*/  LDC.64 R2, c[0x4][R0] ;  /* 0x0100000000027b82 */ /* 0x0002e20000000a00 */
[----:B------:R-:W2:Y:S01]  /*22300*/  LDCU.64 UR6, c[0x4][0x120] ;  /* 0x01002400ff0677ac */ /* 0x000ea20008000a00 */
[----:B------:R-:W-:Y:S01]  /*22310*/  MOV R13, RZ ;  /* 0x000000ff000d7202 */ /* 0x000fe20000000f00 */
[----:B------:R-:W4:Y:S01]  /*22320*/  LDCU.64 UR8, c[0x4][0x10] ;  /* 0x01000200ff0877ac */ /* 0x000f220008000a00 */
[----:B0-----:R-:W-:Y:S01]  /*22330*/  MOV R4, UR4 ;  /* 0x0000000400047c02 */ /* 0x001fe20008000f00 */
[----:B------:R-:W-:Y:S01]  /*22340*/  IMAD.U32 R5, RZ, RZ, UR5 ;  /* 0x00000005ff057e24 */ /* 0x000fe2000f8e00ff */
[----:B--2---:R-:W-:Y:S01]  /*22350*/  MOV R6, UR6 ;  /* 0x0000000600067c02 */ /* 0x004fe20008000f00 */
[----:B------:R-:W-:Y:S01]  /*22360*/  IMAD.U32 R7, RZ, RZ, UR7 ;  /* 0x00000007ff077e24 */ /* 0x000fe2000f8e00ff */
[----:B----4-:R-:W-:Y:S01]  /*22370*/  MOV R10, UR8 ;  /* 0x00000008000a7c02 */ /* 0x010fe20008000f00 */
[----:B-1----:R-:W-:-:S07]  /*22380*/  IMAD.U32 R11, RZ, RZ, UR9 ;  /* 0x00000009ff0b7e24 */ /* 0x002fce000f8e00ff */
[----:B------:R-:W-:-:S07]  /*22390*/  LEPC R20, `(.L_x_5548) ;  /* 0x000000001014794e */ /* 0x000fce0000000000 */
[----:B---3-5:R-:W-:Y:S05]  /*223a0*/  CALL.ABS.NOINC R2 ;  /* 0x0000000002007343 */ /* 0x028fea0003c00000 */
.L_x_5548:
[----:B------:R-:W-:Y:S01]  /*223b0*/  IMAD.MOV.U32 R25, RZ, RZ, RZ ;  /* 0x000000ffff197224 */ /* 0x000fe200078e00ff */
[----:B------:R-:W-:Y:S06]  /*223c0*/  BRA `(.L_x_5521) ;  /* 0x00000000000c7947 */ /* 0x000fec0003800000 */
.L_x_5545:
[----:B------:R0:W5:Y:S01]  /*223d0*/  LDG.E R25, desc[UR36][R2.64] ;  /* 0x0000002402197981 */ /* 0x000162000c1e1900 */
[----:B------:R-:W-:Y:S05]  /*223e0*/  BRA `(.L_x_5521) ;  /* 0x0000000000047947 */ /* 0x000fea0003800000 */
.L_x_5544:
[----:B------:R0:W5:Y:S02]  /*223f0*/  LDG.E R25, desc[UR36][R2.64] ;  /* 0x0000002402197981 */ /* 0x000164000c1e1900 */
.L_x_5521:
[----:B------:R-:W2:Y:S01]  /*22400*/  LDCU.64 UR4, c[0x0][0x728] ;  /* 0x0000e500ff0477ac */ /* 0x000ea20008000a00 */
[----:B0-----:R-:W-:-:S04]  /*22410*/  PRMT R0, R18, 0x7773, RZ ;  /* 0x0000777312007816 */ /* 0x001fc800000000ff */
[----:B------:R-:W-:Y:S02]  /*22420*/  ISETP.GT.AND P1, PT, R0, 0x9, PT ;  /* 0x000000090000780c */ /* 0x000fe40003f24270 */
[----:B--2---:R-:W-:-:S04]  /*22430*/  IADD3 R4, P0, PT, R24, UR4, RZ ;  /* 0x0000000418047c10 */ /* 0x004fc8000ff1e0ff */
        /* <DEDUP_REMOVED lines=12> */
.L_x_5552:
[----:B------:R0:W5:Y:S01]  /*22500*/  LDG.E.U8 R2, desc[UR36][R4.64] ;  /* 0x0000002404027981 */ /* 0x000162000c1e1100 */
[----:B------:R-:W-:Y:S05]  /*22510*/  BRA `(.L_x_5554) ;  /* 0x0000000c002c7947 */ /* 0x000fea0003800000 */
.L_x_5551:
        /* <DEDUP_REMOVED lines=8> */
.L_x_5556:
[----:B------:R2:W5:Y:S01]  /*225a0*/  LDG.E R2, desc[UR36][R4.64] ;  /* 0x0000002404027981 */ /* 0x000562000c1e1900 */
[----:B------:R-:W-:Y:S05]  /*225b0*/  BRA `(.L_x_5554) ;  /* 0x0000000c00047947 */ /* 0x000fea0003800000 */
.L_x_5555:
[----:B------:R0:W5:Y:S01]  /*225c0*/  LDG.E.S16 R2, desc[UR36][R4.64] ;  /* 0x0000002404027981 */ /* 0x000162000c1e1700 */
[----:B------:R-:W-:Y:S05]  /*225d0*/  BRA `(.L_x_5554) ;  /* 0x0000000800fc7947 */ /* 0x000fea0003800000 */
.L_x_5550:
        /* <DEDUP_REMOVED lines=9> */
.L_x_5558:
[----:B------:R-:W2:Y:S02]  /*22670*/  LDG.E.U16 R4, desc[UR36][R4.64] ;  /* 0x0000002404047981 */ /* 0x000ea4000c1e1500 */
[----:B--2---:R-:W-:-:S06]  /*22680*/  HADD2.F32 R2, -RZ, R4.H0_H0 ;  /* 0x20000004ff027230 */ /* 0x004fcc0000004100 */
[----:B------:R-:W0:Y:S01]  /*22690*/  F2I.FTZ.TRUNC.NTZ R2, R2 ;  /* 0x0000000200027305 */ /* 0x000e22000021f100 */
[----:B------:R-:W-:Y:S05]  /*226a0*/  BRA `(.L_x_5554) ;  /* 0x0000000800c87947 */ /* 0x000fea0003800000 */
.L_x_5557:
        /* <DEDUP_REMOVED lines=9> */
.L_x_5560:
[----:B------:R-:W2:Y:S02]  /*22740*/  LDG.E.U16 R4, desc[UR36][R4.64] ;  /* 0x0000002404047981 */ /* 0x000ea4000c1e1500 */
[----:B--2---:R-:W-:-:S06]  /*22750*/  HADD2.F32 R2, -RZ, R4.H0_H0 ;  /* 0x20000004ff027230 */ /* 0x004fcc0000004100 */
[----:B------:R-:W0:Y:S01]  /*22760*/  F2I.FTZ.TRUNC.NTZ R2, R2 ;  /* 0x0000000200027305 */ /* 0x000e22000021f100 */
[----:B------:R-:W-:Y:S05]  /*22770*/  BRA `(.L_x_5554) ;  /* 0x0000000800947947 */ /* 0x000fea0003800000 */
.L_x_5559:
[----:B------:R-:W2:Y:S02]  /*22780*/  LDG.E.64 R2, desc[UR36][R4.64] ;  /* 0x0000002404027981 */ /* 0x000ea4000c1e1b00 */
[----:B--2---:R0:W2:Y:S02]  /*22790*/  F2I.F64.TRUNC R2, R2 ;  /* 0x0000000200027311 */ /* 0x0040a4000030d100 */
[----:B0-2---:R-:W-:Y:S05]  /*227a0*/  BRA `(.L_x_5554) ;  /* 0x0000000800887947 */ /* 0x005fea0003800000 */
.L_x_5549:
        /* <DEDUP_REMOVED lines=12> */
.L_x_5563:
[----:B------:R-:W2:Y:S02]  /*22870*/  LDG.E.64 R2, desc[UR36][R4.64] ;  /* 0x0000002404027981 */ /* 0x000ea4000c1e1b00 */
[----:B--2---:R0:W2:Y:S02]  /*22880*/  F2I.F64.TRUNC R2, R2 ;  /* 0x0000000200027311 */ /* 0x0040a4000030d100 */
[----:B0-2---:R-:W-:Y:S05]  /*22890*/  BRA `(.L_x_5554) ;  /* 0x00000008004c7947 */ /* 0x005fea0003800000 */
.L_x_5562:
        /* <DEDUP_REMOVED lines=26> */
.L_x_5565:
        /* <DEDUP_REMOVED lines=13> */
.L_x_5564:
[----:B------:R-:W2:Y:S02]  /*22b10*/  LDG.E.U16 R2, desc[UR36][R4.64] ;  /* 0x0000002404027981 */ /* 0x000ea4000c1e1500 */
[----:B--2---:R-:W-:-:S06]  /*22b20*/  SHF.L.U32 R2, R2, 0x10, RZ ;  /* 0x0000001002027819 */ /* 0x004fcc00000006ff */
[----:B------:R-:W0:Y:S01]  /*22b30*/  F2I.FTZ.TRUNC.NTZ R2, R2 ;  /* 0x0000000200027305 */ /* 0x000e22000021f100 */
[----:B------:R-:W-:Y:S05]  /*22b40*/  BRA `(.L_x_5554) ;  /* 0x0000000400a07947 */ /* 0x000fea0003800000 */
.L_x_5561:
        /* <DEDUP_REMOVED lines=10> */
.L_x_5568:
        /* <DEDUP_REMOVED lines=21> */
.L_x_5572:
[----:B------:R-:W-:Y:S05]  /*22d40*/  BSYNC.RECONVERGENT B1 ;  /* 0x0000000000017941 */ /* 0x000fea0003800200 */
.L_x_5571:
[----:B------:R-:W-:Y:S01]  /*22d50*/  IMAD.SHL.U32 R0, R0, 0x100000, RZ ;  /* 0x0010000000007824 */ /* 0x000fe200078e00ff */
[----:B------:R-:W-:-:S04]  /*22d60*/  LEA R2, R2, 0x3b800000, 0x17 ;  /* 0x3b80000002027811 */ /* 0x000fc800078eb8ff */
[----:B------:R-:W-:-:S07]  /*22d70*/  LOP3.LUT R2, R2, R0, R7, 0xfe, !PT ;  /* 0x0000000002027212 */ /* 0x000fce00078efe07 */
.L_x_5570:
[----:B------:R-:W-:Y:S05]  /*22d80*/  BSYNC.RECONVERGENT B0 ;  /* 0x0000000000007941 */ /* 0x000fea0003800200 */
.L_x_5569:
[----:B------:R-:W0:Y:S01]  /*22d90*/  F2I.FTZ.TRUNC.NTZ R2, R2 ;  /* 0x0000000200027305 */ /* 0x000e22000021f100 */
[----:B------:R-:W-:Y:S05]  /*22da0*/  BRA `(.L_x_5554) ;  /* 0x0000000400087947 */ /* 0x000fea0003800000 */
.L_x_5567:
        /* <DEDUP_REMOVED lines=21> */
.L_x_5576:
[----:B------:R-:W-:Y:S05]  /*22f00*/  BSYNC.RECONVERGENT B1 ;  /* 0x0000000000017941 */ /* 0x000fea0003800200 */
.L_x_5575:
[----:B------:R-:W-:Y:S02]  /*22f10*/  SHF.L.U32 R0, R0, 0x15, RZ ;  /* 0x0000001500007819 */ /* 0x000fe400000006ff */
[----:B------:R-:W-:-:S04]  /*22f20*/  LEA R2, R2, 0x37800000, 0x17 ;  /* 0x3780000002027811 */ /* 0x000fc800078eb8ff */
[----:B------:R-:W-:-:S07]  /*22f30*/  LOP3.LUT R2, R2, R0, R7, 0xfe, !PT ;  /* 0x0000000002027212 */ /* 0x000fce00078efe07 */
.L_x_5574:
[----:B------:R-:W-:Y:S05]  /*22f40*/  BSYNC.RECONVERGENT B0 ;  /* 0x0000000000007941 */ /* 0x000fea0003800200 */
.L_x_5573:
[----:B------:R-:W0:Y:S01]  /*22f50*/  F2I.FTZ.TRUNC.NTZ R2, R2 ;  /* 0x0000000200027305 */ /* 0x000e22000021f100 */
[----:B------:R-:W-:Y:S05]  /*22f60*/  BRA `(.L_x_5554) ;  /* 0x0000000000987947 */ /* 0x000fea0003800000 */
.L_x_5566:
        /* <DEDUP_REMOVED lines=14> */
.L_x_5580:
[----:B------:R-:W-:Y:S05]  /*23050*/  BSYNC.RECONVERGENT B0 ;  /* 0x0000000000007941 */ /* 0x000fea0003800200 */
.L_x_5579:
[----:B------:R-:W0:Y:S01]  /*23060*/  F2I.FTZ.TRUNC.NTZ R2, R2 ;  /* 0x0000000200027305 */ /* 0x000e22000021f100 */
[----:B------:R-:W-:Y:S05]  /*23070*/  BRA `(.L_x_5554) ;  /* 0x0000000000547947 */ /* 0x000fea0003800000 */
.L_x_5553:
[----:B------:R-:W-:Y:S01]  /*23080*/  MOV R0, 0x0 ;  /* 0x0000000000007802 */ /* 0x000fe20000000f00 */
[----:B------:R-:W0:Y:S01]  /*23090*/  LDCU.64 UR4, c[0x4][0x118] ;  /* 0x01002300ff0477ac */ /* 0x000e220008000a00 */
[----:B------:R-:W-:Y:S02]  /*230a0*/  HFMA2 R8, -RZ, RZ, 0, 4.64916229248046875e-06 ;  /* 0x0000004eff087431 */ /* 0x000fe400000001ff */
[----:B------:R-:W-:Y:S01]  /*230b0*/  IMAD.MOV.U32 R12, RZ, RZ, 0x1 ;  /* 0x00000001ff0c7424 */ /* 0x000fe200078e00ff */
[----:B------:R2:W1:Y:S01]  /*230c0*/  LDC.64 R2, c[0x4][R0] ;  /* 0x0100000000027b82 */ /* 0x0004620000000a00 */
        /* <DEDUP_REMOVED lines=8> */
[----:B--2---:R-:W-:-:S07]  /*23150*/  IMAD.U32 R11, RZ, RZ, UR9 ;  /* 0x00000009ff0b7e24 */ /* 0x004fce000f8e00ff */
[----:B------:R-:W-:-:S07]  /*23160*/  LEPC R20, `(.L_x_5581) ;  /* 0x000000001014794e */ /* 0x000fce0000000000 */
[----:B-1---5:R-:W-:Y:S05]  /*23170*/  CALL.ABS.NOINC R2 ;  /* 0x0000000002007343 */ /* 0x022fea0003c00000 */
.L_x_5581:
[----:B------:R-:W-:Y:S01]  /*23180*/  IMAD.MOV.U32 R2, RZ, RZ, RZ ;  /* 0x000000ffff027224 */ /* 0x000fe200078e00ff */
[----:B------:R-:W-:Y:S06]  /*23190*/  BRA `(.L_x_5554) ;  /* 0x00000000000c7947 */ /* 0x000fec0003800000 */
.L_x_5578:
[----:B------:R0:W5:Y:S01]  /*231a0*/  LDG.E R2, desc[UR36][R4.64] ;  /* 0x0000002404027981 */ /* 0x000162000c1e1900 */
[----:B------:R-:W-:Y:S05]  /*231b0*/  BRA `(.L_x_5554) ;  /* 0x0000000000047947 */ /* 0x000fea0003800000 */
.L_x_5577:
[----:B------:R0:W5:Y:S02]  /*231c0*/  LDG.E R2, desc[UR36][R4.64] ;  /* 0x0000002404027981 */ /* 0x000164000c1e1900 */
.L_x_5554:
[----:B------:R-:W0:Y:S01]  /*231d0*/  LDCU.64 UR4, c[0x0][0x730] ;  /* 0x0000e600ff0477ac */ /* 0x000e220008000a00 */
[----:B------:R-:W-:-:S04]  /*231e0*/  LOP3.LUT R19, R19, 0xff, RZ, 0xc0, !PT ;  /* 0x000000ff13137812 */ /* 0x000fc800078ec0ff */
[----:B------:R-:W-:Y:S02]  /*231f0*/  ISETP.GT.AND P1, PT, R19, 0x9, PT ;  /* 0x000000091300780c */ /* 0x000fe40003f24270 */
[----:B0-2---:R-:W-:-:S04]  /*23200*/  IADD3 R4, P0, PT, R16, UR4, RZ ;  /* 0x0000000410047c10 */ /* 0x005fc8000ff1e0ff */
        /* <DEDUP_REMOVED lines=12> */
.L_x_5585:
[----:B------:R2:W5:Y:S01]  /*232d0*/  LDG.E.U8 R16, desc[UR36][R4.64] ;  /* 0x0000002404107981 */ /* 0x000562000c1e1100 */
[----:B------:R-:W-:Y:S05]  /*232e0*/  BRA `(.L_x_5587) ;  /* 0x0000000c00307947 */ /* 0x000fea0003800000 */
.L_x_5584:
        /* <DEDUP_REMOVED lines=8> */
.L_x_5589:
[----:B------:R0:W5:Y:S01]  /*23370*/  LDG.E R16, desc[UR36][R4.64] ;  /* 0x0000002404107981 */ /* 0x000162000c1e1900 */
[----:B------:R-:W-:Y:S05]  /*23380*/  BRA `(.L_x_5587) ;  /* 0x0000000c00087947 */ /* 0x000fea0003800000 */
.L_x_5588:
[----:B------:R0:W5:Y:S01]  /*23390*/  LDG.E.S16 R16, desc[UR36][R4.64] ;  /* 0x0000002404107981 */ /* 0x000162000c1e1700 */
[----:B------:R-:W-:Y:S05]  /*233a0*/  BRA `(.L_x_5587) ;  /* 0x0000000c00007947 */ /* 0x000fea0003800000 */
.L_x_5583:
        /* <DEDUP_REMOVED lines=9> */
.L_x_5591:
[----:B------:R-:W2:Y:S02]  /*23440*/  LDG.E.U16 R4, desc[UR36][R4.64] ;  /* 0x0000002404047981 */ /* 0x000ea4000c1e1500 */
[----:B--2---:R-:W-:-:S06]  /*23450*/  HADD2.F32 R16, -RZ, R4.H0_H0 ;  /* 0x20000004ff107230 */ /* 0x004fcc0000004100 */
[----:B------:R-:W0:Y:S01]  /*23460*/  F2I.FTZ.TRUNC.NTZ R16, R16 ;  /* 0x0000001000107305 */ /* 0x000e22000021f100 */
[----:B------:R-:W-:Y:S05]  /*23470*/  BRA `(.L_x_5587) ;  /* 0x0000000800cc7947 */ /* 0x000fea0003800000 */
.L_x_5590:
        /* <DEDUP_REMOVED lines=9> */
.L_x_5593:
[----:B------:R-:W2:Y:S02]  /*23510*/  LDG.E.U16 R4, desc[UR36][R4.64] ;  /* 0x0000002404047981 */ /* 0x000ea4000c1e1500 */
[----:B--2---:R-:W-:-:S06]  /*23520*/  HADD2.F32 R16, -RZ, R4.H0_H0 ;  /* 0x20000004ff107230 */ /* 0x004fcc0000004100 */
[----:B------:R-:W0:Y:S01]  /*23530*/  F2I.FTZ.TRUNC.NTZ R16, R16 ;  /* 0x0000001000107305 */ /* 0x000e22000021f100 */
[----:B------:R-:W-:Y:S05]  /*23540*/  BRA `(.L_x_5587) ;  /* 0x0000000800987947 */ /* 0x000fea0003800000 */
.L_x_5592:
[----:B------:R-:W2:Y:S02]  /*23550*/  LDG.E.64 R4, desc[UR36][R4.64] ;  /* 0x0000002404047981 */ /* 0x000ea4000c1e1b00 */
[----:B--2---:R0:W2:Y:S02]  /*23560*/  F2I.F64.TRUNC R16, R4 ;  /* 0x0000000400107311 */ /* 0x0040a4000030d100 */
[----:B0-2---:R-:W-:Y:S05]  /*23570*/  BRA `(.L_x_5587) ;  /* 0x00000008008c7947 */ /* 0x005fea0003800000 */
.L_x_5582:
        /* <DEDUP_REMOVED lines=12> */
.L_x_5596:
[----:B------:R-:W2:Y:S02]  /*23640*/  LDG.E.64 R4, desc[UR36][R4.64] ;  /* 0x0000002404047981 */ /* 0x000ea4000c1e1b00 */
[----:B--2---:R0:W2:Y:S02]  /*23650*/  F2I.F64.TRUNC R16, R4 ;  /* 0x0000000400107311 */ /* 0x0040a4000030d100 */
[----:B0-2---:R-:W-:Y:S05]  /*23660*/  BRA `(.L_x_5587) ;  /* 0x0000000800507947 */ /* 0x005fea0003800000 */
.L_x_5595:
        /* <DEDUP_REMOVED lines=26> */
.L_x_5598:
        /* <DEDUP_REMOVED lines=12> */
[----:B------:R0:W2:Y:S01]  /*238d0*/  F2I.FTZ.TRUNC.NTZ R16, R0 ;  /* 0x0000000000107305 */ /* 0x0000a2000021f100 */
[----:B------:R-:W-:Y:S05]  /*238e0*/  BRA `(.L_x_5587) ;  /* 0x0000000400b07947 */ /* 0x000fea0003800000 */
.L_x_5597:
[----:B------:R-:W2:Y:S02]  /*238f0*/  LDG.E.U16 R16, desc[UR36][R4.64] ;  /* 0x0000002404107981 */ /* 0x000ea4000c1e1500 */
[----:B--2---:R-:W-:-:S06]  /*23900*/  IMAD.U32 R16, R16, 0x10000, RZ ;  /* 0x0001000010107824 */ /* 0x004fcc00078e00ff */
[----:B------:R-:W0:Y:S01]  /*23910*/  F2I.FTZ.TRUNC.NTZ R16, R16 ;  /* 0x0000001000107305 */ /* 0x000e22000021f100 */
[----:B------:R-:W-:Y:S05]  /*23920*/  BRA `(.L_x_5587) ;  /* 0x0000000400a07947 */ /* 0x000fea0003800000 */
.L_x_5594:
        /* <DEDUP_REMOVED lines=10> */
.L_x_5601:
        /* <DEDUP_REMOVED lines=21> */
.L_x_5605:
[----:B------:R-:W-:Y:S05]  /*23b20*/  BSYNC.RECONVERGENT B1 ;  /* 0x0000000000017941 */ /* 0x000fea0003800200 */
.L_x_5604:
[----:B------:R-:W-:Y:S02]  /*23b30*/  SHF.L.U32 R0, R0, 0x14, RZ ;  /* 0x0000001400007819 */ /* 0x000fe400000006ff */
[----:B------:R-:W-:-:S04]  /*23b40*/  LEA R3, R3, 0x3b800000, 0x17 ;  /* 0x3b80000003037811 */ /* 0x000fc800078eb8ff */
[----:B------:R-:W-:-:S07]  /*23b50*/  LOP3.LUT R16, R3, R0, R7, 0xfe, !PT ;  /* 0x0000000003107212 */ /* 0x000fce00078efe07 */
.L_x_5603:
[----:B------:R-:W-:Y:S05]  /*23b60*/  BSYNC.RECONVERGENT B0 ;  /* 0x0000000000007941 */ /* 0x000fea0003800200 */
.L_x_5602:
[----:B------:R-:W0:Y:S01]  /*23b70*/  F2I.FTZ.TRUNC.NTZ R16, R16 ;  /* 0x0000001000107305 */ /* 0x000e22000021f100 */
[----:B------:R-:W-:Y:S05]  /*23b80*/  BRA `(.L_x_5587) ;  /* 0x0000000400087947 */ /* 0x000fea0003800000 */
.L_x_5600:
        /* <DEDUP_REMOVED lines=21> */
.L_x_5609:
[----:B------:R-:W-:Y:S05]  /*23ce0*/  BSYNC.RECONVERGENT B1 ;  /* 0x0000000000017941 */ /* 0x000fea0003800200 */
.L_x_5608:
[----:B------:R-:W-:Y:S01]  /*23cf0*/  IMAD.SHL.U32 R0, R0, 0x200000, RZ ;  /* 0x0020000000007824 */ /* 0x000fe200078e00ff */
[----:B------:R-:W-:-:S04]  /*23d00*/  LEA R3, R3, 0x37800000, 0x17 ;  /* 0x3780000003037811 */ /* 0x000fc800078eb8ff */
[----:B------:R-:W-:-:S07]  /*23d10*/  LOP3.LUT R16, R3, R0, R7, 0xfe, !PT ;  /* 0x0000000003107212 */ /* 0x000fce00078efe07 */
.L_x_5607:
[----:B------:R-:W-:Y:S05]  /*23d20*/  BSYNC.RECONVERGENT B0 ;  /* 0x0000000000007941 */ /* 0x000fea0003800200 */
.L_x_5606:
[----:B------:R-:W0:Y:S01]  /*23d30*/  F2I.FTZ.TRUNC.NTZ R16, R16 ;  /* 0x0000001000107305 */ /* 0x000e22000021f100 */
[----:B------:R-:W-:Y:S05]  /*23d40*/  BRA `(.L_x_5587) ;  /* 0x0000000000987947 */ /* 0x000fea0003800000 */
.L_x_5599:
        /* <DEDUP_REMOVED lines=12> */
[----:B------:R-:W-:Y:S01]  /*23e10*/  @!P0 IMAD.MOV.U32 R16, RZ, RZ, 0x7f800001 ;  /* 0x7f800001ff108424 */ /* 0x000fe200078e00ff */
[----:B------:R-:W-:-:S07]  /*23e20*/  @P0 SHF.L.U32 R16, R4, 0x17, RZ ;  /* 0x0000001704100819 */ /* 0x000fce00000006ff */
.L_x_5613:
[----:B------:R-:W-:Y:S05]  /*23e30*/  BSYNC.RECONVERGENT B0 ;  /* 0x0000000000007941 */ /* 0x000fea0003800200 */
.L_x_5612:
[----:B------:R-:W0:Y:S01]  /*23e40*/  F2I.FTZ.TRUNC.NTZ R16, R16 ;  /* 0x0000001000107305 */ /* 0x000e22000021f100 */
[----:B------:R-:W-:Y:S05]  /*23e50*/  BRA `(.L_x_5587) ;  /* 0x0000000000547947 */ /* 0x000fea0003800000 */
.L_x_5586:
[----:B------:R-:W-:Y:S01]  /*23e60*/  MOV R0, 0x0 ;  /* 0x0000000000007802 */ /* 0x000fe20000000f00 */
[----:B------:R-:W0:Y:S01]  /*23e70*/  LDCU.64 UR4, c[0x4][0x118] ;  /* 0x01002300ff0477ac */ /* 0x000e220008000a00 */
[----:B------:R-:W-:Y:S02]  /*23e80*/  HFMA2 R12, -RZ, RZ, 0, 5.9604644775390625e-08 ;  /* 0x00000001ff0c7431 */ /* 0x000fe400000001ff */
[----:B------:R-:W-:Y:S01]  /*23e90*/  IMAD.MOV.U32 R8, RZ, RZ, 0x4e ;  /* 0x0000004eff087424 */ /* 0x000fe200078e00ff */
[----:B------:R2:W1:Y:S01]  /*23ea0*/  LDC.64 R14, c[0x4][R0] ;  /* 0x01000000000e7b82 */ /* 0x0004620000000a00 */
        /* <DEDUP_REMOVED lines=8> */
[----:B--2---:R-:W-:-:S07]  /*23f30*/  MOV R11, UR9 ;  /* 0x00000009000b7c02 */ /* 0x004fce0008000f00 */
[----:B------:R-:W-:-:S07]  /*23f40*/  LEPC R20, `(.L_x_5614) ;  /* 0x000000001014794e */ /* 0x000fce0000000000 */
[----:B-1---5:R-:W-:Y:S05]  /*23f50*/  CALL.ABS.NOINC R14 ;  /* 0x000000000e007343 */ /* 0x022fea0003c00000 */
.L_x_5614:
[----:B------:R-:W-:Y:S01]  /*23f60*/  MOV R16, RZ ;  /* 0x000000ff00107202 */ /* 0x000fe20000000f00 */
[----:B------:R-:W-:Y:S06]  /*23f70*/  BRA `(.L_x_5587) ;  /* 0x00000000000c7947 */ /* 0x000fec0003800000 */
.L_x_5611:
[----:B------:R0:W5:Y:S01]  /*23f80*/  LDG.E R16, desc[UR36][R4.64] ;  /* 0x0000002404107981 */ /* 0x000162000c1e1900 */
[----:B------:R-:W-:Y:S05]  /*23f90*/  BRA `(.L_x_5587) ;  /* 0x0000000000047947 */ /* 0x000fea0003800000 */
.L_x_5610:
[----:B------:R0:W5:Y:S02]  /*23fa0*/  LDG.E R16, desc[UR36][R4.64] ;  /* 0x0000002404107981 */ /* 0x000164000c1e1900 */
.L_x_5587:
[----:B------:R-:W0:Y:S01]  /*23fb0*/  LDCU.64 UR6, c[0x0][0x738] ;  /* 0x0000e700ff0677ac */ /* 0x000e220008000a00 */
[----:B------:R-:W-:-:S04]  /*23fc0*/  UPRMT UR4, UR40, 0x9910, URZ ;  /* 0x0000991028047896 */ /* 0x000fc800080000ff */
[----:B------:R-:W-:Y:S01]  /*23fd0*/  UISETP.GT.AND UP0, UPT, UR4, 0x9, UPT ;  /* 0x000000090400788c */ /* 0x000fe2000bf04270 */
[----:B0-2---:R-:W-:-:S05]  /*23fe0*/  IADD3 R4, P0, PT, R17, UR6, RZ ;  /* 0x0000000611047c10 */ /* 0x005fca000ff1e0ff */
        /* <DEDUP_REMOVED lines=12> */
.L_x_5618:
[----:B------:R2:W5:Y:S01]  /*240b0*/  LDG.E.U8 R17, desc[UR36][R4.64] ;  /* 0x0000002404117981 */ /* 0x000562000c1e1100 */
[----:B------:R-:W-:Y:S05]  /*240c0*/  BRA `(.L_x_5620) ;  /* 0x0000000c00307947 */ /* 0x000fea0003800000 */
.L_x_5617:
        /* <DEDUP_REMOVED lines=8> */
.L_x_5622:
[----:B------:R0:W5:Y:S01]  /*24150*/  LDG.E R17, desc[UR36][R4.64] ;  /* 0x0000002404117981 */ /* 0x000162000c1e1900 */
[----:B------:R-:W-:Y:S05]  /*24160*/  BRA `(.L_x_5620) ;  /* 0x0000000c00087947 */ /* 0x000fea0003800000 */
.L_x_5621:
[----:B------:R0:W5:Y:S01]  /*24170*/  LDG.E.S16 R17, desc[UR36][R4.64] ;  /* 0x0000002404117981 */ /* 0x000162000c1e1700 */
[----:B------:R-:W-:Y:S05]  /*24180*/  BRA `(.L_x_5620) ;  /* 0x0000000c00007947 */ /* 0x000fea0003800000 */
.L_x_5616:
        /* <DEDUP_REMOVED lines=9> */
.L_x_5624:
[----:B------:R-:W2:Y:S02]  /*24220*/  LDG.E.U16 R4, desc[UR36][R4.64] ;  /* 0x0000002404047981 */ /* 0x000ea4000c1e1500 */
[----:B--2---:R-:W-:-:S06]  /*24230*/  HADD2.F32 R17, -RZ, R4.H0_H0 ;  /* 0x20000004ff117230 */ /* 0x004fcc0000004100 */
[----:B------:R-:W0:Y:S01]  /*24240*/  F2I.FTZ.TRUNC.NTZ R17, R17 ;  /* 0x0000001100117305 */ /* 0x000e22000021f100 */
[----:B------:R-:W-:Y:S05]  /*24250*/  BRA `(.L_x_5620) ;  /* 0x0000000800cc7947 */ /* 0x000fea0003800000 */
.L_x_5623:
        /* <DEDUP_REMOVED lines=9> */
.L_x_5626:
[----:B------:R-:W2:Y:S02]  /*242f0*/  LDG.E.U16 R4, desc[UR36][R4.64] ;  /* 0x0000002404047981 */ /* 0x000ea4000c1e1500 */
[----:B--2---:R-:W-:-:S06]  /*24300*/  HADD2.F32 R17, -RZ, R4.H0_H0 ;  /* 0x20000004ff117230 */ /* 0x004fcc0000004100 */
[----:B------:R-:W0:Y:S01]  /*24310*/  F2I.FTZ.TRUNC.NTZ R17, R17 ;  /* 0x0000001100117305 */ /* 0x000e22000021f100 */
[----:B------:R-:W-:Y:S05]  /*24320*/  BRA `(.L_x_5620) ;  /* 0x0000000800987947 */ /* 0x000fea0003800000 */
.L_x_5625:
[----:B------:R-:W2:Y:S02]  /*24330*/  LDG.E.64 R4, desc[UR36][R4.64] ;  /* 0x0000002404047981 */ /* 0x000ea4000c1e1b00 */
[----:B--2---:R0:W2:Y:S02]  /*24340*/  F2I.F64.TRUNC R17, R4 ;  /* 0x0000000400117311 */ /* 0x0040a4000030d100 */
[----:B0-2---:R-:W-:Y:S05]  /*24350*/  BRA `(.L_x_5620) ;  /* 0x00000008008c7947 */ /* 0x005fea0003800000 */
.L_x_5615:
        /* <DEDUP_REMOVED lines=12> */
.L_x_5629:
[----:B------:R-:W2:Y:S02]  /*24420*/  LDG.E.64 R4, desc[UR36][R4.64] ;  /* 0x0000002404047981 */ /* 0x000ea4000c1e1b00 */
[----:B--2---:R0:W2:Y:S02]  /*24430*/  F2I.F64.TRUNC R17, R4 ;  /* 0x0000000400117311 */ /* 0x0040a4000030d100 */
[----:B0-2---:R-:W-:Y:S05]  /*24440*/  BRA `(.L_x_5620) ;  /* 0x0000000800507947 */ /* 0x005fea0003800000 */
.L_x_5628:
        /* <DEDUP_REMOVED lines=12> */
[----:B0-----:R-:W-:-:S04]  /*24510*/  IADD3 R6, PT, PT, -R6, RZ, RZ ;  /* 0x000000ff06067210 */ /* 0x001fc80007ffe1ff */
[----:B------:R-:W-:-:S05]  /*24520*/  VIADDMNMX.U32 R6, R6, R7, 0x4, !PT ;  /* 0x0000000406067446 */ /* 0x000fca0007800007 */
[----:B------:R-:W-:-:S05]  /*24530*/  VIADD R6, R6, 0xfffffffc ;  /* 0xfffffffc06067836 */ /* 0x000fca0000000000 */
[C---:B------:R-:W-:Y:S02]  /*24540*/  SHF.L.U32 R7, R3.reuse, R6, RZ ;  /* 0x0000000603077219 */ /* 0x040fe400000006ff */
[----:B------:R-:W-:Y:S01]  /*24550*/  SHF.L.U32 R8, R6, 0x17, RZ ;  /* 0x0000001706087819 */ /* 0x000fe200000006ff */
[----:B------:R-:W-:-:S03]  /*24560*/  VIADD R6, R3, 0x1000000 ;  /* 0x0100000003067836 */ /* 0x000fc60000000000 */
[----:B------:R-:W-:Y:S02]  /*24570*/  LEA.HI R7, R7, -R8, RZ, 0x1c ;  /* 0x8000000807077211 */ /* 0x000fe400078fe0ff */
[----:B------:R-:W-:Y:S02]  /*24580*/  SHF.R.S32.HI R6, RZ, 0x8, R6 ;  /* 0x00000008ff067819 */ /* 0x000fe40000011406 */
[----:B------:R-:W-:-:S04]  /*24590*/  IADD3 R7, PT, PT, R7, 0x3c000000, RZ ;  /* 0x3c00000007077810 */ /* 0x000fc80007ffe0ff */
[----:B------:R-:W-:-:S04]  /*245a0*/  LOP3.LUT R6, R7, 0x7f800000, R6, 0xf8, !PT ;  /* 0x7f80000007067812 */ /* 0x000fc800078ef806 */
[----:B------:R-:W-:-:S04]  /*245b0*/  SEL R3, R6, RZ, P0 ;  /* 0x000000ff06037207 */ /* 0x000fc80000000000 */
[----:B------:R-:W-:-:S04]  /*245c0*/  LOP3.LUT R3, R3, 0x80000000, R0, 0xf8, !PT ;  /* 0x8000000003037812 */ /* 0x000fc800078ef800 */
[----:B------:R0:W2:Y:S01]  /*245d0*/  F2I.FTZ.TRUNC.NTZ R17, R3 ;  /* 0x0000000300117305 */ /* 0x0000a2000021f100 */
[----:B------:R-:W-:Y:S05]  /*245e0*/  BRA `(.L_x_5620) ;  /* 0x0000000400e87947 */ /* 0x000fea0003800000 */
.L_x_5631:
        /* <DEDUP_REMOVED lines=12> */
[----:B------:R0:W2:Y:S01]  /*246b0*/  F2I.FTZ.TRUNC.NTZ R17, R0 ;  /* 0x0000000000117305 */ /* 0x0000a2000021f100 */
[----:B------:R-:W-:Y:S05]  /*246c0*/  BRA `(.L_x_5620) ;  /* 0x0000000400b07947 */ /* 0x000fea0003800000 */
.L_x_5630:
[----:B------:R-:W2:Y:S02]  /*246d0*/  LDG.E.U16 R17, desc[UR36][R4.64] ;  /* 0x0000002404117981 */ /* 0x000ea4000c1e1500 */
[----:B--2---:R-:W-:-:S06]  /*246e0*/  SHF.L.U32 R17, R17, 0x10, RZ ;  /* 0x0000001011117819 */ /* 0x004fcc00000006ff */
[----:B------:R-:W0:Y:S01]  /*246f0*/  F2I.FTZ.TRUNC.NTZ R17, R17 ;  /* 0x0000001100117305 */ /* 0x000e22000021f100 */
[----:B------:R-:W-:Y:S05]  /*24700*/  BRA `(.L_x_5620) ;  /* 0x0000000400a07947 */ /* 0x000fea0003800000 */
.L_x_5627:
        /* <DEDUP_REMOVED lines=10> */
.L_x_5634:
        /* <DEDUP_REMOVED lines=21> */
.L_x_5638:
[----:B------:R-:W-:Y:S05]  /*24900*/  BSYNC.RECONVERGENT B1 ;  /* 0x0000000000017941 */ /* 0x000fea0003800200 */
.L_x_5637:
[----:B------:R-:W-:Y:S01]  /*24910*/  IMAD.SHL.U32 R0, R0, 0x100000, RZ ;  /* 0x0010000000007824 */ /* 0x000fe200078e00ff */
[----:B------:R-:W-:-:S04]  /*24920*/  LEA R3, R3, 0x3b800000, 0x17 ;  /* 0x3b80000003037811 */ /* 0x000fc800078eb8ff */
[----:B------:R-:W-:-:S07]  /*24930*/  LOP3.LUT R17, R3, R0, R17, 0xfe, !PT ;  /* 0x0000000003117212 */ /* 0x000fce00078efe11 */
.L_x_5636:
[----:B------:R-:W-:Y:S05]  /*24940*/  BSYNC.RECONVERGENT B0 ;  /* 0x0000000000007941 */ /* 0x000fea0003800200 */
.L_x_5635:
[----:B------:R-:W0:Y:S01]  /*24950*/  F2I.FTZ.TRUNC.NTZ R17, R17 ;  /* 0x0000001100117305 */ /* 0x000e22000021f100 */
[----:B------:R-:W-:Y:S05]  /*24960*/  BRA `(.L_x_5620) ;  /* 0x0000000400087947 */ /* 0x000fea0003800000 */
.L_x_5633:
        /* <DEDUP_REMOVED lines=21> */
.L_x_5642:
[----:B------:R-:W-:Y:S05]  /*24ac0*/  BSYNC.RECONVERGENT B1 ;  /* 0x0000000000017941 */ /* 0x000fea0003800200 */
.L_x_5641:
[----:B------:R-:W-:Y:S02]  /*24ad0*/  SHF.L.U32 R0, R0, 0x15, RZ ;  /* 0x0000001500007819 */ /* 0x000fe400000006ff */
[----:B------:R-:W-:-:S04]  /*24ae0*/  LEA R3, R3, 0x37800000, 0x17 ;  /* 0x3780000003037811 */ /* 0x000fc800078eb8ff */
[----:B------:R-:W-:-:S07]  /*24af0*/  LOP3.LUT R17, R3, R0, R17, 0xfe, !PT ;  /* 0x0000000003117212 */ /* 0x000fce00078efe11 */
.L_x_5640:
[----:B------:R-:W-:Y:S05]  /*24b00*/  BSYNC.RECONVERGENT B0 ;  /* 0x0000000000007941 */ /* 0x000fea0003800200 */
.L_x_5639:
[----:B------:R-:W0:Y:S01]  /*24b10*/  F2I.FTZ.TRUNC.NTZ R17, R17 ;  /* 0x0000001100117305 */ /* 0x000e22000021f100 */
[----:B------:R-:W-:Y:S05]  /*24b20*/  BRA `(.L_x_5620) ;  /* 0x0000000000987947 */ /* 0x000fea0003800000 */
.L_x_5632:
        /* <DEDUP_REMOVED lines=14> */
.L_x_5646:
[----:B------:R-:W-:Y:S05]  /*24c10*/  BSYNC.RECONVERGENT B0 ;  /* 0x0000000000007941 */ /* 0x000fea0003800200 */
.L_x_5645:
[----:B------:R-:W0:Y:S01]  /*24c20*/  F2I.FTZ.TRUNC.NTZ R17, R17 ;  /* 0x0000001100117305 */ /* 0x000e22000021f100 */
[----:B------:R-:W-:Y:S05]  /*24c30*/  BRA `(.L_x_5620) ;  /* 0x0000000000547947 */ /* 0x000fea0003800000 */
.L_x_5619:
        /* <DEDUP_REMOVED lines=16> */
.L_x_5647:
[----:B------:R-:W-:Y:S01]  /*24d40*/  IMAD.MOV.U32 R17, RZ, RZ, RZ ;  /* 0x000000ffff117224 */ /* 0x000fe200078e00ff */
[----:B------:R-:W-:Y:S06]  /*24d50*/  BRA `(.L_x_5620) ;  /* 0x00000000000c7947 */ /* 0x000fec0003800000 */
.L_x_5644:
[----:B------:R0:W5:Y:S01]  /*24d60*/  LDG.E R17, desc[UR36][R4.64] ;  /* 0x0000002404117981 */ /* 0x000162000c1e1900 */
[----:B------:R-:W-:Y:S05]  /*24d70*/  BRA `(.L_x_5620) ;  /* 0x0000000000047947 */ /* 0x000fea0003800000 */
.L_x_5643:
[----:B------:R0:W5:Y:S02]  /*24d80*/  LDG.E R17, desc[UR36][R4.64] ;  /* 0x0000002404117981 */ /* 0x000164000c1e1900 */
.L_x_5620:
[----:B------:R-:W4:Y:S01]  /*24d90*/  LDCU UR4, c[0x0][0x740] ;  /* 0x0000e800ff0477ac */ /* 0x000f220008000800 */
[----:B------:R-:W-:Y:S01]  /*24da0*/  BSSY.RECONVERGENT B6, `(.L_x_5648) ;  /* 0x0000013000067945 */ /* 0x000fe20003800200 */
[----:B----45:R-:W-:-:S13]  /*24db0*/  ISETP.NE.AND P0, PT, R26, UR4, PT ;  /* 0x000000041a007c0c */ /* 0x030fda000bf05270 */
[----:B------:R-:W-:Y:S05]  /*24dc0*/  @!P0 BRA `(.L_x_5649) ;  /* 0x0000000000408947 */ /* 0x000fea0003800000 */
[----:B0-----:R-:W-:Y:S01]  /*24dd0*/  MOV R0, 0x0 ;  /* 0x0000000000007802 */ /* 0x001fe20000000f00 */
[----:B------:R-:W2:Y:S01]  /*24de0*/  LDCU.64 UR4, c[0x4][0x128] ;  /* 0x01002500ff0477ac */ /* 0x000ea20008000a00 */
[----:B------:R-:W-:Y:S02]  /*24df0*/  HFMA2 R8, -RZ, RZ, 0, 2.6226043701171875e-06 ;  /* 0x0000002cff087431 */ /* 0x000fe400000001ff */
[----:B------:R-:W-:Y:S01]  /*24e00*/  IMAD.MOV.U32 R12, RZ, RZ, 0x1 ;  /* 0x00000001ff0c7424 */ /* 0x000fe200078e00ff */
[----:B------:R0:W4:Y:S01]  /*24e10*/  LDC.64 R14, c[0x4][R0] ;  /* 0x01000000000e7b82 */ /* 0x0001220000000a00 */
[----:B------:R-:W5:Y:S01]  /*24e20*/  LDCU.64 UR6, c[0x4][0x110] ;  /* 0x01002200ff0677ac */ /* 0x000f620008000a00 */
[----:B------:R-:W-:Y:S01]  /*24e30*/  MOV R13, RZ ;  /* 0x000000ff000d7202 */ /* 0x000fe20000000f00 */
[----:B------:R-:W1:Y:S01]  /*24e40*/  LDCU.64 UR8, c[0x4][0x8] ;  /* 0x01000100ff0877ac */ /* 0x000e620008000a00 */
[----:B--2---:R-:W-:Y:S01]  /*24e50*/  MOV R4, UR4 ;  /* 0x0000000400047c02 */ /* 0x004fe20008000f00 */
[----:B------:R-:W-:Y:S01]  /*24e60*/  IMAD.U32 R5, RZ, RZ, UR5 ;  /* 0x00000005ff057e24 */ /* 0x000fe2000f8e00ff */
[----:B-----5:R-:W-:Y:S01]  /*24e70*/  MOV R6, UR6 ;  /* 0x0000000600067c02 */ /* 0x020fe20008000f00 */
[----:B------:R-:W-:Y:S01]  /*24e80*/  IMAD.U32 R7, RZ, RZ, UR7 ;  /* 0x00000007ff077e24 */ /* 0x000fe2000f8e00ff */
[----:B-1----:R-:W-:Y:S01]  /*24e90*/  MOV R10, UR8 ;  /* 0x00000008000a7c02 */ /* 0x002fe20008000f00 */
[----:B0-----:R-:W-:-:S07]  /*24ea0*/  IMAD.U32 R11, RZ, RZ, UR9 ;  /* 0x00000009ff0b7e24 */ /* 0x001fce000f8e00ff */
[----:B------:R-:W-:-:S07]  /*24eb0*/  LEPC R20, `(.L_x_5649) ;  /* 0x000000001014794e */ /* 0x000fce0000000000 */
[----:B---34-:R-:W-:Y:S05]  /*24ec0*/  CALL.ABS.NOINC R14 ;  /* 0x000000000e007343 */ /* 0x018fea0003c00000 */
.L_x_5649:
[----:B------:R-:W-:Y:S05]  /*24ed0*/  BSYNC.RECONVERGENT B6 ;  /* 0x0000000000067941 */ /* 0x000fea0003800200 */
.L_x_5648:
[----:B------:R-:W1:Y:S01]  /*24ee0*/  LDCU UR4, c[0x0][0x750] ;  /* 0x0000ea00ff0477ac */ /* 0x000e620008000800 */
[----:B------:R-:W-:Y:S01]  /*24ef0*/  BSSY.RECONVERGENT B6, `(.L_x_5650) ;  /* 0x0000013000067945 */ /* 0x000fe20003800200 */
[----:B-1-3--:R-:W-:-:S13]  /*24f00*/  ISETP.NE.AND P0, PT, R25, UR4, PT ;  /* 0x0000000419007c0c */ /* 0x00afda000bf05270 */
[----:B------:R-:W-:Y:S05]  /*24f10*/  @!P0 BRA `(.L_x_5651) ;  /* 0x0000000000408947 */ /* 0x000fea0003800000 */
[----:B0-----:R-:W-:Y:S01]  /*24f20*/  MOV R0, 0x0 ;  /* 0x0000000000007802 */ /* 0x001fe20000000f00 */
[----:B------:R-:W2:Y:S01]  /*24f30*/  LDCU.64 UR4, c[0x4][0x128] ;  /* 0x01002500ff0477ac */ /* 0x000ea20008000a00 */
[----:B------:R-:W-:Y:S02]  /*24f40*/  HFMA2 R12, -RZ, RZ, 0, 5.9604644775390625e-08 ;  /* 0x00000001ff0c7431 */ /* 0x000fe400000001ff */
[----:B------:R-:W-:Y:S01]  /*24f50*/  IMAD.MOV.U32 R8, RZ, RZ, 0x2c ;  /* 0x0000002cff087424 */ /* 0x000fe200078e00ff */
[----:B------:R0:W1:Y:S01]  /*24f60*/  LDC.64 R14, c[0x4][R0] ;  /* 0x01000000000e7b82 */ /* 0x0000620000000a00 */
[----:B------:R-:W3:Y:S01]  /*24f70*/  LDCU.64 UR6, c[0x4][0x110] ;  /* 0x01002200ff0677ac */ /* 0x000ee20008000a00 */
[----:B------:R-:W-:Y:S01]  /*24f80*/  IMAD.MOV.U32 R13, RZ, RZ, RZ ;  /* 0x000000ffff0d7224 */ /* 0x000fe200078e00ff */
[----:B------:R-:W4:Y:S01]  /*24f90*/  LDCU.64 UR8, c[0x4][0x8] ;  /* 0x01000100ff0877ac */ /* 0x000f220008000a00 */
[----:B--2---:R-:W-:Y:S01]  /*24fa0*/  IMAD.U32 R4, RZ, RZ, UR4 ;  /* 0x00000004ff047e24 */ /* 0x004fe2000f8e00ff */
[----:B------:R-:W-:Y:S01]  /*24fb0*/  MOV R5, UR5 ;  /* 0x0000000500057c02 */ /* 0x000fe20008000f00 */
[----:B---3--:R-:W-:Y:S01]  /*24fc0*/  IMAD.U32 R6, RZ, RZ, UR6 ;  /* 0x00000006ff067e24 */ /* 0x008fe2000f8e00ff */
[----:B------:R-:W-:Y:S01]  /*24fd0*/  MOV R7, UR7 ;  /* 0x0000000700077c02 */ /* 0x000fe20008000f00 */
[----:B----4-:R-:W-:Y:S01]  /*24fe0*/  IMAD.U32 R10, RZ, RZ, UR8 ;  /* 0x00000008ff0a7e24 */ /* 0x010fe2000f8e00ff */
[----:B0-----:R-:W-:-:S07]  /*24ff0*/  MOV R11, UR9 ;  /* 0x00000009000b7c02 */ /* 0x001fce0008000f00 */
[----:B------:R-:W-:-:S07]  /*25000*/  LEPC R20, `(.L_x_5651) ;  /* 0x000000001014794e */ /* 0x000fce0000000000 */
[----:B-1----:R-:W-:Y:S05]  /*25010*/  CALL.ABS.NOINC R14 ;  /* 0x000000000e007343 */ /* 0x002fea0003c00000 */
.L_x_5651:
[----:B------:R-:W-:Y:S05]  /*25020*/  BSYNC.RECONVERGENT B6 ;  /* 0x0000000000067941 */ /* 0x000fea0003800200 */
.L_x_5650:
[----:B------:R-:W1:Y:S01]  /*25030*/  LDCU UR4, c[0x0][0x748] ;  /* 0x0000e900ff0477ac */ /* 0x000e620008000800 */
[----:B0-----:R-:W-:Y:S01]  /*25040*/  IADD3 R0, PT, PT, R16, -R2, RZ ;  /* 0x8000000210007210 */ /* 0x001fe20007ffe0ff */
[----:B------:R-:W-:Y:S01]  /*25050*/  BSSY.RECONVERGENT B6, `(.L_x_5652) ;  /* 0x0000015000067945 */ /* 0x000fe20003800200 */
[----:B------:R-:W0:Y:S02]  /*25060*/  LDCU UR5, c[0x0][0x740] ;  /* 0x0000e800ff0577ac */ /* 0x000e240008000800 */
[C---:B-1----:R-:W-:Y:S02]  /*25070*/  ISETP.GT.AND P0, PT, R0.reuse, UR4, PT ;  /* 0x0000000400007c0c */ /* 0x042fe4000bf04270 */
[----:B0-----:R-:W-:-:S13]  /*25080*/  ISETP.GE.AND P1, PT, R0, UR5, PT ;  /* 0x0000000500007c0c */ /* 0x001fda000bf26270 */
[----:B------:R-:W-:Y:S05]  /*25090*/  @!P0 BRA P1, `(.L_x_5653) ;  /* 0x0000000000408947 */ /* 0x000fea0000800000 */
[----:B------:R-:W-:Y:S01]  /*250a0*/  MOV R0, 0x0 ;  /* 0x0000000000007802 */ /* 0x000fe20000000f00 */
        /* <DEDUP_REMOVED lines=15> */
.L_x_5653:
[----:B------:R-:W-:Y:S05]  /*251a0*/  BSYNC.RECONVERGENT B6 ;  /* 0x0000000000067941 */ /* 0x000fea0003800200 */
.L_x_5652:
[----:B------:R-:W0:Y:S01]  /*251b0*/  LDCU.64 UR4, c[0x0][0x750] ;  /* 0x0000ea00ff0477ac */ /* 0x000e220008000a00 */
[----:B--2---:R-:W-:Y:S02]  /*251c0*/  SHF.R.S32.HI R0, RZ, 0x1f, R17 ;  /* 0x0000001fff007819 */ /* 0x004fe40000011411 */
        /* <DEDUP_REMOVED lines=38> */
.L_x_5657:
[----:B------:R-:W-:Y:S01]  /*25430*/  MOV R0, R4 ;  /* 0x0000000400007202 */ /* 0x000fe20000000f00 */
[----:B------:R-:W-:Y:S01]  /*25440*/  IMAD.MOV.U32 R10, RZ, RZ, R5 ;  /* 0x000000ffff0a7224 */ /* 0x000fe200078e0005 */
[----:B------:R-:W-:-:S07]  /*25450*/  MOV R11, 0x25470 ;  /* 0x00025470000b7802 */ /* 0x000fce0000000f00 */
[----:B------:R-:W-:Y:S05]  /*25460*/  CALL.REL.NOINC `($__internal_13_$__cuda_sm20_rem_s64) ;  /* 0x00000040009c7944 */ /* 0x000fea0003c00000 */
[----:B------:R-:W-:Y:S01]  /*25470*/  MOV R4, R0 ;  /* 0x0000000000047202 */ /* 0x000fe20000000f00 */
[----:B------:R-:W-:-:S07]  /*25480*/  IMAD.MOV.U32 R5, RZ, RZ, R3 ;  /* 0x000000ffff057224 */ /* 0x000fce00078e0003 */
.L_x_5658:
[----:B------:R-:W-:Y:S05]  /*25490*/  BSYNC.RECONVERGENT B0 ;  /* 0x0000000000007941 */ /* 0x000fea0003800200 */
.L_x_5656:
        /* <DEDUP_REMOVED lines=9> */
.L_x_5655:
        /* <DEDUP_REMOVED lines=15> */
.L_x_5685:
        /* <DEDUP_REMOVED lines=27> */
.L_x_5662:
[----:B------:R-:W-:Y:S01]  /*257d0*/  IMAD.MOV.U32 R8, RZ, RZ, R34 ;  /* 0x000000ffff087224 */ /* 0x000fe200078e0022 */
[----:B------:R-:W-:Y:S01]  /*257e0*/  MOV R5, R33 ;  /* 0x0000002100057202 */ /* 0x000fe20000000f00 */
[----:B------:R-:W-:Y:S01]  /*257f0*/  IMAD.MOV.U32 R4, RZ, RZ, R14 ;  /* 0x000000ffff047224 */ /* 0x000fe200078e000e */
[----:B------:R-:W-:Y:S02]  /*25800*/  MOV R3, R15 ;  /* 0x0000000f00037202 */ /* 0x000fe40000000f00 */
[----:B------:R-:W-:-:S07]  /*25810*/  MOV R0, 0x25830 ;  /* 0x0002583000007802 */ /* 0x000fce0000000f00 */
[----:B012---:R-:W-:Y:S05]  /*25820*/  CALL.REL.NOINC `($__internal_12_$__cuda_sm20_div_s64) ;  /* 0x0000003800507944 */ /* 0x007fea0003c00000 */
[----:B------:R-:W-:Y:S01]  /*25830*/  IMAD.MOV.U32 R24, RZ, RZ, R6 ;  /* 0x000000ffff187224 */ /* 0x000fe200078e0006 */
[----:B------:R-:W-:-:S07]  /*25840*/  MOV R25, R7 ;  /* 0x0000000700197202 */ /* 0x000fce0000000f00 */
.L_x_5663:
[----:B------:R-:W-:Y:S05]  /*25850*/  BSYNC.RECONVERGENT B1 ;  /* 0x0000000000017941 */ /* 0x000fea0003800200 */
.L_x_5661:
        /* <DEDUP_REMOVED lines=43> */
.L_x_5665:
[----:B------:R-:W-:Y:S01]  /*25b10*/  MOV R8, R24 ;  /* 0x0000001800087202 */ /* 0x000fe20000000f00 */
[----:B------:R-:W-:Y:S01]  /*25b20*/  IMAD.MOV.U32 R5, RZ, RZ, R25 ;  /* 0x000000ffff057224 */ /* 0x000fe200078e0019 */
[----:B------:R-:W-:Y:S01]  /*25b30*/  MOV R4, R26 ;  /* 0x0000001a00047202 */ /* 0x000fe20000000f00 */
[----:B------:R-:W-:Y:S01]  /*25b40*/  IMAD.MOV.U32 R3, RZ, RZ, R27 ;  /* 0x000000ffff037224 */ /* 0x000fe200078e001b */
[----:B------:R-:W-:-:S07]  /*25b50*/  MOV R0, 0x25b70 ;  /* 0x00025b7000007802 */ /* 0x000fce0000000f00 */
[----:B0-----:R-:W-:Y:S05]  /*25b60*/  CALL.REL.NOINC `($__internal_12_$__cuda_sm20_div_s64) ;  /* 0x0000003400807944 */ /* 0x001fea0003c00000 */
[----:B------:R-:W-:Y:S01]  /*25b70*/  MOV R20, R6 ;  /* 0x0000000600147202 */ /* 0x000fe20000000f00 */
[----:B------:R-:W-:-:S07]  /*25b80*/  IMAD.MOV.U32 R21, RZ, RZ, R7 ;  /* 0x000000ffff157224 */ /* 0x000fce00078e0007 */
.L_x_5666:
[----:B------:R-:W-:Y:S05]  /*25b90*/  BSYNC.RECONVERGENT B1 ;  /* 0x0000000000017941 */ /* 0x000fea0003800200 */
.L_x_5664:
        /* <DEDUP_REMOVED lines=42> */
.L_x_5668:
[----:B------:R-:W-:Y:S01]  /*25e40*/  IMAD.MOV.U32 R8, RZ, RZ, R20 ;  /* 0x000000ffff087224 */ /* 0x000fe200078e0014 */
[----:B------:R-:W-:Y:S01]  /*25e50*/  MOV R5, R21 ;  /* 0x0000001500057202 */ /* 0x000fe20000000f00 */
[----:B------:R-:W-:Y:S01]  /*25e60*/  IMAD.MOV.U32 R4, RZ, RZ, R14 ;  /* 0x000000ffff047224 */ /* 0x000fe200078e000e */
[----:B------:R-:W-:Y:S02]  /*25e70*/  MOV R3, R15 ;  /* 0x0000000f00037202 */ /* 0x000fe40000000f00 */
[----:B------:R-:W-:-:S07]  /*25e80*/  MOV R0, 0x25ea0 ;  /* 0x00025ea000007802 */ /* 0x000fce0000000f00 */
[----:B0-----:R-:W-:Y:S05]  /*25e90*/  CALL.REL.NOINC `($__internal_12_$__cuda_sm20_div_s64) ;  /* 0x0000003000b47944 */ /* 0x001fea0003c00000 */
[----:B------:R-:W-:Y:S01]  /*25ea0*/  IMAD.MOV.U32 R26, RZ, RZ, R6 ;  /* 0x000000ffff1a7224 */ /* 0x000fe200078e0006 */
[----:B------:R-:W-:-:S07]  /*25eb0*/  MOV R27, R7 ;  /* 0x00000007001b7202 */ /* 0x000fce0000000f00 */
.L_x_5669:
[----:B------:R-:W-:Y:S05]  /*25ec0*/  BSYNC.RECONVERGENT B1 ;  /* 0x0000000000017941 */ /* 0x000fea0003800200 */
.L_x_5667:
        /* <DEDUP_REMOVED lines=42> */
.L_x_5671:
        /* <DEDUP_REMOVED lines=8> */
.L_x_5672:
[----:B------:R-:W-:Y:S05]  /*261f0*/  BSYNC.RECONVERGENT B1 ;  /* 0x0000000000017941 */ /* 0x000fea0003800200 */
.L_x_5670:
        /* <DEDUP_REMOVED lines=42> */
.L_x_5674:
        /* <DEDUP_REMOVED lines=8> */
.L_x_5675:
[----:B------:R-:W-:Y:S05]  /*26520*/  BSYNC.RECONVERGENT B1 ;  /* 0x0000000000017941 */ /* 0x000fea0003800200 */
.L_x_5673:
        /* <DEDUP_REMOVED lines=42> */
.L_x_5677:
        /* <DEDUP_REMOVED lines=8> */
.L_x_5678:
[----:B------:R-:W-:Y:S05]  /*26850*/  BSYNC.RECONVERGENT B1 ;  /* 0x0000000000017941 */ /* 0x000fea0003800200 */
.L_x_5676:
        /* <DEDUP_REMOVED lines=43> */
.L_x_5680:
        /* <DEDUP_REMOVED lines=8> */
.L_x_5681:
[----:B------:R-:W-:Y:S05]  /*26b90*/  BSYNC.RECONVERGENT B1 ;  /* 0x0000000000017941 */ /* 0x000fea0003800200 */
.L_x_5679:
        /* <DEDUP_REMOVED lines=42> */
.L_x_5683:
        /* <DEDUP_REMOVED lines=8> */
.L_x_5684:
[----:B------:R-:W-:Y:S05]  /*26ec0*/  BSYNC.RECONVERGENT B1 ;  /* 0x0000000000017941 */ /* 0x000fea0003800200 */
.L_x_5682:
        /* <DEDUP_REMOVED lines=21> */
.L_x_5660:
[----:B------:R-:W-:-:S07]  /*27020*/  IADD3 R35, PT, PT, R17, 0x3, RZ ;  /* 0x0000000311237810 */ /* 0x000fce0007ffe0ff */
.L_x_5659:
        /* <DEDUP_REMOVED lines=31> */
.L_x_5688:
[----:B------:R-:W-:Y:S01]  /*27220*/  IMAD.MOV.U32 R8, RZ, RZ, R34 ;  /* 0x000000ffff087224 */ /* 0x000fe200078e0022 */
[----:B------:R-:W-:Y:S01]  /*27230*/  MOV R5, R33 ;  /* 0x0000002100057202 */ /* 0x000fe20000000f00 */
[----:B------:R-:W-:Y:S01]  /*27240*/  IMAD.MOV.U32 R4, RZ, RZ, R14 ;  /* 0x000000ffff047224 */ /* 0x000fe200078e000e */
[----:B------:R-:W-:Y:S02]  /*27250*/  MOV R3, R15 ;  /* 0x0000000f00037202 */ /* 0x000fe40000000f00 */
[----:B------:R-:W-:-:S07]  /*27260*/  MOV R0, 0x27280 ;  /* 0x0002728000007802 */ /* 0x000fce0000000f00 */
[----:B------:R-:W-:Y:S05]  /*27270*/  CALL.REL.NOINC `($__internal_12_$__cuda_sm20_div_s64) ;  /* 0x0000001c00bc7944 */ /* 0x000fea0003c00000 */
[----:B------:R-:W-:Y:S01]  /*27280*/  IMAD.MOV.U32 R24, RZ, RZ, R6 ;  /* 0x000000ffff187224 */ /* 0x000fe200078e0006 */
[----:B------:R-:W-:-:S07]  /*27290*/  MOV R25, R7 ;  /* 0x0000000700197202 */ /* 0x000fce0000000f00 */
.L_x_5689:
[----:B------:R-:W-:Y:S05]  /*272a0*/  BSYNC.RECONVERGENT B0 ;  /* 0x0000000000007941 */ /* 0x000fea0003800200 */
.L_x_5687:
        /* <DEDUP_REMOVED lines=44> */
.L_x_5691:
[----:B------:R-:W-:Y:S01]  /*27570*/  MOV R8, R24 ;  /* 0x0000001800087202 */ /* 0x000fe20000000f00 */
[----:B------:R-:W-:Y:S01]  /*27580*/  IMAD.MOV.U32 R5, RZ, RZ, R25 ;  /* 0x000000ffff057224 */ /* 0x000fe200078e0019 */
[----:B------:R-:W-:Y:S01]  /*27590*/  MOV R4, R26 ;  /* 0x0000001a00047202 */ /* 0x000fe20000000f00 */
[----:B------:R-:W-:Y:S01]  /*275a0*/  IMAD.MOV.U32 R3, RZ, RZ, R27 ;  /* 0x000000ffff037224 */ /* 0x000fe200078e001b */
[----:B------:R-:W-:-:S07]  /*275b0*/  MOV R0, 0x275d0 ;  /* 0x000275d000007802 */ /* 0x000fce0000000f00 */
[----:B------:R-:W-:Y:S05]  /*275c0*/  CALL.REL.NOINC `($__internal_12_$__cuda_sm20_div_s64) ;  /* 0x0000001800e87944 */ /* 0x000fea0003c00000 */
[----:B------:R-:W-:Y:S01]  /*275d0*/  MOV R20, R6 ;  /* 0x0000000600147202 */ /* 0x000fe20000000f00 */
[----:B------:R-:W-:-:S07]  /*275e0*/  IMAD.MOV.U32 R21, RZ, RZ, R7 ;  /* 0x000000ffff157224 */ /* 0x000fce00078e0007 */
.L_x_5692:
[----:B------:R-:W-:Y:S05]  /*275f0*/  BSYNC.RECONVERGENT B0 ;  /* 0x0000000000007941 */ /* 0x000fea0003800200 */
.L_x_5690:
        /* <DEDUP_REMOVED lines=44> */
.L_x_5694:
        /* <DEDUP_REMOVED lines=8> */
.L_x_5695:
[----:B------:R-:W-:Y:S05]  /*27940*/  BSYNC.RECONVERGENT B0 ;  /* 0x0000000000007941 */ /* 0x000fea0003800200 */
.L_x_5693:
        /* <DEDUP_REMOVED lines=44> */
.L_x_5697:
        /* <DEDUP_REMOVED lines=8> */
.L_x_5698:
[----:B------:R-:W-:Y:S05]  /*27c90*/  BSYNC.RECONVERGENT B0 ;  /* 0x0000000000007941 */ /* 0x000fea0003800200 */
.L_x_5696:
        /* <DEDUP_REMOVED lines=18> */
.L_x_5686:
        /* <DEDUP_REMOVED lines=31> */
.L_x_5701:
        /* <DEDUP_REMOVED lines=8> */
.L_x_5702:
[----:B------:R-:W-:Y:S05]  /*28030*/  BSYNC.RECONVERGENT B0 ;  /* 0x0000000000007941 */ /* 0x000fea0003800200 */
.L_x_5700:
        /* <DEDUP_REMOVED lines=44> */
.L_x_5704:
        /* <DEDUP_REMOVED lines=8> */
.L_x_5705:
[----:B------:R-:W-:Y:S05]  /*28380*/  BSYNC.RECONVERGENT B0 ;  /* 0x0000000000007941 */ /* 0x000fea0003800200 */
.L_x_5703:
        /* <DEDUP_REMOVED lines=18> */
.L_x_5699:
        /* <DEDUP_REMOVED lines=31> */
.L_x_5707:
[----:B------:R-:W-:Y:S01]  /*286a0*/  IMAD.MOV.U32 R0, RZ, RZ, R4 ;  /* 0x000000ffff007224 */ /* 0x000fe200078e0004 */
[----:B------:R-:W-:Y:S02]  /*286b0*/  MOV R10, R5 ;  /* 0x00000005000a7202 */ /* 0x000fe40000000f00 */
[----:B------:R-:W-:-:S07]  /*286c0*/  MOV R11, 0x286e0 ;  /* 0x000286e0000b7802 */ /* 0x000fce0000000f00 */
[----:B------:R-:W-:Y:S05]  /*286d0*/  CALL.REL.NOINC `($__internal_13_$__cuda_sm20_rem_s64) ;  /* 0x0000001000007944 */ /* 0x000fea0003c00000 */
[----:B------:R-:W-:Y:S01]  /*286e0*/  IMAD.MOV.U32 R4, RZ, RZ, R0 ;  /* 0x000000ffff047224 */ /* 0x000fe200078e0000 */
[----:B------:R-:W-:-:S07]  /*286f0*/  MOV R5, R3 ;  /* 0x0000000300057202 */ /* 0x000fce0000000f00 */
.L_x_5708:
[----:B------:R-:W-:Y:S05]  /*28700*/  BSYNC.RECONVERGENT B0 ;  /* 0x0000000000007941 */ /* 0x000fea0003800200 */
.L_x_5706:
        /* <DEDUP_REMOVED lines=10> */
.L_x_5654:
        /* <DEDUP_REMOVED lines=12> */
[----:B------:R-:W-:-:S07]  /*28870*/  MOV R16, R3 ;  /* 0x0000000300107202 */ /* 0x000fce0000000f00 */
.L_x_5713:
[----:B------:R-:W2:Y:S04]  /*28880*/  LDG.E R0, desc[UR36][R16.64+-0x4] ;  /* 0xfffffc2410007981 */ /* 0x000ea8000c1e1900 */
[----:B------:R-:W2:Y:S01]  /*28890*/  LDG.E R3, desc[UR36][R16.64] ;  /* 0x0000002410037981 */ /* 0x000ea2000c1e1900 */
[----:B------:R-:W-:Y:S01]  /*288a0*/  BSSY.RECONVERGENT B7, `(.L_x_5711) ;  /* 0x0000013000077945 */ /* 0x000fe20003800200 */
[----:B--2---:R-:W-:-:S13]  /*288b0*/  ISETP.GE.AND P0, PT, R0, R3, PT ;  /* 0x000000030000720c */ /* 0x004fda0003f06270 */
        /* <DEDUP_REMOVED lines=17> */
.L_x_5712:
[----:B------:R-:W-:Y:S05]  /*289d0*/  BSYNC.RECONVERGENT B7 ;  /* 0x0000000000077941 */ /* 0x000fea0003800200 */
.L_x_5711:
[----:B------:R-:W-:-:S04]  /*289e0*/  IADD3 R16, P0, PT, R16, 0x4, RZ ;  /* 0x0000000410107810 */ /* 0x000fc80007f1e0ff */
[----:B------:R-:W-:Y:S02]  /*289f0*/  IADD3.X R17, PT, PT, RZ, R17, RZ, P0, !PT ;  /* 0x00000011ff117210 */ /* 0x000fe400007fe4ff */
[----:B------:R-:W-:-:S04]  /*28a00*/  ISETP.GE.U32.AND P0, PT, R16, R24, PT ;  /* 0x000000181000720c */ /* 0x000fc80003f06070 */
[----:B------:R-:W-:-:S13]  /*28a10*/  ISETP.GE.U32.AND.EX P0, PT, R17, R25, PT, P0 ;  /* 0x000000191100720c */ /* 0x000fda0003f06100 */
[----:B------:R-:W-:Y:S05]  /*28a20*/  @!P0 BRA `(.L_x_5713) ;  /* 0xfffffffc00948947 */ /* 0x000fea000383ffff */
.L_x_5710:
[----:B------:R-:W-:Y:S05]  /*28a30*/  BSYNC.RECONVERGENT B6 ;  /* 0x0000000000067941 */ /* 0x000fea0003800200 */
.L_x_5709:
        /* <DEDUP_REMOVED lines=13> */
.L_x_5717:
[----:B------:R-:W-:Y:S01]  /*28b10*/  STG.E.U8 desc[UR36][R22.64], RZ ;  /* 0x000000ff16007986 */ /* 0x000fe2000c101124 */
[----:B------:R-:W-:Y:S05]  /*28b20*/  EXIT ;  /* 0x000000000000794d */ /* 0x000fea0003800000 */
.L_x_5716:
        /* <DEDUP_REMOVED lines=8> */
.L_x_5720:
[----:B------:R-:W-:Y:S01]  /*28bb0*/  STG.E desc[UR36][R22.64], RZ ;  /* 0x000000ff16007986 */ /* 0x000fe2000c101924 */
[----:B------:R-:W-:Y:S05]  /*28bc0*/  EXIT ;  /* 0x000000000000794d */ /* 0x000fea0003800000 */
.L_x_5719:
[----:B------:R-:W-:Y:S01]  /*28bd0*/  STG.E.U16 desc[UR36][R22.64], RZ ;  /* 0x000000ff16007986 */ /* 0x000fe2000c101524 */
[----:B------:R-:W-:Y:S05]  /*28be0*/  EXIT ;  /* 0x000000000000794d */ /* 0x000fea0003800000 */
.L_x_5715:
        /* <DEDUP_REMOVED lines=8> */
.L_x_5722:
[----:B------:R-:W-:Y:S01]  /*28c70*/  STG.E.U16 desc[UR36][R22.64], RZ ;  /* 0x000000ff16007986 */ /* 0x000fe2000c101524 */
[----:B------:R-:W-:Y:S05]  /*28c80*/  EXIT ;  /* 0x000000000000794d */ /* 0x000fea0003800000 */
.L_x_5721:
        /* <DEDUP_REMOVED lines=8> */
.L_x_5724:
[----:B------:R-:W-:Y:S01]  /*28d10*/  STG.E desc[UR36][R22.64], RZ ;  /* 0x000000ff16007986 */ /* 0x000fe2000c101924 */
[----:B------:R-:W-:Y:S05]  /*28d20*/  EXIT ;  /* 0x000000000000794d */ /* 0x000fea0003800000 */
.L_x_5723:
[----:B------:R-:W-:Y:S01]  /*28d30*/  STG.E.64 desc[UR36][R22.64], RZ ;  /* 0x000000ff16007986 */ /* 0x000fe2000c101b24 */
[----:B------:R-:W-:Y:S05]  /*28d40*/  EXIT ;  /* 0x000000000000794d */ /* 0x000fea0003800000 */
.L_x_5714:
        /* <DEDUP_REMOVED lines=10> */
.L_x_5727:
[----:B------:R-:W-:Y:S01]  /*28df0*/  STG.E.128 desc[UR36][R22.64], RZ ;  /* 0x000000ff16007986 */ /* 0x000fe2000c101d24 */
[----:B------:R-:W-:Y:S05]  /*28e00*/  EXIT ;  /* 0x000000000000794d */ /* 0x000fea0003800000 */
.L_x_5726:
        /* <DEDUP_REMOVED lines=8> */
.L_x_5729:
[----:B------:R-:W-:Y:S01]  /*28e90*/  STG.E.U8 desc[UR36][R22.64], RZ ;  /* 0x000000ff16007986 */ /* 0x000fe2000c101124 */
[----:B------:R-:W-:Y:S05]  /*28ea0*/  EXIT ;  /* 0x000000000000794d */ /* 0x000fea0003800000 */
.L_x_5728:
[----:B------:R-:W-:Y:S01]  /*28eb0*/  STG.E.U16 desc[UR36][R22.64], RZ ;  /* 0x000000ff16007986 */ /* 0x000fe2000c101524 */
[----:B------:R-:W-:Y:S05]  /*28ec0*/  EXIT ;  /* 0x000000000000794d */ /* 0x000fea0003800000 */
.L_x_5725:
        /* <DEDUP_REMOVED lines=10> */
.L_x_5732:
[----:B------:R-:W-:Y:S01]  /*28f70*/  STG.E.U8 desc[UR36][R22.64], RZ ;  /* 0x000000ff16007986 */ /* 0x000fe2000c101124 */
[----:B------:R-:W-:Y:S05]  /*28f80*/  EXIT ;  /* 0x000000000000794d */ /* 0x000fea0003800000 */
.L_x_5731:
[----:B------:R-:W-:Y:S01]  /*28f90*/  STG.E.U8 desc[UR36][R22.64], RZ ;  /* 0x000000ff16007986 */ /* 0x000fe2000c101124 */
[----:B------:R-:W-:Y:S05]  /*28fa0*/  EXIT ;  /* 0x000000000000794d */ /* 0x000fea0003800000 */
.L_x_5730:
[----:B------:R-:W-:-:S13]  /*28fb0*/  ISETP.NE.AND P0, PT, R18, 0x1c, PT ;  /* 0x0000001c1200780c */ /* 0x000fda0003f05270 */
[----:B------:R-:W-:Y:S05]  /*28fc0*/  @!P0 BRA `(.L_x_5733) ;  /* 0x0000000000608947 */ /* 0x000fea0003800000 */
[----:B------:R-:W-:-:S13]  /*28fd0*/  ISETP.NE.AND P0, PT, R18, 0x1d, PT ;  /* 0x0000001d1200780c */ /* 0x000fda0003f05270 */
[----:B------:R-:W-:Y:S05]  /*28fe0*/  @!P0 BRA `(.L_x_5734) ;  /* 0x0000000000508947 */ /* 0x000fea0003800000 */
[----:B------:R-:W-:-:S13]  /*28ff0*/  ISETP.NE.AND P0, PT, R18, 0x2c, PT ;  /* 0x0000002c1200780c */ /* 0x000fda0003f05270 */
[----:B------:R0:W-:Y:S01]  /*29000*/  @!P0 STG.E.U8 desc[UR36][R22.64], RZ ;  /* 0x000000ff16008986 */ /* 0x0001e2000c101124 */
[----:B------:R-:W-:Y:S05]  /*29010*/  @!P0 EXIT ;  /* 0x000000000000894d */ /* 0x000fea0003800000 */
.L_x_5718:
        /* <DEDUP_REMOVED lines=16> */
.L_x_5735:
[----:B------:R-:W-:Y:S05]  /*29120*/  EXIT ;  /* 0x000000000000794d */ /* 0x000fea0003800000 */
.L_x_5734:
[----:B------:R-:W-:Y:S01]  /*29130*/  STG.E.64 desc[UR36][R22.64], RZ ;  /* 0x000000ff16007986 */ /* 0x000fe2000c101b24 */
[----:B------:R-:W-:Y:S05]  /*29140*/  EXIT ;  /* 0x000000000000794d */ /* 0x000fea0003800000 */
.L_x_5733:
[----:B------:R-:W-:Y:S01]  /*29150*/  STG.E desc[UR36][R22.64], RZ ;  /* 0x000000ff16007986 */ /* 0x000fe2000c101924 */
[----:B------:R-:W-:Y:S05]  /*29160*/  EXIT ;  /* 0x000000000000794d */ /* 0x000fea0003800000 */
        .weak           $__internal_12_$__cuda_sm20_div_s64
        .type           $__internal_12_$__cuda_sm20_div_s64,@function
        .size           $__internal_12_$__cuda_sm20_div_s64,($__internal_13_$__cuda_sm20_rem_s64 - $__internal_12_$__cuda_sm20_div_s64)
$__internal_12_$__cuda_sm20_div_s64:
        /* <DEDUP_REMOVED lines=86> */
[----:B------:R-:W-:Y:S05]  /*296d0*/  RET.REL.NODEC R4 `(_ZN2at6native18elementwise_kernelILi128ELi4EZNS0_15gpu_kernel_implIZZZNS0_67_GLOBAL__N__bb565c37_34_ValidateCompressedIndicesKernel_cu_33a4b88b42_validate_compressed_sparse_indices_kernelILNS3_8CDimNameE1ENS3_18CUDAKernelLauncherENS3_14EmptyVecKernelENS3_8DummyVecELm0EEEvRKNS_6TensorESB_lllENKUlvE1_clEvENKUlvE_clEvEUliiiiiE_EEvRNS_18TensorIteratorBaseERKT_EUliE_EEviT1_) ;  /* 0xfffffd6804487950 */ /* 0x000fea0003c3ffff */
        .weak           $__internal_13_$__cuda_sm20_rem_s64
        .type           $__internal_13_$__cuda_sm20_rem_s64,@function
        .size           $__internal_13_$__cuda_sm20_rem_s64,(.L_x_34641 - $__internal_13_$__cuda_sm20_rem_s64)
$__internal_13_$__cuda_sm20_rem_s64:
        /* <DEDUP_REMOVED lines=80> */
[----:B------:R-:W-:Y:S06]  /*29be0*/  RET.REL.NODEC R4 `(_ZN2at6native18elementwise_kernelILi128ELi4EZNS0_15gpu_kernel_implIZZZNS0_67_GLOBAL__N__bb565c37_34_ValidateCompressedIndicesKernel_cu_33a4b88b42_validate_compressed_sparse_indices_kernelILNS3_8CDimNameE1ENS3_18CUDAKernelLauncherENS3_14EmptyVecKernelENS3_8DummyVecELm0EEEvRKNS_6TensorESB_lllENKUlvE1_clEvENKUlvE_clEvEUliiiiiE_EEvRNS_18TensorIteratorBaseERKT_EUliE_EEviT1_) ;  /* 0xfffffd6404047950 */ /* 0x000fec0003c3ffff */
.L_x_5736:
        /* <DEDUP_REMOVED lines=9> */
.L_x_34641:


//--------------------- .text._ZN2at6native27unrolled_elementwise_kernelIZZZNS0_67_GLOBAL__N__bb565c37_34_ValidateCompressedIndicesKernel_cu_33a4b88b42_validate_compressed_sparse_indices_kernelILNS2_8CDimNameE1ENS2_18CUDAKernelLauncherENS2_14EmptyVecKernelENS2_8DummyVecELm0EEEvRKNS_6TensorESA_lllENKUlvE1_clEvENKUlvE_clEvEUliiiiiE_St5arrayIPcLm6EELi4E23TrivialOffsetCalculatorILi5EjESH_ILi1EjENS0_6memory12LoadWithCastILi5EEENSK_13StoreWithCastILi1EEEEEviT_T0_T2_T3_T4_T5_ --------------------------
	.section	.text._ZN2at6native27unrolled_elementwise_kernelIZZZNS0_67_GLOBAL__N__bb565c37_34_ValidateCompressedIndicesKernel_cu_33a4b88b42_validate_compressed_sparse_indices_kernelILNS2_8CDimNameE1ENS2_18CUDAKernelLauncherENS2_14EmptyVecKernelENS2_8DummyVecELm0EEEvRKNS_6TensorESA_lllENKUlvE1_clEvENKUlvE_clEvEUliiiiiE_St5arrayIPcLm6EELi4E23TrivialOffsetCalculatorILi5EjESH_ILi1EjENS0_6memory12LoadWithCastILi5EEENSK_13StoreWithCastILi1EEEEEviT_T0_T2_T3_T4_T5_,"ax",@progbits
	.align	128
        .global         _ZN2at6native27unrolled_elementwise_kernelIZZZNS0_67_GLOBAL__N__bb565c37_34_ValidateCompressedIndicesKernel_cu_33a4b88b42_validate_compressed_sparse_indices_kernelILNS2_8CDimNameE1ENS2_18CUDAKernelLauncherENS2_14EmptyVecKernelENS2_8DummyVecELm0EEEvRKNS_6TensorESA_lllENKUlvE1_clEvENKUlvE_clEvEUliiiiiE_St5arrayIPcLm6EELi4E23TrivialOffsetCalculatorILi5EjESH_ILi1EjENS0_6memory12LoadWithCastILi5EEENSK_13StoreWithCastILi1EEEEEviT_T0_T2_T3_T4_T5_
        .type           _ZN2at6native27unrolled_elementwise_kernelIZZZNS0_67_GLOBAL__N__bb565c37_34_ValidateCompressedIndicesKernel_cu_33a4b88b42_validate_compressed_sparse_indices_kernelILNS2_8CDimNameE1ENS2_18CUDAKernelLauncherENS2_14EmptyVecKernelENS2_8DummyVecELm0EEEvRKNS_6TensorESA_lllENKUlvE1_clEvENKUlvE_clEvEUliiiiiE_St5arrayIPcLm6EELi4E23TrivialOffsetCalculatorILi5EjESH_ILi1EjENS0_6memory12LoadWithCastILi5EEENSK_13StoreWithCastILi1EEEEEviT_T0_T2_T3_T4_T5_,@function
        .size           _ZN2at6native27unrolled_elementwise_kernelIZZZNS0_67_GLOBAL__N__bb565c37_34_ValidateCompressedIndicesKernel_cu_33a4b88b42_validate_compressed_sparse_indices_kernelILNS2_8CDimNameE1ENS2_18CUDAKernelLauncherENS2_14EmptyVecKernelENS2_8DummyVecELm0EEEvRKNS_6TensorESA_lllENKUlvE1_clEvENKUlvE_clEvEUliiiiiE_St5arrayIPcLm6EELi4E23TrivialOffsetCalculatorILi5EjESH_ILi1EjENS0_6memory12LoadWithCastILi5EEENSK_13StoreWithCastILi1EEEEEviT_T0_T2_T3_T4_T5_,(.L_x_34643 - _ZN2at6native27unrolled_elementwise_kernelIZZZNS0_67_GLOBAL__N__bb565c37_34_ValidateCompressedIndicesKernel_cu_33a4b88b42_validate_compressed_sparse_indices_kernelILNS2_8CDimNameE1ENS2_18CUDAKernelLauncherENS2_14EmptyVecKernelENS2_8DummyVecELm0EEEvRKNS_6TensorESA_lllENKUlvE1_clEvENKUlvE_clEvEUliiiiiE_St5arrayIPcLm6EELi4E23TrivialOffsetCalculatorILi5EjESH_ILi1EjENS0_6memory12LoadWithCastILi5EEENSK_13StoreWithCastILi1EEEEEviT_T0_T2_T3_T4_T5_)
        .other          _ZN2at6native27unrolled_elementwise_kernelIZZZNS0_67_GLOBAL__N__bb565c37_34_ValidateCompressedIndicesKernel_cu_33a4b88b42_validate_compressed_sparse_indices_kernelILNS2_8CDimNameE1ENS2_18CUDAKernelLauncherENS2_14EmptyVecKernelENS2_8DummyVecELm0EEEvRKNS_6TensorESA_lllENKUlvE1_clEvENKUlvE_clEvEUliiiiiE_St5arrayIPcLm6EELi4E23TrivialOffsetCalculatorILi5EjESH_ILi1EjENS0_6memory12LoadWithCastILi5EEENSK_13StoreWithCastILi1EEEEEviT_T0_T2_T3_T4_T5_,@"STO_CUDA_ENTRY STV_DEFAULT"
_ZN2at6native27unrolled_elementwise_kernelIZZZNS0_67_GLOBAL__N__bb565c37_34_ValidateCompressedIndicesKernel_cu_33a4b88b42_validate_compressed_sparse_indices_kernelILNS2_8CDimNameE1ENS2_18CUDAKernelLauncherENS2_14EmptyVecKernelENS2_8DummyVecELm0EEEvRKNS_6TensorESA_lllENKUlvE1_clEvENKUlvE_clEvEUliiiiiE_St5arrayIPcLm6EELi4E23TrivialOffsetCalculatorILi5EjESH_ILi1EjENS0_6memory12LoadWithCastILi5EEENSK_13StoreWithCastILi1EEEEEviT_T0_T2_T3_T4_T5_:
.text._ZN2at6native27unrolled_elementwise_kernelIZZZNS0_67_GLOBAL__N__bb565c37_34_ValidateCompressedIndicesKernel_cu_33a4b88b42_validate_compressed_sparse_indices_kernelILNS2_8CDimNameE1ENS2_18CUDAKernelLauncherENS2_14EmptyVecKernelENS2_8DummyVecELm0EEEvRKNS_6TensorESA_lllENKUlvE1_clEvENKUlvE_clEvEUliiiiiE_St5arrayIPcLm6EELi4E23TrivialOffsetCalculatorILi5EjESH_ILi1EjENS0_6memory12LoadWithCastILi5EEENSK_13StoreWithCastILi1EEEEEviT_T0_T2_T3_T4_T5_:
        /* <DEDUP_REMOVED lines=8> */
[----:B------:R-:W-:Y:S01]  /*0080*/  IMAD.MOV.U32 R2, RZ, RZ, RZ ;  /* 0x000000ffff027224 */ /* 0x000fe200078e00ff */
[----:B------:R-:W-:Y:S01]  /*0090*/  CS2R R18, SRZ ;  /* 0x0000000000127805 */ /* 0x000fe2000001ff00 */
[----:B------:R-:W-:Y:S01]  /*00a0*/  IMAD.MOV.U32 R16, RZ, RZ, RZ ;  /* 0x000000ffff107224 */ /* 0x000fe200078e00ff */
[----:B------:R-:W0:Y:S01]  /*00b0*/  LDCU.U8 UR39, c[0x0][0x400] ;  /* 0x00008000ff2777ac */ /* 0x000e220008000000 */
[----:B--2---:R-:W-:-:S02]  /*00c0*/  UPRMT UR40, UR38, 0x7773, URZ ;  /* 0x0000777326287896 */ /* 0x004fc400080000ff */
[----:B------:R-:W-:Y:S02]  /*00d0*/  UPRMT UR41, UR38, 0x7772, URZ ;  /* 0x0000777226297896 */ /* 0x000fe400080000ff */
[----:B------:R-:W-:Y:S02]  /*00e0*/  UPRMT UR42, UR38, 0x7771, URZ ;  /* 0x00007771262a7896 */ /* 0x000fe400080000ff */
[----:B------:R-:W-:Y:S01]  /*00f0*/  UPRMT UR43, UR38, 0x7770, URZ ;  /* 0x00007770262b7896 */ /* 0x000fe200080000ff */
[----:B-1----:R-:W-:Y:S02]  /*0100*/  IMAD R54, R55, -0x200, R54 ;  /* 0xfffffe0037367824 */ /* 0x002fe400078e0236 */
[----:B---3--:R-:W-:-:S03]  /*0110*/  IMAD.MOV.U32 R45, RZ, RZ, R25 ;  /* 0x000000ffff2d7224 */ /* 0x008fc600078e0019 */
[----:B------:R-:W-:-:S13]  /*0120*/  ISETP.GE.AND P0, PT, R25, R54, PT ;  /* 0x000000361900720c */ /* 0x000fda0003f06270 */
[----:B0---4-:R-:W-:Y:S05]  /*0130*/  @P0 BRA `(.L_x_5738) ;  /* 0x0000004400800947 */ /* 0x011fea0003800000 */
[----:B------:R-:W0:Y:S01]  /*0140*/  LDCU UR4, c[0x0][0x404] ;  /* 0x00008080ff0477ac */ /* 0x000e220008000800 */
[----:B------:R-:W1:Y:S01]  /*0150*/  LDC.64 R2, c[0x0][0x3d0] ;  /* 0x0000f400ff027b82 */ /* 0x000e620000000a00 */
[----:B------:R-:W-:-:S05]  /*0160*/  LEA R17, R55, R45, 0x9 ;  /* 0x0000002d37117211 */ /* 0x000fca00078e48ff */
        /* <DEDUP_REMOVED lines=16> */
.L_x_5742:
[----:B------:R3:W5:Y:S01]  /*0270*/  LDG.E.U8 R23, desc[UR36][R2.64] ;  /* 0x0000002402177981 */ /* 0x000762000c1e1100 */
[----:B------:R-:W-:Y:S05]  /*0280*/  BRA `(.L_x_5744) ;  /* 0x0000000c002c7947 */ /* 0x000fea0003800000 */
.L_x_5741:
        /* <DEDUP_REMOVED lines=8> */
.L_x_5746:
[----:B------:R1:W5:Y:S01]  /*0310*/  LDG.E R23, desc[UR36][R2.64] ;  /* 0x0000002402177981 */ /* 0x000362000c1e1900 */
[----:B------:R-:W-:Y:S05]  /*0320*/  BRA `(.L_x_5744) ;  /* 0x0000000c00047947 */ /* 0x000fea0003800000 */
.L_x_5745:
[----:B------:R2:W5:Y:S01]  /*0330*/  LDG.E.S16 R23, desc[UR36][R2.64] ;  /* 0x0000002402177981 */ /* 0x000562000c1e1700 */
[----:B------:R-:W-:Y:S05]  /*0340*/  BRA `(.L_x_5744) ;  /* 0x0000000800fc7947 */ /* 0x000fea0003800000 */
.L_x_5740:
        /* <DEDUP_REMOVED lines=9> */
.L_x_5748:
[----:B------:R-:W2:Y:S02]  /*03e0*/  LDG.E.U16 R2, desc[UR36][R2.64] ;  /* 0x0000002402027981 */ /* 0x000ea4000c1e1500 */
[----:B--2---:R-:W-:-:S06]  /*03f0*/  HADD2.F32 R23, -RZ, R2.H0_H0 ;  /* 0x20000002ff177230 */ /* 0x004fcc0000004100 */
[----:B------:R-:W0:Y:S01]  /*0400*/  F2I.FTZ.TRUNC.NTZ R23, R23 ;  /* 0x0000001700177305 */ /* 0x000e22000021f100 */
[----:B------:R-:W-:Y:S05]  /*0410*/  BRA `(.L_x_5744) ;  /* 0x0000000800c87947 */ /* 0x000fea0003800000 */
.L_x_5747:
        /* <DEDUP_REMOVED lines=9> */
.L_x_5750:
[----:B------:R-:W2:Y:S02]  /*04b0*/  LDG.E.U16 R2, desc[UR36][R2.64] ;  /* 0x0000002402027981 */ /* 0x000ea4000c1e1500 */
[----:B--2---:R-:W-:-:S06]  /*04c0*/  HADD2.F32 R23, -RZ, R2.H0_H0 ;  /* 0x20000002ff177230 */ /* 0x004fcc0000004100 */
[----:B------:R-:W0:Y:S01]  /*04d0*/  F2I.FTZ.TRUNC.NTZ R23, R23 ;  /* 0x0000001700177305 */ /* 0x000e22000021f100 */
[----:B------:R-:W-:Y:S05]  /*04e0*/  BRA `(.L_x_5744) ;  /* 0x0000000800947947 */ /* 0x000fea0003800000 */
.L_x_5749:
[----:B------:R-:W2:Y:S02]  /*04f0*/  LDG.E.64 R2, desc[UR36][R2.64] ;  /* 0x0000002402027981 */ /* 0x000ea4000c1e1b00 */
[----:B--2---:R0:W1:Y:S02]  /*0500*/  F2I.F64.TRUNC R23, R2 ;  /* 0x0000000200177311 */ /* 0x004064000030d100 */
[----:B01----:R-:W-:Y:S05]  /*0510*/  BRA `(.L_x_5744) ;  /* 0x0000000800887947 */ /* 0x003fea0003800000 */
.L_x_5739:
        /* <DEDUP_REMOVED lines=12> */
.L_x_5753:
[----:B------:R-:W2:Y:S02]  /*05e0*/  LDG.E.64 R2, desc[UR36][R2.64] ;  /* 0x0000002402027981 */ /* 0x000ea4000c1e1b00 */
[----:B--2---:R0:W1:Y:S02]  /*05f0*/  F2I.F64.TRUNC R23, R2 ;  /* 0x0000000200177311 */ /* 0x004064000030d100 */
[----:B01----:R-:W-:Y:S05]  /*0600*/  BRA `(.L_x_5744) ;  /* 0x00000008004c7947 */ /* 0x003fea0003800000 */
.L_x_5752:
        /* <DEDUP_REMOVED lines=26> */
.L_x_5755:
        /* <DEDUP_REMOVED lines=11> */
[----:B------:R0:W1:Y:S01]  /*0860*/  F2I.FTZ.TRUNC.NTZ R23, R0 ;  /* 0x0000000000177305 */ /* 0x000062000021f100 */
[----:B------:R-:W-:Y:S05]  /*0870*/  BRA `(.L_x_5744) ;  /* 0x0000000400b07947 */ /* 0x000fea0003800000 */
.L_x_5754:
[----:B------:R-:W2:Y:S02]  /*0880*/  LDG.E.U16 R23, desc[UR36][R2.64] ;  /* 0x0000002402177981 */ /* 0x000ea4000c1e1500 */
[----:B--2---:R-:W-:-:S06]  /*0890*/  IMAD.U32 R23, R23, 0x10000, RZ ;  /* 0x0001000017177824 */ /* 0x004fcc00078e00ff */
[----:B------:R-:W0:Y:S01]  /*08a0*/  F2I.FTZ.TRUNC.NTZ R23, R23 ;  /* 0x0000001700177305 */ /* 0x000e22000021f100 */
[----:B------:R-:W-:Y:S05]  /*08b0*/  BRA `(.L_x_5744) ;  /* 0x0000000400a07947 */ /* 0x000fea0003800000 */
.L_x_5751:
        /* <DEDUP_REMOVED lines=10> */
.L_x_5758:
        /* <DEDUP_REMOVED lines=21> */
.L_x_5762:
[----:B------:R-:W-:Y:S05]  /*0ab0*/  BSYNC.RECONVERGENT B1 ;  /* 0x0000000000017941 */ /* 0x000fea0003800200 */
.L_x_5761:
[----:B------:R-:W-:Y:S02]  /*0ac0*/  SHF.L.U32 R0, R0, 0x14, RZ ;  /* 0x0000001400007819 */ /* 0x000fe400000006ff */
[----:B------:R-:W-:-:S04]  /*0ad0*/  LEA R2, R2, 0x3b800000, 0x17 ;  /* 0x3b80000002027811 */ /* 0x000fc800078eb8ff */
[----:B------:R-:W-:-:S07]  /*0ae0*/  LOP3.LUT R23, R2, R0, R23, 0xfe, !PT ;  /* 0x0000000002177212 */ /* 0x000fce00078efe17 */
.L_x_5760:
[----:B------:R-:W-:Y:S05]  /*0af0*/  BSYNC.RECONVERGENT B0 ;  /* 0x0000000000007941 */ /* 0x000fea0003800200 */
.L_x_5759:
[----:B------:R-:W0:Y:S01]  /*0b00*/  F2I.FTZ.TRUNC.NTZ R23, R23 ;  /* 0x0000001700177305 */ /* 0x000e22000021f100 */
[----:B------:R-:W-:Y:S05]  /*0b10*/  BRA `(.L_x_5744) ;  /* 0x0000000400087947 */ /* 0x000fea0003800000 */
.L_x_5757:
        /* <DEDUP_REMOVED lines=21> */
.L_x_5766:
[----:B------:R-:W-:Y:S05]  /*0c70*/  BSYNC.RECONVERGENT B1 ;  /* 0x0000000000017941 */ /* 0x000fea0003800200 */
.L_x_5765:
[----:B------:R-:W-:Y:S01]  /*0c80*/  IMAD.SHL.U32 R0, R0, 0x200000, RZ ;  /* 0x0020000000007824 */ /* 0x000fe200078e00ff */
[----:B------:R-:W-:-:S04]  /*0c90*/  LEA R2, R2, 0x37800000, 0x17 ;  /* 0x3780000002027811 */ /* 0x000fc800078eb8ff */
[----:B------:R-:W-:-:S07]  /*0ca0*/  LOP3.LUT R23, R2, R0, R23, 0xfe, !PT ;  /* 0x0000000002177212 */ /* 0x000fce00078efe17 */
.L_x_5764:
[----:B------:R-:W-:Y:S05]  /*0cb0*/  BSYNC.RECONVERGENT B0 ;  /* 0x0000000000007941 */ /* 0x000fea0003800200 */
.L_x_5763:
[----:B------:R-:W0:Y:S01]  /*0cc0*/  F2I.FTZ.TRUNC.NTZ R23, R23 ;  /* 0x0000001700177305 */ /* 0x000e22000021f100 */
[----:B------:R-:W-:Y:S05]  /*0cd0*/  BRA `(.L_x_5744) ;  /* 0x0000000000987947 */ /* 0x000fea0003800000 */
.L_x_5756:
[----:B------:R-:W-:-:S09]  /*0ce0*/  UISETP.NE.AND UP0, UPT, UR4, 0x1c, UPT ;  /* 0x0000001c0400788c */ /* 0x000fd2000bf05270 */
[----:B------:R-:W-:Y:S05]  /*0cf0*/  BRA.U !UP0, `(.L_x_5767) ;  /* 0x00000001088c7547 */ /* 0x000fea000b800000 */
[----:B------:R-:W-:-:S09]  /*0d00*/  UISETP.NE.AND UP0, UPT, UR4, 0x1d, UPT ;  /* 0x0000001d0400788c */ /* 0x000fd2000bf05270 */
[----:B------:R-:W-:Y:S05]  /*0d10*/  BRA.U !UP0, `(.L_x_5768) ;  /* 0x00000001087c7547 */ /* 0x000fea000b800000 */
[----:B------:R-:W-:-:S09]  /*0d20*/  UISETP.NE.AND UP0, UPT, UR4, 0x2c, UPT ;  /* 0x0000002c0400788c */ /* 0x000fd2000bf05270 */
[----:B------:R-:W-:Y:S05]  /*0d30*/  BRA.U !UP0, `(.L_x_5769) ;  /* 0x0000000108487547 */ /* 0x000fea000b800000 */
.L_x_5743:
        /* <DEDUP_REMOVED lines=16> */
.L_x_5770:
[----:B------:R-:W-:Y:S01]  /*0e40*/  IMAD.MOV.U32 R23, RZ, RZ, RZ ;  /* 0x000000ffff177224 */ /* 0x000fe200078e00ff */
[----:B------:R-:W-:Y:S06]  /*0e50*/  BRA `(.L_x_5744) ;  /* 0x0000000000387947 */ /* 0x000fec0003800000 */
.L_x_5769:
        /* <DEDUP_REMOVED lines=8> */
.L_x_5772:
[----:B------:R-:W-:Y:S05]  /*0ee0*/  BSYNC.RECONVERGENT B0 ;  /* 0x0000000000007941 */ /* 0x000fea0003800200 */
.L_x_5771:
[----:B------:R-:W0:Y:S01]  /*0ef0*/  F2I.FTZ.TRUNC.NTZ R23, R23 ;  /* 0x0000001700177305 */ /* 0x000e22000021f100 */
[----:B------:R-:W-:Y:S05]  /*0f00*/  BRA `(.L_x_5744) ;  /* 0x00000000000c7947 */ /* 0x000fea0003800000 */
.L_x_5768:
[----:B------:R0:W5:Y:S01]  /*0f10*/  LDG.E R23, desc[UR36][R2.64] ;  /* 0x0000002402177981 */ /* 0x000162000c1e1900 */
[----:B------:R-:W-:Y:S05]  /*0f20*/  BRA `(.L_x_5744) ;  /* 0x0000000000047947 */ /* 0x000fea0003800000 */
.L_x_5767:
[----:B------:R0:W5:Y:S02]  /*0f30*/  LDG.E R23, desc[UR36][R2.64] ;  /* 0x0000002402177981 */ /* 0x000164000c1e1900 */
.L_x_5744:
        /* <DEDUP_REMOVED lines=18> */
.L_x_5776:
[----:B------:R1:W5:Y:S01]  /*1060*/  LDG.E.U8 R22, desc[UR36][R2.64] ;  /* 0x0000002402167981 */ /* 0x000362000c1e1100 */
[----:B------:R-:W-:Y:S05]  /*1070*/  BRA `(.L_x_5778) ;  /* 0x0000000c002c7947 */ /* 0x000fea0003800000 */
.L_x_5775:
        /* <DEDUP_REMOVED lines=8> */
.L_x_5780:
[----:B------:R3:W5:Y:S01]  /*1100*/  LDG.E R22, desc[UR36][R2.64] ;  /* 0x0000002402167981 */ /* 0x000762000c1e1900 */
[----:B------:R-:W-:Y:S05]  /*1110*/  BRA `(.L_x_5778) ;  /* 0x0000000c00047947 */ /* 0x000fea0003800000 */
.L_x_5779:
[----:B------:R2:W5:Y:S01]  /*1120*/  LDG.E.S16 R22, desc[UR36][R2.64] ;  /* 0x0000002402167981 */ /* 0x000562000c1e1700 */
[----:B------:R-:W-:Y:S05]  /*1130*/  BRA `(.L_x_5778) ;  /* 0x0000000800fc7947 */ /* 0x000fea0003800000 */
.L_x_5774:
        /* <DEDUP_REMOVED lines=9> */
.L_x_5782:
[----:B------:R-:W2:Y:S02]  /*11d0*/  LDG.E.U16 R2, desc[UR36][R2.64] ;  /* 0x0000002402027981 */ /* 0x000ea4000c1e1500 */
[----:B--2---:R-:W-:-:S06]  /*11e0*/  HADD2.F32 R22, -RZ, R2.H0_H0 ;  /* 0x20000002ff167230 */ /* 0x004fcc0000004100 */
[----:B------:R-:W0:Y:S01]  /*11f0*/  F2I.FTZ.TRUNC.NTZ R22, R22 ;  /* 0x0000001600167305 */ /* 0x000e22000021f100 */
[----:B------:R-:W-:Y:S05]  /*1200*/  BRA `(.L_x_5778) ;  /* 0x0000000800c87947 */ /* 0x000fea0003800000 */
.L_x_5781:
        /* <DEDUP_REMOVED lines=9> */
.L_x_5784:
[----:B------:R-:W2:Y:S02]  /*12a0*/  LDG.E.U16 R2, desc[UR36][R2.64] ;  /* 0x0000002402027981 */ /* 0x000ea4000c1e1500 */
[----:B--2---:R-:W-:-:S06]  /*12b0*/  HADD2.F32 R22, -RZ, R2.H0_H0 ;  /* 0x20000002ff167230 */ /* 0x004fcc0000004100 */
[----:B------:R-:W0:Y:S01]  /*12c0*/  F2I.FTZ.TRUNC.NTZ R22, R22 ;  /* 0x0000001600167305 */ /* 0x000e22000021f100 */
[----:B------:R-:W-:Y:S05]  /*12d0*/  BRA `(.L_x_5778) ;  /* 0x0000000800947947 */ /* 0x000fea0003800000 */
.L_x_5783:
[----:B------:R-:W2:Y:S02]  /*12e0*/  LDG.E.64 R2, desc[UR36][R2.64] ;  /* 0x0000002402027981 */ /* 0x000ea4000c1e1b00 */
[----:B--2---:R0:W1:Y:S02]  /*12f0*/  F2I.F64.TRUNC R22, R2 ;  /* 0x0000000200167311 */ /* 0x004064000030d100 */
[----:B01----:R-:W-:Y:S05]  /*1300*/  BRA `(.L_x_5778) ;  /* 0x0000000800887947 */ /* 0x003fea0003800000 */
.L_x_5773:
        /* <DEDUP_REMOVED lines=12> */
.L_x_5787:
[----:B------:R-:W2:Y:S02]  /*13d0*/  LDG.E.64 R2, desc[UR36][R2.64] ;  /* 0x0000002402027981 */ /* 0x000ea4000c1e1b00 */
[----:B--2---:R0:W1:Y:S02]  /*13e0*/  F2I.F64.TRUNC R22, R2 ;  /* 0x0000000200167311 */ /* 0x004064000030d100 */
[----:B01----:R-:W-:Y:S05]  /*13f0*/  BRA `(.L_x_5778) ;  /* 0x00000008004c7947 */ /* 0x003fea0003800000 */
.L_x_5786:
        /* <DEDUP_REMOVED lines=26> */
.L_x_5789:
        /* <DEDUP_REMOVED lines=13> */
.L_x_5788:
[----:B------:R-:W2:Y:S02]  /*1670*/  LDG.E.U16 R22, desc[UR36][R2.64] ;  /* 0x0000002402167981 */ /* 0x000ea4000c1e1500 */
[----:B--2---:R-:W-:-:S06]  /*1680*/  IMAD.U32 R22, R22, 0x10000, RZ ;  /* 0x0001000016167824 */ /* 0x004fcc00078e00ff */
[----:B------:R-:W0:Y:S01]  /*1690*/  F2I.FTZ.TRUNC.NTZ R22, R22 ;  /* 0x0000001600167305 */ /* 0x000e22000021f100 */
[----:B------:R-:W-:Y:S05]  /*16a0*/  BRA `(.L_x_5778) ;  /* 0x0000000400a07947 */ /* 0x000fea0003800000 */
.L_x_5785:
        /* <DEDUP_REMOVED lines=10> */
.L_x_5792:
        /* <DEDUP_REMOVED lines=21> */
.L_x_5796:
[----:B------:R-:W-:Y:S05]  /*18a0*/  BSYNC.RECONVERGENT B1 ;  /* 0x0000000000017941 */ /* 0x000fea0003800200 */
.L_x_5795:
[----:B------:R-:W-:Y:S01]  /*18b0*/  IMAD.SHL.U32 R0, R0, 0x100000, RZ ;  /* 0x0010000000007824 */ /* 0x000fe200078e00ff */
[----:B------:R-:W-:-:S04]  /*18c0*/  LEA R2, R2, 0x3b800000, 0x17 ;  /* 0x3b80000002027811 */ /* 0x000fc800078eb8ff */
[----:B------:R-:W-:-:S07]  /*18d0*/  LOP3.LUT R22, R2, R0, R7, 0xfe, !PT ;  /* 0x0000000002167212 */ /* 0x000fce00078efe07 */
.L_x_5794:
[----:B------:R-:W-:Y:S05]  /*18e0*/  BSYNC.RECONVERGENT B0 ;  /* 0x0000000000007941 */ /* 0x000fea0003800200 */
.L_x_5793:
[----:B------:R-:W0:Y:S01]  /*18f0*/  F2I.FTZ.TRUNC.NTZ R22, R22 ;  /* 0x0000001600167305 */ /* 0x000e22000021f100 */
[----:B------:R-:W-:Y:S05]  /*1900*/  BRA `(.L_x_5778) ;  /* 0x0000000400087947 */ /* 0x000fea0003800000 */
.L_x_5791:
        /* <DEDUP_REMOVED lines=21> */
.L_x_5800:
[----:B------:R-:W-:Y:S05]  /*1a60*/  BSYNC.RECONVERGENT B1 ;  /* 0x0000000000017941 */ /* 0x000fea0003800200 */
.L_x_5799:
[----:B------:R-:W-:Y:S01]  /*1a70*/  IMAD.SHL.U32 R0, R0, 0x200000, RZ ;  /* 0x0020000000007824 */ /* 0x000fe200078e00ff */
[----:B------:R-:W-:-:S04]  /*1a80*/  LEA R2, R2, 0x37800000, 0x17 ;  /* 0x3780000002027811 */ /* 0x000fc800078eb8ff */
[----:B------:R-:W-:-:S07]  /*1a90*/  LOP3.LUT R22, R2, R0, R7, 0xfe, !PT ;  /* 0x0000000002167212 */ /* 0x000fce00078efe07 */
.L_x_5798:
[----:B------:R-:W-:Y:S05]  /*1aa0*/  BSYNC.RECONVERGENT B0 ;  /* 0x0000000000007941 */ /* 0x000fea0003800200 */
.L_x_5797:
[----:B------:R-:W0:Y:S01]  /*1ab0*/  F2I.FTZ.TRUNC.NTZ R22, R22 ;  /* 0x0000001600167305 */ /* 0x000e22000021f100 */
[----:B------:R-:W-:Y:S05]  /*1ac0*/  BRA `(.L_x_5778) ;  /* 0x0000000000987947 */ /* 0x000fea0003800000 */
.L_x_5790:
[----:B------:R-:W-:-:S09]  /*1ad0*/  UISETP.NE.AND UP0, UPT, UR4, 0x1c, UPT ;  /* 0x0000001c0400788c */ /* 0x000fd2000bf05270 */
[----:B------:R-:W-:Y:S05]  /*1ae0*/  BRA.U !UP0, `(.L_x_5801) ;  /* 0x00000001088c7547 */ /* 0x000fea000b800000 */
[----:B------:R-:W-:-:S09]  /*1af0*/  UISETP.NE.AND UP0, UPT, UR4, 0x1d, UPT ;  /* 0x0000001d0400788c */ /* 0x000fd2000bf05270 */
[----:B------:R-:W-:Y:S05]  /*1b00*/  BRA.U !UP0, `(.L_x_5802) ;  /* 0x00000001087c7547 */ /* 0x000fea000b800000 */
[----:B------:R-:W-:-:S09]  /*1b10*/  UISETP.NE.AND UP0, UPT, UR4, 0x2c, UPT ;  /* 0x0000002c0400788c */ /* 0x000fd2000bf05270 */
[----:B------:R-:W-:Y:S05]  /*1b20*/  BRA.U !UP0, `(.L_x_5803) ;  /* 0x0000000108487547 */ /* 0x000fea000b800000 */
.L_x_5777:
        /* <DEDUP_REMOVED lines=16> */
.L_x_5804:
[----:B------:R-:W-:Y:S01]  /*1c30*/  IMAD.MOV.U32 R22, RZ, RZ, RZ ;  /* 0x000000ffff167224 */ /* 0x000fe200078e00ff */
[----:B------:R-:W-:Y:S06]  /*1c40*/  BRA `(.L_x_5778) ;  /* 0x0000000000387947 */ /* 0x000fec0003800000 */
.L_x_5803:
        /* <DEDUP_REMOVED lines=8> */
.L_x_5806:
[----:B------:R-:W-:Y:S05]  /*1cd0*/  BSYNC.RECONVERGENT B0 ;  /* 0x0000000000007941 */ /* 0x000fea0003800200 */
.L_x_5805:
[----:B------:R-:W0:Y:S01]  /*1ce0*/  F2I.FTZ.TRUNC.NTZ R22, R22 ;  /* 0x0000001600167305 */ /* 0x000e22000021f100 */
[----:B------:R-:W-:Y:S05]  /*1cf0*/  BRA `(.L_x_5778) ;  /* 0x00000000000c7947 */ /* 0x000fea0003800000 */
.L_x_5802:
[----:B------:R0:W5:Y:S01]  /*1d00*/  LDG.E R22, desc[UR36][R2.64] ;  /* 0x0000002402167981 */ /* 0x000162000c1e1900 */
[----:B------:R-:W-:Y:S05]  /*1d10*/  BRA `(.L_x_5778) ;  /* 0x0000000000047947 */ /* 0x000fea0003800000 */
.L_x_5801:
[----:B------:R0:W5:Y:S02]  /*1d20*/  LDG.E R22, desc[UR36][R2.64] ;  /* 0x0000002402167981 */ /* 0x000164000c1e1900 */
.L_x_5778:
[----:B0-----:R-:W0:Y:S01]  /*1d30*/  LDC.64 R4, c[0x0][0x3e0] ;  /* 0x0000f800ff047b82 */ /* 0x001e220000000a00 */
[----:B------:R-:W1:Y:S01]  /*1d40*/  LDCU UR5, c[0x0][0x40c] ;  /* 0x00008180ff0577ac */ /* 0x000e620008000800 */
[----:B------:R-:W-:-:S04]  /*1d50*/  UPRMT UR4, UR38, 0x7772, URZ ;  /* 0x0000777226047896 */ /* 0x000fc800080000ff */
[----:B------:R-:W-:Y:S01]  /*1d60*/  UISETP.GT.AND UP0, UPT, UR4, 0x9, UPT ;  /* 0x000000090400788c */ /* 0x000fe2000bf04270 */
[----:B-1234-:R-:W-:-:S05]  /*1d70*/  IMAD R3, R17, UR5, RZ ;  /* 0x0000000511037c24 */ /* 0x01efca000f8e02ff */
        /* <DEDUP_REMOVED lines=13> */
.L_x_5810:
[----:B------:R4:W5:Y:S01]  /*1e50*/  LDG.E.U8 R2, desc[UR36][R4.64] ;  /* 0x0000002404027981 */ /* 0x000962000c1e1100 */
[----:B------:R-:W-:Y:S05]  /*1e60*/  BRA `(.L_x_5812) ;  /* 0x0000000c002c7947 */ /* 0x000fea0003800000 */
.L_x_5809:
        /* <DEDUP_REMOVED lines=8> */
.L_x_5814:
[----:B------:R0:W5:Y:S01]  /*1ef0*/  LDG.E R2, desc[UR36][R4.64] ;  /* 0x0000002404027981 */ /* 0x000162000c1e1900 */
[----:B------:R-:W-:Y:S05]  /*1f00*/  BRA `(.L_x_5812) ;  /* 0x0000000c00047947 */ /* 0x000fea0003800000 */
.L_x_5813:
[----:B------:R0:W5:Y:S01]  /*1f10*/  LDG.E.S16 R2, desc[UR36][R4.64] ;  /* 0x0000002404027981 */ /* 0x000162000c1e1700 */
[----:B------:R-:W-:Y:S05]  /*1f20*/  BRA `(.L_x_5812) ;  /* 0x0000000800fc7947 */ /* 0x000fea0003800000 */
.L_x_5808:
[----:B------:R-:W-:-:S09]  /*1f30*/  UISETP.GT.AND UP0, UPT, UR4, 0x6, UPT ;  /* 0x000000060400788c */ /* 0x000fd2000bf04270 */
[----:B------:R-:W-:Y:S05]  /*1f40*/  BRA.U UP0, `(.L_x_5815) ;  /* 0x00000001002c7547 */ /* 0x000fea000b800000 */
[----:B------:R-:W-:-:S09]  /*1f50*/  UISETP.NE.AND UP0, UPT, UR4, 0x5, UPT ;  /* 0x000000050400788c */ /* 0x000fd2000bf05270 */
[----:B------:R-:W-:Y:S05]  /*1f60*/  BRA.U !UP0, `(.L_x_5816) ;  /* 0x0000000108147547 */ /* 0x000fea000b800000 */
[----:B------:R-:W-:-:S09]  /*1f70*/  UISETP.NE.AND UP0, UPT, UR4, 0x6, UPT ;  /* 0x000000060400788c */ /* 0x000fd2000bf05270 */
[----:B------:R-:W-:Y:S05]  /*1f80*/  BRA.U UP0, `(.L_x_5811) ;  /* 0x0000000900647547 */ /* 0x000fea000b800000 */
[----:B------:R-:W2:Y:S02]  /*1f90*/  LDG.E R2, desc[UR36][R4.64] ;  /* 0x0000002404027981 */ /* 0x000ea4000c1e1900 */
[----:B--2---:R-:W1:Y:S01]  /*1fa0*/  F2I.FTZ.TRUNC.NTZ R2, R2 ;  /* 0x0000000200027305 */ /* 0x004e62000021f100 */
[----:B------:R-:W-:Y:S05]  /*1fb0*/  BRA `(.L_x_5812) ;  /* 0x0000000800d87947 */ /* 0x000fea0003800000 */
.L_x_5816:
[----:B------:R-:W2:Y:S02]  /*1fc0*/  LDG.E.U16 R4, desc[UR36][R4.64] ;  /* 0x0000002404047981 */ /* 0x000ea4000c1e1500 */
[----:B--2---:R-:W-:-:S06]  /*1fd0*/  HADD2.F32 R2, -RZ, R4.H0_H0 ;  /* 0x20000004ff027230 */ /* 0x004fcc0000004100 */
[----:B------:R-:W0:Y:S01]  /*1fe0*/  F2I.FTZ.TRUNC.NTZ R2, R2 ;  /* 0x0000000200027305 */ /* 0x000e22000021f100 */
[----:B------:R-:W-:Y:S05]  /*1ff0*/  BRA `(.L_x_5812) ;  /* 0x0000000800c87947 */ /* 0x000fea0003800000 */
.L_x_5815:
[----:B------:R-:W-:-:S09]  /*2000*/  UISETP.NE.AND UP0, UPT, UR4, 0x7, UPT ;  /* 0x000000070400788c */ /* 0x000fd2000bf05270 */
[----:B------:R-:W-:Y:S05]  /*2010*/  BRA.U !UP0, `(.L_x_5817) ;  /* 0x00000001082c7547 */ /* 0x000fea000b800000 */
[----:B------:R-:W-:-:S09]  /*2020*/  UISETP.NE.AND UP0, UPT, UR4, 0x8, UPT ;  /* 0x000000080400788c */ /* 0x000fd2000bf05270 */
[----:B------:R-:W-:Y:S05]  /*2030*/  BRA.U !UP0, `(.L_x_5818) ;  /* 0x0000000108147547 */ /* 0x000fea000b800000 */
[----:B------:R-:W-:-:S09]  /*2040*/  UISETP.NE.AND UP0, UPT, UR4, 0x9, UPT ;  /* 0x000000090400788c */ /* 0x000fd2000bf05270 */
[----:B------:R-:W-:Y:S05]  /*2050*/  BRA.U UP0, `(.L_x_5811) ;  /* 0x0000000900307547 */ /* 0x000fea000b800000 */
[----:B------:R-:W2:Y:S02]  /*2060*/  LDG.E R2, desc[UR36][R4.64] ;  /* 0x0000002404027981 */ /* 0x000ea4000c1e1900 */
[----:B--2---:R-:W3:Y:S01]  /*2070*/  F2I.FTZ.TRUNC.NTZ R2, R2 ;  /* 0x0000000200027305 */ /* 0x004ee2000021f100 */
[----:B------:R-:W-:Y:S05]  /*2080*/  BRA `(.L_x_5812) ;  /* 0x0000000800a47947 */ /* 0x000fea0003800000 */
.L_x_5818:
[----:B------:R-:W2:Y:S02]  /*2090*/  LDG.E.U16 R4, desc[UR36][R4.64] ;  /* 0x0000002404047981 */ /* 0x000ea4000c1e1500 */
[----:B--2---:R-:W-:-:S06]  /*20a0*/  HADD2.F32 R2, -RZ, R4.H0_H0 ;  /* 0x20000004ff027230 */ /* 0x004fcc0000004100 */
[----:B------:R-:W2:Y:S01]  /*20b0*/  F2I.FTZ.TRUNC.NTZ R2, R2 ;  /* 0x0000000200027305 */ /* 0x000ea2000021f100 */
[----:B------:R-:W-:Y:S05]  /*20c0*/  BRA `(.L_x_5812) ;  /* 0x0000000800947947 */ /* 0x000fea0003800000 */
.L_x_5817:
[----:B------:R-:W2:Y:S02]  /*20d0*/  LDG.E.64 R2, desc[UR36][R4.64] ;  /* 0x0000002404027981 */ /* 0x000ea4000c1e1b00 */
[----:B--2---:R4:W0:Y:S02]  /*20e0*/  F2I.F64.TRUNC R2, R2 ;  /* 0x0000000200027311 */ /* 0x004824000030d100 */
[----:B0---4-:R-:W-:Y:S05]  /*20f0*/  BRA `(.L_x_5812) ;  /* 0x0000000800887947 */ /* 0x011fea0003800000 */
.L_x_5807:
        /* <DEDUP_REMOVED lines=12> */
.L_x_5821:
[----:B------:R-:W2:Y:S02]  /*21c0*/  LDG.E.64 R2, desc[UR36][R4.64] ;  /* 0x0000002404027981 */ /* 0x000ea4000c1e1b00 */
[----:B--2---:R0:W1:Y:S02]  /*21d0*/  F2I.F64.TRUNC R2, R2 ;  /* 0x0000000200027311 */ /* 0x004064000030d100 */
[----:B01----:R-:W-:Y:S05]  /*21e0*/  BRA `(.L_x_5812) ;  /* 0x00000008004c7947 */ /* 0x003fea0003800000 */
.L_x_5820:
        /* <DEDUP_REMOVED lines=26> */
.L_x_5823:
        /* <DEDUP_REMOVED lines=13> */
.L_x_5822:
[----:B------:R-:W2:Y:S02]  /*2460*/  LDG.E.U16 R2, desc[UR36][R4.64] ;  /* 0x0000002404027981 */ /* 0x000ea4000c1e1500 */
[----:B--2---:R-:W-:-:S06]  /*2470*/  IMAD.U32 R2, R2, 0x10000, RZ ;  /* 0x0001000002027824 */ /* 0x004fcc00078e00ff */
[----:B------:R-:W0:Y:S01]  /*2480*/  F2I.FTZ.TRUNC.NTZ R2, R2 ;  /* 0x0000000200027305 */ /* 0x000e22000021f100 */
[----:B------:R-:W-:Y:S05]  /*2490*/  BRA `(.L_x_5812) ;  /* 0x0000000400a07947 */ /* 0x000fea0003800000 */
.L_x_5819:
        /* <DEDUP_REMOVED lines=10> */
.L_x_5826:
        /* <DEDUP_REMOVED lines=21> */
.L_x_5830:
[----:B------:R-:W-:Y:S05]  /*2690*/  BSYNC.RECONVERGENT B1 ;  /* 0x0000000000017941 */ /* 0x000fea0003800200 */
.L_x_5829:
[----:B------:R-:W-:Y:S02]  /*26a0*/  SHF.L.U32 R0, R0, 0x14, RZ ;  /* 0x0000001400007819 */ /* 0x000fe400000006ff */
[----:B------:R-:W-:-:S04]  /*26b0*/  LEA R2, R2, 0x3b800000, 0x17 ;  /* 0x3b80000002027811 */ /* 0x000fc800078eb8ff */
[----:B------:R-:W-:-:S07]  /*26c0*/  LOP3.LUT R2, R2, R0, R7, 0xfe, !PT ;  /* 0x0000000002027212 */ /* 0x000fce00078efe07 */
.L_x_5828:
[----:B------:R-:W-:Y:S05]  /*26d0*/  BSYNC.RECONVERGENT B0 ;  /* 0x0000000000007941 */ /* 0x000fea0003800200 */
.L_x_5827:
[----:B------:R-:W0:Y:S01]  /*26e0*/  F2I.FTZ.TRUNC.NTZ R2, R2 ;  /* 0x0000000200027305 */ /* 0x000e22000021f100 */
[----:B------:R-:W-:Y:S05]  /*26f0*/  BRA `(.L_x_5812) ;  /* 0x0000000400087947 */ /* 0x000fea0003800000 */
.L_x_5825:
        /* <DEDUP_REMOVED lines=21> */
.L_x_5834:
[----:B------:R-:W-:Y:S05]  /*2850*/  BSYNC.RECONVERGENT B1 ;  /* 0x0000000000017941 */ /* 0x000fea0003800200 */
.L_x_5833:
[----:B------:R-:W-:Y:S01]  /*2860*/  IMAD.SHL.U32 R0, R0, 0x200000, RZ ;  /* 0x0020000000007824 */ /* 0x000fe200078e00ff */
[----:B------:R-:W-:-:S04]  /*2870*/  LEA R2, R2, 0x37800000, 0x17 ;  /* 0x3780000002027811 */ /* 0x000fc800078eb8ff */
[----:B------:R-:W-:-:S07]  /*2880*/  LOP3.LUT R2, R2, R0, R7, 0xfe, !PT ;  /* 0x0000000002027212 */ /* 0x000fce00078efe07 */
.L_x_5832:
[----:B------:R-:W-:Y:S05]  /*2890*/  BSYNC.RECONVERGENT B0 ;  /* 0x0000000000007941 */ /* 0x000fea0003800200 */
.L_x_5831:
[----:B------:R-:W0:Y:S01]  /*28a0*/  F2I.FTZ.TRUNC.NTZ R2, R2 ;  /* 0x0000000200027305 */ /* 0x000e22000021f100 */
[----:B------:R-:W-:Y:S05]  /*28b0*/  BRA `(.L_x_5812) ;  /* 0x0000000000987947 */ /* 0x000fea0003800000 */
.L_x_5824:
[----:B------:R-:W-:-:S09]  /*28c0*/  UISETP.NE.AND UP0, UPT, UR4, 0x1c, UPT ;  /* 0x0000001c0400788c */ /* 0x000fd2000bf05270 */
[----:B------:R-:W-:Y:S05]  /*28d0*/  BRA.U !UP0, `(.L_x_5835) ;  /* 0x00000001088c7547 */ /* 0x000fea000b800000 */
[----:B------:R-:W-:-:S09]  /*28e0*/  UISETP.NE.AND UP0, UPT, UR4, 0x1d, UPT ;  /* 0x0000001d0400788c */ /* 0x000fd2000bf05270 */
[----:B------:R-:W-:Y:S05]  /*28f0*/  BRA.U !UP0, `(.L_x_5836) ;  /* 0x00000001087c7547 */ /* 0x000fea000b800000 */
[----:B------:R-:W-:-:S09]  /*2900*/  UISETP.NE.AND UP0, UPT, UR4, 0x2c, UPT ;  /* 0x0000002c0400788c */ /* 0x000fd2000bf05270 */
[----:B------:R-:W-:Y:S05]  /*2910*/  BRA.U !UP0, `(.L_x_5837) ;  /* 0x0000000108487547 */ /* 0x000fea000b800000 */
.L_x_5811:
        /* <DEDUP_REMOVED lines=16> */
.L_x_5838:
[----:B------:R-:W-:Y:S01]  /*2a20*/  IMAD.MOV.U32 R2, RZ, RZ, RZ ;  /* 0x000000ffff027224 */ /* 0x000fe200078e00ff */
[----:B------:R-:W-:Y:S06]  /*2a30*/  BRA `(.L_x_5812) ;  /* 0x0000000000387947 */ /* 0x000fec0003800000 */
.L_x_5837:
        /* <DEDUP_REMOVED lines=8> */
.L_x_5840:
[----:B------:R-:W-:Y:S05]  /*2ac0*/  BSYNC.RECONVERGENT B0 ;  /* 0x0000000000007941 */ /* 0x000fea0003800200 */
.L_x_5839:
[----:B------:R-:W0:Y:S01]  /*2ad0*/  F2I.FTZ.TRUNC.NTZ R2, R2 ;  /* 0x0000000200027305 */ /* 0x000e22000021f100 */
[----:B------:R-:W-:Y:S05]  /*2ae0*/  BRA `(.L_x_5812) ;  /* 0x00000000000c7947 */ /* 0x000fea0003800000 */
.L_x_5836:
[----:B------:R0:W5:Y:S01]  /*2af0*/  LDG.E R2, desc[UR36][R4.64] ;  /* 0x0000002404027981 */ /* 0x000162000c1e1900 */
[----:B------:R-:W-:Y:S05]  /*2b00*/  BRA `(.L_x_5812) ;  /* 0x0000000000047947 */ /* 0x000fea0003800000 */
.L_x_5835:
[----:B------:R0:W5:Y:S02]  /*2b10*/  LDG.E R2, desc[UR36][R4.64] ;  /* 0x0000002404027981 */ /* 0x000164000c1e1900 */
.L_x_5812:
[----:B0---4-:R-:W0:Y:S01]  /*2b20*/  LDC.64 R4, c[0x0][0x3e8] ;  /* 0x0000fa00ff047b82 */ /* 0x011e220000000a00 */
[----:B------:R-:W4:Y:S01]  /*2b30*/  LDCU UR5, c[0x0][0x410] ;  /* 0x00008200ff0577ac */ /* 0x000f220008000800 */
[----:B------:R-:W-:-:S04]  /*2b40*/  UPRMT UR4, UR38, 0x7773, URZ ;  /* 0x0000777326047896 */ /* 0x000fc800080000ff */
[----:B------:R-:W-:Y:S01]  /*2b50*/  UISETP.GT.AND UP0, UPT, UR4, 0x9, UPT ;  /* 0x000000090400788c */ /* 0x000fe2000bf04270 */
[----:B----4-:R-:W-:-:S05]  /*2b60*/  IMAD R3, R17, UR5, RZ ;  /* 0x0000000511037c24 */ /* 0x010fca000f8e02ff */
        /* <DEDUP_REMOVED lines=13> */
.L_x_5844:
[----:B------:R0:W5:Y:S01]  /*2c40*/  LDG.E.U8 R16, desc[UR36][R4.64] ;  /* 0x0000002404107981 */ /* 0x000162000c1e1100 */
[----:B------:R-:W-:Y:S05]  /*2c50*/  BRA `(.L_x_5846) ;  /* 0x0000000c00307947 */ /* 0x000fea0003800000 */
.L_x_5843:
        /* <DEDUP_REMOVED lines=8> */
.L_x_5848:
[----:B------:R0:W5:Y:S01]  /*2ce0*/  LDG.E R16, desc[UR36][R4.64] ;  /* 0x0000002404107981 */ /* 0x000162000c1e1900 */
[----:B------:R-:W-:Y:S05]  /*2cf0*/  BRA `(.L_x_5846) ;  /* 0x0000000c00087947 */ /* 0x000fea0003800000 */
.L_x_5847:
[----:B------:R0:W5:Y:S01]  /*2d00*/  LDG.E.S16 R16, desc[UR36][R4.64] ;  /* 0x0000002404107981 */ /* 0x000162000c1e1700 */
[----:B------:R-:W-:Y:S05]  /*2d10*/  BRA `(.L_x_5846) ;  /* 0x0000000c00007947 */ /* 0x000fea0003800000 */
.L_x_5842:
[----:B------:R-:W-:-:S09]  /*2d20*/  UISETP.GT.AND UP0, UPT, UR4, 0x6, UPT ;  /* 0x000000060400788c */ /* 0x000fd2000bf04270 */
[----:B------:R-:W-:Y:S05]  /*2d30*/  BRA.U UP0, `(.L_x_5849) ;  /* 0x00000001002c7547 */ /* 0x000fea000b800000 */
[----:B------:R-:W-:-:S09]  /*2d40*/  UISETP.NE.AND UP0, UPT, UR4, 0x5, UPT ;  /* 0x000000050400788c */ /* 0x000fd2000bf05270 */
[----:B------:R-:W-:Y:S05]  /*2d50*/  BRA.U !UP0, `(.L_x_5850) ;  /* 0x0000000108147547 */ /* 0x000fea000b800000 */
[----:B------:R-:W-:-:S09]  /*2d60*/  UISETP.NE.AND UP0, UPT, UR4, 0x6, UPT ;  /* 0x000000060400788c */ /* 0x000fd2000bf05270 */
[----:B------:R-:W-:Y:S05]  /*2d70*/  BRA.U UP0, `(.L_x_5845) ;  /* 0x0000000900687547 */ /* 0x000fea000b800000 */
[----:B------:R-:W4:Y:S02]  /*2d80*/  LDG.E R4, desc[UR36][R4.64] ;  /* 0x0000002404047981 */ /* 0x000f24000c1e1900 */
[----:B----4-:R0:W4:Y:S01]  /*2d90*/  F2I.FTZ.TRUNC.NTZ R16, R4 ;  /* 0x0000000400107305 */ /* 0x010122000021f100 */
[----:B------:R-:W-:Y:S05]  /*2da0*/  BRA `(.L_x_5846) ;  /* 0x0000000800dc7947 */ /* 0x000fea0003800000 */
.L_x_5850:
[----:B------:R-:W4:Y:S02]  /*2db0*/  LDG.E.U16 R4, desc[UR36][R4.64] ;  /* 0x0000002404047981 */ /* 0x000f24000c1e1500 */
[----:B----4-:R-:W-:-:S06]  /*2dc0*/  HADD2.F32 R16, -RZ, R4.H0_H0 ;  /* 0x20000004ff107230 */ /* 0x010fcc0000004100 */
[----:B------:R-:W0:Y:S01]  /*2dd0*/  F2I.FTZ.TRUNC.NTZ R16, R16 ;  /* 0x0000001000107305 */ /* 0x000e22000021f100 */
[----:B------:R-:W-:Y:S05]  /*2de0*/  BRA `(.L_x_5846) ;  /* 0x0000000800cc7947 */ /* 0x000fea0003800000 */
.L_x_5849:
[----:B------:R-:W-:-:S09]  /*2df0*/  UISETP.NE.AND UP0, UPT, UR4, 0x7, UPT ;  /* 0x000000070400788c */ /* 0x000fd2000bf05270 */
[----:B------:R-:W-:Y:S05]  /*2e00*/  BRA.U !UP0, `(.L_x_5851) ;  /* 0x00000001082c7547 */ /* 0x000fea000b800000 */
[----:B------:R-:W-:-:S09]  /*2e10*/  UISETP.NE.AND UP0, UPT, UR4, 0x8, UPT ;  /* 0x000000080400788c */ /* 0x000fd2000bf05270 */
[----:B------:R-:W-:Y:S05]  /*2e20*/  BRA.U !UP0, `(.L_x_5852) ;  /* 0x0000000108147547 */ /* 0x000fea000b800000 */
[----:B------:R-:W-:-:S09]  /*2e30*/  UISETP.NE.AND UP0, UPT, UR4, 0x9, UPT ;  /* 0x000000090400788c */ /* 0x000fd2000bf05270 */
[----:B------:R-:W-:Y:S05]  /*2e40*/  BRA.U UP0, `(.L_x_5845) ;  /* 0x0000000900347547 */ /* 0x000fea000b800000 */
[----:B------:R-:W4:Y:S02]  /*2e50*/  LDG.E R4, desc[UR36][R4.64] ;  /* 0x0000002404047981 */ /* 0x000f24000c1e1900 */
[----:B----4-:R0:W4:Y:S01]  /*2e60*/  F2I.FTZ.TRUNC.NTZ R16, R4 ;  /* 0x0000000400107305 */ /* 0x010122000021f100 */
[----:B------:R-:W-:Y:S05]  /*2e70*/  BRA `(.L_x_5846) ;  /* 0x0000000800a87947 */ /* 0x000fea0003800000 */
.L_x_5852:
[----:B------:R-:W4:Y:S02]  /*2e80*/  LDG.E.U16 R4, desc[UR36][R4.64] ;  /* 0x0000002404047981 */ /* 0x000f24000c1e1500 */
[----:B----4-:R-:W-:-:S06]  /*2e90*/  HADD2.F32 R16, -RZ, R4.H0_H0 ;  /* 0x20000004ff107230 */ /* 0x010fcc0000004100 */
[----:B------:R-:W0:Y:S01]  /*2ea0*/  F2I.FTZ.TRUNC.NTZ R16, R16 ;  /* 0x0000001000107305 */ /* 0x000e22000021f100 */
[----:B------:R-:W-:Y:S05]  /*2eb0*/  BRA `(.L_x_5846) ;  /* 0x0000000800987947 */ /* 0x000fea0003800000 */
.L_x_5851:
[----:B------:R-:W4:Y:S02]  /*2ec0*/  LDG.E.64 R4, desc[UR36][R4.64] ;  /* 0x0000002404047981 */ /* 0x000f24000c1e1b00 */
[----:B----4-:R0:W4:Y:S02]  /*2ed0*/  F2I.F64.TRUNC R16, R4 ;  /* 0x0000000400107311 */ /* 0x010124000030d100 */
[----:B0---4-:R-:W-:Y:S05]  /*2ee0*/  BRA `(.L_x_5846) ;  /* 0x00000008008c7947 */ /* 0x011fea0003800000 */
.L_x_5841:
        /* <DEDUP_REMOVED lines=8> */
[----:B------:R-:W4:Y:S02]  /*2f70*/  LDG.E.U8 R4, desc[UR36][R4.64] ;  /* 0x0000002404047981 */ /* 0x000f24000c1e1100 */
[----:B----4-:R-:W-:-:S04]  /*2f80*/  ISETP.NE.AND P0, PT, R4, RZ, PT ;  /* 0x000000ff0400720c */ /* 0x010fc80003f05270 */
[----:B------:R-:W-:Y:S01]  /*2f90*/  SEL R16, RZ, 0x1, !P0 ;  /* 0x00000001ff107807 */ /* 0x000fe20004000000 */
[----:B------:R-:W-:Y:S08]  /*2fa0*/  BRA `(.L_x_5846) ;  /* 0x00000008005c7947 */ /* 0x000ff00003800000 */
.L_x_5855:
[----:B------:R-:W4:Y:S02]  /*2fb0*/  LDG.E.64 R4, desc[UR36][R4.64] ;  /* 0x0000002404047981 */ /* 0x000f24000c1e1b00 */
[----:B----4-:R0:W4:Y:S02]  /*2fc0*/  F2I.F64.TRUNC R16, R4 ;  /* 0x0000000400107311 */ /* 0x010124000030d100 */
[----:B0---4-:R-:W-:Y:S05]  /*2fd0*/  BRA `(.L_x_5846) ;  /* 0x0000000800507947 */ /* 0x011fea0003800000 */
.L_x_5854:
[----:B------:R-:W-:-:S09]  /*2fe0*/  UISETP.NE.AND UP0, UPT, UR4, 0xf, UPT ;  /* 0x0000000f0400788c */ /* 0x000fd2000bf05270 */
[----:B------:R-:W-:Y:S05]  /*2ff0*/  BRA.U !UP0, `(.L_x_5856) ;  /* 0x0000000108987547 */ /* 0x000fea000b800000 */
[----:B------:R-:W-:-:S09]  /*3000*/  UISETP.NE.AND UP0, UPT, UR4, 0x17, UPT ;  /* 0x000000170400788c */ /* 0x000fd2000bf05270 */
[----:B------:R-:W-:Y:S05]  /*3010*/  BRA.U !UP0, `(.L_x_5857) ;  /* 0x0000000108587547 */ /* 0x000fea000b800000 */
[----:B------:R-:W-:-:S09]  /*3020*/  UISETP.NE.AND UP0, UPT, UR4, 0x18, UPT ;  /* 0x000000180400788c */ /* 0x000fd2000bf05270 */
[----:B------:R-:W-:Y:S05]  /*3030*/  BRA.U UP0, `(.L_x_5845) ;  /* 0x0000000500b87547 */ /* 0x000fea000b800000 */
[----:B------:R-:W4:Y:S01]  /*3040*/  LDG.E.U8 R0, desc[UR36][R4.64] ;  /* 0x0000002404007981 */ /* 0x000f22000c1e1100 */
[----:B------:R-:W-:Y:S01]  /*3050*/  IMAD.MOV.U32 R7, RZ, RZ, 0x1f ;  /* 0x0000001fff077424 */ /* 0x000fe200078e00ff */
[----:B----4-:R-:W-:-:S04]  /*3060*/  SHF.L.U32 R0, R0, 0x18, RZ ;  /* 0x0000001800007819 */ /* 0x010fc800000006ff */
        /* <DEDUP_REMOVED lines=17> */
.L_x_5857:
[----:B------:R-:W4:Y:S02]  /*3180*/  LDG.E.U8 R4, desc[UR36][R4.64] ;  /* 0x0000002404047981 */ /* 0x000f24000c1e1100 */
[C---:B----4-:R-:W-:Y:S01]  /*3190*/  IMAD.SHL.U32 R3, R4.reuse, 0x2000000, RZ ;  /* 0x0200000004037824 */ /* 0x050fe200078e00ff */
        /* <DEDUP_REMOVED lines=10> */
[----:B------:R0:W4:Y:S01]  /*3240*/  F2I.FTZ.TRUNC.NTZ R16, R0 ;  /* 0x0000000000107305 */ /* 0x000122000021f100 */
[----:B------:R-:W-:Y:S05]  /*3250*/  BRA `(.L_x_5846) ;  /* 0x0000000400b07947 */ /* 0x000fea0003800000 */
.L_x_5856:
[----:B------:R-:W4:Y:S02]  /*3260*/  LDG.E.U16 R16, desc[UR36][R4.64] ;  /* 0x0000002404107981 */ /* 0x000f24000c1e1500 */
[----:B----4-:R-:W-:-:S06]  /*3270*/  IMAD.U32 R16, R16, 0x10000, RZ ;  /* 0x0001000010107824 */ /* 0x010fcc00078e00ff */
[----:B------:R-:W0:Y:S01]  /*3280*/  F2I.FTZ.TRUNC.NTZ R16, R16 ;  /* 0x0000001000107305 */ /* 0x000e22000021f100 */
[----:B------:R-:W-:Y:S05]  /*3290*/  BRA `(.L_x_5846) ;  /* 0x0000000400a07947 */ /* 0x000fea0003800000 */
.L_x_5853:
        /* <DEDUP_REMOVED lines=10> */
.L_x_5860:
        /* <DEDUP_REMOVED lines=21> */
.L_x_5864:
[----:B------:R-:W-:Y:S05]  /*3490*/  BSYNC.RECONVERGENT B1 ;  /* 0x0000000000017941 */ /* 0x000fea0003800200 */
.L_x_5863:
[----:B------:R-:W-:Y:S01]  /*34a0*/  IMAD.SHL.U32 R0, R0, 0x100000, RZ ;  /* 0x0010000000007824 */ /* 0x000fe200078e00ff */
[----:B------:R-:W-:-:S04]  /*34b0*/  LEA R3, R3, 0x3b800000, 0x17 ;  /* 0x3b80000003037811 */ /* 0x000fc800078eb8ff */
[----:B------:R-:W-:-:S07]  /*34c0*/  LOP3.LUT R16, R3, R0, R7, 0xfe, !PT ;  /* 0x0000000003107212 */ /* 0x000fce00078efe07 */
.L_x_5862:
[----:B------:R-:W-:Y:S05]  /*34d0*/  BSYNC.RECONVERGENT B0 ;  /* 0x0000000000007941 */ /* 0x000fea0003800200 */
.L_x_5861:
[----:B------:R-:W0:Y:S01]  /*34e0*/  F2I.FTZ.TRUNC.NTZ R16, R16 ;  /* 0x0000001000107305 */ /* 0x000e22000021f100 */
[----:B------:R-:W-:Y:S05]  /*34f0*/  BRA `(.L_x_5846) ;  /* 0x0000000400087947 */ /* 0x000fea0003800000 */
.L_x_5859:
[----:B------:R-:W4:Y:S01]  /*3500*/  LDG.E.U8 R4, desc[UR36][R4.64] ;  /* 0x0000002404047981 */ /* 0x000f22000c1e1100 */
[----:B------:R-:W-:Y:S01]  /*3510*/  BSSY.RECONVERGENT B0, `(.L_x_5865) ;  /* 0x0000018000007945 */ /* 0x000fe20003800200 */
[----:B------:R-:W-:Y:S01]  /*3520*/  HFMA2 R16, -RZ, RZ, 0, 0 ;  /* 0x00000000ff107431 */ /* 0x000fe200000001ff */
        /* <DEDUP_REMOVED lines=18> */
.L_x_5868:
[----:B------:R-:W-:Y:S05]  /*3650*/  BSYNC.RECONVERGENT B1 ;  /* 0x0000000000017941 */ /* 0x000fea0003800200 */
.L_x_5867:
[----:B------:R-:W-:Y:S02]  /*3660*/  SHF.L.U32 R0, R0, 0x15, RZ ;  /* 0x0000001500007819 */ /* 0x000fe400000006ff */
[----:B------:R-:W-:-:S04]  /*3670*/  LEA R3, R3, 0x37800000, 0x17 ;  /* 0x3780000003037811 */ /* 0x000fc800078eb8ff */
[----:B------:R-:W-:-:S07]  /*3680*/  LOP3.LUT R16, R3, R0, R7, 0xfe, !PT ;  /* 0x0000000003107212 */ /* 0x000fce00078efe07 */
.L_x_5866:
[----:B------:R-:W-:Y:S05]  /*3690*/  BSYNC.RECONVERGENT B0 ;  /* 0x0000000000007941 */ /* 0x000fea0003800200 */
.L_x_5865:
[----:B------:R-:W0:Y:S01]  /*36a0*/  F2I.FTZ.TRUNC.NTZ R16, R16 ;  /* 0x0000001000107305 */ /* 0x000e22000021f100 */
[----:B------:R-:W-:Y:S05]  /*36b0*/  BRA `(.L_x_5846) ;  /* 0x0000000000987947 */ /* 0x000fea0003800000 */
.L_x_5858:
[----:B------:R-:W-:-:S09]  /*36c0*/  UISETP.NE.AND UP0, UPT, UR4, 0x1c, UPT ;  /* 0x0000001c0400788c */ /* 0x000fd2000bf05270 */
[----:B------:R-:W-:Y:S05]  /*36d0*/  BRA.U !UP0, `(.L_x_5869) ;  /* 0x00000001088c7547 */ /* 0x000fea000b800000 */
[----:B------:R-:W-:-:S09]  /*36e0*/  UISETP.NE.AND UP0, UPT, UR4, 0x1d, UPT ;  /* 0x0000001d0400788c */ /* 0x000fd2000bf05270 */
[----:B------:R-:W-:Y:S05]  /*36f0*/  BRA.U !UP0, `(.L_x_5870) ;  /* 0x00000001087c7547 */ /* 0x000fea000b800000 */
[----:B------:R-:W-:-:S09]  /*3700*/  UISETP.NE.AND UP0, UPT, UR4, 0x2c, UPT ;  /* 0x0000002c0400788c */ /* 0x000fd2000bf05270 */
[----:B------:R-:W-:Y:S05]  /*3710*/  BRA.U !UP0, `(.L_x_5871) ;  /* 0x0000000108487547 */ /* 0x000fea000b800000 */
.L_x_5845:
        /* <DEDUP_REMOVED lines=8> */
[----:B0-----:R-:W-:Y:S02]  /*37a0*/  IMAD.U32 R4, RZ, RZ, UR4 ;  /* 0x00000004ff047e24 */ /* 0x001fe4000f8e00ff */
[----:B------:R-:W-:-:S02]  /*37b0*/  IMAD.U32 R5, RZ, RZ, UR5 ;  /* 0x00000005ff057e24 */ /* 0x000fc4000f8e00ff */
[----:B--2---:R-:W-:Y:S01]  /*37c0*/  IMAD.U32 R6, RZ, RZ, UR6 ;  /* 0x00000006ff067e24 */ /* 0x004fe2000f8e00ff */
[----:B------:R-:W-:Y:S01]  /*37d0*/  MOV R7, UR7 ;  /* 0x0000000700077c02 */ /* 0x000fe20008000f00 */
[----:B---3--:R-:W-:Y:S02]  /*37e0*/  IMAD.U32 R10, RZ, RZ, UR8 ;  /* 0x00000008ff0a7e24 */ /* 0x008fe4000f8e00ff */
[----:B----4-:R-:W-:-:S07]  /*37f0*/  IMAD.U32 R11, RZ, RZ, UR9 ;  /* 0x00000009ff0b7e24 */ /* 0x010fce000f8e00ff */
[----:B------:R-:W-:-:S07]  /*3800*/  LEPC R20, `(.L_x_5872) ;  /* 0x000000001014794e */ /* 0x000fce0000000000 */
[----:B-1---5:R-:W-:Y:S05]  /*3810*/  CALL.ABS.NOINC R14 ;  /* 0x000000000e007343 */ /* 0x022fea0003c00000 */
.L_x_5872:
[----:B------:R-:W-:Y:S01]  /*3820*/  IMAD.MOV.U32 R16, RZ, RZ, RZ ;  /* 0x000000ffff107224 */ /* 0x000fe200078e00ff */
[----:B------:R-:W-:Y:S06]  /*3830*/  BRA `(.L_x_5846) ;  /* 0x0000000000387947 */ /* 0x000fec0003800000 */
.L_x_5871:
[----:B------:R-:W4:Y:S01]  /*3840*/  LDG.E.U8 R4, desc[UR36][R4.64] ;  /* 0x0000002404047981 */ /* 0x000f22000c1e1100 */
[----:B------:R-:W-:Y:S01]  /*3850*/  BSSY.RECONVERGENT B0, `(.L_x_5873) ;  /* 0x0000007000007945 */ /* 0x000fe20003800200 */
[----:B------:R-:W-:Y:S01]  /*3860*/  IMAD.MOV.U32 R16, RZ, RZ, 0x400000 ;  /* 0x00400000ff107424 */ /* 0x000fe200078e00ff */
[----:B----4-:R-:W-:-:S13]  /*3870*/  ISETP.NE.AND P0, PT, R4, RZ, PT ;  /* 0x000000ff0400720c */ /* 0x010fda0003f05270 */
[----:B------:R-:W-:Y:S05]  /*3880*/  @!P0 BRA `(.L_x_5874) ;  /* 0x00000000000c8947 */ /* 0x000fea0003800000 */
[----:B------:R-:W-:-:S13]  /*3890*/  ISETP.NE.AND P0, PT, R4, 0xff, PT ;  /* 0x000000ff0400780c */ /* 0x000fda0003f05270 */
[----:B------:R-:W-:Y:S01]  /*38a0*/  @!P0 MOV R16, 0x7f800001 ;  /* 0x7f80000100108802 */ /* 0x000fe20000000f00 */
[----:B------:R-:W-:-:S07]  /*38b0*/  @P0 IMAD.SHL.U32 R16, R4, 0x800000, RZ ;  /* 0x0080000004100824 */ /* 0x000fce00078e00ff */
.L_x_5874:
[----:B------:R-:W-:Y:S05]  /*38c0*/  BSYNC.RECONVERGENT B0 ;  /* 0x0000000000007941 */ /* 0x000fea0003800200 */
.L_x_5873:
[----:B------:R-:W4:Y:S01]  /*38d0*/  F2I.FTZ.TRUNC.NTZ R16, R16 ;  /* 0x0000001000107305 */ /* 0x000f22000021f100 */
[----:B------:R-:W-:Y:S05]  /*38e0*/  BRA `(.L_x_5846) ;  /* 0x00000000000c7947 */ /* 0x000fea0003800000 */
.L_x_5870:
[----:B------:R0:W5:Y:S01]  /*38f0*/  LDG.E R16, desc[UR36][R4.64] ;  /* 0x0000002404107981 */ /* 0x000162000c1e1900 */
[----:B------:R-:W-:Y:S05]  /*3900*/  BRA `(.L_x_5846) ;  /* 0x0000000000047947 */ /* 0x000fea0003800000 */
.L_x_5869:
[----:B------:R0:W5:Y:S02]  /*3910*/  LDG.E R16, desc[UR36][R4.64] ;  /* 0x0000002404107981 */ /* 0x000164000c1e1900 */
.L_x_5846:
[----:B0-----:R-:W0:Y:S01]  /*3920*/  LDC.64 R4, c[0x0][0x3f0] ;  /* 0x0000fc00ff047b82 */ /* 0x001e220000000a00 */
        /* <DEDUP_REMOVED lines=17> */
.L_x_5878:
[----:B------:R0:W5:Y:S01]  /*3a40*/  LDG.E.U8 R18, desc[UR36][R4.64] ;  /* 0x0000002404127981 */ /* 0x000162000c1e1100 */
[----:B------:R-:W-:Y:S05]  /*3a50*/  BRA `(.L_x_5880) ;  /* 0x0000000c00307947 */ /* 0x000fea0003800000 */
.L_x_5877:
        /* <DEDUP_REMOVED lines=8> */
.L_x_5882:
[----:B------:R0:W5:Y:S01]  /*3ae0*/  LDG.E R18, desc[UR36][R4.64] ;  /* 0x0000002404127981 */ /* 0x000162000c1e1900 */
[----:B------:R-:W-:Y:S05]  /*3af0*/  BRA `(.L_x_5880) ;  /* 0x0000000c00087947 */ /* 0x000fea0003800000 */
.L_x_5881:
[----:B------:R0:W5:Y:S01]  /*3b00*/  LDG.E.S16 R18, desc[UR36][R4.64] ;  /* 0x0000002404127981 */ /* 0x000162000c1e1700 */
[----:B------:R-:W-:Y:S05]  /*3b10*/  BRA `(.L_x_5880) ;  /* 0x0000000c00007947 */ /* 0x000fea0003800000 */
.L_x_5876:
        /* <DEDUP_REMOVED lines=9> */
.L_x_5884:
[----:B------:R-:W2:Y:S02]  /*3bb0*/  LDG.E.U16 R4, desc[UR36][R4.64] ;  /* 0x0000002404047981 */ /* 0x000ea4000c1e1500 */
[----:B--2---:R-:W-:-:S06]  /*3bc0*/  HADD2.F32 R18, -RZ, R4.H0_H0 ;  /* 0x20000004ff127230 */ /* 0x004fcc0000004100 */
[----:B------:R-:W0:Y:S01]  /*3bd0*/  F2I.FTZ.TRUNC.NTZ R18, R18 ;  /* 0x0000001200127305 */ /* 0x000e22000021f100 */
[----:B------:R-:W-:Y:S05]  /*3be0*/  BRA `(.L_x_5880) ;  /* 0x0000000800cc7947 */ /* 0x000fea0003800000 */
.L_x_5883:
        /* <DEDUP_REMOVED lines=9> */
.L_x_5886:
[----:B------:R-:W2:Y:S02]  /*3c80*/  LDG.E.U16 R4, desc[UR36][R4.64] ;  /* 0x0000002404047981 */ /* 0x000ea4000c1e1500 */
[----:B--2---:R-:W-:-:S06]  /*3c90*/  HADD2.F32 R18, -RZ, R4.H0_H0 ;  /* 0x20000004ff127230 */ /* 0x004fcc0000004100 */
[----:B------:R-:W0:Y:S01]  /*3ca0*/  F2I.FTZ.TRUNC.NTZ R18, R18 ;  /* 0x0000001200127305 */ /* 0x000e22000021f100 */
[----:B------:R-:W-:Y:S05]  /*3cb0*/  BRA `(.L_x_5880) ;  /* 0x0000000800987947 */ /* 0x000fea0003800000 */
.L_x_5885:
[----:B------:R-:W2:Y:S02]  /*3cc0*/  LDG.E.64 R4, desc[UR36][R4.64] ;  /* 0x0000002404047981 */ /* 0x000ea4000c1e1b00 */
[----:B--2---:R0:W1:Y:S02]  /*3cd0*/  F2I.F64.TRUNC R18, R4 ;  /* 0x0000000400127311 */ /* 0x004064000030d100 */
[----:B01----:R-:W-:Y:S05]  /*3ce0*/  BRA `(.L_x_5880) ;  /* 0x00000008008c7947 */ /* 0x003fea0003800000 */
.L_x_5875:
        /* <DEDUP_REMOVED lines=12> */
.L_x_5889:
[----:B------:R-:W2:Y:S02]  /*3db0*/  LDG.E.64 R4, desc[UR36][R4.64] ;  /* 0x0000002404047981 */ /* 0x000ea4000c1e1b00 */
[----:B--2---:R0:W1:Y:S02]  /*3dc0*/  F2I.F64.TRUNC R18, R4 ;  /* 0x0000000400127311 */ /* 0x004064000030d100 */
[----:B01----:R-:W-:Y:S05]  /*3dd0*/  BRA `(.L_x_5880) ;  /* 0x0000000800507947 */ /* 0x003fea0003800000 */
.L_x_5888:
        /* <DEDUP_REMOVED lines=26> */
.L_x_5891:
        /* <DEDUP_REMOVED lines=12> */
[----:B------:R0:W1:Y:S01]  /*4040*/  F2I.FTZ.TRUNC.NTZ R18, R0 ;  /* 0x0000000000127305 */ /* 0x000062000021f100 */
[----:B------:R-:W-:Y:S05]  /*4050*/  BRA `(.L_x_5880) ;  /* 0x0000000400b07947 */ /* 0x000fea0003800000 */
.L_x_5890:
[----:B------:R-:W2:Y:S02]  /*4060*/  LDG.E.U16 R18, desc[UR36][R4.64] ;  /* 0x0000002404127981 */ /* 0x000ea4000c1e1500 */
[----:B--2---:R-:W-:-:S06]  /*4070*/  IMAD.U32 R18, R18, 0x10000, RZ ;  /* 0x0001000012127824 */ /* 0x004fcc00078e00ff */
[----:B------:R-:W0:Y:S01]  /*4080*/  F2I.FTZ.TRUNC.NTZ R18, R18 ;  /* 0x0000001200127305 */ /* 0x000e22000021f100 */
[----:B------:R-:W-:Y:S05]  /*4090*/  BRA `(.L_x_5880) ;  /* 0x0000000400a07947 */ /* 0x000fea0003800000 */
.L_x_5887:
        /* <DEDUP_REMOVED lines=10> */
.L_x_5894:
        /* <DEDUP_REMOVED lines=21> */
.L_x_5898:
[----:B------:R-:W-:Y:S05]  /*4290*/  BSYNC.RECONVERGENT B1 ;  /* 0x0000000000017941 */ /* 0x000fea0003800200 */
.L_x_5897:
[----:B------:R-:W-:Y:S01]  /*42a0*/  IMAD.SHL.U32 R0, R0, 0x100000, RZ ;  /* 0x0010000000007824 */ /* 0x000fe200078e00ff */
[----:B------:R-:W-:-:S04]  /*42b0*/  LEA R3, R3, 0x3b800000, 0x17 ;  /* 0x3b80000003037811 */ /* 0x000fc800078eb8ff */
[----:B------:R-:W-:-:S07]  /*42c0*/  LOP3.LUT R18, R3, R0, R7, 0xfe, !PT ;  /* 0x0000000003127212 */ /* 0x000fce00078efe07 */
.L_x_5896:
[----:B------:R-:W-:Y:S05]  /*42d0*/  BSYNC.RECONVERGENT B0 ;  /* 0x0000000000007941 */ /* 0x000fea0003800200 */
.L_x_5895:
[----:B------:R-:W0:Y:S01]  /*42e0*/  F2I.FTZ.TRUNC.NTZ R18, R18 ;  /* 0x0000001200127305 */ /* 0x000e22000021f100 */
[----:B------:R-:W-:Y:S05]  /*42f0*/  BRA `(.L_x_5880) ;  /* 0x0000000400087947 */ /* 0x000fea0003800000 */
.L_x_5893:
        /* <DEDUP_REMOVED lines=21> */
.L_x_5902:
[----:B------:R-:W-:Y:S05]  /*4450*/  BSYNC.RECONVERGENT B1 ;  /* 0x0000000000017941 */ /* 0x000fea0003800200 */
.L_x_5901:
[----:B------:R-:W-:Y:S01]  /*4460*/  IMAD.SHL.U32 R0, R0, 0x200000, RZ ;  /* 0x0020000000007824 */ /* 0x000fe200078e00ff */
[----:B------:R-:W-:-:S04]  /*4470*/  LEA R3, R3, 0x37800000, 0x17 ;  /* 0x3780000003037811 */ /* 0x000fc800078eb8ff */
[----:B------:R-:W-:-:S07]  /*4480*/  LOP3.LUT R18, R3, R0, R7, 0xfe, !PT ;  /* 0x0000000003127212 */ /* 0x000fce00078efe07 */
.L_x_5900:
[----:B------:R-:W-:Y:S05]  /*4490*/  BSYNC.RECONVERGENT B0 ;  /* 0x0000000000007941 */ /* 0x000fea0003800200 */
.L_x_5899:
[----:B------:R-:W0:Y:S01]  /*44a0*/  F2I.FTZ.TRUNC.NTZ R18, R18 ;  /* 0x0000001200127305 */ /* 0x000e22000021f100 */
[----:B------:R-:W-:Y:S05]  /*44b0*/  BRA `(.L_x_5880) ;  /* 0x0000000000987947 */ /* 0x000fea0003800000 */
.L_x_5892:
[----:B------:R-:W-:-:S09]  /*44c0*/  UISETP.NE.AND UP0, UPT, UR4, 0x1c, UPT ;  /* 0x0000001c0400788c */ /* 0x000fd2000bf05270 */
[----:B------:R-:W-:Y:S05]  /*44d0*/  BRA.U !UP0, `(.L_x_5903) ;  /* 0x00000001088c7547 */ /* 0x000fea000b800000 */
[----:B------:R-:W-:-:S09]  /*44e0*/  UISETP.NE.AND UP0, UPT, UR4, 0x1d, UPT ;  /* 0x0000001d0400788c */ /* 0x000fd2000bf05270 */
[----:B------:R-:W-:Y:S05]  /*44f0*/  BRA.U !UP0, `(.L_x_5904) ;  /* 0x00000001087c7547 */ /* 0x000fea000b800000 */
[----:B------:R-:W-:-:S09]  /*4500*/  UISETP.NE.AND UP0, UPT, UR4, 0x2c, UPT ;  /* 0x0000002c0400788c */ /* 0x000fd2000bf05270 */
[----:B------:R-:W-:Y:S05]  /*4510*/  BRA.U !UP0, `(.L_x_5905) ;  /* 0x0000000108487547 */ /* 0x000fea000b800000 */
.L_x_5879:
        /* <DEDUP_REMOVED lines=8> */
[----:B0-----:R-:W-:Y:S01]  /*45a0*/  MOV R4, UR4 ;  /* 0x0000000400047c02 */ /* 0x001fe20008000f00 */
[----:B------:R-:W-:-:S02]  /*45b0*/  IMAD.U32 R5, RZ, RZ, UR5 ;  /* 0x00000005ff057e24 */ /* 0x000fc4000f8e00ff */
[----:B--2---:R-:W-:Y:S02]  /*45c0*/  IMAD.U32 R6, RZ, RZ, UR6 ;  /* 0x00000006ff067e24 */ /* 0x004fe4000f8e00ff */
[----:B------:R-:W-:Y:S01]  /*45d0*/  IMAD.U32 R7, RZ, RZ, UR7 ;  /* 0x00000007ff077e24 */ /* 0x000fe2000f8e00ff */
[----:B---3--:R-:W-:Y:S01]  /*45e0*/  MOV R10, UR8 ;  /* 0x00000008000a7c02 */ /* 0x008fe20008000f00 */
[----:B------:R-:W-:-:S07]  /*45f0*/  IMAD.U32 R11, RZ, RZ, UR9 ;  /* 0x00000009ff0b7e24 */ /* 0x000fce000f8e00ff */
[----:B------:R-:W-:-:S07]  /*4600*/  LEPC R20, `(.L_x_5906) ;  /* 0x000000001014794e */ /* 0x000fce0000000000 */
[----:B-1--45:R-:W-:Y:S05]  /*4610*/  CALL.ABS.NOINC R14 ;  /* 0x000000000e007343 */ /* 0x032fea0003c00000 */
.L_x_5906:
[----:B------:R-:W-:Y:S01]  /*4620*/  IMAD.MOV.U32 R18, RZ, RZ, RZ ;  /* 0x000000ffff127224 */ /* 0x000fe200078e00ff */
[----:B------:R-:W-:Y:S06]  /*4630*/  BRA `(.L_x_5880) ;  /* 0x0000000000387947 */ /* 0x000fec0003800000 */
.L_x_5905:
        /* <DEDUP_REMOVED lines=8> */
.L_x_5908:
[----:B------:R-:W-:Y:S05]  /*46c0*/  BSYNC.RECONVERGENT B0 ;  /* 0x0000000000007941 */ /* 0x000fea0003800200 */
.L_x_5907:
[----:B------:R-:W0:Y:S01]  /*46d0*/  F2I.FTZ.TRUNC.NTZ R18, R18 ;  /* 0x0000001200127305 */ /* 0x000e22000021f100 */
[----:B------:R-:W-:Y:S05]  /*46e0*/  BRA `(.L_x_5880) ;  /* 0x00000000000c7947 */ /* 0x000fea0003800000 */
.L_x_5904:
[----:B------:R0:W5:Y:S01]  /*46f0*/  LDG.E R18, desc[UR36][R4.64] ;  /* 0x0000002404127981 */ /* 0x000162000c1e1900 */
[----:B------:R-:W-:Y:S05]  /*4700*/  BRA `(.L_x_5880) ;  /* 0x0000000000047947 */ /* 0x000fea0003800000 */
.L_x_5903:
[----:B------:R0:W5:Y:S02]  /*4710*/  LDG.E R18, desc[UR36][R4.64] ;  /* 0x0000002404127981 */ /* 0x000164000c1e1900 */
.L_x_5880:
[----:B012--5:R-:W-:Y:S01]  /*4720*/  SHF.R.S32.HI R19, RZ, 0x1f, R18 ;  /* 0x0000001fff137819 */ /* 0x027fe20000011412 */
[----:B------:R-:W-:-:S07]  /*4730*/  VIADD R25, R45, 0x80 ;  /* 0x000000802d197836 */ /* 0x000fce0000000000 */
.L_x_5738:
[----:B------:R-:W-:Y:S05]  /*4740*/  BSYNC.RECONVERGENT B6 ;  /* 0x0000000000067941 */ /* 0x000fea0003800200 */
.L_x_5737:
[----:B------:R-:W-:Y:S01]  /*4750*/  ISETP.GE.AND P0, PT, R25, R54, PT ;  /* 0x000000361900720c */ /* 0x000fe20003f06270 */
[----:B------:R-:W-:Y:S01]  /*4760*/  BSSY.RECONVERGENT B6, `(.L_x_5909) ;  /* 0x0000469000067945 */ /* 0x000fe20003800200 */
[----:B------:R-:W-:Y:S01]  /*4770*/  IMAD.MOV.U32 R31, RZ, RZ, RZ ;  /* 0x000000ffff1f7224 */ /* 0x000fe200078e00ff */
[----:B------:R-:W-:Y:S01]  /*4780*/  CS2R R32, SRZ ;  /* 0x0000000000207805 */ /* 0x000fe2000001ff00 */
[----:B------:R-:W-:Y:S01]  /*4790*/  IMAD.MOV.U32 R17, RZ, RZ, RZ ;  /* 0x000000ffff117224 */ /* 0x000fe200078e00ff */
[----:B------:R-:W-:-:S08]  /*47a0*/  CS2R R46, SRZ ;  /* 0x00000000002e7805 */ /* 0x000fd0000001ff00 */
[----:B------:R-:W-:Y:S05]  /*47b0*/  @P0 BRA `(.L_x_5910) ;  /* 0x00000044008c0947 */ /* 0x000fea0003800000 */
        /* <DEDUP_REMOVED lines=19> */
.L_x_5914:
[----:B------:R0:W5:Y:S01]  /*48f0*/  LDG.E.U8 R31, desc[UR36][R4.64] ;  /* 0x00000024041f7981 */ /* 0x000162000c1e1100 */
[----:B------:R-:W-:Y:S05]  /*4900*/  BRA `(.L_x_5916) ;  /* 0x0000000c00307947 */ /* 0x000fea0003800000 */
.L_x_5913:
        /* <DEDUP_REMOVED lines=8> */
.L_x_5918:
[----:B------:R0:W5:Y:S01]  /*4990*/  LDG.E R31, desc[UR36][R4.64] ;  /* 0x00000024041f7981 */ /* 0x000162000c1e1900 */
[----:B------:R-:W-:Y:S05]  /*49a0*/  BRA `(.L_x_5916) ;  /* 0x0000000c00087947 */ /* 0x000fea0003800000 */
.L_x_5917:
[----:B------:R0:W5:Y:S01]  /*49b0*/  LDG.E.S16 R31, desc[UR36][R4.64] ;  /* 0x00000024041f7981 */ /* 0x000162000c1e1700 */
[----:B------:R-:W-:Y:S05]  /*49c0*/  BRA `(.L_x_5916) ;  /* 0x0000000c00007947 */ /* 0x000fea0003800000 */
.L_x_5912:
        /* <DEDUP_REMOVED lines=9> */
.L_x_5920:
[----:B------:R-:W2:Y:S02]  /*4a60*/  LDG.E.U16 R4, desc[UR36][R4.64] ;  /* 0x0000002404047981 */ /* 0x000ea4000c1e1500 */
[----:B--2---:R-:W-:-:S06]  /*4a70*/  HADD2.F32 R31, -RZ, R4.H0_H0 ;  /* 0x20000004ff1f7230 */ /* 0x004fcc0000004100 */
[----:B------:R-:W0:Y:S01]  /*4a80*/  F2I.FTZ.TRUNC.NTZ R31, R31 ;  /* 0x0000001f001f7305 */ /* 0x000e22000021f100 */
[----:B------:R-:W-:Y:S05]  /*4a90*/  BRA `(.L_x_5916) ;  /* 0x0000000800cc7947 */ /* 0x000fea0003800000 */
.L_x_5919:
        /* <DEDUP_REMOVED lines=9> */
.L_x_5922:
[----:B------:R-:W2:Y:S02]  /*4b30*/  LDG.E.U16 R4, desc[UR36][R4.64] ;  /* 0x0000002404047981 */ /* 0x000ea4000c1e1500 */
[----:B--2---:R-:W-:-:S06]  /*4b40*/  HADD2.F32 R31, -RZ, R4.H0_H0 ;  /* 0x20000004ff1f7230 */ /* 0x004fcc0000004100 */
[----:B------:R-:W0:Y:S01]  /*4b50*/  F2I.FTZ.TRUNC.NTZ R31, R31 ;  /* 0x0000001f001f7305 */ /* 0x000e22000021f100 */
[----:B------:R-:W-:Y:S05]  /*4b60*/  BRA `(.L_x_5916) ;  /* 0x0000000800987947 */ /* 0x000fea0003800000 */
.L_x_5921:
[----:B------:R-:W2:Y:S02]  /*4b70*/  LDG.E.64 R4, desc[UR36][R4.64] ;  /* 0x0000002404047981 */ /* 0x000ea4000c1e1b00 */
[----:B--2---:R0:W1:Y:S02]  /*4b80*/  F2I.F64.TRUNC R31, R4 ;  /* 0x00000004001f7311 */ /* 0x004064000030d100 */
[----:B01----:R-:W-:Y:S05]  /*4b90*/  BRA `(.L_x_5916) ;  /* 0x00000008008c7947 */ /* 0x003fea0003800000 */
.L_x_5911:
        /* <DEDUP_REMOVED lines=12> */
.L_x_5925:
[----:B------:R-:W2:Y:S02]  /*4c60*/  LDG.E.64 R4, desc[UR36][R4.64] ;  /* 0x0000002404047981 */ /* 0x000ea4000c1e1b00 */
[----:B--2---:R0:W1:Y:S02]  /*4c70*/  F2I.F64.TRUNC R31, R4 ;  /* 0x00000004001f7311 */ /* 0x004064000030d100 */
[----:B01----:R-:W-:Y:S05]  /*4c80*/  BRA `(.L_x_5916) ;  /* 0x0000000800507947 */ /* 0x003fea0003800000 */
.L_x_5924:
        /* <DEDUP_REMOVED lines=24> */
[----:B------:R2:W0:Y:S01]  /*4e10*/  F2I.FTZ.TRUNC.NTZ R31, R3 ;  /* 0x00000003001f7305 */ /* 0x000422000021f100 */
[----:B------:R-:W-:Y:S05]  /*4e20*/  BRA `(.L_x_5916) ;  /* 0x0000000400e87947 */ /* 0x000fea0003800000 */
.L_x_5927:
        /* <DEDUP_REMOVED lines=14> */
.L_x_5926:
[----:B------:R-:W2:Y:S02]  /*4f10*/  LDG.E.U16 R31, desc[UR36][R4.64] ;  /* 0x00000024041f7981 */ /* 0x000ea4000c1e1500 */
[----:B--2---:R-:W-:-:S06]  /*4f20*/  SHF.L.U32 R31, R31, 0x10, RZ ;  /* 0x000000101f1f7819 */ /* 0x004fcc00000006ff */
[----:B------:R-:W0:Y:S01]  /*4f30*/  F2I.FTZ.TRUNC.NTZ R31, R31 ;  /* 0x0000001f001f7305 */ /* 0x000e22000021f100 */
[----:B------:R-:W-:Y:S05]  /*4f40*/  BRA `(.L_x_5916) ;  /* 0x0000000400a07947 */ /* 0x000fea0003800000 */
.L_x_5923:
        /* <DEDUP_REMOVED lines=10> */
.L_x_5930:
        /* <DEDUP_REMOVED lines=21> */
.L_x_5934:
[----:B------:R-:W-:Y:S05]  /*5140*/  BSYNC.RECONVERGENT B1 ;  /* 0x0000000000017941 */ /* 0x000fea0003800200 */
.L_x_5933:
[----:B------:R-:W-:Y:S01]  /*5150*/  IMAD.SHL.U32 R0, R0, 0x100000, RZ ;  /* 0x0010000000007824 */ /* 0x000fe200078e00ff */
[----:B------:R-:W-:-:S04]  /*5160*/  LEA R3, R3, 0x3b800000, 0x17 ;  /* 0x3b80000003037811 */ /* 0x000fc800078eb8ff */
[----:B------:R-:W-:-:S07]  /*5170*/  LOP3.LUT R31, R3, R0, R31, 0xfe, !PT ;  /* 0x00000000031f7212 */ /* 0x000fce00078efe1f */
.L_x_5932:
[----:B------:R-:W-:Y:S05]  /*5180*/  BSYNC.RECONVERGENT B0 ;  /* 0x0000000000007941 */ /* 0x000fea0003800200 */
.L_x_5931:
[----:B------:R-:W0:Y:S01]  /*5190*/  F2I.FTZ.TRUNC.NTZ R31, R31 ;  /* 0x0000001f001f7305 */ /* 0x000e22000021f100 */
[----:B------:R-:W-:Y:S05]  /*51a0*/  BRA `(.L_x_5916) ;  /* 0x0000000400087947 */ /* 0x000fea0003800000 */
.L_x_5929:
        /* <DEDUP_REMOVED lines=21> */
.L_x_5938:
[----:B------:R-:W-:Y:S05]  /*5300*/  BSYNC.RECONVERGENT B1 ;  /* 0x0000000000017941 */ /* 0x000fea0003800200 */
.L_x_5937:
[----:B------:R-:W-:Y:S01]  /*5310*/  IMAD.SHL.U32 R0, R0, 0x200000, RZ ;  /* 0x0020000000007824 */ /* 0x000fe200078e00ff */
[----:B------:R-:W-:-:S04]  /*5320*/  LEA R3, R3, 0x37800000, 0x17 ;  /* 0x3780000003037811 */ /* 0x000fc800078eb8ff */
[----:B------:R-:W-:-:S07]  /*5330*/  LOP3.LUT R31, R3, R0, R31, 0xfe, !PT ;  /* 0x00000000031f7212 */ /* 0x000fce00078efe1f */
.L_x_5936:
[----:B------:R-:W-:Y:S05]  /*5340*/  BSYNC.RECONVERGENT B0 ;  /* 0x0000000000007941 */ /* 0x000fea0003800200 */
.L_x_5935:
[----:B------:R-:W0:Y:S01]  /*5350*/  F2I.FTZ.TRUNC.NTZ R31, R31 ;  /* 0x0000001f001f7305 */ /* 0x000e22000021f100 */
[----:B------:R-:W-:Y:S05]  /*5360*/  BRA `(.L_x_5916) ;  /* 0x0000000000987947 */ /* 0x000fea0003800000 */
.L_x_5928:
        /* <DEDUP_REMOVED lines=14> */
.L_x_5942:
[----:B------:R-:W-:Y:S05]  /*5450*/  BSYNC.RECONVERGENT B0 ;  /* 0x0000000000007941 */ /* 0x000fea0003800200 */
.L_x_5941:
[----:B------:R-:W0:Y:S01]  /*5460*/  F2I.FTZ.TRUNC.NTZ R31, R31 ;  /* 0x0000001f001f7305 */ /* 0x000e22000021f100 */
[----:B------:R-:W-:Y:S05]  /*5470*/  BRA `(.L_x_5916) ;  /* 0x0000000000547947 */ /* 0x000fea0003800000 */
.L_x_5915:
[----:B------:R-:W-:Y:S01]  /*5480*/  MOV R0, 0x0 ;  /* 0x0000000000007802 */ /* 0x000fe20000000f00 */
[----:B------:R-:W0:Y:S01]  /*5490*/  LDCU.64 UR4, c[0x4][0x118] ;  /* 0x01002300ff0477ac */ /* 0x000e220008000a00 */
[----:B------:R-:W-:Y:S02]  /*54a0*/  HFMA2 R8, -RZ, RZ, 0, 4.64916229248046875e-06 ;  /* 0x0000004eff087431 */ /* 0x000fe400000001ff */
[----:B------:R-:W-:Y:S01]  /*54b0*/  IMAD.MOV.U32 R12, RZ, RZ, 0x1 ;  /* 0x00000001ff0c7424 */ /* 0x000fe200078e00ff */
[----:B------:R1:W2:Y:S01]  /*54c0*/  LDC.64 R14, c[0x4][R0] ;  /* 0x01000000000e7b82 */ /* 0x0002a20000000a00 */
[----:B------:R-:W5:Y:S01]  /*54d0*/  LDCU.64 UR6, c[0x4][0x120] ;  /* 0x01002400ff0677ac */ /* 0x000f620008000a00 */
[----:B------:R-:W-:Y:S01]  /*54e0*/  IMAD.MOV.U32 R13, RZ, RZ, RZ ;  /* 0x000000ffff0d7224 */ /* 0x000fe200078e00ff */
[----:B------:R-:W3:Y:S01]  /*54f0*/  LDCU.64 UR8, c[0x4][0x10] ;  /* 0x01000200ff0877ac */ /* 0x000ee20008000a00 */
[----:B0-----:R-:W-:Y:S02]  /*5500*/  IMAD.U32 R4, RZ, RZ, UR4 ;  /* 0x00000004ff047e24 */ /* 0x001fe4000f8e00ff */
[----:B------:R-:W-:Y:S01]  /*5510*/  IMAD.U32 R5, RZ, RZ, UR5 ;  /* 0x00000005ff057e24 */ /* 0x000fe2000f8e00ff */
[----:B-----5:R-:W-:Y:S01]  /*5520*/  MOV R6, UR6 ;  /* 0x0000000600067c02 */ /* 0x020fe20008000f00 */
[----:B------:R-:W-:-:S02]  /*5530*/  IMAD.U32 R7, RZ, RZ, UR7 ;  /* 0x00000007ff077e24 */ /* 0x000fc4000f8e00ff */
[----:B---3--:R-:W-:Y:S02]  /*5540*/  IMAD.U32 R10, RZ, RZ, UR8 ;  /* 0x00000008ff0a7e24 */ /* 0x008fe4000f8e00ff */
[----:B-1----:R-:W-:-:S07]  /*5550*/  IMAD.U32 R11, RZ, RZ, UR9 ;  /* 0x00000009ff0b7e24 */ /* 0x002fce000f8e00ff */
[----:B------:R-:W-:-:S07]  /*5560*/  LEPC R20, `(.L_x_5943) ;  /* 0x000000001014794e */ /* 0x000fce0000000000 */
[----:B--2-4-:R-:W-:Y:S05]  /*5570*/  CALL.ABS.NOINC R14 ;  /* 0x000000000e007343 */ /* 0x014fea0003c00000 */
.L_x_5943:
[----:B------:R-:W-:Y:S01]  /*5580*/  IMAD.MOV.U32 R31, RZ, RZ, RZ ;  /* 0x000000ffff1f7224 */ /* 0x000fe200078e00ff */
[----:B------:R-:W-:Y:S06]  /*5590*/  BRA `(.L_x_5916) ;  /* 0x00000000000c7947 */ /* 0x000fec0003800000 */
.L_x_5940:
[----:B------:R0:W5:Y:S01]  /*55a0*/  LDG.E R31, desc[UR36][R4.64] ;  /* 0x00000024041f7981 */ /* 0x000162000c1e1900 */
[----:B------:R-:W-:Y:S05]  /*55b0*/  BRA `(.L_x_5916) ;  /* 0x0000000000047947 */ /* 0x000fea0003800000 */
.L_x_5939:
[----:B------:R0:W5:Y:S02]  /*55c0*/  LDG.E R31, desc[UR36][R4.64] ;  /* 0x00000024041f7981 */ /* 0x000164000c1e1900 */
.L_x_5916:
[----:B0-----:R-:W0:Y:S01]  /*55d0*/  LDC.64 R4, c[0x0][0x3d8] ;  /* 0x0000f600ff047b82 */ /* 0x001e220000000a00 */
[----:B------:R-:W2:Y:S01]  /*55e0*/  LDCU UR5, c[0x0][0x408] ;  /* 0x00008100ff0577ac */ /* 0x000ea20008000800 */
[----:B------:R-:W-:-:S04]  /*55f0*/  UPRMT UR4, UR38, 0x7771, URZ ;  /* 0x0000777126047896 */ /* 0x000fc800080000ff */
[----:B------:R-:W-:Y:S01]  /*5600*/  UISETP.GT.AND UP0, UPT, UR4, 0x9, UPT ;  /* 0x000000090400788c */ /* 0x000fe2000bf04270 */
[----:B--2---:R-:W-:-:S05]  /*5610*/  IMAD R3, R24, UR5, RZ ;  /* 0x0000000518037c24 */ /* 0x004fca000f8e02ff */
        /* <DEDUP_REMOVED lines=13> */
.L_x_5947:
[----:B------:R0:W5:Y:S01]  /*56f0*/  LDG.E.U8 R17, desc[UR36][R4.64] ;  /* 0x0000002404117981 */ /* 0x000162000c1e1100 */
[----:B------:R-:W-:Y:S05]  /*5700*/  BRA `(.L_x_5949) ;  /* 0x0000000c00307947 */ /* 0x000fea0003800000 */
.L_x_5946:
        /* <DEDUP_REMOVED lines=8> */
.L_x_5951:
[----:B------:R0:W5:Y:S01]  /*5790*/  LDG.E R17, desc[UR36][R4.64] ;  /* 0x0000002404117981 */ /* 0x000162000c1e1900 */
[----:B------:R-:W-:Y:S05]  /*57a0*/  BRA `(.L_x_5949) ;  /* 0x0000000c00087947 */ /* 0x000fea0003800000 */
.L_x_5950:
[----:B------:R0:W5:Y:S01]  /*57b0*/  LDG.E.S16 R17, desc[UR36][R4.64] ;  /* 0x0000002404117981 */ /* 0x000162000c1e1700 */
[----:B------:R-:W-:Y:S05]  /*57c0*/  BRA `(.L_x_5949) ;  /* 0x0000000c00007947 */ /* 0x000fea0003800000 */
.L_x_5945:
        /* <DEDUP_REMOVED lines=9> */
.L_x_5953:
[----:B------:R-:W2:Y:S02]  /*5860*/  LDG.E.U16 R4, desc[UR36][R4.64] ;  /* 0x0000002404047981 */ /* 0x000ea4000c1e1500 */
[----:B--2---:R-:W-:-:S06]  /*5870*/  HADD2.F32 R17, -RZ, R4.H0_H0 ;  /* 0x20000004ff117230 */ /* 0x004fcc0000004100 */
[----:B------:R-:W0:Y:S01]  /*5880*/  F2I.FTZ.TRUNC.NTZ R17, R17 ;  /* 0x0000001100117305 */ /* 0x000e22000021f100 */
[----:B------:R-:W-:Y:S05]  /*5890*/  BRA `(.L_x_5949) ;  /* 0x0000000800cc7947 */ /* 0x000fea0003800000 */
.L_x_5952:
        /* <DEDUP_REMOVED lines=9> */
.L_x_5955:
[----:B------:R-:W2:Y:S02]  /*5930*/  LDG.E.U16 R4, desc[UR36][R4.64] ;  /* 0x0000002404047981 */ /* 0x000ea4000c1e1500 */
[----:B--2---:R-:W-:-:S06]  /*5940*/  HADD2.F32 R17, -RZ, R4.H0_H0 ;  /* 0x20000004ff117230 */ /* 0x004fcc0000004100 */
[----:B------:R-:W0:Y:S01]  /*5950*/  F2I.FTZ.TRUNC.NTZ R17, R17 ;  /* 0x0000001100117305 */ /* 0x000e22000021f100 */
[----:B------:R-:W-:Y:S05]  /*5960*/  BRA `(.L_x_5949) ;  /* 0x0000000800987947 */ /* 0x000fea0003800000 */
.L_x_5954:
[----:B------:R-:W2:Y:S02]  /*5970*/  LDG.E.64 R4, desc[UR36][R4.64] ;  /* 0x0000002404047981 */ /* 0x000ea4000c1e1b00 */
[----:B--2---:R0:W2:Y:S02]  /*5980*/  F2I.F64.TRUNC R17, R4 ;  /* 0x0000000400117311 */ /* 0x0040a4000030d100 */
[----:B0-2---:R-:W-:Y:S05]  /*5990*/  BRA `(.L_x_5949) ;  /* 0x00000008008c7947 */ /* 0x005fea0003800000 */
.L_x_5944:
        /* <DEDUP_REMOVED lines=12> */
.L_x_5958:
[----:B------:R-:W2:Y:S02]  /*5a60*/  LDG.E.64 R4, desc[UR36][R4.64] ;  /* 0x0000002404047981 */ /* 0x000ea4000c1e1b00 */
[----:B--2---:R0:W2:Y:S02]  /*5a70*/  F2I.F64.TRUNC R17, R4 ;  /* 0x0000000400117311 */ /* 0x0040a4000030d100 */
[----:B0-2---:R-:W-:Y:S05]  /*5a80*/  BRA `(.L_x_5949) ;  /* 0x0000000800507947 */ /* 0x005fea0003800000 */
.L_x_5957:
        /* <DEDUP_REMOVED lines=26> */
.L_x_5960:
        /* <DEDUP_REMOVED lines=14> */
.L_x_5959:
[----:B------:R-:W2:Y:S02]  /*5d10*/  LDG.E.U16 R17, desc[UR36][R4.64] ;  /* 0x0000002404117981 */ /* 0x000ea4000c1e1500 */
[----:B--2---:R-:W-:-:S06]  /*5d20*/  IMAD.U32 R17, R17, 0x10000, RZ ;  /* 0x0001000011117824 */ /* 0x004fcc00078e00ff */
[----:B------:R-:W0:Y:S01]  /*5d30*/  F2I.FTZ.TRUNC.NTZ R17, R17 ;  /* 0x0000001100117305 */ /* 0x000e22000021f100 */
[----:B------:R-:W-:Y:S05]  /*5d40*/  BRA `(.L_x_5949) ;  /* 0x0000000400a07947 */ /* 0x000fea0003800000 */
.L_x_5956:
        /* <DEDUP_REMOVED lines=10> */
.L_x_5963:
        /* <DEDUP_REMOVED lines=21> */
.L_x_5967:
[----:B------:R-:W-:Y:S05]  /*5f40*/  BSYNC.RECONVERGENT B1 ;  /* 0x0000000000017941 */ /* 0x000fea0003800200 */
.L_x_5966:
[----:B------:R-:W-:Y:S02]  /*5f50*/  SHF.L.U32 R0, R0, 0x14, RZ ;  /* 0x0000001400007819 */ /* 0x000fe400000006ff */
[----:B------:R-:W-:-:S04]  /*5f60*/  LEA R3, R3, 0x3b800000, 0x17 ;  /* 0x3b80000003037811 */ /* 0x000fc800078eb8ff */
[----:B------:R-:W-:-:S07]  /*5f70*/  LOP3.LUT R17, R3, R0, R17, 0xfe, !PT ;  /* 0x0000000003117212 */ /* 0x000fce00078efe11 */
.L_x_5965:
[----:B------:R-:W-:Y:S05]  /*5f80*/  BSYNC.RECONVERGENT B0 ;  /* 0x0000000000007941 */ /* 0x000fea0003800200 */
.L_x_5964:
[----:B------:R-:W0:Y:S01]  /*5f90*/  F2I.FTZ.TRUNC.NTZ R17, R17 ;  /* 0x0000001100117305 */ /* 0x000e22000021f100 */
[----:B------:R-:W-:Y:S05]  /*5fa0*/  BRA `(.L_x_5949) ;  /* 0x0000000400087947 */ /* 0x000fea0003800000 */
.L_x_5962:
        /* <DEDUP_REMOVED lines=21> */
.L_x_5971:
[----:B------:R-:W-:Y:S05]  /*6100*/  BSYNC.RECONVERGENT B1 ;  /* 0x0000000000017941 */ /* 0x000fea0003800200 */
.L_x_5970:
[----:B------:R-:W-:Y:S01]  /*6110*/  IMAD.SHL.U32 R0, R0, 0x200000, RZ ;  /* 0x0020000000007824 */ /* 0x000fe200078e00ff */
[----:B------:R-:W-:-:S04]  /*6120*/  LEA R3, R3, 0x37800000, 0x17 ;  /* 0x3780000003037811 */ /* 0x000fc800078eb8ff */
[----:B------:R-:W-:-:S07]  /*6130*/  LOP3.LUT R17, R3, R0, R17, 0xfe, !PT ;  /* 0x0000000003117212 */ /* 0x000fce00078efe11 */
.L_x_5969:
[----:B------:R-:W-:Y:S05]  /*6140*/  BSYNC.RECONVERGENT B0 ;  /* 0x0000000000007941 */ /* 0x000fea0003800200 */
.L_x_5968:
[----:B------:R-:W0:Y:S01]  /*6150*/  F2I.FTZ.TRUNC.NTZ R17, R17 ;  /* 0x0000001100117305 */ /* 0x000e22000021f100 */
[----:B------:R-:W-:Y:S05]  /*6160*/  BRA `(.L_x_5949) ;  /* 0x0000000000987947 */ /* 0x000fea0003800000 */
.L_x_5961:
        /* <DEDUP_REMOVED lines=14> */
.L_x_5975:
[----:B------:R-:W-:Y:S05]  /*6250*/  BSYNC.RECONVERGENT B0 ;  /* 0x0000000000007941 */ /* 0x000fea0003800200 */
.L_x_5974:
[----:B------:R-:W0:Y:S01]  /*6260*/  F2I.FTZ.TRUNC.NTZ R17, R17 ;  /* 0x0000001100117305 */ /* 0x000e22000021f100 */
[----:B------:R-:W-:Y:S05]  /*6270*/  BRA `(.L_x_5949) ;  /* 0x0000000000547947 */ /* 0x000fea0003800000 */
.L_x_5948:
        /* <DEDUP_REMOVED lines=13> */
[----:B--2---:R-:W-:-:S07]  /*6350*/  IMAD.U32 R11, RZ, RZ, UR9 ;  /* 0x00000009ff0b7e24 */ /* 0x004fce000f8e00ff */
[----:B------:R-:W-:-:S07]  /*6360*/  LEPC R20, `(.L_x_5976) ;  /* 0x000000001014794e */ /* 0x000fce0000000000 */
[----:B-1---5:R-:W-:Y:S05]  /*6370*/  CALL.ABS.NOINC R14 ;  /* 0x000000000e007343 */ /* 0x022fea0003c00000 */
.L_x_5976:
[----:B------:R-:W-:Y:S01]  /*6380*/  IMAD.MOV.U32 R17, RZ, RZ, RZ ;  /* 0x000000ffff117224 */ /* 0x000fe200078e00ff */
[----:B------:R-:W-:Y:S06]  /*6390*/  BRA `(.L_x_5949) ;  /* 0x00000000000c7947 */ /* 0x000fec0003800000 */
.L_x_5973:
[----:B------:R0:W5:Y:S01]  /*63a0*/  LDG.E R17, desc[UR36][R4.64] ;  /* 0x0000002404117981 */ /* 0x000162000c1e1900 */
[----:B------:R-:W-:Y:S05]  /*63b0*/  BRA `(.L_x_5949) ;  /* 0x0000000000047947 */ /* 0x000fea0003800000 */
.L_x_5972:
[----:B------:R0:W5:Y:S02]  /*63c0*/  LDG.E R17, desc[UR36][R4.64] ;  /* 0x0000002404117981 */ /* 0x000164000c1e1900 */
.L_x_5949:
[----:B0-2---:R-:W0:Y:S01]  /*63d0*/  LDC.64 R4, c[0x0][0x3e0] ;  /* 0x0000f800ff047b82 */ /* 0x005e220000000a00 */
[----:B------:R-:W2:Y:S01]  /*63e0*/  LDCU UR5, c[0x0][0x40c] ;  /* 0x00008180ff0577ac */ /* 0x000ea20008000800 */
[----:B------:R-:W-:-:S04]  /*63f0*/  UPRMT UR4, UR38, 0x7772, URZ ;  /* 0x0000777226047896 */ /* 0x000fc800080000ff */
[----:B------:R-:W-:Y:S01]  /*6400*/  UISETP.GT.AND UP0, UPT, UR4, 0x9, UPT ;  /* 0x000000090400788c */ /* 0x000fe2000bf04270 */
[----:B--2---:R-:W-:-:S05]  /*6410*/  IMAD R3, R24, UR5, RZ ;  /* 0x0000000518037c24 */ /* 0x004fca000f8e02ff */
        /* <DEDUP_REMOVED lines=13> */
.L_x_5980:
[----:B------:R0:W5:Y:S01]  /*64f0*/  LDG.E.U8 R33, desc[UR36][R4.64] ;  /* 0x0000002404217981 */ /* 0x000162000c1e1100 */
[----:B------:R-:W-:Y:S05]  /*6500*/  BRA `(.L_x_5982) ;  /* 0x0000000c00307947 */ /* 0x000fea0003800000 */
.L_x_5979:
        /* <DEDUP_REMOVED lines=8> */
.L_x_5984:
[----:B------:R0:W5:Y:S01]  /*6590*/  LDG.E R33, desc[UR36][R4.64] ;  /* 0x0000002404217981 */ /* 0x000162000c1e1900 */
[----:B------:R-:W-:Y:S05]  /*65a0*/  BRA `(.L_x_5982) ;  /* 0x0000000c00087947 */ /* 0x000fea0003800000 */
.L_x_5983:
[----:B------:R0:W5:Y:S01]  /*65b0*/  LDG.E.S16 R33, desc[UR36][R4.64] ;  /* 0x0000002404217981 */ /* 0x000162000c1e1700 */
[----:B------:R-:W-:Y:S05]  /*65c0*/  BRA `(.L_x_5982) ;  /* 0x0000000c00007947 */ /* 0x000fea0003800000 */
.L_x_5978:
        /* <DEDUP_REMOVED lines=9> */
.L_x_5986:
[----:B------:R-:W2:Y:S02]  /*6660*/  LDG.E.U16 R4, desc[UR36][R4.64] ;  /* 0x0000002404047981 */ /* 0x000ea4000c1e1500 */
[----:B--2---:R-:W-:-:S06]  /*6670*/  HADD2.F32 R33, -RZ, R4.H0_H0 ;  /* 0x20000004ff217230 */ /* 0x004fcc0000004100 */
[----:B------:R-:W0:Y:S01]  /*6680*/  F2I.FTZ.TRUNC.NTZ R33, R33 ;  /* 0x0000002100217305 */ /* 0x000e22000021f100 */
[----:B------:R-:W-:Y:S05]  /*6690*/  BRA `(.L_x_5982) ;  /* 0x0000000800cc7947 */ /* 0x000fea0003800000 */
.L_x_5985:
        /* <DEDUP_REMOVED lines=9> */
.L_x_5988:
[----:B------:R-:W2:Y:S02]  /*6730*/  LDG.E.U16 R4, desc[UR36][R4.64] ;  /* 0x0000002404047981 */ /* 0x000ea4000c1e1500 */
[----:B--2---:R-:W-:-:S06]  /*6740*/  HADD2.F32 R33, -RZ, R4.H0_H0 ;  /* 0x20000004ff217230 */ /* 0x004fcc0000004100 */
[----:B------:R-:W0:Y:S01]  /*6750*/  F2I.FTZ.TRUNC.NTZ R33, R33 ;  /* 0x0000002100217305 */ /* 0x000e22000021f100 */
[----:B------:R-:W-:Y:S05]  /*6760*/  BRA `(.L_x_5982) ;  /* 0x0000000800987947 */ /* 0x000fea0003800000 */
.L_x_5987:
[----:B------:R-:W2:Y:S02]  /*6770*/  LDG.E.64 R4, desc[UR36][R4.64] ;  /* 0x0000002404047981 */ /* 0x000ea4000c1e1b00 */
[----:B--2---:R0:W2:Y:S02]  /*6780*/  F2I.F64.TRUNC R33, R4 ;  /* 0x0000000400217311 */ /* 0x0040a4000030d100 */
[----:B0-2---:R-:W-:Y:S05]  /*6790*/  BRA `(.L_x_5982) ;  /* 0x00000008008c7947 */ /* 0x005fea0003800000 */
.L_x_5977:
        /* <DEDUP_REMOVED lines=12> */
.L_x_5991:
[----:B------:R-:W2:Y:S02]  /*6860*/  LDG.E.64 R4, desc[UR36][R4.64] ;  /* 0x0000002404047981 */ /* 0x000ea4000c1e1b00 */
[----:B--2---:R0:W2:Y:S02]  /*6870*/  F2I.F64.TRUNC R33, R4 ;  /* 0x0000000400217311 */ /* 0x0040a4000030d100 */
[----:B0-2---:R-:W-:Y:S05]  /*6880*/  BRA `(.L_x_5982) ;  /* 0x0000000800507947 */ /* 0x005fea0003800000 */
.L_x_5990:
        /* <DEDUP_REMOVED lines=26> */
.L_x_5993:
        /* <DEDUP_REMOVED lines=14> */
.L_x_5992:
[----:B------:R-:W2:Y:S02]  /*6b10*/  LDG.E.U16 R33, desc[UR36][R4.64] ;  /* 0x0000002404217981 */ /* 0x000ea4000c1e1500 */
[----:B--2---:R-:W-:-:S06]  /*6b20*/  IMAD.U32 R33, R33, 0x10000, RZ ;  /* 0x0001000021217824 */ /* 0x004fcc00078e00ff */
[----:B------:R-:W0:Y:S01]  /*6b30*/  F2I.FTZ.TRUNC.NTZ R33, R33 ;  /* 0x0000002100217305 */ /* 0x000e22000021f100 */
[----:B------:R-:W-:Y:S05]  /*6b40*/  BRA `(.L_x_5982) ;  /* 0x0000000400a07947 */ /* 0x000fea0003800000 */
.L_x_5989:
        /* <DEDUP_REMOVED lines=10> */
.L_x_5996:
        /* <DEDUP_REMOVED lines=21> */
.L_x_6000:
[----:B------:R-:W-:Y:S05]  /*6d40*/  BSYNC.RECONVERGENT B1 ;  /* 0x0000000000017941 */ /* 0x000fea0003800200 */
.L_x_5999:
[----:B------:R-:W-:Y:S01]  /*6d50*/  IMAD.SHL.U32 R0, R0, 0x100000, RZ ;  /* 0x0010000000007824 */ /* 0x000fe200078e00ff */
[----:B------:R-:W-:-:S04]  /*6d60*/  LEA R3, R3, 0x3b800000, 0x17 ;  /* 0x3b80000003037811 */ /* 0x000fc800078eb8ff */
[----:B------:R-:W-:-:S07]  /*6d70*/  LOP3.LUT R33, R3, R0, R33, 0xfe, !PT ;  /* 0x0000000003217212 */ /* 0x000fce00078efe21 */
.L_x_5998:
[----:B------:R-:W-:Y:S05]  /*6d80*/  BSYNC.RECONVERGENT B0 ;  /* 0x0000000000007941 */ /* 0x000fea0003800200 */
.L_x_5997:
[----:B------:R-:W0:Y:S01]  /*6d90*/  F2I.FTZ.TRUNC.NTZ R33, R33 ;  /* 0x0000002100217305 */ /* 0x000e22000021f100 */
[----:B------:R-:W-:Y:S05]  /*6da0*/  BRA `(.L_x_5982) ;  /* 0x0000000400087947 */ /* 0x000fea0003800000 */
.L_x_5995:
        /* <DEDUP_REMOVED lines=21> */
.L_x_6004:
[----:B------:R-:W-:Y:S05]  /*6f00*/  BSYNC.RECONVERGENT B1 ;  /* 0x0000000000017941 */ /* 0x000fea0003800200 */
.L_x_6003:
[----:B------:R-:W-:Y:S02]  /*6f10*/  SHF.L.U32 R0, R0, 0x15, RZ ;  /* 0x0000001500007819 */ /* 0x000fe400000006ff */
[----:B------:R-:W-:-:S04]  /*6f20*/  LEA R3, R3, 0x37800000, 0x17 ;  /* 0x3780000003037811 */ /* 0x000fc800078eb8ff */
[----:B------:R-:W-:-:S07]  /*6f30*/  LOP3.LUT R33, R3, R0, R33, 0xfe, !PT ;  /* 0x0000000003217212 */ /* 0x000fce00078efe21 */
.L_x_6002:
[----:B------:R-:W-:Y:S05]  /*6f40*/  BSYNC.RECONVERGENT B0 ;  /* 0x0000000000007941 */ /* 0x000fea0003800200 */
.L_x_6001:
[----:B------:R-:W0:Y:S01]  /*6f50*/  F2I.FTZ.TRUNC.NTZ R33, R33 ;  /* 0x0000002100217305 */ /* 0x000e22000021f100 */
[----:B------:R-:W-:Y:S05]  /*6f60*/  BRA `(.L_x_5982) ;  /* 0x0000000000987947 */ /* 0x000fea0003800000 */
.L_x_5994:
        /* <DEDUP_REMOVED lines=14> */
.L_x_6008:
[----:B------:R-:W-:Y:S05]  /*7050*/  BSYNC.RECONVERGENT B0 ;  /* 0x0000000000007941 */ /* 0x000fea0003800200 */
.L_x_6007:
[----:B------:R-:W0:Y:S01]  /*7060*/  F2I.FTZ.TRUNC.NTZ R33, R33 ;  /* 0x0000002100217305 */ /* 0x000e22000021f100 */
[----:B------:R-:W-:Y:S05]  /*7070*/  BRA `(.L_x_5982) ;  /* 0x0000000000547947 */ /* 0x000fea0003800000 */
.L_x_5981:
[----:B------:R-:W-:Y:S01]  /*7080*/  MOV R0, 0x0 ;  /* 0x0000000000007802 */ /* 0x000fe20000000f00 */
[----:B------:R-:W0:Y:S01]  /*7090*/  LDCU.64 UR4, c[0x4][0x118] ;  /* 0x01002300ff0477ac */ /* 0x000e220008000a00 */
[----:B------:R-:W-:Y:S02]  /*70a0*/  HFMA2 R13, -RZ, RZ, 0, 0 ;  /* 0x00000000ff0d7431 */ /* 0x000fe400000001ff */
[----:B------:R-:W-:Y:S01]  /*70b0*/  IMAD.MOV.U32 R8, RZ, RZ, 0x4e ;  /* 0x0000004eff087424 */ /* 0x000fe200078e00ff */
[----:B------:R2:W1:Y:S01]  /*70c0*/  LDC.64 R14, c[0x4][R0] ;  /* 0x01000000000e7b82 */ /* 0x0004620000000a00 */
        /* <DEDUP_REMOVED lines=8> */
[----:B--2---:R-:W-:-:S07]  /*7150*/  IMAD.U32 R11, RZ, RZ, UR9 ;  /* 0x00000009ff0b7e24 */ /* 0x004fce000f8e00ff */
[----:B------:R-:W-:-:S07]  /*7160*/  LEPC R20, `(.L_x_6009) ;  /* 0x000000001014794e */ /* 0x000fce0000000000 */
[----:B-1---5:R-:W-:Y:S05]  /*7170*/  CALL.ABS.NOINC R14 ;  /* 0x000000000e007343 */ /* 0x022fea0003c00000 */
.L_x_6009:
[----:B------:R-:W-:Y:S01]  /*7180*/  IMAD.MOV.U32 R33, RZ, RZ, RZ ;  /* 0x000000ffff217224 */ /* 0x000fe200078e00ff */
[----:B------:R-:W-:Y:S06]  /*7190*/  BRA `(.L_x_5982) ;  /* 0x00000000000c7947 */ /* 0x000fec0003800000 */
.L_x_6006:
[----:B------:R0:W5:Y:S01]  /*71a0*/  LDG.E R33, desc[UR36][R4.64] ;  /* 0x0000002404217981 */ /* 0x000162000c1e1900 */
[----:B------:R-:W-:Y:S05]  /*71b0*/  BRA `(.L_x_5982) ;  /* 0x0000000000047947 */ /* 0x000fea0003800000 */
.L_x_6005:
[----:B------:R0:W5:Y:S02]  /*71c0*/  LDG.E R33, desc[UR36][R4.64] ;  /* 0x0000002404217981 */ /* 0x000164000c1e1900 */
.L_x_5982:
        /* <DEDUP_REMOVED lines=18> */
.L_x_6013:
[----:B------:R0:W5:Y:S01]  /*72f0*/  LDG.E.U8 R32, desc[UR36][R4.64] ;  /* 0x0000002404207981 */ /* 0x000162000c1e1100 */
[----:B------:R-:W-:Y:S05]  /*7300*/  BRA `(.L_x_6015) ;  /* 0x0000000c00307947 */ /* 0x000fea0003800000 */
.L_x_6012:
        /* <DEDUP_REMOVED lines=8> */
.L_x_6017:
[----:B------:R0:W5:Y:S01]  /*7390*/  LDG.E R32, desc[UR36][R4.64] ;  /* 0x0000002404207981 */ /* 0x000162000c1e1900 */
[----:B------:R-:W-:Y:S05]  /*73a0*/  BRA `(.L_x_6015) ;  /* 0x0000000c00087947 */ /* 0x000fea0003800000 */
.L_x_6016:
[----:B------:R0:W5:Y:S01]  /*73b0*/  LDG.E.S16 R32, desc[UR36][R4.64] ;  /* 0x0000002404207981 */ /* 0x000162000c1e1700 */
[----:B------:R-:W-:Y:S05]  /*73c0*/  BRA `(.L_x_6015) ;  /* 0x0000000c00007947 */ /* 0x000fea0003800000 */
.L_x_6011:
[----:B------:R-:W-:-:S09]  /*73d0*/  UISETP.GT.AND UP0, UPT, UR4, 0x6, UPT ;  /* 0x000000060400788c */ /* 0x000fd2000bf04270 */
[----:B------:R-:W-:Y:S05]  /*73e0*/  BRA.U UP0, `(.L_x_6018) ;  /* 0x00000001002c7547 */ /* 0x000fea000b800000 */
[----:B------:R-:W-:-:S09]  /*73f0*/  UISETP.NE.AND UP0, UPT, UR4, 0x5, UPT ;  /* 0x000000050400788c */ /* 0x000fd2000bf05270 */
[----:B------:R-:W-:Y:S05]  /*7400*/  BRA.U !UP0, `(.L_x_6019) ;  /* 0x0000000108147547 */ /* 0x000fea000b800000 */
[----:B------:R-:W-:-:S09]  /*7410*/  UISETP.NE.AND UP0, UPT, UR4, 0x6, UPT ;  /* 0x000000060400788c */ /* 0x000fd2000bf05270 */
[----:B------:R-:W-:Y:S05]  /*7420*/  BRA.U UP0, `(.L_x_6014) ;  /* 0x0000000900947547 */ /* 0x000fea000b800000 */
[----:B------:R-:W2:Y:S02]  /*7430*/  LDG.E R4, desc[UR36][R4.64] ;  /* 0x0000002404047981 */ /* 0x000ea4000c1e1900 */
[----:B--2---:R2:W0:Y:S01]  /*7440*/  F2I.FTZ.TRUNC.NTZ R32, R4 ;  /* 0x0000000400207305 */ /* 0x004422000021f100 */
[----:B------:R-:W-:Y:S05]  /*7450*/  BRA `(.L_x_6015) ;  /* 0x0000000800dc7947 */ /* 0x000fea0003800000 */
.L_x_6019:
[----:B------:R-:W2:Y:S02]  /*7460*/  LDG.E.U16 R4, desc[UR36][R4.64] ;  /* 0x0000002404047981 */ /* 0x000ea4000c1e1500 */
[----:B--2---:R-:W-:-:S06]  /*7470*/  HADD2.F32 R32, -RZ, R4.H0_H0 ;  /* 0x20000004ff207230 */ /* 0x004fcc0000004100 */
[----:B------:R-:W0:Y:S01]  /*7480*/  F2I.FTZ.TRUNC.NTZ R32, R32 ;  /* 0x0000002000207305 */ /* 0x000e22000021f100 */
[----:B------:R-:W-:Y:S05]  /*7490*/  BRA `(.L_x_6015) ;  /* 0x0000000800cc7947 */ /* 0x000fea0003800000 */
.L_x_6018:
        /* <DEDUP_REMOVED lines=9> */
.L_x_6021:
[----:B------:R-:W2:Y:S02]  /*7530*/  LDG.E.U16 R4, desc[UR36][R4.64] ;  /* 0x0000002404047981 */ /* 0x000ea4000c1e1500 */
[----:B--2---:R-:W-:-:S06]  /*7540*/  HADD2.F32 R32, -RZ, R4.H0_H0 ;  /* 0x20000004ff207230 */ /* 0x004fcc0000004100 */
[----:B------:R-:W0:Y:S01]  /*7550*/  F2I.FTZ.TRUNC.NTZ R32, R32 ;  /* 0x0000002000207305 */ /* 0x000e22000021f100 */
[----:B------:R-:W-:Y:S05]  /*7560*/  BRA `(.L_x_6015) ;  /* 0x0000000800987947 */ /* 0x000fea0003800000 */
.L_x_6020:
[----:B------:R-:W2:Y:S02]  /*7570*/  LDG.E.64 R4, desc[UR36][R4.64] ;  /* 0x0000002404047981 */ /* 0x000ea4000c1e1b00 */
[----:B--2---:R0:W2:Y:S02]  /*7580*/  F2I.F64.TRUNC R32, R4 ;  /* 0x0000000400207311 */ /* 0x0040a4000030d100 */
[----:B0-2---:R-:W-:Y:S05]  /*7590*/  BRA `(.L_x_6015) ;  /* 0x00000008008c7947 */ /* 0x005fea0003800000 */
.L_x_6010:
        /* <DEDUP_REMOVED lines=12> */
.L_x_6024:
[----:B------:R-:W2:Y:S02]  /*7660*/  LDG.E.64 R4, desc[UR36][R4.64] ;  /* 0x0000002404047981 */ /* 0x000ea4000c1e1b00 */
[----:B--2---:R0:W2:Y:S02]  /*7670*/  F2I.F64.TRUNC R32, R4 ;  /* 0x0000000400207311 */ /* 0x0040a4000030d100 */
[----:B0-2---:R-:W-:Y:S05]  /*7680*/  BRA `(.L_x_6015) ;  /* 0x0000000800507947 */ /* 0x005fea0003800000 */
.L_x_6023:
        /* <DEDUP_REMOVED lines=26> */
.L_x_6026:
        /* <DEDUP_REMOVED lines=14> */
.L_x_6025:
[----:B------:R-:W2:Y:S02]  /*7910*/  LDG.E.U16 R32, desc[UR36][R4.64] ;  /* 0x0000002404207981 */ /* 0x000ea4000c1e1500 */
[----:B--2---:R-:W-:-:S06]  /*7920*/  IMAD.U32 R32, R32, 0x10000, RZ ;  /* 0x0001000020207824 */ /* 0x004fcc00078e00ff */
[----:B------:R-:W0:Y:S01]  /*7930*/  F2I.FTZ.TRUNC.NTZ R32, R32 ;  /* 0x0000002000207305 */ /* 0x000e22000021f100 */
[----:B------:R-:W-:Y:S05]  /*7940*/  BRA `(.L_x_6015) ;  /* 0x0000000400a07947 */ /* 0x000fea0003800000 */
.L_x_6022:
        /* <DEDUP_REMOVED lines=10> */
.L_x_6029:
        /* <DEDUP_REMOVED lines=21> */
.L_x_6033:
[----:B------:R-:W-:Y:S05]  /*7b40*/  BSYNC.RECONVERGENT B1 ;  /* 0x0000000000017941 */ /* 0x000fea0003800200 */
.L_x_6032:
[----:B------:R-:W-:Y:S01]  /*7b50*/  IMAD.SHL.U32 R0, R0, 0x100000, RZ ;  /* 0x0010000000007824 */ /* 0x000fe200078e00ff */
[----:B------:R-:W-:-:S04]  /*7b60*/  LEA R3, R3, 0x3b800000, 0x17 ;  /* 0x3b80000003037811 */ /* 0x000fc800078eb8ff */
[----:B------:R-:W-:-:S07]  /*7b70*/  LOP3.LUT R32, R3, R0, R7, 0xfe, !PT ;  /* 0x0000000003207212 */ /* 0x000fce00078efe07 */
.L_x_6031:
[----:B------:R-:W-:Y:S05]  /*7b80*/  BSYNC.RECONVERGENT B0 ;  /* 0x0000000000007941 */ /* 0x000fea0003800200 */
.L_x_6030:
[----:B------:R-:W0:Y:S01]  /*7b90*/  F2I.FTZ.TRUNC.NTZ R32, R32 ;  /* 0x0000002000207305 */ /* 0x000e22000021f100 */
[----:B------:R-:W-:Y:S05]  /*7ba0*/  BRA `(.L_x_6015) ;  /* 0x0000000400087947 */ /* 0x000fea0003800000 */
.L_x_6028:
        /* <DEDUP_REMOVED lines=21> */
.L_x_6037:
[----:B------:R-:W-:Y:S05]  /*7d00*/  BSYNC.RECONVERGENT B1 ;  /* 0x0000000000017941 */ /* 0x000fea0003800200 */
.L_x_6036:
[----:B------:R-:W-:Y:S01]  /*7d10*/  IMAD.SHL.U32 R0, R0, 0x200000, RZ ;  /* 0x0020000000007824 */ /* 0x000fe200078e00ff */
[----:B------:R-:W-:-:S04]  /*7d20*/  LEA R3, R3, 0x37800000, 0x17 ;  /* 0x3780000003037811 */ /* 0x000fc800078eb8ff */
[----:B------:R-:W-:-:S07]  /*7d30*/  LOP3.LUT R32, R3, R0, R7, 0xfe, !PT ;  /* 0x0000000003207212 */ /* 0x000fce00078efe07 */
.L_x_6035:
[----:B------:R-:W-:Y:S05]  /*7d40*/  BSYNC.RECONVERGENT B0 ;  /* 0x0000000000007941 */ /* 0x000fea0003800200 */
.L_x_6034:
[----:B------:R-:W0:Y:S01]  /*7d50*/  F2I.FTZ.TRUNC.NTZ R32, R32 ;  /* 0x0000002000207305 */ /* 0x000e22000021f100 */
[----:B------:R-:W-:Y:S05]  /*7d60*/  BRA `(.L_x_6015) ;  /* 0x0000000000987947 */ /* 0x000fea0003800000 */
.L_x_6027:
        /* <DEDUP_REMOVED lines=14> */
.L_x_6041:
[----:B------:R-:W-:Y:S05]  /*7e50*/  BSYNC.RECONVERGENT B0 ;  /* 0x0000000000007941 */ /* 0x000fea0003800200 */
.L_x_6040:
[----:B------:R-:W0:Y:S01]  /*7e60*/  F2I.FTZ.TRUNC.NTZ R32, R32 ;  /* 0x0000002000207305 */ /* 0x000e22000021f100 */
[----:B------:R-:W-:Y:S05]  /*7e70*/  BRA `(.L_x_6015) ;  /* 0x0000000000547947 */ /* 0x000fea0003800000 */
.L_x_6014:
[----:B------:R-:W-:Y:S01]  /*7e80*/  MOV R0, 0x0 ;  /* 0x0000000000007802 */ /* 0x000fe20000000f00 */
[----:B------:R-:W0:Y:S01]  /*7e90*/  LDCU.64 UR4, c[0x4][0x118] ;  /* 0x01002300ff0477ac */ /* 0x000e220008000a00 */
[----:B------:R-:W-:Y:S02]  /*7ea0*/  IMAD.MOV.U32 R8, RZ, RZ, 0x4e ;  /* 0x0000004eff087424 */ /* 0x000fe400078e00ff */
[----:B------:R2:W1:Y:S01]  /*7eb0*/  LDC.64 R14, c[0x4][R0] ;  /* 0x01000000000e7b82 */ /* 0x0004620000000a00 */
        /* <DEDUP_REMOVED lines=9> */
[----:B--2---:R-:W-:-:S07]  /*7f50*/  MOV R11, UR9 ;  /* 0x00000009000b7c02 */ /* 0x004fce0008000f00 */
[----:B------:R-:W-:-:S07]  /*7f60*/  LEPC R20, `(.L_x_6042) ;  /* 0x000000001014794e */ /* 0x000fce0000000000 */
[----:B-1---5:R-:W-:Y:S05]  /*7f70*/  CALL.ABS.NOINC R14 ;  /* 0x000000000e007343 */ /* 0x022fea0003c00000 */
.L_x_6042:
[----:B------:R-:W-:Y:S01]  /*7f80*/  HFMA2 R32, -RZ, RZ, 0, 0 ;  /* 0x00000000ff207431 */ /* 0x000fe200000001ff */
[----:B------:R-:W-:Y:S06]  /*7f90*/  BRA `(.L_x_6015) ;  /* 0x00000000000c7947 */ /* 0x000fec0003800000 */
.L_x_6039:
[----:B------:R0:W5:Y:S01]  /*7fa0*/  LDG.E R32, desc[UR36][R4.64] ;  /* 0x0000002404207981 */ /* 0x000162000c1e1900 */
[----:B------:R-:W-:Y:S05]  /*7fb0*/  BRA `(.L_x_6015) ;  /* 0x0000000000047947 */ /* 0x000fea0003800000 */
.L_x_6038:
[----:B------:R0:W5:Y:S02]  /*7fc0*/  LDG.E R32, desc[UR36][R4.64] ;  /* 0x0000002404207981 */ /* 0x000164000c1e1900 */
.L_x_6015:
        /* <DEDUP_REMOVED lines=18> */
.L_x_6046:
[----:B------:R0:W5:Y:S01]  /*80f0*/  LDG.E.U8 R46, desc[UR36][R4.64] ;  /* 0x00000024042e7981 */ /* 0x000162000c1e1100 */
[----:B------:R-:W-:Y:S05]  /*8100*/  BRA `(.L_x_6048) ;  /* 0x0000000c00307947 */ /* 0x000fea0003800000 */
.L_x_6045:
        /* <DEDUP_REMOVED lines=8> */
.L_x_6050:
[----:B------:R0:W5:Y:S01]  /*8190*/  LDG.E R46, desc[UR36][R4.64] ;  /* 0x00000024042e7981 */ /* 0x000162000c1e1900 */
[----:B------:R-:W-:Y:S05]  /*81a0*/  BRA `(.L_x_6048) ;  /* 0x0000000c00087947 */ /* 0x000fea0003800000 */
.L_x_6049:
[----:B------:R0:W5:Y:S01]  /*81b0*/  LDG.E.S16 R46, desc[UR36][R4.64] ;  /* 0x00000024042e7981 */ /* 0x000162000c1e1700 */
[----:B------:R-:W-:Y:S05]  /*81c0*/  BRA `(.L_x_6048) ;  /* 0x0000000c00007947 */ /* 0x000fea0003800000 */
.L_x_6044:
        /* <DEDUP_REMOVED lines=9> */
.L_x_6052:
[----:B------:R-:W2:Y:S02]  /*8260*/  LDG.E.U16 R4, desc[UR36][R4.64] ;  /* 0x0000002404047981 */ /* 0x000ea4000c1e1500 */
[----:B--2---:R-:W-:-:S06]  /*8270*/  HADD2.F32 R46, -RZ, R4.H0_H0 ;  /* 0x20000004ff2e7230 */ /* 0x004fcc0000004100 */
[----:B------:R-:W0:Y:S01]  /*8280*/  F2I.FTZ.TRUNC.NTZ R46, R46 ;  /* 0x0000002e002e7305 */ /* 0x000e22000021f100 */
[----:B------:R-:W-:Y:S05]  /*8290*/  BRA `(.L_x_6048) ;  /* 0x0000000800cc7947 */ /* 0x000fea0003800000 */
.L_x_6051:
        /* <DEDUP_REMOVED lines=9> */
.L_x_6054:
[----:B------:R-:W2:Y:S02]  /*8330*/  LDG.E.U16 R4, desc[UR36][R4.64] ;  /* 0x0000002404047981 */ /* 0x000ea4000c1e1500 */
[----:B--2---:R-:W-:-:S06]  /*8340*/  HADD2.F32 R46, -RZ, R4.H0_H0 ;  /* 0x20000004ff2e7230 */ /* 0x004fcc0000004100 */
[----:B------:R-:W0:Y:S01]  /*8350*/  F2I.FTZ.TRUNC.NTZ R46, R46 ;  /* 0x0000002e002e7305 */ /* 0x000e22000021f100 */
[----:B------:R-:W-:Y:S05]  /*8360*/  BRA `(.L_x_6048) ;  /* 0x0000000800987947 */ /* 0x000fea0003800000 */
.L_x_6053:
[----:B------:R-:W2:Y:S02]  /*8370*/  LDG.E.64 R4, desc[UR36][R4.64] ;  /* 0x0000002404047981 */ /* 0x000ea4000c1e1b00 */
[----:B--2---:R0:W2:Y:S02]  /*8380*/  F2I.F64.TRUNC R46, R4 ;  /* 0x00000004002e7311 */ /* 0x0040a4000030d100 */
[----:B0-2---:R-:W-:Y:S05]  /*8390*/  BRA `(.L_x_6048) ;  /* 0x00000008008c7947 */ /* 0x005fea0003800000 */
.L_x_6043:
        /* <DEDUP_REMOVED lines=12> */
.L_x_6057:
[----:B------:R-:W2:Y:S02]  /*8460*/  LDG.E.64 R4, desc[UR36][R4.64] ;  /* 0x0000002404047981 */ /* 0x000ea4000c1e1b00 */
[----:B--2---:R0:W2:Y:S02]  /*8470*/  F2I.F64.TRUNC R46, R4 ;  /* 0x00000004002e7311 */ /* 0x0040a4000030d100 */
[----:B0-2---:R-:W-:Y:S05]  /*8480*/  BRA `(.L_x_6048) ;  /* 0x0000000800507947 */ /* 0x005fea0003800000 */
.L_x_6056:
        /* <DEDUP_REMOVED lines=26> */
.L_x_6059:
        /* <DEDUP_REMOVED lines=14> */
.L_x_6058:
[----:B------:R-:W2:Y:S02]  /*8710*/  LDG.E.U16 R46, desc[UR36][R4.64] ;  /* 0x00000024042e7981 */ /* 0x000ea4000c1e1500 */
[----:B--2---:R-:W-:-:S06]  /*8720*/  SHF.L.U32 R46, R46, 0x10, RZ ;  /* 0x000000102e2e7819 */ /* 0x004fcc00000006ff */
[----:B------:R-:W0:Y:S01]  /*8730*/  F2I.FTZ.TRUNC.NTZ R46, R46 ;  /* 0x0000002e002e7305 */ /* 0x000e22000021f100 */
[----:B------:R-:W-:Y:S05]  /*8740*/  BRA `(.L_x_6048) ;  /* 0x0000000400a07947 */ /* 0x000fea0003800000 */
.L_x_6055:
        /* <DEDUP_REMOVED lines=10> */
.L_x_6062:
        /* <DEDUP_REMOVED lines=21> */
.L_x_6066:
[----:B------:R-:W-:Y:S05]  /*8940*/  BSYNC.RECONVERGENT B1 ;  /* 0x0000000000017941 */ /* 0x000fea0003800200 */
.L_x_6065:
[----:B------:R-:W-:Y:S01]  /*8950*/  IMAD.SHL.U32 R0, R0, 0x100000, RZ ;  /* 0x0010000000007824 */ /* 0x000fe200078e00ff */
[----:B------:R-:W-:-:S04]  /*8960*/  LEA R3, R3, 0x3b800000, 0x17 ;  /* 0x3b80000003037811 */ /* 0x000fc800078eb8ff */
[----:B------:R-:W-:-:S07]  /*8970*/  LOP3.LUT R46, R3, R0, R7, 0xfe, !PT ;  /* 0x00000000032e7212 */ /* 0x000fce00078efe07 */
.L_x_6064:
[----:B------:R-:W-:Y:S05]  /*8980*/  BSYNC.RECONVERGENT B0 ;  /* 0x0000000000007941 */ /* 0x000fea0003800200 */
.L_x_6063:
[----:B------:R-:W2:Y:S01]  /*8990*/  F2I.FTZ.TRUNC.NTZ R46, R46 ;  /* 0x0000002e002e7305 */ /* 0x000ea2000021f100 */
[----:B------:R-:W-:Y:S05]  /*89a0*/  BRA `(.L_x_6048) ;  /* 0x0000000400087947 */ /* 0x000fea0003800000 */
.L_x_6061:
        /* <DEDUP_REMOVED lines=21> */
.L_x_6070:
[----:B------:R-:W-:Y:S05]  /*8b00*/  BSYNC.RECONVERGENT B1 ;  /* 0x0000000000017941 */ /* 0x000fea0003800200 */
.L_x_6069:
[----:B------:R-:W-:Y:S01]  /*8b10*/  IMAD.SHL.U32 R0, R0, 0x200000, RZ ;  /* 0x0020000000007824 */ /* 0x000fe200078e00ff */
[----:B------:R-:W-:-:S04]  /*8b20*/  LEA R3, R3, 0x37800000, 0x17 ;  /* 0x3780000003037811 */ /* 0x000fc800078eb8ff */
[----:B------:R-:W-:-:S07]  /*8b30*/  LOP3.LUT R46, R3, R0, R7, 0xfe, !PT ;  /* 0x00000000032e7212 */ /* 0x000fce00078efe07 */
.L_x_6068:
[----:B------:R-:W-:Y:S05]  /*8b40*/  BSYNC.RECONVERGENT B0 ;  /* 0x0000000000007941 */ /* 0x000fea0003800200 */
.L_x_6067:
[----:B------:R-:W0:Y:S01]  /*8b50*/  F2I.FTZ.TRUNC.NTZ R46, R46 ;  /* 0x0000002e002e7305 */ /* 0x000e22000021f100 */
[----:B------:R-:W-:Y:S05]  /*8b60*/  BRA `(.L_x_6048) ;  /* 0x0000000000987947 */ /* 0x000fea0003800000 */
.L_x_6060:
        /* <DEDUP_REMOVED lines=14> */
.L_x_6074:
[----:B------:R-:W-:Y:S05]  /*8c50*/  BSYNC.RECONVERGENT B0 ;  /* 0x0000000000007941 */ /* 0x000fea0003800200 */
.L_x_6073:
[----:B------:R-:W0:Y:S01]  /*8c60*/  F2I.FTZ.TRUNC.NTZ R46, R46 ;  /* 0x0000002e002e7305 */ /* 0x000e22000021f100 */
[----:B------:R-:W-:Y:S05]  /*8c70*/  BRA `(.L_x_6048) ;  /* 0x0000000000547947 */ /* 0x000fea0003800000 */
.L_x_6047:
[----:B------:R-:W-:Y:S01]  /*8c80*/  MOV R0, 0x0 ;  /* 0x0000000000007802 */ /* 0x000fe20000000f00 */
[----:B------:R-:W0:Y:S01]  /*8c90*/  LDCU.64 UR4, c[0x4][0x118] ;  /* 0x01002300ff0477ac */ /* 0x000e220008000a00 */
[----:B------:R-:W-:Y:S02]  /*8ca0*/  HFMA2 R8, -RZ, RZ, 0, 4.64916229248046875e-06 ;  /* 0x0000004eff087431 */ /* 0x000fe400000001ff */
[----:B------:R-:W-:Y:S01]  /*8cb0*/  IMAD.MOV.U32 R12, RZ, RZ, 0x1 ;  /* 0x00000001ff0c7424 */ /* 0x000fe200078e00ff */
[----:B------:R2:W1:Y:S01]  /*8cc0*/  LDC.64 R14, c[0x4][R0] ;  /* 0x01000000000e7b82 */ /* 0x0004620000000a00 */
        /* <DEDUP_REMOVED lines=8> */
[----:B--2---:R-:W-:-:S07]  /*8d50*/  IMAD.U32 R11, RZ, RZ, UR9 ;  /* 0x00000009ff0b7e24 */ /* 0x004fce000f8e00ff */
[----:B------:R-:W-:-:S07]  /*8d60*/  LEPC R20, `(.L_x_6075) ;  /* 0x000000001014794e */ /* 0x000fce0000000000 */
[----:B-1---5:R-:W-:Y:S05]  /*8d70*/  CALL.ABS.NOINC R14 ;  /* 0x000000000e007343 */ /* 0x022fea0003c00000 */
.L_x_6075:
[----:B------:R-:W-:Y:S01]  /*8d80*/  IMAD.MOV.U32 R46, RZ, RZ, RZ ;  /* 0x000000ffff2e7224 */ /* 0x000fe200078e00ff */
[----:B------:R-:W-:Y:S06]  /*8d90*/  BRA `(.L_x_6048) ;  /* 0x00000000000c7947 */ /* 0x000fec0003800000 */
.L_x_6072:
[----:B------:R0:W5:Y:S01]  /*8da0*/  LDG.E R46, desc[UR36][R4.64] ;  /* 0x00000024042e7981 */ /* 0x000162000c1e1900 */
[----:B------:R-:W-:Y:S05]  /*8db0*/  BRA `(.L_x_6048) ;  /* 0x0000000000047947 */ /* 0x000fea0003800000 */
.L_x_6071:
[----:B------:R0:W5:Y:S02]  /*8dc0*/  LDG.E R46, desc[UR36][R4.64] ;  /* 0x00000024042e7981 */ /* 0x000164000c1e1900 */
.L_x_6048:
[----:B------:R-:W-:Y:S02]  /*8dd0*/  IADD3 R25, PT, PT, R25, 0x80, RZ ;  /* 0x0000008019197810 */ /* 0x000fe40007ffe0ff */
[----:B0-2--5:R-:W-:-:S07]  /*8de0*/  SHF.R.S32.HI R47, RZ, 0x1f, R46 ;  /* 0x0000001fff2f7819 */ /* 0x025fce000001142e */
.L_x_5910:
[----:B------:R-:W-:Y:S05]  /*8df0*/  BSYNC.RECONVERGENT B6 ;  /* 0x0000000000067941 */ /* 0x000fea0003800200 */
.L_x_5909:
[----:B------:R-:W-:Y:S01]  /*8e00*/  ISETP.GE.AND P0, PT, R25, R54, PT ;  /* 0x000000361900720c */ /* 0x000fe20003f06270 */
[----:B------:R-:W-:Y:S01]  /*8e10*/  BSSY.RECONVERGENT B6, `(.L_x_6076) ;  /* 0x0000469000067945 */ /* 0x000fe20003800200 */
[----:B------:R-:W-:Y:S01]  /*8e20*/  CS2R R34, SRZ ;  /* 0x0000000000227805 */ /* 0x000fe2000001ff00 */
[----:B------:R-:W-:Y:S01]  /*8e30*/  IMAD.MOV.U32 R38, RZ, RZ, RZ ;  /* 0x000000ffff267224 */ /* 0x000fe200078e00ff */
[----:B------:R-:W-:Y:S01]  /*8e40*/  CS2R R50, SRZ ;  /* 0x0000000000327805 */ /* 0x000fe2000001ff00 */
[----:B------:R-:W-:-:S08]  /*8e50*/  IMAD.MOV.U32 R37, RZ, RZ, RZ ;  /* 0x000000ffff257224 */ /* 0x000fd000078e00ff */
[----:B------:R-:W-:Y:S05]  /*8e60*/  @P0 BRA `(.L_x_6077) ;  /* 0x00000044008c0947 */ /* 0x000fea0003800000 */
[----:B------:R-:W0:Y:S01]  /*8e70*/  LDCU UR4, c[0x0][0x404] ;  /* 0x00008080ff0477ac */ /* 0x000e220008000800 */
[----:B------:R-:W2:Y:S01]  /*8e80*/  LDC.64 R4, c[0x0][0x3d0] ;  /* 0x0000f400ff047b82 */ /* 0x000ea20000000a00 */
[----:B------:R-:W-:-:S04]  /*8e90*/  IMAD R24, R55, 0x200, R25 ;  /* 0x0000020037187824 */ /* 0x000fc800078e0219 */
[----:B0-----:R-:W-:Y:S01]  /*8ea0*/  IMAD R3, R24, UR4, RZ ;  /* 0x0000000418037c24 */ /* 0x001fe2000f8e02ff */
[----:B------:R-:W-:-:S04]  /*8eb0*/  ULOP3.LUT UR4, UR38, 0xff, URZ, 0xc0, !UPT ;  /* 0x000000ff26047892 */ /* 0x000fc8000f8ec0ff */
[----:B------:R-:W-:Y:S01]  /*8ec0*/  UISETP.GT.AND UP0, UPT, UR4, 0x9, UPT ;  /* 0x000000090400788c */ /* 0x000fe2000bf04270 */
[----:B--2---:R-:W-:-:S04]  /*8ed0*/  IADD3 R4, P0, PT, R3, R4, RZ ;  /* 0x0000000403047210 */ /* 0x004fc80007f1e0ff */
        /* <DEDUP_REMOVED lines=12> */
.L_x_6081:
[----:B------:R0:W5:Y:S01]  /*8fa0*/  LDG.E.U8 R35, desc[UR36][R4.64] ;  /* 0x0000002404237981 */ /* 0x000162000c1e1100 */
[----:B------:R-:W-:Y:S05]  /*8fb0*/  BRA `(.L_x_6083) ;  /* 0x0000000c00307947 */ /* 0x000fea0003800000 */
.L_x_6080:
        /* <DEDUP_REMOVED lines=8> */
.L_x_6085:
[----:B------:R0:W5:Y:S01]  /*9040*/  LDG.E R35, desc[UR36][R4.64] ;  /* 0x0000002404237981 */ /* 0x000162000c1e1900 */
[----:B------:R-:W-:Y:S05]  /*9050*/  BRA `(.L_x_6083) ;  /* 0x0000000c00087947 */ /* 0x000fea0003800000 */
.L_x_6084:
[----:B------:R0:W5:Y:S01]  /*9060*/  LDG.E.S16 R35, desc[UR36][R4.64] ;  /* 0x0000002404237981 */ /* 0x000162000c1e1700 */
[----:B------:R-:W-:Y:S05]  /*9070*/  BRA `(.L_x_6083) ;  /* 0x0000000c00007947 */ /* 0x000fea0003800000 */
.L_x_6079:
        /* <DEDUP_REMOVED lines=9> */
.L_x_6087:
[----:B------:R-:W2:Y:S02]  /*9110*/  LDG.E.U16 R4, desc[UR36][R4.64] ;  /* 0x0000002404047981 */ /* 0x000ea4000c1e1500 */
[----:B--2---:R-:W-:-:S06]  /*9120*/  HADD2.F32 R35, -RZ, R4.H0_H0 ;  /* 0x20000004ff237230 */ /* 0x004fcc0000004100 */
[----:B------:R-:W0:Y:S01]  /*9130*/  F2I.FTZ.TRUNC.NTZ R35, R35 ;  /* 0x0000002300237305 */ /* 0x000e22000021f100 */
[----:B------:R-:W-:Y:S05]  /*9140*/  BRA `(.L_x_6083) ;  /* 0x0000000800cc7947 */ /* 0x000fea0003800000 */
.L_x_6086:
        /* <DEDUP_REMOVED lines=9> */
.L_x_6089:
[----:B------:R-:W2:Y:S02]  /*91e0*/  LDG.E.U16 R4, desc[UR36][R4.64] ;  /* 0x0000002404047981 */ /* 0x000ea4000c1e1500 */
[----:B--2---:R-:W-:-:S06]  /*91f0*/  HADD2.F32 R35, -RZ, R4.H0_H0 ;  /* 0x20000004ff237230 */ /* 0x004fcc0000004100 */
[----:B------:R-:W0:Y:S01]  /*9200*/  F2I.FTZ.TRUNC.NTZ R35, R35 ;  /* 0x0000002300237305 */ /* 0x000e22000021f100 */
[----:B------:R-:W-:Y:S05]  /*9210*/  BRA `(.L_x_6083) ;  /* 0x0000000800987947 */ /* 0x000fea0003800000 */
.L_x_6088:
[----:B------:R-:W2:Y:S02]  /*9220*/  LDG.E.64 R4, desc[UR36][R4.64] ;  /* 0x0000002404047981 */ /* 0x000ea4000c1e1b00 */
[----:B--2---:R0:W2:Y:S02]  /*9230*/  F2I.F64.TRUNC R35, R4 ;  /* 0x0000000400237311 */ /* 0x0040a4000030d100 */
[----:B0-2---:R-:W-:Y:S05]  /*9240*/  BRA `(.L_x_6083) ;  /* 0x00000008008c7947 */ /* 0x005fea0003800000 */
.L_x_6078:
        /* <DEDUP_REMOVED lines=12> */
.L_x_6092:
[----:B------:R-:W2:Y:S02]  /*9310*/  LDG.E.64 R4, desc[UR36][R4.64] ;  /* 0x0000002404047981 */ /* 0x000ea4000c1e1b00 */
[----:B--2---:R0:W2:Y:S02]  /*9320*/  F2I.F64.TRUNC R35, R4 ;  /* 0x0000000400237311 */ /* 0x0040a4000030d100 */
[----:B0-2---:R-:W-:Y:S05]  /*9330*/  BRA `(.L_x_6083) ;  /* 0x0000000800507947 */ /* 0x005fea0003800000 */
.L_x_6091:
        /* <DEDUP_REMOVED lines=26> */
.L_x_6094:
        /* <DEDUP_REMOVED lines=14> */
.L_x_6093:
[----:B------:R-:W2:Y:S02]  /*95c0*/  LDG.E.U16 R35, desc[UR36][R4.64] ;  /* 0x0000002404237981 */ /* 0x000ea4000c1e1500 */
[----:B--2---:R-:W-:-:S06]  /*95d0*/  IMAD.U32 R35, R35, 0x10000, RZ ;  /* 0x0001000023237824 */ /* 0x004fcc00078e00ff */
[----:B------:R-:W0:Y:S01]  /*95e0*/  F2I.FTZ.TRUNC.NTZ R35, R35 ;  /* 0x0000002300237305 */ /* 0x000e22000021f100 */
[----:B------:R-:W-:Y:S05]  /*95f0*/  BRA `(.L_x_6083) ;  /* 0x0000000400a07947 */ /* 0x000fea0003800000 */
.L_x_6090:
        /* <DEDUP_REMOVED lines=10> */
.L_x_6097:
        /* <DEDUP_REMOVED lines=21> */
.L_x_6101:
[----:B------:R-:W-:Y:S05]  /*97f0*/  BSYNC.RECONVERGENT B1 ;  /* 0x0000000000017941 */ /* 0x000fea0003800200 */
.L_x_6100:
[----:B------:R-:W-:Y:S02]  /*9800*/  SHF.L.U32 R0, R0, 0x14, RZ ;  /* 0x0000001400007819 */ /* 0x000fe400000006ff */
[----:B------:R-:W-:-:S04]  /*9810*/  LEA R3, R3, 0x3b800000, 0x17 ;  /* 0x3b80000003037811 */ /* 0x000fc800078eb8ff */
[----:B------:R-:W-:-:S07]  /*9820*/  LOP3.LUT R35, R3, R0, R35, 0xfe, !PT ;  /* 0x0000000003237212 */ /* 0x000fce00078efe23 */
.L_x_6099:
[----:B------:R-:W-:Y:S05]  /*9830*/  BSYNC.RECONVERGENT B0 ;  /* 0x0000000000007941 */ /* 0x000fea0003800200 */
.L_x_6098:
[----:B------:R-:W0:Y:S01]  /*9840*/  F2I.FTZ.TRUNC.NTZ R35, R35 ;  /* 0x0000002300237305 */ /* 0x000e22000021f100 */
[----:B------:R-:W-:Y:S05]  /*9850*/  BRA `(.L_x_6083) ;  /* 0x0000000400087947 */ /* 0x000fea0003800000 */
.L_x_6096:
        /* <DEDUP_REMOVED lines=21> */
.L_x_6105:
[----:B------:R-:W-:Y:S05]  /*99b0*/  BSYNC.RECONVERGENT B1 ;  /* 0x0000000000017941 */ /* 0x000fea0003800200 */
.L_x_6104:
[----:B------:R-:W-:Y:S01]  /*99c0*/  IMAD.SHL.U32 R0, R0, 0x200000, RZ ;  /* 0x0020000000007824 */ /* 0x000fe200078e00ff */
[----:B------:R-:W-:-:S04]  /*99d0*/  LEA R3, R3, 0x37800000, 0x17 ;  /* 0x3780000003037811 */ /* 0x000fc800078eb8ff */
[----:B------:R-:W-:-:S07]  /*99e0*/  LOP3.LUT R35, R3, R0, R35, 0xfe, !PT ;  /* 0x0000000003237212 */ /* 0x000fce00078efe23 */
.L_x_6103:
[----:B------:R-:W-:Y:S05]  /*99f0*/  BSYNC.RECONVERGENT B0 ;  /* 0x0000000000007941 */ /* 0x000fea0003800200 */
.L_x_6102:
[----:B------:R-:W0:Y:S01]  /*9a00*/  F2I.FTZ.TRUNC.NTZ R35, R35 ;  /* 0x0000002300237305 */ /* 0x000e22000021f100 */
[----:B------:R-:W-:Y:S05]  /*9a10*/  BRA `(.L_x_6083) ;  /* 0x0000000000987947 */ /* 0x000fea0003800000 */
.L_x_6095:
        /* <DEDUP_REMOVED lines=14> */
.L_x_6109:
[----:B------:R-:W-:Y:S05]  /*9b00*/  BSYNC.RECONVERGENT B0 ;  /* 0x0000000000007941 */ /* 0x000fea0003800200 */
.L_x_6108:
[----:B------:R-:W0:Y:S01]  /*9b10*/  F2I.FTZ.TRUNC.NTZ R35, R35 ;  /* 0x0000002300237305 */ /* 0x000e22000021f100 */
[----:B------:R-:W-:Y:S05]  /*9b20*/  BRA `(.L_x_6083) ;  /* 0x0000000000547947 */ /* 0x000fea0003800000 */
.L_x_6082:
[----:B------:R-:W-:Y:S01]  /*9b30*/  MOV R0, 0x0 ;  /* 0x0000000000007802 */ /* 0x000fe20000000f00 */
[----:B------:R-:W0:Y:S01]  /*9b40*/  LDCU.64 UR4, c[0x4][0x118] ;  /* 0x01002300ff0477ac */ /* 0x000e220008000a00 */
[----:B------:R-:W-:Y:S02]  /*9b50*/  HFMA2 R12, -RZ, RZ, 0, 5.9604644775390625e-08 ;  /* 0x00000001ff0c7431 */ /* 0x000fe400000001ff */
[----:B------:R-:W-:Y:S01]  /*9b60*/  IMAD.MOV.U32 R8, RZ, RZ, 0x4e ;  /* 0x0000004eff087424 */ /* 0x000fe200078e00ff */
[----:B------:R2:W1:Y:S01]  /*9b70*/  LDC.64 R14, c[0x4][R0] ;  /* 0x01000000000e7b82 */ /* 0x0004620000000a00 */
[----:B------:R-:W5:Y:S01]  /*9b80*/  LDCU.64 UR6, c[0x4][0x120] ;  /* 0x01002400ff0677ac */ /* 0x000f620008000a00 */
[----:B------:R-:W-:Y:S01]  /*9b90*/  IMAD.MOV.U32 R13, RZ, RZ, RZ ;  /* 0x000000ffff0d7224 */ /* 0x000fe200078e00ff */
[----:B------:R-:W3:Y:S01]  /*9ba0*/  LDCU.64 UR8, c[0x4][0x10] ;  /* 0x01000200ff0877ac */ /* 0x000ee20008000a00 */
[----:B0-----:R-:W-:Y:S02]  /*9bb0*/  IMAD.U32 R4, RZ, RZ, UR4 ;  /* 0x00000004ff047e24 */ /* 0x001fe4000f8e00ff */
[----:B------:R-:W-:-:S02]  /*9bc0*/  IMAD.U32 R5, RZ, RZ, UR5 ;  /* 0x00000005ff057e24 */ /* 0x000fc4000f8e00ff */
[----:B-----5:R-:W-:Y:S01]  /*9bd0*/  IMAD.U32 R6, RZ, RZ, UR6 ;  /* 0x00000006ff067e24 */ /* 0x020fe2000f8e00ff */
[----:B------:R-:W-:Y:S01]  /*9be0*/  MOV R7, UR7 ;  /* 0x0000000700077c02 */ /* 0x000fe20008000f00 */
[----:B---3--:R-:W-:Y:S02]  /*9bf0*/  IMAD.U32 R10, RZ, RZ, UR8 ;  /* 0x00000008ff0a7e24 */ /* 0x008fe4000f8e00ff */
[----:B--2---:R-:W-:-:S07]  /*9c00*/  IMAD.U32 R11, RZ, RZ, UR9 ;  /* 0x00000009ff0b7e24 */ /* 0x004fce000f8e00ff */
[----:B------:R-:W-:-:S07]  /*9c10*/  LEPC R20, `(.L_x_6110) ;  /* 0x000000001014794e */ /* 0x000fce0000000000 */
[----:B-1--4-:R-:W-:Y:S05]  /*9c20*/  CALL.ABS.NOINC R14 ;  /* 0x000000000e007343 */ /* 0x012fea0003c00000 */
.L_x_6110:
[----:B------:R-:W-:Y:S01]  /*9c30*/  IMAD.MOV.U32 R35, RZ, RZ, RZ ;  /* 0x000000ffff237224 */ /* 0x000fe200078e00ff */
[----:B------:R-:W-:Y:S06]  /*9c40*/  BRA `(.L_x_6083) ;  /* 0x00000000000c7947 */ /* 0x000fec0003800000 */
.L_x_6107:
[----:B------:R0:W5:Y:S01]  /*9c50*/  LDG.E R35, desc[UR36][R4.64] ;  /* 0x0000002404237981 */ /* 0x000162000c1e1900 */
[----:B------:R-:W-:Y:S05]  /*9c60*/  BRA `(.L_x_6083) ;  /* 0x0000000000047947 */ /* 0x000fea0003800000 */
.L_x_6106:
[----:B------:R0:W5:Y:S02]  /*9c70*/  LDG.E R35, desc[UR36][R4.64] ;  /* 0x0000002404237981 */ /* 0x000164000c1e1900 */
.L_x_6083:
        /* <DEDUP_REMOVED lines=18> */
.L_x_6114:
[----:B------:R0:W5:Y:S01]  /*9da0*/  LDG.E.U8 R34, desc[UR36][R4.64] ;  /* 0x0000002404227981 */ /* 0x000162000c1e1100 */
[----:B------:R-:W-:Y:S05]  /*9db0*/  BRA `(.L_x_6116) ;  /* 0x0000000c00307947 */ /* 0x000fea0003800000 */
.L_x_6113:
        /* <DEDUP_REMOVED lines=8> */
.L_x_6118:
[----:B------:R0:W5:Y:S01]  /*9e40*/  LDG.E R34, desc[UR36][R4.64] ;  /* 0x0000002404227981 */ /* 0x000162000c1e1900 */
[----:B------:R-:W-:Y:S05]  /*9e50*/  BRA `(.L_x_6116) ;  /* 0x0000000c00087947 */ /* 0x000fea0003800000 */
.L_x_6117:
[----:B------:R0:W5:Y:S01]  /*9e60*/  LDG.E.S16 R34, desc[UR36][R4.64] ;  /* 0x0000002404227981 */ /* 0x000162000c1e1700 */
[----:B------:R-:W-:Y:S05]  /*9e70*/  BRA `(.L_x_6116) ;  /* 0x0000000c00007947 */ /* 0x000fea0003800000 */
.L_x_6112:
        /* <DEDUP_REMOVED lines=9> */
.L_x_6120:
[----:B------:R-:W2:Y:S02]  /*9f10*/  LDG.E.U16 R4, desc[UR36][R4.64] ;  /* 0x0000002404047981 */ /* 0x000ea4000c1e1500 */
[----:B--2---:R-:W-:-:S06]  /*9f20*/  HADD2.F32 R34, -RZ, R4.H0_H0 ;  /* 0x20000004ff227230 */ /* 0x004fcc0000004100 */
[----:B------:R-:W0:Y:S01]  /*9f30*/  F2I.FTZ.TRUNC.NTZ R34, R34 ;  /* 0x0000002200227305 */ /* 0x000e22000021f100 */
[----:B------:R-:W-:Y:S05]  /*9f40*/  BRA `(.L_x_6116) ;  /* 0x0000000800cc7947 */ /* 0x000fea0003800000 */
.L_x_6119:
        /* <DEDUP_REMOVED lines=9> */
.L_x_6122:
[----:B------:R-:W2:Y:S02]  /*9fe0*/  LDG.E.U16 R4, desc[UR36][R4.64] ;  /* 0x0000002404047981 */ /* 0x000ea4000c1e1500 */
[----:B--2---:R-:W-:-:S06]  /*9ff0*/  HADD2.F32 R34, -RZ, R4.H0_H0 ;  /* 0x20000004ff227230 */ /* 0x004fcc0000004100 */
[----:B------:R-:W0:Y:S01]  /*a000*/  F2I.FTZ.TRUNC.NTZ R34, R34 ;  /* 0x0000002200227305 */ /* 0x000e22000021f100 */
[----:B------:R-:W-:Y:S05]  /*a010*/  BRA `(.L_x_6116) ;  /* 0x0000000800987947 */ /* 0x000fea0003800000 */
.L_x_6121:
[----:B------:R-:W2:Y:S02]  /*a020*/  LDG.E.64 R4, desc[UR36][R4.64] ;  /* 0x0000002404047981 */ /* 0x000ea4000c1e1b00 */
[----:B--2---:R0:W1:Y:S02]  /*a030*/  F2I.F64.TRUNC R34, R4 ;  /* 0x0000000400227311 */ /* 0x004064000030d100 */
[----:B01----:R-:W-:Y:S05]  /*a040*/  BRA `(.L_x_6116) ;  /* 0x00000008008c7947 */ /* 0x003fea0003800000 */
.L_x_6111:
        /* <DEDUP_REMOVED lines=12> */
.L_x_6125:
[----:B------:R-:W2:Y:S02]  /*a110*/  LDG.E.64 R4, desc[UR36][R4.64] ;  /* 0x0000002404047981 */ /* 0x000ea4000c1e1b00 */
[----:B--2---:R0:W1:Y:S02]  /*a120*/  F2I.F64.TRUNC R34, R4 ;  /* 0x0000000400227311 */ /* 0x004064000030d100 */
[----:B01----:R-:W-:Y:S05]  /*a130*/  BRA `(.L_x_6116) ;  /* 0x0000000800507947 */ /* 0x003fea0003800000 */
.L_x_6124:
        /* <DEDUP_REMOVED lines=26> */
.L_x_6127:
        /* <DEDUP_REMOVED lines=12> */
[----:B------:R2:W0:Y:S01]  /*a3a0*/  F2I.FTZ.TRUNC.NTZ R34, R0 ;  /* 0x0000000000227305 */ /* 0x000422000021f100 */
[----:B------:R-:W-:Y:S05]  /*a3b0*/  BRA `(.L_x_6116) ;  /* 0x0000000400b07947 */ /* 0x000fea0003800000 */
.L_x_6126:
[----:B------:R-:W2:Y:S02]  /*a3c0*/  LDG.E.U16 R34, desc[UR36][R4.64] ;  /* 0x0000002404227981 */ /* 0x000ea4000c1e1500 */
[----:B--2---:R-:W-:-:S06]  /*a3d0*/  IMAD.U32 R34, R34, 0x10000, RZ ;  /* 0x0001000022227824 */ /* 0x004fcc00078e00ff */
[----:B------:R-:W0:Y:S01]  /*a3e0*/  F2I.FTZ.TRUNC.NTZ R34, R34 ;  /* 0x0000002200227305 */ /* 0x000e22000021f100 */
[----:B------:R-:W-:Y:S05]  /*a3f0*/  BRA `(.L_x_6116) ;  /* 0x0000000400a07947 */ /* 0x000fea0003800000 */
.L_x_6123:
        /* <DEDUP_REMOVED lines=10> */
.L_x_6130:
        /* <DEDUP_REMOVED lines=21> */
.L_x_6134:
[----:B------:R-:W-:Y:S05]  /*a5f0*/  BSYNC.RECONVERGENT B1 ;  /* 0x0000000000017941 */ /* 0x000fea0003800200 */
.L_x_6133:
[----:B------:R-:W-:Y:S01]  /*a600*/  IMAD.SHL.U32 R0, R0, 0x100000, RZ ;  /* 0x0010000000007824 */ /* 0x000fe200078e00ff */
[----:B------:R-:W-:-:S04]  /*a610*/  LEA R3, R3, 0x3b800000, 0x17 ;  /* 0x3b80000003037811 */ /* 0x000fc800078eb8ff */
[----:B------:R-:W-:-:S07]  /*a620*/  LOP3.LUT R34, R3, R0, R7, 0xfe, !PT ;  /* 0x0000000003227212 */ /* 0x000fce00078efe07 */
.L_x_6132:
[----:B------:R-:W-:Y:S05]  /*a630*/  BSYNC.RECONVERGENT B0 ;  /* 0x0000000000007941 */ /* 0x000fea0003800200 */
.L_x_6131:
[----:B------:R-:W0:Y:S01]  /*a640*/  F2I.FTZ.TRUNC.NTZ R34, R34 ;  /* 0x0000002200227305 */ /* 0x000e22000021f100 */
[----:B------:R-:W-:Y:S05]  /*a650*/  BRA `(.L_x_6116) ;  /* 0x0000000400087947 */ /* 0x000fea0003800000 */
.L_x_6129:
        /* <DEDUP_REMOVED lines=21> */
.L_x_6138:
[----:B------:R-:W-:Y:S05]  /*a7b0*/  BSYNC.RECONVERGENT B1 ;  /* 0x0000000000017941 */ /* 0x000fea0003800200 */
.L_x_6137:
[----:B------:R-:W-:Y:S02]  /*a7c0*/  SHF.L.U32 R0, R0, 0x15, RZ ;  /* 0x0000001500007819 */ /* 0x000fe400000006ff */
[----:B------:R-:W-:-:S04]  /*a7d0*/  LEA R3, R3, 0x37800000, 0x17 ;  /* 0x3780000003037811 */ /* 0x000fc800078eb8ff */
[----:B------:R-:W-:-:S07]  /*a7e0*/  LOP3.LUT R34, R3, R0, R7, 0xfe, !PT ;  /* 0x0000000003227212 */ /* 0x000fce00078efe07 */
.L_x_6136:
[----:B------:R-:W-:Y:S05]  /*a7f0*/  BSYNC.RECONVERGENT B0 ;  /* 0x0000000000007941 */ /* 0x000fea0003800200 */
.L_x_6135:
[----:B------:R-:W0:Y:S01]  /*a800*/  F2I.FTZ.TRUNC.NTZ R34, R34 ;  /* 0x0000002200227305 */ /* 0x000e22000021f100 */
[----:B------:R-:W-:Y:S05]  /*a810*/  BRA `(.L_x_6116) ;  /* 0x0000000000987947 */ /* 0x000fea0003800000 */
.L_x_6128:
        /* <DEDUP_REMOVED lines=14> */
.L_x_6142:
[----:B------:R-:W-:Y:S05]  /*a900*/  BSYNC.RECONVERGENT B0 ;  /* 0x0000000000007941 */ /* 0x000fea0003800200 */
.L_x_6141:
[----:B------:R-:W0:Y:S01]  /*a910*/  F2I.FTZ.TRUNC.NTZ R34, R34 ;  /* 0x0000002200227305 */ /* 0x000e22000021f100 */
[----:B------:R-:W-:Y:S05]  /*a920*/  BRA `(.L_x_6116) ;  /* 0x0000000000547947 */ /* 0x000fea0003800000 */
.L_x_6115:
        /* <DEDUP_REMOVED lines=16> */
.L_x_6143:
[----:B------:R-:W-:Y:S01]  /*aa30*/  IMAD.MOV.U32 R34, RZ, RZ, RZ ;  /* 0x000000ffff227224 */ /* 0x000fe200078e00ff */
[----:B------:R-:W-:Y:S06]  /*aa40*/  BRA `(.L_x_6116) ;  /* 0x00000000000c7947 */ /* 0x000fec0003800000 */
.L_x_6140:
[----:B------:R0:W5:Y:S01]  /*aa50*/  LDG.E R34, desc[UR36][R4.64] ;  /* 0x0000002404227981 */ /* 0x000162000c1e1900 */
[----:B------:R-:W-:Y:S05]  /*aa60*/  BRA `(.L_x_6116) ;  /* 0x0000000000047947 */ /* 0x000fea0003800000 */
.L_x_6139:
[----:B------:R0:W5:Y:S02]  /*aa70*/  LDG.E R34, desc[UR36][R4.64] ;  /* 0x0000002404227981 */ /* 0x000164000c1e1900 */
.L_x_6116:
[----:B0-----:R-:W0:Y:S01]  /*aa80*/  LDC.64 R4, c[0x0][0x3e0] ;  /* 0x0000f800ff047b82 */ /* 0x001e220000000a00 */
[----:B------:R-:W3:Y:S01]  /*aa90*/  LDCU UR5, c[0x0][0x40c] ;  /* 0x00008180ff0577ac */ /* 0x000ee20008000800 */
[----:B------:R-:W-:-:S04]  /*aaa0*/  UPRMT UR4, UR38, 0x7772, URZ ;  /* 0x0000777226047896 */ /* 0x000fc800080000ff */
[----:B------:R-:W-:Y:S01]  /*aab0*/  UISETP.GT.AND UP0, UPT, UR4, 0x9, UPT ;  /* 0x000000090400788c */ /* 0x000fe2000bf04270 */
[----:B---3--:R-:W-:-:S05]  /*aac0*/  IMAD R3, R24, UR5, RZ ;  /* 0x0000000518037c24 */ /* 0x008fca000f8e02ff */
        /* <DEDUP_REMOVED lines=13> */
.L_x_6147:
[----:B------:R0:W5:Y:S01]  /*aba0*/  LDG.E.U8 R38, desc[UR36][R4.64] ;  /* 0x0000002404267981 */ /* 0x000162000c1e1100 */
[----:B------:R-:W-:Y:S05]  /*abb0*/  BRA `(.L_x_6149) ;  /* 0x0000000c00307947 */ /* 0x000fea0003800000 */
.L_x_6146:
        /* <DEDUP_REMOVED lines=8> */
.L_x_6151:
[----:B------:R0:W5:Y:S01]  /*ac40*/  LDG.E R38, desc[UR36][R4.64] ;  /* 0x0000002404267981 */ /* 0x000162000c1e1900 */
[----:B------:R-:W-:Y:S05]  /*ac50*/  BRA `(.L_x_6149) ;  /* 0x0000000c00087947 */ /* 0x000fea0003800000 */
.L_x_6150:
[----:B------:R0:W5:Y:S01]  /*ac60*/  LDG.E.S16 R38, desc[UR36][R4.64] ;  /* 0x0000002404267981 */ /* 0x000162000c1e1700 */
[----:B------:R-:W-:Y:S05]  /*ac70*/  BRA `(.L_x_6149) ;  /* 0x0000000c00007947 */ /* 0x000fea0003800000 */
.L_x_6145:
[----:B------:R-:W-:-:S09]  /*ac80*/  UISETP.GT.AND UP0, UPT, UR4, 0x6, UPT ;  /* 0x000000060400788c */ /* 0x000fd2000bf04270 */
[----:B------:R-:W-:Y:S05]  /*ac90*/  BRA.U UP0, `(.L_x_6152) ;  /* 0x00000001002c7547 */ /* 0x000fea000b800000 */
[----:B------:R-:W-:-:S09]  /*aca0*/  UISETP.NE.AND UP0, UPT, UR4, 0x5, UPT ;  /* 0x000000050400788c */ /* 0x000fd2000bf05270 */
[----:B------:R-:W-:Y:S05]  /*acb0*/  BRA.U !UP0, `(.L_x_6153) ;  /* 0x0000000108147547 */ /* 0x000fea000b800000 */
[----:B------:R-:W-:-:S09]  /*acc0*/  UISETP.NE.AND UP0, UPT, UR4, 0x6, UPT ;  /* 0x000000060400788c */ /* 0x000fd2000bf05270 */
[----:B------:R-:W-:Y:S05]  /*acd0*/  BRA.U UP0, `(.L_x_6148) ;  /* 0x0000000900947547 */ /* 0x000fea000b800000 */
[----:B------:R-:W3:Y:S02]  /*ace0*/  LDG.E R4, desc[UR36][R4.64] ;  /* 0x0000002404047981 */ /* 0x000ee4000c1e1900 */
[----:B---3--:R0:W3:Y:S01]  /*acf0*/  F2I.FTZ.TRUNC.NTZ R38, R4 ;  /* 0x0000000400267305 */ /* 0x0080e2000021f100 */
[----:B------:R-:W-:Y:S05]  /*ad00*/  BRA `(.L_x_6149) ;  /* 0x0000000800dc7947 */ /* 0x000fea0003800000 */
.L_x_6153:
[----:B------:R-:W3:Y:S02]  /*ad10*/  LDG.E.U16 R4, desc[UR36][R4.64] ;  /* 0x0000002404047981 */ /* 0x000ee4000c1e1500 */
[----:B---3--:R-:W-:-:S06]  /*ad20*/  HADD2.F32 R38, -RZ, R4.H0_H0 ;  /* 0x20000004ff267230 */ /* 0x008fcc0000004100 */
[----:B------:R-:W0:Y:S01]  /*ad30*/  F2I.FTZ.TRUNC.NTZ R38, R38 ;  /* 0x0000002600267305 */ /* 0x000e22000021f100 */
[----:B------:R-:W-:Y:S05]  /*ad40*/  BRA `(.L_x_6149) ;  /* 0x0000000800cc7947 */ /* 0x000fea0003800000 */
.L_x_6152:
[----:B------:R-:W-:-:S09]  /*ad50*/  UISETP.NE.AND UP0, UPT, UR4, 0x7, UPT ;  /* 0x000000070400788c */ /* 0x000fd2000bf05270 */
[----:B------:R-:W-:Y:S05]  /*ad60*/  BRA.U !UP0, `(.L_x_6154) ;  /* 0x00000001082c7547 */ /* 0x000fea000b800000 */
[----:B------:R-:W-:-:S09]  /*ad70*/  UISETP.NE.AND UP0, UPT, UR4, 0x8, UPT ;  /* 0x000000080400788c */ /* 0x000fd2000bf05270 */
[----:B------:R-:W-:Y:S05]  /*ad80*/  BRA.U !UP0, `(.L_x_6155) ;  /* 0x0000000108147547 */ /* 0x000fea000b800000 */
[----:B------:R-:W-:-:S09]  /*ad90*/  UISETP.NE.AND UP0, UPT, UR4, 0x9, UPT ;  /* 0x000000090400788c */ /* 0x000fd2000bf05270 */
[----:B------:R-:W-:Y:S05]  /*ada0*/  BRA.U UP0, `(.L_x_6148) ;  /* 0x0000000900607547 */ /* 0x000fea000b800000 */
[----:B------:R-:W3:Y:S02]  /*adb0*/  LDG.E R4, desc[UR36][R4.64] ;  /* 0x0000002404047981 */ /* 0x000ee4000c1e1900 */
[----:B---3--:R0:W3:Y:S01]  /*adc0*/  F2I.FTZ.TRUNC.NTZ R38, R4 ;  /* 0x0000000400267305 */ /* 0x0080e2000021f100 */
[----:B------:R-:W-:Y:S05]  /*add0*/  BRA `(.L_x_6149) ;  /* 0x0000000800a87947 */ /* 0x000fea0003800000 */
.L_x_6155:
[----:B------:R-:W3:Y:S02]  /*ade0*/  LDG.E.U16 R4, desc[UR36][R4.64] ;  /* 0x0000002404047981 */ /* 0x000ee4000c1e1500 */
[----:B---3--:R-:W-:-:S06]  /*adf0*/  HADD2.F32 R38, -RZ, R4.H0_H0 ;  /* 0x20000004ff267230 */ /* 0x008fcc0000004100 */
[----:B------:R-:W0:Y:S01]  /*ae00*/  F2I.FTZ.TRUNC.NTZ R38, R38 ;  /* 0x0000002600267305 */ /* 0x000e22000021f100 */
[----:B------:R-:W-:Y:S05]  /*ae10*/  BRA `(.L_x_6149) ;  /* 0x0000000800987947 */ /* 0x000fea0003800000 */
.L_x_6154:
[----:B------:R-:W3:Y:S02]  /*ae20*/  LDG.E.64 R38, desc[UR36][R4.64] ;  /* 0x0000002404267981 */ /* 0x000ee4000c1e1b00 */
[----:B---3--:R0:W3:Y:S02]  /*ae30*/  F2I.F64.TRUNC R38, R38 ;  /* 0x0000002600267311 */ /* 0x0080e4000030d100 */
[----:B0--3--:R-:W-:Y:S05]  /*ae40*/  BRA `(.L_x_6149) ;  /* 0x00000008008c7947 */ /* 0x009fea0003800000 */
.L_x_6144:
        /* <DEDUP_REMOVED lines=8> */
[----:B------:R-:W3:Y:S02]  /*aed0*/  LDG.E.U8 R4, desc[UR36][R4.64] ;  /* 0x0000002404047981 */ /* 0x000ee4000c1e1100 */
[----:B---3--:R-:W-:-:S04]  /*aee0*/  ISETP.NE.AND P0, PT, R4, RZ, PT ;  /* 0x000000ff0400720c */ /* 0x008fc80003f05270 */
[----:B------:R-:W-:Y:S01]  /*aef0*/  SEL R38, RZ, 0x1, !P0 ;  /* 0x00000001ff267807 */ /* 0x000fe20004000000 */
[----:B------:R-:W-:Y:S08]  /*af00*/  BRA `(.L_x_6149) ;  /* 0x00000008005c7947 */ /* 0x000ff00003800000 */
.L_x_6158:
[----:B------:R-:W3:Y:S02]  /*af10*/  LDG.E.64 R4, desc[UR36][R4.64] ;  /* 0x0000002404047981 */ /* 0x000ee4000c1e1b00 */
[----:B---3--:R0:W3:Y:S02]  /*af20*/  F2I.F64.TRUNC R38, R4 ;  /* 0x0000000400267311 */ /* 0x0080e4000030d100 */
[----:B0--3--:R-:W-:Y:S05]  /*af30*/  BRA `(.L_x_6149) ;  /* 0x0000000800507947 */ /* 0x009fea0003800000 */
.L_x_6157:
[----:B------:R-:W-:-:S09]  /*af40*/  UISETP.NE.AND UP0, UPT, UR4, 0xf, UPT ;  /* 0x0000000f0400788c */ /* 0x000fd2000bf05270 */
[----:B------:R-:W-:Y:S05]  /*af50*/  BRA.U !UP0, `(.L_x_6159) ;  /* 0x0000000108987547 */ /* 0x000fea000b800000 */
[----:B------:R-:W-:-:S09]  /*af60*/  UISETP.NE.AND UP0, UPT, UR4, 0x17, UPT ;  /* 0x000000170400788c */ /* 0x000fd2000bf05270 */
[----:B------:R-:W-:Y:S05]  /*af70*/  BRA.U !UP0, `(.L_x_6160) ;  /* 0x0000000108587547 */ /* 0x000fea000b800000 */
[----:B------:R-:W-:-:S09]  /*af80*/  UISETP.NE.AND UP0, UPT, UR4, 0x18, UPT ;  /* 0x000000180400788c */ /* 0x000fd2000bf05270 */
[----:B------:R-:W-:Y:S05]  /*af90*/  BRA.U UP0, `(.L_x_6148) ;  /* 0x0000000500e47547 */ /* 0x000fea000b800000 */
[----:B--2---:R-:W2:Y:S01]  /*afa0*/  LDG.E.U8 R0, desc[UR36][R4.64] ;  /* 0x0000002404007981 */ /* 0x004ea2000c1e1100 */
        /* <DEDUP_REMOVED lines=19> */
.L_x_6160:
        /* <DEDUP_REMOVED lines=14> */
.L_x_6159:
[----:B------:R-:W3:Y:S02]  /*b1c0*/  LDG.E.U16 R38, desc[UR36][R4.64] ;  /* 0x0000002404267981 */ /* 0x000ee4000c1e1500 */
[----:B---3--:R-:W-:-:S06]  /*b1d0*/  IMAD.U32 R38, R38, 0x10000, RZ ;  /* 0x0001000026267824 */ /* 0x008fcc00078e00ff */
[----:B------:R-:W0:Y:S01]  /*b1e0*/  F2I.FTZ.TRUNC.NTZ R38, R38 ;  /* 0x0000002600267305 */ /* 0x000e22000021f100 */
[----:B------:R-:W-:Y:S05]  /*b1f0*/  BRA `(.L_x_6149) ;  /* 0x0000000400a07947 */ /* 0x000fea0003800000 */
.L_x_6156:
        /* <DEDUP_REMOVED lines=10> */
.L_x_6163:
        /* <DEDUP_REMOVED lines=8> */
[--C-:B--2---:R-:W-:Y:S01]  /*b320*/  SHF.R.U32.HI R0, RZ, 0x3, R4.reuse ;  /* 0x00000003ff007819 */ /* 0x104fe20000011604 */
        /* <DEDUP_REMOVED lines=12> */
.L_x_6167:
[----:B------:R-:W-:Y:S05]  /*b3f0*/  BSYNC.RECONVERGENT B1 ;  /* 0x0000000000017941 */ /* 0x000fea0003800200 */
.L_x_6166:
[----:B------:R-:W-:Y:S01]  /*b400*/  IMAD.SHL.U32 R0, R0, 0x100000, RZ ;  /* 0x0010000000007824 */ /* 0x000fe200078e00ff */
[----:B------:R-:W-:-:S04]  /*b410*/  LEA R3, R3, 0x3b800000, 0x17 ;  /* 0x3b80000003037811 */ /* 0x000fc800078eb8ff */
[----:B------:R-:W-:-:S07]  /*b420*/  LOP3.LUT R38, R3, R0, R7, 0xfe, !PT ;  /* 0x0000000003267212 */ /* 0x000fce00078efe07 */
.L_x_6165:
[----:B------:R-:W-:Y:S05]  /*b430*/  BSYNC.RECONVERGENT B0 ;  /* 0x0000000000007941 */ /* 0x000fea0003800200 */
.L_x_6164:
[----:B------:R-:W0:Y:S01]  /*b440*/  F2I.FTZ.TRUNC.NTZ R38, R38 ;  /* 0x0000002600267305 */ /* 0x000e22000021f100 */
[----:B------:R-:W-:Y:S05]  /*b450*/  BRA `(.L_x_6149) ;  /* 0x0000000400087947 */ /* 0x000fea0003800000 */
.L_x_6162:
        /* <DEDUP_REMOVED lines=8> */
[--C-:B--2---:R-:W-:Y:S01]  /*b4e0*/  SHF.R.U32.HI R0, RZ, 0x2, R4.reuse ;  /* 0x00000002ff007819 */ /* 0x104fe20000011604 */
        /* <DEDUP_REMOVED lines=12> */
.L_x_6171:
[----:B------:R-:W-:Y:S05]  /*b5b0*/  BSYNC.RECONVERGENT B1 ;  /* 0x0000000000017941 */ /* 0x000fea0003800200 */
.L_x_6170:
[----:B------:R-:W-:Y:S01]  /*b5c0*/  IMAD.SHL.U32 R0, R0, 0x200000, RZ ;  /* 0x0020000000007824 */ /* 0x000fe200078e00ff */
[----:B------:R-:W-:-:S04]  /*b5d0*/  LEA R3, R3, 0x37800000, 0x17 ;  /* 0x3780000003037811 */ /* 0x000fc800078eb8ff */
[----:B------:R-:W-:-:S07]  /*b5e0*/  LOP3.LUT R38, R3, R0, R7, 0xfe, !PT ;  /* 0x0000000003267212 */ /* 0x000fce00078efe07 */
.L_x_6169:
[----:B------:R-:W-:Y:S05]  /*b5f0*/  BSYNC.RECONVERGENT B0 ;  /* 0x0000000000007941 */ /* 0x000fea0003800200 */
.L_x_6168:
[----:B------:R-:W0:Y:S01]  /*b600*/  F2I.FTZ.TRUNC.NTZ R38, R38 ;  /* 0x0000002600267305 */ /* 0x000e22000021f100 */
[----:B------:R-:W-:Y:S05]  /*b610*/  BRA `(.L_x_6149) ;  /* 0x0000000000987947 */ /* 0x000fea0003800000 */
.L_x_6161:
[----:B------:R-:W-:-:S09]  /*b620*/  UISETP.NE.AND UP0, UPT, UR4, 0x1c, UPT ;  /* 0x0000001c0400788c */ /* 0x000fd2000bf05270 */
[----:B------:R-:W-:Y:S05]  /*b630*/  BRA.U !UP0, `(.L_x_6172) ;  /* 0x00000001088c7547 */ /* 0x000fea000b800000 */
[----:B------:R-:W-:-:S09]  /*b640*/  UISETP.NE.AND UP0, UPT, UR4, 0x1d, UPT ;  /* 0x0000001d0400788c */ /* 0x000fd2000bf05270 */
[----:B------:R-:W-:Y:S05]  /*b650*/  BRA.U !UP0, `(.L_x_6173) ;  /* 0x00000001087c7547 */ /* 0x000fea000b800000 */
[----:B------:R-:W-:-:S09]  /*b660*/  UISETP.NE.AND UP0, UPT, UR4, 0x2c, UPT ;  /* 0x0000002c0400788c */ /* 0x000fd2000bf05270 */
[----:B------:R-:W-:Y:S05]  /*b670*/  BRA.U UP0, `(.L_x_6148) ;  /* 0x00000001002c7547 */ /* 0x000fea000b800000 */
        /* <DEDUP_REMOVED lines=8> */
.L_x_6175:
[----:B------:R-:W-:Y:S05]  /*b700*/  BSYNC.RECONVERGENT B0 ;  /* 0x0000000000007941 */ /* 0x000fea0003800200 */
.L_x_6174:
[----:B------:R-:W0:Y:S01]  /*b710*/  F2I.FTZ.TRUNC.NTZ R38, R38 ;  /* 0x0000002600267305 */ /* 0x000e22000021f100 */
[----:B------:R-:W-:Y:S05]  /*b720*/  BRA `(.L_x_6149) ;  /* 0x0000000000547947 */ /* 0x000fea0003800000 */
.L_x_6148:
[----:B--2---:R-:W-:Y:S01]  /*b730*/  MOV R0, 0x0 ;  /* 0x0000000000007802 */ /* 0x004fe20000000f00 */
[----:B------:R-:W0:Y:S01]  /*b740*/  LDCU.64 UR4, c[0x4][0x118] ;  /* 0x01002300ff0477ac */ /* 0x000e220008000a00 */
[----:B------:R-:W-:Y:S02]  /*b750*/  IMAD.MOV.U32 R8, RZ, RZ, 0x4e ;  /* 0x0000004eff087424 */ /* 0x000fe400078e00ff */
[----:B------:R2:W3:Y:S01]  /*b760*/  LDC.64 R14, c[0x4][R0] ;  /* 0x01000000000e7b82 */ /* 0x0004e20000000a00 */
[----:B------:R-:W1:Y:S01]  /*b770*/  LDCU.64 UR6, c[0x4][0x120] ;  /* 0x01002400ff0677ac */ /* 0x000e620008000a00 */
[----:B------:R-:W-:Y:S02]  /*b780*/  IMAD.MOV.U32 R12, RZ, RZ, 0x1 ;  /* 0x00000001ff0c7424 */ /* 0x000fe400078e00ff */
[----:B------:R-:W-:Y:S01]  /*b790*/  IMAD.MOV.U32 R13, RZ, RZ, RZ ;  /* 0x000000ffff0d7224 */ /* 0x000fe200078e00ff */
[----:B------:R-:W4:Y:S01]  /*b7a0*/  LDCU.64 UR8, c[0x4][0x10] ;  /* 0x01000200ff0877ac */ /* 0x000f220008000a00 */
[----:B0-----:R-:W-:Y:S01]  /*b7b0*/  IMAD.U32 R4, RZ, RZ, UR4 ;  /* 0x00000004ff047e24 */ /* 0x001fe2000f8e00ff */
[----:B------:R-:W-:Y:S01]  /*b7c0*/  MOV R5, UR5 ;  /* 0x0000000500057c02 */ /* 0x000fe20008000f00 */
[----:B-1----:R-:W-:-:S02]  /*b7d0*/  IMAD.U32 R6, RZ, RZ, UR6 ;  /* 0x00000006ff067e24 */ /* 0x002fc4000f8e00ff */
[----:B------:R-:W-:Y:S02]  /*b7e0*/  IMAD.U32 R7, RZ, RZ, UR7 ;  /* 0x00000007ff077e24 */ /* 0x000fe4000f8e00ff */
[----:B----4-:R-:W-:Y:S01]  /*b7f0*/  IMAD.U32 R10, RZ, RZ, UR8 ;  /* 0x00000008ff0a7e24 */ /* 0x010fe2000f8e00ff */
[----:B--2---:R-:W-:-:S07]  /*b800*/  MOV R11, UR9 ;  /* 0x00000009000b7c02 */ /* 0x004fce0008000f00 */
[----:B------:R-:W-:-:S07]  /*b810*/  LEPC R20, `(.L_x_6176) ;  /* 0x000000001014794e */ /* 0x000fce0000000000 */
[----:B---3-5:R-:W-:Y:S05]  /*b820*/  CALL.ABS.NOINC R14 ;  /* 0x000000000e007343 */ /* 0x028fea0003c00000 */
.L_x_6176:
[----:B------:R-:W-:Y:S01]  /*b830*/  HFMA2 R38, -RZ, RZ, 0, 0 ;  /* 0x00000000ff267431 */ /* 0x000fe200000001ff */
[----:B------:R-:W-:Y:S06]  /*b840*/  BRA `(.L_x_6149) ;  /* 0x00000000000c7947 */ /* 0x000fec0003800000 */
.L_x_6173:
[----:B------:R0:W5:Y:S01]  /*b850*/  LDG.E R38, desc[UR36][R4.64] ;  /* 0x0000002404267981 */ /* 0x000162000c1e1900 */
[----:B------:R-:W-:Y:S05]  /*b860*/  BRA `(.L_x_6149) ;  /* 0x0000000000047947 */ /* 0x000fea0003800000 */
.L_x_6172:
[----:B------:R0:W5:Y:S02]  /*b870*/  LDG.E R38, desc[UR36][R4.64] ;  /* 0x0000002404267981 */ /* 0x000164000c1e1900 */
.L_x_6149:
        /* <DEDUP_REMOVED lines=18> */
.L_x_6180:
[----:B------:R1:W5:Y:S01]  /*b9a0*/  LDG.E.U8 R37, desc[UR36][R4.64] ;  /* 0x0000002404257981 */ /* 0x000362000c1e1100 */
[----:B------:R-:W-:Y:S05]  /*b9b0*/  BRA `(.L_x_6182) ;  /* 0x0000000c00307947 */ /* 0x000fea0003800000 */
.L_x_6179:
        /* <DEDUP_REMOVED lines=8> */
.L_x_6184:
[----:B------:R0:W5:Y:S01]  /*ba40*/  LDG.E R37, desc[UR36][R4.64] ;  /* 0x0000002404257981 */ /* 0x000162000c1e1900 */
[----:B------:R-:W-:Y:S05]  /*ba50*/  BRA `(.L_x_6182) ;  /* 0x0000000c00087947 */ /* 0x000fea0003800000 */
.L_x_6183:
[----:B------:R0:W5:Y:S01]  /*ba60*/  LDG.E.S16 R37, desc[UR36][R4.64] ;  /* 0x0000002404257981 */ /* 0x000162000c1e1700 */
[----:B------:R-:W-:Y:S05]  /*ba70*/  BRA `(.L_x_6182) ;  /* 0x0000000c00007947 */ /* 0x000fea0003800000 */
.L_x_6178:
        /* <DEDUP_REMOVED lines=9> */
.L_x_6186:
[----:B------:R-:W2:Y:S02]  /*bb10*/  LDG.E.U16 R4, desc[UR36][R4.64] ;  /* 0x0000002404047981 */ /* 0x000ea4000c1e1500 */
[----:B--2---:R-:W-:-:S06]  /*bb20*/  HADD2.F32 R37, -RZ, R4.H0_H0 ;  /* 0x20000004ff257230 */ /* 0x004fcc0000004100 */
[----:B------:R-:W0:Y:S01]  /*bb30*/  F2I.FTZ.TRUNC.NTZ R37, R37 ;  /* 0x0000002500257305 */ /* 0x000e22000021f100 */
[----:B------:R-:W-:Y:S05]  /*bb40*/  BRA `(.L_x_6182) ;  /* 0x0000000800cc7947 */ /* 0x000fea0003800000 */
.L_x_6185:
        /* <DEDUP_REMOVED lines=9> */
.L_x_6188:
[----:B------:R-:W2:Y:S02]  /*bbe0*/  LDG.E.U16 R4, desc[UR36][R4.64] ;  /* 0x0000002404047981 */ /* 0x000ea4000c1e1500 */
[----:B--2---:R-:W-:-:S06]  /*bbf0*/  HADD2.F32 R37, -RZ, R4.H0_H0 ;  /* 0x20000004ff257230 */ /* 0x004fcc0000004100 */
[----:B------:R-:W0:Y:S01]  /*bc00*/  F2I.FTZ.TRUNC.NTZ R37, R37 ;  /* 0x0000002500257305 */ /* 0x000e22000021f100 */
[----:B------:R-:W-:Y:S05]  /*bc10*/  BRA `(.L_x_6182) ;  /* 0x0000000800987947 */ /* 0x000fea0003800000 */
.L_x_6187:
[----:B------:R-:W2:Y:S02]  /*bc20*/  LDG.E.64 R4, desc[UR36][R4.64] ;  /* 0x0000002404047981 */ /* 0x000ea4000c1e1b00 */
[----:B--2---:R0:W1:Y:S02]  /*bc30*/  F2I.F64.TRUNC R37, R4 ;  /* 0x0000000400257311 */ /* 0x004064000030d100 */
[----:B01----:R-:W-:Y:S05]  /*bc40*/  BRA `(.L_x_6182) ;  /* 0x00000008008c7947 */ /* 0x003fea0003800000 */
.L_x_6177:
        /* <DEDUP_REMOVED lines=12> */
.L_x_6191:
[----:B------:R-:W2:Y:S02]  /*bd10*/  LDG.E.64 R4, desc[UR36][R4.64] ;  /* 0x0000002404047981 */ /* 0x000ea4000c1e1b00 */
[----:B--2---:R0:W1:Y:S02]  /*bd20*/  F2I.F64.TRUNC R37, R4 ;  /* 0x0000000400257311 */ /* 0x004064000030d100 */
[----:B01----:R-:W-:Y:S05]  /*bd30*/  BRA `(.L_x_6182) ;  /* 0x0000000800507947 */ /* 0x003fea0003800000 */
.L_x_6190:
[----:B------:R-:W-:-:S09]  /*bd40*/  UISETP.NE.AND UP0, UPT, UR4, 0xf, UPT ;  /* 0x0000000f0400788c */ /* 0x000fd2000bf05270 */
[----:B------:R-:W-:Y:S05]  /*bd50*/  BRA.U !UP0, `(.L_x_6192) ;  /* 0x0000000108987547 */ /* 0x000fea000b800000 */
[----:B------:R-:W-:-:S09]  /*bd60*/  UISETP.NE.AND UP0, UPT, UR4, 0x17, UPT ;  /* 0x000000170400788c */ /* 0x000fd2000bf05270 */
[----:B------:R-:W-:Y:S05]  /*bd70*/  BRA.U !UP0, `(.L_x_6193) ;  /* 0x0000000108587547 */ /* 0x000fea000b800000 */
[----:B------:R-:W-:-:S09]  /*bd80*/  UISETP.NE.AND UP0, UPT, UR4, 0x18, UPT ;  /* 0x000000180400788c */ /* 0x000fd2000bf05270 */
[----:B------:R-:W-:Y:S05]  /*bd90*/  BRA.U UP0, `(.L_x_6181) ;  /* 0x0000000500e47547 */ /* 0x000fea000b800000 */
[----:B--2---:R-:W2:Y:S01]  /*bda0*/  LDG.E.U8 R0, desc[UR36][R4.64] ;  /* 0x0000002404007981 */ /* 0x004ea2000c1e1100 */
        /* <DEDUP_REMOVED lines=19> */
.L_x_6193:
        /* <DEDUP_REMOVED lines=14> */
.L_x_6192:
[----:B------:R-:W2:Y:S02]  /*bfc0*/  LDG.E.U16 R37, desc[UR36][R4.64] ;  /* 0x0000002404257981 */ /* 0x000ea4000c1e1500 */
[----:B--2---:R-:W-:-:S06]  /*bfd0*/  SHF.L.U32 R37, R37, 0x10, RZ ;  /* 0x0000001025257819 */ /* 0x004fcc00000006ff */
[----:B------:R-:W0:Y:S01]  /*bfe0*/  F2I.FTZ.TRUNC.NTZ R37, R37 ;  /* 0x0000002500257305 */ /* 0x000e22000021f100 */
[----:B------:R-:W-:Y:S05]  /*bff0*/  BRA `(.L_x_6182) ;  /* 0x0000000400a07947 */ /* 0x000fea0003800000 */
.L_x_6189:
        /* <DEDUP_REMOVED lines=10> */
.L_x_6196:
        /* <DEDUP_REMOVED lines=21> */
.L_x_6200:
[----:B------:R-:W-:Y:S05]  /*c1f0*/  BSYNC.RECONVERGENT B1 ;  /* 0x0000000000017941 */ /* 0x000fea0003800200 */
.L_x_6199:
[----:B------:R-:W-:Y:S01]  /*c200*/  IMAD.SHL.U32 R0, R0, 0x100000, RZ ;  /* 0x0010000000007824 */ /* 0x000fe200078e00ff */
[----:B------:R-:W-:-:S04]  /*c210*/  LEA R3, R3, 0x3b800000, 0x17 ;  /* 0x3b80000003037811 */ /* 0x000fc800078eb8ff */
[----:B------:R-:W-:-:S07]  /*c220*/  LOP3.LUT R37, R3, R0, R37, 0xfe, !PT ;  /* 0x0000000003257212 */ /* 0x000fce00078efe25 */
.L_x_6198:
[----:B------:R-:W-:Y:S05]  /*c230*/  BSYNC.RECONVERGENT B0 ;  /* 0x0000000000007941 */ /* 0x000fea0003800200 */
.L_x_6197:
[----:B------:R-:W0:Y:S01]  /*c240*/  F2I.FTZ.TRUNC.NTZ R37, R37 ;  /* 0x0000002500257305 */ /* 0x000e22000021f100 */
[----:B------:R-:W-:Y:S05]  /*c250*/  BRA `(.L_x_6182) ;  /* 0x0000000400087947 */ /* 0x000fea0003800000 */
.L_x_6195:
        /* <DEDUP_REMOVED lines=21> */
.L_x_6204:
[----:B------:R-:W-:Y:S05]  /*c3b0*/  BSYNC.RECONVERGENT B1 ;  /* 0x0000000000017941 */ /* 0x000fea0003800200 */
.L_x_6203:
[----:B------:R-:W-:Y:S01]  /*c3c0*/  IMAD.SHL.U32 R0, R0, 0x200000, RZ ;  /* 0x0020000000007824 */ /* 0x000fe200078e00ff */
[----:B------:R-:W-:-:S04]  /*c3d0*/  LEA R3, R3, 0x37800000, 0x17 ;  /* 0x3780000003037811 */ /* 0x000fc800078eb8ff */
[----:B------:R-:W-:-:S07]  /*c3e0*/  LOP3.LUT R37, R3, R0, R37, 0xfe, !PT ;  /* 0x0000000003257212 */ /* 0x000fce00078efe25 */
.L_x_6202:
[----:B------:R-:W-:Y:S05]  /*c3f0*/  BSYNC.RECONVERGENT B0 ;  /* 0x0000000000007941 */ /* 0x000fea0003800200 */
.L_x_6201:
[----:B------:R-:W0:Y:S01]  /*c400*/  F2I.FTZ.TRUNC.NTZ R37, R37 ;  /* 0x0000002500257305 */ /* 0x000e22000021f100 */
[----:B------:R-:W-:Y:S05]  /*c410*/  BRA `(.L_x_6182) ;  /* 0x0000000000987947 */ /* 0x000fea0003800000 */
.L_x_6194:
        /* <DEDUP_REMOVED lines=14> */
.L_x_6208:
[----:B------:R-:W-:Y:S05]  /*c500*/  BSYNC.RECONVERGENT B0 ;  /* 0x0000000000007941 */ /* 0x000fea0003800200 */
.L_x_6207:
[----:B------:R-:W0:Y:S01]  /*c510*/  F2I.FTZ.TRUNC.NTZ R37, R37 ;  /* 0x0000002500257305 */ /* 0x000e22000021f100 */
[----:B------:R-:W-:Y:S05]  /*c520*/  BRA `(.L_x_6182) ;  /* 0x0000000000547947 */ /* 0x000fea0003800000 */
.L_x_6181:
[----:B------:R-:W-:Y:S01]  /*c530*/  MOV R14, 0x0 ;  /* 0x00000000000e7802 */ /* 0x000fe20000000f00 */
[----:B------:R-:W0:Y:S01]  /*c540*/  LDCU.64 UR4, c[0x4][0x118] ;  /* 0x01002300ff0477ac */ /* 0x000e220008000a00 */
[----:B------:R-:W-:Y:S02]  /*c550*/  HFMA2 R8, -RZ, RZ, 0, 4.64916229248046875e-06 ;  /* 0x0000004eff087431 */ /* 0x000fe400000001ff */
[----:B------:R-:W-:Y:S01]  /*c560*/  IMAD.MOV.U32 R12, RZ, RZ, 0x1 ;  /* 0x00000001ff0c7424 */ /* 0x000fe200078e00ff */
[----:B------:R-:W1:Y:S01]  /*c570*/  LDCU.64 UR6, c[0x4][0x120] ;  /* 0x01002400ff0677ac */ /* 0x000e620008000a00 */
[----:B------:R-:W2:Y:S01]  /*c580*/  LDC.64 R14, c[0x4][R14] ;  /* 0x010000000e0e7b82 */ /* 0x000ea20000000a00 */
[----:B------:R-:W-:Y:S01]  /*c590*/  IMAD.MOV.U32 R13, RZ, RZ, RZ ;  /* 0x000000ffff0d7224 */ /* 0x000fe200078e00ff */
[----:B------:R-:W3:Y:S01]  /*c5a0*/  LDCU.64 UR8, c[0x4][0x10] ;  /* 0x01000200ff0877ac */ /* 0x000ee20008000a00 */
[----:B0-----:R-:W-:Y:S02]  /*c5b0*/  IMAD.U32 R4, RZ, RZ, UR4 ;  /* 0x00000004ff047e24 */ /* 0x001fe4000f8e00ff */
[----:B------:R-:W-:Y:S01]  /*c5c0*/  IMAD.U32 R5, RZ, RZ, UR5 ;  /* 0x00000005ff057e24 */ /* 0x000fe2000f8e00ff */
[----:B-1----:R-:W-:Y:S01]  /*c5d0*/  MOV R6, UR6 ;  /* 0x0000000600067c02 */ /* 0x002fe20008000f00 */
[----:B------:R-:W-:-:S02]  /*c5e0*/  IMAD.U32 R7, RZ, RZ, UR7 ;  /* 0x00000007ff077e24 */ /* 0x000fc4000f8e00ff */
[----:B---3--:R-:W-:Y:S02]  /*c5f0*/  IMAD.U32 R10, RZ, RZ, UR8 ;  /* 0x00000008ff0a7e24 */ /* 0x008fe4000f8e00ff */
[----:B------:R-:W-:-:S07]  /*c600*/  IMAD.U32 R11, RZ, RZ, UR9 ;  /* 0x00000009ff0b7e24 */ /* 0x000fce000f8e00ff */
[----:B------:R-:W-:-:S07]  /*c610*/  LEPC R20, `(.L_x_6209) ;  /* 0x000000001014794e */ /* 0x000fce0000000000 */
[----:B--2-45:R-:W-:Y:S05]  /*c620*/  CALL.ABS.NOINC R14 ;  /* 0x000000000e007343 */ /* 0x034fea0003c00000 */
.L_x_6209:
[----:B------:R-:W-:Y:S01]  /*c630*/  IMAD.MOV.U32 R37, RZ, RZ, RZ ;  /* 0x000000ffff257224 */ /* 0x000fe200078e00ff */
[----:B------:R-:W-:Y:S06]  /*c640*/  BRA `(.L_x_6182) ;  /* 0x00000000000c7947 */ /* 0x000fec0003800000 */
.L_x_6206:
[----:B------:R0:W5:Y:S01]  /*c650*/  LDG.E R37, desc[UR36][R4.64] ;  /* 0x0000002404257981 */ /* 0x000162000c1e1900 */
[----:B------:R-:W-:Y:S05]  /*c660*/  BRA `(.L_x_6182) ;  /* 0x0000000000047947 */ /* 0x000fea0003800000 */
.L_x_6205:
[----:B------:R0:W5:Y:S02]  /*c670*/  LDG.E R37, desc[UR36][R4.64] ;  /* 0x0000002404257981 */ /* 0x000164000c1e1900 */
.L_x_6182:
[----:B01----:R-:W0:Y:S01]  /*c680*/  LDC.64 R4, c[0x0][0x3f0] ;  /* 0x0000fc00ff047b82 */ /* 0x003e220000000a00 */
        /* <DEDUP_REMOVED lines=17> */
.L_x_6213:
[----:B------:R0:W5:Y:S01]  /*c7a0*/  LDG.E.U8 R50, desc[UR36][R4.64] ;  /* 0x0000002404327981 */ /* 0x000162000c1e1100 */
[----:B------:R-:W-:Y:S05]  /*c7b0*/  BRA `(.L_x_6215) ;  /* 0x0000000c00307947 */ /* 0x000fea0003800000 */
.L_x_6212:
        /* <DEDUP_REMOVED lines=8> */
.L_x_6217:
[----:B------:R0:W5:Y:S01]  /*c840*/  LDG.E R50, desc[UR36][R4.64] ;  /* 0x0000002404327981 */ /* 0x000162000c1e1900 */
[----:B------:R-:W-:Y:S05]  /*c850*/  BRA `(.L_x_6215) ;  /* 0x0000000c00087947 */ /* 0x000fea0003800000 */
.L_x_6216:
[----:B------:R0:W5:Y:S01]  /*c860*/  LDG.E.S16 R50, desc[UR36][R4.64] ;  /* 0x0000002404327981 */ /* 0x000162000c1e1700 */
[----:B------:R-:W-:Y:S05]  /*c870*/  BRA `(.L_x_6215) ;  /* 0x0000000c00007947 */ /* 0x000fea0003800000 */
.L_x_6211:
        /* <DEDUP_REMOVED lines=9> */
.L_x_6219:
[----:B------:R-:W2:Y:S02]  /*c910*/  LDG.E.U16 R4, desc[UR36][R4.64] ;  /* 0x0000002404047981 */ /* 0x000ea4000c1e1500 */
[----:B--2---:R-:W-:-:S06]  /*c920*/  HADD2.F32 R50, -RZ, R4.H0_H0 ;  /* 0x20000004ff327230 */ /* 0x004fcc0000004100 */
[----:B------:R-:W0:Y:S01]  /*c930*/  F2I.FTZ.TRUNC.NTZ R50, R50 ;  /* 0x0000003200327305 */ /* 0x000e22000021f100 */
[----:B------:R-:W-:Y:S05]  /*c940*/  BRA `(.L_x_6215) ;  /* 0x0000000800cc7947 */ /* 0x000fea0003800000 */
.L_x_6218:
        /* <DEDUP_REMOVED lines=9> */
.L_x_6221:
[----:B------:R-:W2:Y:S02]  /*c9e0*/  LDG.E.U16 R4, desc[UR36][R4.64] ;  /* 0x0000002404047981 */ /* 0x000ea4000c1e1500 */
[----:B--2---:R-:W-:-:S06]  /*c9f0*/  HADD2.F32 R50, -RZ, R4.H0_H0 ;  /* 0x20000004ff327230 */ /* 0x004fcc0000004100 */
[----:B------:R-:W0:Y:S01]  /*ca00*/  F2I.FTZ.TRUNC.NTZ R50, R50 ;  /* 0x0000003200327305 */ /* 0x000e22000021f100 */
[----:B------:R-:W-:Y:S05]  /*ca10*/  BRA `(.L_x_6215) ;  /* 0x0000000800987947 */ /* 0x000fea0003800000 */
.L_x_6220:
[----:B------:R-:W2:Y:S02]  /*ca20*/  LDG.E.64 R4, desc[UR36][R4.64] ;  /* 0x0000002404047981 */ /* 0x000ea4000c1e1b00 */
[----:B--2---:R0:W1:Y:S02]  /*ca30*/  F2I.F64.TRUNC R50, R4 ;  /* 0x0000000400327311 */ /* 0x004064000030d100 */
[----:B01----:R-:W-:Y:S05]  /*ca40*/  BRA `(.L_x_6215) ;  /* 0x00000008008c7947 */ /* 0x003fea0003800000 */
.L_x_6210:
        /* <DEDUP_REMOVED lines=12> */
.L_x_6224:
[----:B------:R-:W2:Y:S02]  /*cb10*/  LDG.E.64 R4, desc[UR36][R4.64] ;  /* 0x0000002404047981 */ /* 0x000ea4000c1e1b00 */
[----:B--2---:R0:W1:Y:S02]  /*cb20*/  F2I.F64.TRUNC R50, R4 ;  /* 0x0000000400327311 */ /* 0x004064000030d100 */
[----:B01----:R-:W-:Y:S05]  /*cb30*/  BRA `(.L_x_6215) ;  /* 0x0000000800507947 */ /* 0x003fea0003800000 */
.L_x_6223:
        /* <DEDUP_REMOVED lines=26> */
.L_x_6226:
        /* <DEDUP_REMOVED lines=14> */
.L_x_6225:
[----:B------:R-:W2:Y:S02]  /*cdc0*/  LDG.E.U16 R50, desc[UR36][R4.64] ;  /* 0x0000002404327981 */ /* 0x000ea4000c1e1500 */
[----:B--2---:R-:W-:-:S06]  /*cdd0*/  IMAD.U32 R50, R50, 0x10000, RZ ;  /* 0x0001000032327824 */ /* 0x004fcc00078e00ff */
[----:B------:R-:W0:Y:S01]  /*cde0*/  F2I.FTZ.TRUNC.NTZ R50, R50 ;  /* 0x0000003200327305 */ /* 0x000e22000021f100 */
[----:B------:R-:W-:Y:S05]  /*cdf0*/  BRA `(.L_x_6215) ;  /* 0x0000000400a07947 */ /* 0x000fea0003800000 */
.L_x_6222:
        /* <DEDUP_REMOVED lines=10> */
.L_x_6229:
        /* <DEDUP_REMOVED lines=21> */
.L_x_6233:
[----:B------:R-:W-:Y:S05]  /*cff0*/  BSYNC.RECONVERGENT B1 ;  /* 0x0000000000017941 */ /* 0x000fea0003800200 */
.L_x_6232:
[----:B------:R-:W-:Y:S02]  /*d000*/  SHF.L.U32 R0, R0, 0x14, RZ ;  /* 0x0000001400007819 */ /* 0x000fe400000006ff */
[----:B------:R-:W-:-:S04]  /*d010*/  LEA R3, R3, 0x3b800000, 0x17 ;  /* 0x3b80000003037811 */ /* 0x000fc800078eb8ff */
[----:B------:R-:W-:-:S07]  /*d020*/  LOP3.LUT R50, R3, R0, R7, 0xfe, !PT ;  /* 0x0000000003327212 */ /* 0x000fce00078efe07 */
.L_x_6231:
[----:B------:R-:W-:Y:S05]  /*d030*/  BSYNC.RECONVERGENT B0 ;  /* 0x0000000000007941 */ /* 0x000fea0003800200 */
.L_x_6230:
[----:B------:R-:W0:Y:S01]  /*d040*/  F2I.FTZ.TRUNC.NTZ R50, R50 ;  /* 0x0000003200327305 */ /* 0x000e22000021f100 */
[----:B------:R-:W-:Y:S05]  /*d050*/  BRA `(.L_x_6215) ;  /* 0x0000000400087947 */ /* 0x000fea0003800000 */
.L_x_6228:
        /* <DEDUP_REMOVED lines=21> */
.L_x_6237:
[----:B------:R-:W-:Y:S05]  /*d1b0*/  BSYNC.RECONVERGENT B1 ;  /* 0x0000000000017941 */ /* 0x000fea0003800200 */
.L_x_6236:
[----:B------:R-:W-:Y:S01]  /*d1c0*/  IMAD.SHL.U32 R0, R0, 0x200000, RZ ;  /* 0x0020000000007824 */ /* 0x000fe200078e00ff */
[----:B------:R-:W-:-:S04]  /*d1d0*/  LEA R3, R3, 0x37800000, 0x17 ;  /* 0x3780000003037811 */ /* 0x000fc800078eb8ff */
[----:B------:R-:W-:-:S07]  /*d1e0*/  LOP3.LUT R50, R3, R0, R7, 0xfe, !PT ;  /* 0x0000000003327212 */ /* 0x000fce00078efe07 */
.L_x_6235:
[----:B------:R-:W-:Y:S05]  /*d1f0*/  BSYNC.RECONVERGENT B0 ;  /* 0x0000000000007941 */ /* 0x000fea0003800200 */
.L_x_6234:
[----:B------:R-:W0:Y:S01]  /*d200*/  F2I.FTZ.TRUNC.NTZ R50, R50 ;  /* 0x0000003200327305 */ /* 0x000e22000021f100 */
[----:B------:R-:W-:Y:S05]  /*d210*/  BRA `(.L_x_6215) ;  /* 0x0000000000987947 */ /* 0x000fea0003800000 */
.L_x_6227:
        /* <DEDUP_REMOVED lines=14> */
.L_x_6241:
[----:B------:R-:W-:Y:S05]  /*d300*/  BSYNC.RECONVERGENT B0 ;  /* 0x0000000000007941 */ /* 0x000fea0003800200 */
.L_x_6240:
[----:B------:R-:W0:Y:S01]  /*d310*/  F2I.FTZ.TRUNC.NTZ R50, R50 ;  /* 0x0000003200327305 */ /* 0x000e22000021f100 */
[----:B------:R-:W-:Y:S05]  /*d320*/  BRA `(.L_x_6215) ;  /* 0x0000000000547947 */ /* 0x000fea0003800000 */
.L_x_6214:
        /* <DEDUP_REMOVED lines=8> */
[----:B0-----:R-:W-:Y:S02]  /*d3b0*/  IMAD.U32 R4, RZ, RZ, UR4 ;  /* 0x00000004ff047e24 */ /* 0x001fe4000f8e00ff */
[----:B------:R-:W-:-:S02]  /*d3c0*/  IMAD.U32 R5, RZ, RZ, UR5 ;  /* 0x00000005ff057e24 */ /* 0x000fc4000f8e00ff */
[----:B-1----:R-:W-:Y:S01]  /*d3d0*/  IMAD.U32 R6, RZ, RZ, UR6 ;  /* 0x00000006ff067e24 */ /* 0x002fe2000f8e00ff */
[----:B------:R-:W-:Y:S01]  /*d3e0*/  MOV R7, UR7 ;  /* 0x0000000700077c02 */ /* 0x000fe20008000f00 */
[----:B---3--:R-:W-:Y:S02]  /*d3f0*/  IMAD.U32 R10, RZ, RZ, UR8 ;  /* 0x00000008ff0a7e24 */ /* 0x008fe4000f8e00ff */
[----:B------:R-:W-:-:S07]  /*d400*/  IMAD.U32 R11, RZ, RZ, UR9 ;  /* 0x00000009ff0b7e24 */ /* 0x000fce000f8e00ff */
[----:B------:R-:W-:-:S07]  /*d410*/  LEPC R20, `(.L_x_6242) ;  /* 0x000000001014794e */ /* 0x000fce0000000000 */
[----:B--2-45:R-:W-:Y:S05]  /*d420*/  CALL.ABS.NOINC R14 ;  /* 0x000000000e007343 */ /* 0x034fea0003c00000 */
.L_x_6242:
[----:B------:R-:W-:Y:S01]  /*d430*/  IMAD.MOV.U32 R50, RZ, RZ, RZ ;  /* 0x000000ffff327224 */ /* 0x000fe200078e00ff */
[----:B------:R-:W-:Y:S06]  /*d440*/  BRA `(.L_x_6215) ;  /* 0x00000000000c7947 */ /* 0x000fec0003800000 */
.L_x_6239:
[----:B------:R1:W5:Y:S01]  /*d450*/  LDG.E R50, desc[UR36][R4.64] ;  /* 0x0000002404327981 */ /* 0x000362000c1e1900 */
[----:B------:R-:W-:Y:S05]  /*d460*/  BRA `(.L_x_6215) ;  /* 0x0000000000047947 */ /* 0x000fea0003800000 */
.L_x_6238:
[----:B------:R0:W5:Y:S02]  /*d470*/  LDG.E R50, desc[UR36][R4.64] ;  /* 0x0000002404327981 */ /* 0x000164000c1e1900 */
.L_x_6215:
[----:B------:R-:W-:Y:S01]  /*d480*/  VIADD R25, R25, 0x80 ;  /* 0x0000008019197836 */ /* 0x000fe20000000000 */
[----:B01---5:R-:W-:-:S07]  /*d490*/  SHF.R.S32.HI R51, RZ, 0x1f, R50 ;  /* 0x0000001fff337819 */ /* 0x023fce0000011432 */
.L_x_6077:
[----:B------:R-:W-:Y:S05]  /*d4a0*/  BSYNC.RECONVERGENT B6 ;  /* 0x0000000000067941 */ /* 0x000fea0003800200 */
.L_x_6076:
[----:B------:R-:W-:Y:S01]  /*d4b0*/  ISETP.GE.AND P0, PT, R25, R54, PT ;  /* 0x000000361900720c */ /* 0x000fe20003f06270 */
[----:B------:R-:W-:Y:S01]  /*d4c0*/  BSSY.RECONVERGENT B6, `(.L_x_6243) ;  /* 0x0000467000067945 */ /* 0x000fe20003800200 */
[----:B------:R-:W-:Y:S02]  /*d4d0*/  CS2R R40, SRZ ;  /* 0x0000000000287805 */ /* 0x000fe4000001ff00 */
[----:B------:R-:W-:Y:S02]  /*d4e0*/  CS2R R42, SRZ ;  /* 0x00000000002a7805 */ /* 0x000fe4000001ff00 */
[----:B------:R-:W-:-:S07]  /*d4f0*/  CS2R R52, SRZ ;  /* 0x0000000000347805 */ /* 0x000fce000001ff00 */
[----:B------:R-:W-:Y:S05]  /*d500*/  @P0 BRA `(.L_x_6244) ;  /* 0x0000004400880947 */ /* 0x000fea0003800000 */
[----:B------:R-:W0:Y:S01]  /*d510*/  LDCU UR4, c[0x0][0x404] ;  /* 0x00008080ff0477ac */ /* 0x000e220008000800 */
[----:B------:R-:W5:Y:S01]  /*d520*/  LDC.64 R4, c[0x0][0x3d0] ;  /* 0x0000f400ff047b82 */ /* 0x000f620000000a00 */
[----:B------:R-:W-:-:S05]  /*d530*/  LEA R24, R55, R25, 0x9 ;  /* 0x0000001937187211 */ /* 0x000fca00078e48ff */
[----:B0-----:R-:W-:Y:S01]  /*d540*/  IMAD R3, R24, UR4, RZ ;  /* 0x0000000418037c24 */ /* 0x001fe2000f8e02ff */
[----:B------:R-:W-:-:S04]  /*d550*/  ULOP3.LUT UR4, UR38, 0xff, URZ, 0xc0, !UPT ;  /* 0x000000ff26047892 */ /* 0x000fc8000f8ec0ff */
[----:B------:R-:W-:Y:S01]  /*d560*/  UISETP.GT.AND UP0, UPT, UR4, 0x9, UPT ;  /* 0x000000090400788c */ /* 0x000fe2000bf04270 */
[----:B-----5:R-:W-:-:S05]  /*d570*/  IADD3 R4, P0, PT, R3, R4, RZ ;  /* 0x0000000403047210 */ /* 0x020fca0007f1e0ff */
        /* <DEDUP_REMOVED lines=12> */
.L_x_6248:
[----:B------:R0:W5:Y:S01]  /*d640*/  LDG.E.U8 R41, desc[UR36][R4.64] ;  /* 0x0000002404297981 */ /* 0x000162000c1e1100 */
[----:B------:R-:W-:Y:S05]  /*d650*/  BRA `(.L_x_6250) ;  /* 0x0000000c00307947 */ /* 0x000fea0003800000 */
.L_x_6247:
        /* <DEDUP_REMOVED lines=8> */
.L_x_6252:
[----:B------:R0:W5:Y:S01]  /*d6e0*/  LDG.E R41, desc[UR36][R4.64] ;  /* 0x0000002404297981 */ /* 0x000162000c1e1900 */
[----:B------:R-:W-:Y:S05]  /*d6f0*/  BRA `(.L_x_6250) ;  /* 0x0000000c00087947 */ /* 0x000fea0003800000 */
.L_x_6251:
[----:B------:R0:W5:Y:S01]  /*d700*/  LDG.E.S16 R41, desc[UR36][R4.64] ;  /* 0x0000002404297981 */ /* 0x000162000c1e1700 */
[----:B------:R-:W-:Y:S05]  /*d710*/  BRA `(.L_x_6250) ;  /* 0x0000000c00007947 */ /* 0x000fea0003800000 */
.L_x_6246:
[----:B------:R-:W-:-:S09]  /*d720*/  UISETP.GT.AND UP0, UPT, UR4, 0x6, UPT ;  /* 0x000000060400788c */ /* 0x000fd2000bf04270 */
[----:B------:R-:W-:Y:S05]  /*d730*/  BRA.U UP0, `(.L_x_6253) ;  /* 0x00000001002c7547 */ /* 0x000fea000b800000 */
[----:B------:R-:W-:-:S09]  /*d740*/  UISETP.NE.AND UP0, UPT, UR4, 0x5, UPT ;  /* 0x000000050400788c */ /* 0x000fd2000bf05270 */
[----:B------:R-:W-:Y:S05]  /*d750*/  BRA.U !UP0, `(.L_x_6254) ;  /* 0x0000000108147547 */ /* 0x000fea000b800000 */
[----:B------:R-:W-:-:S09]  /*d760*/  UISETP.NE.AND UP0, UPT, UR4, 0x6, UPT ;  /* 0x000000060400788c */ /* 0x000fd2000bf05270 */
[----:B------:R-:W-:Y:S05]  /*d770*/  BRA.U UP0, `(.L_x_6249) ;  /* 0x0000000900947547 */ /* 0x000fea000b800000 */
[----:B------:R-:W5:Y:S02]  /*d780*/  LDG.E R4, desc[UR36][R4.64] ;  /* 0x0000002404047981 */ /* 0x000f64000c1e1900 */
[----:B-----5:R0:W0:Y:S01]  /*d790*/  F2I.FTZ.TRUNC.NTZ R41, R4 ;  /* 0x0000000400297305 */ /* 0x020022000021f100 */
[----:B------:R-:W-:Y:S05]  /*d7a0*/  BRA `(.L_x_6250) ;  /* 0x0000000800dc7947 */ /* 0x000fea0003800000 */
.L_x_6254:
[----:B------:R-:W5:Y:S02]  /*d7b0*/  LDG.E.U16 R4, desc[UR36][R4.64] ;  /* 0x0000002404047981 */ /* 0x000f64000c1e1500 */
[----:B-----5:R-:W-:-:S06]  /*d7c0*/  HADD2.F32 R41, -RZ, R4.H0_H0 ;  /* 0x20000004ff297230 */ /* 0x020fcc0000004100 */
[----:B------:R-:W0:Y:S01]  /*d7d0*/  F2I.FTZ.TRUNC.NTZ R41, R41 ;  /* 0x0000002900297305 */ /* 0x000e22000021f100 */
[----:B------:R-:W-:Y:S05]  /*d7e0*/  BRA `(.L_x_6250) ;  /* 0x0000000800cc7947 */ /* 0x000fea0003800000 */
.L_x_6253:
[----:B------:R-:W-:-:S09]  /*d7f0*/  UISETP.NE.AND UP0, UPT, UR4, 0x7, UPT ;  /* 0x000000070400788c */ /* 0x000fd2000bf05270 */
[----:B------:R-:W-:Y:S05]  /*d800*/  BRA.U !UP0, `(.L_x_6255) ;  /* 0x00000001082c7547 */ /* 0x000fea000b800000 */
[----:B------:R-:W-:-:S09]  /*d810*/  UISETP.NE.AND UP0, UPT, UR4, 0x8, UPT ;  /* 0x000000080400788c */ /* 0x000fd2000bf05270 */
[----:B------:R-:W-:Y:S05]  /*d820*/  BRA.U !UP0, `(.L_x_6256) ;  /* 0x0000000108147547 */ /* 0x000fea000b800000 */
[----:B------:R-:W-:-:S09]  /*d830*/  UISETP.NE.AND UP0, UPT, UR4, 0x9, UPT ;  /* 0x000000090400788c */ /* 0x000fd2000bf05270 */
[----:B------:R-:W-:Y:S05]  /*d840*/  BRA.U UP0, `(.L_x_6249) ;  /* 0x0000000900607547 */ /* 0x000fea000b800000 */
[----:B------:R-:W5:Y:S02]  /*d850*/  LDG.E R4, desc[UR36][R4.64] ;  /* 0x0000002404047981 */ /* 0x000f64000c1e1900 */
[----:B-----5:R0:W0:Y:S01]  /*d860*/  F2I.FTZ.TRUNC.NTZ R41, R4 ;  /* 0x0000000400297305 */ /* 0x020022000021f100 */
[----:B------:R-:W-:Y:S05]  /*d870*/  BRA `(.L_x_6250) ;  /* 0x0000000800a87947 */ /* 0x000fea0003800000 */
.L_x_6256:
[----:B------:R-:W5:Y:S02]  /*d880*/  LDG.E.U16 R4, desc[UR36][R4.64] ;  /* 0x0000002404047981 */ /* 0x000f64000c1e1500 */
[----:B-----5:R-:W-:-:S06]  /*d890*/  HADD2.F32 R41, -RZ, R4.H0_H0 ;  /* 0x20000004ff297230 */ /* 0x020fcc0000004100 */
[----:B------:R-:W0:Y:S01]  /*d8a0*/  F2I.FTZ.TRUNC.NTZ R41, R41 ;  /* 0x0000002900297305 */ /* 0x000e22000021f100 */
[----:B------:R-:W-:Y:S05]  /*d8b0*/  BRA `(.L_x_6250) ;  /* 0x0000000800987947 */ /* 0x000fea0003800000 */
.L_x_6255:
[----:B------:R-:W5:Y:S02]  /*d8c0*/  LDG.E.64 R4, desc[UR36][R4.64] ;  /* 0x0000002404047981 */ /* 0x000f64000c1e1b00 */
[----:B-----5:R0:W0:Y:S02]  /*d8d0*/  F2I.F64.TRUNC R41, R4 ;  /* 0x0000000400297311 */ /* 0x020024000030d100 */
[----:B0-----:R-:W-:Y:S05]  /*d8e0*/  BRA `(.L_x_6250) ;  /* 0x00000008008c7947 */ /* 0x001fea0003800000 */
.L_x_6245:
        /* <DEDUP_REMOVED lines=8> */
[----:B------:R-:W5:Y:S02]  /*d970*/  LDG.E.U8 R4, desc[UR36][R4.64] ;  /* 0x0000002404047981 */ /* 0x000f64000c1e1100 */
[----:B-----5:R-:W-:-:S04]  /*d980*/  ISETP.NE.AND P0, PT, R4, RZ, PT ;  /* 0x000000ff0400720c */ /* 0x020fc80003f05270 */
[----:B------:R-:W-:Y:S01]  /*d990*/  SEL R41, RZ, 0x1, !P0 ;  /* 0x00000001ff297807 */ /* 0x000fe20004000000 */
[----:B------:R-:W-:Y:S08]  /*d9a0*/  BRA `(.L_x_6250) ;  /* 0x00000008005c7947 */ /* 0x000ff00003800000 */
.L_x_6259:
[----:B------:R-:W5:Y:S02]  /*d9b0*/  LDG.E.64 R4, desc[UR36][R4.64] ;  /* 0x0000002404047981 */ /* 0x000f64000c1e1b00 */
[----:B-----5:R0:W0:Y:S02]  /*d9c0*/  F2I.F64.TRUNC R41, R4 ;  /* 0x0000000400297311 */ /* 0x020024000030d100 */
[----:B0-----:R-:W-:Y:S05]  /*d9d0*/  BRA `(.L_x_6250) ;  /* 0x0000000800507947 */ /* 0x001fea0003800000 */
.L_x_6258:
        /* <DEDUP_REMOVED lines=26> */
.L_x_6261:
        /* <DEDUP_REMOVED lines=14> */
.L_x_6260:
[----:B------:R-:W5:Y:S02]  /*dc60*/  LDG.E.U16 R41, desc[UR36][R4.64] ;  /* 0x0000002404297981 */ /* 0x000f64000c1e1500 */
[----:B-----5:R-:W-:-:S06]  /*dc70*/  SHF.L.U32 R41, R41, 0x10, RZ ;  /* 0x0000001029297819 */ /* 0x020fcc00000006ff */
[----:B------:R-:W0:Y:S01]  /*dc80*/  F2I.FTZ.TRUNC.NTZ R41, R41 ;  /* 0x0000002900297305 */ /* 0x000e22000021f100 */
[----:B------:R-:W-:Y:S05]  /*dc90*/  BRA `(.L_x_6250) ;  /* 0x0000000400a07947 */ /* 0x000fea0003800000 */
.L_x_6257:
        /* <DEDUP_REMOVED lines=10> */
.L_x_6264:
[----:B------:R-:W5:Y:S01]  /*dd40*/  LDG.E.U8 R4, desc[UR36][R4.64] ;  /* 0x0000002404047981 */ /* 0x000f62000c1e1100 */
[----:B------:R-:W-:Y:S01]  /*dd50*/  BSSY.RECONVERGENT B0, `(.L_x_6265) ;  /* 0x0000018000007945 */ /* 0x000fe20003800200 */
[----:B------:R-:W-:Y:S01]  /*dd60*/  IMAD.MOV.U32 R41, RZ, RZ, RZ ;  /* 0x000000ffff297224 */ /* 0x000fe200078e00ff */
[----:B-----5:R-:W-:-:S13]  /*dd70*/  ISETP.NE.AND P0, PT, R4, RZ, PT ;  /* 0x000000ff0400720c */ /* 0x020fda0003f05270 */
[----:B------:R-:W-:Y:S05]  /*dd80*/  @!P0 BRA `(.L_x_6266) ;  /* 0x0000000000508947 */ /* 0x000fea0003800000 */
[----:B------:R-:W-:-:S13]  /*dd90*/  ISETP.NE.AND P0, PT, R4, 0x80, PT ;  /* 0x000000800400780c */ /* 0x000fda0003f05270 */
[----:B------:R-:W-:Y:S01]  /*dda0*/  @!P0 IMAD.MOV.U32 R41, RZ, RZ, 0x7f800001 ;  /* 0x7f800001ff298424 */ /* 0x000fe200078e00ff */
        /* <DEDUP_REMOVED lines=14> */
.L_x_6268:
[----:B------:R-:W-:Y:S05]  /*de90*/  BSYNC.RECONVERGENT B1 ;  /* 0x0000000000017941 */ /* 0x000fea0003800200 */
.L_x_6267:
[----:B------:R-:W-:Y:S01]  /*dea0*/  IMAD.SHL.U32 R0, R0, 0x100000, RZ ;  /* 0x0010000000007824 */ /* 0x000fe200078e00ff */
[----:B------:R-:W-:-:S04]  /*deb0*/  LEA R3, R3, 0x3b800000, 0x17 ;  /* 0x3b80000003037811 */ /* 0x000fc800078eb8ff */
[----:B------:R-:W-:-:S07]  /*dec0*/  LOP3.LUT R41, R3, R0, R41, 0xfe, !PT ;  /* 0x0000000003297212 */ /* 0x000fce00078efe29 */
.L_x_6266:
[----:B------:R-:W-:Y:S05]  /*ded0*/  BSYNC.RECONVERGENT B0 ;  /* 0x0000000000007941 */ /* 0x000fea0003800200 */
.L_x_6265:
[----:B------:R-:W0:Y:S01]  /*dee0*/  F2I.FTZ.TRUNC.NTZ R41, R41 ;  /* 0x0000002900297305 */ /* 0x000e22000021f100 */
[----:B------:R-:W-:Y:S05]  /*def0*/  BRA `(.L_x_6250) ;  /* 0x0000000400087947 */ /* 0x000fea0003800000 */
.L_x_6263:
        /* <DEDUP_REMOVED lines=21> */
.L_x_6272:
[----:B------:R-:W-:Y:S05]  /*e050*/  BSYNC.RECONVERGENT B1 ;  /* 0x0000000000017941 */ /* 0x000fea0003800200 */
.L_x_6271:
[----:B------:R-:W-:Y:S01]  /*e060*/  IMAD.SHL.U32 R0, R0, 0x200000, RZ ;  /* 0x0020000000007824 */ /* 0x000fe200078e00ff */
[----:B------:R-:W-:-:S04]  /*e070*/  LEA R3, R3, 0x37800000, 0x17 ;  /* 0x3780000003037811 */ /* 0x000fc800078eb8ff */
[----:B------:R-:W-:-:S07]  /*e080*/  LOP3.LUT R41, R3, R0, R41, 0xfe, !PT ;  /* 0x0000000003297212 */ /* 0x000fce00078efe29 */
.L_x_6270:
[----:B------:R-:W-:Y:S05]  /*e090*/  BSYNC.RECONVERGENT B0 ;  /* 0x0000000000007941 */ /* 0x000fea0003800200 */
.L_x_6269:
[----:B------:R-:W0:Y:S01]  /*e0a0*/  F2I.FTZ.TRUNC.NTZ R41, R41 ;  /* 0x0000002900297305 */ /* 0x000e22000021f100 */
[----:B------:R-:W-:Y:S05]  /*e0b0*/  BRA `(.L_x_6250) ;  /* 0x0000000000987947 */ /* 0x000fea0003800000 */
.L_x_6262:
[----:B------:R-:W-:-:S09]  /*e0c0*/  UISETP.NE.AND UP0, UPT, UR4, 0x1c, UPT ;  /* 0x0000001c0400788c */ /* 0x000fd2000bf05270 */
[----:B------:R-:W-:Y:S05]  /*e0d0*/  BRA.U !UP0, `(.L_x_6273) ;  /* 0x00000001088c7547 */ /* 0x000fea000b800000 */
[----:B------:R-:W-:-:S09]  /*e0e0*/  UISETP.NE.AND UP0, UPT, UR4, 0x1d, UPT ;  /* 0x0000001d0400788c */ /* 0x000fd2000bf05270 */
[----:B------:R-:W-:Y:S05]  /*e0f0*/  BRA.U !UP0, `(.L_x_6274) ;  /* 0x00000001087c7547 */ /* 0x000fea000b800000 */
[----:B------:R-:W-:-:S09]  /*e100*/  UISETP.NE.AND UP0, UPT, UR4, 0x2c, UPT ;  /* 0x0000002c0400788c */ /* 0x000fd2000bf05270 */
[----:B------:R-:W-:Y:S05]  /*e110*/  BRA.U UP0, `(.L_x_6249) ;  /* 0x00000001002c7547 */ /* 0x000fea000b800000 */
[----:B------:R-:W5:Y:S01]  /*e120*/  LDG.E.U8 R4, desc[UR36][R4.64] ;  /* 0x0000002404047981 */ /* 0x000f62000c1e1100 */
[----:B------:R-:W-:Y:S01]  /*e130*/  BSSY.RECONVERGENT B0, `(.L_x_6275) ;  /* 0x0000007000007945 */ /* 0x000fe20003800200 */
[----:B------:R-:W-:Y:S01]  /*e140*/  IMAD.MOV.U32 R41, RZ, RZ, 0x400000 ;  /* 0x00400000ff297424 */ /* 0x000fe200078e00ff */
[----:B-----5:R-:W-:-:S13]  /*e150*/  ISETP.NE.AND P0, PT, R4, RZ, PT ;  /* 0x000000ff0400720c */ /* 0x020fda0003f05270 */
[----:B------:R-:W-:Y:S05]  /*e160*/  @!P0 BRA `(.L_x_6276) ;  /* 0x00000000000c8947 */ /* 0x000fea0003800000 */
[----:B------:R-:W-:-:S13]  /*e170*/  ISETP.NE.AND P0, PT, R4, 0xff, PT ;  /* 0x000000ff0400780c */ /* 0x000fda0003f05270 */
[----:B------:R-:W-:Y:S01]  /*e180*/  @!P0 MOV R41, 0x7f800001 ;  /* 0x7f80000100298802 */ /* 0x000fe20000000f00 */
[----:B------:R-:W-:-:S07]  /*e190*/  @P0 IMAD.SHL.U32 R41, R4, 0x800000, RZ ;  /* 0x0080000004290824 */ /* 0x000fce00078e00ff */
.L_x_6276:
[----:B------:R-:W-:Y:S05]  /*e1a0*/  BSYNC.RECONVERGENT B0 ;  /* 0x0000000000007941 */ /* 0x000fea0003800200 */
.L_x_6275:
[----:B------:R-:W0:Y:S01]  /*e1b0*/  F2I.FTZ.TRUNC.NTZ R41, R41 ;  /* 0x0000002900297305 */ /* 0x000e22000021f100 */
[----:B------:R-:W-:Y:S05]  /*e1c0*/  BRA `(.L_x_6250) ;  /* 0x0000000000547947 */ /* 0x000fea0003800000 */
.L_x_6249:
[----:B------:R-:W-:Y:S01]  /*e1d0*/  MOV R14, 0x0 ;  /* 0x00000000000e7802 */ /* 0x000fe20000000f00 */
[----:B------:R-:W0:Y:S01]  /*e1e0*/  LDCU.64 UR4, c[0x4][0x118] ;  /* 0x01002300ff0477ac */ /* 0x000e220008000a00 */
[----:B------:R-:W-:Y:S02]  /*e1f0*/  HFMA2 R8, -RZ, RZ, 0, 4.64916229248046875e-06 ;  /* 0x0000004eff087431 */ /* 0x000fe400000001ff */
[----:B------:R-:W-:Y:S01]  /*e200*/  IMAD.MOV.U32 R12, RZ, RZ, 0x1 ;  /* 0x00000001ff0c7424 */ /* 0x000fe200078e00ff */
[----:B------:R-:W5:Y:S01]  /*e210*/  LDCU.64 UR6, c[0x4][0x120] ;  /* 0x01002400ff0677ac */ /* 0x000f620008000a00 */
[----:B------:R-:W1:Y:S01]  /*e220*/  LDC.64 R14, c[0x4][R14] ;  /* 0x010000000e0e7b82 */ /* 0x000e620000000a00 */
[----:B------:R-:W-:Y:S01]  /*e230*/  IMAD.MOV.U32 R13, RZ, RZ, RZ ;  /* 0x000000ffff0d7224 */ /* 0x000fe200078e00ff */
[----:B------:R-:W2:Y:S01]  /*e240*/  LDCU.64 UR8, c[0x4][0x10] ;  /* 0x01000200ff0877ac */ /* 0x000ea20008000a00 */
[----:B0-----:R-:W-:Y:S02]  /*e250*/  IMAD.U32 R4, RZ, RZ, UR4 ;  /* 0x00000004ff047e24 */ /* 0x001fe4000f8e00ff */
[----:B------:R-:W-:Y:S01]  /*e260*/  IMAD.U32 R5, RZ, RZ, UR5 ;  /* 0x00000005ff057e24 */ /* 0x000fe2000f8e00ff */
[----:B-----5:R-:W-:Y:S01]  /*e270*/  MOV R6, UR6 ;  /* 0x0000000600067c02 */ /* 0x020fe20008000f00 */
[----:B------:R-:W-:-:S02]  /*e280*/  IMAD.U32 R7, RZ, RZ, UR7 ;  /* 0x00000007ff077e24 */ /* 0x000fc4000f8e00ff */
[----:B--2---:R-:W-:Y:S02]  /*e290*/  IMAD.U32 R10, RZ, RZ, UR8 ;  /* 0x00000008ff0a7e24 */ /* 0x004fe4000f8e00ff */
[----:B------:R-:W-:-:S07]  /*e2a0*/  IMAD.U32 R11, RZ, RZ, UR9 ;  /* 0x00000009ff0b7e24 */ /* 0x000fce000f8e00ff */
[----:B------:R-:W-:-:S07]  /*e2b0*/  LEPC R20, `(.L_x_6277) ;  /* 0x000000001014794e */ /* 0x000fce0000000000 */
[----:B-1-34-:R-:W-:Y:S05]  /*e2c0*/  CALL.ABS.NOINC R14 ;  /* 0x000000000e007343 */ /* 0x01afea0003c00000 */
.L_x_6277:
[----:B------:R-:W-:Y:S01]  /*e2d0*/  IMAD.MOV.U32 R41, RZ, RZ, RZ ;  /* 0x000000ffff297224 */ /* 0x000fe200078e00ff */
[----:B------:R-:W-:Y:S06]  /*e2e0*/  BRA `(.L_x_6250) ;  /* 0x00000000000c7947 */ /* 0x000fec0003800000 */
.L_x_6274:
[----:B------:R0:W5:Y:S01]  /*e2f0*/  LDG.E R41, desc[UR36][R4.64] ;  /* 0x0000002404297981 */ /* 0x000162000c1e1900 */
[----:B------:R-:W-:Y:S05]  /*e300*/  BRA `(.L_x_6250) ;  /* 0x0000000000047947 */ /* 0x000fea0003800000 */
.L_x_6273:
[----:B------:R0:W5:Y:S02]  /*e310*/  LDG.E R41, desc[UR36][R4.64] ;  /* 0x0000002404297981 */ /* 0x000164000c1e1900 */
.L_x_6250:
[----:B0-----:R-:W0:Y:S01]  /*e320*/  LDC.64 R4, c[0x0][0x3d8] ;  /* 0x0000f600ff047b82 */ /* 0x001e220000000a00 */
        /* <DEDUP_REMOVED lines=17> */
.L_x_6281:
[----:B------:R0:W5:Y:S01]  /*e440*/  LDG.E.U8 R40, desc[UR36][R4.64] ;  /* 0x0000002404287981 */ /* 0x000162000c1e1100 */
[----:B------:R-:W-:Y:S05]  /*e450*/  BRA `(.L_x_6283) ;  /* 0x0000000c00307947 */ /* 0x000fea0003800000 */
.L_x_6280:
        /* <DEDUP_REMOVED lines=8> */
.L_x_6285:
[----:B------:R0:W5:Y:S01]  /*e4e0*/  LDG.E R40, desc[UR36][R4.64] ;  /* 0x0000002404287981 */ /* 0x000162000c1e1900 */
[----:B------:R-:W-:Y:S05]  /*e4f0*/  BRA `(.L_x_6283) ;  /* 0x0000000c00087947 */ /* 0x000fea0003800000 */
.L_x_6284:
[----:B------:R0:W5:Y:S01]  /*e500*/  LDG.E.S16 R40, desc[UR36][R4.64] ;  /* 0x0000002404287981 */ /* 0x000162000c1e1700 */
[----:B------:R-:W-:Y:S05]  /*e510*/  BRA `(.L_x_6283) ;  /* 0x0000000c00007947 */ /* 0x000fea0003800000 */
.L_x_6279:
        /* <DEDUP_REMOVED lines=9> */
.L_x_6287:
[----:B------:R-:W2:Y:S02]  /*e5b0*/  LDG.E.U16 R4, desc[UR36][R4.64] ;  /* 0x0000002404047981 */ /* 0x000ea4000c1e1500 */
[----:B--2---:R-:W-:-:S06]  /*e5c0*/  HADD2.F32 R40, -RZ, R4.H0_H0 ;  /* 0x20000004ff287230 */ /* 0x004fcc0000004100 */
[----:B------:R-:W0:Y:S01]  /*e5d0*/  F2I.FTZ.TRUNC.NTZ R40, R40 ;  /* 0x0000002800287305 */ /* 0x000e22000021f100 */
[----:B------:R-:W-:Y:S05]  /*e5e0*/  BRA `(.L_x_6283) ;  /* 0x0000000800cc7947 */ /* 0x000fea0003800000 */
.L_x_6286:
        /* <DEDUP_REMOVED lines=9> */
.L_x_6289:
[----:B------:R-:W2:Y:S02]  /*e680*/  LDG.E.U16 R4, desc[UR36][R4.64] ;  /* 0x0000002404047981 */ /* 0x000ea4000c1e1500 */
[----:B--2---:R-:W-:-:S06]  /*e690*/  HADD2.F32 R40, -RZ, R4.H0_H0 ;  /* 0x20000004ff287230 */ /* 0x004fcc0000004100 */
[----:B------:R-:W0:Y:S01]  /*e6a0*/  F2I.FTZ.TRUNC.NTZ R40, R40 ;  /* 0x0000002800287305 */ /* 0x000e22000021f100 */
[----:B------:R-:W-:Y:S05]  /*e6b0*/  BRA `(.L_x_6283) ;  /* 0x0000000800987947 */ /* 0x000fea0003800000 */
.L_x_6288:
[----:B------:R-:W2:Y:S02]  /*e6c0*/  LDG.E.64 R4, desc[UR36][R4.64] ;  /* 0x0000002404047981 */ /* 0x000ea4000c1e1b00 */
[----:B--2---:R0:W1:Y:S02]  /*e6d0*/  F2I.F64.TRUNC R40, R4 ;  /* 0x0000000400287311 */ /* 0x004064000030d100 */
[----:B01----:R-:W-:Y:S05]  /*e6e0*/  BRA `(.L_x_6283) ;  /* 0x00000008008c7947 */ /* 0x003fea0003800000 */
.L_x_6278:
        /* <DEDUP_REMOVED lines=12> */
.L_x_6292:
[----:B------:R-:W2:Y:S02]  /*e7b0*/  LDG.E.64 R4, desc[UR36][R4.64] ;  /* 0x0000002404047981 */ /* 0x000ea4000c1e1b00 */
[----:B--2---:R0:W1:Y:S02]  /*e7c0*/  F2I.F64.TRUNC R40, R4 ;  /* 0x0000000400287311 */ /* 0x004064000030d100 */
[----:B01----:R-:W-:Y:S05]  /*e7d0*/  BRA `(.L_x_6283) ;  /* 0x0000000800507947 */ /* 0x003fea0003800000 */
.L_x_6291:
        /* <DEDUP_REMOVED lines=26> */
.L_x_6294:
        /* <DEDUP_REMOVED lines=14> */
.L_x_6293:
[----:B------:R-:W2:Y:S02]  /*ea60*/  LDG.E.U16 R40, desc[UR36][R4.64] ;  /* 0x0000002404287981 */ /* 0x000ea4000c1e1500 */
[----:B--2---:R-:W-:-:S06]  /*ea70*/  IMAD.U32 R40, R40, 0x10000, RZ ;  /* 0x0001000028287824 */ /* 0x004fcc00078e00ff */
[----:B------:R-:W0:Y:S01]  /*ea80*/  F2I.FTZ.TRUNC.NTZ R40, R40 ;  /* 0x0000002800287305 */ /* 0x000e22000021f100 */
[----:B------:R-:W-:Y:S05]  /*ea90*/  BRA `(.L_x_6283) ;  /* 0x0000000400a07947 */ /* 0x000fea0003800000 */
.L_x_6290:
        /* <DEDUP_REMOVED lines=10> */
.L_x_6297:
        /* <DEDUP_REMOVED lines=21> */
.L_x_6301:
[----:B------:R-:W-:Y:S05]  /*ec90*/  BSYNC.RECONVERGENT B1 ;  /* 0x0000000000017941 */ /* 0x000fea0003800200 */
.L_x_6300:
[----:B------:R-:W-:Y:S02]  /*eca0*/  SHF.L.U32 R0, R0, 0x14, RZ ;  /* 0x0000001400007819 */ /* 0x000fe400000006ff */
[----:B------:R-:W-:-:S04]  /*ecb0*/  LEA R3, R3, 0x3b800000, 0x17 ;  /* 0x3b80000003037811 */ /* 0x000fc800078eb8ff */
[----:B------:R-:W-:-:S07]  /*ecc0*/  LOP3.LUT R40, R3, R0, R7, 0xfe, !PT ;  /* 0x0000000003287212 */ /* 0x000fce00078efe07 */
.L_x_6299:
[----:B------:R-:W-:Y:S05]  /*ecd0*/  BSYNC.RECONVERGENT B0 ;  /* 0x0000000000007941 */ /* 0x000fea0003800200 */
.L_x_6298:
[----:B------:R-:W1:Y:S01]  /*ece0*/  F2I.FTZ.TRUNC.NTZ R40, R40 ;  /* 0x0000002800287305 */ /* 0x000e62000021f100 */
[----:B------:R-:W-:Y:S05]  /*ecf0*/  BRA `(.L_x_6283) ;  /* 0x0000000400087947 */ /* 0x000fea0003800000 */
.L_x_6296:
        /* <DEDUP_REMOVED lines=21> */
.L_x_6305:
[----:B------:R-:W-:Y:S05]  /*ee50*/  BSYNC.RECONVERGENT B1 ;  /* 0x0000000000017941 */ /* 0x000fea0003800200 */
.L_x_6304:
[----:B------:R-:W-:Y:S01]  /*ee60*/  IMAD.SHL.U32 R0, R0, 0x200000, RZ ;  /* 0x0020000000007824 */ /* 0x000fe200078e00ff */
[----:B------:R-:W-:-:S04]  /*ee70*/  LEA R3, R3, 0x37800000, 0x17 ;  /* 0x3780000003037811 */ /* 0x000fc800078eb8ff */
[----:B------:R-:W-:-:S07]  /*ee80*/  LOP3.LUT R40, R3, R0, R7, 0xfe, !PT ;  /* 0x0000000003287212 */ /* 0x000fce00078efe07 */
.L_x_6303:
[----:B------:R-:W-:Y:S05]  /*ee90*/  BSYNC.RECONVERGENT B0 ;  /* 0x0000000000007941 */ /* 0x000fea0003800200 */
.L_x_6302:
[----:B------:R-:W0:Y:S01]  /*eea0*/  F2I.FTZ.TRUNC.NTZ R40, R40 ;  /* 0x0000002800287305 */ /* 0x000e22000021f100 */
[----:B------:R-:W-:Y:S05]  /*eeb0*/  BRA `(.L_x_6283) ;  /* 0x0000000000987947 */ /* 0x000fea0003800000 */
.L_x_6295:
        /* <DEDUP_REMOVED lines=14> */
.L_x_6309:
[----:B------:R-:W-:Y:S05]  /*efa0*/  BSYNC.RECONVERGENT B0 ;  /* 0x0000000000007941 */ /* 0x000fea0003800200 */
.L_x_6308:
[----:B------:R-:W0:Y:S01]  /*efb0*/  F2I.FTZ.TRUNC.NTZ R40, R40 ;  /* 0x0000002800287305 */ /* 0x000e22000021f100 */
[----:B------:R-:W-:Y:S05]  /*efc0*/  BRA `(.L_x_6283) ;  /* 0x0000000000547947 */ /* 0x000fea0003800000 */
.L_x_6282:
        /* <DEDUP_REMOVED lines=16> */
.L_x_6310:
[----:B------:R-:W-:Y:S01]  /*f0d0*/  IMAD.MOV.U32 R40, RZ, RZ, RZ ;  /* 0x000000ffff287224 */ /* 0x000fe200078e00ff */
[----:B------:R-:W-:Y:S06]  /*f0e0*/  BRA `(.L_x_6283) ;  /* 0x00000000000c7947 */ /* 0x000fec0003800000 */
.L_x_6307:
[----:B------:R0:W5:Y:S01]  /*f0f0*/  LDG.E R40, desc[UR36][R4.64] ;  /* 0x0000002404287981 */ /* 0x000162000c1e1900 */
[----:B------:R-:W-:Y:S05]  /*f100*/  BRA `(.L_x_6283) ;  /* 0x0000000000047947 */ /* 0x000fea0003800000 */
.L_x_6306:
[----:B------:R0:W5:Y:S02]  /*f110*/  LDG.E R40, desc[UR36][R4.64] ;  /* 0x0000002404287981 */ /* 0x000164000c1e1900 */
.L_x_6283:
[----:B0-----:R-:W0:Y:S01]  /*f120*/  LDC.64 R4, c[0x0][0x3e0] ;  /* 0x0000f800ff047b82 */ /* 0x001e220000000a00 */
        /* <DEDUP_REMOVED lines=17> */
.L_x_6314:
[----:B------:R0:W5:Y:S01]  /*f240*/  LDG.E.U8 R43, desc[UR36][R4.64] ;  /* 0x00000024042b7981 */ /* 0x000162000c1e1100 */
[----:B------:R-:W-:Y:S05]  /*f250*/  BRA `(.L_x_6316) ;  /* 0x0000000c00307947 */ /* 0x000fea0003800000 */
.L_x_6313:
        /* <DEDUP_REMOVED lines=8> */
.L_x_6318:
[----:B------:R0:W5:Y:S01]  /*f2e0*/  LDG.E R43, desc[UR36][R4.64] ;  /* 0x00000024042b7981 */ /* 0x000162000c1e1900 */
[----:B------:R-:W-:Y:S05]  /*f2f0*/  BRA `(.L_x_6316) ;  /* 0x0000000c00087947 */ /* 0x000fea0003800000 */
.L_x_6317:
[----:B------:R0:W5:Y:S01]  /*f300*/  LDG.E.S16 R43, desc[UR36][R4.64] ;  /* 0x00000024042b7981 */ /* 0x000162000c1e1700 */
[----:B------:R-:W-:Y:S05]  /*f310*/  BRA `(.L_x_6316) ;  /* 0x0000000c00007947 */ /* 0x000fea0003800000 */
.L_x_6312:
        /* <DEDUP_REMOVED lines=9> */
.L_x_6320:
[----:B------:R-:W2:Y:S02]  /*f3b0*/  LDG.E.U16 R4, desc[UR36][R4.64] ;  /* 0x0000002404047981 */ /* 0x000ea4000c1e1500 */
[----:B--2---:R-:W-:-:S06]  /*f3c0*/  HADD2.F32 R43, -RZ, R4.H0_H0 ;  /* 0x20000004ff2b7230 */ /* 0x004fcc0000004100 */
[----:B------:R-:W0:Y:S01]  /*f3d0*/  F2I.FTZ.TRUNC.NTZ R43, R43 ;  /* 0x0000002b002b7305 */ /* 0x000e22000021f100 */
[----:B------:R-:W-:Y:S05]  /*f3e0*/  BRA `(.L_x_6316) ;  /* 0x0000000800cc7947 */ /* 0x000fea0003800000 */
.L_x_6319:
        /* <DEDUP_REMOVED lines=9> */
.L_x_6322:
[----:B------:R-:W2:Y:S02]  /*f480*/  LDG.E.U16 R4, desc[UR36][R4.64] ;  /* 0x0000002404047981 */ /* 0x000ea4000c1e1500 */
[----:B--2---:R-:W-:-:S06]  /*f490*/  HADD2.F32 R43, -RZ, R4.H0_H0 ;  /* 0x20000004ff2b7230 */ /* 0x004fcc0000004100 */
[----:B------:R-:W0:Y:S01]  /*f4a0*/  F2I.FTZ.TRUNC.NTZ R43, R43 ;  /* 0x0000002b002b7305 */ /* 0x000e22000021f100 */
[----:B------:R-:W-:Y:S05]  /*f4b0*/  BRA `(.L_x_6316) ;  /* 0x0000000800987947 */ /* 0x000fea0003800000 */
.L_x_6321:
[----:B------:R-:W2:Y:S02]  /*f4c0*/  LDG.E.64 R4, desc[UR36][R4.64] ;  /* 0x0000002404047981 */ /* 0x000ea4000c1e1b00 */
[----:B--2---:R0:W2:Y:S02]  /*f4d0*/  F2I.F64.TRUNC R43, R4 ;  /* 0x00000004002b7311 */ /* 0x0040a4000030d100 */
[----:B0-2---:R-:W-:Y:S05]  /*f4e0*/  BRA `(.L_x_6316) ;  /* 0x00000008008c7947 */ /* 0x005fea0003800000 */
.L_x_6311:
        /* <DEDUP_REMOVED lines=12> */
.L_x_6325:
[----:B------:R-:W2:Y:S02]  /*f5b0*/  LDG.E.64 R4, desc[UR36][R4.64] ;  /* 0x0000002404047981 */ /* 0x000ea4000c1e1b00 */
[----:B--2---:R0:W2:Y:S02]  /*f5c0*/  F2I.F64.TRUNC R43, R4 ;  /* 0x00000004002b7311 */ /* 0x0040a4000030d100 */
[----:B0-2---:R-:W-:Y:S05]  /*f5d0*/  BRA `(.L_x_6316) ;  /* 0x0000000800507947 */ /* 0x005fea0003800000 */
.L_x_6324:
        /* <DEDUP_REMOVED lines=26> */
.L_x_6327:
        /* <DEDUP_REMOVED lines=14> */
.L_x_6326:
[----:B------:R-:W2:Y:S02]  /*f860*/  LDG.E.U16 R43, desc[UR36][R4.64] ;  /* 0x00000024042b7981 */ /* 0x000ea4000c1e1500 */
[----:B--2---:R-:W-:-:S06]  /*f870*/  IMAD.U32 R43, R43, 0x10000, RZ ;  /* 0x000100002b2b7824 */ /* 0x004fcc00078e00ff */
[----:B------:R-:W0:Y:S01]  /*f880*/  F2I.FTZ.TRUNC.NTZ R43, R43 ;  /* 0x0000002b002b7305 */ /* 0x000e22000021f100 */
[----:B------:R-:W-:Y:S05]  /*f890*/  BRA `(.L_x_6316) ;  /* 0x0000000400a07947 */ /* 0x000fea0003800000 */
.L_x_6323:
        /* <DEDUP_REMOVED lines=10> */
.L_x_6330:
        /* <DEDUP_REMOVED lines=21> */
.L_x_6334:
[----:B------:R-:W-:Y:S05]  /*fa90*/  BSYNC.RECONVERGENT B1 ;  /* 0x0000000000017941 */ /* 0x000fea0003800200 */
.L_x_6333:
[----:B------:R-:W-:Y:S01]  /*faa0*/  IMAD.SHL.U32 R0, R0, 0x100000, RZ ;  /* 0x0010000000007824 */ /* 0x000fe200078e00ff */
[----:B------:R-:W-:-:S04]  /*fab0*/  LEA R3, R3, 0x3b800000, 0x17 ;  /* 0x3b80000003037811 */ /* 0x000fc800078eb8ff */
[----:B------:R-:W-:-:S07]  /*fac0*/  LOP3.LUT R43, R3, R0, R43, 0xfe, !PT ;  /* 0x00000000032b7212 */ /* 0x000fce00078efe2b */
.L_x_6332:
[----:B------:R-:W-:Y:S05]  /*fad0*/  BSYNC.RECONVERGENT B0 ;  /* 0x0000000000007941 */ /* 0x000fea0003800200 */
.L_x_6331:
[----:B------:R-:W2:Y:S01]  /*fae0*/  F2I.FTZ.TRUNC.NTZ R43, R43 ;  /* 0x0000002b002b7305 */ /* 0x000ea2000021f100 */
[----:B------:R-:W-:Y:S05]  /*faf0*/  BRA `(.L_x_6316) ;  /* 0x0000000400087947 */ /* 0x000fea0003800000 */
.L_x_6329:
        /* <DEDUP_REMOVED lines=21> */
.L_x_6338:
[----:B------:R-:W-:Y:S05]  /*fc50*/  BSYNC.RECONVERGENT B1 ;  /* 0x0000000000017941 */ /* 0x000fea0003800200 */
.L_x_6337:
[----:B------:R-:W-:Y:S02]  /*fc60*/  SHF.L.U32 R0, R0, 0x15, RZ ;  /* 0x0000001500007819 */ /* 0x000fe400000006ff */
[----:B------:R-:W-:-:S04]  /*fc70*/  LEA R3, R3, 0x37800000, 0x17 ;  /* 0x3780000003037811 */ /* 0x000fc800078eb8ff */
[----:B------:R-:W-:-:S07]  /*fc80*/  LOP3.LUT R43, R3, R0, R43, 0xfe, !PT ;  /* 0x00000000032b7212 */ /* 0x000fce00078efe2b */
.L_x_6336:
[----:B------:R-:W-:Y:S05]  /*fc90*/  BSYNC.RECONVERGENT B0 ;  /* 0x0000000000007941 */ /* 0x000fea0003800200 */
.L_x_6335:
[----:B------:R-:W0:Y:S01]  /*fca0*/  F2I.FTZ.TRUNC.NTZ R43, R43 ;  /* 0x0000002b002b7305 */ /* 0x000e22000021f100 */
[----:B------:R-:W-:Y:S05]  /*fcb0*/  BRA `(.L_x_6316) ;  /* 0x0000000000987947 */ /* 0x000fea0003800000 */
.L_x_6328:
        /* <DEDUP_REMOVED lines=14> */
.L_x_6342:
[----:B------:R-:W-:Y:S05]  /*fda0*/  BSYNC.RECONVERGENT B0 ;  /* 0x0000000000007941 */ /* 0x000fea0003800200 */
.L_x_6341:
[----:B------:R-:W0:Y:S01]  /*fdb0*/  F2I.FTZ.TRUNC.NTZ R43, R43 ;  /* 0x0000002b002b7305 */ /* 0x000e22000021f100 */
[----:B------:R-:W-:Y:S05]  /*fdc0*/  BRA `(.L_x_6316) ;  /* 0x0000000000547947 */ /* 0x000fea0003800000 */
.L_x_6315:
[----:B------:R-:W-:Y:S01]  /*fdd0*/  MOV R14, 0x0 ;  /* 0x00000000000e7802 */ /* 0x000fe20000000f00 */
[----:B------:R-:W0:Y:S01]  /*fde0*/  LDCU.64 UR4, c[0x4][0x118] ;  /* 0x01002300ff0477ac */ /* 0x000e220008000a00 */
[----:B------:R-:W-:Y:S02]  /*fdf0*/  HFMA2 R13, -RZ, RZ, 0, 0 ;  /* 0x00000000ff0d7431 */ /* 0x000fe400000001ff */
[----:B------:R-:W-:Y:S01]  /*fe00*/  IMAD.MOV.U32 R8, RZ, RZ, 0x4e ;  /* 0x0000004eff087424 */ /* 0x000fe200078e00ff */
[----:B------:R-:W2:Y:S01]  /*fe10*/  LDCU.64 UR6, c[0x4][0x120] ;  /* 0x01002400ff0677ac */ /* 0x000ea20008000a00 */
[----:B------:R-:W1:Y:S01]  /*fe20*/  LDC.64 R14, c[0x4][R14] ;  /* 0x010000000e0e7b82 */ /* 0x000e620000000a00 */
        /* <DEDUP_REMOVED lines=10> */
.L_x_6343:
[----:B------:R-:W-:Y:S01]  /*fed0*/  IMAD.MOV.U32 R43, RZ, RZ, RZ ;  /* 0x000000ffff2b7224 */ /* 0x000fe200078e00ff */
[----:B------:R-:W-:Y:S06]  /*fee0*/  BRA `(.L_x_6316) ;  /* 0x00000000000c7947 */ /* 0x000fec0003800000 */
.L_x_6340:
[----:B------:R0:W5:Y:S01]  /*fef0*/  LDG.E R43, desc[UR36][R4.64] ;  /* 0x00000024042b7981 */ /* 0x000162000c1e1900 */
[----:B------:R-:W-:Y:S05]  /*ff00*/  BRA `(.L_x_6316) ;  /* 0x0000000000047947 */ /* 0x000fea0003800000 */
.L_x_6339:
[----:B------:R0:W5:Y:S02]  /*ff10*/  LDG.E R43, desc[UR36][R4.64] ;  /* 0x00000024042b7981 */ /* 0x000164000c1e1900 */
.L_x_6316:
        /* <DEDUP_REMOVED lines=18> */
.L_x_6347:
[----:B------:R0:W5:Y:S01]  /*10040*/  LDG.E.U8 R42, desc[UR36][R4.64] ;  /* 0x00000024042a7981 */ /* 0x000162000c1e1100 */
[----:B------:R-:W-:Y:S05]  /*10050*/  BRA `(.L_x_6349) ;  /* 0x0000000c00307947 */ /* 0x000fea0003800000 */
.L_x_6346:
        /* <DEDUP_REMOVED lines=8> */
.L_x_6351:
[----:B------:R0:W5:Y:S01]  /*100e0*/  LDG.E R42, desc[UR36][R4.64] ;  /* 0x00000024042a7981 */ /* 0x000162000c1e1900 */
[----:B------:R-:W-:Y:S05]  /*100f0*/  BRA `(.L_x_6349) ;  /* 0x0000000c00087947 */ /* 0x000fea0003800000 */
.L_x_6350:
[----:B------:R0:W5:Y:S01]  /*10100*/  LDG.E.S16 R42, desc[UR36][R4.64] ;  /* 0x00000024042a7981 */ /* 0x000162000c1e1700 */
[----:B------:R-:W-:Y:S05]  /*10110*/  BRA `(.L_x_6349) ;  /* 0x0000000c00007947 */ /* 0x000fea0003800000 */
.L_x_6345:
        /* <DEDUP_REMOVED lines=9> */
.L_x_6353:
[----:B------:R-:W2:Y:S02]  /*101b0*/  LDG.E.U16 R4, desc[UR36][R4.64] ;  /* 0x0000002404047981 */ /* 0x000ea4000c1e1500 */
[----:B--2---:R-:W-:-:S06]  /*101c0*/  HADD2.F32 R42, -RZ, R4.H0_H0 ;  /* 0x20000004ff2a7230 */ /* 0x004fcc0000004100 */
[----:B------:R-:W0:Y:S01]  /*101d0*/  F2I.FTZ.TRUNC.NTZ R42, R42 ;  /* 0x0000002a002a7305 */ /* 0x000e22000021f100 */
[----:B------:R-:W-:Y:S05]  /*101e0*/  BRA `(.L_x_6349) ;  /* 0x0000000800cc7947 */ /* 0x000fea0003800000 */
.L_x_6352:
        /* <DEDUP_REMOVED lines=9> */
.L_x_6355:
[----:B------:R-:W2:Y:S02]  /*10280*/  LDG.E.U16 R4, desc[UR36][R4.64] ;  /* 0x0000002404047981 */ /* 0x000ea4000c1e1500 */
[----:B--2---:R-:W-:-:S06]  /*10290*/  HADD2.F32 R42, -RZ, R4.H0_H0 ;  /* 0x20000004ff2a7230 */ /* 0x004fcc0000004100 */
[----:B------:R-:W0:Y:S01]  /*102a0*/  F2I.FTZ.TRUNC.NTZ R42, R42 ;  /* 0x0000002a002a7305 */ /* 0x000e22000021f100 */
[----:B------:R-:W-:Y:S05]  /*102b0*/  BRA `(.L_x_6349) ;  /* 0x0000000800987947 */ /* 0x000fea0003800000 */
.L_x_6354:
[----:B------:R-:W2:Y:S02]  /*102c0*/  LDG.E.64 R4, desc[UR36][R4.64] ;  /* 0x0000002404047981 */ /* 0x000ea4000c1e1b00 */
[----:B--2---:R0:W1:Y:S02]  /*102d0*/  F2I.F64.TRUNC R42, R4 ;  /* 0x00000004002a7311 */ /* 0x004064000030d100 */
[----:B01----:R-:W-:Y:S05]  /*102e0*/  BRA `(.L_x_6349) ;  /* 0x00000008008c7947 */ /* 0x003fea0003800000 */
.L_x_6344:
        /* <DEDUP_REMOVED lines=12> */
.L_x_6358:
[----:B------:R-:W2:Y:S02]  /*103b0*/  LDG.E.64 R4, desc[UR36][R4.64] ;  /* 0x0000002404047981 */ /* 0x000ea4000c1e1b00 */
[----:B--2---:R0:W1:Y:S02]  /*103c0*/  F2I.F64.TRUNC R42, R4 ;  /* 0x00000004002a7311 */ /* 0x004064000030d100 */
[----:B01----:R-:W-:Y:S05]  /*103d0*/  BRA `(.L_x_6349) ;  /* 0x0000000800507947 */ /* 0x003fea0003800000 */
.L_x_6357:
        /* <DEDUP_REMOVED lines=26> */
.L_x_6360:
        /* <DEDUP_REMOVED lines=14> */
.L_x_6359:
[----:B------:R-:W2:Y:S02]  /*10660*/  LDG.E.U16 R42, desc[UR36][R4.64] ;  /* 0x00000024042a7981 */ /* 0x000ea4000c1e1500 */
[----:B--2---:R-:W-:-:S06]  /*10670*/  IMAD.U32 R42, R42, 0x10000, RZ ;  /* 0x000100002a2a7824 */ /* 0x004fcc00078e00ff */
[----:B------:R-:W0:Y:S01]  /*10680*/  F2I.FTZ.TRUNC.NTZ R42, R42 ;  /* 0x0000002a002a7305 */ /* 0x000e22000021f100 */
[----:B------:R-:W-:Y:S05]  /*10690*/  BRA `(.L_x_6349) ;  /* 0x0000000400a07947 */ /* 0x000fea0003800000 */
.L_x_6356:
        /* <DEDUP_REMOVED lines=10> */
.L_x_6363:
        /* <DEDUP_REMOVED lines=21> */
.L_x_6367:
[----:B------:R-:W-:Y:S05]  /*10890*/  BSYNC.RECONVERGENT B1 ;  /* 0x0000000000017941 */ /* 0x000fea0003800200 */
.L_x_6366:
[----:B------:R-:W-:Y:S01]  /*108a0*/  IMAD.SHL.U32 R0, R0, 0x100000, RZ ;  /* 0x0010000000007824 */ /* 0x000fe200078e00ff */
[----:B------:R-:W-:-:S04]  /*108b0*/  LEA R3, R3, 0x3b800000, 0x17 ;  /* 0x3b80000003037811 */ /* 0x000fc800078eb8ff */
[----:B------:R-:W-:-:S07]  /*108c0*/  LOP3.LUT R42, R3, R0, R7, 0xfe, !PT ;  /* 0x00000000032a7212 */ /* 0x000fce00078efe07 */
.L_x_6365:
[----:B------:R-:W-:Y:S05]  /*108d0*/  BSYNC.RECONVERGENT B0 ;  /* 0x0000000000007941 */ /* 0x000fea0003800200 */
.L_x_6364:
[----:B------:R-:W0:Y:S01]  /*108e0*/  F2I.FTZ.TRUNC.NTZ R42, R42 ;  /* 0x0000002a002a7305 */ /* 0x000e22000021f100 */
[----:B------:R-:W-:Y:S05]  /*108f0*/  BRA `(.L_x_6349) ;  /* 0x0000000400087947 */ /* 0x000fea0003800000 */
.L_x_6362:
        /* <DEDUP_REMOVED lines=21> */
.L_x_6371:
[----:B------:R-:W-:Y:S05]  /*10a50*/  BSYNC.RECONVERGENT B1 ;  /* 0x0000000000017941 */ /* 0x000fea0003800200 */
.L_x_6370:
[----:B------:R-:W-:Y:S01]  /*10a60*/  IMAD.SHL.U32 R0, R0, 0x200000, RZ ;  /* 0x0020000000007824 */ /* 0x000fe200078e00ff */
[----:B------:R-:W-:-:S04]  /*10a70*/  LEA R3, R3, 0x37800000, 0x17 ;  /* 0x3780000003037811 */ /* 0x000fc800078eb8ff */
[----:B------:R-:W-:-:S07]  /*10a80*/  LOP3.LUT R42, R3, R0, R7, 0xfe, !PT ;  /* 0x00000000032a7212 */ /* 0x000fce00078efe07 */
.L_x_6369:
[----:B------:R-:W-:Y:S05]  /*10a90*/  BSYNC.RECONVERGENT B0 ;  /* 0x0000000000007941 */ /* 0x000fea0003800200 */
.L_x_6368:
[----:B------:R-:W0:Y:S01]  /*10aa0*/  F2I.FTZ.TRUNC.NTZ R42, R42 ;  /* 0x0000002a002a7305 */ /* 0x000e22000021f100 */
[----:B------:R-:W-:Y:S05]  /*10ab0*/  BRA `(.L_x_6349) ;  /* 0x0000000000987947 */ /* 0x000fea0003800000 */
.L_x_6361:
        /* <DEDUP_REMOVED lines=14> */
.L_x_6375:
[----:B------:R-:W-:Y:S05]  /*10ba0*/  BSYNC.RECONVERGENT B0 ;  /* 0x0000000000007941 */ /* 0x000fea0003800200 */
.L_x_6374:
[----:B------:R-:W0:Y:S01]  /*10bb0*/  F2I.FTZ.TRUNC.NTZ R42, R42 ;  /* 0x0000002a002a7305 */ /* 0x000e22000021f100 */
[----:B------:R-:W-:Y:S05]  /*10bc0*/  BRA `(.L_x_6349) ;  /* 0x0000000000547947 */ /* 0x000fea0003800000 */
.L_x_6348:
        /* <DEDUP_REMOVED lines=15> */
[----:B--2-45:R-:W-:Y:S05]  /*10cc0*/  CALL.ABS.NOINC R14 ;  /* 0x000000000e007343 */ /* 0x034fea0003c00000 */
.L_x_6376:
[----:B------:R-:W-:Y:S01]  /*10cd0*/  HFMA2 R42, -RZ, RZ, 0, 0 ;  /* 0x00000000ff2a7431 */ /* 0x000fe200000001ff */
[----:B------:R-:W-:Y:S06]  /*10ce0*/  BRA `(.L_x_6349) ;  /* 0x00000000000c7947 */ /* 0x000fec0003800000 */
.L_x_6373:
[----:B------:R0:W5:Y:S01]  /*10cf0*/  LDG.E R42, desc[UR36][R4.64] ;  /* 0x00000024042a7981 */ /* 0x000162000c1e1900 */
[----:B------:R-:W-:Y:S05]  /*10d00*/  BRA `(.L_x_6349) ;  /* 0x0000000000047947 */ /* 0x000fea0003800000 */
.L_x_6372:
[----:B------:R0:W5:Y:S02]  /*10d10*/  LDG.E R42, desc[UR36][R4.64] ;  /* 0x00000024042a7981 */ /* 0x000164000c1e1900 */
.L_x_6349:
[----:B01----:R-:W0:Y:S01]  /*10d20*/  LDC.64 R4, c[0x0][0x3f0] ;  /* 0x0000fc00ff047b82 */ /* 0x003e220000000a00 */
        /* <DEDUP_REMOVED lines=17> */
.L_x_6380:
[----:B------:R0:W5:Y:S01]  /*10e40*/  LDG.E.U8 R52, desc[UR36][R4.64] ;  /* 0x0000002404347981 */ /* 0x000162000c1e1100 */
[----:B------:R-:W-:Y:S05]  /*10e50*/  BRA `(.L_x_6382) ;  /* 0x0000000c00307947 */ /* 0x000fea0003800000 */
.L_x_6379:
        /* <DEDUP_REMOVED lines=8> */
.L_x_6384:
[----:B------:R0:W5:Y:S01]  /*10ee0*/  LDG.E R52, desc[UR36][R4.64] ;  /* 0x0000002404347981 */ /* 0x000162000c1e1900 */
[----:B------:R-:W-:Y:S05]  /*10ef0*/  BRA `(.L_x_6382) ;  /* 0x0000000c00087947 */ /* 0x000fea0003800000 */
.L_x_6383:
[----:B------:R0:W5:Y:S01]  /*10f00*/  LDG.E.S16 R52, desc[UR36][R4.64] ;  /* 0x0000002404347981 */ /* 0x000162000c1e1700 */
[----:B------:R-:W-:Y:S05]  /*10f10*/  BRA `(.L_x_6382) ;  /* 0x0000000c00007947 */ /* 0x000fea0003800000 */
.L_x_6378:
        /* <DEDUP_REMOVED lines=9> */
.L_x_6386:
[----:B------:R-:W2:Y:S02]  /*10fb0*/  LDG.E.U16 R4, desc[UR36][R4.64] ;  /* 0x0000002404047981 */ /* 0x000ea4000c1e1500 */
[----:B--2---:R-:W-:-:S06]  /*10fc0*/  HADD2.F32 R52, -RZ, R4.H0_H0 ;  /* 0x20000004ff347230 */ /* 0x004fcc0000004100 */
[----:B------:R-:W0:Y:S01]  /*10fd0*/  F2I.FTZ.TRUNC.NTZ R52, R52 ;  /* 0x0000003400347305 */ /* 0x000e22000021f100 */
[----:B------:R-:W-:Y:S05]  /*10fe0*/  BRA `(.L_x_6382) ;  /* 0x0000000800cc7947 */ /* 0x000fea0003800000 */
.L_x_6385:
        /* <DEDUP_REMOVED lines=9> */
.L_x_6388:
[----:B------:R-:W2:Y:S02]  /*11080*/  LDG.E.U16 R4, desc[UR36][R4.64] ;  /* 0x0000002404047981 */ /* 0x000ea4000c1e1500 */
[----:B--2---:R-:W-:-:S06]  /*11090*/  HADD2.F32 R52, -RZ, R4.H0_H0 ;  /* 0x20000004ff347230 */ /* 0x004fcc0000004100 */
[----:B------:R-:W0:Y:S01]  /*110a0*/  F2I.FTZ.TRUNC.NTZ R52, R52 ;  /* 0x0000003400347305 */ /* 0x000e22000021f100 */
[----:B------:R-:W-:Y:S05]  /*110b0*/  BRA `(.L_x_6382) ;  /* 0x0000000800987947 */ /* 0x000fea0003800000 */
.L_x_6387:
[----:B------:R-:W2:Y:S02]  /*110c0*/  LDG.E.64 R4, desc[UR36][R4.64] ;  /* 0x0000002404047981 */ /* 0x000ea4000c1e1b00 */
[----:B--2---:R0:W1:Y:S02]  /*110d0*/  F2I.F64.TRUNC R52, R4 ;  /* 0x0000000400347311 */ /* 0x004064000030d100 */
[----:B01----:R-:W-:Y:S05]  /*110e0*/  BRA `(.L_x_6382) ;  /* 0x00000008008c7947 */ /* 0x003fea0003800000 */
.L_x_6377:
        /* <DEDUP_REMOVED lines=12> */
.L_x_6391:
[----:B------:R-:W2:Y:S02]  /*111b0*/  LDG.E.64 R4, desc[UR36][R4.64] ;  /* 0x0000002404047981 */ /* 0x000ea4000c1e1b00 */
[----:B--2---:R0:W1:Y:S02]  /*111c0*/  F2I.F64.TRUNC R52, R4 ;  /* 0x0000000400347311 */ /* 0x004064000030d100 */
[----:B01----:R-:W-:Y:S05]  /*111d0*/  BRA `(.L_x_6382) ;  /* 0x0000000800507947 */ /* 0x003fea0003800000 */
.L_x_6390:
        /* <DEDUP_REMOVED lines=26> */
.L_x_6393:
        /* <DEDUP_REMOVED lines=14> */
.L_x_6392:
[----:B------:R-:W2:Y:S02]  /*11460*/  LDG.E.U16 R52, desc[UR36][R4.64] ;  /* 0x0000002404347981 */ /* 0x000ea4000c1e1500 */
[----:B--2---:R-:W-:-:S06]  /*11470*/  SHF.L.U32 R52, R52, 0x10, RZ ;  /* 0x0000001034347819 */ /* 0x004fcc00000006ff */
[----:B------:R-:W0:Y:S01]  /*11480*/  F2I.FTZ.TRUNC.NTZ R52, R52 ;  /* 0x0000003400347305 */ /* 0x000e22000021f100 */
[----:B------:R-:W-:Y:S05]  /*11490*/  BRA `(.L_x_6382) ;  /* 0x0000000400a07947 */ /* 0x000fea0003800000 */
.L_x_6389:
        /* <DEDUP_REMOVED lines=10> */
.L_x_6396:
        /* <DEDUP_REMOVED lines=21> */
.L_x_6400:
[----:B------:R-:W-:Y:S05]  /*11690*/  BSYNC.RECONVERGENT B1 ;  /* 0x0000000000017941 */ /* 0x000fea0003800200 */
.L_x_6399:
[----:B------:R-:W-:Y:S01]  /*116a0*/  IMAD.SHL.U32 R0, R0, 0x100000, RZ ;  /* 0x0010000000007824 */ /* 0x000fe200078e00ff */
[----:B------:R-:W-:-:S04]  /*116b0*/  LEA R3, R3, 0x3b800000, 0x17 ;  /* 0x3b80000003037811 */ /* 0x000fc800078eb8ff */
[----:B------:R-:W-:-:S07]  /*116c0*/  LOP3.LUT R52, R3, R0, R7, 0xfe, !PT ;  /* 0x0000000003347212 */ /* 0x000fce00078efe07 */
.L_x_6398:
[----:B------:R-:W-:Y:S05]  /*116d0*/  BSYNC.RECONVERGENT B0 ;  /* 0x0000000000007941 */ /* 0x000fea0003800200 */
.L_x_6397:
[----:B------:R-:W0:Y:S01]  /*116e0*/  F2I.FTZ.TRUNC.NTZ R52, R52 ;  /* 0x0000003400347305 */ /* 0x000e22000021f100 */
[----:B------:R-:W-:Y:S05]  /*116f0*/  BRA `(.L_x_6382) ;  /* 0x0000000400087947 */ /* 0x000fea0003800000 */
.L_x_6395:
        /* <DEDUP_REMOVED lines=21> */
.L_x_6404:
[----:B------:R-:W-:Y:S05]  /*11850*/  BSYNC.RECONVERGENT B1 ;  /* 0x0000000000017941 */ /* 0x000fea0003800200 */
.L_x_6403:
[----:B------:R-:W-:Y:S01]  /*11860*/  IMAD.SHL.U32 R0, R0, 0x200000, RZ ;  /* 0x0020000000007824 */ /* 0x000fe200078e00ff */
[----:B------:R-:W-:-:S04]  /*11870*/  LEA R3, R3, 0x37800000, 0x17 ;  /* 0x3780000003037811 */ /* 0x000fc800078eb8ff */
[----:B------:R-:W-:-:S07]  /*11880*/  LOP3.LUT R52, R3, R0, R7, 0xfe, !PT ;  /* 0x0000000003347212 */ /* 0x000fce00078efe07 */
.L_x_6402:
[----:B------:R-:W-:Y:S05]  /*11890*/  BSYNC.RECONVERGENT B0 ;  /* 0x0000000000007941 */ /* 0x000fea0003800200 */
.L_x_6401:
[----:B------:R-:W0:Y:S01]  /*118a0*/  F2I.FTZ.TRUNC.NTZ R52, R52 ;  /* 0x0000003400347305 */ /* 0x000e22000021f100 */
[----:B------:R-:W-:Y:S05]  /*118b0*/  BRA `(.L_x_6382) ;  /* 0x0000000000987947 */ /* 0x000fea0003800000 */
.L_x_6394:
        /* <DEDUP_REMOVED lines=14> */
.L_x_6408:
[----:B------:R-:W-:Y:S05]  /*119a0*/  BSYNC.RECONVERGENT B0 ;  /* 0x0000000000007941 */ /* 0x000fea0003800200 */
.L_x_6407:
[----:B------:R-:W0:Y:S01]  /*119b0*/  F2I.FTZ.TRUNC.NTZ R52, R52 ;  /* 0x0000003400347305 */ /* 0x000e22000021f100 */
[----:B------:R-:W-:Y:S05]  /*119c0*/  BRA `(.L_x_6382) ;  /* 0x0000000000547947 */ /* 0x000fea0003800000 */
.L_x_6381:
        /* <DEDUP_REMOVED lines=16> */
.L_x_6409:
[----:B------:R-:W-:Y:S01]  /*11ad0*/  IMAD.MOV.U32 R52, RZ, RZ, RZ ;  /* 0x000000ffff347224 */ /* 0x000fe200078e00ff */
[----:B------:R-:W-:Y:S06]  /*11ae0*/  BRA `(.L_x_6382) ;  /* 0x00000000000c7947 */ /* 0x000fec0003800000 */
.L_x_6406:
[----:B------:R0:W5:Y:S01]  /*11af0*/  LDG.E R52, desc[UR36][R4.64] ;  /* 0x0000002404347981 */ /* 0x000162000c1e1900 */
[----:B------:R-:W-:Y:S05]  /*11b00*/  BRA `(.L_x_6382) ;  /* 0x0000000000047947 */ /* 0x000fea0003800000 */
.L_x_6405:
[----:B------:R0:W5:Y:S02]  /*11b10*/  LDG.E R52, desc[UR36][R4.64] ;  /* 0x0000002404347981 */ /* 0x000164000c1e1900 */
.L_x_6382:
[----:B01---5:R-:W-:-:S07]  /*11b20*/  SHF.R.S32.HI R53, RZ, 0x1f, R52 ;  /* 0x0000001fff357819 */ /* 0x023fce0000011434 */
.L_x_6244:
[----:B------:R-:W-:Y:S05]  /*11b30*/  BSYNC.RECONVERGENT B6 ;  /* 0x0000000000067941 */ /* 0x000fea0003800200 */
.L_x_6243:
[----:B------:R-:W0:Y:S01]  /*11b40*/  LDC R57, c[0x0][0x3a0] ;  /* 0x0000e800ff397b82 */ /* 0x000e220000000800 */
[----:B------:R-:W-:Y:S07]  /*11b50*/  BSSY.RECONVERGENT B6, `(.L_x_6410) ;  /* 0x000101d000067945 */ /* 0x000fee0003800200 */
[----:B------:R-:W5:Y:S01]  /*11b60*/  LDC.64 R4, c[0x0][0x398] ;  /* 0x0000e600ff047b82 */ /* 0x000f620000000a00 */
[----:B0-----:R-:W-:-:S04]  /*11b70*/  IADD3 R44, PT, PT, R57, -0x1, RZ ;  /* 0xffffffff392c7810 */ /* 0x001fc80007ffe0ff */
[----:B------:R-:W-:Y:S02]  /*11b80*/  ISETP.GE.AND P0, PT, R44, RZ, PT ;  /* 0x000000ff2c00720c */ /* 0x000fe40003f06270 */
[----:B-----5:R-:W-:-:S04]  /*11b90*/  ISETP.LT.U32.AND P1, PT, R4, 0x1, PT ;  /* 0x000000010400780c */ /* 0x020fc80003f21070 */
        /* <DEDUP_REMOVED lines=8> */
[----:B------:R-:W0:Y:S01]  /*11c20*/  LDCU UR4, c[0x0][0x388] ;  /* 0x00007100ff0477ac */ /* 0x000e220008000800 */
[----:B------:R-:W-:Y:S01]  /*11c30*/  BSSY.RECONVERGENT B8, `(.L_x_6414) ;  /* 0x0000013000087945 */ /* 0x000fe20003800200 */
[----:B0-----:R-:W-:-:S13]  /*11c40*/  ISETP.NE.AND P0, PT, R23, UR4, PT ;  /* 0x0000000417007c0c */ /* 0x001fda000bf05270 */
[----:B------:R-:W-:Y:S05]  /*11c50*/  @!P0 BRA `(.L_x_6415) ;  /* 0x0000000000408947 */ /* 0x000fea0003800000 */
[----:B------:R-:W-:Y:S01]  /*11c60*/  MOV R14, 0x0 ;  /* 0x00000000000e7802 */ /* 0x000fe20000000f00 */
[----:B------:R-:W0:Y:S01]  /*11c70*/  LDCU.64 UR4, c[0x4][0x128] ;  /* 0x01002500ff0477ac */ /* 0x000e220008000a00 */
[----:B------:R-:W-:Y:S02]  /*11c80*/  HFMA2 R8, -RZ, RZ, 0, 2.6226043701171875e-06 ;  /* 0x0000002cff087431 */ /* 0x000fe400000001ff */
        /* <DEDUP_REMOVED lines=13> */
.L_x_6415:
[----:B------:R-:W-:Y:S05]  /*11d60*/  BSYNC.RECONVERGENT B8 ;  /* 0x0000000000087941 */ /* 0x000fea0003800200 */
.L_x_6414:
[----:B------:R-:W0:Y:S01]  /*11d70*/  LDCU UR4, c[0x0][0x398] ;  /* 0x00007300ff0477ac */ /* 0x000e220008000800 */
[----:B------:R-:W-:Y:S01]  /*11d80*/  BSSY.RECONVERGENT B8, `(.L_x_6416) ;  /* 0x0000013000087945 */ /* 0x000fe20003800200 */
[----:B0-----:R-:W-:-:S13]  /*11d90*/  ISETP.NE.AND P0, PT, R22, UR4, PT ;  /* 0x0000000416007c0c */ /* 0x001fda000bf05270 */
[----:B------:R-:W-:Y:S05]  /*11da0*/  @!P0 BRA `(.L_x_6417) ;  /* 0x0000000000408947 */ /* 0x000fea0003800000 */
[----:B------:R-:W-:Y:S01]  /*11db0*/  MOV R14, 0x0 ;  /* 0x00000000000e7802 */ /* 0x000fe20000000f00 */
[----:B------:R-:W0:Y:S01]  /*11dc0*/  LDCU.64 UR4, c[0x4][0x128] ;  /* 0x01002500ff0477ac */ /* 0x000e220008000a00 */
[----:B------:R-:W-:Y:S02]  /*11dd0*/  IMAD.MOV.U32 R8, RZ, RZ, 0x2c ;  /* 0x0000002cff087424 */ /* 0x000fe400078e00ff */
[----:B------:R-:W-:Y:S01]  /*11de0*/  IMAD.MOV.U32 R12, RZ, RZ, 0x1 ;  /* 0x00000001ff0c7424 */ /* 0x000fe200078e00ff */
[----:B------:R-:W5:Y:S01]  /*11df0*/  LDCU.64 UR6, c[0x4][0x110] ;  /* 0x01002200ff0677ac */ /* 0x000f620008000a00 */
[----:B------:R-:W1:Y:S01]  /*11e00*/  LDC.64 R14, c[0x4][R14] ;  /* 0x010000000e0e7b82 */ /* 0x000e620000000a00 */
[----:B------:R-:W-:Y:S01]  /*11e10*/  IMAD.MOV.U32 R13, RZ, RZ, RZ ;  /* 0x000000ffff0d7224 */ /* 0x000fe200078e00ff */
[----:B------:R-:W2:Y:S01]  /*11e20*/  LDCU.64 UR8, c[0x4][0x8] ;  /* 0x01000100ff0877ac */ /* 0x000ea20008000a00 */
[----:B0-----:R-:W-:Y:S01]  /*11e30*/  IMAD.U32 R4, RZ, RZ, UR4 ;  /* 0x00000004ff047e24 */ /* 0x001fe2000f8e00ff */
[----:B------:R-:W-:Y:S01]  /*11e40*/  MOV R5, UR5 ;  /* 0x0000000500057c02 */ /* 0x000fe20008000f00 */
[----:B-----5:R-:W-:-:S02]  /*11e50*/  IMAD.U32 R6, RZ, RZ, UR6 ;  /* 0x00000006ff067e24 */ /* 0x020fc4000f8e00ff */
[----:B------:R-:W-:Y:S02]  /*11e60*/  IMAD.U32 R7, RZ, RZ, UR7 ;  /* 0x00000007ff077e24 */ /* 0x000fe4000f8e00ff */
[----:B--2---:R-:W-:Y:S01]  /*11e70*/  IMAD.U32 R10, RZ, RZ, UR8 ;  /* 0x00000008ff0a7e24 */ /* 0x004fe2000f8e00ff */
[----:B------:R-:W-:-:S07]  /*11e80*/  MOV R11, UR9 ;  /* 0x00000009000b7c02 */ /* 0x000fce0008000f00 */
[----:B------:R-:W-:-:S07]  /*11e90*/  LEPC R20, `(.L_x_6417) ;  /* 0x000000001014794e */ /* 0x000fce0000000000 */
[----:B-1-34-:R-:W-:Y:S05]  /*11ea0*/  CALL.ABS.NOINC R14 ;  /* 0x000000000e007343 */ /* 0x01afea0003c00000 */
.L_x_6417:
[----:B------:R-:W-:Y:S05]  /*11eb0*/  BSYNC.RECONVERGENT B8 ;  /* 0x0000000000087941 */ /* 0x000fea0003800200 */
.L_x_6416:
[----:B------:R-:W0:Y:S01]  /*11ec0*/  LDCU UR4, c[0x0][0x390] ;  /* 0x00007200ff0477ac */ /* 0x000e220008000800 */
[----:B--234-:R-:W-:Y:S01]  /*11ed0*/  IADD3 R0, PT, PT, R16, -R2, RZ ;  /* 0x8000000210007210 */ /* 0x01cfe20007ffe0ff */
[----:B------:R-:W-:Y:S01]  /*11ee0*/  BSSY.RECONVERGENT B8, `(.L_x_6418) ;  /* 0x0000015000087945 */ /* 0x000fe20003800200 */
[----:B------:R-:W2:Y:S02]  /*11ef0*/  LDCU UR5, c[0x0][0x388] ;  /* 0x00007100ff0577ac */ /* 0x000ea40008000800 */
[C---:B0-----:R-:W-:Y:S02]  /*11f00*/  ISETP.GT.AND P0, PT, R0.reuse, UR4, PT ;  /* 0x0000000400007c0c */ /* 0x041fe4000bf04270 */
[----:B--2---:R-:W-:-:S13]  /*11f10*/  ISETP.GE.AND P1, PT, R0, UR5, PT ;  /* 0x0000000500007c0c */ /* 0x004fda000bf26270 */
[----:B------:R-:W-:Y:S05]  /*11f20*/  @!P0 BRA P1, `(.L_x_6419) ;  /* 0x0000000000408947 */ /* 0x000fea0000800000 */
[----:B------:R-:W-:Y:S01]  /*11f30*/  MOV R14, 0x0 ;  /* 0x00000000000e7802 */ /* 0x000fe20000000f00 */
[----:B------:R-:W0:Y:S01]  /*11f40*/  LDCU.64 UR4, c[0x4][0x128] ;  /* 0x01002500ff0477ac */ /* 0x000e220008000a00 */
[----:B------:R-:W-:Y:S02]  /*11f50*/  HFMA2 R12, -RZ, RZ, 0, 5.9604644775390625e-08 ;  /* 0x00000001ff0c7431 */ /* 0x000fe400000001ff */
[----:B------:R-:W-:Y:S01]  /*11f60*/  IMAD.MOV.U32 R8, RZ, RZ, 0x2c ;  /* 0x0000002cff087424 */ /* 0x000fe200078e00ff */
[----:B------:R-:W2:Y:S01]  /*11f70*/  LDCU.64 UR6, c[0x4][0x110] ;  /* 0x01002200ff0677ac */ /* 0x000ea20008000a00 */
[----:B------:R-:W3:Y:S01]  /*11f80*/  LDC.64 R14, c[0x4][R14] ;  /* 0x010000000e0e7b82 */ /* 0x000ee20000000a00 */
[----:B------:R-:W-:Y:S01]  /*11f90*/  IMAD.MOV.U32 R13, RZ, RZ, RZ ;  /* 0x000000ffff0d7224 */ /* 0x000fe200078e00ff */
[----:B------:R-:W4:Y:S01]  /*11fa0*/  LDCU.64 UR8, c[0x4][0x8] ;  /* 0x01000100ff0877ac */ /* 0x000f220008000a00 */
[----:B0-----:R-:W-:Y:S02]  /*11fb0*/  IMAD.U32 R4, RZ, RZ, UR4 ;  /* 0x00000004ff047e24 */ /* 0x001fe4000f8e00ff */
[----:B------:R-:W-:-:S02]  /*11fc0*/  IMAD.U32 R5, RZ, RZ, UR5 ;  /* 0x00000005ff057e24 */ /* 0x000fc4000f8e00ff */
[----:B--2---:R-:W-:Y:S01]  /*11fd0*/  IMAD.U32 R6, RZ, RZ, UR6 ;  /* 0x00000006ff067e24 */ /* 0x004fe2000f8e00ff */
[----:B------:R-:W-:Y:S01]  /*11fe0*/  MOV R7, UR7 ;  /* 0x0000000700077c02 */ /* 0x000fe20008000f00 */
[----:B----4-:R-:W-:Y:S02]  /*11ff0*/  IMAD.U32 R10, RZ, RZ, UR8 ;  /* 0x00000008ff0a7e24 */ /* 0x010fe4000f8e00ff */
[----:B------:R-:W-:-:S07]  /*12000*/  IMAD.U32 R11, RZ, RZ, UR9 ;  /* 0x00000009ff0b7e24 */ /* 0x000fce000f8e00ff */
[----:B------:R-:W-:-:S07]  /*12010*/  LEPC R20, `(.L_x_6419) ;  /* 0x000000001014794e */ /* 0x000fce0000000000 */
[----:B-1-3--:R-:W-:Y:S05]  /*12020*/  CALL.ABS.NOINC R14 ;  /* 0x000000000e007343 */ /* 0x00afea0003c00000 */
.L_x_6419:
[----:B------:R-:W-:Y:S05]  /*12030*/  BSYNC.RECONVERGENT B8 ;  /* 0x0000000000087941 */ /* 0x000fea0003800200 */
.L_x_6418:
[----:B------:R-:W0:Y:S01]  /*12040*/  LDCU.64 UR4, c[0x0][0x398] ;  /* 0x00007300ff0477ac */ /* 0x000e220008000a00 */
[----:B------:R-:W-:Y:S01]  /*12050*/  ISETP.GE.U32.AND P0, PT, R44, 0x7, PT ;  /* 0x000000072c00780c */ /* 0x000fe20003f06070 */
[----:B------:R-:W-:Y:S01]  /*12060*/  IMAD.MOV.U32 R24, RZ, RZ, RZ ;  /* 0x000000ffff187224 */ /* 0x000fe200078e00ff */
[----:B------:R-:W-:Y:S01]  /*12070*/  MOV R8, RZ ;  /* 0x000000ff00087202 */ /* 0x000fe20000000f00 */
[----:B0-----:R-:W-:Y:S02]  /*12080*/  IMAD R3, R19, UR4, RZ ;  /* 0x0000000413037c24 */ /* 0x001fe4000f8e02ff */
[----:B------:R-:W-:-:S04]  /*12090*/  IMAD.WIDE.U32 R4, R18, UR4, RZ ;  /* 0x0000000412047c25 */ /* 0x000fc8000f8e00ff */
[----:B------:R-:W-:Y:S02]  /*120a0*/  IMAD R3, R18, UR5, R3 ;  /* 0x0000000512037c24 */ /* 0x000fe4000f8e0203 */
[----:B------:R-:W-:Y:S02]  /*120b0*/  IMAD.MOV.U32 R30, RZ, RZ, R4 ;  /* 0x000000ffff1e7224 */ /* 0x000fe400078e0004 */
[----:B------:R-:W-:Y:S02]  /*120c0*/  IMAD.IADD R7, R5, 0x1, R3 ;  /* 0x0000000105077824 */ /* 0x000fe400078e0203 */
[----:B------:R-:W-:Y:S01]  /*120d0*/  IMAD.MOV.U32 R3, RZ, RZ, R44 ;  /* 0x000000ffff037224 */ /* 0x000fe200078e002c */
        /* <DEDUP_REMOVED lines=10> */
.L_x_6446:
[----:B------:R-:W0:Y:S01]  /*12180*/  LDC.64 R4, c[0x0][0x3a8] ;  /* 0x0000ea00ff047b82 */ /* 0x000e220000000a00 */
[----:B------:R-:W-:-:S04]  /*12190*/  VIADD R19, R3, 0x3 ;  /* 0x0000000303137836 */ /* 0x000fc80000000000 */
        /* <DEDUP_REMOVED lines=26> */
.L_x_6423:
[----:B------:R-:W-:Y:S01]  /*12340*/  MOV R10, R30 ;  /* 0x0000001e000a7202 */ /* 0x000fe20000000f00 */
[----:B------:R-:W-:Y:S01]  /*12350*/  IMAD.MOV.U32 R6, RZ, RZ, R14 ;  /* 0x000000ffff067224 */ /* 0x000fe200078e000e */
[----:B------:R-:W-:Y:S01]  /*12360*/  MOV R4, 0x12390 ;  /* 0x0001239000047802 */ /* 0x000fe20000000f00 */
[----:B------:R-:W-:-:S07]  /*12370*/  IMAD.MOV.U32 R5, RZ, RZ, R15 ;  /* 0x000000ffff057224 */ /* 0x000fce00078e000f */
[----:B-1----:R-:W-:Y:S05]  /*12380*/  CALL.REL.NOINC `($__internal_14_$__cuda_sm20_div_s64) ;  /* 0x0000011800447944 */ /* 0x002fea0003c00000 */
[----:B------:R-:W-:Y:S01]  /*12390*/  IMAD.MOV.U32 R20, RZ, RZ, R6 ;  /* 0x000000ffff147224 */ /* 0x000fe200078e0006 */
[----:B------:R-:W-:-:S07]  /*123a0*/  MOV R21, R5 ;  /* 0x0000000500157202 */ /* 0x000fce0000000f00 */
.L_x_6424:
[----:B------:R-:W-:Y:S05]  /*123b0*/  BSYNC.RECONVERGENT B1 ;  /* 0x0000000000017941 */ /* 0x000fea0003800200 */
.L_x_6422:
[----:B------:R-:W0:Y:S01]  /*123c0*/  LDC.64 R22, c[0x0][0x3a8] ;  /* 0x0000ea00ff167b82 */ /* 0x000e220000000a00 */
[----:B------:R-:W-:-:S07]  /*123d0*/  VIADD R18, R3, 0x2 ;  /* 0x0000000203127836 */ /* 0x000fce0000000000 */
[----:B------:R-:W2:Y:S01]  /*123e0*/  LDC.64 R4, c[0x0][0x3b0] ;  /* 0x0000ec00ff047b82 */ /* 0x000ea20000000a00 */
[----:B0-----:R-:W-:-:S06]  /*123f0*/  IMAD.WIDE.U32 R22, R18, 0x8, R22 ;  /* 0x0000000812167825 */ /* 0x001fcc00078e0016 */
[----:B------:R-:W3:Y:S01]  /*12400*/  LDG.E.64 R22, desc[UR36][R22.64] ;  /* 0x0000002416167981 */ /* 0x000ee2000c1e1b00 */
[----:B--2---:R-:W-:-:S06]  /*12410*/  IMAD.WIDE.U32 R4, R19, 0x8, R4 ;  /* 0x0000000813047825 */ /* 0x004fcc00078e0004 */
[----:B------:R-:W2:Y:S01]  /*12420*/  LDG.E.64 R4, desc[UR36][R4.64] ;  /* 0x0000002404047981 */ /* 0x000ea2000c1e1b00 */
        /* <DEDUP_REMOVED lines=37> */
.L_x_6426:
[----:B------:R-:W-:Y:S01]  /*12680*/  MOV R10, R20 ;  /* 0x00000014000a7202 */ /* 0x000fe20000000f00 */
[----:B------:R-:W-:Y:S01]  /*12690*/  IMAD.MOV.U32 R7, RZ, RZ, R21 ;  /* 0x000000ffff077224 */ /* 0x000fe200078e0015 */
[----:B------:R-:W-:Y:S01]  /*126a0*/  MOV R4, 0x126e0 ;  /* 0x000126e000047802 */ /* 0x000fe20000000f00 */
[----:B------:R-:W-:Y:S02]  /*126b0*/  IMAD.MOV.U32 R6, RZ, RZ, R22 ;  /* 0x000000ffff067224 */ /* 0x000fe400078e0016 */
[----:B------:R-:W-:-:S07]  /*126c0*/  IMAD.MOV.U32 R5, RZ, RZ, R23 ;  /* 0x000000ffff057224 */ /* 0x000fce00078e0017 */
[----:B-1----:R-:W-:Y:S05]  /*126d0*/  CALL.REL.NOINC `($__internal_14_$__cuda_sm20_div_s64) ;  /* 0x0000011400707944 */ /* 0x002fea0003c00000 */
[----:B------:R-:W-:Y:S01]  /*126e0*/  MOV R14, R6 ;  /* 0x00000006000e7202 */ /* 0x000fe20000000f00 */
[----:B------:R-:W-:-:S07]  /*126f0*/  IMAD.MOV.U32 R15, RZ, RZ, R5 ;  /* 0x000000ffff0f7224 */ /* 0x000fce00078e0005 */
.L_x_6427:
[----:B------:R-:W-:Y:S05]  /*12700*/  BSYNC.RECONVERGENT B1 ;  /* 0x0000000000017941 */ /* 0x000fea0003800200 */
.L_x_6425:
[----:B------:R-:W0:Y:S01]  /*12710*/  LDC.64 R6, c[0x0][0x3a8] ;  /* 0x0000ea00ff067b82 */ /* 0x000e220000000a00 */
[----:B------:R-:W-:-:S07]  /*12720*/  VIADD R8, R3, 0x1 ;  /* 0x0000000103087836 */ /* 0x000fce0000000000 */
[----:B------:R-:W2:Y:S01]  /*12730*/  LDC.64 R4, c[0x0][0x3b0] ;  /* 0x0000ec00ff047b82 */ /* 0x000ea20000000a00 */
[----:B0-----:R-:W-:-:S04]  /*12740*/  IMAD.WIDE.U32 R6, R8, 0x8, R6 ;  /* 0x0000000808067825 */ /* 0x001fc800078e0006 */
[----:B--2---:R-:W-:Y:S02]  /*12750*/  IMAD.WIDE.U32 R4, R18, 0x8, R4 ;  /* 0x0000000812047825 */ /* 0x004fe400078e0004 */
[----:B------:R0:W2:Y:S04]  /*12760*/  LDG.E.64 R18, desc[UR36][R6.64] ;  /* 0x0000002406127981 */ /* 0x0000a8000c1e1b00 */
[----:B------:R-:W3:Y:S01]  /*12770*/  LDG.E.64 R4, desc[UR36][R4.64] ;  /* 0x0000002404047981 */ /* 0x000ee2000c1e1b00 */
[----:B------:R-:W-:Y:S01]  /*12780*/  IADD3 R11, P0, PT, RZ, -R14, RZ ;  /* 0x8000000eff0b7210 */ /* 0x000fe20007f1e0ff */
[----:B------:R-:W-:Y:S01]  /*12790*/  IMAD.MOV.U32 R25, RZ, RZ, R30 ;  /* 0x000000ffff197224 */ /* 0x000fe200078e001e */
[----:B------:R-:W-:Y:S03]  /*127a0*/  BSSY.RECONVERGENT B1, `(.L_x_6428) ;  /* 0x000002b000017945 */ /* 0x000fe60003800200 */
[----:B------:R-:W-:Y:S01]  /*127b0*/  IMAD.X R9, RZ, RZ, ~R15, P0 ;  /* 0x000000ffff097224 */ /* 0x000fe200000e0e0f */
[----:B0-----:R-:W-:Y:S01]  /*127c0*/  MOV R6, R20 ;  /* 0x0000001400067202 */ /* 0x001fe20000000f00 */
[----:B------:R-:W-:-:S02]  /*127d0*/  IMAD.MOV.U32 R7, RZ, RZ, R21 ;  /* 0x000000ffff077224 */ /* 0x000fc400078e0015 */
        /* <DEDUP_REMOVED lines=31> */
.L_x_6429:
[----:B------:R-:W-:Y:S01]  /*129d0*/  IMAD.MOV.U32 R10, RZ, RZ, R14 ;  /* 0x000000ffff0a7224 */ /* 0x000fe200078e000e */
[----:B------:R-:W-:Y:S01]  /*129e0*/  MOV R5, R19 ;  /* 0x0000001300057202 */ /* 0x000fe20000000f00 */
[----:B------:R-:W-:Y:S01]  /*129f0*/  IMAD.MOV.U32 R7, RZ, RZ, R15 ;  /* 0x000000ffff077224 */ /* 0x000fe200078e000f */
[----:B------:R-:W-:Y:S01]  /*12a00*/  MOV R4, 0x12a30 ;  /* 0x00012a3000047802 */ /* 0x000fe20000000f00 */
[----:B------:R-:W-:-:S07]  /*12a10*/  IMAD.MOV.U32 R6, RZ, RZ, R18 ;  /* 0x000000ffff067224 */ /* 0x000fce00078e0012 */
[----:B-1----:R-:W-:Y:S05]  /*12a20*/  CALL.REL.NOINC `($__internal_14_$__cuda_sm20_div_s64) ;  /* 0x00000110009c7944 */ /* 0x002fea0003c00000 */
[----:B------:R-:W-:Y:S02]  /*12a30*/  IMAD.MOV.U32 R20, RZ, RZ, R6 ;  /* 0x000000ffff147224 */ /* 0x000fe400078e0006 */
[----:B------:R-:W-:-:S07]  /*12a40*/  IMAD.MOV.U32 R21, RZ, RZ, R5 ;  /* 0x000000ffff157224 */ /* 0x000fce00078e0005 */
.L_x_6430:
[----:B------:R-:W-:Y:S05]  /*12a50*/  BSYNC.RECONVERGENT B1 ;  /* 0x0000000000017941 */ /* 0x000fea0003800200 */
.L_x_6428:
[----:B------:R-:W0:Y:S08]  /*12a60*/  LDC.64 R22, c[0x0][0x3a8] ;  /* 0x0000ea00ff167b82 */ /* 0x000e300000000a00 */
[----:B------:R-:W2:Y:S01]  /*12a70*/  LDC.64 R4, c[0x0][0x3b0] ;  /* 0x0000ec00ff047b82 */ /* 0x000ea20000000a00 */
[----:B0-----:R-:W-:-:S06]  /*12a80*/  IMAD.WIDE.U32 R22, R3, 0x8, R22 ;  /* 0x0000000803167825 */ /* 0x001fcc00078e0016 */
[----:B------:R-:W3:Y:S01]  /*12a90*/  LDG.E.64 R22, desc[UR36][R22.64] ;  /* 0x0000002416167981 */ /* 0x000ee2000c1e1b00 */
[----:B--2---:R-:W-:-:S06]  /*12aa0*/  IMAD.WIDE.U32 R4, R8, 0x8, R4 ;  /* 0x0000000808047825 */ /* 0x004fcc00078e0004 */
[----:B------:R-:W2:Y:S01]  /*12ab0*/  LDG.E.64 R4, desc[UR36][R4.64] ;  /* 0x0000002404047981 */ /* 0x000ea2000c1e1b00 */
        /* <DEDUP_REMOVED lines=38> */
.L_x_6432:
        /* <DEDUP_REMOVED lines=8> */
.L_x_6433:
[----:B------:R-:W-:Y:S05]  /*12da0*/  BSYNC.RECONVERGENT B1 ;  /* 0x0000000000017941 */ /* 0x000fea0003800200 */
.L_x_6431:
[----:B------:R-:W0:Y:S01]  /*12db0*/  LDC.64 R18, c[0x0][0x3a8] ;  /* 0x0000ea00ff127b82 */ /* 0x000e220000000a00 */
[----:B------:R-:W-:-:S07]  /*12dc0*/  IADD3 R36, PT, PT, R3, -0x1, RZ ;  /* 0xffffffff03247810 */ /* 0x000fce0007ffe0ff */
[----:B------:R-:W2:Y:S01]  /*12dd0*/  LDC.64 R4, c[0x0][0x3b0] ;  /* 0x0000ec00ff047b82 */ /* 0x000ea20000000a00 */
[----:B0-----:R-:W-:-:S06]  /*12de0*/  IMAD.WIDE.U32 R18, R36, 0x8, R18 ;  /* 0x0000000824127825 */ /* 0x001fcc00078e0012 */
[----:B------:R-:W3:Y:S01]  /*12df0*/  LDG.E.64 R18, desc[UR36][R18.64] ;  /* 0x0000002412127981 */ /* 0x000ee2000c1e1b00 */
[----:B--2---:R-:W-:-:S06]  /*12e00*/  IMAD.WIDE.U32 R4, R3, 0x8, R4 ;  /* 0x0000000803047825 */ /* 0x004fcc00078e0004 */
[----:B------:R-:W2:Y:S01]  /*12e10*/  LDG.E.64 R4, desc[UR36][R4.64] ;  /* 0x0000002404047981 */ /* 0x000ea2000c1e1b00 */
        /* <DEDUP_REMOVED lines=37> */
.L_x_6435:
[----:B------:R-:W-:Y:S01]  /*13070*/  MOV R10, R14 ;  /* 0x0000000e000a7202 */ /* 0x000fe20000000f00 */
[----:B------:R-:W-:Y:S01]  /*13080*/  IMAD.MOV.U32 R7, RZ, RZ, R15 ;  /* 0x000000ffff077224 */ /* 0x000fe200078e000f */
[----:B------:R-:W-:Y:S01]  /*13090*/  MOV R5, R19 ;  /* 0x0000001300057202 */ /* 0x000fe20000000f00 */
[----:B------:R-:W-:Y:S01]  /*130a0*/  IMAD.MOV.U32 R6, RZ, RZ, R18 ;  /* 0x000000ffff067224 */ /* 0x000fe200078e0012 */
[----:B------:R-:W-:-:S07]  /*130b0*/  MOV R4, 0x130d0 ;  /* 0x000130d000047802 */ /* 0x000fce0000000f00 */
[----:B-1----:R-:W-:Y:S05]  /*130c0*/  CALL.REL.NOINC `($__internal_14_$__cuda_sm20_div_s64) ;  /* 0x0000010800f47944 */ /* 0x002fea0003c00000 */
[----:B------:R-:W-:Y:S02]  /*130d0*/  IMAD.MOV.U32 R20, RZ, RZ, R6 ;  /* 0x000000ffff147224 */ /* 0x000fe400078e0006 */
[----:B------:R-:W-:-:S07]  /*130e0*/  IMAD.MOV.U32 R21, RZ, RZ, R5 ;  /* 0x000000ffff157224 */ /* 0x000fce00078e0005 */
.L_x_6436:
[----:B------:R-:W-:Y:S05]  /*130f0*/  BSYNC.RECONVERGENT B1 ;  /* 0x0000000000017941 */ /* 0x000fea0003800200 */
.L_x_6434:
        /* <DEDUP_REMOVED lines=44> */
.L_x_6438:
        /* <DEDUP_REMOVED lines=8> */
.L_x_6439:
[----:B------:R-:W-:Y:S05]  /*13440*/  BSYNC.RECONVERGENT B1 ;  /* 0x0000000000017941 */ /* 0x000fea0003800200 */
.L_x_6437:
        /* <DEDUP_REMOVED lines=45> */
.L_x_6441:
[----:B------:R-:W-:Y:S01]  /*13720*/  IMAD.MOV.U32 R10, RZ, RZ, R18 ;  /* 0x000000ffff0a7224 */ /* 0x000fe200078e0012 */
[----:B------:R-:W-:Y:S01]  /*13730*/  MOV R6, R14 ;  /* 0x0000000e00067202 */ /* 0x000fe20000000f00 */
[----:B------:R-:W-:Y:S01]  /*13740*/  IMAD.MOV.U32 R7, RZ, RZ, R19 ;  /* 0x000000ffff077224 */ /* 0x000fe200078e0013 */
[----:B------:R-:W-:Y:S01]  /*13750*/  MOV R4, 0x13780 ;  /* 0x0001378000047802 */ /* 0x000fe20000000f00 */
[----:B------:R-:W-:-:S07]  /*13760*/  IMAD.MOV.U32 R5, RZ, RZ, R15 ;  /* 0x000000ffff057224 */ /* 0x000fce00078e000f */
[----:B-1----:R-:W-:Y:S05]  /*13770*/  CALL.REL.NOINC `($__internal_14_$__cuda_sm20_div_s64) ;  /* 0x0000010400487944 */ /* 0x002fea0003c00000 */
[----:B------:R-:W-:Y:S01]  /*13780*/  IMAD.MOV.U32 R22, RZ, RZ, R6 ;  /* 0x000000ffff167224 */ /* 0x000fe200078e0006 */
[----:B------:R-:W-:-:S07]  /*13790*/  MOV R23, R5 ;  /* 0x0000000500177202 */ /* 0x000fce0000000f00 */
.L_x_6442:
[----:B------:R-:W-:Y:S05]  /*137a0*/  BSYNC.RECONVERGENT B1 ;  /* 0x0000000000017941 */ /* 0x000fea0003800200 */
.L_x_6440:
[----:B------:R-:W0:Y:S08]  /*137b0*/  LDC.64 R6, c[0x0][0x3a8] ;  /* 0x0000ea00ff067b82 */ /* 0x000e300000000a00 */
[----:B------:R-:W2:Y:S01]  /*137c0*/  LDC.64 R4, c[0x0][0x3b0] ;  /* 0x0000ec00ff047b82 */ /* 0x000ea20000000a00 */
[----:B0-----:R-:W-:-:S04]  /*137d0*/  IMAD.WIDE.U32 R6, R8, 0x8, R6 ;  /* 0x0000000808067825 */ /* 0x001fc800078e0006 */
[----:B--2---:R-:W-:Y:S02]  /*137e0*/  IMAD.WIDE.U32 R4, R25, 0x8, R4 ;  /* 0x0000000819047825 */ /* 0x004fe400078e0004 */
[----:B------:R0:W2:Y:S04]  /*137f0*/  LDG.E.64 R24, desc[UR36][R6.64] ;  /* 0x0000002406187981 */ /* 0x0000a8000c1e1b00 */
[----:B------:R-:W3:Y:S01]  /*13800*/  LDG.E.64 R4, desc[UR36][R4.64] ;  /* 0x0000002404047981 */ /* 0x000ee2000c1e1b00 */
[----:B------:R-:W-:Y:S01]  /*13810*/  IADD3 R11, P0, PT, RZ, -R22, RZ ;  /* 0x80000016ff0b7210 */ /* 0x000fe20007f1e0ff */
[----:B------:R-:W-:Y:S04]  /*13820*/  BSSY.RECONVERGENT B1, `(.L_x_6443) ;  /* 0x000002d000017945 */ /* 0x000fe80003800200 */
[----:B------:R-:W-:Y:S01]  /*13830*/  IMAD.X R9, RZ, RZ, ~R23, P0 ;  /* 0x000000ffff097224 */ /* 0x000fe200000e0e17 */
[----:B0-----:R-:W-:Y:S01]  /*13840*/  MOV R7, R19 ;  /* 0x0000001300077202 */ /* 0x001fe20000000f00 */
[----:B------:R-:W-:-:S02]  /*13850*/  IMAD.MOV.U32 R6, RZ, RZ, R18 ;  /* 0x000000ffff067224 */ /* 0x000fc400078e0012 */
[----:B------:R-:W-:Y:S02]  /*13860*/  IMAD R9, R9, R14, RZ ;  /* 0x0000000e09097224 */ /* 0x000fe400078e02ff */
[----:B------:R-:W-:-:S04]  /*13870*/  IMAD.WIDE.U32 R6, R14, R11, R6 ;  /* 0x0000000b0e067225 */ /* 0x000fc800078e0006 */
        /* <DEDUP_REMOVED lines=16> */
[----:B------:R0:W2:Y:S02]  /*13980*/  F2I.FTZ.U32.TRUNC.NTZ R5, R4 ;  /* 0x0000000400057305 */ /* 0x0000a4000021f000 */
[----:B0-----:R-:W-:Y:S02]  /*13990*/  IMAD.MOV.U32 R4, RZ, RZ, RZ ;  /* 0x000000ffff047224 */ /* 0x001fe400078e00ff */
[----:B--2---:R-:W-:-:S04]  /*139a0*/  IMAD R7, R7, R5, RZ ;  /* 0x0000000507077224 */ /* 0x004fc800078e02ff */
        /* <DEDUP_REMOVED lines=12> */
.L_x_6444:
        /* <DEDUP_REMOVED lines=8> */
.L_x_6445:
[----:B------:R-:W-:Y:S05]  /*13af0*/  BSYNC.RECONVERGENT B1 ;  /* 0x0000000000017941 */ /* 0x000fea0003800200 */
.L_x_6443:
[----:B------:R-:W0:Y:S02]  /*13b00*/  LDC.64 R4, c[0x0][0x3b0] ;  /* 0x0000ec00ff047b82 */ /* 0x000e240000000a00 */
[----:B0-----:R-:W-:-:S06]  /*13b10*/  IMAD.WIDE.U32 R4, R8, 0x8, R4 ;  /* 0x0000000808047825 */ /* 0x001fcc00078e0004 */
[----:B------:R-:W2:Y:S01]  /*13b20*/  LDG.E.64 R4, desc[UR36][R4.64] ;  /* 0x0000002404047981 */ /* 0x000ea2000c1e1b00 */
[----:B------:R-:W-:Y:S01]  /*13b30*/  IADD3 R11, P0, PT, RZ, -R30, RZ ;  /* 0x8000001eff0b7210 */ /* 0x000fe20007f1e0ff */
[----:B------:R-:W-:Y:S01]  /*13b40*/  IMAD.MOV.U32 R8, RZ, RZ, R14 ;  /* 0x000000ffff087224 */ /* 0x000fe200078e000e */
[----:B------:R-:W-:Y:S01]  /*13b50*/  IADD3 R0, PT, PT, R0, 0x8, RZ ;  /* 0x0000000800007810 */ /* 0x000fe20007ffe0ff */
[----:B------:R-:W-:Y:S02]  /*13b60*/  VIADD R3, R3, 0xfffffff8 ;  /* 0xfffffff803037836 */ /* 0x000fe40000000000 */
[----:B------:R-:W-:Y:S01]  /*13b70*/  IMAD.X R9, RZ, RZ, ~R7, P0 ;  /* 0x000000ffff097224 */ /* 0x000fe200000e0e07 */
[----:B------:R-:W-:Y:S01]  /*13b80*/  ISETP.NE.AND P0, PT, R0, RZ, PT ;  /* 0x000000ff0000720c */ /* 0x000fe20003f05270 */
[----:B------:R-:W-:-:S04]  /*13b90*/  IMAD.WIDE.U32 R22, R24, R11, R22 ;  /* 0x0000000b18167225 */ /* 0x000fc800078e0016 */
[----:B------:R-:W-:-:S04]  /*13ba0*/  IMAD R9, R9, R24, RZ ;  /* 0x0000001809097224 */ /* 0x000fc800078e02ff */
[----:B------:R-:W-:-:S04]  /*13bb0*/  IMAD R9, R25, R11, R9 ;  /* 0x0000000b19097224 */ /* 0x000fc800078e0209 */
[----:B------:R-:W-:-:S04]  /*13bc0*/  IMAD.IADD R9, R23, 0x1, R9 ;  /* 0x0000000117097824 */ /* 0x000fc800078e0209 */
[----:B--2---:R-:W-:Y:S02]  /*13bd0*/  IMAD R11, R9, R4, RZ ;  /* 0x00000004090b7224 */ /* 0x004fe400078e02ff */
[----:B------:R-:W-:Y:S02]  /*13be0*/  IMAD.MOV.U32 R9, RZ, RZ, R18 ;  /* 0x000000ffff097224 */ /* 0x000fe400078e0012 */
[-C--:B------:R-:W-:Y:S02]  /*13bf0*/  IMAD R11, R5, R22.reuse, R11 ;  /* 0x00000016050b7224 */ /* 0x080fe400078e020b */
[----:B------:R-:W-:-:S05]  /*13c00*/  IMAD.WIDE.U32 R8, R4, R22, R8 ;  /* 0x0000001604087225 */ /* 0x000fca00078e0008 */
[----:B------:R-:W-:Y:S01]  /*13c10*/  IADD3 R24, PT, PT, R9, R11, RZ ;  /* 0x0000000b09187210 */ /* 0x000fe20007ffe0ff */
[----:B------:R-:W-:Y:S06]  /*13c20*/  @P0 BRA `(.L_x_6446) ;  /* 0xffffffe400540947 */ /* 0x000fec000383ffff */
[----:B------:R-:W-:Y:S05]  /*13c30*/  BSYNC.RECONVERGENT B0 ;  /* 0x0000000000007941 */ /* 0x000fea0003800200 */
.L_x_6421:
[----:B------:R-:W-:-:S07]  /*13c40*/  VIADD R3, R3, 0x3 ;  /* 0x0000000303037836 */ /* 0x000fce0000000000 */
.L_x_6420:
        /* <DEDUP_REMOVED lines=31> */
.L_x_6450:
[----:B------:R-:W-:Y:S01]  /*13e40*/  IMAD.MOV.U32 R10, RZ, RZ, R30 ;  /* 0x000000ffff0a7224 */ /* 0x000fe200078e001e */
[----:B------:R-:W-:Y:S01]  /*13e50*/  MOV R6, R20 ;  /* 0x0000001400067202 */ /* 0x000fe20000000f00 */
[----:B------:R-:W-:Y:S01]  /*13e60*/  IMAD.MOV.U32 R5, RZ, RZ, R21 ;  /* 0x000000ffff057224 */ /* 0x000fe200078e0015 */
[----:B------:R-:W-:-:S07]  /*13e70*/  MOV R4, 0x13e90 ;  /* 0x00013e9000047802 */ /* 0x000fce0000000f00 */
[----:B-1----:R-:W-:Y:S05]  /*13e80*/  CALL.REL.NOINC `($__internal_14_$__cuda_sm20_div_s64) ;  /* 0x000000fc00847944 */ /* 0x002fea0003c00000 */
[----:B------:R-:W-:Y:S01]  /*13e90*/  IMAD.MOV.U32 R14, RZ, RZ, R6 ;  /* 0x000000ffff0e7224 */ /* 0x000fe200078e0006 */
[----:B------:R-:W-:-:S07]  /*13ea0*/  MOV R15, R5 ;  /* 0x00000005000f7202 */ /* 0x000fce0000000f00 */
.L_x_6451:
[----:B------:R-:W-:Y:S05]  /*13eb0*/  BSYNC.RECONVERGENT B0 ;  /* 0x0000000000007941 */ /* 0x000fea0003800200 */
.L_x_6449:
[----:B------:R-:W0:Y:S01]  /*13ec0*/  LDC.64 R18, c[0x0][0x3a8] ;  /* 0x0000ea00ff127b82 */ /* 0x000e220000000a00 */
[----:B------:R-:W-:-:S07]  /*13ed0*/  VIADD R0, R3, 0xffffffff ;  /* 0xffffffff03007836 */ /* 0x000fce0000000000 */
[----:B------:R-:W2:Y:S01]  /*13ee0*/  LDC.64 R4, c[0x0][0x3b0] ;  /* 0x0000ec00ff047b82 */ /* 0x000ea20000000a00 */
[----:B0-----:R-:W-:-:S06]  /*13ef0*/  IMAD.WIDE.U32 R18, R0, 0x8, R18 ;  /* 0x0000000800127825 */ /* 0x001fcc00078e0012 */
[----:B------:R-:W3:Y:S01]  /*13f00*/  LDG.E.64 R18, desc[UR36][R18.64] ;  /* 0x0000002412127981 */ /* 0x000ee2000c1e1b00 */
[----:B--2---:R-:W-:-:S06]  /*13f10*/  IMAD.WIDE.U32 R4, R3, 0x8, R4 ;  /* 0x0000000803047825 */ /* 0x004fcc00078e0004 */
[----:B------:R-:W2:Y:S01]  /*13f20*/  LDG.E.64 R4, desc[UR36][R4.64] ;  /* 0x0000002404047981 */ /* 0x000ea2000c1e1b00 */
[----:B------:R-:W-:Y:S02]  /*13f30*/  IADD3 R11, P0, PT, RZ, -R14, RZ ;  /* 0x8000000eff0b7210 */ /* 0x000fe40007f1e0ff */
        /* <DEDUP_REMOVED lines=36> */
.L_x_6453:
        /* <DEDUP_REMOVED lines=8> */
.L_x_6454:
[----:B------:R-:W-:Y:S05]  /*14200*/  BSYNC.RECONVERGENT B0 ;  /* 0x0000000000007941 */ /* 0x000fea0003800200 */
.L_x_6452:
        /* <DEDUP_REMOVED lines=44> */
.L_x_6456:
        /* <DEDUP_REMOVED lines=8> */
.L_x_6457:
[----:B------:R-:W-:Y:S05]  /*14550*/  BSYNC.RECONVERGENT B0 ;  /* 0x0000000000007941 */ /* 0x000fea0003800200 */
.L_x_6455:
        /* <DEDUP_REMOVED lines=44> */
.L_x_6459:
        /* <DEDUP_REMOVED lines=8> */
.L_x_6460:
[----:B------:R-:W-:Y:S05]  /*148a0*/  BSYNC.RECONVERGENT B0 ;  /* 0x0000000000007941 */ /* 0x000fea0003800200 */
.L_x_6458:
[----:B------:R-:W0:Y:S02]  /*148b0*/  LDC.64 R4, c[0x0][0x3b0] ;  /* 0x0000ec00ff047b82 */ /* 0x000e240000000a00 */
[----:B0-----:R-:W-:-:S06]  /*148c0*/  IMAD.WIDE.U32 R4, R0, 0x8, R4 ;  /* 0x0000000800047825 */ /* 0x001fcc00078e0004 */
[----:B------:R-:W2:Y:S01]  /*148d0*/  LDG.E.64 R4, desc[UR36][R4.64] ;  /* 0x0000002404047981 */ /* 0x000ea2000c1e1b00 */
[----:B------:R-:W-:Y:S01]  /*148e0*/  IADD3 R11, P0, PT, RZ, -R30, RZ ;  /* 0x8000001eff0b7210 */ /* 0x000fe20007f1e0ff */
[----:B------:R-:W-:Y:S01]  /*148f0*/  VIADD R3, R3, 0xfffffffc ;  /* 0xfffffffc03037836 */ /* 0x000fe20000000000 */
[----:B------:R-:W-:-:S03]  /*14900*/  MOV R20, R24 ;  /* 0x0000001800147202 */ /* 0x000fc60000000f00 */
        /* <DEDUP_REMOVED lines=10> */
.L_x_6448:
        /* <DEDUP_REMOVED lines=31> */
.L_x_6463:
[----:B------:R-:W-:Y:S01]  /*14ba0*/  MOV R10, R30 ;  /* 0x0000001e000a7202 */ /* 0x000fe20000000f00 */
[----:B------:R-:W-:Y:S01]  /*14bb0*/  IMAD.MOV.U32 R6, RZ, RZ, R14 ;  /* 0x000000ffff067224 */ /* 0x000fe200078e000e */
[----:B------:R-:W-:Y:S01]  /*14bc0*/  MOV R4, 0x14bf0 ;  /* 0x00014bf000047802 */ /* 0x000fe20000000f00 */
[----:B------:R-:W-:-:S07]  /*14bd0*/  IMAD.MOV.U32 R5, RZ, RZ, R15 ;  /* 0x000000ffff057224 */ /* 0x000fce00078e000f */
[----:B-1----:R-:W-:Y:S05]  /*14be0*/  CALL.REL.NOINC `($__internal_14_$__cuda_sm20_div_s64) ;  /* 0x000000f0002c7944 */ /* 0x002fea0003c00000 */
[----:B------:R-:W-:Y:S01]  /*14bf0*/  MOV R18, R6 ;  /* 0x0000000600127202 */ /* 0x000fe20000000f00 */
[----:B------:R-:W-:-:S07]  /*14c00*/  IMAD.MOV.U32 R19, RZ, RZ, R5 ;  /* 0x000000ffff137224 */ /* 0x000fce00078e0005 */
.L_x_6464:
[----:B------:R-:W-:Y:S05]  /*14c10*/  BSYNC.RECONVERGENT B0 ;  /* 0x0000000000007941 */ /* 0x000fea0003800200 */
.L_x_6462:
[----:B------:R-:W0:Y:S01]  /*14c20*/  LDC.64 R20, c[0x0][0x3a8] ;  /* 0x0000ea00ff147b82 */ /* 0x000e220000000a00 */
[----:B------:R-:W-:-:S07]  /*14c30*/  VIADD R0, R3, 0xffffffff ;  /* 0xffffffff03007836 */ /* 0x000fce0000000000 */
[----:B------:R-:W2:Y:S01]  /*14c40*/  LDC.64 R4, c[0x0][0x3b0] ;  /* 0x0000ec00ff047b82 */ /* 0x000ea20000000a00 */
[----:B0-----:R-:W-:-:S06]  /*14c50*/  IMAD.WIDE.U32 R20, R0, 0x8, R20 ;  /* 0x0000000800147825 */ /* 0x001fcc00078e0014 */
[----:B------:R-:W3:Y:S01]  /*14c60*/  LDG.E.64 R20, desc[UR36][R20.64] ;  /* 0x0000002414147981 */ /* 0x000ee2000c1e1b00 */
[----:B--2---:R-:W-:-:S06]  /*14c70*/  IMAD.WIDE.U32 R4, R3, 0x8, R4 ;  /* 0x0000000803047825 */ /* 0x004fcc00078e0004 */
[----:B------:R-:W2:Y:S01]  /*14c80*/  LDG.E.64 R4, desc[UR36][R4.64] ;  /* 0x0000002404047981 */ /* 0x000ea2000c1e1b00 */
        /* <DEDUP_REMOVED lines=22> */
[----:B------:R0:W2:Y:S02]  /*14df0*/  F2I.FTZ.U32.TRUNC.NTZ R5, R4 ;  /* 0x0000000400057305 */ /* 0x0000a4000021f000 */
[----:B0-----:R-:W-:Y:S02]  /*14e00*/  IMAD.MOV.U32 R4, RZ, RZ, RZ ;  /* 0x000000ffff047224 */ /* 0x001fe400078e00ff */
[----:B--2---:R-:W-:-:S04]  /*14e10*/  IMAD R7, R7, R5, RZ ;  /* 0x0000000507077224 */ /* 0x004fc800078e02ff */
[----:B------:R-:W-:-:S04]  /*14e20*/  IMAD.HI.U32 R5, R5, R7, R4 ;  /* 0x0000000705057227 */ /* 0x000fc800078e0004 */
[----:B------:R-:W-:Y:S02]  /*14e30*/  IMAD.MOV.U32 R7, RZ, RZ, RZ ;  /* 0x000000ffff077224 */ /* 0x000fe400078e00ff */
        /* <DEDUP_REMOVED lines=10> */
.L_x_6466:
[----:B------:R-:W-:Y:S01]  /*14ee0*/  IMAD.MOV.U32 R10, RZ, RZ, R18 ;  /* 0x000000ffff0a7224 */ /* 0x000fe200078e0012 */
[----:B------:R-:W-:Y:S01]  /*14ef0*/  MOV R7, R19 ;  /* 0x0000001300077202 */ /* 0x000fe20000000f00 */
[----:B------:R-:W-:Y:S01]  /*14f00*/  IMAD.MOV.U32 R6, RZ, RZ, R20 ;  /* 0x000000ffff067224 */ /* 0x000fe200078e0014 */
[----:B------:R-:W-:Y:S01]  /*14f10*/  MOV R4, 0x14f40 ;  /* 0x00014f4000047802 */ /* 0x000fe20000000f00 */
[----:B------:R-:W-:-:S07]  /*14f20*/  IMAD.MOV.U32 R5, RZ, RZ, R21 ;  /* 0x000000ffff057224 */ /* 0x000fce00078e0015 */
[----:B-1----:R-:W-:Y:S05]  /*14f30*/  CALL.REL.NOINC `($__internal_14_$__cuda_sm20_div_s64) ;  /* 0x000000ec00587944 */ /* 0x002fea0003c00000 */
[----:B------:R-:W-:Y:S01]  /*14f40*/  MOV R30, R6 ;  /* 0x00000006001e7202 */ /* 0x000fe20000000f00 */
[----:B------:R-:W-:-:S07]  /*14f50*/  IMAD.MOV.U32 R7, RZ, RZ, R5 ;  /* 0x000000ffff077224 */ /* 0x000fce00078e0005 */
.L_x_6467:
[----:B------:R-:W-:Y:S05]  /*14f60*/  BSYNC.RECONVERGENT B0 ;  /* 0x0000000000007941 */ /* 0x000fea0003800200 */
.L_x_6465:
[----:B------:R-:W0:Y:S02]  /*14f70*/  LDC.64 R4, c[0x0][0x3b0] ;  /* 0x0000ec00ff047b82 */ /* 0x000e240000000a00 */
[----:B0-----:R-:W-:-:S06]  /*14f80*/  IMAD.WIDE.U32 R4, R0, 0x8, R4 ;  /* 0x0000000800047825 */ /* 0x001fcc00078e0004 */
[----:B------:R-:W2:Y:S01]  /*14f90*/  LDG.E.64 R4, desc[UR36][R4.64] ;  /* 0x0000002404047981 */ /* 0x000ea2000c1e1b00 */
[----:B------:R-:W-:Y:S01]  /*14fa0*/  IADD3 R11, P0, PT, RZ, -R30, RZ ;  /* 0x8000001eff0b7210 */ /* 0x000fe20007f1e0ff */
[----:B------:R-:W-:Y:S02]  /*14fb0*/  IMAD.MOV.U32 R14, RZ, RZ, R22 ;  /* 0x000000ffff0e7224 */ /* 0x000fe400078e0016 */
[----:B------:R-:W-:Y:S02]  /*14fc0*/  VIADD R3, R3, 0xfffffffe ;  /* 0xfffffffe03037836 */ /* 0x000fe40000000000 */
[----:B------:R-:W-:Y:S02]  /*14fd0*/  IMAD.X R9, RZ, RZ, ~R7, P0 ;  /* 0x000000ffff097224 */ /* 0x000fe400000e0e07 */
        /* <DEDUP_REMOVED lines=9> */
.L_x_6461:
        /* <DEDUP_REMOVED lines=31> */
.L_x_6469:
[----:B------:R-:W-:Y:S01]  /*15260*/  IMAD.MOV.U32 R9, RZ, RZ, R4 ;  /* 0x000000ffff097224 */ /* 0x000fe200078e0004 */
[----:B------:R-:W-:Y:S01]  /*15270*/  MOV R14, R7 ;  /* 0x00000007000e7202 */ /* 0x000fe20000000f00 */
[----:B------:R-:W-:Y:S01]  /*15280*/  IMAD.MOV.U32 R12, RZ, RZ, R5 ;  /* 0x000000ffff0c7224 */ /* 0x000fe200078e0005 */
[----:B------:R-:W-:-:S07]  /*15290*/  MOV R13, 0x152b0 ;  /* 0x000152b0000d7802 */ /* 0x000fce0000000f00 */
[----:B-1----:R-:W-:Y:S05]  /*152a0*/  CALL.REL.NOINC `($__internal_15_$__cuda_sm20_rem_s64) ;  /* 0x000000ec00d87944 */ /* 0x002fea0003c00000 */
[----:B------:R-:W-:Y:S02]  /*152b0*/  IMAD.MOV.U32 R4, RZ, RZ, R6 ;  /* 0x000000ffff047224 */ /* 0x000fe400078e0006 */
[----:B------:R-:W-:-:S07]  /*152c0*/  IMAD.MOV.U32 R5, RZ, RZ, R7 ;  /* 0x000000ffff057224 */ /* 0x000fce00078e0007 */
.L_x_6470:
[----:B------:R-:W-:Y:S05]  /*152d0*/  BSYNC.RECONVERGENT B0 ;  /* 0x0000000000007941 */ /* 0x000fea0003800200 */
.L_x_6468:
        /* <DEDUP_REMOVED lines=8> */
.L_x_6447:
[----:B------:R-:W0:Y:S02]  /*15360*/  LDCU.64 UR4, c[0x0][0x3b8] ;  /* 0x00007700ff0477ac */ /* 0x000e240008000a00 */
        /* <DEDUP_REMOVED lines=10> */
.L_x_6473:
        /* <DEDUP_REMOVED lines=9> */
[----:B------:R-:W2:Y:S01]  /*154a0*/  LDCU.64 UR6, c[0x4][0x110] ;  /* 0x01002200ff0677ac */ /* 0x000ea20008000a00 */
[----:B------:R-:W3:Y:S01]  /*154b0*/  LDC.64 R2, c[0x4][R2] ;  /* 0x0100000002027b82 */ /* 0x000ee20000000a00 */
[----:B------:R-:W-:Y:S01]  /*154c0*/  IMAD.MOV.U32 R13, RZ, RZ, RZ ;  /* 0x000000ffff0d7224 */ /* 0x000fe200078e00ff */
[----:B------:R-:W4:Y:S01]  /*154d0*/  LDCU.64 UR8, c[0x4][0x8] ;  /* 0x01000100ff0877ac */ /* 0x000f220008000a00 */
[----:B0-----:R-:W-:Y:S01]  /*154e0*/  MOV R4, UR4 ;  /* 0x0000000400047c02 */ /* 0x001fe20008000f00 */
[----:B------:R-:W-:-:S02]  /*154f0*/  IMAD.U32 R5, RZ, RZ, UR5 ;  /* 0x00000005ff057e24 */ /* 0x000fc4000f8e00ff */
[----:B--2---:R-:W-:Y:S01]  /*15500*/  IMAD.U32 R6, RZ, RZ, UR6 ;  /* 0x00000006ff067e24 */ /* 0x004fe2000f8e00ff */
[----:B------:R-:W-:Y:S01]  /*15510*/  MOV R7, UR7 ;  /* 0x0000000700077c02 */ /* 0x000fe20008000f00 */
[----:B----4-:R-:W-:Y:S02]  /*15520*/  IMAD.U32 R10, RZ, RZ, UR8 ;  /* 0x00000008ff0a7e24 */ /* 0x010fe4000f8e00ff */
[----:B------:R-:W-:-:S07]  /*15530*/  IMAD.U32 R11, RZ, RZ, UR9 ;  /* 0x00000009ff0b7e24 */ /* 0x000fce000f8e00ff */
[----:B------:R-:W-:-:S07]  /*15540*/  LEPC R20, `(.L_x_6472) ;  /* 0x000000001014794e */ /* 0x000fce0000000000 */
[----:B-1-3--:R-:W-:Y:S05]  /*15550*/  CALL.ABS.NOINC R2 ;  /* 0x0000000002007343 */ /* 0x00afea0003c00000 */
.L_x_6472:
[----:B------:R-:W-:Y:S05]  /*15560*/  BSYNC.RECONVERGENT B8 ;  /* 0x0000000000087941 */ /* 0x000fea0003800200 */
.L_x_6471:
[----:B------:R-:W-:-:S04]  /*15570*/  IADD3 R22, P0, PT, R22, 0x4, RZ ;  /* 0x0000000416167810 */ /* 0x000fc80007f1e0ff */
[----:B------:R-:W-:Y:S02]  /*15580*/  IADD3.X R23, PT, PT, RZ, R23, RZ, P0, !PT ;  /* 0x00000017ff177210 */ /* 0x000fe400007fe4ff */
[----:B------:R-:W-:-:S04]  /*15590*/  ISETP.GE.U32.AND P0, PT, R22, R18, PT ;  /* 0x000000121600720c */ /* 0x000fc80003f06070 */
[----:B------:R-:W-:-:S13]  /*155a0*/  ISETP.GE.U32.AND.EX P0, PT, R23, R19, PT, P0 ;  /* 0x000000131700720c */ /* 0x000fda0003f06100 */
[----:B------:R-:W-:Y:S05]  /*155b0*/  @!P0 BRA `(.L_x_6473) ;  /* 0xfffffffc00948947 */ /* 0x000fea000383ffff */
.L_x_6413:
[----:B------:R-:W-:Y:S05]  /*155c0*/  BSYNC.RECONVERGENT B7 ;  /* 0x0000000000077941 */ /* 0x000fea0003800200 */
.L_x_6412:
[----:B------:R-:W-:Y:S01]  /*155d0*/  VIADD R3, R45, 0x80 ;  /* 0x000000802d037836 */ /* 0x000fe20000000000 */
[----:B------:R-:W-:Y:S04]  /*155e0*/  BSSY.RECONVERGENT B7, `(.L_x_6474) ;  /* 0x00003a1000077945 */ /* 0x000fe80003800200 */
[----:B------:R-:W-:-:S13]  /*155f0*/  ISETP.GE.AND P0, PT, R3, R54, PT ;  /* 0x000000360300720c */ /* 0x000fda0003f06270 */
[----:B------:R-:W-:Y:S05]  /*15600*/  @P0 BRA `(.L_x_6475) ;  /* 0x0000003800780947 */ /* 0x000fea0003800000 */
[----:B------:R-:W1:Y:S01]  /*15610*/  LDCU UR4, c[0x0][0x388] ;  /* 0x00007100ff0477ac */ /* 0x000e620008000800 */
[----:B------:R-:W-:Y:S01]  /*15620*/  BSSY.RECONVERGENT B8, `(.L_x_6476) ;  /* 0x0000013000087945 */ /* 0x000fe20003800200 */
[----:B-1----:R-:W-:-:S13]  /*15630*/  ISETP.NE.AND P0, PT, R31, UR4, PT ;  /* 0x000000041f007c0c */ /* 0x002fda000bf05270 */
[----:B------:R-:W-:Y:S05]  /*15640*/  @!P0 BRA `(.L_x_6477) ;  /* 0x0000000000408947 */ /* 0x000fea0003800000 */
[----:B---3--:R-:W-:Y:S01]  /*15650*/  MOV R2, 0x0 ;  /* 0x0000000000027802 */ /* 0x008fe20000000f00 */
[----:B------:R-:W0:Y:S01]  /*15660*/  LDCU.64 UR4, c[0x4][0x128] ;  /* 0x01002500ff0477ac */ /* 0x000e220008000a00 */
[----:B------:R-:W-:Y:S02]  /*15670*/  HFMA2 R12, -RZ, RZ, 0, 5.9604644775390625e-08 ;  /* 0x00000001ff0c7431 */ /* 0x000fe400000001ff */
[----:B------:R-:W-:Y:S01]  /*15680*/  IMAD.MOV.U32 R8, RZ, RZ, 0x2c ;  /* 0x0000002cff087424 */ /* 0x000fe200078e00ff */
[----:B------:R-:W1:Y:S01]  /*15690*/  LDCU.64 UR6, c[0x4][0x110] ;  /* 0x01002200ff0677ac */ /* 0x000e620008000a00 */
[----:B------:R-:W3:Y:S01]  /*156a0*/  LDC.64 R2, c[0x4][R2] ;  /* 0x0100000002027b82 */ /* 0x000ee20000000a00 */
[----:B------:R-:W-:Y:S01]  /*156b0*/  IMAD.MOV.U32 R13, RZ, RZ, RZ ;  /* 0x000000ffff0d7224 */ /* 0x000fe200078e00ff */
[----:B------:R-:W5:Y:S01]  /*156c0*/  LDCU.64 UR8, c[0x4][0x8] ;  /* 0x01000100ff0877ac */ /* 0x000f620008000a00 */
[----:B0-----:R-:W-:Y:S01]  /*156d0*/  IMAD.U32 R4, RZ, RZ, UR4 ;  /* 0x00000004ff047e24 */ /* 0x001fe2000f8e00ff */
[----:B------:R-:W-:Y:S01]  /*156e0*/  MOV R5, UR5 ;  /* 0x0000000500057c02 */ /* 0x000fe20008000f00 */
[----:B-1----:R-:W-:-:S02]  /*156f0*/  IMAD.U32 R6, RZ, RZ, UR6 ;  /* 0x00000006ff067e24 */ /* 0x002fc4000f8e00ff */
[----:B------:R-:W-:Y:S01]  /*15700*/  IMAD.U32 R7, RZ, RZ, UR7 ;  /* 0x00000007ff077e24 */ /* 0x000fe2000f8e00ff */
[----:B-----5:R-:W-:Y:S01]  /*15710*/  MOV R10, UR8 ;  /* 0x00000008000a7c02 */ /* 0x020fe20008000f00 */
[----:B------:R-:W-:-:S07]  /*15720*/  IMAD.U32 R11, RZ, RZ, UR9 ;  /* 0x00000009ff0b7e24 */ /* 0x000fce000f8e00ff */
[----:B------:R-:W-:-:S07]  /*15730*/  LEPC R20, `(.L_x_6477) ;  /* 0x000000001014794e */ /* 0x000fce0000000000 */
[----:B--234-:R-:W-:Y:S05]  /*15740*/  CALL.ABS.NOINC R2 ;  /* 0x0000000002007343 */ /* 0x01cfea0003c00000 */
.L_x_6477:
[----:B------:R-:W-:Y:S05]  /*15750*/  BSYNC.RECONVERGENT B8 ;  /* 0x0000000000087941 */ /* 0x000fea0003800200 */
.L_x_6476:
[----:B------:R-:W0:Y:S01]  /*15760*/  LDCU UR4, c[0x0][0x398] ;  /* 0x00007300ff0477ac */ /* 0x000e220008000800 */
[----:B------:R-:W-:Y:S01]  /*15770*/  BSSY.RECONVERGENT B8, `(.L_x_6478) ;  /* 0x0000013000087945 */ /* 0x000fe20003800200 */
[----:B0-----:R-:W-:-:S13]  /*15780*/  ISETP.NE.AND P0, PT, R17, UR4, PT ;  /* 0x0000000411007c0c */ /* 0x001fda000bf05270 */
        /* <DEDUP_REMOVED lines=17> */
.L_x_6479:
[----:B------:R-:W-:Y:S05]  /*158a0*/  BSYNC.RECONVERGENT B8 ;  /* 0x0000000000087941 */ /* 0x000fea0003800200 */
.L_x_6478:
[----:B------:R-:W0:Y:S01]  /*158b0*/  LDCU UR4, c[0x0][0x390] ;  /* 0x00007200ff0477ac */ /* 0x000e220008000800 */
[----:B--2---:R-:W-:Y:S01]  /*158c0*/  IMAD.IADD R0, R32, 0x1, -R33 ;  /* 0x0000000120007824 */ /* 0x004fe200078e0a21 */
[----:B------:R-:W-:Y:S01]  /*158d0*/  BSSY.RECONVERGENT B8, `(.L_x_6480) ;  /* 0x0000015000087945 */ /* 0x000fe20003800200 */
[----:B------:R-:W1:Y:S03]  /*158e0*/  LDCU UR5, c[0x0][0x388] ;  /* 0x00007100ff0577ac */ /* 0x000e660008000800 */
[C---:B0-----:R-:W-:Y:S02]  /*158f0*/  ISETP.GT.AND P0, PT, R0.reuse, UR4, PT ;  /* 0x0000000400007c0c */ /* 0x041fe4000bf04270 */
[----:B-1----:R-:W-:-:S13]  /*15900*/  ISETP.GE.AND P1, PT, R0, UR5, PT ;  /* 0x0000000500007c0c */ /* 0x002fda000bf26270 */
[----:B------:R-:W-:Y:S05]  /*15910*/  @!P0 BRA P1, `(.L_x_6481) ;  /* 0x0000000000408947 */ /* 0x000fea0000800000 */
[----:B---3--:R-:W-:Y:S01]  /*15920*/  MOV R2, 0x0 ;  /* 0x0000000000027802 */ /* 0x008fe20000000f00 */
[----:B------:R-:W0:Y:S01]  /*15930*/  LDCU.64 UR4, c[0x4][0x128] ;  /* 0x01002500ff0477ac */ /* 0x000e220008000a00 */
[----:B------:R-:W-:Y:S02]  /*15940*/  HFMA2 R8, -RZ, RZ, 0, 2.6226043701171875e-06 ;  /* 0x0000002cff087431 */ /* 0x000fe400000001ff */
[----:B------:R-:W-:Y:S01]  /*15950*/  IMAD.MOV.U32 R12, RZ, RZ, 0x1 ;  /* 0x00000001ff0c7424 */ /* 0x000fe200078e00ff */
[----:B------:R-:W1:Y:S01]  /*15960*/  LDCU.64 UR6, c[0x4][0x110] ;  /* 0x01002200ff0677ac */ /* 0x000e620008000a00 */
[----:B------:R-:W2:Y:S01]  /*15970*/  LDC.64 R2, c[0x4][R2] ;  /* 0x0100000002027b82 */ /* 0x000ea20000000a00 */
[----:B------:R-:W-:Y:S01]  /*15980*/  IMAD.MOV.U32 R13, RZ, RZ, RZ ;  /* 0x000000ffff0d7224 */ /* 0x000fe200078e00ff */
[----:B------:R-:W3:Y:S01]  /*15990*/  LDCU.64 UR8, c[0x4][0x8] ;  /* 0x01000100ff0877ac */ /* 0x000ee20008000a00 */
[----:B0-----:R-:W-:Y:S01]  /*159a0*/  MOV R4, UR4 ;  /* 0x0000000400047c02 */ /* 0x001fe20008000f00 */
[----:B------:R-:W-:-:S02]  /*159b0*/  IMAD.U32 R5, RZ, RZ, UR5 ;  /* 0x00000005ff057e24 */ /* 0x000fc4000f8e00ff */
[----:B-1----:R-:W-:Y:S01]  /*159c0*/  IMAD.U32 R6, RZ, RZ, UR6 ;  /* 0x00000006ff067e24 */ /* 0x002fe2000f8e00ff */
[----:B------:R-:W-:Y:S01]  /*159d0*/  MOV R7, UR7 ;  /* 0x0000000700077c02 */ /* 0x000fe20008000f00 */
[----:B---3--:R-:W-:Y:S02]  /*159e0*/  IMAD.U32 R10, RZ, RZ, UR8 ;  /* 0x00000008ff0a7e24 */ /* 0x008fe4000f8e00ff */
[----:B------:R-:W-:-:S07]  /*159f0*/  IMAD.U32 R11, RZ, RZ, UR9 ;  /* 0x00000009ff0b7e24 */ /* 0x000fce000f8e00ff */
[----:B------:R-:W-:-:S07]  /*15a00*/  LEPC R20, `(.L_x_6481) ;  /* 0x000000001014794e */ /* 0x000fce0000000000 */
[----:B--2-4-:R-:W-:Y:S05]  /*15a10*/  CALL.ABS.NOINC R2 ;  /* 0x0000000002007343 */ /* 0x014fea0003c00000 */
.L_x_6481:
[----:B------:R-:W-:Y:S05]  /*15a20*/  BSYNC.RECONVERGENT B8 ;  /* 0x0000000000087941 */ /* 0x000fea0003800200 */
.L_x_6480:
[----:B------:R-:W0:Y:S01]  /*15a30*/  LDCU.64 UR4, c[0x0][0x398] ;  /* 0x00007300ff0477ac */ /* 0x000e220008000a00 */
[----:B------:R-:W-:Y:S01]  /*15a40*/  ISETP.GE.U32.AND P0, PT, R44, 0x7, PT ;  /* 0x000000072c00780c */ /* 0x000fe20003f06070 */
[----:B------:R-:W-:Y:S01]  /*15a50*/  IMAD.MOV.U32 R0, RZ, RZ, RZ ;  /* 0x000000ffff007224 */ /* 0x000fe200078e00ff */
[----:B------:R-:W-:Y:S01]  /*15a60*/  MOV R20, R44 ;  /* 0x0000002c00147202 */ /* 0x000fe20000000f00 */
[----:B------:R-:W-:Y:S02]  /*15a70*/  IMAD.MOV.U32 R22, RZ, RZ, RZ ;  /* 0x000000ffff167224 */ /* 0x000fe400078e00ff */
[----:B0-----:R-:W-:Y:S02]  /*15a80*/  IMAD R3, R47, UR4, RZ ;  /* 0x000000042f037c24 */ /* 0x001fe4000f8e02ff */
[----:B------:R-:W-:-:S04]  /*15a90*/  IMAD.WIDE.U32 R8, R46, UR4, RZ ;  /* 0x000000042e087c25 */ /* 0x000fc8000f8e00ff */
[----:B------:R-:W-:-:S05]  /*15aa0*/  IMAD R3, R46, UR5, R3 ;  /* 0x000000052e037c24 */ /* 0x000fca000f8e0203 */
[----:B------:R-:W-:Y:S01]  /*15ab0*/  IADD3 R7, PT, PT, R9, R3, RZ ;  /* 0x0000000309077210 */ /* 0x000fe20007ffe0ff */
        /* <DEDUP_REMOVED lines=8> */
[----:B------:R-:W-:Y:S02]  /*15b40*/  MOV R3, UR4 ;  /* 0x0000000400037c02 */ /* 0x000fe40008000f00 */
[----:B---3--:R-:W-:-:S07]  /*15b50*/  IMAD.U32 R2, RZ, RZ, UR5 ;  /* 0x00000005ff027e24 */ /* 0x008fce000f8e00ff */
.L_x_6508:
        /* <DEDUP_REMOVED lines=28> */
.L_x_6485:
[----:B------:R-:W-:Y:S01]  /*15d20*/  IMAD.MOV.U32 R10, RZ, RZ, R8 ;  /* 0x000000ffff0a7224 */ /* 0x000fe200078e0008 */
[----:B------:R-:W-:Y:S01]  /*15d30*/  MOV R6, R14 ;  /* 0x0000000e00067202 */ /* 0x000fe20000000f00 */
[----:B------:R-:W-:Y:S01]  /*15d40*/  IMAD.MOV.U32 R5, RZ, RZ, R15 ;  /* 0x000000ffff057224 */ /* 0x000fe200078e000f */
[----:B------:R-:W-:-:S07]  /*15d50*/  MOV R4, 0x15d70 ;  /* 0x00015d7000047802 */ /* 0x000fce0000000f00 */
[----:B----4-:R-:W-:Y:S05]  /*15d60*/  CALL.REL.NOINC `($__internal_14_$__cuda_sm20_div_s64) ;  /* 0x000000dc00cc7944 */ /* 0x010fea0003c00000 */
[----:B------:R-:W-:Y:S01]  /*15d70*/  IMAD.MOV.U32 R18, RZ, RZ, R6 ;  /* 0x000000ffff127224 */ /* 0x000fe200078e0006 */
[----:B------:R-:W-:-:S07]  /*15d80*/  MOV R19, R5 ;  /* 0x0000000500137202 */ /* 0x000fce0000000f00 */
.L_x_6486:
[----:B------:R-:W-:Y:S05]  /*15d90*/  BSYNC.RECONVERGENT B1 ;  /* 0x0000000000017941 */ /* 0x000fea0003800200 */
.L_x_6484:
[----:B------:R-:W0:Y:S01]  /*15da0*/  LDC.64 R4, c[0x0][0x3a8] ;  /* 0x0000ea00ff047b82 */ /* 0x000e220000000a00 */
[----:B----4-:R-:W-:-:S07]  /*15db0*/  VIADD R16, R3, 0x2 ;  /* 0x0000000203107836 */ /* 0x010fce0000000000 */
[----:B------:R-:W1:Y:S01]  /*15dc0*/  LDC.64 R10, c[0x0][0x3b0] ;  /* 0x0000ec00ff0a7b82 */ /* 0x000e620000000a00 */
[----:B0-----:R-:W-:-:S05]  /*15dd0*/  IMAD.WIDE.U32 R4, R16, 0x8, R4 ;  /* 0x0000000810047825 */ /* 0x001fca00078e0004 */
        /* <DEDUP_REMOVED lines=40> */
.L_x_6488:
[----:B------:R-:W-:Y:S01]  /*16060*/  IMAD.MOV.U32 R10, RZ, RZ, R18 ;  /* 0x000000ffff0a7224 */ /* 0x000fe200078e0012 */
[----:B------:R-:W-:Y:S01]  /*16070*/  MOV R6, R20 ;  /* 0x0000001400067202 */ /* 0x000fe20000000f00 */
[----:B------:R-:W-:Y:S01]  /*16080*/  IMAD.MOV.U32 R7, RZ, RZ, R19 ;  /* 0x000000ffff077224 */ /* 0x000fe200078e0013 */
[----:B------:R-:W-:Y:S01]  /*16090*/  MOV R4, 0x160c0 ;  /* 0x000160c000047802 */ /* 0x000fe20000000f00 */
[----:B------:R-:W-:-:S07]  /*160a0*/  IMAD.MOV.U32 R5, RZ, RZ, R21 ;  /* 0x000000ffff057224 */ /* 0x000fce00078e0015 */
[----:B------:R-:W-:Y:S05]  /*160b0*/  CALL.REL.NOINC `($__internal_14_$__cuda_sm20_div_s64) ;  /* 0x000000d800f87944 */ /* 0x000fea0003c00000 */
[----:B------:R-:W-:Y:S01]  /*160c0*/  IMAD.MOV.U32 R14, RZ, RZ, R6 ;  /* 0x000000ffff0e7224 */ /* 0x000fe200078e0006 */
[----:B------:R-:W-:-:S07]  /*160d0*/  MOV R15, R5 ;  /* 0x00000005000f7202 */ /* 0x000fce0000000f00 */
.L_x_6489:
[----:B------:R-:W-:Y:S05]  /*160e0*/  BSYNC.RECONVERGENT B1 ;  /* 0x0000000000017941 */ /* 0x000fea0003800200 */
.L_x_6487:
        /* <DEDUP_REMOVED lines=44> */
.L_x_6491:
        /* <DEDUP_REMOVED lines=8> */
.L_x_6492:
[----:B------:R-:W-:Y:S05]  /*16430*/  BSYNC.RECONVERGENT B1 ;  /* 0x0000000000017941 */ /* 0x000fea0003800200 */
.L_x_6490:
        /* <DEDUP_REMOVED lines=20> */
[----:B------:R-:W-:Y:S01]  /*16580*/  IMAD R7, R5, R6, R7 ;  /* 0x0000000605077224 */ /* 0x000fe200078e0207 */
[----:B------:R-:W-:-:S03]  /*16590*/  IADD3 R0, PT, PT, R3, -0x4, RZ ;  /* 0xfffffffc03007810 */ /* 0x000fc60007ffe0ff */
        /* <DEDUP_REMOVED lines=22> */
.L_x_6494:
        /* <DEDUP_REMOVED lines=8> */
.L_x_6495:
[----:B------:R-:W-:Y:S05]  /*16780*/  BSYNC.RECONVERGENT B1 ;  /* 0x0000000000017941 */ /* 0x000fea0003800200 */
.L_x_6493:
        /* <DEDUP_REMOVED lines=44> */
.L_x_6497:
        /* <DEDUP_REMOVED lines=8> */
.L_x_6498:
[----:B------:R-:W-:Y:S05]  /*16ad0*/  BSYNC.RECONVERGENT B1 ;  /* 0x0000000000017941 */ /* 0x000fea0003800200 */
.L_x_6496:
[----:B------:R-:W0:Y:S01]  /*16ae0*/  LDC.64 R4, c[0x0][0x3a8] ;  /* 0x0000ea00ff047b82 */ /* 0x000e220000000a00 */
[----:B------:R-:W-:-:S07]  /*16af0*/  VIADD R24, R3, 0xfffffffe ;  /* 0xfffffffe03187836 */ /* 0x000fce0000000000 */
[----:B------:R-:W1:Y:S01]  /*16b00*/  LDC.64 R6, c[0x0][0x3b0] ;  /* 0x0000ec00ff067b82 */ /* 0x000e620000000a00 */
[----:B0-----:R-:W-:-:S05]  /*16b10*/  IMAD.WIDE.U32 R4, R24, 0x8, R4 ;  /* 0x0000000818047825 */ /* 0x001fca00078e0004 */
[----:B------:R0:W2:Y:S01]  /*16b20*/  LDG.E.64 R18, desc[UR36][R4.64] ;  /* 0x0000002404127981 */ /* 0x0000a2000c1e1b00 */
[----:B-1----:R-:W-:-:S06]  /*16b30*/  IMAD.WIDE.U32 R6, R8, 0x8, R6 ;  /* 0x0000000808067825 */ /* 0x002fcc00078e0006 */
[----:B------:R-:W3:Y:S01]  /*16b40*/  LDG.E.64 R6, desc[UR36][R6.64] ;  /* 0x0000002406067981 */ /* 0x000ee2000c1e1b00 */
[----:B------:R-:W-:Y:S01]  /*16b50*/  IADD3 R11, P0, PT, RZ, -R20, RZ ;  /* 0x80000014ff0b7210 */ /* 0x000fe20007f1e0ff */
[----:B0-----:R-:W-:Y:S01]  /*16b60*/  IMAD.MOV.U32 R5, RZ, RZ, R17 ;  /* 0x000000ffff057224 */ /* 0x001fe200078e0011 */
        /* <DEDUP_REMOVED lines=35> */
.L_x_6500:
        /* <DEDUP_REMOVED lines=8> */
.L_x_6501:
[----:B------:R-:W-:Y:S05]  /*16e20*/  BSYNC.RECONVERGENT B1 ;  /* 0x0000000000017941 */ /* 0x000fea0003800200 */
.L_x_6499:
        /* <DEDUP_REMOVED lines=44> */
.L_x_6503:
        /* <DEDUP_REMOVED lines=8> */
.L_x_6504:
[----:B------:R-:W-:Y:S05]  /*17170*/  BSYNC.RECONVERGENT B1 ;  /* 0x0000000000017941 */ /* 0x000fea0003800200 */
.L_x_6502:
        /* <DEDUP_REMOVED lines=44> */
.L_x_6506:
        /* <DEDUP_REMOVED lines=8> */
.L_x_6507:
[----:B------:R-:W-:Y:S05]  /*174c0*/  BSYNC.RECONVERGENT B1 ;  /* 0x0000000000017941 */ /* 0x000fea0003800200 */
.L_x_6505:
        /* <DEDUP_REMOVED lines=13> */
[----:B------:R-:W-:Y:S02]  /*175a0*/  IMAD R9, R23, R13, R9 ;  /* 0x0000000d17097224 */ /* 0x000fe400078e0209 */
[----:B------:R-:W-:Y:S02]  /*175b0*/  IMAD.MOV.U32 R13, RZ, RZ, R16 ;  /* 0x000000ffff0d7224 */ /* 0x000fe400078e0010 */
        /* <DEDUP_REMOVED lines=8> */
.L_x_6483:
[----:B------:R-:W-:-:S07]  /*17640*/  VIADD R20, R3, 0x3 ;  /* 0x0000000303147836 */ /* 0x000fce0000000000 */
.L_x_6482:
[----:B------:R-:W-:-:S13]  /*17650*/  ISETP.NE.AND P0, PT, R57, RZ, PT ;  /* 0x000000ff3900720c */ /* 0x000fda0003f05270 */
[----:B------:R-:W-:Y:S05]  /*17660*/  @!P0 BRA `(.L_x_6509) ;  /* 0x0000001400c88947 */ /* 0x000fea0003800000 */
[----:B------:R-:W-:-:S13]  /*17670*/  ISETP.GE.U32.AND P0, PT, R57, 0x4, PT ;  /* 0x000000043900780c */ /* 0x000fda0003f06070 */
[----:B------:R-:W-:Y:S05]  /*17680*/  @!P0 BRA `(.L_x_6510) ;  /* 0x0000000c00408947 */ /* 0x000fea0003800000 */
[----:B----4-:R-:W0:Y:S02]  /*17690*/  LDC.64 R16, c[0x0][0x3a8] ;  /* 0x0000ea00ff107b82 */ /* 0x010e240000000a00 */
[----:B0-----:R-:W-:-:S06]  /*176a0*/  IMAD.WIDE.U32 R16, R20, 0x8, R16 ;  /* 0x0000000814107825 */ /* 0x001fcc00078e0010 */
[----:B------:R-:W3:Y:S01]  /*176b0*/  LDG.E.64 R16, desc[UR36][R16.64] ;  /* 0x0000002410107981 */ /* 0x000ee2000c1e1b00 */
[----:B------:R-:W-:Y:S01]  /*176c0*/  BSSY.RECONVERGENT B0, `(.L_x_6511) ;  /* 0x000001f000007945 */ /* 0x000fe20003800200 */
[----:B---3--:R-:W-:-:S04]  /*176d0*/  LOP3.LUT R2, R7, R17, RZ, 0xfc, !PT ;  /* 0x0000001107027212 */ /* 0x008fc800078efcff */
        /* <DEDUP_REMOVED lines=17> */
[----:B------:R-:W-:Y:S01]  /*177f0*/  ISETP.GE.U32.AND P1, PT, R3, R16, PT ;  /* 0x000000100300720c */ /* 0x000fe20003f26070 */
[----:B------:R-:W-:-:S12]  /*17800*/  IMAD.MOV.U32 R3, RZ, RZ, RZ ;  /* 0x000000ffff037224 */ /* 0x000fd800078e00ff */
[----:B------:R-:W-:Y:S02]  /*17810*/  @P1 IADD3 R2, PT, PT, R2, 0x1, RZ ;  /* 0x0000000102021810 */ /* 0x000fe40007ffe0ff */
[----:B------:R-:W-:Y:S01]  /*17820*/  @!P2 LOP3.LUT R2, RZ, R16, RZ, 0x33, !PT ;  /* 0x00000010ff02a212 */ /* 0x000fe200078e33ff */
[----:B------:R-:W-:Y:S06]  /*17830*/  BRA `(.L_x_6513) ;  /* 0x00000000001c7947 */ /* 0x000fec0003800000 */
.L_x_6512:
[----:B------:R-:W-:Y:S01]  /*17840*/  IMAD.MOV.U32 R10, RZ, RZ, R8 ;  /* 0x000000ffff0a7224 */ /* 0x000fe200078e0008 */
[----:B------:R-:W-:Y:S01]  /*17850*/  MOV R6, R16 ;  /* 0x0000001000067202 */ /* 0x000fe20000000f00 */
[----:B------:R-:W-:Y:S01]  /*17860*/  IMAD.MOV.U32 R5, RZ, RZ, R17 ;  /* 0x000000ffff057224 */ /* 0x000fe200078e0011 */
[----:B------:R-:W-:-:S07]  /*17870*/  MOV R4, 0x17890 ;  /* 0x0001789000047802 */ /* 0x000fce0000000f00 */
[----:B------:R-:W-:Y:S05]  /*17880*/  CALL.REL.NOINC `($__internal_14_$__cuda_sm20_div_s64) ;  /* 0x000000c400047944 */ /* 0x000fea0003c00000 */
[----:B------:R-:W-:Y:S01]  /*17890*/  IMAD.MOV.U32 R2, RZ, RZ, R6 ;  /* 0x000000ffff027224 */ /* 0x000fe200078e0006 */
[----:B------:R-:W-:-:S07]  /*178a0*/  MOV R3, R5 ;  /* 0x0000000500037202 */ /* 0x000fce0000000f00 */
.L_x_6513:
[----:B------:R-:W-:Y:S05]  /*178b0*/  BSYNC.RECONVERGENT B0 ;  /* 0x0000000000007941 */ /* 0x000fea0003800200 */
.L_x_6511:
        /* <DEDUP_REMOVED lines=44> */
.L_x_6515:
        /* <DEDUP_REMOVED lines=8> */
.L_x_6516:
[----:B------:R-:W-:Y:S05]  /*17c00*/  BSYNC.RECONVERGENT B0 ;  /* 0x0000000000007941 */ /* 0x000fea0003800200 */
.L_x_6514:
[----:B------:R-:W0:Y:S01]  /*17c10*/  LDC.64 R16, c[0x0][0x3a8] ;  /* 0x0000ea00ff107b82 */ /* 0x000e220000000a00 */
[----:B------:R-:W-:-:S07]  /*17c20*/  VIADD R8, R20, 0xfffffffe ;  /* 0xfffffffe14087836 */ /* 0x000fce0000000000 */
        /* <DEDUP_REMOVED lines=40> */
.L_x_6518:
[----:B------:R-:W-:Y:S01]  /*17eb0*/  IMAD.MOV.U32 R10, RZ, RZ, R18 ;  /* 0x000000ffff0a7224 */ /* 0x000fe200078e0012 */
[----:B------:R-:W-:Y:S01]  /*17ec0*/  MOV R7, R19 ;  /* 0x0000001300077202 */ /* 0x000fe20000000f00 */
[----:B------:R-:W-:Y:S01]  /*17ed0*/  IMAD.MOV.U32 R6, RZ, RZ, R16 ;  /* 0x000000ffff067224 */ /* 0x000fe200078e0010 */
[----:B------:R-:W-:Y:S01]  /*17ee0*/  MOV R4, 0x17f10 ;  /* 0x00017f1000047802 */ /* 0x000fe20000000f00 */
[----:B------:R-:W-:-:S07]  /*17ef0*/  IMAD.MOV.U32 R5, RZ, RZ, R17 ;  /* 0x000000ffff057224 */ /* 0x000fce00078e0011 */
[----:B------:R-:W-:Y:S05]  /*17f00*/  CALL.REL.NOINC `($__internal_14_$__cuda_sm20_div_s64) ;  /* 0x000000bc00647944 */ /* 0x000fea0003c00000 */
[----:B------:R-:W-:Y:S01]  /*17f10*/  MOV R2, R6 ;  /* 0x0000000600027202 */ /* 0x000fe20000000f00 */
[----:B------:R-:W-:-:S07]  /*17f20*/  IMAD.MOV.U32 R3, RZ, RZ, R5 ;  /* 0x000000ffff037224 */ /* 0x000fce00078e0005 */
.L_x_6519:
[----:B------:R-:W-:Y:S05]  /*17f30*/  BSYNC.RECONVERGENT B0 ;  /* 0x0000000000007941 */ /* 0x000fea0003800200 */
.L_x_6517:
        /* <DEDUP_REMOVED lines=44> */
.L_x_6521:
        /* <DEDUP_REMOVED lines=8> */
.L_x_6522:
[----:B------:R-:W-:Y:S05]  /*18280*/  BSYNC.RECONVERGENT B0 ;  /* 0x0000000000007941 */ /* 0x000fea0003800200 */
.L_x_6520:
        /* <DEDUP_REMOVED lines=16> */
.L_x_6510:
[----:B------:R-:W-:-:S13]  /*18390*/  ISETP.NE.AND P0, PT, R58, RZ, PT ;  /* 0x000000ff3a00720c */ /* 0x000fda0003f05270 */
[----:B------:R-:W-:Y:S05]  /*183a0*/  @!P0 BRA `(.L_x_6509) ;  /* 0x0000000800788947 */ /* 0x000fea0003800000 */
[----:B------:R-:W-:-:S13]  /*183b0*/  ISETP.NE.AND P0, PT, R56, RZ, PT ;  /* 0x000000ff3800720c */ /* 0x000fda0003f05270 */
[----:B------:R-:W-:Y:S05]  /*183c0*/  @!P0 BRA `(.L_x_6523) ;  /* 0x0000000400a88947 */ /* 0x000fea0003800000 */
[----:B---3--:R-:W0:Y:S02]  /*183d0*/  LDC.64 R2, c[0x0][0x3a8] ;  /* 0x0000ea00ff027b82 */ /* 0x008e240000000a00 */
        /* <DEDUP_REMOVED lines=26> */
.L_x_6525:
[----:B------:R-:W-:Y:S01]  /*18580*/  IMAD.MOV.U32 R10, RZ, RZ, R8 ;  /* 0x000000ffff0a7224 */ /* 0x000fe200078e0008 */
[----:B------:R-:W-:Y:S01]  /*18590*/  MOV R5, R3 ;  /* 0x0000000300057202 */ /* 0x000fe20000000f00 */
[----:B------:R-:W-:Y:S01]  /*185a0*/  IMAD.MOV.U32 R6, RZ, RZ, R2 ;  /* 0x000000ffff067224 */ /* 0x000fe200078e0002 */
[----:B------:R-:W-:-:S07]  /*185b0*/  MOV R4, 0x185d0 ;  /* 0x000185d000047802 */ /* 0x000fce0000000f00 */
[----:B----4-:R-:W-:Y:S05]  /*185c0*/  CALL.REL.NOINC `($__internal_14_$__cuda_sm20_div_s64) ;  /* 0x000000b400b47944 */ /* 0x010fea0003c00000 */
[----:B------:R-:W-:Y:S02]  /*185d0*/  IMAD.MOV.U32 R14, RZ, RZ, R6 ;  /* 0x000000ffff0e7224 */ /* 0x000fe400078e0006 */
[----:B------:R-:W-:-:S07]  /*185e0*/  IMAD.MOV.U32 R15, RZ, RZ, R5 ;  /* 0x000000ffff0f7224 */ /* 0x000fce00078e0005 */
.L_x_6526:
[----:B------:R-:W-:Y:S05]  /*185f0*/  BSYNC.RECONVERGENT B0 ;  /* 0x0000000000007941 */ /* 0x000fea0003800200 */
.L_x_6524:
[----:B----4-:R-:W0:Y:S01]  /*18600*/  LDC.64 R16, c[0x0][0x3a8] ;  /* 0x0000ea00ff107b82 */ /* 0x010e220000000a00 */
        /* <DEDUP_REMOVED lines=43> */
.L_x_6528:
[----:B------:R-:W-:Y:S01]  /*188c0*/  MOV R10, R14 ;  /* 0x0000000e000a7202 */ /* 0x000fe20000000f00 */
[----:B------:R-:W-:Y:S01]  /*188d0*/  IMAD.MOV.U32 R7, RZ, RZ, R15 ;  /* 0x000000ffff077224 */ /* 0x000fe200078e000f */
[----:B------:R-:W-:Y:S01]  /*188e0*/  MOV R5, R17 ;  /* 0x0000001100057202 */ /* 0x000fe20000000f00 */
[----:B------:R-:W-:Y:S01]  /*188f0*/  IMAD.MOV.U32 R6, RZ, RZ, R16 ;  /* 0x000000ffff067224 */ /* 0x000fe200078e0010 */
[----:B------:R-:W-:-:S07]  /*18900*/  MOV R4, 0x18920 ;  /* 0x0001892000047802 */ /* 0x000fce0000000f00 */
[----:B------:R-:W-:Y:S05]  /*18910*/  CALL.REL.NOINC `($__internal_14_$__cuda_sm20_div_s64) ;  /* 0x000000b000e07944 */ /* 0x000fea0003c00000 */
[----:B------:R-:W-:Y:S02]  /*18920*/  IMAD.MOV.U32 R8, RZ, RZ, R6 ;  /* 0x000000ffff087224 */ /* 0x000fe400078e0006 */
[----:B------:R-:W-:-:S07]  /*18930*/  IMAD.MOV.U32 R7, RZ, RZ, R5 ;  /* 0x000000ffff077224 */ /* 0x000fce00078e0005 */
.L_x_6529:
[----:B------:R-:W-:Y:S05]  /*18940*/  BSYNC.RECONVERGENT B0 ;  /* 0x0000000000007941 */ /* 0x000fea0003800200 */
.L_x_6527:
        /* <DEDUP_REMOVED lines=18> */
.L_x_6523:
[----:B------:R-:W0:Y:S02]  /*18a70*/  LDCU UR4, c[0x0][0x3a0] ;  /* 0x00007400ff0477ac */ /* 0x000e240008000800 */
[----:B0-----:R-:W-:-:S04]  /*18a80*/  ULOP3.LUT UR4, UR4, 0x1, URZ, 0xc0, !UPT ;  /* 0x0000000104047892 */ /* 0x001fc8000f8ec0ff */
[----:B------:R-:W-:-:S09]  /*18a90*/  UISETP.NE.U32.AND UP0, UPT, UR4, 0x1, UPT ;  /* 0x000000010400788c */ /* 0x000fd2000bf05070 */
[----:B------:R-:W-:Y:S05]  /*18aa0*/  BRA.U UP0, `(.L_x_6509) ;  /* 0x0000000100b87547 */ /* 0x000fea000b800000 */
        /* <DEDUP_REMOVED lines=12> */
[----:B------:R-:W-:-:S04]  /*18b70*/  HFMA2 R3, -RZ, RZ, 0, 0 ;  /* 0x00000000ff037431 */ /* 0x000fc800000001ff */
        /* <DEDUP_REMOVED lines=14> */
.L_x_6531:
[----:B------:R-:W-:Y:S01]  /*18c60*/  IMAD.MOV.U32 R9, RZ, RZ, R2 ;  /* 0x000000ffff097224 */ /* 0x000fe200078e0002 */
[----:B------:R-:W-:Y:S01]  /*18c70*/  MOV R30, R8 ;  /* 0x00000008001e7202 */ /* 0x000fe20000000f00 */
[----:B------:R-:W-:Y:S01]  /*18c80*/  IMAD.MOV.U32 R12, RZ, RZ, R3 ;  /* 0x000000ffff0c7224 */ /* 0x000fe200078e0003 */
[----:B------:R-:W-:Y:S01]  /*18c90*/  MOV R13, 0x18cc0 ;  /* 0x00018cc0000d7802 */ /* 0x000fe20000000f00 */
[----:B------:R-:W-:-:S07]  /*18ca0*/  IMAD.MOV.U32 R14, RZ, RZ, R7 ;  /* 0x000000ffff0e7224 */ /* 0x000fce00078e0007 */
[----:B----4-:R-:W-:Y:S05]  /*18cb0*/  CALL.REL.NOINC `($__internal_15_$__cuda_sm20_rem_s64) ;  /* 0x000000b400547944 */ /* 0x010fea0003c00000 */
[----:B------:R-:W-:Y:S01]  /*18cc0*/  IMAD.MOV.U32 R2, RZ, RZ, R6 ;  /* 0x000000ffff027224 */ /* 0x000fe200078e0006 */
[----:B------:R-:W-:-:S07]  /*18cd0*/  MOV R3, R7 ;  /* 0x0000000700037202 */ /* 0x000fce0000000f00 */
.L_x_6532:
[----:B------:R-:W-:Y:S05]  /*18ce0*/  BSYNC.RECONVERGENT B0 ;  /* 0x0000000000007941 */ /* 0x000fea0003800200 */
.L_x_6530:
[----:B------:R-:W0:Y:S02]  /*18cf0*/  LDC.64 R4, c[0x0][0x3b0] ;  /* 0x0000ec00ff047b82 */ /* 0x000e240000000a00 */
[----:B0-----:R-:W-:-:S06]  /*18d00*/  IMAD.WIDE.U32 R4, R20, 0x8, R4 ;  /* 0x0000000814047825 */ /* 0x001fcc00078e0004 */
[----:B------:R-:W2:Y:S01]  /*18d10*/  LDG.E.64 R4, desc[UR36][R4.64] ;  /* 0x0000002404047981 */ /* 0x000ea2000c1e1b00 */
[----:B------:R-:W-:Y:S02]  /*18d20*/  IMAD.MOV.U32 R6, RZ, RZ, R0 ;  /* 0x000000ffff067224 */ /* 0x000fe400078e0000 */
[----:B------:R-:W-:Y:S02]  /*18d30*/  IMAD.MOV.U32 R7, RZ, RZ, R22 ;  /* 0x000000ffff077224 */ /* 0x000fe400078e0016 */
[----:B--2---:R-:W-:Y:S02]  /*18d40*/  IMAD R3, R3, R4, RZ ;  /* 0x0000000403037224 */ /* 0x004fe400078e02ff */
[----:B------:R-:W-:-:S04]  /*18d50*/  IMAD.WIDE.U32 R6, R4, R2, R6 ;  /* 0x0000000204067225 */ /* 0x000fc800078e0006 */
[----:B------:R-:W-:Y:S01]  /*18d60*/  IMAD R3, R5, R2, R3 ;  /* 0x0000000205037224 */ /* 0x000fe200078e0203 */
[----:B------:R-:W-:-:S03]  /*18d70*/  MOV R0, R6 ;  /* 0x0000000600007202 */ /* 0x000fc60000000f00 */
[----:B------:R-:W-:-:S07]  /*18d80*/  IMAD.IADD R22, R7, 0x1, R3 ;  /* 0x0000000107167824 */ /* 0x000fce00078e0203 */
.L_x_6509:
[----:B------:R-:W4:Y:S02]  /*18d90*/  LDCU.64 UR4, c[0x0][0x3b8] ;  /* 0x00007700ff0477ac */ /* 0x000f240008000a00 */
[----:B----4-:R-:W-:-:S04]  /*18da0*/  LEA R16, P0, R0, UR4, 0x2 ;  /* 0x0000000400107c11 */ /* 0x010fc8000f8010ff */
[----:B------:R-:W-:-:S03]  /*18db0*/  LEA.HI.X R17, R0, UR5, R22, 0x2, P0 ;  /* 0x0000000500117c11 */ /* 0x000fc600080f1416 */
[----:B---3--:R-:W-:-:S04]  /*18dc0*/  IMAD.WIDE R2, R33, 0x4, R16 ;  /* 0x0000000421027825 */ /* 0x008fc800078e0210 */
[----:B------:R-:W-:Y:S01]  /*18dd0*/  IMAD.WIDE R16, R32, 0x4, R16 ;  /* 0x0000000420107825 */ /* 0x000fe200078e0210 */
[----:B------:R-:W-:-:S05]  /*18de0*/  IADD3 R18, P0, PT, R2, 0x4, RZ ;  /* 0x0000000402127810 */ /* 0x000fca0007f1e0ff */
[----:B------:R-:W-:Y:S01]  /*18df0*/  IMAD.X R19, RZ, RZ, R3, P0 ;  /* 0x000000ffff137224 */ /* 0x000fe200000e0603 */
[----:B------:R-:W-:-:S04]  /*18e00*/  ISETP.GE.U32.AND P0, PT, R18, R16, PT ;  /* 0x000000101200720c */ /* 0x000fc80003f06070 */
[----:B------:R-:W-:-:S04]  /*18e10*/  ISETP.GE.U32.AND.EX P0, PT, R19, R17, PT, P0 ;  /* 0x000000111300720c */ /* 0x000fc80003f06100 */
[----:B------:R-:W-:-:S13]  /*18e20*/  ISETP.LE.OR P0, PT, R32, R33, P0 ;  /* 0x000000212000720c */ /* 0x000fda0000703670 */
[----:B------:R-:W-:Y:S05]  /*18e30*/  @P0 BRA `(.L_x_6475) ;  /* 0x00000000006c0947 */ /* 0x000fea0003800000 */
.L_x_6535:
        /* <DEDUP_REMOVED lines=20> */
[----:B--2---:R-:W-:Y:S05]  /*18f80*/  CALL.ABS.NOINC R2 ;  /* 0x0000000002007343 */ /* 0x004fea0003c00000 */
.L_x_6534:
[----:B------:R-:W-:Y:S05]  /*18f90*/  BSYNC.RECONVERGENT B8 ;  /* 0x0000000000087941 */ /* 0x000fea0003800200 */
.L_x_6533:
[----:B------:R-:W-:-:S04]  /*18fa0*/  IADD3 R18, P0, PT, R18, 0x4, RZ ;  /* 0x0000000412127810 */ /* 0x000fc80007f1e0ff */
[----:B------:R-:W-:Y:S02]  /*18fb0*/  IADD3.X R19, PT, PT, RZ, R19, RZ, P0, !PT ;  /* 0x00000013ff137210 */ /* 0x000fe400007fe4ff */
[----:B------:R-:W-:-:S04]  /*18fc0*/  ISETP.GE.U32.AND P0, PT, R18, R16, PT ;  /* 0x000000101200720c */ /* 0x000fc80003f06070 */
[----:B------:R-:W-:-:S13]  /*18fd0*/  ISETP.GE.U32.AND.EX P0, PT, R19, R17, PT, P0 ;  /* 0x000000111300720c */ /* 0x000fda0003f06100 */
[----:B------:R-:W-:Y:S05]  /*18fe0*/  @!P0 BRA `(.L_x_6535) ;  /* 0xfffffffc00948947 */ /* 0x000fea000383ffff */
.L_x_6475:
[----:B------:R-:W-:Y:S05]  /*18ff0*/  BSYNC.RECONVERGENT B7 ;  /* 0x0000000000077941 */ /* 0x000fea0003800200 */
.L_x_6474:
[----:B------:R-:W-:Y:S01]  /*19000*/  VIADD R3, R45, 0x100 ;  /* 0x000001002d037836 */ /* 0x000fe20000000000 */
[----:B------:R-:W-:Y:S04]  /*19010*/  BSSY.RECONVERGENT B7, `(.L_x_6536) ;  /* 0x0000391000077945 */ /* 0x000fe80003800200 */
[----:B------:R-:W-:-:S13]  /*19020*/  ISETP.GE.AND P0, PT, R3, R54, PT ;  /* 0x000000360300720c */ /* 0x000fda0003f06270 */
[----:B------:R-:W-:Y:S05]  /*19030*/  @P0 BRA `(.L_x_6537) ;  /* 0x0000003800380947 */ /* 0x000fea0003800000 */
[----:B------:R-:W2:Y:S01]  /*19040*/  LDCU UR4, c[0x0][0x388] ;  /* 0x00007100ff0477ac */ /* 0x000ea20008000800 */
[----:B------:R-:W-:Y:S01]  /*19050*/  BSSY.RECONVERGENT B8, `(.L_x_6538) ;  /* 0x0000013000087945 */ /* 0x000fe20003800200 */
[----:B--2---:R-:W-:-:S13]  /*19060*/  ISETP.NE.AND P0, PT, R35, UR4, PT ;  /* 0x0000000423007c0c */ /* 0x004fda000bf05270 */
[----:B------:R-:W-:Y:S05]  /*19070*/  @!P0 BRA `(.L_x_6539) ;  /* 0x0000000000408947 */ /* 0x000fea0003800000 */
[----:B------:R-:W-:Y:S01]  /*19080*/  MOV R0, 0x0 ;  /* 0x0000000000007802 */ /* 0x000fe20000000f00 */
[----:B------:R-:W0:Y:S01]  /*19090*/  LDCU.64 UR4, c[0x4][0x128] ;  /* 0x01002500ff0477ac */ /* 0x000e220008000a00 */
[----:B------:R-:W-:Y:S02]  /*190a0*/  HFMA2 R12, -RZ, RZ, 0, 5.9604644775390625e-08 ;  /* 0x00000001ff0c7431 */ /* 0x000fe400000001ff */
[----:B------:R-:W-:Y:S01]  /*190b0*/  IMAD.MOV.U32 R8, RZ, RZ, 0x2c ;  /* 0x0000002cff087424 */ /* 0x000fe200078e00ff */
[----:B---3--:R2:W3:Y:S01]  /*190c0*/  LDC.64 R2, c[0x4][R0] ;  /* 0x0100000000027b82 */ /* 0x0084e20000000a00 */
[----:B------:R-:W5:Y:S01]  /*190d0*/  LDCU.64 UR6, c[0x4][0x110] ;  /* 0x01002200ff0677ac */ /* 0x000f620008000a00 */
[----:B------:R-:W-:Y:S01]  /*190e0*/  IMAD.MOV.U32 R13, RZ, RZ, RZ ;  /* 0x000000ffff0d7224 */ /* 0x000fe200078e00ff */
[----:B------:R-:W1:Y:S01]  /*190f0*/  LDCU.64 UR8, c[0x4][0x8] ;  /* 0x01000100ff0877ac */ /* 0x000e620008000a00 */
[----:B0-----:R-:W-:Y:S01]  /*19100*/  IMAD.U32 R4, RZ, RZ, UR4 ;  /* 0x00000004ff047e24 */ /* 0x001fe2000f8e00ff */
[----:B------:R-:W-:Y:S01]  /*19110*/  MOV R5, UR5 ;  /* 0x0000000500057c02 */ /* 0x000fe20008000f00 */
[----:B-----5:R-:W-:-:S02]  /*19120*/  IMAD.U32 R6, RZ, RZ, UR6 ;  /* 0x00000006ff067e24 */ /* 0x020fc4000f8e00ff */
[----:B------:R-:W-:Y:S01]  /*19130*/  IMAD.U32 R7, RZ, RZ, UR7 ;  /* 0x00000007ff077e24 */ /* 0x000fe2000f8e00ff */
[----:B-1----:R-:W-:Y:S01]  /*19140*/  MOV R10, UR8 ;  /* 0x00000008000a7c02 */ /* 0x002fe20008000f00 */
[----:B--2---:R-:W-:-:S07]  /*19150*/  IMAD.U32 R11, RZ, RZ, UR9 ;  /* 0x00000009ff0b7e24 */ /* 0x004fce000f8e00ff */
[----:B------:R-:W-:-:S07]  /*19160*/  LEPC R20, `(.L_x_6539) ;  /* 0x000000001014794e */ /* 0x000fce0000000000 */
[----:B---34-:R-:W-:Y:S05]  /*19170*/  CALL.ABS.NOINC R2 ;  /* 0x0000000002007343 */ /* 0x018fea0003c00000 */
.L_x_6539:
[----:B------:R-:W-:Y:S05]  /*19180*/  BSYNC.RECONVERGENT B8 ;  /* 0x0000000000087941 */ /* 0x000fea0003800200 */
.L_x_6538:
[----:B------:R-:W0:Y:S01]  /*19190*/  LDCU UR4, c[0x0][0x398] ;  /* 0x00007300ff0477ac */ /* 0x000e220008000800 */
[----:B------:R-:W-:Y:S01]  /*191a0*/  BSSY.RECONVERGENT B8, `(.L_x_6540) ;  /* 0x0000013000087945 */ /* 0x000fe20003800200 */
[----:B0-----:R-:W-:-:S13]  /*191b0*/  ISETP.NE.AND P0, PT, R34, UR4, PT ;  /* 0x0000000422007c0c */ /* 0x001fda000bf05270 */
        /* <DEDUP_REMOVED lines=17> */
.L_x_6541:
[----:B------:R-:W-:Y:S05]  /*192d0*/  BSYNC.RECONVERGENT B8 ;  /* 0x0000000000087941 */ /* 0x000fea0003800200 */
.L_x_6540:
[----:B------:R-:W0:Y:S01]  /*192e0*/  LDCU UR4, c[0x0][0x390] ;  /* 0x00007200ff0477ac */ /* 0x000e220008000800 */
[----:B---3--:R-:W-:Y:S01]  /*192f0*/  IMAD.IADD R0, R37, 0x1, -R38 ;  /* 0x0000000125007824 */ /* 0x008fe200078e0a26 */
[----:B------:R-:W-:Y:S01]  /*19300*/  BSSY.RECONVERGENT B8, `(.L_x_6542) ;  /* 0x0000015000087945 */ /* 0x000fe20003800200 */
[----:B------:R-:W2:Y:S03]  /*19310*/  LDCU UR5, c[0x0][0x388] ;  /* 0x00007100ff0577ac */ /* 0x000ea60008000800 */
[C---:B0-----:R-:W-:Y:S02]  /*19320*/  ISETP.GT.AND P0, PT, R0.reuse, UR4, PT ;  /* 0x0000000400007c0c */ /* 0x041fe4000bf04270 */
[----:B--2---:R-:W-:-:S13]  /*19330*/  ISETP.GE.AND P1, PT, R0, UR5, PT ;  /* 0x0000000500007c0c */ /* 0x004fda000bf26270 */
[----:B------:R-:W-:Y:S05]  /*19340*/  @!P0 BRA P1, `(.L_x_6543) ;  /* 0x0000000000408947 */ /* 0x000fea0000800000 */
[----:B------:R-:W-:Y:S01]  /*19350*/  MOV R0, 0x0 ;  /* 0x0000000000007802 */ /* 0x000fe20000000f00 */
[----:B------:R-:W0:Y:S01]  /*19360*/  LDCU.64 UR4, c[0x4][0x128] ;  /* 0x01002500ff0477ac */ /* 0x000e220008000a00 */
[----:B------:R-:W-:Y:S02]  /*19370*/  HFMA2 R8, -RZ, RZ, 0, 2.6226043701171875e-06 ;  /* 0x0000002cff087431 */ /* 0x000fe400000001ff */
[----:B------:R-:W-:Y:S01]  /*19380*/  IMAD.MOV.U32 R12, RZ, RZ, 0x1 ;  /* 0x00000001ff0c7424 */ /* 0x000fe200078e00ff */
[----:B------:R2:W3:Y:S01]  /*19390*/  LDC.64 R2, c[0x4][R0] ;  /* 0x0100000000027b82 */ /* 0x0004e20000000a00 */
[----:B------:R-:W5:Y:S01]  /*193a0*/  LDCU.64 UR6, c[0x4][0x110] ;  /* 0x01002200ff0677ac */ /* 0x000f620008000a00 */
[----:B------:R-:W-:Y:S01]  /*193b0*/  IMAD.MOV.U32 R13, RZ, RZ, RZ ;  /* 0x000000ffff0d7224 */ /* 0x000fe200078e00ff */
[----:B------:R-:W1:Y:S01]  /*193c0*/  LDCU.64 UR8, c[0x4][0x8] ;  /* 0x01000100ff0877ac */ /* 0x000e620008000a00 */
[----:B0-----:R-:W-:Y:S01]  /*193d0*/  MOV R4, UR4 ;  /* 0x0000000400047c02 */ /* 0x001fe20008000f00 */
[----:B------:R-:W-:-:S02]  /*193e0*/  IMAD.U32 R5, RZ, RZ, UR5 ;  /* 0x00000005ff057e24 */ /* 0x000fc4000f8e00ff */
[----:B-----5:R-:W-:Y:S01]  /*193f0*/  IMAD.U32 R6, RZ, RZ, UR6 ;  /* 0x00000006ff067e24 */ /* 0x020fe2000f8e00ff */
[----:B------:R-:W-:Y:S01]  /*19400*/  MOV R7, UR7 ;  /* 0x0000000700077c02 */ /* 0x000fe20008000f00 */
[----:B-1----:R-:W-:Y:S02]  /*19410*/  IMAD.U32 R10, RZ, RZ, UR8 ;  /* 0x00000008ff0a7e24 */ /* 0x002fe4000f8e00ff */
[----:B--2---:R-:W-:-:S07]  /*19420*/  IMAD.U32 R11, RZ, RZ, UR9 ;  /* 0x00000009ff0b7e24 */ /* 0x004fce000f8e00ff */
[----:B------:R-:W-:-:S07]  /*19430*/  LEPC R20, `(.L_x_6543) ;  /* 0x000000001014794e */ /* 0x000fce0000000000 */
[----:B---34-:R-:W-:Y:S05]  /*19440*/  CALL.ABS.NOINC R2 ;  /* 0x0000000002007343 */ /* 0x018fea0003c00000 */
.L_x_6543:
[----:B------:R-:W-:Y:S05]  /*19450*/  BSYNC.RECONVERGENT B8 ;  /* 0x0000000000087941 */ /* 0x000fea0003800200 */
.L_x_6542:
[----:B------:R-:W0:Y:S01]  /*19460*/  LDCU.64 UR4, c[0x0][0x398] ;  /* 0x00007300ff0477ac */ /* 0x000e220008000a00 */
[----:B------:R-:W-:Y:S02]  /*19470*/  ISETP.GE.U32.AND P0, PT, R44, 0x7, PT ;  /* 0x000000072c00780c */ /* 0x000fe40003f06070 */
[----:B------:R-:W-:Y:S01]  /*19480*/  CS2R R22, SRZ ;  /* 0x0000000000167805 */ /* 0x000fe2000001ff00 */
[----:B------:R-:W-:Y:S02]  /*19490*/  IMAD.MOV.U32 R0, RZ, RZ, R44 ;  /* 0x000000ffff007224 */ /* 0x000fe400078e002c */
[----:B0-----:R-:W-:Y:S02]  /*194a0*/  IMAD R3, R51, UR4, RZ ;  /* 0x0000000433037c24 */ /* 0x001fe4000f8e02ff */
[----:B------:R-:W-:-:S04]  /*194b0*/  IMAD.WIDE.U32 R8, R50, UR4, RZ ;  /* 0x0000000432087c25 */ /* 0x000fc8000f8e00ff */
[----:B------:R-:W-:-:S05]  /*194c0*/  IMAD R3, R50, UR5, R3 ;  /* 0x0000000532037c24 */ /* 0x000fca000f8e0203 */
[----:B------:R-:W-:Y:S01]  /*194d0*/  IADD3 R7, PT, PT, R9, R3, RZ ;  /* 0x0000000309077210 */ /* 0x000fe20007ffe0ff */
        /* <DEDUP_REMOVED lines=9> */
.L_x_6570:
[----:B------:R-:W0:Y:S01]  /*19570*/  LDC.64 R14, c[0x0][0x3a8] ;  /* 0x0000ea00ff0e7b82 */ /* 0x000e220000000a00 */
[----:B----4-:R-:W-:-:S04]  /*19580*/  VIADD R16, R3, 0x3 ;  /* 0x0000000303107836 */ /* 0x010fc80000000000 */
        /* <DEDUP_REMOVED lines=26> */
.L_x_6547:
[----:B------:R-:W-:Y:S01]  /*19730*/  IMAD.MOV.U32 R10, RZ, RZ, R8 ;  /* 0x000000ffff0a7224 */ /* 0x000fe200078e0008 */
[----:B------:R-:W-:Y:S01]  /*19740*/  MOV R5, R15 ;  /* 0x0000000f00057202 */ /* 0x000fe20000000f00 */
[----:B------:R-:W-:Y:S01]  /*19750*/  IMAD.MOV.U32 R6, RZ, RZ, R14 ;  /* 0x000000ffff067224 */ /* 0x000fe200078e000e */
[----:B------:R-:W-:-:S07]  /*19760*/  MOV R4, 0x19780 ;  /* 0x0001978000047802 */ /* 0x000fce0000000f00 */
[----:B-1----:R-:W-:Y:S05]  /*19770*/  CALL.REL.NOINC `($__internal_14_$__cuda_sm20_div_s64) ;  /* 0x000000a400487944 */ /* 0x002fea0003c00000 */
[----:B------:R-:W-:Y:S02]  /*19780*/  IMAD.MOV.U32 R18, RZ, RZ, R6 ;  /* 0x000000ffff127224 */ /* 0x000fe400078e0006 */
[----:B------:R-:W-:-:S07]  /*19790*/  IMAD.MOV.U32 R19, RZ, RZ, R5 ;  /* 0x000000ffff137224 */ /* 0x000fce00078e0005 */
.L_x_6548:
[----:B------:R-:W-:Y:S05]  /*197a0*/  BSYNC.RECONVERGENT B1 ;  /* 0x0000000000017941 */ /* 0x000fea0003800200 */
.L_x_6546:
[----:B------:R-:W0:Y:S01]  /*197b0*/  LDC.64 R20, c[0x0][0x3a8] ;  /* 0x0000ea00ff147b82 */ /* 0x000e220000000a00 */
[----:B------:R-:W-:-:S07]  /*197c0*/  IADD3 R0, PT, PT, R3, 0x2, RZ ;  /* 0x0000000203007810 */ /* 0x000fce0007ffe0ff */
        /* <DEDUP_REMOVED lines=40> */
.L_x_6550:
        /* <DEDUP_REMOVED lines=8> */
.L_x_6551:
[----:B------:R-:W-:Y:S05]  /*19ad0*/  BSYNC.RECONVERGENT B1 ;  /* 0x0000000000017941 */ /* 0x000fea0003800200 */
.L_x_6549:
        /* <DEDUP_REMOVED lines=44> */
.L_x_6553:
        /* <DEDUP_REMOVED lines=8> */
.L_x_6554:
[----:B------:R-:W-:Y:S05]  /*19e20*/  BSYNC.RECONVERGENT B1 ;  /* 0x0000000000017941 */ /* 0x000fea0003800200 */
.L_x_6552:
        /* <DEDUP_REMOVED lines=44> */
.L_x_6556:
        /* <DEDUP_REMOVED lines=8> */
.L_x_6557:
[----:B------:R-:W-:Y:S05]  /*1a170*/  BSYNC.RECONVERGENT B1 ;  /* 0x0000000000017941 */ /* 0x000fea0003800200 */
.L_x_6555:
        /* <DEDUP_REMOVED lines=44> */
.L_x_6559:
        /* <DEDUP_REMOVED lines=8> */
.L_x_6560:
[----:B------:R-:W-:Y:S05]  /*1a4c0*/  BSYNC.RECONVERGENT B1 ;  /* 0x0000000000017941 */ /* 0x000fea0003800200 */
.L_x_6558:
        /* <DEDUP_REMOVED lines=44> */
.L_x_6562:
        /* <DEDUP_REMOVED lines=8> */
.L_x_6563:
[----:B------:R-:W-:Y:S05]  /*1a810*/  BSYNC.RECONVERGENT B1 ;  /* 0x0000000000017941 */ /* 0x000fea0003800200 */
.L_x_6561:
        /* <DEDUP_REMOVED lines=44> */
.L_x_6565:
        /* <DEDUP_REMOVED lines=8> */
.L_x_6566:
[----:B------:R-:W-:Y:S05]  /*1ab60*/  BSYNC.RECONVERGENT B1 ;  /* 0x0000000000017941 */ /* 0x000fea0003800200 */
.L_x_6564:
        /* <DEDUP_REMOVED lines=44> */
.L_x_6568:
        /* <DEDUP_REMOVED lines=8> */
.L_x_6569:
[----:B------:R-:W-:Y:S05]  /*1aeb0*/  BSYNC.RECONVERGENT B1 ;  /* 0x0000000000017941 */ /* 0x000fea0003800200 */
.L_x_6567:
        /* <DEDUP_REMOVED lines=12> */
[----:B------:R-:W-:Y:S02]  /*1af80*/  IMAD R9, R9, R22, RZ ;  /* 0x0000001609097224 */ /* 0x000fe400078e02ff */
[----:B------:R-:W-:Y:S02]  /*1af90*/  IMAD.MOV.U32 R16, RZ, RZ, R14 ;  /* 0x000000ffff107224 */ /* 0x000fe400078e000e */
        /* <DEDUP_REMOVED lines=8> */
.L_x_6545:
[----:B------:R-:W-:-:S07]  /*1b020*/  VIADD R0, R3, 0x3 ;  /* 0x0000000303007836 */ /* 0x000fce0000000000 */
.L_x_6544:
[----:B------:R-:W-:-:S13]  /*1b030*/  ISETP.NE.AND P0, PT, R57, RZ, PT ;  /* 0x000000ff3900720c */ /* 0x000fda0003f05270 */
[----:B------:R-:W-:Y:S05]  /*1b040*/  @!P0 BRA `(.L_x_6571) ;  /* 0x00000014009c8947 */ /* 0x000fea0003800000 */
[----:B------:R-:W-:-:S13]  /*1b050*/  ISETP.GE.U32.AND P0, PT, R57, 0x4, PT ;  /* 0x000000043900780c */ /* 0x000fda0003f06070 */
[----:B------:R-:W-:Y:S05]  /*1b060*/  @!P0 BRA `(.L_x_6572) ;  /* 0x0000000c00348947 */ /* 0x000fea0003800000 */
[----:B----4-:R-:W0:Y:S02]  /*1b070*/  LDC.64 R16, c[0x0][0x3a8] ;  /* 0x0000ea00ff107b82 */ /* 0x010e240000000a00 */
        /* <DEDUP_REMOVED lines=21> */
[----:B------:R-:W-:Y:S01]  /*1b1d0*/  ISETP.GE.U32.AND P1, PT, R3, R16, PT ;  /* 0x000000100300720c */ /* 0x000fe20003f26070 */
[----:B------:R-:W-:-:S12]  /*1b1e0*/  HFMA2 R3, -RZ, RZ, 0, 0 ;  /* 0x00000000ff037431 */ /* 0x000fd800000001ff */
[----:B------:R-:W-:Y:S01]  /*1b1f0*/  @P1 VIADD R2, R2, 0x1 ;  /* 0x0000000102021836 */ /* 0x000fe20000000000 */
[----:B------:R-:W-:Y:S01]  /*1b200*/  @!P2 LOP3.LUT R2, RZ, R16, RZ, 0x33, !PT ;  /* 0x00000010ff02a212 */ /* 0x000fe200078e33ff */
[----:B------:R-:W-:Y:S06]  /*1b210*/  BRA `(.L_x_6575) ;  /* 0x00000000001c7947 */ /* 0x000fec0003800000 */
.L_x_6574:
[----:B------:R-:W-:Y:S01]  /*1b220*/  IMAD.MOV.U32 R10, RZ, RZ, R8 ;  /* 0x000000ffff0a7224 */ /* 0x000fe200078e0008 */
[----:B------:R-:W-:Y:S01]  /*1b230*/  MOV R5, R17 ;  /* 0x0000001100057202 */ /* 0x000fe20000000f00 */
[----:B------:R-:W-:Y:S01]  /*1b240*/  IMAD.MOV.U32 R6, RZ, RZ, R16 ;  /* 0x000000ffff067224 */ /* 0x000fe200078e0010 */
[----:B------:R-:W-:-:S07]  /*1b250*/  MOV R4, 0x1b270 ;  /* 0x0001b27000047802 */ /* 0x000fce0000000f00 */
[----:B-1----:R-:W-:Y:S05]  /*1b260*/  CALL.REL.NOINC `($__internal_14_$__cuda_sm20_div_s64) ;  /* 0x00000088008c7944 */ /* 0x002fea0003c00000 */
[----:B------:R-:W-:Y:S02]  /*1b270*/  IMAD.MOV.U32 R2, RZ, RZ, R6 ;  /* 0x000000ffff027224 */ /* 0x000fe400078e0006 */
[----:B------:R-:W-:-:S07]  /*1b280*/  IMAD.MOV.U32 R3, RZ, RZ, R5 ;  /* 0x000000ffff037224 */ /* 0x000fce00078e0005 */
.L_x_6575:
[----:B------:R-:W-:Y:S05]  /*1b290*/  BSYNC.RECONVERGENT B0 ;  /* 0x0000000000007941 */ /* 0x000fea0003800200 */
.L_x_6573:
        /* <DEDUP_REMOVED lines=42> */
.L_x_6577:
        /* <DEDUP_REMOVED lines=8> */
.L_x_6578:
[----:B------:R-:W-:Y:S05]  /*1b5c0*/  BSYNC.RECONVERGENT B0 ;  /* 0x0000000000007941 */ /* 0x000fea0003800200 */
.L_x_6576:
[----:B------:R-:W0:Y:S01]  /*1b5d0*/  LDC.64 R6, c[0x0][0x3a8] ;  /* 0x0000ea00ff067b82 */ /* 0x000e220000000a00 */
[----:B------:R-:W-:-:S07]  /*1b5e0*/  VIADD R8, R0, 0xfffffffe ;  /* 0xfffffffe00087836 */ /* 0x000fce0000000000 */
[----:B------:R-:W2:Y:S01]  /*1b5f0*/  LDC.64 R4, c[0x0][0x3b0] ;  /* 0x0000ec00ff047b82 */ /* 0x000ea20000000a00 */
[----:B0-----:R-:W-:-:S04]  /*1b600*/  IMAD.WIDE.U32 R6, R8, 0x8, R6 ;  /* 0x0000000808067825 */ /* 0x001fc800078e0006 */
[----:B--2---:R-:W-:Y:S02]  /*1b610*/  IMAD.WIDE.U32 R4, R18, 0x8, R4 ;  /* 0x0000000812047825 */ /* 0x004fe400078e0004 */
        /* <DEDUP_REMOVED lines=37> */
.L_x_6580:
        /* <DEDUP_REMOVED lines=8> */
.L_x_6581:
[----:B------:R-:W-:Y:S05]  /*1b8f0*/  BSYNC.RECONVERGENT B0 ;  /* 0x0000000000007941 */ /* 0x000fea0003800200 */
.L_x_6579:
        /* <DEDUP_REMOVED lines=44> */
.L_x_6583:
        /* <DEDUP_REMOVED lines=8> */
.L_x_6584:
[----:B------:R-:W-:Y:S05]  /*1bc40*/  BSYNC.RECONVERGENT B0 ;  /* 0x0000000000007941 */ /* 0x000fea0003800200 */
.L_x_6582:
        /* <DEDUP_REMOVED lines=15> */
.L_x_6572:
[----:B------:R-:W-:-:S13]  /*1bd40*/  ISETP.NE.AND P0, PT, R58, RZ, PT ;  /* 0x000000ff3a00720c */ /* 0x000fda0003f05270 */
[----:B------:R-:W-:Y:S05]  /*1bd50*/  @!P0 BRA `(.L_x_6571) ;  /* 0x0000000800588947 */ /* 0x000fea0003800000 */
[----:B------:R-:W-:-:S13]  /*1bd60*/  ISETP.NE.AND P0, PT, R56, RZ, PT ;  /* 0x000000ff3800720c */ /* 0x000fda0003f05270 */
[----:B------:R-:W-:Y:S05]  /*1bd70*/  @!P0 BRA `(.L_x_6585) ;  /* 0x0000000400948947 */ /* 0x000fea0003800000 */
[----:B------:R-:W0:Y:S02]  /*1bd80*/  LDC.64 R2, c[0x0][0x3a8] ;  /* 0x0000ea00ff027b82 */ /* 0x000e240000000a00 */
[----:B0-----:R-:W-:-:S05]  /*1bd90*/  IMAD.WIDE.U32 R2, R0, 0x8, R2 ;  /* 0x0000000800027825 */ /* 0x001fca00078e0002 */
[----:B----4-:R-:W2:Y:S01]  /*1bda0*/  LDG.E.64 R16, desc[UR36][R2.64] ;  /* 0x0000002402107981 */ /* 0x010ea2000c1e1b00 */
        /* <DEDUP_REMOVED lines=19> */
[----:B------:R-:W-:Y:S01]  /*1bee0*/  ISETP.GE.U32.AND P1, PT, R3, R16, PT ;  /* 0x000000100300720c */ /* 0x000fe20003f26070 */
[----:B------:R-:W-:-:S12]  /*1bef0*/  IMAD.MOV.U32 R3, RZ, RZ, RZ ;  /* 0x000000ffff037224 */ /* 0x000fd800078e00ff */
[----:B------:R-:W-:Y:S01]  /*1bf00*/  @P1 VIADD R2, R2, 0x1 ;  /* 0x0000000102021836 */ /* 0x000fe20000000000 */
[----:B------:R-:W-:Y:S01]  /*1bf10*/  @!P2 LOP3.LUT R2, RZ, R16, RZ, 0x33, !PT ;  /* 0x00000010ff02a212 */ /* 0x000fe200078e33ff */
[----:B------:R-:W-:Y:S06]  /*1bf20*/  BRA `(.L_x_6588) ;  /* 0x00000000001c7947 */ /* 0x000fec0003800000 */
.L_x_6587:
[----:B------:R-:W-:Y:S01]  /*1bf30*/  MOV R10, R8 ;  /* 0x00000008000a7202 */ /* 0x000fe20000000f00 */
[----:B------:R-:W-:Y:S01]  /*1bf40*/  IMAD.MOV.U32 R6, RZ, RZ, R16 ;  /* 0x000000ffff067224 */ /* 0x000fe200078e0010 */
[----:B------:R-:W-:Y:S01]  /*1bf50*/  MOV R4, 0x1bf80 ;  /* 0x0001bf8000047802 */ /* 0x000fe20000000f00 */
[----:B------:R-:W-:-:S07]  /*1bf60*/  IMAD.MOV.U32 R5, RZ, RZ, R17 ;  /* 0x000000ffff057224 */ /* 0x000fce00078e0011 */
[----:B-1----:R-:W-:Y:S05]  /*1bf70*/  CALL.REL.NOINC `($__internal_14_$__cuda_sm20_div_s64) ;  /* 0x0000007c00487944 */ /* 0x002fea0003c00000 */
[----:B------:R-:W-:Y:S01]  /*1bf80*/  MOV R2, R6 ;  /* 0x0000000600027202 */ /* 0x000fe20000000f00 */
[----:B------:R-:W-:-:S07]  /*1bf90*/  IMAD.MOV.U32 R3, RZ, RZ, R5 ;  /* 0x000000ffff037224 */ /* 0x000fce00078e0005 */
.L_x_6588:
[----:B------:R-:W-:Y:S05]  /*1bfa0*/  BSYNC.RECONVERGENT B0 ;  /* 0x0000000000007941 */ /* 0x000fea0003800200 */
.L_x_6586:
        /* <DEDUP_REMOVED lines=42> */
.L_x_6590:
        /* <DEDUP_REMOVED lines=8> */
.L_x_6591:
[----:B------:R-:W-:Y:S05]  /*1c2d0*/  BSYNC.RECONVERGENT B0 ;  /* 0x0000000000007941 */ /* 0x000fea0003800200 */
.L_x_6589:
[----:B------:R-:W0:Y:S02]  /*1c2e0*/  LDC.64 R4, c[0x0][0x3b0] ;  /* 0x0000ec00ff047b82 */ /* 0x000e240000000a00 */
[----:B0-----:R-:W-:-:S06]  /*1c2f0*/  IMAD.WIDE.U32 R4, R20, 0x8, R4 ;  /* 0x0000000814047825 */ /* 0x001fcc00078e0004 */
[----:B------:R-:W2:Y:S01]  /*1c300*/  LDG.E.64 R4, desc[UR36][R4.64] ;  /* 0x0000002404047981 */ /* 0x000ea2000c1e1b00 */
[----:B------:R-:W-:Y:S01]  /*1c310*/  IADD3 R11, P0, PT, RZ, -R8, RZ ;  /* 0x80000008ff0b7210 */ /* 0x000fe20007f1e0ff */
[----:B------:R-:W-:Y:S01]  /*1c320*/  IMAD.MOV.U32 R16, RZ, RZ, R18 ;  /* 0x000000ffff107224 */ /* 0x000fe200078e0012 */
[----:B------:R-:W-:Y:S02]  /*1c330*/  IADD3 R0, PT, PT, R0, -0x2, RZ ;  /* 0xfffffffe00007810 */ /* 0x000fe40007ffe0ff */
[----:B------:R-:W-:Y:S01]  /*1c340*/  IADD3.X R9, PT, PT, RZ, ~R7, RZ, P0, !PT ;  /* 0x80000007ff097210 */ /* 0x000fe200007fe4ff */
        /* <DEDUP_REMOVED lines=8> */
.L_x_6585:
        /* <DEDUP_REMOVED lines=31> */
.L_x_6593:
[----:B------:R-:W-:Y:S01]  /*1c5c0*/  IMAD.MOV.U32 R9, RZ, RZ, R2 ;  /* 0x000000ffff097224 */ /* 0x000fe200078e0002 */
[----:B------:R-:W-:Y:S01]  /*1c5d0*/  MOV R30, R8 ;  /* 0x00000008001e7202 */ /* 0x000fe20000000f00 */
[----:B------:R-:W-:Y:S01]  /*1c5e0*/  IMAD.MOV.U32 R12, RZ, RZ, R3 ;  /* 0x000000ffff0c7224 */ /* 0x000fe200078e0003 */
[----:B------:R-:W-:Y:S01]  /*1c5f0*/  MOV R13, 0x1c620 ;  /* 0x0001c620000d7802 */ /* 0x000fe20000000f00 */
[----:B------:R-:W-:-:S07]  /*1c600*/  IMAD.MOV.U32 R14, RZ, RZ, R7 ;  /* 0x000000ffff0e7224 */ /* 0x000fce00078e0007 */
[----:B-1--4-:R-:W-:Y:S05]  /*1c610*/  CALL.REL.NOINC `($__internal_15_$__cuda_sm20_rem_s64) ;  /* 0x0000007800fc7944 */ /* 0x012fea0003c00000 */
[----:B------:R-:W-:Y:S01]  /*1c620*/  IMAD.MOV.U32 R2, RZ, RZ, R6 ;  /* 0x000000ffff027224 */ /* 0x000fe200078e0006 */
[----:B------:R-:W-:-:S07]  /*1c630*/  MOV R3, R7 ;  /* 0x0000000700037202 */ /* 0x000fce0000000f00 */
.L_x_6594:
[----:B------:R-:W-:Y:S05]  /*1c640*/  BSYNC.RECONVERGENT B0 ;  /* 0x0000000000007941 */ /* 0x000fea0003800200 */
.L_x_6592:
[----:B------:R-:W0:Y:S02]  /*1c650*/  LDC.64 R4, c[0x0][0x3b0] ;  /* 0x0000ec00ff047b82 */ /* 0x000e240000000a00 */
[----:B0-----:R-:W-:-:S06]  /*1c660*/  IMAD.WIDE.U32 R4, R0, 0x8, R4 ;  /* 0x0000000800047825 */ /* 0x001fcc00078e0004 */
[----:B------:R-:W2:Y:S02]  /*1c670*/  LDG.E.64 R4, desc[UR36][R4.64] ;  /* 0x0000002404047981 */ /* 0x000ea4000c1e1b00 */
[----:B--2---:R-:W-:Y:S02]  /*1c680*/  IMAD R3, R3, R4, RZ ;  /* 0x0000000403037224 */ /* 0x004fe400078e02ff */
[----:B------:R-:W-:-:S04]  /*1c690*/  IMAD.WIDE.U32 R22, R4, R2, R22 ;  /* 0x0000000204167225 */ /* 0x000fc800078e0016 */
[----:B------:R-:W-:-:S04]  /*1c6a0*/  IMAD R3, R5, R2, R3 ;  /* 0x0000000205037224 */ /* 0x000fc800078e0203 */
[----:B------:R-:W-:-:S07]  /*1c6b0*/  IMAD.IADD R23, R23, 0x1, R3 ;  /* 0x0000000117177824 */ /* 0x000fce00078e0203 */
.L_x_6571:
[----:B------:R-:W4:Y:S02]  /*1c6c0*/  LDCU.64 UR4, c[0x0][0x3b8] ;  /* 0x00007700ff0477ac */ /* 0x000f240008000a00 */
[----:B----4-:R-:W-:-:S04]  /*1c6d0*/  LEA R16, P0, R22, UR4, 0x2 ;  /* 0x0000000416107c11 */ /* 0x010fc8000f8010ff */
        /* <DEDUP_REMOVED lines=9> */
.L_x_6597:
        /* <DEDUP_REMOVED lines=9> */
[----:B------:R2:W3:Y:S01]  /*1c800*/  LDC.64 R2, c[0x4][R0] ;  /* 0x0100000000027b82 */ /* 0x0004e20000000a00 */
[----:B------:R-:W4:Y:S01]  /*1c810*/  LDCU.64 UR6, c[0x4][0x110] ;  /* 0x01002200ff0677ac */ /* 0x000f220008000a00 */
[----:B------:R-:W-:Y:S01]  /*1c820*/  IMAD.MOV.U32 R13, RZ, RZ, RZ ;  /* 0x000000ffff0d7224 */ /* 0x000fe200078e00ff */
[----:B------:R-:W5:Y:S01]  /*1c830*/  LDCU.64 UR8, c[0x4][0x8] ;  /* 0x01000100ff0877ac */ /* 0x000f620008000a00 */
[----:B0-----:R-:W-:Y:S01]  /*1c840*/  MOV R4, UR4 ;  /* 0x0000000400047c02 */ /* 0x001fe20008000f00 */
[----:B------:R-:W-:-:S02]  /*1c850*/  IMAD.U32 R5, RZ, RZ, UR5 ;  /* 0x00000005ff057e24 */ /* 0x000fc4000f8e00ff */
[----:B----4-:R-:W-:Y:S01]  /*1c860*/  IMAD.U32 R6, RZ, RZ, UR6 ;  /* 0x00000006ff067e24 */ /* 0x010fe2000f8e00ff */
[----:B------:R-:W-:Y:S01]  /*1c870*/  MOV R7, UR7 ;  /* 0x0000000700077c02 */ /* 0x000fe20008000f00 */
[----:B-----5:R-:W-:Y:S02]  /*1c880*/  IMAD.U32 R10, RZ, RZ, UR8 ;  /* 0x00000008ff0a7e24 */ /* 0x020fe4000f8e00ff */
[----:B--2---:R-:W-:-:S07]  /*1c890*/  IMAD.U32 R11, RZ, RZ, UR9 ;  /* 0x00000009ff0b7e24 */ /* 0x004fce000f8e00ff */
[----:B------:R-:W-:-:S07]  /*1c8a0*/  LEPC R20, `(.L_x_6596) ;  /* 0x000000001014794e */ /* 0x000fce0000000000 */
[----:B-1-3--:R-:W-:Y:S05]  /*1c8b0*/  CALL.ABS.NOINC R2 ;  /* 0x0000000002007343 */ /* 0x00afea0003c00000 */
.L_x_6596:
[----:B------:R-:W-:Y:S05]  /*1c8c0*/  BSYNC.RECONVERGENT B8 ;  /* 0x0000000000087941 */ /* 0x000fea0003800200 */
.L_x_6595:
[----:B------:R-:W-:-:S04]  /*1c8d0*/  IADD3 R18, P0, PT, R18, 0x4, RZ ;  /* 0x0000000412127810 */ /* 0x000fc80007f1e0ff */
[----:B------:R-:W-:Y:S02]  /*1c8e0*/  IADD3.X R19, PT, PT, RZ, R19, RZ, P0, !PT ;  /* 0x00000013ff137210 */ /* 0x000fe400007fe4ff */
[----:B------:R-:W-:-:S04]  /*1c8f0*/  ISETP.GE.U32.AND P0, PT, R18, R16, PT ;  /* 0x000000101200720c */ /* 0x000fc80003f06070 */
[----:B------:R-:W-:-:S13]  /*1c900*/  ISETP.GE.U32.AND.EX P0, PT, R19, R17, PT, P0 ;  /* 0x000000111300720c */ /* 0x000fda0003f06100 */
[----:B------:R-:W-:Y:S05]  /*1c910*/  @!P0 BRA `(.L_x_6597) ;  /* 0xfffffffc00948947 */ /* 0x000fea000383ffff */
.L_x_6537:
[----:B------:R-:W-:Y:S05]  /*1c920*/  BSYNC.RECONVERGENT B7 ;  /* 0x0000000000077941 */ /* 0x000fea0003800200 */
.L_x_6536:
[----:B------:R-:W-:Y:S01]  /*1c930*/  VIADD R3, R45, 0x180 ;  /* 0x000001802d037836 */ /* 0x000fe20000000000 */
[----:B------:R-:W-:Y:S04]  /*1c940*/  BSSY.RECONVERGENT B7, `(.L_x_6598) ;  /* 0x0000393000077945 */ /* 0x000fe80003800200 */
[----:B------:R-:W-:-:S13]  /*1c950*/  ISETP.GE.AND P0, PT, R3, R54, PT ;  /* 0x000000360300720c */ /* 0x000fda0003f06270 */
[----:B------:R-:W-:Y:S05]  /*1c960*/  @P0 BRA `(.L_x_6599) ;  /* 0x0000003800400947 */ /* 0x000fea0003800000 */
[----:B------:R-:W0:Y:S01]  /*1c970*/  LDCU UR4, c[0x0][0x388] ;  /* 0x00007100ff0477ac */ /* 0x000e220008000800 */
[----:B------:R-:W-:Y:S01]  /*1c980*/  BSSY.RECONVERGENT B8, `(.L_x_6600) ;  /* 0x0000013000087945 */ /* 0x000fe20003800200 */
[----:B0-----:R-:W-:-:S13]  /*1c990*/  ISETP.NE.AND P0, PT, R41, UR4, PT ;  /* 0x0000000429007c0c */ /* 0x001fda000bf05270 */
[----:B------:R-:W-:Y:S05]  /*1c9a0*/  @!P0 BRA `(.L_x_6601) ;  /* 0x0000000000408947 */ /* 0x000fea0003800000 */
[----:B--2---:R-:W-:Y:S01]  /*1c9b0*/  MOV R0, 0x0 ;  /* 0x0000000000007802 */ /* 0x004fe20000000f00 */
        /* <DEDUP_REMOVED lines=15> */
.L_x_6601:
[----:B------:R-:W-:Y:S05]  /*1cab0*/  BSYNC.RECONVERGENT B8 ;  /* 0x0000000000087941 */ /* 0x000fea0003800200 */
.L_x_6600:
        /* <DEDUP_REMOVED lines=20> */
.L_x_6603:
[----:B------:R-:W-:Y:S05]  /*1cc00*/  BSYNC.RECONVERGENT B8 ;  /* 0x0000000000087941 */ /* 0x000fea0003800200 */
.L_x_6602:
[----:B------:R-:W0:Y:S01]  /*1cc10*/  LDCU UR4, c[0x0][0x390] ;  /* 0x00007200ff0477ac */ /* 0x000e220008000800 */
[----:B--2---:R-:W-:Y:S01]  /*1cc20*/  IMAD.IADD R0, R42, 0x1, -R43 ;  /* 0x000000012a007824 */ /* 0x004fe200078e0a2b */
        /* <DEDUP_REMOVED lines=9> */
[----:B---3--:R2:W3:Y:S01]  /*1ccc0*/  LDC.64 R2, c[0x4][R0] ;  /* 0x0100000000027b82 */ /* 0x0084e20000000a00 */
        /* <DEDUP_REMOVED lines=11> */
.L_x_6605:
[----:B------:R-:W-:Y:S05]  /*1cd80*/  BSYNC.RECONVERGENT B8 ;  /* 0x0000000000087941 */ /* 0x000fea0003800200 */
.L_x_6604:
[----:B------:R-:W0:Y:S01]  /*1cd90*/  LDCU.64 UR4, c[0x0][0x398] ;  /* 0x00007300ff0477ac */ /* 0x000e220008000a00 */
[----:B------:R-:W-:Y:S01]  /*1cda0*/  ISETP.GE.U32.AND P0, PT, R44, 0x7, PT ;  /* 0x000000072c00780c */ /* 0x000fe20003f06070 */
[----:B------:R-:W-:Y:S02]  /*1cdb0*/  IMAD.MOV.U32 R0, RZ, RZ, RZ ;  /* 0x000000ffff007224 */ /* 0x000fe400078e00ff */
[----:B------:R-:W-:Y:S02]  /*1cdc0*/  IMAD.MOV.U32 R22, RZ, RZ, RZ ;  /* 0x000000ffff167224 */ /* 0x000fe400078e00ff */
[----:B0-----:R-:W-:Y:S02]  /*1cdd0*/  IMAD R3, R53, UR4, RZ ;  /* 0x0000000435037c24 */ /* 0x001fe4000f8e02ff */
[----:B------:R-:W-:-:S04]  /*1cde0*/  IMAD.WIDE.U32 R8, R52, UR4, RZ ;  /* 0x0000000434087c25 */ /* 0x000fc8000f8e00ff */
[----:B------:R-:W-:-:S05]  /*1cdf0*/  IMAD R3, R52, UR5, R3 ;  /* 0x0000000534037c24 */ /* 0x000fca000f8e0203 */
[----:B------:R-:W-:Y:S01]  /*1ce00*/  IADD3 R7, PT, PT, R9, R3, RZ ;  /* 0x0000000309077210 */ /* 0x000fe20007ffe0ff */
[----:B------:R-:W-:Y:S06]  /*1ce10*/  @!P0 BRA `(.L_x_6606) ;  /* 0x0000001800b48947 */ /* 0x000fec0003800000 */
[----:B------:R-:W0:Y:S01]  /*1ce20*/  LDCU UR4, c[0x0][0x3a0] ;  /* 0x00007400ff0477ac */ /* 0x000e220008000800 */
[----:B-1----:R-:W1:Y:S01]  /*1ce30*/  LDC.64 R30, c[0x0][0x3a8] ;  /* 0x0000ea00ff1e7b82 */ /* 0x002e620000000a00 */
[----:B------:R-:W-:Y:S01]  /*1ce40*/  BSSY.RECONVERGENT B0, `(.L_x_6607) ;  /* 0x00001a9000007945 */ /* 0x000fe20003800200 */
[----:B------:R-:W-:Y:S01]  /*1ce50*/  MOV R0, RZ ;  /* 0x000000ff00007202 */ /* 0x000fe20000000f00 */
[----:B------:R-:W-:Y:S01]  /*1ce60*/  IMAD.MOV.U32 R22, RZ, RZ, RZ ;  /* 0x000000ffff167224 */ /* 0x000fe200078e00ff */
[----:B0-----:R-:W-:Y:S02]  /*1ce70*/  ULOP3.LUT UR5, UR4, 0xfffffff8, URZ, 0xc0, !UPT ;  /* 0xfffffff804057892 */ /* 0x001fe4000f8ec0ff */
[----:B------:R-:W-:Y:S02]  /*1ce80*/  UIADD3 UR4, UPT, UPT, UR4, -0x4, URZ ;  /* 0xfffffffc04047890 */ /* 0x000fe4000fffe0ff */
[----:B------:R-:W-:-:S04]  /*1ce90*/  UIADD3 UR5, UPT, UPT, -UR5, URZ, URZ ;  /* 0x000000ff05057290 */ /* 0x000fc8000fffe1ff */
[----:B------:R-:W-:Y:S02]  /*1cea0*/  IMAD.U32 R3, RZ, RZ, UR4 ;  /* 0x00000004ff037e24 */ /* 0x000fe4000f8e00ff */
[----:B---3--:R-:W-:-:S07]  /*1ceb0*/  MOV R2, UR5 ;  /* 0x0000000500027c02 */ /* 0x008fce0008000f00 */
.L_x_6632:
[----:B------:R-:W-:-:S04]  /*1cec0*/  VIADD R17, R3, 0x3 ;  /* 0x0000000303117836 */ /* 0x000fc80000000000 */
[----:B-1----:R-:W-:-:S06]  /*1ced0*/  IMAD.WIDE.U32 R14, R17, 0x8, R30 ;  /* 0x00000008110e7825 */ /* 0x002fcc00078e001e */
        /* <DEDUP_REMOVED lines=25> */
.L_x_6609:
[----:B------:R-:W-:Y:S01]  /*1d070*/  IMAD.MOV.U32 R10, RZ, RZ, R8 ;  /* 0x000000ffff0a7224 */ /* 0x000fe200078e0008 */
[----:B------:R-:W-:Y:S01]  /*1d080*/  MOV R5, R15 ;  /* 0x0000000f00057202 */ /* 0x000fe20000000f00 */
[----:B------:R-:W-:Y:S01]  /*1d090*/  IMAD.MOV.U32 R6, RZ, RZ, R14 ;  /* 0x000000ffff067224 */ /* 0x000fe200078e000e */
[----:B------:R-:W-:-:S07]  /*1d0a0*/  MOV R4, 0x1d0c0 ;  /* 0x0001d0c000047802 */ /* 0x000fce0000000f00 */
[----:B----4-:R-:W-:Y:S05]  /*1d0b0*/  CALL.REL.NOINC `($__internal_14_$__cuda_sm20_div_s64) ;  /* 0x0000006800f87944 */ /* 0x010fea0003c00000 */
[----:B------:R-:W-:Y:S02]  /*1d0c0*/  IMAD.MOV.U32 R18, RZ, RZ, R6 ;  /* 0x000000ffff127224 */ /* 0x000fe400078e0006 */
[----:B------:R-:W-:-:S07]  /*1d0d0*/  IMAD.MOV.U32 R19, RZ, RZ, R5 ;  /* 0x000000ffff137224 */ /* 0x000fce00078e0005 */
.L_x_6610:
[----:B------:R-:W-:Y:S05]  /*1d0e0*/  BSYNC.RECONVERGENT B1 ;  /* 0x0000000000017941 */ /* 0x000fea0003800200 */
.L_x_6608:
[----:B------:R-:W0:Y:S01]  /*1d0f0*/  LDC.64 R32, c[0x0][0x3b0] ;  /* 0x0000ec00ff207b82 */ /* 0x000e220000000a00 */
[----:B----4-:R-:W-:-:S05]  /*1d100*/  IADD3 R16, PT, PT, R3, 0x2, RZ ;  /* 0x0000000203107810 */ /* 0x010fca0007ffe0ff */
[----:B------:R-:W-:-:S06]  /*1d110*/  IMAD.WIDE.U32 R20, R16, 0x8, R30 ;  /* 0x0000000810147825 */ /* 0x000fcc00078e001e */
[----:B------:R-:W2:Y:S01]  /*1d120*/  LDG.E.64 R20, desc[UR36][R20.64] ;  /* 0x0000002414147981 */ /* 0x000ea2000c1e1b00 */
[----:B0-----:R-:W-:-:S06]  /*1d130*/  IMAD.WIDE.U32 R4, R17, 0x8, R32 ;  /* 0x0000000811047825 */ /* 0x001fcc00078e0020 */
        /* <DEDUP_REMOVED lines=38> */
.L_x_6612:
        /* <DEDUP_REMOVED lines=8> */
.L_x_6613:
[----:B------:R-:W-:Y:S05]  /*1d420*/  BSYNC.RECONVERGENT B1 ;  /* 0x0000000000017941 */ /* 0x000fea0003800200 */
.L_x_6611:
        /* <DEDUP_REMOVED lines=42> */
.L_x_6615:
        /* <DEDUP_REMOVED lines=8> */
.L_x_6616:
[----:B------:R-:W-:Y:S05]  /*1d750*/  BSYNC.RECONVERGENT B1 ;  /* 0x0000000000017941 */ /* 0x000fea0003800200 */
.L_x_6614:
        /* <DEDUP_REMOVED lines=42> */
.L_x_6618:
        /* <DEDUP_REMOVED lines=8> */
.L_x_6619:
[----:B------:R-:W-:Y:S05]  /*1da80*/  BSYNC.RECONVERGENT B1 ;  /* 0x0000000000017941 */ /* 0x000fea0003800200 */
.L_x_6617:
        /* <DEDUP_REMOVED lines=42> */
.L_x_6621:
        /* <DEDUP_REMOVED lines=8> */
.L_x_6622:
[----:B------:R-:W-:Y:S05]  /*1ddb0*/  BSYNC.RECONVERGENT B1 ;  /* 0x0000000000017941 */ /* 0x000fea0003800200 */
.L_x_6620:
[----:B------:R-:W0:Y:S01]  /*1ddc0*/  LDC.64 R4, c[0x0][0x3b0] ;  /* 0x0000ec00ff047b82 */ /* 0x000e220000000a00 */
[----:B------:R-:W-:-:S05]  /*1ddd0*/  IADD3 R24, PT, PT, R3, -0x2, RZ ;  /* 0xfffffffe03187810 */ /* 0x000fca0007ffe0ff */
[----:B------:R-:W-:-:S06]  /*1dde0*/  IMAD.WIDE.U32 R18, R24, 0x8, R30 ;  /* 0x0000000818127825 */ /* 0x000fcc00078e001e */
[----:B------:R-:W2:Y:S01]  /*1ddf0*/  LDG.E.64 R18, desc[UR36][R18.64] ;  /* 0x0000002412127981 */ /* 0x000ea2000c1e1b00 */
[----:B0-----:R-:W-:-:S06]  /*1de00*/  IMAD.WIDE.U32 R4, R8, 0x8, R4 ;  /* 0x0000000808047825 */ /* 0x001fcc00078e0004 */
        /* <DEDUP_REMOVED lines=38> */
.L_x_6624:
        /* <DEDUP_REMOVED lines=8> */
.L_x_6625:
[----:B------:R-:W-:Y:S05]  /*1e0f0*/  BSYNC.RECONVERGENT B1 ;  /* 0x0000000000017941 */ /* 0x000fea0003800200 */
.L_x_6623:
        /* <DEDUP_REMOVED lines=43> */
.L_x_6627:
        /* <DEDUP_REMOVED lines=8> */
.L_x_6628:
[----:B------:R-:W-:Y:S05]  /*1e430*/  BSYNC.RECONVERGENT B1 ;  /* 0x0000000000017941 */ /* 0x000fea0003800200 */
.L_x_6626:
[----:B------:R-:W0:Y:S01]  /*1e440*/  LDC.64 R32, c[0x0][0x3b0] ;  /* 0x0000ec00ff207b82 */ /* 0x000e220000000a00 */
[----:B------:R-:W-:-:S06]  /*1e450*/  IMAD.WIDE.U32 R22, R0, 0x8, R30 ;  /* 0x0000000800167825 */ /* 0x000fcc00078e001e */
[----:B------:R-:W2:Y:S01]  /*1e460*/  LDG.E.64 R22, desc[UR36][R22.64] ;  /* 0x0000002416167981 */ /* 0x000ea2000c1e1b00 */
[----:B0-----:R-:W-:-:S06]  /*1e470*/  IMAD.WIDE.U32 R4, R8, 0x8, R32 ;  /* 0x0000000808047825 */ /* 0x001fcc00078e0020 */
        /* <DEDUP_REMOVED lines=39> */
.L_x_6630:
        /* <DEDUP_REMOVED lines=8> */
.L_x_6631:
[----:B------:R-:W-:Y:S05]  /*1e770*/  BSYNC.RECONVERGENT B1 ;  /* 0x0000000000017941 */ /* 0x000fea0003800200 */
.L_x_6629:
[----:B------:R-:W-:-:S06]  /*1e780*/  IMAD.WIDE.U32 R32, R0, 0x8, R32 ;  /* 0x0000000800207825 */ /* 0x000fcc00078e0020 */
[----:B------:R-:W2:Y:S01]  /*1e790*/  LDG.E.64 R32, desc[UR36][R32.64] ;  /* 0x0000002420207981 */ /* 0x000ea2000c1e1b00 */
[----:B------:R-:W-:Y:S01]  /*1e7a0*/  IADD3 R11, P0, PT, RZ, -R8, RZ ;  /* 0x80000008ff0b7210 */ /* 0x000fe20007f1e0ff */
[----:B------:R-:W-:Y:S01]  /*1e7b0*/  IMAD.MOV.U32 R4, RZ, RZ, R20 ;  /* 0x000000ffff047224 */ /* 0x000fe200078e0014 */
[----:B------:R-:W-:Y:S01]  /*1e7c0*/  IADD3 R3, PT, PT, R3, -0x8, RZ ;  /* 0xfffffff803037810 */ /* 0x000fe20007ffe0ff */
[----:B------:R-:W-:Y:S01]  /*1e7d0*/  IMAD.MOV.U32 R5, RZ, RZ, R21 ;  /* 0x000000ffff057224 */ /* 0x000fe200078e0015 */
[----:B------:R-:W-:Y:S01]  /*1e7e0*/  IADD3.X R9, PT, PT, RZ, ~R7, RZ, P0, !PT ;  /* 0x80000007ff097210 */ /* 0x000fe200007fe4ff */
[----:B------:R-:W-:Y:S02]  /*1e7f0*/  VIADD R2, R2, 0x8 ;  /* 0x0000000802027836 */ /* 0x000fe40000000000 */
[----:B------:R-:W-:-:S03]  /*1e800*/  IMAD.WIDE.U32 R4, R22, R11, R4 ;  /* 0x0000000b16047225 */ /* 0x000fc600078e0004 */
[----:B------:R-:W-:Y:S01]  /*1e810*/  ISETP.NE.AND P0, PT, R2, RZ, PT ;  /* 0x000000ff0200720c */ /* 0x000fe20003f05270 */
[----:B------:R-:W-:Y:S02]  /*1e820*/  IMAD R9, R9, R22, RZ ;  /* 0x0000001609097224 */ /* 0x000fe400078e02ff */
[----:B------:R-:W-:Y:S02]  /*1e830*/  IMAD.MOV.U32 R10, RZ, RZ, R14 ;  /* 0x000000ffff0a7224 */ /* 0x000fe400078e000e */
[----:B------:R-:W-:Y:S01]  /*1e840*/  IMAD R9, R23, R11, R9 ;  /* 0x0000000b17097224 */ /* 0x000fe200078e0209 */
[----:B------:R-:W-:-:S04]  /*1e850*/  MOV R11, R16 ;  /* 0x00000010000b7202 */ /* 0x000fc80000000f00 */
[----:B------:R-:W-:-:S05]  /*1e860*/  IADD3 R5, PT, PT, R5, R9, RZ ;  /* 0x0000000905057210 */ /* 0x000fca0007ffe0ff */
[----:B--2---:R-:W-:Y:S02]  /*1e870*/  IMAD R5, R5, R32, RZ ;  /* 0x0000002005057224 */ /* 0x004fe400078e02ff */
[----:B------:R-:W-:-:S04]  /*1e880*/  IMAD.WIDE.U32 R10, R32, R4, R10 ;  /* 0x00000004200a7225 */ /* 0x000fc800078e000a */
[----:B------:R-:W-:Y:S02]  /*1e890*/  IMAD R5, R33, R4, R5 ;  /* 0x0000000421057224 */ /* 0x000fe400078e0205 */
[----:B------:R-:W-:Y:S02]  /*1e8a0*/  IMAD.MOV.U32 R0, RZ, RZ, R10 ;  /* 0x000000ffff007224 */ /* 0x000fe400078e000a */
[----:B------:R-:W-:Y:S01]  /*1e8b0*/  IMAD.IADD R22, R11, 0x1, R5 ;  /* 0x000000010b167824 */ /* 0x000fe200078e0205 */
[----:B------:R-:W-:Y:S06]  /*1e8c0*/  @P0 BRA `(.L_x_6632) ;  /* 0xffffffe4007c0947 */ /* 0x000fec000383ffff */
[----:B------:R-:W-:Y:S05]  /*1e8d0*/  BSYNC.RECONVERGENT B0 ;  /* 0x0000000000007941 */ /* 0x000fea0003800200 */
.L_x_6607:
[----:B------:R-:W-:-:S07]  /*1e8e0*/  VIADD R44, R3, 0x3 ;  /* 0x00000003032c7836 */ /* 0x000fce0000000000 */
.L_x_6606:
        /* <DEDUP_REMOVED lines=31> */
.L_x_6636:
[----:B------:R-:W-:Y:S01]  /*1eae0*/  IMAD.MOV.U32 R10, RZ, RZ, R8 ;  /* 0x000000ffff0a7224 */ /* 0x000fe200078e0008 */
[----:B------:R-:W-:Y:S01]  /*1eaf0*/  MOV R5, R17 ;  /* 0x0000001100057202 */ /* 0x000fe20000000f00 */
[----:B------:R-:W-:Y:S01]  /*1eb00*/  IMAD.MOV.U32 R6, RZ, RZ, R16 ;  /* 0x000000ffff067224 */ /* 0x000fe200078e0010 */
[----:B------:R-:W-:-:S07]  /*1eb10*/  MOV R4, 0x1eb30 ;  /* 0x0001eb3000047802 */ /* 0x000fce0000000f00 */
[----:B-1----:R-:W-:Y:S05]  /*1eb20*/  CALL.REL.NOINC `($__internal_14_$__cuda_sm20_div_s64) ;  /* 0x00000050005c7944 */ /* 0x002fea0003c00000 */
[----:B------:R-:W-:Y:S02]  /*1eb30*/  IMAD.MOV.U32 R2, RZ, RZ, R6 ;  /* 0x000000ffff027224 */ /* 0x000fe400078e0006 */
[----:B------:R-:W-:-:S07]  /*1eb40*/  IMAD.MOV.U32 R3, RZ, RZ, R5 ;  /* 0x000000ffff037224 */ /* 0x000fce00078e0005 */
.L_x_6637:
[----:B------:R-:W-:Y:S05]  /*1eb50*/  BSYNC.RECONVERGENT B0 ;  /* 0x0000000000007941 */ /* 0x000fea0003800200 */
.L_x_6635:
        /* <DEDUP_REMOVED lines=44> */
.L_x_6639:
        /* <DEDUP_REMOVED lines=8> */
.L_x_6640:
[----:B------:R-:W-:Y:S05]  /*1eea0*/  BSYNC.RECONVERGENT B0 ;  /* 0x0000000000007941 */ /* 0x000fea0003800200 */
.L_x_6638:
[----:B------:R-:W0:Y:S01]  /*1eeb0*/  LDC.64 R16, c[0x0][0x3a8] ;  /* 0x0000ea00ff107b82 */ /* 0x000e220000000a00 */
[----:B------:R-:W-:-:S07]  /*1eec0*/  IADD3 R8, PT, PT, R44, -0x2, RZ ;  /* 0xfffffffe2c087810 */ /* 0x000fce0007ffe0ff */
[----:B------:R-:W2:Y:S01]  /*1eed0*/  LDC.64 R4, c[0x0][0x3b0] ;  /* 0x0000ec00ff047b82 */ /* 0x000ea20000000a00 */
[----:B0-----:R-:W-:-:S06]  /*1eee0*/  IMAD.WIDE.U32 R16, R8, 0x8, R16 ;  /* 0x0000000808107825 */ /* 0x001fcc00078e0010 */
[----:B------:R-:W3:Y:S01]  /*1eef0*/  LDG.E.64 R16, desc[UR36][R16.64] ;  /* 0x0000002410107981 */ /* 0x000ee2000c1e1b00 */
[----:B--2---:R-:W-:-:S06]  /*1ef00*/  IMAD.WIDE.U32 R4, R20, 0x8, R4 ;  /* 0x0000000814047825 */ /* 0x004fcc00078e0004 */
[----:B------:R-:W2:Y:S01]  /*1ef10*/  LDG.E.64 R4, desc[UR36][R4.64] ;  /* 0x0000002404047981 */ /* 0x000ea2000c1e1b00 */
[----:B------:R-:W-:-:S05]  /*1ef20*/  IADD3 R9, P0, PT, RZ, -R18, RZ ;  /* 0x80000012ff097210 */ /* 0x000fca0007f1e0ff */
        /* <DEDUP_REMOVED lines=34> */
.L_x_6642:
        /* <DEDUP_REMOVED lines=8> */
.L_x_6643:
[----:B------:R-:W-:Y:S05]  /*1f1d0*/  BSYNC.RECONVERGENT B0 ;  /* 0x0000000000007941 */ /* 0x000fea0003800200 */
.L_x_6641:
        /* <DEDUP_REMOVED lines=44> */
.L_x_6645:
        /* <DEDUP_REMOVED lines=8> */
.L_x_6646:
[----:B------:R-:W-:Y:S05]  /*1f520*/  BSYNC.RECONVERGENT B0 ;  /* 0x0000000000007941 */ /* 0x000fea0003800200 */
.L_x_6644:
        /* <DEDUP_REMOVED lines=16> */
.L_x_6634:
[----:B------:R-:W-:-:S13]  /*1f630*/  ISETP.NE.AND P0, PT, R58, RZ, PT ;  /* 0x000000ff3a00720c */ /* 0x000fda0003f05270 */
[----:B------:R-:W-:Y:S05]  /*1f640*/  @!P0 BRA `(.L_x_6633) ;  /* 0x0000000800708947 */ /* 0x000fea0003800000 */
[----:B------:R-:W-:-:S13]  /*1f650*/  ISETP.NE.AND P0, PT, R56, RZ, PT ;  /* 0x000000ff3800720c */ /* 0x000fda0003f05270 */
[----:B------:R-:W-:Y:S05]  /*1f660*/  @!P0 BRA `(.L_x_6647) ;  /* 0x0000000400a08947 */ /* 0x000fea0003800000 */
[----:B---3--:R-:W0:Y:S02]  /*1f670*/  LDC.64 R2, c[0x0][0x3a8] ;  /* 0x0000ea00ff027b82 */ /* 0x008e240000000a00 */
        /* <DEDUP_REMOVED lines=26> */
.L_x_6649:
[----:B------:R-:W-:Y:S01]  /*1f820*/  MOV R10, R8 ;  /* 0x00000008000a7202 */ /* 0x000fe20000000f00 */
[----:B------:R-:W-:Y:S01]  /*1f830*/  IMAD.MOV.U32 R6, RZ, RZ, R16 ;  /* 0x000000ffff067224 */ /* 0x000fe200078e0010 */
[----:B------:R-:W-:Y:S01]  /*1f840*/  MOV R4, 0x1f870 ;  /* 0x0001f87000047802 */ /* 0x000fe20000000f00 */
[----:B------:R-:W-:-:S07]  /*1f850*/  IMAD.MOV.U32 R5, RZ, RZ, R17 ;  /* 0x000000ffff057224 */ /* 0x000fce00078e0011 */
[----:B-1----:R-:W-:Y:S05]  /*1f860*/  CALL.REL.NOINC `($__internal_14_$__cuda_sm20_div_s64) ;  /* 0x00000044000c7944 */ /* 0x002fea0003c00000 */
[----:B------:R-:W-:Y:S01]  /*1f870*/  MOV R2, R6 ;  /* 0x0000000600027202 */ /* 0x000fe20000000f00 */
[----:B------:R-:W-:-:S07]  /*1f880*/  IMAD.MOV.U32 R3, RZ, RZ, R5 ;  /* 0x000000ffff037224 */ /* 0x000fce00078e0005 */
.L_x_6650:
[----:B------:R-:W-:Y:S05]  /*1f890*/  BSYNC.RECONVERGENT B0 ;  /* 0x0000000000007941 */ /* 0x000fea0003800200 */
.L_x_6648:
        /* <DEDUP_REMOVED lines=44> */
.L_x_6652:
        /* <DEDUP_REMOVED lines=8> */
.L_x_6653:
[----:B------:R-:W-:Y:S05]  /*1fbe0*/  BSYNC.RECONVERGENT B0 ;  /* 0x0000000000007941 */ /* 0x000fea0003800200 */
.L_x_6651:
        /* <DEDUP_REMOVED lines=16> */
.L_x_6647:
        /* <DEDUP_REMOVED lines=31> */
.L_x_6655:
        /* <DEDUP_REMOVED lines=8> */
.L_x_6656:
[----:B------:R-:W-:Y:S05]  /*1ff60*/  BSYNC.RECONVERGENT B0 ;  /* 0x0000000000007941 */ /* 0x000fea0003800200 */
.L_x_6654:
        /* <DEDUP_REMOVED lines=10> */
.L_x_6633:
        /* <DEDUP_REMOVED lines=11> */
.L_x_6659:
        /* <DEDUP_REMOVED lines=21> */
.L_x_6658:
[----:B------:R-:W-:Y:S05]  /*20210*/  BSYNC.RECONVERGENT B8 ;  /* 0x0000000000087941 */ /* 0x000fea0003800200 */
.L_x_6657:
[----:B------:R-:W-:-:S04]  /*20220*/  IADD3 R18, P0, PT, R18, 0x4, RZ ;  /* 0x0000000412127810 */ /* 0x000fc80007f1e0ff */
[----:B------:R-:W-:Y:S02]  /*20230*/  IADD3.X R19, PT, PT, RZ, R19, RZ, P0, !PT ;  /* 0x00000013ff137210 */ /* 0x000fe400007fe4ff */
[----:B------:R-:W-:-:S04]  /*20240*/  ISETP.GE.U32.AND P0, PT, R18, R16, PT ;  /* 0x000000101200720c */ /* 0x000fc80003f06070 */
[----:B------:R-:W-:-:S13]  /*20250*/  ISETP.GE.U32.AND.EX P0, PT, R19, R17, PT, P0 ;  /* 0x000000111300720c */ /* 0x000fda0003f06100 */
[----:B------:R-:W-:Y:S05]  /*20260*/  @!P0 BRA `(.L_x_6659) ;  /* 0xfffffffc00948947 */ /* 0x000fea000383ffff */
.L_x_6599:
[----:B------:R-:W-:Y:S05]  /*20270*/  BSYNC.RECONVERGENT B7 ;  /* 0x0000000000077941 */ /* 0x000fea0003800200 */
.L_x_6598:
[----:B------:R-:W-:Y:S05]  /*20280*/  BRA `(.L_x_6660) ;  /* 0x0000001800a47947 */ /* 0x000fea0003800000 */
.L_x_6411:
[----:B------:R-:W-:Y:S01]  /*20290*/  ISETP.GE.AND P0, PT, R45, R54, PT ;  /* 0x000000362d00720c */ /* 0x000fe20003f06270 */
[----:B------:R-:W-:-:S12]  /*202a0*/  BSSY.RECONVERGENT B7, `(.L_x_6661) ;  /* 0x0000068000077945 */ /* 0x000fd80003800200 */
[----:B------:R-:W-:Y:S05]  /*202b0*/  @P0 BRA `(.L_x_6662) ;  /* 0x0000000400980947 */ /* 0x000fea0003800000 */
[----:B------:R-:W0:Y:S01]  /*202c0*/  LDCU UR4, c[0x0][0x388] ;  /* 0x00007100ff0477ac */ /* 0x000e220008000800 */
[----:B------:R-:W-:Y:S01]  /*202d0*/  BSSY.RECONVERGENT B8, `(.L_x_6663) ;  /* 0x0000013000087945 */ /* 0x000fe20003800200 */
[----:B0-----:R-:W-:-:S13]  /*202e0*/  ISETP.NE.AND P0, PT, R23, UR4, PT ;  /* 0x0000000417007c0c */ /* 0x001fda000bf05270 */
[----:B------:R-:W-:Y:S05]  /*202f0*/  @!P0 BRA `(.L_x_6664) ;  /* 0x0000000000408947 */ /* 0x000fea0003800000 */
[----:B------:R-:W-:Y:S01]  /*20300*/  MOV R14, 0x0 ;  /* 0x00000000000e7802 */ /* 0x000fe20000000f00 */
[----:B------:R-:W0:Y:S01]  /*20310*/  LDCU.64 UR4, c[0x4][0x128] ;  /* 0x01002500ff0477ac */ /* 0x000e220008000a00 */
[----:B------:R-:W-:Y:S02]  /*20320*/  HFMA2 R13, -RZ, RZ, 0, 0 ;  /* 0x00000000ff0d7431 */ /* 0x000fe400000001ff */
[----:B------:R-:W-:Y:S01]  /*20330*/  IMAD.MOV.U32 R8, RZ, RZ, 0x2c ;  /* 0x0000002cff087424 */ /* 0x000fe200078e00ff */
[----:B------:R-:W5:Y:S01]  /*20340*/  LDCU.64 UR6, c[0x4][0x110] ;  /* 0x01002200ff0677ac */ /* 0x000f620008000a00 */
[----:B------:R-:W1:Y:S01]  /*20350*/  LDC.64 R14, c[0x4][R14] ;  /* 0x010000000e0e7b82 */ /* 0x000e620000000a00 */
[----:B------:R-:W-:Y:S01]  /*20360*/  IMAD.MOV.U32 R12, RZ, RZ, 0x1 ;  /* 0x00000001ff0c7424 */ /* 0x000fe200078e00ff */
[----:B------:R-:W2:Y:S01]  /*20370*/  LDCU.64 UR8, c[0x4][0x8] ;  /* 0x01000100ff0877ac */ /* 0x000ea20008000a00 */
[----:B0-----:R-:W-:Y:S02]  /*20380*/  IMAD.U32 R4, RZ, RZ, UR4 ;  /* 0x00000004ff047e24 */ /* 0x001fe4000f8e00ff */
[----:B------:R-:W-:Y:S01]  /*20390*/  IMAD.U32 R5, RZ, RZ, UR5 ;  /* 0x00000005ff057e24 */ /* 0x000fe2000f8e00ff */
[----:B-----5:R-:W-:Y:S01]  /*203a0*/  MOV R6, UR6 ;  /* 0x0000000600067c02 */ /* 0x020fe20008000f00 */
[----:B------:R-:W-:-:S02]  /*203b0*/  IMAD.U32 R7, RZ, RZ, UR7 ;  /* 0x00000007ff077e24 */ /* 0x000fc4000f8e00ff */
[----:B--2---:R-:W-:Y:S01]  /*203c0*/  IMAD.U32 R10, RZ, RZ, UR8 ;  /* 0x00000008ff0a7e24 */ /* 0x004fe2000f8e00ff */
[----:B------:R-:W-:-:S07]  /*203d0*/  MOV R11, UR9 ;  /* 0x00000009000b7c02 */ /* 0x000fce0008000f00 */
[----:B------:R-:W-:-:S07]  /*203e0*/  LEPC R20, `(.L_x_6664) ;  /* 0x000000001014794e */ /* 0x000fce0000000000 */
[----:B-1-34-:R-:W-:Y:S05]  /*203f0*/  CALL.ABS.NOINC R14 ;  /* 0x000000000e007343 */ /* 0x01afea0003c00000 */
.L_x_6664:
[----:B------:R-:W-:Y:S05]  /*20400*/  BSYNC.RECONVERGENT B8 ;  /* 0x0000000000087941 */ /* 0x000fea0003800200 */
.L_x_6663:
[----:B------:R-:W0:Y:S01]  /*20410*/  LDCU UR4, c[0x0][0x398] ;  /* 0x00007300ff0477ac */ /* 0x000e220008000800 */
[----:B------:R-:W-:Y:S01]  /*20420*/  BSSY.RECONVERGENT B8, `(.L_x_6665) ;  /* 0x0000013000087945 */ /* 0x000fe20003800200 */
[----:B0-----:R-:W-:-:S13]  /*20430*/  ISETP.NE.AND P0, PT, R22, UR4, PT ;  /* 0x0000000416007c0c */ /* 0x001fda000bf05270 */
[----:B------:R-:W-:Y:S05]  /*20440*/  @!P0 BRA `(.L_x_6666) ;  /* 0x0000000000408947 */ /* 0x000fea0003800000 */
[----:B--2---:R-:W-:Y:S01]  /*20450*/  MOV R0, 0x0 ;  /* 0x0000000000007802 */ /* 0x004fe20000000f00 */
[----:B------:R-:W0:Y:S01]  /*20460*/  LDCU.64 UR4, c[0x4][0x128] ;  /* 0x01002500ff0477ac */ /* 0x000e220008000a00 */
[----:B------:R-:W-:Y:S02]  /*20470*/  HFMA2 R13, -RZ, RZ, 0, 0 ;  /* 0x00000000ff0d7431 */ /* 0x000fe400000001ff */
[----:B------:R-:W-:Y:S01]  /*20480*/  IMAD.MOV.U32 R8, RZ, RZ, 0x2c ;  /* 0x0000002cff087424 */ /* 0x000fe200078e00ff */
[----:B------:R2:W1:Y:S01]  /*20490*/  LDC.64 R14, c[0x4][R0] ;  /* 0x01000000000e7b82 */ /* 0x0004620000000a00 */
[----:B------:R-:W5:Y:S01]  /*204a0*/  LDCU.64 UR6, c[0x4][0x110] ;  /* 0x01002200ff0677ac */ /* 0x000f620008000a00 */
[----:B------:R-:W-:Y:S01]  /*204b0*/  IMAD.MOV.U32 R12, RZ, RZ, 0x1 ;  /* 0x00000001ff0c7424 */ /* 0x000fe200078e00ff */
[----:B------:R-:W3:Y:S01]  /*204c0*/  LDCU.64 UR8, c[0x4][0x8] ;  /* 0x01000100ff0877ac */ /* 0x000ee20008000a00 */
[----:B0-----:R-:W-:Y:S02]  /*204d0*/  IMAD.U32 R4, RZ, RZ, UR4 ;  /* 0x00000004ff047e24 */ /* 0x001fe4000f8e00ff */
[----:B------:R-:W-:Y:S01]  /*204e0*/  IMAD.U32 R5, RZ, RZ, UR5 ;  /* 0x00000005ff057e24 */ /* 0x000fe2000f8e00ff */
[----:B-----5:R-:W-:Y:S01]  /*204f0*/  MOV R6, UR6 ;  /* 0x0000000600067c02 */ /* 0x020fe20008000f00 */
[----:B------:R-:W-:-:S02]  /*20500*/  IMAD.U32 R7, RZ, RZ, UR7 ;  /* 0x00000007ff077e24 */ /* 0x000fc4000f8e00ff */
[----:B---3--:R-:W-:Y:S01]  /*20510*/  IMAD.U32 R10, RZ, RZ, UR8 ;  /* 0x00000008ff0a7e24 */ /* 0x008fe2000f8e00ff */
[----:B--2---:R-:W-:-:S07]  /*20520*/  MOV R11, UR9 ;  /* 0x00000009000b7c02 */ /* 0x004fce0008000f00 */
[----:B------:R-:W-:-:S07]  /*20530*/  LEPC R20, `(.L_x_6666) ;  /* 0x000000001014794e */ /* 0x000fce0000000000 */
[----:B-1--4-:R-:W-:Y:S05]  /*20540*/  CALL.ABS.NOINC R14 ;  /* 0x000000000e007343 */ /* 0x012fea0003c00000 */
.L_x_6666:
[----:B------:R-:W-:Y:S05]  /*20550*/  BSYNC.RECONVERGENT B8 ;  /* 0x0000000000087941 */ /* 0x000fea0003800200 */
.L_x_6665:
[----:B------:R-:W0:Y:S01]  /*20560*/  LDCU UR4, c[0x0][0x390] ;  /* 0x00007200ff0477ac */ /* 0x000e220008000800 */
[----:B--234-:R-:W-:Y:S01]  /*20570*/  IMAD.IADD R0, R16, 0x1, -R2 ;  /* 0x0000000110007824 */ /* 0x01cfe200078e0a02 */
[----:B------:R-:W-:Y:S01]  /*20580*/  BSSY.RECONVERGENT B8, `(.L_x_6667) ;  /* 0x0000015000087945 */ /* 0x000fe20003800200 */
[----:B------:R-:W2:Y:S03]  /*20590*/  LDCU UR5, c[0x0][0x388] ;  /* 0x00007100ff0577ac */ /* 0x000ea60008000800 */
[C---:B0-----:R-:W-:Y:S02]  /*205a0*/  ISETP.GT.AND P0, PT, R0.reuse, UR4, PT ;  /* 0x0000000400007c0c */ /* 0x041fe4000bf04270 */
[----:B--2---:R-:W-:-:S13]  /*205b0*/  ISETP.GE.AND P1, PT, R0, UR5, PT ;  /* 0x0000000500007c0c */ /* 0x004fda000bf26270 */
        /* <DEDUP_REMOVED lines=17> */
.L_x_6668:
[----:B------:R-:W-:Y:S05]  /*206d0*/  BSYNC.RECONVERGENT B8 ;  /* 0x0000000000087941 */ /* 0x000fea0003800200 */
.L_x_6667:
[----:B------:R-:W0:Y:S02]  /*206e0*/  LDC.64 R18, c[0x0][0x3b8] ;  /* 0x0000ee00ff127b82 */ /* 0x000e240000000a00 */
[----:B0-----:R-:W-:-:S04]  /*206f0*/  IMAD.WIDE R4, R2, 0x4, R18 ;  /* 0x0000000402047825 */ /* 0x001fc800078e0212 */
[----:B------:R-:W-:Y:S01]  /*20700*/  IMAD.WIDE R18, R16, 0x4, R18 ;  /* 0x0000000410127825 */ /* 0x000fe200078e0212 */
[----:B------:R-:W-:-:S05]  /*20710*/  IADD3 R22, P0, PT, R4, 0x4, RZ ;  /* 0x0000000404167810 */ /* 0x000fca0007f1e0ff */
[----:B------:R-:W-:Y:S01]  /*20720*/  IMAD.X R23, RZ, RZ, R5, P0 ;  /* 0x000000ffff177224 */ /* 0x000fe200000e0605 */
[----:B------:R-:W-:-:S04]  /*20730*/  ISETP.GE.U32.AND P0, PT, R22, R18, PT ;  /* 0x000000121600720c */ /* 0x000fc80003f06070 */
[----:B------:R-:W-:-:S04]  /*20740*/  ISETP.GE.U32.AND.EX P0, PT, R23, R19, PT, P0 ;  /* 0x000000131700720c */ /* 0x000fc80003f06100 */
[----:B------:R-:W-:-:S13]  /*20750*/  ISETP.LE.OR P0, PT, R16, R2, P0 ;  /* 0x000000021000720c */ /* 0x000fda0000703670 */
[----:B------:R-:W-:Y:S05]  /*20760*/  @P0 BRA `(.L_x_6662) ;  /* 0x00000000006c0947 */ /* 0x000fea0003800000 */
.L_x_6671:
        /* <DEDUP_REMOVED lines=21> */
.L_x_6670:
[----:B------:R-:W-:Y:S05]  /*208c0*/  BSYNC.RECONVERGENT B8 ;  /* 0x0000000000087941 */ /* 0x000fea0003800200 */
.L_x_6669:
[----:B------:R-:W-:-:S04]  /*208d0*/  IADD3 R22, P0, PT, R22, 0x4, RZ ;  /* 0x0000000416167810 */ /* 0x000fc80007f1e0ff */
[----:B------:R-:W-:Y:S02]  /*208e0*/  IADD3.X R23, PT, PT, RZ, R23, RZ, P0, !PT ;  /* 0x00000017ff177210 */ /* 0x000fe400007fe4ff */
[----:B------:R-:W-:-:S04]  /*208f0*/  ISETP.GE.U32.AND P0, PT, R22, R18, PT ;  /* 0x000000121600720c */ /* 0x000fc80003f06070 */
[----:B------:R-:W-:-:S13]  /*20900*/  ISETP.GE.U32.AND.EX P0, PT, R23, R19, PT, P0 ;  /* 0x000000131700720c */ /* 0x000fda0003f06100 */
[----:B------:R-:W-:Y:S05]  /*20910*/  @!P0 BRA `(.L_x_6671) ;  /* 0xfffffffc00948947 */ /* 0x000fea000383ffff */
.L_x_6662:
[----:B------:R-:W-:Y:S05]  /*20920*/  BSYNC.RECONVERGENT B7 ;  /* 0x0000000000077941 */ /* 0x000fea0003800200 */
.L_x_6661:
        /* <DEDUP_REMOVED lines=8> */
[----:B--2---:R-:W-:Y:S01]  /*209b0*/  MOV R0, 0x0 ;  /* 0x0000000000007802 */ /* 0x004fe20000000f00 */
[----:B------:R-:W0:Y:S01]  /*209c0*/  LDCU.64 UR4, c[0x4][0x128] ;  /* 0x01002500ff0477ac */ /* 0x000e220008000a00 */
[----:B------:R-:W-:Y:S02]  /*209d0*/  HFMA2 R12, -RZ, RZ, 0, 5.9604644775390625e-08 ;  /* 0x00000001ff0c7431 */ /* 0x000fe400000001ff */
[----:B------:R-:W-:Y:S01]  /*209e0*/  IMAD.MOV.U32 R8, RZ, RZ, 0x2c ;  /* 0x0000002cff087424 */ /* 0x000fe200078e00ff */
[----:B---3--:R1:W2:Y:S01]  /*209f0*/  LDC.64 R2, c[0x4][R0] ;  /* 0x0100000000027b82 */ /* 0x0082a20000000a00 */
[----:B------:R-:W3:Y:S01]  /*20a00*/  LDCU.64 UR6, c[0x4][0x110] ;  /* 0x01002200ff0677ac */ /* 0x000ee20008000a00 */
[----:B------:R-:W-:Y:S01]  /*20a10*/  IMAD.MOV.U32 R13, RZ, RZ, RZ ;  /* 0x000000ffff0d7224 */ /* 0x000fe200078e00ff */
[----:B------:R-:W5:Y:S01]  /*20a20*/  LDCU.64 UR8, c[0x4][0x8] ;  /* 0x01000100ff0877ac */ /* 0x000f620008000a00 */
[----:B0-----:R-:W-:Y:S01]  /*20a30*/  IMAD.U32 R4, RZ, RZ, UR4 ;  /* 0x00000004ff047e24 */ /* 0x001fe2000f8e00ff */
[----:B------:R-:W-:Y:S01]  /*20a40*/  MOV R5, UR5 ;  /* 0x0000000500057c02 */ /* 0x000fe20008000f00 */
[----:B---3--:R-:W-:-:S02]  /*20a50*/  IMAD.U32 R6, RZ, RZ, UR6 ;  /* 0x00000006ff067e24 */ /* 0x008fc4000f8e00ff */
[----:B------:R-:W-:Y:S01]  /*20a60*/  IMAD.U32 R7, RZ, RZ, UR7 ;  /* 0x00000007ff077e24 */ /* 0x000fe2000f8e00ff */
[----:B-----5:R-:W-:Y:S01]  /*20a70*/  MOV R10, UR8 ;  /* 0x00000008000a7c02 */ /* 0x020fe20008000f00 */
[----:B-1----:R-:W-:-:S07]  /*20a80*/  IMAD.U32 R11, RZ, RZ, UR9 ;  /* 0x00000009ff0b7e24 */ /* 0x002fce000f8e00ff */
[----:B------:R-:W-:-:S07]  /*20a90*/  LEPC R20, `(.L_x_6675) ;  /* 0x000000001014794e */ /* 0x000fce0000000000 */
[----:B--2-4-:R-:W-:Y:S05]  /*20aa0*/  CALL.ABS.NOINC R2 ;  /* 0x0000000002007343 */ /* 0x014fea0003c00000 */
.L_x_6675:
[----:B------:R-:W-:Y:S05]  /*20ab0*/  BSYNC.RECONVERGENT B8 ;  /* 0x0000000000087941 */ /* 0x000fea0003800200 */
.L_x_6674:
        /* <DEDUP_REMOVED lines=20> */
.L_x_6677:
[----:B------:R-:W-:Y:S05]  /*20c00*/  BSYNC.RECONVERGENT B8 ;  /* 0x0000000000087941 */ /* 0x000fea0003800200 */
.L_x_6676:
[----:B------:R-:W0:Y:S01]  /*20c10*/  LDCU UR4, c[0x0][0x390] ;  /* 0x00007200ff0477ac */ /* 0x000e220008000800 */
[----:B--2---:R-:W-:Y:S01]  /*20c20*/  IMAD.IADD R0, R32, 0x1, -R33 ;  /* 0x0000000120007824 */ /* 0x004fe200078e0a21 */
[----:B------:R-:W-:Y:S01]  /*20c30*/  BSSY.RECONVERGENT B8, `(.L_x_6678) ;  /* 0x0000015000087945 */ /* 0x000fe20003800200 */
[----:B------:R-:W1:Y:S03]  /*20c40*/  LDCU UR5, c[0x0][0x388] ;  /* 0x00007100ff0577ac */ /* 0x000e660008000800 */
[C---:B0-----:R-:W-:Y:S02]  /*20c50*/  ISETP.GT.AND P0, PT, R0.reuse, UR4, PT ;  /* 0x0000000400007c0c */ /* 0x041fe4000bf04270 */
[----:B-1----:R-:W-:-:S13]  /*20c60*/  ISETP.GE.AND P1, PT, R0, UR5, PT ;  /* 0x0000000500007c0c */ /* 0x002fda000bf26270 */
[----:B------:R-:W-:Y:S05]  /*20c70*/  @!P0 BRA P1, `(.L_x_6679) ;  /* 0x0000000000408947 */ /* 0x000fea0000800000 */
[----:B------:R-:W-:Y:S01]  /*20c80*/  MOV R0, 0x0 ;  /* 0x0000000000007802 */ /* 0x000fe20000000f00 */
[----:B------:R-:W0:Y:S01]  /*20c90*/  LDCU.64 UR4, c[0x4][0x128] ;  /* 0x01002500ff0477ac */ /* 0x000e220008000a00 */
[----:B------:R-:W-:Y:S02]  /*20ca0*/  HFMA2 R8, -RZ, RZ, 0, 2.6226043701171875e-06 ;  /* 0x0000002cff087431 */ /* 0x000fe400000001ff */
[----:B------:R-:W-:Y:S01]  /*20cb0*/  IMAD.MOV.U32 R12, RZ, RZ, 0x1 ;  /* 0x00000001ff0c7424 */ /* 0x000fe200078e00ff */
[----:B---3--:R1:W2:Y:S01]  /*20cc0*/  LDC.64 R2, c[0x4][R0] ;  /* 0x0100000000027b82 */ /* 0x0082a20000000a00 */
[----:B------:R-:W3:Y:S01]  /*20cd0*/  LDCU.64 UR6, c[0x4][0x110] ;  /* 0x01002200ff0677ac */ /* 0x000ee20008000a00 */
[----:B------:R-:W-:Y:S01]  /*20ce0*/  IMAD.MOV.U32 R13, RZ, RZ, RZ ;  /* 0x000000ffff0d7224 */ /* 0x000fe200078e00ff */
[----:B------:R-:W5:Y:S01]  /*20cf0*/  LDCU.64 UR8, c[0x4][0x8] ;  /* 0x01000100ff0877ac */ /* 0x000f620008000a00 */
[----:B0-----:R-:W-:Y:S01]  /*20d00*/  MOV R4, UR4 ;  /* 0x0000000400047c02 */ /* 0x001fe20008000f00 */
[----:B------:R-:W-:-:S02]  /*20d10*/  IMAD.U32 R5, RZ, RZ, UR5 ;  /* 0x00000005ff057e24 */ /* 0x000fc4000f8e00ff */
[----:B---3--:R-:W-:Y:S01]  /*20d20*/  IMAD.U32 R6, RZ, RZ, UR6 ;  /* 0x00000006ff067e24 */ /* 0x008fe2000f8e00ff */
[----:B------:R-:W-:Y:S01]  /*20d30*/  MOV R7, UR7 ;  /* 0x0000000700077c02 */ /* 0x000fe20008000f00 */
[----:B-----5:R-:W-:Y:S02]  /*20d40*/  IMAD.U32 R10, RZ, RZ, UR8 ;  /* 0x00000008ff0a7e24 */ /* 0x020fe4000f8e00ff */
[----:B-1----:R-:W-:-:S07]  /*20d50*/  IMAD.U32 R11, RZ, RZ, UR9 ;  /* 0x00000009ff0b7e24 */ /* 0x002fce000f8e00ff */
[----:B------:R-:W-:-:S07]  /*20d60*/  LEPC R20, `(.L_x_6679) ;  /* 0x000000001014794e */ /* 0x000fce0000000000 */
[----:B--2-4-:R-:W-:Y:S05]  /*20d70*/  CALL.ABS.NOINC R2 ;  /* 0x0000000002007343 */ /* 0x014fea0003c00000 */
.L_x_6679:
[----:B------:R-:W-:Y:S05]  /*20d80*/  BSYNC.RECONVERGENT B8 ;  /* 0x0000000000087941 */ /* 0x000fea0003800200 */
.L_x_6678:
[----:B----4-:R-:W3:Y:S02]  /*20d90*/  LDC.64 R16, c[0x0][0x3b8] ;  /* 0x0000ee00ff107b82 */ /* 0x010ee40000000a00 */
[----:B---3--:R-:W-:-:S04]  /*20da0*/  IMAD.WIDE R2, R33, 0x4, R16 ;  /* 0x0000000421027825 */ /* 0x008fc800078e0210 */
[----:B------:R-:W-:Y:S01]  /*20db0*/  IMAD.WIDE R16, R32, 0x4, R16 ;  /* 0x0000000420107825 */ /* 0x000fe200078e0210 */
[----:B------:R-:W-:-:S04]  /*20dc0*/  IADD3 R18, P0, PT, R2, 0x4, RZ ;  /* 0x0000000402127810 */ /* 0x000fc80007f1e0ff */
[----:B------:R-:W-:Y:S02]  /*20dd0*/  IADD3.X R19, PT, PT, RZ, R3, RZ, P0, !PT ;  /* 0x00000003ff137210 */ /* 0x000fe400007fe4ff */
[----:B------:R-:W-:-:S04]  /*20de0*/  ISETP.GE.U32.AND P0, PT, R18, R16, PT ;  /* 0x000000101200720c */ /* 0x000fc80003f06070 */
[----:B------:R-:W-:-:S04]  /*20df0*/  ISETP.GE.U32.AND.EX P0, PT, R19, R17, PT, P0 ;  /* 0x000000111300720c */ /* 0x000fc80003f06100 */
[----:B------:R-:W-:-:S13]  /*20e00*/  ISETP.LE.OR P0, PT, R32, R33, P0 ;  /* 0x000000212000720c */ /* 0x000fda0000703670 */
[----:B------:R-:W-:Y:S05]  /*20e10*/  @P0 BRA `(.L_x_6673) ;  /* 0x00000000006c0947 */ /* 0x000fea0003800000 */
.L_x_6682:
        /* <DEDUP_REMOVED lines=21> */
.L_x_6681:
[----:B------:R-:W-:Y:S05]  /*20f70*/  BSYNC.RECONVERGENT B8 ;  /* 0x0000000000087941 */ /* 0x000fea0003800200 */
.L_x_6680:
[----:B------:R-:W-:-:S05]  /*20f80*/  IADD3 R18, P0, PT, R18, 0x4, RZ ;  /* 0x0000000412127810 */ /* 0x000fca0007f1e0ff */
[----:B------:R-:W-:Y:S01]  /*20f90*/  IMAD.X R19, RZ, RZ, R19, P0 ;  /* 0x000000ffff137224 */ /* 0x000fe200000e0613 */
[----:B------:R-:W-:-:S04]  /*20fa0*/  ISETP.GE.U32.AND P0, PT, R18, R16, PT ;  /* 0x000000101200720c */ /* 0x000fc80003f06070 */
[----:B------:R-:W-:-:S13]  /*20fb0*/  ISETP.GE.U32.AND.EX P0, PT, R19, R17, PT, P0 ;  /* 0x000000111300720c */ /* 0x000fda0003f06100 */
[----:B------:R-:W-:Y:S05]  /*20fc0*/  @!P0 BRA `(.L_x_6682) ;  /* 0xfffffffc00948947 */ /* 0x000fea000383ffff */
.L_x_6673:
[----:B------:R-:W-:Y:S05]  /*20fd0*/  BSYNC.RECONVERGENT B7 ;  /* 0x0000000000077941 */ /* 0x000fea0003800200 */
.L_x_6672:
        /* <DEDUP_REMOVED lines=24> */
.L_x_6686:
[----:B------:R-:W-:Y:S05]  /*21160*/  BSYNC.RECONVERGENT B8 ;  /* 0x0000000000087941 */ /* 0x000fea0003800200 */
.L_x_6685:
        /* <DEDUP_REMOVED lines=20> */
.L_x_6688:
[----:B------:R-:W-:Y:S05]  /*212b0*/  BSYNC.RECONVERGENT B8 ;  /* 0x0000000000087941 */ /* 0x000fea0003800200 */
.L_x_6687:
[----:B------:R-:W0:Y:S01]  /*212c0*/  LDCU UR4, c[0x0][0x390] ;  /* 0x00007200ff0477ac */ /* 0x000e220008000800 */
[----:B---3--:R-:W-:Y:S01]  /*212d0*/  IADD3 R0, PT, PT, R37, -R38, RZ ;  /* 0x8000002625007210 */ /* 0x008fe20007ffe0ff */
[----:B------:R-:W-:Y:S01]  /*212e0*/  BSSY.RECONVERGENT B8, `(.L_x_6689) ;  /* 0x0000015000087945 */ /* 0x000fe20003800200 */
[----:B------:R-:W2:Y:S02]  /*212f0*/  LDCU UR5, c[0x0][0x388] ;  /* 0x00007100ff0577ac */ /* 0x000ea40008000800 */
[C---:B0-----:R-:W-:Y:S02]  /*21300*/  ISETP.GT.AND P0, PT, R0.reuse, UR4, PT ;  /* 0x0000000400007c0c */ /* 0x041fe4000bf04270 */
[----:B--2---:R-:W-:-:S13]  /*21310*/  ISETP.GE.AND P1, PT, R0, UR5, PT ;  /* 0x0000000500007c0c */ /* 0x004fda000bf26270 */
[----:B------:R-:W-:Y:S05]  /*21320*/  @!P0 BRA P1, `(.L_x_6690) ;  /* 0x0000000000408947 */ /* 0x000fea0000800000 */
[----:B------:R-:W-:Y:S01]  /*21330*/  MOV R0, 0x0 ;  /* 0x0000000000007802 */ /* 0x000fe20000000f00 */
[----:B------:R-:W0:Y:S01]  /*21340*/  LDCU.64 UR4, c[0x4][0x128] ;  /* 0x01002500ff0477ac */ /* 0x000e220008000a00 */
[----:B------:R-:W-:Y:S02]  /*21350*/  HFMA2 R13, -RZ, RZ, 0, 0 ;  /* 0x00000000ff0d7431 */ /* 0x000fe400000001ff */
[----:B------:R-:W-:Y:S01]  /*21360*/  IMAD.MOV.U32 R8, RZ, RZ, 0x2c ;  /* 0x0000002cff087424 */ /* 0x000fe200078e00ff */
[----:B------:R2:W3:Y:S01]  /*21370*/  LDC.64 R2, c[0x4][R0] ;  /* 0x0100000000027b82 */ /* 0x0004e20000000a00 */
        /* <DEDUP_REMOVED lines=11> */
.L_x_6690:
[----:B------:R-:W-:Y:S05]  /*21430*/  BSYNC.RECONVERGENT B8 ;  /* 0x0000000000087941 */ /* 0x000fea0003800200 */
.L_x_6689:
[----:B----4-:R-:W0:Y:S02]  /*21440*/  LDC.64 R16, c[0x0][0x3b8] ;  /* 0x0000ee00ff107b82 */ /* 0x010e240000000a00 */
        /* <DEDUP_REMOVED lines=8> */
.L_x_6693:
        /* <DEDUP_REMOVED lines=21> */
.L_x_6692:
[----:B------:R-:W-:Y:S05]  /*21620*/  BSYNC.RECONVERGENT B8 ;  /* 0x0000000000087941 */ /* 0x000fea0003800200 */
.L_x_6691:
[----:B------:R-:W-:-:S05]  /*21630*/  IADD3 R18, P0, PT, R18, 0x4, RZ ;  /* 0x0000000412127810 */ /* 0x000fca0007f1e0ff */
[----:B------:R-:W-:Y:S01]  /*21640*/  IMAD.X R19, RZ, RZ, R19, P0 ;  /* 0x000000ffff137224 */ /* 0x000fe200000e0613 */
[----:B------:R-:W-:-:S04]  /*21650*/  ISETP.GE.U32.AND P0, PT, R18, R16, PT ;  /* 0x000000101200720c */ /* 0x000fc80003f06070 */
[----:B------:R-:W-:-:S13]  /*21660*/  ISETP.GE.U32.AND.EX P0, PT, R19, R17, PT, P0 ;  /* 0x000000111300720c */ /* 0x000fda0003f06100 */
[----:B------:R-:W-:Y:S05]  /*21670*/  @!P0 BRA `(.L_x_6693) ;  /* 0xfffffffc00948947 */ /* 0x000fea000383ffff */
.L_x_6684:
[----:B------:R-:W-:Y:S05]  /*21680*/  BSYNC.RECONVERGENT B7 ;  /* 0x0000000000077941 */ /* 0x000fea0003800200 */
.L_x_6683:
[----:B------:R-:W-:-:S04]  /*21690*/  IADD3 R3, PT, PT, R45, 0x180, RZ ;  /* 0x000001802d037810 */ /* 0x000fc80007ffe0ff */
        /* <DEDUP_REMOVED lines=10> */
[----:B---3--:R2:W3:Y:S01]  /*21740*/  LDC.64 R2, c[0x4][R0] ;  /* 0x0100000000027b82 */ /* 0x0084e20000000a00 */
        /* <DEDUP_REMOVED lines=11> */
.L_x_6695:
[----:B------:R-:W-:Y:S05]  /*21800*/  BSYNC.RECONVERGENT B7 ;  /* 0x0000000000077941 */ /* 0x000fea0003800200 */
.L_x_6694:
        /* <DEDUP_REMOVED lines=20> */
.L_x_6697:
[----:B------:R-:W-:Y:S05]  /*21950*/  BSYNC.RECONVERGENT B7 ;  /* 0x0000000000077941 */ /* 0x000fea0003800200 */
.L_x_6696:
        /* <DEDUP_REMOVED lines=23> */
.L_x_6699:
[----:B------:R-:W-:Y:S05]  /*21ad0*/  BSYNC.RECONVERGENT B7 ;  /* 0x0000000000077941 */ /* 0x000fea0003800200 */
.L_x_6698:
[----:B----4-:R-:W3:Y:S02]  /*21ae0*/  LDC.64 R16, c[0x0][0x3b8] ;  /* 0x0000ee00ff107b82 */ /* 0x010ee40000000a00 */
        /* <DEDUP_REMOVED lines=8> */
.L_x_6702:
        /* <DEDUP_REMOVED lines=21> */
.L_x_6701:
[----:B------:R-:W-:Y:S05]  /*21cc0*/  BSYNC.RECONVERGENT B7 ;  /* 0x0000000000077941 */ /* 0x000fea0003800200 */
.L_x_6700:
[----:B------:R-:W-:-:S04]  /*21cd0*/  IADD3 R18, P0, PT, R18, 0x4, RZ ;  /* 0x0000000412127810 */ /* 0x000fc80007f1e0ff */
[----:B------:R-:W-:Y:S02]  /*21ce0*/  IADD3.X R19, PT, PT, RZ, R19, RZ, P0, !PT ;  /* 0x00000013ff137210 */ /* 0x000fe400007fe4ff */
[----:B------:R-:W-:-:S04]  /*21cf0*/  ISETP.GE.U32.AND P0, PT, R18, R16, PT ;  /* 0x000000101200720c */ /* 0x000fc80003f06070 */
[----:B------:R-:W-:-:S13]  /*21d00*/  ISETP.GE.U32.AND.EX P0, PT, R19, R17, PT, P0 ;  /* 0x000000111300720c */ /* 0x000fda0003f06100 */
[----:B------:R-:W-:Y:S05]  /*21d10*/  @!P0 BRA `(.L_x_6702) ;  /* 0xfffffffc00948947 */ /* 0x000fea000383ffff */
.L_x_6660:
[----:B------:R-:W-:Y:S05]  /*21d20*/  BSYNC.RECONVERGENT B6 ;  /* 0x0000000000067941 */ /* 0x000fea0003800200 */
.L_x_6410:
[----:B----4-:R-:W0:Y:S01]  /*21d30*/  LDC.U8 R16, c[0x0][0x418] ;  /* 0x00010600ff107b82 */ /* 0x010e220000000000 */
[----:B------:R-:W-:Y:S01]  /*21d40*/  ISETP.GE.AND P0, PT, R45, R54, PT ;  /* 0x000000362d00720c */ /* 0x000fe20003f06270 */
[----:B------:R-:W-:Y:S04]  /*21d50*/  BSSY.RECONVERGENT B6, `(.L_x_6703) ;  /* 0x0000179000067945 */ /* 0x000fe80003800200 */
[----:B------:R-:W-:Y:S08]  /*21d60*/  BSSY.RELIABLE B7, `(.L_x_6704) ;  /* 0x00000fd000077945 */ /* 0x000ff00003800100 */
[----:B------:R-:W-:Y:S05]  /*21d70*/  @P0 BRA `(.L_x_6705) ;  /* 0x0000000c00e00947 */ /* 0x000fea0003800000 */
[----:B------:R-:W4:Y:S01]  /*21d80*/  LDCU UR4, c[0x0][0x41c] ;  /* 0x00008380ff0477ac */ /* 0x000f220008000800 */
[----:B---3--:R-:W3:Y:S01]  /*21d90*/  LDC.64 R2, c[0x0][0x3c8] ;  /* 0x0000f200ff027b82 */ /* 0x008ee20000000a00 */
[----:B--2---:R-:W-:Y:S01]  /*21da0*/  IMAD R0, R55, 0x200, R45 ;  /* 0x0000020037007824 */ /* 0x004fe200078e022d */
[----:B0-----:R-:W-:-:S03]  /*21db0*/  PRMT R4, R16, 0x9910, RZ ;  /* 0x0000991010047816 */ /* 0x001fc600000000ff */
[----:B----4-:R-:W-:Y:S02]  /*21dc0*/  IMAD R5, R0, UR4, RZ ;  /* 0x0000000400057c24 */ /* 0x010fe4000f8e02ff */
[----:B------:R-:W-:-:S05]  /*21dd0*/  IMAD.MOV.U32 R0, RZ, RZ, R4 ;  /* 0x000000ffff007224 */ /* 0x000fca00078e0004 */
[----:B------:R-:W-:Y:S02]  /*21de0*/  ISETP.GT.AND P0, PT, R0, 0x9, PT ;  /* 0x000000090000780c */ /* 0x000fe40003f04270 */
[----:B---3--:R-:W-:-:S04]  /*21df0*/  IADD3 R2, P1, PT, R5, R2, RZ ;  /* 0x0000000205027210 */ /* 0x008fc80007f3e0ff */
        /* <DEDUP_REMOVED lines=12> */
.L_x_6709:
[----:B------:R0:W-:Y:S01]  /*21ec0*/  STG.E.U8 desc[UR36][R2.64], RZ ;  /* 0x000000ff02007986 */ /* 0x0001e2000c101124 */
[----:B------:R-:W-:Y:S05]  /*21ed0*/  BRA `(.L_x_6711) ;  /* 0x0000000400907947 */ /* 0x000fea0003800000 */
.L_x_6708:
        /* <DEDUP_REMOVED lines=8> */
.L_x_6713:
[----:B------:R0:W-:Y:S01]  /*21f60*/  STG.E desc[UR36][R2.64], RZ ;  /* 0x000000ff02007986 */ /* 0x0001e2000c101924 */
[----:B------:R-:W-:Y:S05]  /*21f70*/  BRA `(.L_x_6711) ;  /* 0x0000000400687947 */ /* 0x000fea0003800000 */
.L_x_6712:
[----:B------:R0:W-:Y:S01]  /*21f80*/  STG.E.U16 desc[UR36][R2.64], RZ ;  /* 0x000000ff02007986 */ /* 0x0001e2000c101524 */
[----:B------:R-:W-:Y:S05]  /*21f90*/  BRA `(.L_x_6711) ;  /* 0x0000000400607947 */ /* 0x000fea0003800000 */
.L_x_6707:
        /* <DEDUP_REMOVED lines=8> */
.L_x_6715:
[----:B------:R0:W-:Y:S01]  /*22020*/  STG.E.U16 desc[UR36][R2.64], RZ ;  /* 0x000000ff02007986 */ /* 0x0001e2000c101524 */
[----:B------:R-:W-:Y:S05]  /*22030*/  BRA `(.L_x_6711) ;  /* 0x0000000400387947 */ /* 0x000fea0003800000 */
.L_x_6714:
        /* <DEDUP_REMOVED lines=8> */
.L_x_6717:
[----:B------:R0:W-:Y:S01]  /*220c0*/  STG.E desc[UR36][R2.64], RZ ;  /* 0x000000ff02007986 */ /* 0x0001e2000c101924 */
[----:B------:R-:W-:Y:S05]  /*220d0*/  BRA `(.L_x_6711) ;  /* 0x0000000400107947 */ /* 0x000fea0003800000 */
.L_x_6716:
[----:B------:R0:W-:Y:S01]  /*220e0*/  STG.E.64 desc[UR36][R2.64], RZ ;  /* 0x000000ff02007986 */ /* 0x0001e2000c101b24 */
[----:B------:R-:W-:Y:S05]  /*220f0*/  BRA `(.L_x_6711) ;  /* 0x0000000400087947 */ /* 0x000fea0003800000 */
.L_x_6706:
        /* <DEDUP_REMOVED lines=10> */
.L_x_6720:
[----:B------:R0:W-:Y:S01]  /*221a0*/  STG.E.128 desc[UR36][R2.64], RZ ;  /* 0x000000ff02007986 */ /* 0x0001e2000c101d24 */
[----:B------:R-:W-:Y:S05]  /*221b0*/  BRA `(.L_x_6711) ;  /* 0x0000000000d87947 */ /* 0x000fea0003800000 */
.L_x_6719:
        /* <DEDUP_REMOVED lines=8> */
.L_x_6722:
[----:B------:R4:W-:Y:S01]  /*22240*/  STG.E.U8 desc[UR36][R2.64], RZ ;  /* 0x000000ff02007986 */ /* 0x0009e2000c101124 */
[----:B------:R-:W-:Y:S05]  /*22250*/  BRA `(.L_x_6711) ;  /* 0x0000000000b07947 */ /* 0x000fea0003800000 */
.L_x_6721:
[----:B------:R0:W-:Y:S01]  /*22260*/  STG.E.U16 desc[UR36][R2.64], RZ ;  /* 0x000000ff02007986 */ /* 0x0001e2000c101524 */
[----:B------:R-:W-:Y:S05]  /*22270*/  BRA `(.L_x_6711) ;  /* 0x0000000000a87947 */ /* 0x000fea0003800000 */
.L_x_6718:
        /* <DEDUP_REMOVED lines=10> */
.L_x_6725:
[----:B------:R0:W-:Y:S01]  /*22320*/  STG.E.U8 desc[UR36][R2.64], RZ ;  /* 0x000000ff02007986 */ /* 0x0001e2000c101124 */
[----:B------:R-:W-:Y:S05]  /*22330*/  BRA `(.L_x_6711) ;  /* 0x0000000000787947 */ /* 0x000fea0003800000 */
.L_x_6724:
[----:B------:R0:W-:Y:S01]  /*22340*/  STG.E.U8 desc[UR36][R2.64], RZ ;  /* 0x000000ff02007986 */ /* 0x0001e2000c101124 */
[----:B------:R-:W-:Y:S05]  /*22350*/  BRA `(.L_x_6711) ;  /* 0x0000000000707947 */ /* 0x000fea0003800000 */
.L_x_6723:
[----:B------:R-:W-:-:S13]  /*22360*/  ISETP.NE.AND P0, PT, R0, 0x1c, PT ;  /* 0x0000001c0000780c */ /* 0x000fda0003f05270 */
[----:B------:R-:W-:Y:S05]  /*22370*/  @!P0 BRA `(.L_x_6726) ;  /* 0x0000000000648947 */ /* 0x000fea0003800000 */
[----:B------:R-:W-:-:S13]  /*22380*/  ISETP.NE.AND P0, PT, R0, 0x1d, PT ;  /* 0x0000001d0000780c */ /* 0x000fda0003f05270 */
[----:B------:R-:W-:Y:S05]  /*22390*/  @!P0 BRA `(.L_x_6727) ;  /* 0x0000000000548947 */ /* 0x000fea0003800000 */
[----:B------:R-:W-:-:S13]  /*223a0*/  ISETP.NE.AND P0, PT, R0, 0x2c, PT ;  /* 0x0000002c0000780c */ /* 0x000fda0003f05270 */
[----:B------:R-:W-:Y:S05]  /*223b0*/  @!P0 BRA `(.L_x_6728) ;  /* 0x0000000000448947 */ /* 0x000fea0003800000 */
.L_x_6710:
[----:B------:R-:W-:Y:S01]  /*223c0*/  MOV R0, 0x0 ;  /* 0x0000000000007802 */ /* 0x000fe20000000f00 */
        /* <DEDUP_REMOVED lines=15> */
.L_x_6729:
[----:B------:R-:W-:Y:S05]  /*224c0*/  BRA `(.L_x_6711) ;  /* 0x0000000000147947 */ /* 0x000fea0003800000 */
.L_x_6728:
[----:B------:R0:W-:Y:S01]  /*224d0*/  STG.E.U8 desc[UR36][R2.64], RZ ;  /* 0x000000ff02007986 */ /* 0x0001e2000c101124 */
[----:B------:R-:W-:Y:S05]  /*224e0*/  BRA `(.L_x_6711) ;  /* 0x00000000000c7947 */ /* 0x000fea0003800000 */
.L_x_6727:
[----:B------:R0:W-:Y:S01]  /*224f0*/  STG.E.64 desc[UR36][R2.64], RZ ;  /* 0x000000ff02007986 */ /* 0x0001e2000c101b24 */
[----:B------:R-:W-:Y:S05]  /*22500*/  BRA `(.L_x_6711) ;  /* 0x0000000000047947 */ /* 0x000fea0003800000 */
.L_x_6726:
[----:B------:R0:W-:Y:S02]  /*22510*/  STG.E desc[UR36][R2.64], RZ ;  /* 0x000000ff02007986 */ /* 0x0001e4000c101924 */
.L_x_6711:
[----:B------:R-:W-:-:S05]  /*22520*/  VIADD R45, R45, 0x80 ;  /* 0x000000802d2d7836 */ /* 0x000fca0000000000 */
[----:B------:R-:W-:-:S13]  /*22530*/  ISETP.GE.AND P0, PT, R45, R54, PT ;  /* 0x000000362d00720c */ /* 0x000fda0003f06270 */
[----:B------:R-:W-:Y:S05]  /*22540*/  @P0 BREAK.RELIABLE B7 ;  /* 0x0000000000070942 */ /* 0x000fea0003800100 */
[----:B------:R-:W-:Y:S05]  /*22550*/  @P0 BRA `(.L_x_6730) ;  /* 0x0000000c00e00947 */ /* 0x000fea0003800000 */
[----:B------:R-:W5:Y:S01]  /*22560*/  LDCU UR4, c[0x0][0x41c] ;  /* 0x00008380ff0477ac */ /* 0x000f620008000800 */
[----:B0-234-:R-:W0:Y:S01]  /*22570*/  LDC.64 R2, c[0x0][0x3c8] ;  /* 0x0000f200ff027b82 */ /* 0x01de220000000a00 */
        /* <DEDUP_REMOVED lines=18> */
.L_x_6734:
[----:B------:R4:W-:Y:S01]  /*226a0*/  STG.E.U8 desc[UR36][R2.64], RZ ;  /* 0x000000ff02007986 */ /* 0x0009e2000c101124 */
[----:B------:R-:W-:Y:S05]  /*226b0*/  BRA `(.L_x_6736) ;  /* 0x00000004008c7947 */ /* 0x000fea0003800000 */
.L_x_6733:
        /* <DEDUP_REMOVED lines=8> */
.L_x_6738:
[----:B------:R2:W-:Y:S01]  /*22740*/  STG.E desc[UR36][R2.64], RZ ;  /* 0x000000ff02007986 */ /* 0x0005e2000c101924 */
[----:B------:R-:W-:Y:S05]  /*22750*/  BRA `(.L_x_6736) ;  /* 0x0000000400647947 */ /* 0x000fea0003800000 */
.L_x_6737:
[----:B------:R3:W-:Y:S01]  /*22760*/  STG.E.U16 desc[UR36][R2.64], RZ ;  /* 0x000000ff02007986 */ /* 0x0007e2000c101524 */
[----:B------:R-:W-:Y:S05]  /*22770*/  BRA `(.L_x_6736) ;  /* 0x00000004005c7947 */ /* 0x000fea0003800000 */
.L_x_6732:
        /* <DEDUP_REMOVED lines=8> */
.L_x_6740:
[----:B------:R0:W-:Y:S01]  /*22800*/  STG.E.U16 desc[UR36][R2.64], RZ ;  /* 0x000000ff02007986 */ /* 0x0001e2000c101524 */
[----:B------:R-:W-:Y:S05]  /*22810*/  BRA `(.L_x_6736) ;  /* 0x0000000400347947 */ /* 0x000fea0003800000 */
.L_x_6739:
        /* <DEDUP_REMOVED lines=8> */
.L_x_6742:
[----:B------:R0:W-:Y:S01]  /*228a0*/  STG.E desc[UR36][R2.64], RZ ;  /* 0x000000ff02007986 */ /* 0x0001e2000c101924 */
[----:B------:R-:W-:Y:S05]  /*228b0*/  BRA `(.L_x_6736) ;  /* 0x00000004000c7947 */ /* 0x000fea0003800000 */
.L_x_6741:
[----:B------:R0:W-:Y:S01]  /*228c0*/  STG.E.64 desc[UR36][R2.64], RZ ;  /* 0x000000ff02007986 */ /* 0x0001e2000c101b24 */
[----:B------:R-:W-:Y:S05]  /*228d0*/  BRA `(.L_x_6736) ;  /* 0x0000000400047947 */ /* 0x000fea0003800000 */
.L_x_6731:
        /* <DEDUP_REMOVED lines=10> */
.L_x_6745:
[----:B------:R0:W-:Y:S01]  /*22980*/  STG.E.128 desc[UR36][R2.64], RZ ;  /* 0x000000ff02007986 */ /* 0x0001e2000c101d24 */
[----:B------:R-:W-:Y:S05]  /*22990*/  BRA `(.L_x_6736) ;  /* 0x0000000000d47947 */ /* 0x000fea0003800000 */
.L_x_6744:
        /* <DEDUP_REMOVED lines=8> */
.L_x_6747:
[----:B------:R0:W-:Y:S01]  /*22a20*/  STG.E.U8 desc[UR36][R2.64], RZ ;  /* 0x000000ff02007986 */ /* 0x0001e2000c101124 */
[----:B------:R-:W-:Y:S05]  /*22a30*/  BRA `(.L_x_6736) ;  /* 0x0000000000ac7947 */ /* 0x000fea0003800000 */
.L_x_6746:
[----:B------:R0:W-:Y:S01]  /*22a40*/  STG.E.U16 desc[UR36][R2.64], RZ ;  /* 0x000000ff02007986 */ /* 0x0001e2000c101524 */
[----:B------:R-:W-:Y:S05]  /*22a50*/  BRA `(.L_x_6736) ;  /* 0x0000000000a47947 */ /* 0x000fea0003800000 */
.L_x_6743:
        /* <DEDUP_REMOVED lines=10> */
.L_x_6750:
[----:B------:R0:W-:Y:S01]  /*22b00*/  STG.E.U8 desc[UR36][R2.64], RZ ;  /* 0x000000ff02007986 */ /* 0x0001e2000c101124 */
[----:B------:R-:W-:Y:S05]  /*22b10*/  BRA `(.L_x_6736) ;  /* 0x0000000000747947 */ /* 0x000fea0003800000 */
.L_x_6749:
[----:B------:R0:W-:Y:S01]  /*22b20*/  STG.E.U8 desc[UR36][R2.64], RZ ;  /* 0x000000ff02007986 */ /* 0x0001e2000c101124 */
[----:B------:R-:W-:Y:S05]  /*22b30*/  BRA `(.L_x_6736) ;  /* 0x00000000006c7947 */ /* 0x000fea0003800000 */
.L_x_6748:
[----:B------:R-:W-:-:S13]  /*22b40*/  ISETP.NE.AND P0, PT, R0, 0x1c, PT ;  /* 0x0000001c0000780c */ /* 0x000fda0003f05270 */
[----:B------:R-:W-:Y:S05]  /*22b50*/  @!P0 BRA `(.L_x_6751) ;  /* 0x0000000000608947 */ /* 0x000fea0003800000 */
[----:B------:R-:W-:-:S13]  /*22b60*/  ISETP.NE.AND P0, PT, R0, 0x1d, PT ;  /* 0x0000001d0000780c */ /* 0x000fda0003f05270 */
[----:B------:R-:W-:Y:S05]  /*22b70*/  @!P0 BRA `(.L_x_6752) ;  /* 0x0000000000508947 */ /* 0x000fea0003800000 */
[----:B------:R-:W-:-:S13]  /*22b80*/  ISETP.NE.AND P0, PT, R0, 0x2c, PT ;  /* 0x0000002c0000780c */ /* 0x000fda0003f05270 */
[----:B------:R0:W-:Y:S01]  /*22b90*/  @!P0 STG.E.U8 desc[UR36][R2.64], RZ ;  /* 0x000000ff02008986 */ /* 0x0001e2000c101124 */
[----:B------:R-:W-:Y:S05]  /*22ba0*/  @!P0 BRA `(.L_x_6736) ;  /* 0x0000000000508947 */ /* 0x000fea0003800000 */
.L_x_6735:
[----:B------:R-:W-:Y:S01]  /*22bb0*/  MOV R0, 0x0 ;  /* 0x0000000000007802 */ /* 0x000fe20000000f00 */
[----:B------:R-:W2:Y:S01]  /*22bc0*/  LDCU.64 UR4, c[0x4][0x118] ;  /* 0x01002300ff0477ac */ /* 0x000ea20008000a00 */
[----:B------:R-:W-:Y:S02]  /*22bd0*/  HFMA2 R12, -RZ, RZ, 0, 5.9604644775390625e-08 ;  /* 0x00000001ff0c7431 */ /* 0x000fe400000001ff */
[----:B------:R-:W-:Y:S01]  /*22be0*/  IMAD.MOV.U32 R8, RZ, RZ, 0x65 ;  /* 0x00000065ff087424 */ /* 0x000fe200078e00ff */
[----:B0-----:R0:W3:Y:S01]  /*22bf0*/  LDC.64 R2, c[0x4][R0] ;  /* 0x0100000000027b82 */ /* 0x0010e20000000a00 */
[----:B------:R-:W4:Y:S01]  /*22c00*/  LDCU.64 UR6, c[0x4][0x120] ;  /* 0x01002400ff0677ac */ /* 0x000f220008000a00 */
[----:B------:R-:W-:Y:S01]  /*22c10*/  IMAD.MOV.U32 R13, RZ, RZ, RZ ;  /* 0x000000ffff0d7224 */ /* 0x000fe200078e00ff */
[----:B------:R-:W5:Y:S01]  /*22c20*/  LDCU.64 UR8, c[0x4][0x18] ;  /* 0x01000300ff0877ac */ /* 0x000f620008000a00 */
[----:B--2---:R-:W-:Y:S01]  /*22c30*/  IMAD.U32 R4, RZ, RZ, UR4 ;  /* 0x00000004ff047e24 */ /* 0x004fe2000f8e00ff */
[----:B------:R-:W-:Y:S01]  /*22c40*/  MOV R5, UR5 ;  /* 0x0000000500057c02 */ /* 0x000fe20008000f00 */
[----:B----4-:R-:W-:-:S02]  /*22c50*/  IMAD.U32 R6, RZ, RZ, UR6 ;  /* 0x00000006ff067e24 */ /* 0x010fc4000f8e00ff */
[----:B------:R-:W-:Y:S01]  /*22c60*/  IMAD.U32 R7, RZ, RZ, UR7 ;  /* 0x00000007ff077e24 */ /* 0x000fe2000f8e00ff */
[----:B-----5:R-:W-:Y:S01]  /*22c70*/  MOV R10, UR8 ;  /* 0x00000008000a7c02 */ /* 0x020fe20008000f00 */
[----:B0-----:R-:W-:-:S07]  /*22c80*/  IMAD.U32 R11, RZ, RZ, UR9 ;  /* 0x00000009ff0b7e24 */ /* 0x001fce000f8e00ff */
[----:B------:R-:W-:-:S07]  /*22c90*/  LEPC R20, `(.L_x_6753) ;  /* 0x000000001014794e */ /* 0x000fce0000000000 */
[----:B-1-3--:R-:W-:Y:S05]  /*22ca0*/  CALL.ABS.NOINC R2 ;  /* 0x0000000002007343 */ /* 0x00afea0003c00000 */
.L_x_6753:
[----:B------:R-:W-:Y:S05]  /*22cb0*/  BRA `(.L_x_6736) ;  /* 0x00000000000c7947 */ /* 0x000fea0003800000 */
.L_x_6752:
[----:B------:R0:W-:Y:S01]  /*22cc0*/  STG.E.64 desc[UR36][R2.64], RZ ;  /* 0x000000ff02007986 */ /* 0x0001e2000c101b24 */
[----:B------:R-:W-:Y:S05]  /*22cd0*/  BRA `(.L_x_6736) ;  /* 0x0000000000047947 */ /* 0x000fea0003800000 */
.L_x_6751:
[----:B------:R0:W-:Y:S02]  /*22ce0*/  STG.E desc[UR36][R2.64], RZ ;  /* 0x000000ff02007986 */ /* 0x0001e4000c101924 */
.L_x_6736:
[----:B------:R-:W-:-:S07]  /*22cf0*/  VIADD R45, R45, 0x80 ;  /* 0x000000802d2d7836 */ /* 0x000fce0000000000 */
.L_x_6705:
[----:B------:R-:W-:-:S13]  /*22d00*/  ISETP.GE.AND P0, PT, R45, R54, PT ;  /* 0x000000362d00720c */ /* 0x000fda0003f06270 */
[----:B------:R-:W-:Y:S05]  /*22d10*/  @P0 BREAK.RELIABLE B7 ;  /* 0x0000000000070942 */ /* 0x000fea0003800100 */
[----:B------:R-:W-:Y:S05]  /*22d20*/  @P0 BRA `(.L_x_6730) ;  /* 0x0000000400ec0947 */ /* 0x000fea0003800000 */
[----:B------:R-:W-:Y:S05]  /*22d30*/  BSYNC.RELIABLE B7 ;  /* 0x0000000000077941 */ /* 0x000fea0003800100 */
.L_x_6704:
[----:B------:R-:W5:Y:S01]  /*22d40*/  LDCU UR4, c[0x0][0x41c] ;  /* 0x00008380ff0477ac */ /* 0x000f620008000800 */
[----:B0-234-:R-:W0:Y:S01]  /*22d50*/  LDC.64 R2, c[0x0][0x3c8] ;  /* 0x0000f200ff027b82 */ /* 0x01de220000000a00 */
        /* <DEDUP_REMOVED lines=18> */
.L_x_6757:
[----:B------:R0:W-:Y:S01]  /*22e80*/  STG.E.U8 desc[UR36][R2.64], RZ ;  /* 0x000000ff02007986 */ /* 0x0001e2000c101124 */
[----:B------:R-:W-:Y:S05]  /*22e90*/  BRA `(.L_x_6759) ;  /* 0x00000004008c7947 */ /* 0x000fea0003800000 */
.L_x_6756:
        /* <DEDUP_REMOVED lines=8> */
.L_x_6761:
[----:B------:R0:W-:Y:S01]  /*22f20*/  STG.E desc[UR36][R2.64], RZ ;  /* 0x000000ff02007986 */ /* 0x0001e2000c101924 */
[----:B------:R-:W-:Y:S05]  /*22f30*/  BRA `(.L_x_6759) ;  /* 0x0000000400647947 */ /* 0x000fea0003800000 */
.L_x_6760:
[----:B------:R0:W-:Y:S01]  /*22f40*/  STG.E.U16 desc[UR36][R2.64], RZ ;  /* 0x000000ff02007986 */ /* 0x0001e2000c101524 */
[----:B------:R-:W-:Y:S05]  /*22f50*/  BRA `(.L_x_6759) ;  /* 0x00000004005c7947 */ /* 0x000fea0003800000 */
.L_x_6755:
        /* <DEDUP_REMOVED lines=8> */
.L_x_6763:
[----:B------:R0:W-:Y:S01]  /*22fe0*/  STG.E.U16 desc[UR36][R2.64], RZ ;  /* 0x000000ff02007986 */ /* 0x0001e2000c101524 */
[----:B------:R-:W-:Y:S05]  /*22ff0*/  BRA `(.L_x_6759) ;  /* 0x0000000400347947 */ /* 0x000fea0003800000 */
.L_x_6762:
        /* <DEDUP_REMOVED lines=8> */
.L_x_6765:
[----:B------:R0:W-:Y:S01]  /*23080*/  STG.E desc[UR36][R2.64], RZ ;  /* 0x000000ff02007986 */ /* 0x0001e2000c101924 */
[----:B------:R-:W-:Y:S05]  /*23090*/  BRA `(.L_x_6759) ;  /* 0x00000004000c7947 */ /* 0x000fea0003800000 */
.L_x_6764:
[----:B------:R0:W-:Y:S01]  /*230a0*/  STG.E.64 desc[UR36][R2.64], RZ ;  /* 0x000000ff02007986 */ /* 0x0001e2000c101b24 */
[----:B------:R-:W-:Y:S05]  /*230b0*/  BRA `(.L_x_6759) ;  /* 0x0000000400047947 */ /* 0x000fea0003800000 */
.L_x_6754:
        /* <DEDUP_REMOVED lines=10> */
.L_x_6768:
[----:B------:R2:W-:Y:S01]  /*23160*/  STG.E.128 desc[UR36][R2.64], RZ ;  /* 0x000000ff02007986 */ /* 0x0005e2000c101d24 */
[----:B------:R-:W-:Y:S05]  /*23170*/  BRA `(.L_x_6759) ;  /* 0x0000000000d47947 */ /* 0x000fea0003800000 */
.L_x_6767:
        /* <DEDUP_REMOVED lines=8> */
.L_x_6770:
[----:B------:R4:W-:Y:S01]  /*23200*/  STG.E.U8 desc[UR36][R2.64], RZ ;  /* 0x000000ff02007986 */ /* 0x0009e2000c101124 */
[----:B------:R-:W-:Y:S05]  /*23210*/  BRA `(.L_x_6759) ;  /* 0x0000000000ac7947 */ /* 0x000fea0003800000 */
.L_x_6769:
[----:B------:R3:W-:Y:S01]  /*23220*/  STG.E.U16 desc[UR36][R2.64], RZ ;  /* 0x000000ff02007986 */ /* 0x0007e2000c101524 */
[----:B------:R-:W-:Y:S05]  /*23230*/  BRA `(.L_x_6759) ;  /* 0x0000000000a47947 */ /* 0x000fea0003800000 */
.L_x_6766:
        /* <DEDUP_REMOVED lines=10> */
.L_x_6773:
[----:B------:R0:W-:Y:S01]  /*232e0*/  STG.E.U8 desc[UR36][R2.64], RZ ;  /* 0x000000ff02007986 */ /* 0x0001e2000c101124 */
[----:B------:R-:W-:Y:S05]  /*232f0*/  BRA `(.L_x_6759) ;  /* 0x0000000000747947 */ /* 0x000fea0003800000 */
.L_x_6772:
[----:B------:R0:W-:Y:S01]  /*23300*/  STG.E.U8 desc[UR36][R2.64], RZ ;  /* 0x000000ff02007986 */ /* 0x0001e2000c101124 */
[----:B------:R-:W-:Y:S05]  /*23310*/  BRA `(.L_x_6759) ;  /* 0x00000000006c7947 */ /* 0x000fea0003800000 */
.L_x_6771:
[----:B------:R-:W-:-:S13]  /*23320*/  ISETP.NE.AND P0, PT, R0, 0x1c, PT ;  /* 0x0000001c0000780c */ /* 0x000fda0003f05270 */
[----:B------:R-:W-:Y:S05]  /*23330*/  @!P0 BRA `(.L_x_6774) ;  /* 0x0000000000608947 */ /* 0x000fea0003800000 */
[----:B------:R-:W-:-:S13]  /*23340*/  ISETP.NE.AND P0, PT, R0, 0x1d, PT ;  /* 0x0000001d0000780c */ /* 0x000fda0003f05270 */
[----:B------:R-:W-:Y:S05]  /*23350*/  @!P0 BRA `(.L_x_6775) ;  /* 0x0000000000508947 */ /* 0x000fea0003800000 */
[----:B------:R-:W-:-:S13]  /*23360*/  ISETP.NE.AND P0, PT, R0, 0x2c, PT ;  /* 0x0000002c0000780c */ /* 0x000fda0003f05270 */
[----:B------:R0:W-:Y:S01]  /*23370*/  @!P0 STG.E.U8 desc[UR36][R2.64], RZ ;  /* 0x000000ff02008986 */ /* 0x0001e2000c101124 */
[----:B------:R-:W-:Y:S05]  /*23380*/  @!P0 BRA `(.L_x_6759) ;  /* 0x0000000000508947 */ /* 0x000fea0003800000 */
.L_x_6758:
[----:B------:R-:W-:Y:S01]  /*23390*/  MOV R0, 0x0 ;  /* 0x0000000000007802 */ /* 0x000fe20000000f00 */
[----:B------:R-:W2:Y:S01]  /*233a0*/  LDCU.64 UR4, c[0x4][0x118] ;  /* 0x01002300ff0477ac */ /* 0x000ea20008000a00 */
[----:B------:R-:W-:Y:S02]  /*233b0*/  HFMA2 R8, -RZ, RZ, 0, 6.020069122314453125e-06 ;  /* 0x00000065ff087431 */ /* 0x000fe400000001ff */
[----:B------:R-:W-:Y:S01]  /*233c0*/  IMAD.MOV.U32 R12, RZ, RZ, 0x1 ;  /* 0x00000001ff0c7424 */ /* 0x000fe200078e00ff */
[----:B0-----:R0:W3:Y:S01]  /*233d0*/  LDC.64 R2, c[0x4][R0] ;  /* 0x0100000000027b82 */ /* 0x0010e20000000a00 */
[----:B------:R-:W4:Y:S01]  /*233e0*/  LDCU.64 UR6, c[0x4][0x120] ;  /* 0x01002400ff0677ac */ /* 0x000f220008000a00 */
[----:B------:R-:W-:Y:S01]  /*233f0*/  IMAD.MOV.U32 R13, RZ, RZ, RZ ;  /* 0x000000ffff0d7224 */ /* 0x000fe200078e00ff */
[----:B------:R-:W5:Y:S01]  /*23400*/  LDCU.64 UR8, c[0x4][0x18] ;  /* 0x01000300ff0877ac */ /* 0x000f620008000a00 */
[----:B--2---:R-:W-:Y:S01]  /*23410*/  MOV R4, UR4 ;  /* 0x0000000400047c02 */ /* 0x004fe20008000f00 */
[----:B------:R-:W-:-:S02]  /*23420*/  IMAD.U32 R5, RZ, RZ, UR5 ;  /* 0x00000005ff057e24 */ /* 0x000fc4000f8e00ff */
[----:B----4-:R-:W-:Y:S01]  /*23430*/  IMAD.U32 R6, RZ, RZ, UR6 ;  /* 0x00000006ff067e24 */ /* 0x010fe2000f8e00ff */
[----:B------:R-:W-:Y:S01]  /*23440*/  MOV R7, UR7 ;  /* 0x0000000700077c02 */ /* 0x000fe20008000f00 */
[----:B-----5:R-:W-:Y:S02]  /*23450*/  IMAD.U32 R10, RZ, RZ, UR8 ;  /* 0x00000008ff0a7e24 */ /* 0x020fe4000f8e00ff */
[----:B0-----:R-:W-:-:S07]  /*23460*/  IMAD.U32 R11, RZ, RZ, UR9 ;  /* 0x00000009ff0b7e24 */ /* 0x001fce000f8e00ff */
[----:B------:R-:W-:-:S07]  /*23470*/  LEPC R20, `(.L_x_6776) ;  /* 0x000000001014794e */ /* 0x000fce0000000000 */
[----:B-1-3--:R-:W-:Y:S05]  /*23480*/  CALL.ABS.NOINC R2 ;  /* 0x0000000002007343 */ /* 0x00afea0003c00000 */
.L_x_6776:
[----:B------:R-:W-:Y:S05]  /*23490*/  BRA `(.L_x_6759) ;  /* 0x00000000000c7947 */ /* 0x000fea0003800000 */
.L_x_6775:
[----:B------:R0:W-:Y:S01]  /*234a0*/  STG.E.64 desc[UR36][R2.64], RZ ;  /* 0x000000ff02007986 */ /* 0x0001e2000c101b24 */
[----:B------:R-:W-:Y:S05]  /*234b0*/  BRA `(.L_x_6759) ;  /* 0x0000000000047947 */ /* 0x000fea0003800000 */
.L_x_6774:
[----:B------:R0:W-:Y:S02]  /*234c0*/  STG.E desc[UR36][R2.64], RZ ;  /* 0x000000ff02007986 */ /* 0x0001e4000c101924 */
.L_x_6759:
[----:B------:R-:W-:-:S07]  /*234d0*/  IADD3 R45, PT, PT, R45, 0x80, RZ ;  /* 0x000000802d2d7810 */ /* 0x000fce0007ffe0ff */
.L_x_6730:
[----:B------:R-:W-:Y:S05]  /*234e0*/  BSYNC.RECONVERGENT B6 ;  /* 0x0000000000067941 */ /* 0x000fea0003800200 */
.L_x_6703:
[----:B------:R-:W-:-:S13]  /*234f0*/  ISETP.GE.AND P0, PT, R45, R54, PT ;  /* 0x000000362d00720c */ /* 0x000fda0003f06270 */
[----:B------:R-:W-:Y:S05]  /*23500*/  @P0 EXIT ;  /* 0x000000000000094d */ /* 0x000fea0003800000 */
[----:B0-234-:R-:W0:Y:S01]  /*23510*/  LDC.64 R2, c[0x0][0x3c8] ;  /* 0x0000f200ff027b82 */ /* 0x01de220000000a00 */
[----:B------:R-:W2:Y:S01]  /*23520*/  LDCU UR4, c[0x0][0x41c] ;  /* 0x00008380ff0477ac */ /* 0x000ea20008000800 */
[----:B------:R-:W-:Y:S01]  /*23530*/  PRMT R0, R16, 0x9910, RZ ;  /* 0x0000991010007816 */ /* 0x000fe200000000ff */
[----:B------:R-:W-:-:S03]  /*23540*/  IMAD R45, R55, 0x200, R45 ;  /* 0x00000200372d7824 */ /* 0x000fc600078e022d */
[----:B------:R-:W-:Y:S01]  /*23550*/  ISETP.GT.AND P1, PT, R0, 0x9, PT ;  /* 0x000000090000780c */ /* 0x000fe20003f24270 */
[----:B--2---:R-:W-:-:S05]  /*23560*/  IMAD R45, R45, UR4, RZ ;  /* 0x000000042d2d7c24 */ /* 0x004fca000f8e02ff */
        /* <DEDUP_REMOVED lines=13> */
.L_x_6780:
[----:B------:R-:W-:Y:S01]  /*23640*/  STG.E.U8 desc[UR36][R2.64], RZ ;  /* 0x000000ff02007986 */ /* 0x000fe2000c101124 */
[----:B------:R-:W-:Y:S05]  /*23650*/  EXIT ;  /* 0x000000000000794d */ /* 0x000fea0003800000 */
.L_x_6779:
        /* <DEDUP_REMOVED lines=8> */
.L_x_6783:
[----:B------:R-:W-:Y:S01]  /*236e0*/  STG.E desc[UR36][R2.64], RZ ;  /* 0x000000ff02007986 */ /* 0x000fe2000c101924 */
[----:B------:R-:W-:Y:S05]  /*236f0*/  EXIT ;  /* 0x000000000000794d */ /* 0x000fea0003800000 */
.L_x_6782:
[----:B------:R-:W-:Y:S01]  /*23700*/  STG.E.U16 desc[UR36][R2.64], RZ ;  /* 0x000000ff02007986 */ /* 0x000fe2000c101524 */
[----:B------:R-:W-:Y:S05]  /*23710*/  EXIT ;  /* 0x000000000000794d */ /* 0x000fea0003800000 */
.L_x_6778:
        /* <DEDUP_REMOVED lines=8> */
.L_x_6785:
[----:B------:R-:W-:Y:S01]  /*237a0*/  STG.E.U16 desc[UR36][R2.64], RZ ;  /* 0x000000ff02007986 */ /* 0x000fe2000c101524 */
[----:B------:R-:W-:Y:S05]  /*237b0*/  EXIT ;  /* 0x000000000000794d */ /* 0x000fea0003800000 */
.L_x_6784:
        /* <DEDUP_REMOVED lines=8> */
.L_x_6787:
[----:B------:R-:W-:Y:S01]  /*23840*/  STG.E desc[UR36][R2.64], RZ ;  /* 0x000000ff02007986 */ /* 0x000fe2000c101924 */
[----:B------:R-:W-:Y:S05]  /*23850*/  EXIT ;  /* 0x000000000000794d */ /* 0x000fea0003800000 */
.L_x_6786:
[----:B------:R-:W-:Y:S01]  /*23860*/  STG.E.64 desc[UR36][R2.64], RZ ;  /* 0x000000ff02007986 */ /* 0x000fe2000c101b24 */
[----:B------:R-:W-:Y:S05]  /*23870*/  EXIT ;  /* 0x000000000000794d */ /* 0x000fea0003800000 */
.L_x_6777:
        /* <DEDUP_REMOVED lines=10> */
.L_x_6790:
[----:B------:R-:W-:Y:S01]  /*23920*/  STG.E.128 desc[UR36][R2.64], RZ ;  /* 0x000000ff02007986 */ /* 0x000fe2000c101d24 */
[----:B------:R-:W-:Y:S05]  /*23930*/  EXIT ;  /* 0x000000000000794d */ /* 0x000fea0003800000 */
.L_x_6789:
        /* <DEDUP_REMOVED lines=8> */
.L_x_6792:
[----:B------:R-:W-:Y:S01]  /*239c0*/  STG.E.U8 desc[UR36][R2.64], RZ ;  /* 0x000000ff02007986 */ /* 0x000fe2000c101124 */
[----:B------:R-:W-:Y:S05]  /*239d0*/  EXIT ;  /* 0x000000000000794d */ /* 0x000fea0003800000 */
.L_x_6791:
[----:B------:R-:W-:Y:S01]  /*239e0*/  STG.E.U16 desc[UR36][R2.64], RZ ;  /* 0x000000ff02007986 */ /* 0x000fe2000c101524 */
[----:B------:R-:W-:Y:S05]  /*239f0*/  EXIT ;  /* 0x000000000000794d */ /* 0x000fea0003800000 */
.L_x_6788:
        /* <DEDUP_REMOVED lines=10> */
.L_x_6795:
[----:B------:R-:W-:Y:S01]  /*23aa0*/  STG.E.U8 desc[UR36][R2.64], RZ ;  /* 0x000000ff02007986 */ /* 0x000fe2000c101124 */
[----:B------:R-:W-:Y:S05]  /*23ab0*/  EXIT ;  /* 0x000000000000794d */ /* 0x000fea0003800000 */
.L_x_6794:
[----:B------:R-:W-:Y:S01]  /*23ac0*/  STG.E.U8 desc[UR36][R2.64], RZ ;  /* 0x000000ff02007986 */ /* 0x000fe2000c101124 */
[----:B------:R-:W-:Y:S05]  /*23ad0*/  EXIT ;  /* 0x000000000000794d */ /* 0x000fea0003800000 */
.L_x_6793:
[----:B------:R-:W-:-:S13]  /*23ae0*/  ISETP.NE.AND P0, PT, R0, 0x1c, PT ;  /* 0x0000001c0000780c */ /* 0x000fda0003f05270 */
[----:B------:R-:W-:Y:S05]  /*23af0*/  @!P0 BRA `(.L_x_6796) ;  /* 0x0000000000608947 */ /* 0x000fea0003800000 */
[----:B------:R-:W-:-:S13]  /*23b00*/  ISETP.NE.AND P0, PT, R0, 0x1d, PT ;  /* 0x0000001d0000780c */ /* 0x000fda0003f05270 */
[----:B------:R-:W-:Y:S05]  /*23b10*/  @!P0 BRA `(.L_x_6797) ;  /* 0x0000000000508947 */ /* 0x000fea0003800000 */
[----:B------:R-:W-:-:S13]  /*23b20*/  ISETP.NE.AND P0, PT, R0, 0x2c, PT ;  /* 0x0000002c0000780c */ /* 0x000fda0003f05270 */
[----:B------:R0:W-:Y:S01]  /*23b30*/  @!P0 STG.E.U8 desc[UR36][R2.64], RZ ;  /* 0x000000ff02008986 */ /* 0x0001e2000c101124 */
[----:B------:R-:W-:Y:S05]  /*23b40*/  @!P0 EXIT ;  /* 0x000000000000894d */ /* 0x000fea0003800000 */
.L_x_6781:
        /* <DEDUP_REMOVED lines=16> */
.L_x_6798:
[----:B------:R-:W-:Y:S05]  /*23c50*/  EXIT ;  /* 0x000000000000794d */ /* 0x000fea0003800000 */
.L_x_6797:
[----:B------:R-:W-:Y:S01]  /*23c60*/  STG.E.64 desc[UR36][R2.64], RZ ;  /* 0x000000ff02007986 */ /* 0x000fe2000c101b24 */
[----:B------:R-:W-:Y:S05]  /*23c70*/  EXIT ;  /* 0x000000000000794d */ /* 0x000fea0003800000 */
.L_x_6796:
[----:B------:R-:W-:Y:S01]  /*23c80*/  STG.E desc[UR36][R2.64], RZ ;  /* 0x000000ff02007986 */ /* 0x000fe2000c101924 */
[----:B------:R-:W-:Y:S05]  /*23c90*/  EXIT ;  /* 0x000000000000794d */ /* 0x000fea0003800000 */
        .weak           $__internal_14_$__cuda_sm20_div_s64
        .type           $__internal_14_$__cuda_sm20_div_s64,@function
        .size           $__internal_14_$__cuda_sm20_div_s64,($__internal_15_$__cuda_sm20_rem_s64 - $__internal_14_$__cuda_sm20_div_s64)
$__internal_14_$__cuda_sm20_div_s64:
        /* <DEDUP_REMOVED lines=34> */
[----:B------:R-:W-:-:S04]  /*23ec0*/  IMAD.HI.U32 R28, P1, R9, R28, R26 ;  /* 0x0000001c091c7227 */ /* 0x000fc8000782001a */
[----:B------:R-:W-:-:S04]  /*23ed0*/  IMAD.HI.U32 R27, R9, R11, RZ ;  /* 0x0000000b091b7227 */ /* 0x000fc800078e00ff */
[----:B------:R-:W-:Y:S01]  /*23ee0*/  IMAD R26, R9, R11, RZ ;  /* 0x0000000b091a7224 */ /* 0x000fe200078e02ff */
[----:B------:R-:W-:Y:S01]  /*23ef0*/  IADD3.X R29, PT, PT, R27, R9, RZ, P0, !PT ;  /* 0x000000091b1d7210 */ /* 0x000fe200007fe4ff */
[----:B------:R-:W-:-:S03]  /*23f00*/  IMAD.MOV.U32 R11, RZ, RZ, RZ ;  /* 0x000000ffff0b7224 */ /* 0x000fc600078e00ff */
[----:B------:R-:W-:Y:S02]  /*23f10*/  IADD3 R26, P0, PT, R26, R28, RZ ;  /* 0x0000001c1a1a7210 */ /* 0x000fe40007f1e0ff */
[----:B------:R-:W-:-:S04]  /*23f20*/  IADD3 R28, P3, PT, RZ, -R10, RZ ;  /* 0x8000000aff1c7210 */ /* 0x000fc80007f7e0ff */
[----:B------:R-:W-:Y:S01]  /*23f30*/  SEL R28, R28, R10, !P2 ;  /* 0x0000000a1c1c7207 */ /* 0x000fe20005000000 */
[----:B------:R-:W-:-:S04]  /*23f40*/  IMAD.X R9, RZ, RZ, ~R7, P3 ;  /* 0x000000ffff097224 */ /* 0x000fc800018e0e07 */
[----:B------:R-:W-:Y:S01]  /*23f50*/  IMAD.HI.U32 R10, R26, R28, RZ ;  /* 0x0000001c1a0a7227 */ /* 0x000fe200078e00ff */
[----:B------:R-:W-:-:S05]  /*23f60*/  SEL R9, R9, R7, !P2 ;  /* 0x0000000709097207 */ /* 0x000fca0005000000 */
[----:B------:R-:W-:Y:S01]  /*23f70*/  IMAD.WIDE.U32 R26, R26, R9, R10 ;  /* 0x000000091a1a7225 */ /* 0x000fe200078e000a */
[----:B------:R-:W-:-:S05]  /*23f80*/  IADD3.X R11, PT, PT, RZ, RZ, R29, P0, P1 ;  /* 0x000000ffff0b7210 */ /* 0x000fca00007e241d */
[----:B------:R-:W-:-:S04]  /*23f90*/  IMAD.HI.U32 R26, P0, R11, R28, R26 ;  /* 0x0000001c0b1a7227 */ /* 0x000fc8000780001a */
[CC--:B------:R-:W-:Y:S02]  /*23fa0*/  IMAD R10, R11.reuse, R9.reuse, RZ ;  /* 0x000000090b0a7224 */ /* 0x0c0fe400078e02ff */
[----:B------:R-:W-:-:S03]  /*23fb0*/  IMAD.HI.U32 R11, R11, R9, RZ ;  /* 0x000000090b0b7227 */ /* 0x000fc600078e00ff */
[----:B------:R-:W-:Y:S02]  /*23fc0*/  IADD3 R10, P1, PT, R10, R26, RZ ;  /* 0x0000001a0a0a7210 */ /* 0x000fe40007f3e0ff */
[----:B------:R-:W-:-:S03]  /*23fd0*/  IADD3.X R29, PT, PT, R11, RZ, RZ, P0, !PT ;  /* 0x000000ff0b1d7210 */ /* 0x000fc600007fe4ff */
[----:B------:R-:W-:-:S04]  /*23fe0*/  IMAD.WIDE.U32 R26, R10, R12, RZ ;  /* 0x0000000c0a1a7225 */ /* 0x000fc800078e00ff */
[----:B------:R-:W-:Y:S01]  /*23ff0*/  IMAD R27, R10, R13, R27 ;  /* 0x0000000d0a1b7224 */ /* 0x000fe200078e021b */
[----:B------:R-:W-:Y:S01]  /*24000*/  IADD3 R11, P0, PT, -R26, R28, RZ ;  /* 0x0000001c1a0b7210 */ /* 0x000fe20007f1e1ff */
[----:B------:R-:W-:-:S04]  /*24010*/  IMAD.X R26, RZ, RZ, R29, P1 ;  /* 0x000000ffff1a7224 */ /* 0x000fc800008e061d */
[----:B------:R-:W-:-:S04]  /*24020*/  IMAD R27, R26, R12, R27 ;  /* 0x0000000c1a1b7224 */ /* 0x000fc800078e021b */
[----:B------:R-:W-:Y:S01]  /*24030*/  IMAD.X R9, R9, 0x1, ~R27, P0 ;  /* 0x0000000109097824 */ /* 0x000fe200000e0e1b */
[CC--:B------:R-:W-:Y:S02]  /*24040*/  ISETP.GE.U32.AND P0, PT, R11.reuse, R12.reuse, PT ;  /* 0x0000000c0b00720c */ /* 0x0c0fe40003f06070 */
[----:B------:R-:W-:Y:S02]  /*24050*/  IADD3 R27, P2, PT, R11, -R12, RZ ;  /* 0x8000000c0b1b7210 */ /* 0x000fe40007f5e0ff */
[----:B------:R-:W-:-:S04]  /*24060*/  ISETP.GE.U32.AND.EX P0, PT, R9, R13, PT, P0 ;  /* 0x0000000d0900720c */ /* 0x000fc80003f06100 */
[----:B------:R-:W-:Y:S02]  /*24070*/  SEL R11, R27, R11, P0 ;  /* 0x0000000b1b0b7207 */ /* 0x000fe40000000000 */
[----:B------:R-:W-:Y:S02]  /*24080*/  IADD3.X R27, PT, PT, R9, ~R13, RZ, P2, !PT ;  /* 0x8000000d091b7210 */ /* 0x000fe400017fe4ff */
[----:B------:R-:W-:Y:S02]  /*24090*/  ISETP.GE.U32.AND P1, PT, R11, R12, PT ;  /* 0x0000000c0b00720c */ /* 0x000fe40003f26070 */
[----:B------:R-:W-:Y:S02]  /*240a0*/  IADD3 R11, P3, PT, R10, 0x1, RZ ;  /* 0x000000010a0b7810 */ /* 0x000fe40007f7e0ff */
[----:B------:R-:W-:Y:S02]  /*240b0*/  SEL R27, R27, R9, P0 ;  /* 0x000000091b1b7207 */ /* 0x000fe40000000000 */
[----:B------:R-:W-:Y:S01]  /*240c0*/  SEL R10, R11, R10, P0 ;  /* 0x0000000a0b0a7207 */ /* 0x000fe20000000000 */
[----:B------:R-:W-:-:S03]  /*240d0*/  IMAD.X R11, RZ, RZ, R26, P3 ;  /* 0x000000ffff0b7224 */ /* 0x000fc600018e061a */
[----:B------:R-:W-:Y:S02]  /*240e0*/  IADD3 R12, P2, PT, R10, 0x1, RZ ;  /* 0x000000010a0c7810 */ /* 0x000fe40007f5e0ff */
[----:B------:R-:W-:Y:S02]  /*240f0*/  SEL R9, R11, R26, P0 ;  /* 0x0000001a0b097207 */ /* 0x000fe40000000000 */
[----:B------:R-:W-:Y:S02]  /*24100*/  ISETP.GE.U32.AND.EX P0, PT, R27, R13, PT, P1 ;  /* 0x0000000d1b00720c */ /* 0x000fe40003f06110 */
[----:B------:R-:W-:Y:S01]  /*24110*/  LOP3.LUT R13, R5, R7, RZ, 0x3c, !PT ;  /* 0x00000007050d7212 */ /* 0x000fe200078e3cff */
[----:B------:R-:W-:Y:S01]  /*24120*/  IMAD.X R11, RZ, RZ, R9, P2 ;  /* 0x000000ffff0b7224 */ /* 0x000fe200010e0609 */
[----:B------:R-:W-:Y:S02]  /*24130*/  SEL R10, R12, R10, P0 ;  /* 0x0000000a0c0a7207 */ /* 0x000fe40000000000 */
[----:B------:R-:W-:-:S02]  /*24140*/  ISETP.GE.AND P1, PT, R13, RZ, PT ;  /* 0x000000ff0d00720c */ /* 0x000fc40003f26270 */
[----:B------:R-:W-:Y:S02]  /*24150*/  SEL R9, R11, R9, P0 ;  /* 0x000000090b097207 */ /* 0x000fe40000000000 */
[-C--:B------:R-:W-:Y:S02]  /*24160*/  IADD3 R12, P2, PT, RZ, -R10.reuse, RZ ;  /* 0x8000000aff0c7210 */ /* 0x080fe40007f5e0ff */
[----:B------:R-:W-:Y:S02]  /*24170*/  ISETP.NE.U32.AND P0, PT, R6, RZ, PT ;  /* 0x000000ff0600720c */ /* 0x000fe40003f05070 */
[-C--:B------:R-:W-:Y:S02]  /*24180*/  IADD3.X R11, PT, PT, RZ, ~R9.reuse, RZ, P2, !PT ;  /* 0x80000009ff0b7210 */ /* 0x080fe400017fe4ff */
[----:B------:R-:W-:Y:S02]  /*24190*/  ISETP.NE.AND.EX P0, PT, R5, RZ, PT, P0 ;  /* 0x000000ff0500720c */ /* 0x000fe40003f05300 */
[----:B------:R-:W-:Y:S01]  /*241a0*/  SEL R6, R12, R10, !P1 ;  /* 0x0000000a0c067207 */ /* 0x000fe20004800000 */
[----:B------:R-:W-:Y:S01]  /*241b0*/  IMAD.MOV.U32 R10, RZ, RZ, R4 ;  /* 0x000000ffff0a7224 */ /* 0x000fe200078e0004 */
[----:B------:R-:W-:Y:S01]  /*241c0*/  SEL R5, R11, R9, !P1 ;  /* 0x000000090b057207 */ /* 0x000fe20004800000 */
[----:B------:R-:W-:Y:S01]  /*241d0*/  IMAD.MOV.U32 R11, RZ, RZ, 0x0 ;  /* 0x00000000ff0b7424 */ /* 0x000fe200078e00ff */
[----:B------:R-:W-:-:S02]  /*241e0*/  SEL R6, R6, 0xffffffff, P0 ;  /* 0xffffffff06067807 */ /* 0x000fc40000000000 */
[----:B------:R-:W-:Y:S01]  /*241f0*/  SEL R5, R5, 0xffffffff, P0 ;  /* 0xffffffff05057807 */ /* 0x000fe20000000000 */
[----:B------:R-:W-:Y:S06]  /*24200*/  RET.REL.NODEC R10 `(_ZN2at6native27unrolled_elementwise_kernelIZZZNS0_67_GLOBAL__N__bb565c37_34_ValidateCompressedIndicesKernel_cu_33a4b88b42_validate_compressed_sparse_indices_kernelILNS2_8CDimNameE1ENS2_18CUDAKernelLauncherENS2_14EmptyVecKernelENS2_8DummyVecELm0EEEvRKNS_6TensorESA_lllENKUlvE1_clEvENKUlvE_clEvEUliiiiiE_St5arrayIPcLm6EELi4E23TrivialOffsetCalculatorILi5EjESH_ILi1EjENS0_6memory12LoadWithCastILi5EEENSK_13StoreWithCastILi1EEEEEviT_T0_T2_T3_T4_T5_) ;  /* 0xfffffdbc0a7c7950 */ /* 0x000fec0003c3ffff */
        .weak           $__internal_15_$__cuda_sm20_rem_s64
        .type           $__internal_15_$__cuda_sm20_rem_s64,@function
        .size           $__internal_15_$__cuda_sm20_rem_s64,(.L_x_34643 - $__internal_15_$__cuda_sm20_rem_s64)
$__internal_15_$__cuda_sm20_rem_s64:
        /* <DEDUP_REMOVED lines=22> */
[----:B------:R-:W-:-:S04]  /*24370*/  IMAD.HI.U32 R10, P1, R7, R19, R10 ;  /* 0x00000013070a7227 */ /* 0x000fc8000782000a */
[----:B------:R-:W-:Y:S01]  /*24380*/  IMAD.X R15, R15, 0x1, R7, P0 ;  /* 0x000000010f0f7824 */ /* 0x000fe200000e0607 */
        /* <DEDUP_REMOVED lines=10> */
[----:B------:R-:W-:-:S04]  /*24430*/  IMAD.WIDE.U32 R10, P0, R11, R6, R10 ;  /* 0x000000060b0a7225 */ /* 0x000fc8000780000a */
[----:B------:R-:W-:Y:S01]  /*24440*/  IMAD.HI.U32 R10, P2, R15, R19, R10 ;  /* 0x000000130f0a7227 */ /* 0x000fe2000784000a */
[----:B------:R-:W-:-:S03]  /*24450*/  SEL R11, R7, R30, !P1 ;  /* 0x0000001e070b7207 */ /* 0x000fc60004800000 */
        /* <DEDUP_REMOVED lines=16> */
[----:B------:R-:W-:Y:S02]  /*24560*/  IMAD.X R21, RZ, RZ, R10, P2 ;  /* 0x000000ffff157224 */ /* 0x000fe400010e060a */
        /* <DEDUP_REMOVED lines=26> */
[----:B------:R-:W-:Y:S06]  /*24710*/  RET.REL.NODEC R4 `(_ZN2at6native27unrolled_elementwise_kernelIZZZNS0_67_GLOBAL__N__bb565c37_34_ValidateCompressedIndicesKernel_cu_33a4b88b42_validate_compressed_sparse_indices_kernelILNS2_8CDimNameE1ENS2_18CUDAKernelLauncherENS2_14EmptyVecKernelENS2_8DummyVecELm0EEEvRKNS_6TensorESA_lllENKUlvE1_clEvENKUlvE_clEvEUliiiiiE_St5arrayIPcLm6EELi4E23TrivialOffsetCalculatorILi5EjESH_ILi1EjENS0_6memory12LoadWithCastILi5EEENSK_13StoreWithCastILi1EEEEEviT_T0_T2_T3_T4_T5_) ;  /* 0xfffffdb804387950 */ /* 0x000fec0003c3ffff */
.L_x_6799:
        /* <DEDUP_REMOVED lines=14> */
.L_x_34643:


//--------------------- .text._ZN2at6native18elementwise_kernelILi128ELi2EZNS0_22gpu_kernel_impl_nocastIZZZNS0_67_GLOBAL__N__bb565c37_34_ValidateCompressedIndicesKernel_cu_33a4b88b42_validate_compressed_sparse_indices_kernelILNS3_8CDimNameE1ENS3_18CUDAKernelLauncherENS3_14EmptyVecKernelENS3_8DummyVecELm0EEEvRKNS_6TensorESB_lllENKUlvE1_clEvENKUlvE_clEvEUliiiiiE_EEvRNS_18TensorIteratorBaseERKT_EUliE_EEviT1_ --------------------------
	.section	.text._ZN2at6native18elementwise_kernelILi128ELi2EZNS0_22gpu_kernel_impl_nocastIZZZNS0_67_GLOBAL__N__bb565c37_34_ValidateCompressedIndicesKernel_cu_33a4b88b42_validate_compressed_sparse_indices_kernelILNS3_8CDimNameE1ENS3_18CUDAKernelLauncherENS3_14EmptyVecKernelENS3_8DummyVecELm0EEEvRKNS_6TensorESB_lllENKUlvE1_clEvENKUlvE_clEvEUliiiiiE_EEvRNS_18TensorIteratorBaseERKT_EUliE_EEviT1_,"ax",@progbits
	.align	128
        .global         _ZN2at6native18elementwise_kernelILi128ELi2EZNS0_22gpu_kernel_impl_nocastIZZZNS0_67_GLOBAL__N__bb565c37_34_ValidateCompressedIndicesKernel_cu_33a4b88b42_validate_compressed_sparse_indices_kernelILNS3_8CDimNameE1ENS3_18CUDAKernelLauncherENS3_14EmptyVecKernelENS3_8DummyVecELm0EEEvRKNS_6TensorESB_lllENKUlvE1_clEvENKUlvE_clEvEUliiiiiE_EEvRNS_18TensorIteratorBaseERKT_EUliE_EEviT1_
        .type           _ZN2at6native18elementwise_kernelILi128ELi2EZNS0_22gpu_kernel_impl_nocastIZZZNS0_67_GLOBAL__N__bb565c37_34_ValidateCompressedIndicesKernel_cu_33a4b88b42_validate_compressed_sparse_indices_kernelILNS3_8CDimNameE1ENS3_18CUDAKernelLauncherENS3_14EmptyVecKernelENS3_8DummyVecELm0EEEvRKNS_6TensorESB_lllENKUlvE1_clEvENKUlvE_clEvEUliiiiiE_EEvRNS_18TensorIteratorBaseERKT_EUliE_EEviT1_,@function
        .size           _ZN2at6native18elementwise_kernelILi128ELi2EZNS0_22gpu_kernel_impl_nocastIZZZNS0_67_GLOBAL__N__bb565c37_34_ValidateCompressedIndicesKernel_cu_33a4b88b42_validate_compressed_sparse_indices_kernelILNS3_8CDimNameE1ENS3_18CUDAKernelLauncherENS3_14EmptyVecKernelENS3_8DummyVecELm0EEEvRKNS_6TensorESB_lllENKUlvE1_clEvENKUlvE_clEvEUliiiiiE_EEvRNS_18TensorIteratorBaseERKT_EUliE_EEviT1_,(.L_x_34645 - _ZN2at6native18elementwise_kernelILi128ELi2EZNS0_22gpu_kernel_impl_nocastIZZZNS0_67_GLOBAL__N__bb565c37_34_ValidateCompressedIndicesKernel_cu_33a4b88b42_validate_compressed_sparse_indices_kernelILNS3_8CDimNameE1ENS3_18CUDAKernelLauncherENS3_14EmptyVecKernelENS3_8DummyVecELm0EEEvRKNS_6TensorESB_lllENKUlvE1_clEvENKUlvE_clEvEUliiiiiE_EEvRNS_18TensorIteratorBaseERKT_EUliE_EEviT1_)
        .other          _ZN2at6native18elementwise_kernelILi128ELi2EZNS0_22gpu_kernel_impl_nocastIZZZNS0_67_GLOBAL__N__bb565c37_34_ValidateCompressedIndicesKernel_cu_33a4b88b42_validate_compressed_sparse_indices_kernelILNS3_8CDimNameE1ENS3_18CUDAKernelLauncherENS3_14EmptyVecKernelENS3_8DummyVecELm0EEEvRKNS_6TensorESB_lllENKUlvE1_clEvENKUlvE_clEvEUliiiiiE_EEvRNS_18TensorIteratorBaseERKT_EUliE_EEviT1_,@"STO_CUDA_ENTRY STV_DEFAULT"
_ZN2at6native18elementwise_kernelILi128ELi2EZNS0_22gpu_kernel_impl_nocastIZZZNS0_67_GLOBAL__N__bb565c37_34_ValidateCompressedIndicesKernel_cu_33a4b88b42_validate_compressed_sparse_indices_kernelILNS3_8CDimNameE1ENS3_18CUDAKernelLauncherENS3_14EmptyVecKernelENS3_8DummyVecELm0EEEvRKNS_6TensorESB_lllENKUlvE1_clEvENKUlvE_clEvEUliiiiiE_EEvRNS_18TensorIteratorBaseERKT_EUliE_EEviT1_:
.text._ZN2at6native18elementwise_kernelILi128ELi2EZNS0_22gpu_kernel_impl_nocastIZZZNS0_67_GLOBAL__N__bb565c37_34_ValidateCompressedIndicesKernel_cu_33a4b88b42_validate_compressed_sparse_indices_kernelILNS3_8CDimNameE1ENS3_18CUDAKernelLauncherENS3_14EmptyVecKernelENS3_8DummyVecELm0EEEvRKNS_6TensorESB_lllENKUlvE1_clEvENKUlvE_clEvEUliiiiiE_EEvRNS_18TensorIteratorBaseERKT_EUliE_EEviT1_:
        /* <DEDUP_REMOVED lines=31> */
[----:B------:R-:W1:Y:S07]  /*01f0*/  LDCU UR4, c[0x0][0x740] ;  /* 0x0000e800ff0477ac */ /* 0x000e6e0008000800 */
[----:B------:R-:W2:Y:S08]  /*0200*/  LDC.64 R6, c[0x0][0x720] ;  /* 0x0001c800ff067b82 */ /* 0x000eb00000000a00 */
[----:B------:R-:W3:Y:S08]  /*0210*/  LDC.64 R8, c[0x0][0x728] ;  /* 0x0001ca00ff087b82 */ /* 0x000ef00000000a00 */
[----:B------:R-:W4:Y:S01]  /*0220*/  LDC.64 R10, c[0x0][0x730] ;  /* 0x0001cc00ff0a7b82 */ /* 0x000f220000000a00 */
[----:B0-----:R-:W1:Y:S07]  /*0230*/  LDG.E R4, desc[UR36][R4.64] ;  /* 0x0000002404047981 */ /* 0x001e6e000c1e1900 */
[----:B------:R-:W0:Y:S01]  /*0240*/  LDC.64 R12, c[0x0][0x738] ;  /* 0x0001ce00ff0c7b82 */ /* 0x000e220000000a00 */
[----:B--2---:R2:W5:Y:S04]  /*0250*/  LDG.E R17, desc[UR36][R6.64] ;  /* 0x0000002406117981 */ /* 0x004568000c1e1900 */
[----:B---3--:R2:W5:Y:S04]  /*0260*/  LDG.E R37, desc[UR36][R8.64] ;  /* 0x0000002408257981 */ /* 0x008568000c1e1900 */
[----:B----4-:R2:W5:Y:S04]  /*0270*/  LDG.E R36, desc[UR36][R10.64] ;  /* 0x000000240a247981 */ /* 0x010568000c1e1900 */
[----:B0-----:R2:W5:Y:S01]  /*0280*/  LDG.E R18, desc[UR36][R12.64] ;  /* 0x000000240c127981 */ /* 0x001562000c1e1900 */
[----:B-1----:R-:W-:-:S13]  /*0290*/  ISETP.NE.AND P0, PT, R4, UR4, PT ;  /* 0x0000000404007c0c */ /* 0x002fda000bf05270 */
        /* <DEDUP_REMOVED lines=17> */
.L_x_6804:
[----:B------:R-:W0:Y:S02]  /*03b0*/  LDCU UR4, c[0x0][0x750] ;  /* 0x0000ea00ff0477ac */ /* 0x000e240008000800 */
[----:B0----5:R-:W-:-:S13]  /*03c0*/  ISETP.NE.AND P0, PT, R17, UR4, PT ;  /* 0x0000000411007c0c */ /* 0x021fda000bf05270 */
        /* <DEDUP_REMOVED lines=17> */
.L_x_6805:
[----:B------:R-:W0:Y:S01]  /*04e0*/  LDCU UR4, c[0x0][0x748] ;  /* 0x0000e900ff0477ac */ /* 0x000e220008000800 */
[----:B------:R-:W-:Y:S01]  /*04f0*/  IMAD.IADD R0, R36, 0x1, -R37 ;  /* 0x0000000124007824 */ /* 0x000fe200078e0a25 */
[----:B------:R-:W1:Y:S04]  /*0500*/  LDCU UR5, c[0x0][0x740] ;  /* 0x0000e800ff0577ac */ /* 0x000e680008000800 */
[C---:B0-----:R-:W-:Y:S02]  /*0510*/  ISETP.GT.AND P0, PT, R0.reuse, UR4, PT ;  /* 0x0000000400007c0c */ /* 0x041fe4000bf04270 */
[----:B-1----:R-:W-:-:S13]  /*0520*/  ISETP.GE.AND P1, PT, R0, UR5, PT ;  /* 0x0000000500007c0c */ /* 0x002fda000bf26270 */
        /* <DEDUP_REMOVED lines=17> */
.L_x_6806:
[----:B------:R-:W0:Y:S01]  /*0640*/  LDCU.64 UR4, c[0x0][0x750] ;  /* 0x0000ea00ff0477ac */ /* 0x000e220008000a00 */
[----:B------:R-:W-:Y:S01]  /*0650*/  SHF.R.S32.HI R0, RZ, 0x1f, R18 ;  /* 0x0000001fff007819 */ /* 0x000fe20000011412 */
[----:B0-----:R-:W-:-:S04]  /*0660*/  UISETP.GT.U32.AND UP0, UPT, UR4, URZ, UPT ;  /* 0x000000ff0400728c */ /* 0x001fc8000bf04070 */
        /* <DEDUP_REMOVED lines=32> */
.L_x_6808:
[----:B------:R-:W-:Y:S01]  /*0870*/  MOV R10, R4 ;  /* 0x00000004000a7202 */ /* 0x000fe20000000f00 */
[----:B------:R-:W-:Y:S01]  /*0880*/  IMAD.MOV.U32 R11, RZ, RZ, R5 ;  /* 0x000000ffff0b7224 */ /* 0x000fe200078e0005 */
[----:B------:R-:W-:Y:S02]  /*0890*/  MOV R26, R27 ;  /* 0x0000001b001a7202 */ /* 0x000fe40000000f00 */
[----:B------:R-:W-:-:S07]  /*08a0*/  MOV R12, 0x8c0 ;  /* 0x000008c0000c7802 */ /* 0x000fce0000000f00 */
[----:B------:R-:W-:Y:S05]  /*08b0*/  CALL.REL.NOINC `($__internal_17_$__cuda_sm20_rem_s64) ;  /* 0x00000178009c7944 */ /* 0x000fea0003c00000 */
[----:B------:R-:W-:Y:S01]  /*08c0*/  IMAD.MOV.U32 R4, RZ, RZ, R0 ;  /* 0x000000ffff047224 */ /* 0x000fe200078e0000 */
[----:B------:R-:W-:-:S07]  /*08d0*/  MOV R5, R3 ;  /* 0x0000000300057202 */ /* 0x000fce0000000f00 */
.L_x_6809:
        /* <DEDUP_REMOVED lines=8> */
.L_x_6807:
        /* <DEDUP_REMOVED lines=16> */
.L_x_6837:
        /* <DEDUP_REMOVED lines=27> */
.L_x_6814:
[----:B------:R-:W-:Y:S01]  /*0c10*/  MOV R8, R30 ;  /* 0x0000001e00087202 */ /* 0x000fe20000000f00 */
[----:B------:R-:W-:Y:S01]  /*0c20*/  IMAD.MOV.U32 R5, RZ, RZ, R27 ;  /* 0x000000ffff057224 */ /* 0x000fe200078e001b */
[----:B------:R-:W-:Y:S01]  /*0c30*/  MOV R4, R14 ;  /* 0x0000000e00047202 */ /* 0x000fe20000000f00 */
[----:B------:R-:W-:Y:S01]  /*0c40*/  IMAD.MOV.U32 R3, RZ, RZ, R15 ;  /* 0x000000ffff037224 */ /* 0x000fe200078e000f */
[----:B------:R-:W-:-:S07]  /*0c50*/  MOV R0, 0xc70 ;  /* 0x00000c7000007802 */ /* 0x000fce0000000f00 */
[----:B012---:R-:W-:Y:S05]  /*0c60*/  CALL.REL.NOINC `($__internal_16_$__cuda_sm20_div_s64) ;  /* 0x0000017000547944 */ /* 0x007fea0003c00000 */
[----:B------:R-:W-:Y:S01]  /*0c70*/  MOV R20, R6 ;  /* 0x0000000600147202 */ /* 0x000fe20000000f00 */
[----:B------:R-:W-:-:S07]  /*0c80*/  IMAD.MOV.U32 R21, RZ, RZ, R3 ;  /* 0x000000ffff157224 */ /* 0x000fce00078e0003 */
.L_x_6815:
[----:B------:R-:W-:Y:S05]  /*0c90*/  BSYNC.RECONVERGENT B1 ;  /* 0x0000000000017941 */ /* 0x000fea0003800200 */
.L_x_6813:
[----:B------:R-:W-:Y:S01]  /*0ca0*/  IADD3 R19, PT, PT, R17, 0x2, RZ ;  /* 0x0000000211137810 */ /* 0x000fe20007ffe0ff */
[----:B--2---:R-:W-:-:S04]  /*0cb0*/  IMAD.WIDE.U32 R4, R23, 0x8, R34 ;  /* 0x0000000817047825 */ /* 0x004fc800078e0022 */
[----:B-1----:R-:W-:Y:S02]  /*0cc0*/  IMAD.WIDE.U32 R6, R19, 0x8, R32 ;  /* 0x0000000813067825 */ /* 0x002fe400078e0020 */
[----:B------:R-:W2:Y:S04]  /*0cd0*/  LDG.E.64 R4, desc[UR36][R4.64] ;  /* 0x0000002404047981 */ /* 0x000ea8000c1e1b00 */
        /* <DEDUP_REMOVED lines=36> */
.L_x_6817:
[----:B------:R-:W-:Y:S01]  /*0f20*/  IMAD.MOV.U32 R8, RZ, RZ, R20 ;  /* 0x000000ffff087224 */ /* 0x000fe200078e0014 */
[----:B------:R-:W-:Y:S01]  /*0f30*/  MOV R5, R21 ;  /* 0x0000001500057202 */ /* 0x000fe20000000f00 */
[----:B------:R-:W-:Y:S01]  /*0f40*/  IMAD.MOV.U32 R4, RZ, RZ, R22 ;  /* 0x000000ffff047224 */ /* 0x000fe200078e0016 */
[----:B------:R-:W-:Y:S02]  /*0f50*/  MOV R3, R23 ;  /* 0x0000001700037202 */ /* 0x000fe40000000f00 */
[----:B------:R-:W-:-:S07]  /*0f60*/  MOV R0, 0xf80 ;  /* 0x00000f8000007802 */ /* 0x000fce0000000f00 */
[----:B0-----:R-:W-:Y:S05]  /*0f70*/  CALL.REL.NOINC `($__internal_16_$__cuda_sm20_div_s64) ;  /* 0x0000016c00907944 */ /* 0x001fea0003c00000 */
[----:B------:R-:W-:Y:S01]  /*0f80*/  IMAD.MOV.U32 R14, RZ, RZ, R6 ;  /* 0x000000ffff0e7224 */ /* 0x000fe200078e0006 */
[----:B------:R-:W-:-:S07]  /*0f90*/  MOV R15, R3 ;  /* 0x00000003000f7202 */ /* 0x000fce0000000f00 */
.L_x_6818:
[----:B------:R-:W-:Y:S05]  /*0fa0*/  BSYNC.RECONVERGENT B1 ;  /* 0x0000000000017941 */ /* 0x000fea0003800200 */
.L_x_6816:
        /* <DEDUP_REMOVED lines=42> */
.L_x_6820:
[----:B------:R-:W-:Y:S01]  /*1250*/  MOV R8, R14 ;  /* 0x0000000e00087202 */ /* 0x000fe20000000f00 */
[----:B------:R-:W-:Y:S01]  /*1260*/  IMAD.MOV.U32 R5, RZ, RZ, R15 ;  /* 0x000000ffff057224 */ /* 0x000fe200078e000f */
[----:B------:R-:W-:Y:S01]  /*1270*/  MOV R4, R18 ;  /* 0x0000001200047202 */ /* 0x000fe20000000f00 */
[----:B------:R-:W-:Y:S01]  /*1280*/  IMAD.MOV.U32 R3, RZ, RZ, R19 ;  /* 0x000000ffff037224 */ /* 0x000fe200078e0013 */
[----:B------:R-:W-:-:S07]  /*1290*/  MOV R0, 0x12b0 ;  /* 0x000012b000007802 */ /* 0x000fce0000000f00 */
[----:B0-----:R-:W-:Y:S05]  /*12a0*/  CALL.REL.NOINC `($__internal_16_$__cuda_sm20_div_s64) ;  /* 0x0000016800c47944 */ /* 0x001fea0003c00000 */
[----:B------:R-:W-:Y:S01]  /*12b0*/  MOV R20, R6 ;  /* 0x0000000600147202 */ /* 0x000fe20000000f00 */
[----:B------:R-:W-:-:S07]  /*12c0*/  IMAD.MOV.U32 R21, RZ, RZ, R3 ;  /* 0x000000ffff157224 */ /* 0x000fce00078e0003 */
.L_x_6821:
[----:B------:R-:W-:Y:S05]  /*12d0*/  BSYNC.RECONVERGENT B1 ;  /* 0x0000000000017941 */ /* 0x000fea0003800200 */
.L_x_6819:
        /* <DEDUP_REMOVED lines=42> */
.L_x_6823:
        /* <DEDUP_REMOVED lines=8> */
.L_x_6824:
[----:B------:R-:W-:Y:S05]  /*1600*/  BSYNC.RECONVERGENT B1 ;  /* 0x0000000000017941 */ /* 0x000fea0003800200 */
.L_x_6822:
[C---:B------:R-:W-:Y:S02]  /*1610*/  VIADD R27, R17.reuse, 0xffffffff ;  /* 0xffffffff111b7836 */ /* 0x040fe40000000000 */
        /* <DEDUP_REMOVED lines=41> */
.L_x_6826:
        /* <DEDUP_REMOVED lines=8> */
.L_x_6827:
[----:B------:R-:W-:Y:S05]  /*1930*/  BSYNC.RECONVERGENT B1 ;  /* 0x0000000000017941 */ /* 0x000fea0003800200 */
.L_x_6825:
        /* <DEDUP_REMOVED lines=42> */
.L_x_6829:
        /* <DEDUP_REMOVED lines=8> */
.L_x_6830:
[----:B------:R-:W-:Y:S05]  /*1c60*/  BSYNC.RECONVERGENT B1 ;  /* 0x0000000000017941 */ /* 0x000fea0003800200 */
.L_x_6828:
        /* <DEDUP_REMOVED lines=43> */
.L_x_6832:
[----:B------:R-:W-:Y:S01]  /*1f20*/  IMAD.MOV.U32 R8, RZ, RZ, R14 ;  /* 0x000000ffff087224 */ /* 0x000fe200078e000e */
[----:B------:R-:W-:Y:S01]  /*1f30*/  MOV R5, R15 ;  /* 0x0000000f00057202 */ /* 0x000fe20000000f00 */
[----:B------:R-:W-:Y:S01]  /*1f40*/  IMAD.MOV.U32 R3, RZ, RZ, R19 ;  /* 0x000000ffff037224 */ /* 0x000fe200078e0013 */
[----:B------:R-:W-:Y:S02]  /*1f50*/  MOV R4, R18 ;  /* 0x0000001200047202 */ /* 0x000fe40000000f00 */
[----:B------:R-:W-:-:S07]  /*1f60*/  MOV R0, 0x1f80 ;  /* 0x00001f8000007802 */ /* 0x000fce0000000f00 */
[----:B0-----:R-:W-:Y:S05]  /*1f70*/  CALL.REL.NOINC `($__internal_16_$__cuda_sm20_div_s64) ;  /* 0x0000015c00907944 */ /* 0x001fea0003c00000 */
[----:B------:R-:W-:Y:S02]  /*1f80*/  MOV R22, R6 ;  /* 0x0000000600167202 */ /* 0x000fe40000000f00 */
[----:B------:R-:W-:-:S07]  /*1f90*/  MOV R23, R3 ;  /* 0x0000000300177202 */ /* 0x000fce0000000f00 */
.L_x_6833:
[----:B------:R-:W-:Y:S05]  /*1fa0*/  BSYNC.RECONVERGENT B1 ;  /* 0x0000000000017941 */ /* 0x000fea0003800200 */
.L_x_6831:
[----:B------:R-:W-:-:S04]  /*1fb0*/  IMAD.WIDE.U32 R6, R31, 0x8, R32 ;  /* 0x000000081f067825 */ /* 0x000fc800078e0020 */
[----:B------:R-:W-:Y:S02]  /*1fc0*/  IMAD.WIDE.U32 R4, R25, 0x8, R34 ;  /* 0x0000000819047825 */ /* 0x000fe400078e0022 */
[----:B------:R-:W2:Y:S04]  /*1fd0*/  LDG.E.64 R24, desc[UR36][R6.64] ;  /* 0x0000002406187981 */ /* 0x000ea8000c1e1b00 */
[----:B------:R-:W3:Y:S01]  /*1fe0*/  LDG.E.64 R4, desc[UR36][R4.64] ;  /* 0x0000002404047981 */ /* 0x000ee2000c1e1b00 */
[----:B------:R-:W-:Y:S01]  /*1ff0*/  IADD3 R11, P0, PT, RZ, -R22, RZ ;  /* 0x80000016ff0b7210 */ /* 0x000fe20007f1e0ff */
[----:B------:R-:W-:Y:S01]  /*2000*/  BSSY.RECONVERGENT B1, `(.L_x_6834) ;  /* 0x000002d000017945 */ /* 0x000fe20003800200 */
[----:B------:R-:W-:Y:S02]  /*2010*/  MOV R8, R14 ;  /* 0x0000000e00087202 */ /* 0x000fe40000000f00 */
[----:B------:R-:W-:Y:S01]  /*2020*/  MOV R9, R15 ;  /* 0x0000000f00097202 */ /* 0x000fe20000000f00 */
[----:B------:R-:W-:Y:S01]  /*2030*/  IMAD.X R3, RZ, RZ, ~R23, P0 ;  /* 0x000000ffff037224 */ /* 0x000fe200000e0e17 */
[----:B------:R-:W-:-:S02]  /*2040*/  MOV R14, R20 ;  /* 0x00000014000e7202 */ /* 0x000fc40000000f00 */
[----:B------:R-:W-:Y:S01]  /*2050*/  MOV R15, R27 ;  /* 0x0000001b000f7202 */ /* 0x000fe20000000f00 */
        /* <DEDUP_REMOVED lines=31> */
.L_x_6835:
        /* <DEDUP_REMOVED lines=8> */
.L_x_6836:
[----:B------:R-:W-:Y:S05]  /*22d0*/  BSYNC.RECONVERGENT B1 ;  /* 0x0000000000017941 */ /* 0x000fea0003800200 */
.L_x_6834:
        /* <DEDUP_REMOVED lines=20> */
.L_x_6812:
[----:B------:R-:W-:-:S07]  /*2420*/  IADD3 R17, PT, PT, R17, 0x3, RZ ;  /* 0x0000000311117810 */ /* 0x000fce0007ffe0ff */
.L_x_6811:
        /* <DEDUP_REMOVED lines=31> */
.L_x_6840:
[----:B------:R-:W-:Y:S01]  /*2620*/  MOV R8, R30 ;  /* 0x0000001e00087202 */ /* 0x000fe20000000f00 */
[----:B------:R-:W-:Y:S01]  /*2630*/  IMAD.MOV.U32 R5, RZ, RZ, R27 ;  /* 0x000000ffff057224 */ /* 0x000fe200078e001b */
[----:B------:R-:W-:Y:S02]  /*2640*/  MOV R4, R14 ;  /* 0x0000000e00047202 */ /* 0x000fe40000000f00 */
[----:B------:R-:W-:Y:S02]  /*2650*/  MOV R3, R15 ;  /* 0x0000000f00037202 */ /* 0x000fe40000000f00 */
[----:B------:R-:W-:-:S07]  /*2660*/  MOV R0, 0x2680 ;  /* 0x0000268000007802 */ /* 0x000fce0000000f00 */
[----:B------:R-:W-:Y:S05]  /*2670*/  CALL.REL.NOINC `($__internal_16_$__cuda_sm20_div_s64) ;  /* 0x0000015400d07944 */ /* 0x000fea0003c00000 */
[----:B------:R-:W-:Y:S01]  /*2680*/  IMAD.MOV.U32 R20, RZ, RZ, R6 ;  /* 0x000000ffff147224 */ /* 0x000fe200078e0006 */
[----:B------:R-:W-:-:S07]  /*2690*/  MOV R21, R3 ;  /* 0x0000000300157202 */ /* 0x000fce0000000f00 */
.L_x_6841:
[----:B------:R-:W-:Y:S05]  /*26a0*/  BSYNC.RECONVERGENT B0 ;  /* 0x0000000000007941 */ /* 0x000fea0003800200 */
.L_x_6839:
        /* <DEDUP_REMOVED lines=42> */
.L_x_6843:
[----:B------:R-:W-:Y:S01]  /*2950*/  IMAD.MOV.U32 R8, RZ, RZ, R20 ;  /* 0x000000ffff087224 */ /* 0x000fe200078e0014 */
[----:B------:R-:W-:Y:S01]  /*2960*/  MOV R5, R21 ;  /* 0x0000001500057202 */ /* 0x000fe20000000f00 */
[----:B------:R-:W-:Y:S01]  /*2970*/  IMAD.MOV.U32 R3, RZ, RZ, R23 ;  /* 0x000000ffff037224 */ /* 0x000fe200078e0017 */
[----:B------:R-:W-:Y:S02]  /*2980*/  MOV R4, R22 ;  /* 0x0000001600047202 */ /* 0x000fe40000000f00 */
[----:B------:R-:W-:-:S07]  /*2990*/  MOV R0, 0x29b0 ;  /* 0x000029b000007802 */ /* 0x000fce0000000f00 */
[----:B------:R-:W-:Y:S05]  /*29a0*/  CALL.REL.NOINC `($__internal_16_$__cuda_sm20_div_s64) ;  /* 0x0000015400047944 */ /* 0x000fea0003c00000 */
[----:B------:R-:W-:Y:S02]  /*29b0*/  MOV R18, R6 ;  /* 0x0000000600127202 */ /* 0x000fe40000000f00 */
[----:B------:R-:W-:-:S07]  /*29c0*/  MOV R19, R3 ;  /* 0x0000000300137202 */ /* 0x000fce0000000f00 */
.L_x_6844:
[----:B------:R-:W-:Y:S05]  /*29d0*/  BSYNC.RECONVERGENT B0 ;  /* 0x0000000000007941 */ /* 0x000fea0003800200 */
.L_x_6842:
        /* <DEDUP_REMOVED lines=44> */
.L_x_6846:
        /* <DEDUP_REMOVED lines=8> */
.L_x_6847:
[----:B------:R-:W-:Y:S05]  /*2d20*/  BSYNC.RECONVERGENT B0 ;  /* 0x0000000000007941 */ /* 0x000fea0003800200 */
.L_x_6845:
        /* <DEDUP_REMOVED lines=44> */
.L_x_6849:
        /* <DEDUP_REMOVED lines=8> */
.L_x_6850:
[----:B------:R-:W-:Y:S05]  /*3070*/  BSYNC.RECONVERGENT B0 ;  /* 0x0000000000007941 */ /* 0x000fea0003800200 */
.L_x_6848:
        /* <DEDUP_REMOVED lines=15> */
[----:B------:R-:W-:-:S04]  /*3170*/  IMAD R3, R5, R6, R3 ;  /* 0x0000000605037224 */ /* 0x000fc800078e0203 */
[----:B------:R-:W-:-:S07]  /*3180*/  IMAD.IADD R25, R25, 0x1, R3 ;  /* 0x0000000119197824 */ /* 0x000fce00078e0203 */
.L_x_6838:
        /* <DEDUP_REMOVED lines=31> */
.L_x_6853:
        /* <DEDUP_REMOVED lines=8> */
.L_x_6854:
[----:B------:R-:W-:Y:S05]  /*3400*/  BSYNC.RECONVERGENT B0 ;  /* 0x0000000000007941 */ /* 0x000fea0003800200 */
.L_x_6852:
        /* <DEDUP_REMOVED lines=8> */
[----:B------:R-:W-:Y:S02]  /*3490*/  IADD3.X R3, PT, PT, RZ, ~R19, RZ, P0, !PT ;  /* 0x80000013ff037210 */ /* 0x000fe400007fe4ff */
        /* <DEDUP_REMOVED lines=33> */
.L_x_6856:
[----:B------:R-:W-:Y:S01]  /*36b0*/  MOV R8, R18 ;  /* 0x0000001200087202 */ /* 0x000fe20000000f00 */
[----:B------:R-:W-:Y:S01]  /*36c0*/  IMAD.MOV.U32 R4, RZ, RZ, R20 ;  /* 0x000000ffff047224 */ /* 0x000fe200078e0014 */
[----:B------:R-:W-:Y:S02]  /*36d0*/  MOV R5, R19 ;  /* 0x0000001300057202 */ /* 0x000fe40000000f00 */
[----:B------:R-:W-:Y:S02]  /*36e0*/  MOV R3, R21 ;  /* 0x0000001500037202 */ /* 0x000fe40000000f00 */
[----:B------:R-:W-:-:S07]  /*36f0*/  MOV R0, 0x3710 ;  /* 0x0000371000007802 */ /* 0x000fce0000000f00 */
[----:B------:R-:W-:Y:S05]  /*3700*/  CALL.REL.NOINC `($__internal_16_$__cuda_sm20_div_s64) ;  /* 0x0000014400ac7944 */ /* 0x000fea0003c00000 */
[----:B------:R-:W-:Y:S01]  /*3710*/  MOV R30, R6 ;  /* 0x00000006001e7202 */ /* 0x000fe20000000f00 */
[----:B------:R-:W-:-:S07]  /*3720*/  IMAD.MOV.U32 R27, RZ, RZ, R3 ;  /* 0x000000ffff1b7224 */ /* 0x000fce00078e0003 */
.L_x_6857:
[----:B------:R-:W-:Y:S05]  /*3730*/  BSYNC.RECONVERGENT B0 ;  /* 0x0000000000007941 */ /* 0x000fea0003800200 */
.L_x_6855:
        /* <DEDUP_REMOVED lines=17> */
.L_x_6851:
        /* <DEDUP_REMOVED lines=30> */
.L_x_6859:
[----:B------:R-:W-:Y:S01]  /*3a30*/  MOV R10, R4 ;  /* 0x00000004000a7202 */ /* 0x000fe20000000f00 */
[----:B------:R-:W-:Y:S01]  /*3a40*/  IMAD.MOV.U32 R26, RZ, RZ, R27 ;  /* 0x000000ffff1a7224 */ /* 0x000fe200078e001b */
[----:B------:R-:W-:Y:S02]  /*3a50*/  MOV R11, R5 ;  /* 0x00000005000b7202 */ /* 0x000fe40000000f00 */
[----:B------:R-:W-:-:S07]  /*3a60*/  MOV R12, 0x3a80 ;  /* 0x00003a80000c7802 */ /* 0x000fce0000000f00 */
[----:B------:R-:W-:Y:S05]  /*3a70*/  CALL.REL.NOINC `($__internal_17_$__cuda_sm20_rem_s64) ;  /* 0x00000148002c7944 */ /* 0x000fea0003c00000 */
[----:B------:R-:W-:Y:S02]  /*3a80*/  MOV R4, R0 ;  /* 0x0000000000047202 */ /* 0x000fe40000000f00 */
[----:B------:R-:W-:-:S07]  /*3a90*/  MOV R5, R3 ;  /* 0x0000000300057202 */ /* 0x000fce0000000f00 */
.L_x_6860:
[----:B------:R-:W-:Y:S05]  /*3aa0*/  BSYNC.RECONVERGENT B0 ;  /* 0x0000000000007941 */ /* 0x000fea0003800200 */
.L_x_6858:
[----:B------:R-:W0:Y:S02]  /*3ab0*/  LDC.64 R6, c[0x0][0x768] ;  /* 0x0001da00ff067b82 */ /* 0x000e240000000a00 */
[----:B0-----:R-:W-:-:S06]  /*3ac0*/  IMAD.WIDE.U32 R6, R17, 0x8, R6 ;  /* 0x0000000811067825 */ /* 0x001fcc00078e0006 */
[----:B------:R-:W2:Y:S02]  /*3ad0*/  LDG.E.64 R6, desc[UR36][R6.64] ;  /* 0x0000002406067981 */ /* 0x000ea4000c1e1b00 */
[----:B--2---:R-:W-:Y:S02]  /*3ae0*/  IMAD R3, R5, R6, RZ ;  /* 0x0000000605037224 */ /* 0x004fe400078e02ff */
[----:B------:R-:W-:-:S04]  /*3af0*/  IMAD.WIDE.U32 R24, R6, R4, R24 ;  /* 0x0000000406187225 */ /* 0x000fc800078e0018 */
[----:B------:R-:W-:-:S04]  /*3b00*/  IMAD R3, R7, R4, R3 ;  /* 0x0000000407037224 */ /* 0x000fc800078e0203 */
[----:B------:R-:W-:-:S07]  /*3b10*/  IMAD.IADD R25, R25, 0x1, R3 ;  /* 0x0000000119197824 */ /* 0x000fce00078e0203 */
.L_x_6810:
        /* <DEDUP_REMOVED lines=12> */
.L_x_6865:
[----:B------:R-:W-:Y:S01]  /*3be0*/  MOV R18, R3 ;  /* 0x0000000300127202 */ /* 0x000fe20000000f00 */
[----:B------:R-:W-:-:S05]  /*3bf0*/  IMAD.MOV.U32 R19, RZ, RZ, R7 ;  /* 0x000000ffff137224 */ /* 0x000fca00078e0007 */
[----:B------:R-:W2:Y:S04]  /*3c00*/  LDG.E R0, desc[UR36][R18.64+-0x4] ;  /* 0xfffffc2412007981 */ /* 0x000ea8000c1e1900 */
[----:B------:R-:W2:Y:S01]  /*3c10*/  LDG.E R3, desc[UR36][R18.64] ;  /* 0x0000002412037981 */ /* 0x000ea2000c1e1900 */
[----:B------:R-:W-:Y:S01]  /*3c20*/  BSSY.RECONVERGENT B8, `(.L_x_6863) ;  /* 0x0000013000087945 */ /* 0x000fe20003800200 */
[----:B--2---:R-:W-:-:S13]  /*3c30*/  ISETP.GE.AND P0, PT, R0, R3, PT ;  /* 0x000000030000720c */ /* 0x004fda0003f06270 */
        /* <DEDUP_REMOVED lines=17> */
.L_x_6864:
[----:B------:R-:W-:Y:S05]  /*3d50*/  BSYNC.RECONVERGENT B8 ;  /* 0x0000000000087941 */ /* 0x000fea0003800200 */
.L_x_6863:
[----:B------:R-:W-:-:S04]  /*3d60*/  IADD3 R3, P0, PT, R18, 0x4, RZ ;  /* 0x0000000412037810 */ /* 0x000fc80007f1e0ff */
[----:B------:R-:W-:Y:S02]  /*3d70*/  IADD3.X R7, PT, PT, RZ, R19, RZ, P0, !PT ;  /* 0x00000013ff077210 */ /* 0x000fe400007fe4ff */
[----:B------:R-:W-:-:S04]  /*3d80*/  ISETP.GE.U32.AND P0, PT, R3, R22, PT ;  /* 0x000000160300720c */ /* 0x000fc80003f06070 */
[----:B------:R-:W-:-:S13]  /*3d90*/  ISETP.GE.U32.AND.EX P0, PT, R7, R23, PT, P0 ;  /* 0x000000170700720c */ /* 0x000fda0003f06100 */
[----:B------:R-:W-:Y:S05]  /*3da0*/  @!P0 BRA `(.L_x_6865) ;  /* 0xfffffffc008c8947 */ /* 0x000fea000383ffff */
.L_x_6862:
[----:B------:R-:W-:Y:S05]  /*3db0*/  BSYNC.RECONVERGENT B7 ;  /* 0x0000000000077941 */ /* 0x000fea0003800200 */
.L_x_6861:
[----:B------:R-:W0:Y:S01]  /*3dc0*/  LDC.64 R4, c[0x0][0x710] ;  /* 0x0001c400ff047b82 */ /* 0x000e220000000a00 */
[----:B------:R-:W-:Y:S01]  /*3dd0*/  IADD3 R16, PT, PT, R16, 0x80, RZ ;  /* 0x0000008010107810 */ /* 0x000fe20007ffe0ff */
[----:B0-----:R1:W-:Y:S06]  /*3de0*/  STG.E desc[UR36][R4.64], RZ ;  /* 0x000000ff04007986 */ /* 0x0013ec000c101924 */
.L_x_6803:
[----:B0-----:R-:W-:Y:S05]  /*3df0*/  BSYNC.RECONVERGENT B6 ;  /* 0x0000000000067941 */ /* 0x001fea0003800200 */
.L_x_6802:
[----:B------:R-:W0:Y:S02]  /*3e00*/  LDCU UR4, c[0x0][0x380] ;  /* 0x00007000ff0477ac */ /* 0x000e240008000800 */
[----:B0-----:R-:W-:-:S13]  /*3e10*/  ISETP.GE.AND P0, PT, R16, UR4, PT ;  /* 0x0000000410007c0c */ /* 0x001fda000bf06270 */
[----:B------:R-:W-:Y:S05]  /*3e20*/  @P0 EXIT ;  /* 0x000000000000094d */ /* 0x000fea0003800000 */
[----:B-1----:R-:W0:Y:S01]  /*3e30*/  LDC.64 R4, c[0x0][0x718] ;  /* 0x0001c600ff047b82 */ /* 0x002e220000000a00 */
        /* <DEDUP_REMOVED lines=28> */
.L_x_6866:
[----:B------:R-:W0:Y:S02]  /*4000*/  LDCU UR4, c[0x0][0x750] ;  /* 0x0000ea00ff0477ac */ /* 0x000e240008000800 */
[----:B0----5:R-:W-:-:S13]  /*4010*/  ISETP.NE.AND P0, PT, R16, UR4, PT ;  /* 0x0000000410007c0c */ /* 0x021fda000bf05270 */
        /* <DEDUP_REMOVED lines=17> */
.L_x_6867:
        /* <DEDUP_REMOVED lines=22> */
.L_x_6868:
[----:B------:R-:W0:Y:S01]  /*4290*/  LDCU.64 UR4, c[0x0][0x750] ;  /* 0x0000ea00ff0477ac */ /* 0x000e220008000a00 */
[----:B------:R-:W-:Y:S01]  /*42a0*/  SHF.R.S32.HI R0, RZ, 0x1f, R17 ;  /* 0x0000001fff007819 */ /* 0x000fe20000011411 */
[----:B0-----:R-:W-:-:S04]  /*42b0*/  UISETP.GT.U32.AND UP0, UPT, UR4, URZ, UPT ;  /* 0x000000ff0400728c */ /* 0x001fc8000bf04070 */
[----:B------:R-:W-:Y:S02]  /*42c0*/  IMAD R0, R0, UR4, RZ ;  /* 0x0000000400007c24 */ /* 0x000fe4000f8e02ff */
[----:B------:R-:W-:Y:S01]  /*42d0*/  IMAD.WIDE.U32 R26, R17, UR4, RZ ;  /* 0x00000004111a7c25 */ /* 0x000fe2000f8e00ff */
[----:B------:R-:W-:-:S03]  /*42e0*/  UISETP.GT.AND.EX UP0, UPT, UR5, URZ, UPT, UP0 ;  /* 0x000000ff0500728c */ /* 0x000fc6000bf04300 */
[----:B------:R-:W-:-:S05]  /*42f0*/  IMAD R17, R17, UR5, R0 ;  /* 0x0000000511117c24 */ /* 0x000fca000f8e0200 */
        /* <DEDUP_REMOVED lines=28> */
.L_x_6870:
[----:B------:R-:W-:Y:S01]  /*44c0*/  IMAD.MOV.U32 R30, RZ, RZ, R26 ;  /* 0x000000ffff1e7224 */ /* 0x000fe200078e001a */
[----:B------:R-:W-:Y:S02]  /*44d0*/  MOV R10, R4 ;  /* 0x00000004000a7202 */ /* 0x000fe40000000f00 */
[----:B------:R-:W-:Y:S02]  /*44e0*/  MOV R11, R5 ;  /* 0x00000005000b7202 */ /* 0x000fe40000000f00 */
[----:B------:R-:W-:Y:S02]  /*44f0*/  MOV R26, R25 ;  /* 0x00000019001a7202 */ /* 0x000fe40000000f00 */
[----:B------:R-:W-:-:S07]  /*4500*/  MOV R12, 0x4520 ;  /* 0x00004520000c7802 */ /* 0x000fce0000000f00 */
[----:B------:R-:W-:Y:S05]  /*4510*/  CALL.REL.NOINC `($__internal_17_$__cuda_sm20_rem_s64) ;  /* 0x0000013c00847944 */ /* 0x000fea0003c00000 */
[----:B------:R-:W-:Y:S01]  /*4520*/  MOV R4, R0 ;  /* 0x0000000000047202 */ /* 0x000fe20000000f00 */
[----:B------:R-:W-:-:S07]  /*4530*/  IMAD.MOV.U32 R5, RZ, RZ, R3 ;  /* 0x000000ffff057224 */ /* 0x000fce00078e0003 */
.L_x_6871:
[----:B------:R-:W0:Y:S02]  /*4540*/  LDC.64 R6, c[0x0][0x768] ;  /* 0x0001da00ff067b82 */ /* 0x000e240000000a00 */
[----:B0-----:R-:W-:-:S06]  /*4550*/  IMAD.WIDE.U32 R2, R2, 0x8, R6 ;  /* 0x0000000802027825 */ /* 0x001fcc00078e0006 */
[----:B------:R-:W2:Y:S02]  /*4560*/  LDG.E.64 R2, desc[UR36][R2.64] ;  /* 0x0000002402027981 */ /* 0x000ea4000c1e1b00 */
[-C--:B--2---:R-:W-:Y:S02]  /*4570*/  IMAD R5, R5, R2.reuse, RZ ;  /* 0x0000000205057224 */ /* 0x084fe400078e02ff */
[----:B------:R-:W-:-:S04]  /*4580*/  IMAD.WIDE.U32 R22, R4, R2, RZ ;  /* 0x0000000204167225 */ /* 0x000fc800078e00ff */
[----:B------:R-:W-:-:S05]  /*4590*/  IMAD R5, R3, R4, R5 ;  /* 0x0000000403057224 */ /* 0x000fca00078e0205 */
[----:B------:R-:W-:Y:S01]  /*45a0*/  IADD3 R23, PT, PT, R23, R5, RZ ;  /* 0x0000000517177210 */ /* 0x000fe20007ffe0ff */
[----:B------:R-:W-:Y:S06]  /*45b0*/  BRA `(.L_x_6872) ;  /* 0x0000003000707947 */ /* 0x000fec0003800000 */
.L_x_6869:
        /* <DEDUP_REMOVED lines=15> */
.L_x_6899:
        /* <DEDUP_REMOVED lines=27> */
.L_x_6876:
[----:B------:R-:W-:Y:S01]  /*4860*/  MOV R8, R26 ;  /* 0x0000001a00087202 */ /* 0x000fe20000000f00 */
[----:B------:R-:W-:Y:S01]  /*4870*/  IMAD.MOV.U32 R4, RZ, RZ, R14 ;  /* 0x000000ffff047224 */ /* 0x000fe200078e000e */
[----:B------:R-:W-:Y:S02]  /*4880*/  MOV R5, R25 ;  /* 0x0000001900057202 */ /* 0x000fe40000000f00 */
[----:B------:R-:W-:Y:S02]  /*4890*/  MOV R3, R15 ;  /* 0x0000000f00037202 */ /* 0x000fe40000000f00 */
[----:B------:R-:W-:-:S07]  /*48a0*/  MOV R0, 0x48c0 ;  /* 0x000048c000007802 */ /* 0x000fce0000000f00 */
[----:B012---:R-:W-:Y:S05]  /*48b0*/  CALL.REL.NOINC `($__internal_16_$__cuda_sm20_div_s64) ;  /* 0x0000013400407944 */ /* 0x007fea0003c00000 */
[----:B------:R-:W-:Y:S01]  /*48c0*/  MOV R18, R6 ;  /* 0x0000000600127202 */ /* 0x000fe20000000f00 */
[----:B------:R-:W-:-:S07]  /*48d0*/  IMAD.MOV.U32 R19, RZ, RZ, R3 ;  /* 0x000000ffff137224 */ /* 0x000fce00078e0003 */
.L_x_6877:
[----:B------:R-:W-:Y:S05]  /*48e0*/  BSYNC.RECONVERGENT B1 ;  /* 0x0000000000017941 */ /* 0x000fea0003800200 */
.L_x_6875:
[----:B------:R-:W-:Y:S01]  /*48f0*/  IADD3 R27, PT, PT, R2, 0x2, RZ ;  /* 0x00000002021b7810 */ /* 0x000fe20007ffe0ff */
        /* <DEDUP_REMOVED lines=40> */
.L_x_6879:
        /* <DEDUP_REMOVED lines=8> */
.L_x_6880:
[----:B------:R-:W-:Y:S05]  /*4c00*/  BSYNC.RECONVERGENT B1 ;  /* 0x0000000000017941 */ /* 0x000fea0003800200 */
.L_x_6878:
        /* <DEDUP_REMOVED lines=42> */
.L_x_6882:
        /* <DEDUP_REMOVED lines=8> */
.L_x_6883:
[----:B------:R-:W-:Y:S05]  /*4f30*/  BSYNC.RECONVERGENT B1 ;  /* 0x0000000000017941 */ /* 0x000fea0003800200 */
.L_x_6881:
        /* <DEDUP_REMOVED lines=42> */
.L_x_6885:
        /* <DEDUP_REMOVED lines=8> */
.L_x_6886:
[----:B------:R-:W-:Y:S05]  /*5260*/  BSYNC.RECONVERGENT B1 ;  /* 0x0000000000017941 */ /* 0x000fea0003800200 */
.L_x_6884:
        /* <DEDUP_REMOVED lines=42> */
.L_x_6888:
        /* <DEDUP_REMOVED lines=8> */
.L_x_6889:
[----:B------:R-:W-:Y:S05]  /*5590*/  BSYNC.RECONVERGENT B1 ;  /* 0x0000000000017941 */ /* 0x000fea0003800200 */
.L_x_6887:
        /* <DEDUP_REMOVED lines=42> */
.L_x_6891:
        /* <DEDUP_REMOVED lines=8> */
.L_x_6892:
[----:B------:R-:W-:Y:S05]  /*58c0*/  BSYNC.RECONVERGENT B1 ;  /* 0x0000000000017941 */ /* 0x000fea0003800200 */
.L_x_6890:
        /* <DEDUP_REMOVED lines=42> */
.L_x_6894:
        /* <DEDUP_REMOVED lines=8> */
.L_x_6895:
[----:B------:R-:W-:Y:S05]  /*5bf0*/  BSYNC.RECONVERGENT B1 ;  /* 0x0000000000017941 */ /* 0x000fea0003800200 */
.L_x_6893:
        /* <DEDUP_REMOVED lines=42> */
.L_x_6897:
        /* <DEDUP_REMOVED lines=8> */
.L_x_6898:
[----:B------:R-:W-:Y:S05]  /*5f20*/  BSYNC.RECONVERGENT B1 ;  /* 0x0000000000017941 */ /* 0x000fea0003800200 */
.L_x_6896:
        /* <DEDUP_REMOVED lines=20> */
.L_x_6874:
[----:B------:R-:W-:-:S07]  /*6070*/  IADD3 R2, PT, PT, R2, 0x3, RZ ;  /* 0x0000000302027810 */ /* 0x000fce0007ffe0ff */
.L_x_6873:
        /* <DEDUP_REMOVED lines=31> */
.L_x_6902:
        /* <DEDUP_REMOVED lines=8> */
.L_x_6903:
[----:B------:R-:W-:Y:S05]  /*62f0*/  BSYNC.RECONVERGENT B0 ;  /* 0x0000000000007941 */ /* 0x000fea0003800200 */
.L_x_6901:
        /* <DEDUP_REMOVED lines=42> */
.L_x_6905:
        /* <DEDUP_REMOVED lines=8> */
.L_x_6906:
[----:B------:R-:W-:Y:S05]  /*6620*/  BSYNC.RECONVERGENT B0 ;  /* 0x0000000000007941 */ /* 0x000fea0003800200 */
.L_x_6904:
        /* <DEDUP_REMOVED lines=44> */
.L_x_6908:
        /* <DEDUP_REMOVED lines=8> */
.L_x_6909:
[----:B------:R-:W-:Y:S05]  /*6970*/  BSYNC.RECONVERGENT B0 ;  /* 0x0000000000007941 */ /* 0x000fea0003800200 */
.L_x_6907:
        /* <DEDUP_REMOVED lines=44> */
.L_x_6911:
        /* <DEDUP_REMOVED lines=8> */
.L_x_6912:
[----:B------:R-:W-:Y:S05]  /*6cc0*/  BSYNC.RECONVERGENT B0 ;  /* 0x0000000000007941 */ /* 0x000fea0003800200 */
.L_x_6910:
        /* <DEDUP_REMOVED lines=17> */
.L_x_6900:
        /* <DEDUP_REMOVED lines=31> */
.L_x_6915:
        /* <DEDUP_REMOVED lines=8> */
.L_x_6916:
[----:B------:R-:W-:Y:S05]  /*7050*/  BSYNC.RECONVERGENT B0 ;  /* 0x0000000000007941 */ /* 0x000fea0003800200 */
.L_x_6914:
        /* <DEDUP_REMOVED lines=42> */
.L_x_6918:
        /* <DEDUP_REMOVED lines=8> */
.L_x_6919:
[----:B------:R-:W-:Y:S05]  /*7380*/  BSYNC.RECONVERGENT B0 ;  /* 0x0000000000007941 */ /* 0x000fea0003800200 */
.L_x_6917:
        /* <DEDUP_REMOVED lines=17> */
.L_x_6913:
        /* <DEDUP_REMOVED lines=30> */
.L_x_6921:
        /* <DEDUP_REMOVED lines=8> */
.L_x_6922:
[----:B------:R-:W-:Y:S05]  /*7700*/  BSYNC.RECONVERGENT B0 ;  /* 0x0000000000007941 */ /* 0x000fea0003800200 */
.L_x_6920:
[----:B------:R-:W0:Y:S02]  /*7710*/  LDC.64 R6, c[0x0][0x768] ;  /* 0x0001da00ff067b82 */ /* 0x000e240000000a00 */
[----:B0-----:R-:W-:-:S06]  /*7720*/  IMAD.WIDE.U32 R2, R2, 0x8, R6 ;  /* 0x0000000802027825 */ /* 0x001fcc00078e0006 */
[----:B------:R-:W2:Y:S02]  /*7730*/  LDG.E.64 R2, desc[UR36][R2.64] ;  /* 0x0000002402027981 */ /* 0x000ea4000c1e1b00 */
[----:B--2---:R-:W-:Y:S02]  /*7740*/  IMAD R5, R5, R2, RZ ;  /* 0x0000000205057224 */ /* 0x004fe400078e02ff */
[----:B------:R-:W-:-:S04]  /*7750*/  IMAD.WIDE.U32 R22, R2, R4, R22 ;  /* 0x0000000402167225 */ /* 0x000fc800078e0016 */
[----:B------:R-:W-:-:S05]  /*7760*/  IMAD R5, R3, R4, R5 ;  /* 0x0000000403057224 */ /* 0x000fca00078e0205 */
[----:B------:R-:W-:-:S07]  /*7770*/  IADD3 R23, PT, PT, R23, R5, RZ ;  /* 0x0000000517177210 */ /* 0x000fce0007ffe0ff */
.L_x_6872:
        /* <DEDUP_REMOVED lines=12> */
.L_x_6927:
        /* <DEDUP_REMOVED lines=21> */
.L_x_6926:
[----:B------:R-:W-:Y:S05]  /*7990*/  BSYNC.RECONVERGENT B7 ;  /* 0x0000000000077941 */ /* 0x000fea0003800200 */
.L_x_6925:
[----:B------:R-:W-:-:S05]  /*79a0*/  IADD3 R16, P0, PT, R16, 0x4, RZ ;  /* 0x0000000410107810 */ /* 0x000fca0007f1e0ff */
[----:B------:R-:W-:Y:S01]  /*79b0*/  IMAD.X R17, RZ, RZ, R17, P0 ;  /* 0x000000ffff117224 */ /* 0x000fe200000e0611 */
[----:B------:R-:W-:-:S04]  /*79c0*/  ISETP.GE.U32.AND P0, PT, R16, R18, PT ;  /* 0x000000121000720c */ /* 0x000fc80003f06070 */
[----:B------:R-:W-:-:S13]  /*79d0*/  ISETP.GE.U32.AND.EX P0, PT, R17, R19, PT, P0 ;  /* 0x000000131100720c */ /* 0x000fda0003f06100 */
[----:B------:R-:W-:Y:S05]  /*79e0*/  @!P0 BRA `(.L_x_6927) ;  /* 0xfffffffc00948947 */ /* 0x000fea000383ffff */
.L_x_6924:
[----:B------:R-:W-:Y:S05]  /*79f0*/  BSYNC.RECONVERGENT B6 ;  /* 0x0000000000067941 */ /* 0x000fea0003800200 */
.L_x_6923:
[----:B------:R-:W0:Y:S02]  /*7a00*/  LDC.64 R2, c[0x0][0x710] ;  /* 0x0001c400ff027b82 */ /* 0x000e240000000a00 */
[----:B0-----:R-:W-:Y:S01]  /*7a10*/  STG.E desc[UR36][R2.64], RZ ;  /* 0x000000ff02007986 */ /* 0x001fe2000c101924 */
[----:B------:R-:W-:Y:S05]  /*7a20*/  EXIT ;  /* 0x000000000000794d */ /* 0x000fea0003800000 */
.L_x_6801:
        /* <DEDUP_REMOVED lines=440> */
.L_x_6930:
[----:B------:R-:W1:Y:S01]  /*95b0*/  LDCU.64 UR4, c[0x0][0x718] ;  /* 0x0000e300ff0477ac */ /* 0x000e620008000a00 */
[----:B------:R-:W2:Y:S01]  /*95c0*/  LDCU.128 UR12, c[0x0][0x730] ;  /* 0x0000e600ff0c77ac */ /* 0x000ea20008000c00 */
[----:B------:R-:W3:Y:S01]  /*95d0*/  LDCU.128 UR8, c[0x0][0x720] ;  /* 0x0000e400ff0877ac */ /* 0x000ee20008000c00 */
[----:B-1----:R-:W-:Y:S01]  /*95e0*/  IADD3 R6, P0, PT, R6, UR4, RZ ;  /* 0x0000000406067c10 */ /* 0x002fe2000ff1e0ff */
[----:B------:R-:W1:Y:S04]  /*95f0*/  LDCU UR4, c[0x0][0x740] ;  /* 0x0000e800ff0477ac */ /* 0x000e680008000800 */
[----:B------:R-:W-:Y:S01]  /*9600*/  IMAD.X R7, RZ, RZ, UR5, P0 ;  /* 0x00000005ff077e24 */ /* 0x000fe200080e06ff */
[----:B--2---:R-:W-:Y:S02]  /*9610*/  IADD3 R10, P2, PT, R3, UR12, RZ ;  /* 0x0000000c030a7c10 */ /* 0x004fe4000ff5e0ff */
[----:B---3--:R-:W-:-:S02]  /*9620*/  IADD3 R8, P0, PT, R5, UR8, RZ ;  /* 0x0000000805087c10 */ /* 0x008fc4000ff1e0ff */
[----:B0-----:R-:W1:Y:S01]  /*9630*/  LDG.E R6, desc[UR36][R6.64] ;  /* 0x0000002406067981 */ /* 0x001e62000c1e1900 */
[----:B------:R-:W-:Y:S01]  /*9640*/  IADD3 R4, P1, PT, R4, UR10, RZ ;  /* 0x0000000a04047c10 */ /* 0x000fe2000ff3e0ff */
[----:B------:R-:W-:Y:S01]  /*9650*/  IMAD.X R11, RZ, RZ, UR13, P2 ;  /* 0x0000000dff0b7e24 */ /* 0x000fe200090e06ff */
[----:B------:R-:W-:Y:S02]  /*9660*/  IADD3 R12, P3, PT, R0, UR14, RZ ;  /* 0x0000000e000c7c10 */ /* 0x000fe4000ff7e0ff */
[----:B------:R-:W-:Y:S02]  /*9670*/  IADD3.X R9, PT, PT, RZ, UR9, RZ, P0, !PT ;  /* 0x00000009ff097c10 */ /* 0x000fe400087fe4ff */
[----:B------:R-:W-:Y:S01]  /*9680*/  IADD3.X R5, PT, PT, RZ, UR11, RZ, P1, !PT ;  /* 0x0000000bff057c10 */ /* 0x000fe20008ffe4ff */
[----:B------:R0:W5:Y:S01]  /*9690*/  LDG.E R36, desc[UR36][R10.64] ;  /* 0x000000240a247981 */ /* 0x000162000c1e1900 */
[----:B------:R-:W-:-:S03]  /*96a0*/  IADD3.X R13, PT, PT, RZ, UR15, RZ, P3, !PT ;  /* 0x0000000fff0d7c10 */ /* 0x000fc60009ffe4ff */
[----:B------:R0:W5:Y:S04]  /*96b0*/  LDG.E R19, desc[UR36][R8.64] ;  /* 0x0000002408137981 */ /* 0x000168000c1e1900 */
[----:B------:R0:W5:Y:S04]  /*96c0*/  LDG.E R37, desc[UR36][R4.64] ;  /* 0x0000002404257981 */ /* 0x000168000c1e1900 */
[----:B------:R0:W5:Y:S01]  /*96d0*/  LDG.E R23, desc[UR36][R12.64] ;  /* 0x000000240c177981 */ /* 0x000162000c1e1900 */
[----:B------:R-:W-:Y:S01]  /*96e0*/  BSSY.RECONVERGENT B7, `(.L_x_6931) ;  /* 0x0000013000077945 */ /* 0x000fe20003800200 */
[----:B-1----:R-:W-:-:S13]  /*96f0*/  ISETP.NE.AND P0, PT, R6, UR4, PT ;  /* 0x0000000406007c0c */ /* 0x002fda000bf05270 */
        /* <DEDUP_REMOVED lines=17> */
.L_x_6932:
[----:B------:R-:W-:Y:S05]  /*9810*/  BSYNC.RECONVERGENT B7 ;  /* 0x0000000000077941 */ /* 0x000fea0003800200 */
.L_x_6931:
[----:B------:R-:W0:Y:S01]  /*9820*/  LDCU UR4, c[0x0][0x750] ;  /* 0x0000ea00ff0477ac */ /* 0x000e220008000800 */
[----:B------:R-:W-:Y:S01]  /*9830*/  BSSY.RECONVERGENT B7, `(.L_x_6933) ;  /* 0x0000013000077945 */ /* 0x000fe20003800200 */
        /* <DEDUP_REMOVED lines=18> */
.L_x_6934:
[----:B------:R-:W-:Y:S05]  /*9960*/  BSYNC.RECONVERGENT B7 ;  /* 0x0000000000077941 */ /* 0x000fea0003800200 */
.L_x_6933:
[----:B------:R-:W0:Y:S01]  /*9970*/  LDCU UR4, c[0x0][0x748] ;  /* 0x0000e900ff0477ac */ /* 0x000e220008000800 */
[----:B------:R-:W-:Y:S01]  /*9980*/  IADD3 R0, PT, PT, -R37, R36, RZ ;  /* 0x0000002425007210 */ /* 0x000fe20007ffe1ff */
[----:B------:R-:W-:Y:S01]  /*9990*/  BSSY.RECONVERGENT B7, `(.L_x_6935) ;  /* 0x0000015000077945 */ /* 0x000fe20003800200 */
[----:B------:R-:W1:Y:S02]  /*99a0*/  LDCU UR5, c[0x0][0x740] ;  /* 0x0000e800ff0577ac */ /* 0x000e640008000800 */
[C---:B0-----:R-:W-:Y:S02]  /*99b0*/  ISETP.GT.AND P0, PT, R0.reuse, UR4, PT ;  /* 0x0000000400007c0c */ /* 0x041fe4000bf04270 */
[----:B-1----:R-:W-:-:S13]  /*99c0*/  ISETP.GE.AND P1, PT, R0, UR5, PT ;  /* 0x0000000500007c0c */ /* 0x002fda000bf26270 */
        /* <DEDUP_REMOVED lines=17> */
.L_x_6936:
[----:B------:R-:W-:Y:S05]  /*9ae0*/  BSYNC.RECONVERGENT B7 ;  /* 0x0000000000077941 */ /* 0x000fea0003800200 */
.L_x_6935:
[----:B------:R-:W0:Y:S01]  /*9af0*/  LDCU.64 UR4, c[0x0][0x750] ;  /* 0x0000ea00ff0477ac */ /* 0x000e220008000a00 */
[----:B------:R-:W-:Y:S01]  /*9b00*/  SHF.R.S32.HI R0, RZ, 0x1f, R23 ;  /* 0x0000001fff007819 */ /* 0x000fe20000011417 */
[----:B0-----:R-:W-:-:S04]  /*9b10*/  UISETP.GT.U32.AND UP0, UPT, UR4, URZ, UPT ;  /* 0x000000ff0400728c */ /* 0x001fc8000bf04070 */
        /* <DEDUP_REMOVED lines=34> */
.L_x_6939:
[----:B------:R-:W-:Y:S01]  /*9d40*/  MOV R10, R4 ;  /* 0x00000004000a7202 */ /* 0x000fe20000000f00 */
[----:B------:R-:W-:Y:S01]  /*9d50*/  IMAD.MOV.U32 R30, RZ, RZ, R27 ;  /* 0x000000ffff1e7224 */ /* 0x000fe200078e001b */
[----:B------:R-:W-:Y:S02]  /*9d60*/  MOV R11, R5 ;  /* 0x00000005000b7202 */ /* 0x000fe40000000f00 */
[----:B------:R-:W-:-:S07]  /*9d70*/  MOV R12, 0x9d90 ;  /* 0x00009d90000c7802 */ /* 0x000fce0000000f00 */
[----:B------:R-:W-:Y:S05]  /*9d80*/  CALL.REL.NOINC `($__internal_17_$__cuda_sm20_rem_s64) ;  /* 0x000000e400687944 */ /* 0x000fea0003c00000 */
[----:B------:R-:W-:Y:S02]  /*9d90*/  MOV R4, R0 ;  /* 0x0000000000047202 */ /* 0x000fe40000000f00 */
[----:B------:R-:W-:-:S07]  /*9da0*/  MOV R5, R3 ;  /* 0x0000000300057202 */ /* 0x000fce0000000f00 */
.L_x_6940:
[----:B------:R-:W-:Y:S05]  /*9db0*/  BSYNC.RECONVERGENT B0 ;  /* 0x0000000000007941 */ /* 0x000fea0003800200 */
.L_x_6938:
        /* <DEDUP_REMOVED lines=9> */
.L_x_6937:
        /* <DEDUP_REMOVED lines=18> */
.L_x_6968:
        /* <DEDUP_REMOVED lines=27> */
.L_x_6945:
[----:B------:R-:W-:Y:S01]  /*a120*/  IMAD.MOV.U32 R8, RZ, RZ, R27 ;  /* 0x000000ffff087224 */ /* 0x000fe200078e001b */
[----:B------:R-:W-:Y:S01]  /*a130*/  MOV R5, R26 ;  /* 0x0000001a00057202 */ /* 0x000fe20000000f00 */
[----:B------:R-:W-:Y:S01]  /*a140*/  IMAD.MOV.U32 R3, RZ, RZ, R15 ;  /* 0x000000ffff037224 */ /* 0x000fe200078e000f */
[----:B------:R-:W-:Y:S02]  /*a150*/  MOV R4, R14 ;  /* 0x0000000e00047202 */ /* 0x000fe40000000f00 */
[----:B------:R-:W-:-:S07]  /*a160*/  MOV R0, 0xa180 ;  /* 0x0000a18000007802 */ /* 0x000fce0000000f00 */
[----:B012---:R-:W-:Y:S05]  /*a170*/  CALL.REL.NOINC `($__internal_16_$__cuda_sm20_div_s64) ;  /* 0x000000dc00107944 */ /* 0x007fea0003c00000 */
[----:B------:R-:W-:Y:S02]  /*a180*/  MOV R22, R6 ;  /* 0x0000000600167202 */ /* 0x000fe40000000f00 */
[----:B------:R-:W-:-:S07]  /*a190*/  MOV R23, R3 ;  /* 0x0000000300177202 */ /* 0x000fce0000000f00 */
.L_x_6946:
[----:B------:R-:W-:Y:S05]  /*a1a0*/  BSYNC.RECONVERGENT B1 ;  /* 0x0000000000017941 */ /* 0x000fea0003800200 */
.L_x_6944:
        /* <DEDUP_REMOVED lines=43> */
.L_x_6948:
[----:B------:R-:W-:Y:S01]  /*a460*/  MOV R8, R22 ;  /* 0x0000001600087202 */ /* 0x000fe20000000f00 */
[----:B------:R-:W-:Y:S01]  /*a470*/  IMAD.MOV.U32 R4, RZ, RZ, R24 ;  /* 0x000000ffff047224 */ /* 0x000fe200078e0018 */
[----:B------:R-:W-:Y:S02]  /*a480*/  MOV R5, R23 ;  /* 0x0000001700057202 */ /* 0x000fe40000000f00 */
[----:B------:R-:W-:Y:S02]  /*a490*/  MOV R3, R25 ;  /* 0x0000001900037202 */ /* 0x000fe40000000f00 */
[----:B------:R-:W-:-:S07]  /*a4a0*/  MOV R0, 0xa4c0 ;  /* 0x0000a4c000007802 */ /* 0x000fce0000000f00 */
[----:B0-----:R-:W-:Y:S05]  /*a4b0*/  CALL.REL.NOINC `($__internal_16_$__cuda_sm20_div_s64) ;  /* 0x000000d800407944 */ /* 0x001fea0003c00000 */
[----:B------:R-:W-:Y:S01]  /*a4c0*/  MOV R14, R6 ;  /* 0x00000006000e7202 */ /* 0x000fe20000000f00 */
[----:B------:R-:W-:-:S07]  /*a4d0*/  IMAD.MOV.U32 R15, RZ, RZ, R3 ;  /* 0x000000ffff0f7224 */ /* 0x000fce00078e0003 */
.L_x_6949:
[----:B------:R-:W-:Y:S05]  /*a4e0*/  BSYNC.RECONVERGENT B1 ;  /* 0x0000000000017941 */ /* 0x000fea0003800200 */
.L_x_6947:
[----:B------:R-:W-:Y:S01]  /*a4f0*/  IADD3 R31, PT, PT, R19, 0x1, RZ ;  /* 0x00000001131f7810 */ /* 0x000fe20007ffe0ff */
        /* <DEDUP_REMOVED lines=41> */
.L_x_6951:
        /* <DEDUP_REMOVED lines=8> */
.L_x_6952:
[----:B------:R-:W-:Y:S05]  /*a810*/  BSYNC.RECONVERGENT B1 ;  /* 0x0000000000017941 */ /* 0x000fea0003800200 */
.L_x_6950:
        /* <DEDUP_REMOVED lines=9> */
[----:B------:R-:W-:Y:S01]  /*a8b0*/  VIADD R31, R19, 0xfffffffc ;  /* 0xfffffffc131f7836 */ /* 0x000fe20000000000 */
        /* <DEDUP_REMOVED lines=32> */
.L_x_6954:
        /* <DEDUP_REMOVED lines=8> */
.L_x_6955:
[----:B------:R-:W-:Y:S05]  /*ab40*/  BSYNC.RECONVERGENT B1 ;  /* 0x0000000000017941 */ /* 0x000fea0003800200 */
.L_x_6953:
[C---:B------:R-:W-:Y:S01]  /*ab50*/  IADD3 R45, PT, PT, R19.reuse, -0x1, RZ ;  /* 0xffffffff132d7810 */ /* 0x040fe20007ffe0ff */
        /* <DEDUP_REMOVED lines=41> */
.L_x_6957:
        /* <DEDUP_REMOVED lines=8> */
.L_x_6958:
[----:B------:R-:W-:Y:S05]  /*ae70*/  BSYNC.RECONVERGENT B1 ;  /* 0x0000000000017941 */ /* 0x000fea0003800200 */
.L_x_6956:
[----:B------:R-:W-:Y:S01]  /*ae80*/  IADD3 R47, PT, PT, R19, -0x2, RZ ;  /* 0xfffffffe132f7810 */ /* 0x000fe20007ffe0ff */
        /* <DEDUP_REMOVED lines=41> */
.L_x_6960:
        /* <DEDUP_REMOVED lines=8> */
.L_x_6961:
[----:B------:R-:W-:Y:S05]  /*b1a0*/  BSYNC.RECONVERGENT B1 ;  /* 0x0000000000017941 */ /* 0x000fea0003800200 */
.L_x_6959:
        /* <DEDUP_REMOVED lines=42> */
.L_x_6963:
        /* <DEDUP_REMOVED lines=8> */
.L_x_6964:
[----:B------:R-:W-:Y:S05]  /*b4d0*/  BSYNC.RECONVERGENT B1 ;  /* 0x0000000000017941 */ /* 0x000fea0003800200 */
.L_x_6962:
        /* <DEDUP_REMOVED lines=41> */
.L_x_6966:
        /* <DEDUP_REMOVED lines=8> */
.L_x_6967:
[----:B------:R-:W-:Y:S05]  /*b7f0*/  BSYNC.RECONVERGENT B1 ;  /* 0x0000000000017941 */ /* 0x000fea0003800200 */
.L_x_6965:
        /* <DEDUP_REMOVED lines=21> */
.L_x_6943:
[----:B------:R-:W-:-:S07]  /*b950*/  VIADD R19, R19, 0x3 ;  /* 0x0000000313137836 */ /* 0x000fce0000000000 */
.L_x_6942:
        /* <DEDUP_REMOVED lines=31> */
.L_x_6971:
        /* <DEDUP_REMOVED lines=8> */
.L_x_6972:
[----:B------:R-:W-:Y:S05]  /*bbd0*/  BSYNC.RECONVERGENT B0 ;  /* 0x0000000000007941 */ /* 0x000fea0003800200 */
.L_x_6970:
        /* <DEDUP_REMOVED lines=44> */
.L_x_6974:
        /* <DEDUP_REMOVED lines=8> */
.L_x_6975:
[----:B------:R-:W-:Y:S05]  /*bf20*/  BSYNC.RECONVERGENT B0 ;  /* 0x0000000000007941 */ /* 0x000fea0003800200 */
.L_x_6973:
        /* <DEDUP_REMOVED lines=44> */
.L_x_6977:
        /* <DEDUP_REMOVED lines=8> */
.L_x_6978:
[----:B------:R-:W-:Y:S05]  /*c270*/  BSYNC.RECONVERGENT B0 ;  /* 0x0000000000007941 */ /* 0x000fea0003800200 */
.L_x_6976:
        /* <DEDUP_REMOVED lines=44> */
.L_x_6980:
        /* <DEDUP_REMOVED lines=8> */
.L_x_6981:
[----:B------:R-:W-:Y:S05]  /*c5c0*/  BSYNC.RECONVERGENT B0 ;  /* 0x0000000000007941 */ /* 0x000fea0003800200 */
.L_x_6979:
        /* <DEDUP_REMOVED lines=18> */
.L_x_6969:
        /* <DEDUP_REMOVED lines=31> */
.L_x_6984:
        /* <DEDUP_REMOVED lines=8> */
.L_x_6985:
[----:B------:R-:W-:Y:S05]  /*c960*/  BSYNC.RECONVERGENT B0 ;  /* 0x0000000000007941 */ /* 0x000fea0003800200 */
.L_x_6983:
        /* <DEDUP_REMOVED lines=45> */
.L_x_6987:
        /* <DEDUP_REMOVED lines=8> */
.L_x_6988:
[----:B------:R-:W-:Y:S05]  /*ccc0*/  BSYNC.RECONVERGENT B0 ;  /* 0x0000000000007941 */ /* 0x000fea0003800200 */
.L_x_6986:
        /* <DEDUP_REMOVED lines=18> */
.L_x_6982:
        /* <DEDUP_REMOVED lines=30> */
.L_x_6990:
[----:B------:R-:W-:Y:S01]  /*cfd0*/  IMAD.MOV.U32 R10, RZ, RZ, R4 ;  /* 0x000000ffff0a7224 */ /* 0x000fe200078e0004 */
[----:B------:R-:W-:Y:S02]  /*cfe0*/  MOV R11, R5 ;  /* 0x00000005000b7202 */ /* 0x000fe40000000f00 */
[----:B------:R-:W-:Y:S02]  /*cff0*/  MOV R30, R27 ;  /* 0x0000001b001e7202 */ /* 0x000fe40000000f00 */
[----:B------:R-:W-:-:S07]  /*d000*/  MOV R12, 0xd020 ;  /* 0x0000d020000c7802 */ /* 0x000fce0000000f00 */
[----:B------:R-:W-:Y:S05]  /*d010*/  CALL.REL.NOINC `($__internal_17_$__cuda_sm20_rem_s64) ;  /* 0x000000b000c47944 */ /* 0x000fea0003c00000 */
[----:B------:R-:W-:Y:S01]  /*d020*/  IMAD.MOV.U32 R4, RZ, RZ, R0 ;  /* 0x000000ffff047224 */ /* 0x000fe200078e0000 */
[----:B------:R-:W-:-:S07]  /*d030*/  MOV R5, R3 ;  /* 0x0000000300057202 */ /* 0x000fce0000000f00 */
.L_x_6991:
[----:B------:R-:W-:Y:S05]  /*d040*/  BSYNC.RECONVERGENT B0 ;  /* 0x0000000000007941 */ /* 0x000fea0003800200 */
.L_x_6989:
        /* <DEDUP_REMOVED lines=9> */
.L_x_6941:
        /* <DEDUP_REMOVED lines=12> */
.L_x_6996:
[----:B------:R-:W-:Y:S01]  /*d1a0*/  IMAD.MOV.U32 R22, RZ, RZ, R3 ;  /* 0x000000ffff167224 */ /* 0x000fe200078e0003 */
[----:B------:R-:W-:-:S05]  /*d1b0*/  MOV R23, R7 ;  /* 0x0000000700177202 */ /* 0x000fca0000000f00 */
        /* <DEDUP_REMOVED lines=21> */
.L_x_6995:
[----:B------:R-:W-:Y:S05]  /*d310*/  BSYNC.RECONVERGENT B8 ;  /* 0x0000000000087941 */ /* 0x000fea0003800200 */
.L_x_6994:
[----:B------:R-:W-:-:S04]  /*d320*/  IADD3 R3, P0, PT, R22, 0x4, RZ ;  /* 0x0000000416037810 */ /* 0x000fc80007f1e0ff */
[----:B------:R-:W-:Y:S02]  /*d330*/  IADD3.X R7, PT, PT, RZ, R23, RZ, P0, !PT ;  /* 0x00000017ff077210 */ /* 0x000fe400007fe4ff */
[----:B------:R-:W-:-:S04]  /*d340*/  ISETP.GE.U32.AND P0, PT, R3, R24, PT ;  /* 0x000000180300720c */ /* 0x000fc80003f06070 */
[----:B------:R-:W-:-:S13]  /*d350*/  ISETP.GE.U32.AND.EX P0, PT, R7, R25, PT, P0 ;  /* 0x000000190700720c */ /* 0x000fda0003f06100 */
[----:B------:R-:W-:Y:S05]  /*d360*/  @!P0 BRA `(.L_x_6996) ;  /* 0xfffffffc008c8947 */ /* 0x000fea000383ffff */
.L_x_6993:
[----:B------:R-:W-:Y:S05]  /*d370*/  BSYNC.RECONVERGENT B7 ;  /* 0x0000000000077941 */ /* 0x000fea0003800200 */
.L_x_6992:
[----:B------:R-:W0:Y:S01]  /*d380*/  LDCU.64 UR4, c[0x0][0x710] ;  /* 0x0000e200ff0477ac */ /* 0x000e220008000a00 */
[----:B------:R-:W-:Y:S02]  /*d390*/  IADD3 R16, PT, PT, R16, 0x80, RZ ;  /* 0x0000008010107810 */ /* 0x000fe40007ffe0ff */
[----:B0-----:R-:W-:-:S05]  /*d3a0*/  IADD3 R18, P0, PT, R18, UR4, RZ ;  /* 0x0000000412127c10 */ /* 0x001fca000ff1e0ff */
[----:B------:R-:W-:-:S05]  /*d3b0*/  IMAD.X R19, RZ, RZ, UR5, P0 ;  /* 0x00000005ff137e24 */ /* 0x000fca00080e06ff */
[----:B------:R1:W-:Y:S03]  /*d3c0*/  STG.E desc[UR36][R18.64], RZ ;  /* 0x000000ff12007986 */ /* 0x0003e6000c101924 */
.L_x_6929:
[----:B0-----:R-:W-:Y:S05]  /*d3d0*/  BSYNC.RECONVERGENT B6 ;  /* 0x0000000000067941 */ /* 0x001fea0003800200 */
.L_x_6928:
[----:B------:R-:W0:Y:S02]  /*d3e0*/  LDCU UR4, c[0x0][0x380] ;  /* 0x00007000ff0477ac */ /* 0x000e240008000800 */
[----:B0-----:R-:W-:-:S13]  /*d3f0*/  ISETP.GE.AND P0, PT, R16, UR4, PT ;  /* 0x0000000410007c0c */ /* 0x001fda000bf06270 */
[----:B------:R-:W-:Y:S05]  /*d400*/  @P0 EXIT ;  /* 0x000000000000094d */ /* 0x000fea0003800000 */
[----:B------:R-:W0:Y:S01]  /*d410*/  LDCU.64 UR4, c[0x0][0x390] ;  /* 0x00007200ff0477ac */ /* 0x000e220008000a00 */
[----:B------:R-:W-:Y:S02]  /*d420*/  HFMA2 R4, -RZ, RZ, 0, 0 ;  /* 0x00000000ff047431 */ /* 0x000fe400000001ff */
[----:B------:R-:W-:Y:S01]  /*d430*/  IMAD.MOV.U32 R5, RZ, RZ, R16 ;  /* 0x000000ffff057224 */ /* 0x000fe200078e0010 */
        /* <DEDUP_REMOVED lines=391> */
[----:B------:R-:W-:Y:S01]  /*ecb0*/  HFMA2 R8, -RZ, RZ, 0, 0 ;  /* 0x00000000ff087431 */ /* 0x000fe200000001ff */
[----:B-1----:R-:W1:Y:S01]  /*ecc0*/  LDC.64 R18, c[0x0][0x700] ;  /* 0x0001c000ff127b82 */ /* 0x002e620000000a00 */
[----:B------:R-:W2:Y:S01]  /*ecd0*/  LDCU UR4, c[0x0][0x4a8] ;  /* 0x00009500ff0477ac */ /* 0x000ea20008000800 */
[----:B------:R-:W3:Y:S06]  /*ece0*/  LDCU.128 UR8, c[0x0][0x6e0] ;  /* 0x0000dc00ff0877ac */ /* 0x000eec0008000c00 */
[----:B------:R-:W4:Y:S08]  /*ecf0*/  LDC.64 R20, c[0x0][0x708] ;  /* 0x0001c200ff147b82 */ /* 0x000f300000000a00 */
[----:B------:R-:W5:Y:S01]  /*ed00*/  @P0 LDC.64 R12, c[0x0][0x4b0] ;  /* 0x00012c00ff0c0b82 */ /* 0x000f620000000a00 */
[----:B0-----:R-:W-:-:S05]  /*ed10*/  IMAD.HI.U32 R10, R9, UR7, R8 ;  /* 0x00000007090a7c27 */ /* 0x001fca000f8e0008 */
[----:B--2---:R-:W-:Y:S01]  /*ed20*/  SHF.R.U32.HI R11, RZ, UR4, R10 ;  /* 0x00000004ff0b7c19 */ /* 0x004fe2000801160a */
[----:B------:R-:W0:Y:S01]  /*ed30*/  LDCU.64 UR4, c[0x0][0x6f0] ;  /* 0x0000de00ff0477ac */ /* 0x000e220008000a00 */
[----:B------:R-:W2:Y:S01]  /*ed40*/  @P0 LDC R15, c[0x0][0x4ac] ;  /* 0x00012b00ff0f0b82 */ /* 0x000ea20000000800 */
[----:B------:R-:W-:Y:S02]  /*ed50*/  @P0 MOV R10, RZ ;  /* 0x000000ff000a0202 */ /* 0x000fe40000000f00 */
[----:B------:R-:W-:-:S05]  /*ed60*/  IMAD.MOV R7, RZ, RZ, -R11 ;  /* 0x000000ffff077224 */ /* 0x000fca00078e0a0b */
[----:B------:R-:W1:Y:S01]  /*ed70*/  @P0 LDC.64 R16, c[0x0][0x6f8] ;  /* 0x0001be00ff100b82 */ /* 0x000e620000000a00 */
[----:B-----5:R-:W-:-:S05]  /*ed80*/  @P0 IMAD.HI.U32 R8, R11, R12, R10 ;  /* 0x0000000c0b080227 */ /* 0x020fca00078e000a */
[----:B------:R-:W-:-:S04]  /*ed90*/  @P0 SHF.R.U32.HI R8, RZ, R13, R8 ;  /* 0x0000000dff080219 */ /* 0x000fc80000011608 */
[----:B------:R-:W-:Y:S01]  /*eda0*/  @P0 IADD3 R10, PT, PT, -R8, RZ, RZ ;  /* 0x000000ff080a0210 */ /* 0x000fe20007ffe1ff */
[----:B------:R-:W-:-:S04]  /*edb0*/  IMAD R8, R7, UR6, R9 ;  /* 0x0000000607087c24 */ /* 0x000fc8000f8e0209 */
[----:B--2---:R-:W-:Y:S02]  /*edc0*/  @P0 IMAD R10, R15, R10, R11 ;  /* 0x0000000a0f0a0224 */ /* 0x004fe400078e020b */
[C---:B---3--:R-:W-:Y:S02]  /*edd0*/  IMAD R35, R8.reuse, UR8, R35 ;  /* 0x0000000808237c24 */ /* 0x048fe4000f8e0223 */
[C---:B------:R-:W-:Y:S02]  /*ede0*/  IMAD R6, R8.reuse, UR9, R6 ;  /* 0x0000000908067c24 */ /* 0x040fe4000f8e0206 */
[C---:B------:R-:W-:Y:S02]  /*edf0*/  IMAD R5, R8.reuse, UR10, R5 ;  /* 0x0000000a08057c24 */ /* 0x040fe4000f8e0205 */
[C---:B------:R-:W-:Y:S02]  /*ee00*/  IMAD R4, R8.reuse, UR11, R4 ;  /* 0x0000000b08047c24 */ /* 0x040fe4000f8e0204 */
[----:B0-----:R-:W-:-:S02]  /*ee10*/  IMAD R3, R8, UR4, R3 ;  /* 0x0000000408037c24 */ /* 0x001fc4000f8e0203 */
[----:B------:R-:W-:Y:S02]  /*ee20*/  IMAD R0, R8, UR5, R0 ;  /* 0x0000000508007c24 */ /* 0x000fe4000f8e0200 */
[C---:B-1----:R-:W-:Y:S02]  /*ee30*/  @P0 IMAD R35, R10.reuse, R16, R35 ;  /* 0x000000100a230224 */ /* 0x042fe400078e0223 */
[C---:B------:R-:W-:Y:S02]  /*ee40*/  @P0 IMAD R6, R10.reuse, R17, R6 ;  /* 0x000000110a060224 */ /* 0x040fe400078e0206 */
[C---:B------:R-:W-:Y:S02]  /*ee50*/  @P0 IMAD R5, R10.reuse, R18, R5 ;  /* 0x000000120a050224 */ /* 0x040fe400078e0205 */
[C---:B------:R-:W-:Y:S02]  /*ee60*/  @P0 IMAD R4, R10.reuse, R19, R4 ;  /* 0x000000130a040224 */ /* 0x040fe400078e0204 */
[----:B----4-:R-:W-:-:S02]  /*ee70*/  @P0 IMAD R3, R10, R20, R3 ;  /* 0x000000140a030224 */ /* 0x010fc400078e0203 */
[----:B------:R-:W-:-:S07]  /*ee80*/  @P0 IMAD R0, R10, R21, R0 ;  /* 0x000000150a000224 */ /* 0x000fce00078e0200 */
.L_x_6997:
[----:B------:R-:W0:Y:S01]  /*ee90*/  LDCU.128 UR4, c[0x0][0x710] ;  /* 0x0000e200ff0477ac */ /* 0x000e220008000c00 */
[----:B------:R-:W2:Y:S01]  /*eea0*/  LDCU.128 UR8, c[0x0][0x720] ;  /* 0x0000e400ff0877ac */ /* 0x000ea20008000c00 */
[----:B------:R-:W3:Y:S01]  /*eeb0*/  LDCU.128 UR12, c[0x0][0x730] ;  /* 0x0000e600ff0c77ac */ /* 0x000ee20008000c00 */
[----:B0-----:R-:W-:Y:S01]  /*eec0*/  IADD3 R6, P0, PT, R6, UR6, RZ ;  /* 0x0000000606067c10 */ /* 0x001fe2000ff1e0ff */
[----:B------:R-:W0:Y:S03]  /*eed0*/  LDCU UR6, c[0x0][0x740] ;  /* 0x0000e800ff0677ac */ /* 0x000e260008000800 */
[----:B------:R-:W-:Y:S02]  /*eee0*/  IADD3.X R7, PT, PT, RZ, UR7, RZ, P0, !PT ;  /* 0x00000007ff077c10 */ /* 0x000fe400087fe4ff */
[----:B--2---:R-:W-:-:S03]  /*eef0*/  IADD3 R8, P0, PT, R5, UR8, RZ ;  /* 0x0000000805087c10 */ /* 0x004fc6000ff1e0ff */
[----:B------:R-:W0:Y:S01]  /*ef00*/  LDG.E R6, desc[UR36][R6.64] ;  /* 0x0000002406067981 */ /* 0x000e22000c1e1900 */
[----:B---3--:R-:W-:Y:S01]  /*ef10*/  IADD3 R12, P3, PT, R0, UR14, RZ ;  /* 0x0000000e000c7c10 */ /* 0x008fe2000ff7e0ff */
[----:B------:R-:W-:Y:S01]  /*ef20*/  IMAD.X R9, RZ, RZ, UR9, P0 ;  /* 0x00000009ff097e24 */ /* 0x000fe200080e06ff */
[----:B------:R-:W-:Y:S02]  /*ef30*/  IADD3 R4, P1, PT, R4, UR10, RZ ;  /* 0x0000000a04047c10 */ /* 0x000fe4000ff3e0ff */
[----:B------:R-:W-:Y:S01]  /*ef40*/  IADD3 R10, P2, PT, R3, UR12, RZ ;  /* 0x0000000c030a7c10 */ /* 0x000fe2000ff5e0ff */
[----:B------:R-:W-:Y:S01]  /*ef50*/  IMAD.X R13, RZ, RZ, UR15, P3 ;  /* 0x0000000fff0d7e24 */ /* 0x000fe200098e06ff */
[----:B------:R-:W-:Y:S01]  /*ef60*/  IADD3.X R5, PT, PT, RZ, UR11, RZ, P1, !PT ;  /* 0x0000000bff057c10 */ /* 0x000fe20008ffe4ff */
[----:B------:R2:W5:Y:S01]  /*ef70*/  LDG.E R16, desc[UR36][R8.64] ;  /* 0x0000002408107981 */ /* 0x000562000c1e1900 */
[----:B------:R-:W-:-:S03]  /*ef80*/  IADD3.X R11, PT, PT, RZ, UR13, RZ, P2, !PT ;  /* 0x0000000dff0b7c10 */ /* 0x000fc600097fe4ff */
[----:B------:R2:W5:Y:S04]  /*ef90*/  LDG.E R37, desc[UR36][R4.64] ;  /* 0x0000002404257981 */ /* 0x000568000c1e1900 */
[----:B------:R2:W5:Y:S04]  /*efa0*/  LDG.E R36, desc[UR36][R10.64] ;  /* 0x000000240a247981 */ /* 0x000568000c1e1900 */
[----:B------:R2:W5:Y:S01]  /*efb0*/  LDG.E R25, desc[UR36][R12.64] ;  /* 0x000000240c197981 */ /* 0x000562000c1e1900 */
[----:B------:R-:W-:Y:S01]  /*efc0*/  IADD3 R34, P1, PT, R35, UR4, RZ ;  /* 0x0000000423227c10 */ /* 0x000fe2000ff3e0ff */
[----:B------:R-:W-:Y:S03]  /*efd0*/  BSSY.RECONVERGENT B6, `(.L_x_6998) ;  /* 0x0000014000067945 */ /* 0x000fe60003800200 */
[----:B------:R-:W-:-:S02]  /*efe0*/  IADD3.X R35, PT, PT, RZ, UR5, RZ, P1, !PT ;  /* 0x00000005ff237c10 */ /* 0x000fc40008ffe4ff */
[----:B0-----:R-:W-:-:S13]  /*eff0*/  ISETP.NE.AND P0, PT, R6, UR6, PT ;  /* 0x0000000606007c0c */ /* 0x001fda000bf05270 */
[----:B--2---:R-:W-:Y:S05]  /*f000*/  @!P0 BRA `(.L_x_6999) ;  /* 0x0000000000408947 */ /* 0x004fea0003800000 */
[----:B------:R-:W-:Y:S01]  /*f010*/  MOV R0, 0x0 ;  /* 0x0000000000007802 */ /* 0x000fe20000000f00 */
[----:B------:R-:W0:Y:S01]  /*f020*/  LDCU.64 UR4, c[0x4][0x128] ;  /* 0x01002500ff0477ac */ /* 0x000e220008000a00 */
[----:B------:R-:W-:Y:S02]  /*f030*/  HFMA2 R8, -RZ, RZ, 0, 2.6226043701171875e-06 ;  /* 0x0000002cff087431 */ /* 0x000fe400000001ff */
[----:B------:R-:W-:Y:S01]  /*f040*/  IMAD.MOV.U32 R12, RZ, RZ, 0x1 ;  /* 0x00000001ff0c7424 */ /* 0x000fe200078e00ff */
[----:B------:R2:W3:Y:S01]  /*f050*/  LDC.64 R14, c[0x4][R0] ;  /* 0x01000000000e7b82 */ /* 0x0004e20000000a00 */
[----:B------:R-:W4:Y:S01]  /*f060*/  LDCU.64 UR6, c[0x4][0x110] ;  /* 0x01002200ff0677ac */ /* 0x000f220008000a00 */
[----:B------:R-:W-:Y:S01]  /*f070*/  MOV R13, RZ ;  /* 0x000000ff000d7202 */ /* 0x000fe20000000f00 */
[----:B------:R-:W1:Y:S01]  /*f080*/  LDCU.64 UR8, c[0x4][0x8] ;  /* 0x01000100ff0877ac */ /* 0x000e620008000a00 */
[----:B0-----:R-:W-:Y:S01]  /*f090*/  MOV R4, UR4 ;  /* 0x0000000400047c02 */ /* 0x001fe20008000f00 */
[----:B------:R-:W-:Y:S01]  /*f0a0*/  IMAD.U32 R5, RZ, RZ, UR5 ;  /* 0x00000005ff057e24 */ /* 0x000fe2000f8e00ff */
[----:B----4-:R-:W-:-:S02]  /*f0b0*/  MOV R6, UR6 ;  /* 0x0000000600067c02 */ /* 0x010fc40008000f00 */
[----:B------:R-:W-:Y:S01]  /*f0c0*/  MOV R7, UR7 ;  /* 0x0000000700077c02 */ /* 0x000fe20008000f00 */
[----:B-1----:R-:W-:Y:S01]  /*f0d0*/  IMAD.U32 R10, RZ, RZ, UR8 ;  /* 0x00000008ff0a7e24 */ /* 0x002fe2000f8e00ff */
[----:B--2---:R-:W-:-:S07]  /*f0e0*/  MOV R11, UR9 ;  /* 0x00000009000b7c02 */ /* 0x004fce0008000f00 */
[----:B------:R-:W-:-:S07]  /*f0f0*/  LEPC R20, `(.L_x_6999) ;  /* 0x000000001014794e */ /* 0x000fce0000000000 */
[----:B---3-5:R-:W-:Y:S05]  /*f100*/  CALL.ABS.NOINC R14 ;  /* 0x000000000e007343 */ /* 0x028fea0003c00000 */
.L_x_6999:
[----:B------:R-:W-:Y:S05]  /*f110*/  BSYNC.RECONVERGENT B6 ;  /* 0x0000000000067941 */ /* 0x000fea0003800200 */
.L_x_6998:
        /* <DEDUP_REMOVED lines=8> */
[----:B------:R2:W3:Y:S01]  /*f1a0*/  LDC.64 R14, c[0x4][R0] ;  /* 0x01000000000e7b82 */ /* 0x0004e20000000a00 */
[----:B------:R-:W4:Y:S01]  /*f1b0*/  LDCU.64 UR6, c[0x4][0x110] ;  /* 0x01002200ff0677ac */ /* 0x000f220008000a00 */
[----:B------:R-:W-:Y:S01]  /*f1c0*/  MOV R13, RZ ;  /* 0x000000ff000d7202 */ /* 0x000fe20000000f00 */
[----:B------:R-:W5:Y:S01]  /*f1d0*/  LDCU.64 UR8, c[0x4][0x8] ;  /* 0x01000100ff0877ac */ /* 0x000f620008000a00 */
[----:B0-----:R-:W-:Y:S01]  /*f1e0*/  MOV R4, UR4 ;  /* 0x0000000400047c02 */ /* 0x001fe20008000f00 */
[----:B------:R-:W-:Y:S01]  /*f1f0*/  IMAD.U32 R5, RZ, RZ, UR5 ;  /* 0x00000005ff057e24 */ /* 0x000fe2000f8e00ff */
[----:B----4-:R-:W-:-:S02]  /*f200*/  MOV R6, UR6 ;  /* 0x0000000600067c02 */ /* 0x010fc40008000f00 */
[----:B------:R-:W-:Y:S01]  /*f210*/  MOV R7, UR7 ;  /* 0x0000000700077c02 */ /* 0x000fe20008000f00 */
[----:B-----5:R-:W-:Y:S01]  /*f220*/  IMAD.U32 R10, RZ, RZ, UR8 ;  /* 0x00000008ff0a7e24 */ /* 0x020fe2000f8e00ff */
[----:B--2---:R-:W-:-:S07]  /*f230*/  MOV R11, UR9 ;  /* 0x00000009000b7c02 */ /* 0x004fce0008000f00 */
[----:B------:R-:W-:-:S07]  /*f240*/  LEPC R20, `(.L_x_7001) ;  /* 0x000000001014794e */ /* 0x000fce0000000000 */
[----:B-1-3--:R-:W-:Y:S05]  /*f250*/  CALL.ABS.NOINC R14 ;  /* 0x000000000e007343 */ /* 0x00afea0003c00000 */
.L_x_7001:
[----:B------:R-:W-:Y:S05]  /*f260*/  BSYNC.RECONVERGENT B6 ;  /* 0x0000000000067941 */ /* 0x000fea0003800200 */
.L_x_7000:
[----:B------:R-:W0:Y:S01]  /*f270*/  LDCU UR4, c[0x0][0x748] ;  /* 0x0000e900ff0477ac */ /* 0x000e220008000800 */
[----:B------:R-:W-:Y:S01]  /*f280*/  IADD3 R0, PT, PT, -R37, R36, RZ ;  /* 0x0000002425007210 */ /* 0x000fe20007ffe1ff */
        /* <DEDUP_REMOVED lines=11> */
[----:B------:R-:W-:Y:S01]  /*f340*/  MOV R13, RZ ;  /* 0x000000ff000d7202 */ /* 0x000fe20000000f00 */
[----:B------:R-:W5:Y:S01]  /*f350*/  LDCU.64 UR8, c[0x4][0x8] ;  /* 0x01000100ff0877ac */ /* 0x000f620008000a00 */
[----:B0-----:R-:W-:Y:S01]  /*f360*/  IMAD.U32 R4, RZ, RZ, UR4 ;  /* 0x00000004ff047e24 */ /* 0x001fe2000f8e00ff */
[----:B------:R-:W-:-:S02]  /*f370*/  MOV R5, UR5 ;  /* 0x0000000500057c02 */ /* 0x000fc40008000f00 */
[----:B----4-:R-:W-:Y:S01]  /*f380*/  MOV R6, UR6 ;  /* 0x0000000600067c02 */ /* 0x010fe20008000f00 */
[----:B------:R-:W-:Y:S01]  /*f390*/  IMAD.U32 R7, RZ, RZ, UR7 ;  /* 0x00000007ff077e24 */ /* 0x000fe2000f8e00ff */
[----:B-----5:R-:W-:Y:S02]  /*f3a0*/  MOV R10, UR8 ;  /* 0x00000008000a7c02 */ /* 0x020fe40008000f00 */
[----:B--2---:R-:W-:-:S07]  /*f3b0*/  MOV R11, UR9 ;  /* 0x00000009000b7c02 */ /* 0x004fce0008000f00 */
[----:B------:R-:W-:-:S07]  /*f3c0*/  LEPC R20, `(.L_x_7003) ;  /* 0x000000001014794e */ /* 0x000fce0000000000 */
[----:B-1-3--:R-:W-:Y:S05]  /*f3d0*/  CALL.ABS.NOINC R14 ;  /* 0x000000000e007343 */ /* 0x00afea0003c00000 */
.L_x_7003:
[----:B------:R-:W-:Y:S05]  /*f3e0*/  BSYNC.RECONVERGENT B6 ;  /* 0x0000000000067941 */ /* 0x000fea0003800200 */
.L_x_7002:
        /* <DEDUP_REMOVED lines=36> */
.L_x_7006:
[----:B------:R-:W-:Y:S01]  /*f630*/  MOV R30, R26 ;  /* 0x0000001a001e7202 */ /* 0x000fe20000000f00 */
[----:B------:R-:W-:Y:S01]  /*f640*/  IMAD.MOV.U32 R10, RZ, RZ, R4 ;  /* 0x000000ffff0a7224 */ /* 0x000fe200078e0004 */
[----:B------:R-:W-:Y:S01]  /*f650*/  MOV R11, R5 ;  /* 0x00000005000b7202 */ /* 0x000fe20000000f00 */
[----:B------:R-:W-:Y:S01]  /*f660*/  IMAD.MOV.U32 R26, RZ, RZ, R25 ;  /* 0x000000ffff1a7224 */ /* 0x000fe200078e0019 */
[----:B------:R-:W-:-:S07]  /*f670*/  MOV R12, 0xf690 ;  /* 0x0000f690000c7802 */ /* 0x000fce0000000f00 */
[----:B-1----:R-:W-:Y:S05]  /*f680*/  CALL.REL.NOINC `($__internal_17_$__cuda_sm20_rem_s64) ;  /* 0x0000008c00287944 */ /* 0x002fea0003c00000 */
[----:B------:R-:W-:Y:S02]  /*f690*/  MOV R4, R0 ;  /* 0x0000000000047202 */ /* 0x000fe40000000f00 */
[----:B------:R-:W-:-:S07]  /*f6a0*/  MOV R5, R3 ;  /* 0x0000000300057202 */ /* 0x000fce0000000f00 */
.L_x_7007:
[----:B------:R-:W-:Y:S05]  /*f6b0*/  BSYNC.RECONVERGENT B0 ;  /* 0x0000000000007941 */ /* 0x000fea0003800200 */
.L_x_7005:
        /* <DEDUP_REMOVED lines=8> */
.L_x_7004:
[----:B------:R-:W-:Y:S01]  /*f740*/  UISETP.GE.U32.AND UP0, UPT, UR39, 0x7, UPT ;  /* 0x000000072700788c */ /* 0x000fe2000bf06070 */
[----:B------:R-:W-:-:S08]  /*f750*/  CS2R R22, SRZ ;  /* 0x0000000000167805 */ /* 0x000fd0000001ff00 */
[----:B------:R-:W-:Y:S05]  /*f760*/  BRA.U !UP0, `(.L_x_7009) ;  /* 0x0000001908a87547 */ /* 0x000fea000b800000 */
[----:B------:R-:W0:Y:S01]  /*f770*/  LDCU UR4, c[0x0][0x758] ;  /* 0x0000eb00ff0477ac */ /* 0x000e220008000800 */
[----:B------:R-:W2:Y:S01]  /*f780*/  LDC.64 R30, c[0x0][0x760] ;  /* 0x0001d800ff1e7b82 */ /* 0x000ea20000000a00 */
[----:B------:R-:W-:Y:S01]  /*f790*/  BSSY.RECONVERGENT B0, `(.L_x_7010) ;  /* 0x00001a6000007945 */ /* 0x000fe20003800200 */
[----:B------:R-:W-:Y:S01]  /*f7a0*/  CS2R R22, SRZ ;  /* 0x0000000000167805 */ /* 0x000fe2000001ff00 */
[----:B------:R-:W-:-:S04]  /*f7b0*/  ULOP3.LUT UR5, UR38, 0xfffffff8, URZ, 0xc0, !UPT ;  /* 0xfffffff826057892 */ /* 0x000fc8000f8ec0ff */
[----:B------:R-:W-:Y:S01]  /*f7c0*/  UIADD3 UR5, UPT, UPT, -UR5, URZ, URZ ;  /* 0x000000ff05057290 */ /* 0x000fe2000fffe1ff */
[----:B------:R-:W3:Y:S05]  /*f7d0*/  LDC.64 R32, c[0x0][0x768] ;  /* 0x0001da00ff207b82 */ /* 0x000eea0000000a00 */
[----:B------:R-:W-:-:S03]  /*f7e0*/  MOV R24, UR5 ;  /* 0x0000000500187c02 */ /* 0x000fc60008000f00 */
[----:B------:R-:W4:Y:S01]  /*f7f0*/  LDC.64 R40, c[0x0][0x760] ;  /* 0x0001d800ff287b82 */ /* 0x000f220000000a00 */
[----:B0-----:R-:W-:-:S06]  /*f800*/  UIADD3 UR4, UPT, UPT, UR4, -0x4, URZ ;  /* 0xfffffffc04047890 */ /* 0x001fcc000fffe0ff */
[----:B------:R-:W-:Y:S01]  /*f810*/  MOV R2, UR4 ;  /* 0x0000000400027c02 */ /* 0x000fe20008000f00 */
[----:B------:R-:W0:Y:S06]  /*f820*/  LDC.64 R38, c[0x0][0x768] ;  /* 0x0001da00ff267b82 */ /* 0x000e2c0000000a00 */
.L_x_7035:
[----:B------:R-:W-:-:S04]  /*f830*/  VIADD R17, R2, 0x3 ;  /* 0x0000000302117836 */ /* 0x000fc80000000000 */
[----:B----4-:R-:W-:-:S06]  /*f840*/  IMAD.WIDE.U32 R14, R17, 0x8, R40 ;  /* 0x00000008110e7825 */ /* 0x010fcc00078e0028 */
[----:B------:R-:W4:Y:S01]  /*f850*/  LDG.E.64 R14, desc[UR36][R14.64] ;  /* 0x000000240e0e7981 */ /* 0x000f22000c1e1b00 */
[----:B------:R-:W-:Y:S01]  /*f860*/  BSSY.RECONVERGENT B1, `(.L_x_7011) ;  /* 0x0000020000017945 */ /* 0x000fe20003800200 */
[----:B----4-:R-:W-:-:S04]  /*f870*/  LOP3.LUT R0, R25, R15, RZ, 0xfc, !PT ;  /* 0x0000000f19007212 */ /* 0x010fc800078efcff */
[----:B------:R-:W-:-:S13]  /*f880*/  ISETP.NE.U32.AND P0, PT, R0, RZ, PT ;  /* 0x000000ff0000720c */ /* 0x000fda0003f05070 */
[----:B------:R-:W-:Y:S05]  /*f890*/  @P0 BRA `(.L_x_7012) ;  /* 0x0000000000500947 */ /* 0x000fea0003800000 */
[----:B------:R-:W4:Y:S01]  /*f8a0*/  I2F.U32.RP R0, R14 ;  /* 0x0000000e00007306 */ /* 0x000f220000209000 */
[----:B------:R-:W-:Y:S01]  /*f8b0*/  IADD3 R3, PT, PT, RZ, -R14, RZ ;  /* 0x8000000eff037210 */ /* 0x000fe20007ffe0ff */
[----:B-1----:R-:W-:Y:S01]  /*f8c0*/  HFMA2 R19, -RZ, RZ, 0, 0 ;  /* 0x00000000ff137431 */ /* 0x002fe200000001ff */
[----:B------:R-:W-:-:S05]  /*f8d0*/  ISETP.NE.U32.AND P2, PT, R14, RZ, PT ;  /* 0x000000ff0e00720c */ /* 0x000fca0003f45070 */
[----:B----4-:R-:W1:Y:S02]  /*f8e0*/  MUFU.RCP R0, R0 ;  /* 0x0000000000007308 */ /* 0x010e640000001000 */
[----:B-1----:R-:W-:-:S06]  /*f8f0*/  IADD3 R4, PT, PT, R0, 0xffffffe, RZ ;  /* 0x0ffffffe00047810 */ /* 0x002fcc0007ffe0ff */
[----:B------:R1:W4:Y:S02]  /*f900*/  F2I.FTZ.U32.TRUNC.NTZ R5, R4 ;  /* 0x0000000400057305 */ /* 0x000324000021f000 */
[----:B-1----:R-:W-:Y:S02]  /*f910*/  IMAD.MOV.U32 R4, RZ, RZ, RZ ;  /* 0x000000ffff047224 */ /* 0x002fe400078e00ff */
        /* <DEDUP_REMOVED lines=12> */
.L_x_7012:
[----:B------:R-:W-:Y:S01]  /*f9e0*/  IMAD.MOV.U32 R8, RZ, RZ, R26 ;  /* 0x000000ffff087224 */ /* 0x000fe200078e001a */
[----:B------:R-:W-:Y:S01]  /*f9f0*/  MOV R5, R25 ;  /* 0x0000001900057202 */ /* 0x000fe20000000f00 */
[----:B------:R-:W-:Y:S01]  /*fa00*/  IMAD.MOV.U32 R3, RZ, RZ, R15 ;  /* 0x000000ffff037224 */ /* 0x000fe200078e000f */
[----:B------:R-:W-:Y:S02]  /*fa10*/  MOV R4, R14 ;  /* 0x0000000e00047202 */ /* 0x000fe40000000f00 */
[----:B------:R-:W-:-:S07]  /*fa20*/  MOV R0, 0xfa40 ;  /* 0x0000fa4000007802 */ /* 0x000fce0000000f00 */
[----:B0123--:R-:W-:Y:S05]  /*fa30*/  CALL.REL.NOINC `($__internal_16_$__cuda_sm20_div_s64) ;  /* 0x0000008000e07944 */ /* 0x00ffea0003c00000 */
[----:B------:R-:W-:Y:S02]  /*fa40*/  MOV R18, R6 ;  /* 0x0000000600127202 */ /* 0x000fe40000000f00 */
[----:B------:R-:W-:-:S07]  /*fa50*/  MOV R19, R3 ;  /* 0x0000000300137202 */ /* 0x000fce0000000f00 */
.L_x_7013:
[----:B------:R-:W-:Y:S05]  /*fa60*/  BSYNC.RECONVERGENT B1 ;  /* 0x0000000000017941 */ /* 0x000fea0003800200 */
.L_x_7011:
[----:B------:R-:W-:Y:S02]  /*fa70*/  VIADD R27, R2, 0x2 ;  /* 0x00000002021b7836 */ /* 0x000fe40000000000 */
[----:B---3--:R-:W-:-:S04]  /*fa80*/  IMAD.WIDE.U32 R4, R17, 0x8, R32 ;  /* 0x0000000811047825 */ /* 0x008fc800078e0020 */
[----:B--2---:R-:W-:Y:S02]  /*fa90*/  IMAD.WIDE.U32 R20, R27, 0x8, R30 ;  /* 0x000000081b147825 */ /* 0x004fe400078e001e */
        /* <DEDUP_REMOVED lines=38> */
.L_x_7015:
[----:B------:R-:W-:Y:S01]  /*fd00*/  MOV R8, R18 ;  /* 0x0000001200087202 */ /* 0x000fe20000000f00 */
[----:B------:R-:W-:Y:S01]  /*fd10*/  IMAD.MOV.U32 R5, RZ, RZ, R19 ;  /* 0x000000ffff057224 */ /* 0x000fe200078e0013 */
[----:B------:R-:W-:Y:S02]  /*fd20*/  MOV R4, R20 ;  /* 0x0000001400047202 */ /* 0x000fe40000000f00 */
[----:B------:R-:W-:Y:S02]  /*fd30*/  MOV R3, R21 ;  /* 0x0000001500037202 */ /* 0x000fe40000000f00 */
[----:B------:R-:W-:-:S07]  /*fd40*/  MOV R0, 0xfd60 ;  /* 0x0000fd6000007802 */ /* 0x000fce0000000f00 */
[----:B0-----:R-:W-:Y:S05]  /*fd50*/  CALL.REL.NOINC `($__internal_16_$__cuda_sm20_div_s64) ;  /* 0x0000008000187944 */ /* 0x001fea0003c00000 */
[----:B------:R-:W-:Y:S01]  /*fd60*/  IMAD.MOV.U32 R16, RZ, RZ, R6 ;  /* 0x000000ffff107224 */ /* 0x000fe200078e0006 */
[----:B------:R-:W-:-:S07]  /*fd70*/  MOV R17, R3 ;  /* 0x0000000300117202 */ /* 0x000fce0000000f00 */
.L_x_7016:
[----:B------:R-:W-:Y:S05]  /*fd80*/  BSYNC.RECONVERGENT B1 ;  /* 0x0000000000017941 */ /* 0x000fea0003800200 */
.L_x_7014:
        /* <DEDUP_REMOVED lines=42> */
.L_x_7018:
        /* <DEDUP_REMOVED lines=8> */
.L_x_7019:
[----:B------:R-:W-:Y:S05]  /*100b0*/  BSYNC.RECONVERGENT B1 ;  /* 0x0000000000017941 */ /* 0x000fea0003800200 */
.L_x_7017:
        /* <DEDUP_REMOVED lines=42> */
.L_x_7021:
        /* <DEDUP_REMOVED lines=8> */
.L_x_7022:
[----:B------:R-:W-:Y:S05]  /*103e0*/  BSYNC.RECONVERGENT B1 ;  /* 0x0000000000017941 */ /* 0x000fea0003800200 */
.L_x_7020:
        /* <DEDUP_REMOVED lines=42> */
.L_x_7024:
        /* <DEDUP_REMOVED lines=8> */
.L_x_7025:
[----:B------:R-:W-:Y:S05]  /*10710*/  BSYNC.RECONVERGENT B1 ;  /* 0x0000000000017941 */ /* 0x000fea0003800200 */
.L_x_7023:
        /* <DEDUP_REMOVED lines=42> */
.L_x_7027:
        /* <DEDUP_REMOVED lines=8> */
.L_x_7028:
[----:B------:R-:W-:Y:S05]  /*10a40*/  BSYNC.RECONVERGENT B1 ;  /* 0x0000000000017941 */ /* 0x000fea0003800200 */
.L_x_7026:
        /* <DEDUP_REMOVED lines=43> */
.L_x_7030:
        /* <DEDUP_REMOVED lines=8> */
.L_x_7031:
[----:B------:R-:W-:Y:S05]  /*10d80*/  BSYNC.RECONVERGENT B1 ;  /* 0x0000000000017941 */ /* 0x000fea0003800200 */
.L_x_7029:
        /* <DEDUP_REMOVED lines=42> */
.L_x_7033:
        /* <DEDUP_REMOVED lines=8> */
.L_x_7034:
[----:B------:R-:W-:Y:S05]  /*110b0*/  BSYNC.RECONVERGENT B1 ;  /* 0x0000000000017941 */ /* 0x000fea0003800200 */
.L_x_7032:
        /* <DEDUP_REMOVED lines=20> */
.L_x_7010:
[----:B------:R-:W-:-:S07]  /*11200*/  IADD3 R2, PT, PT, R2, 0x3, RZ ;  /* 0x0000000302027810 */ /* 0x000fce0007ffe0ff */
.L_x_7009:
        /* <DEDUP_REMOVED lines=14> */
[----:B-1----:R-:W-:-:S03]  /*112f0*/  MOV R19, RZ ;  /* 0x000000ff00137202 */ /* 0x002fc60000000f00 */
        /* <DEDUP_REMOVED lines=16> */
.L_x_7038:
[----:B------:R-:W-:Y:S01]  /*11400*/  MOV R8, R26 ;  /* 0x0000001a00087202 */ /* 0x000fe20000000f00 */
[----:B------:R-:W-:Y:S01]  /*11410*/  IMAD.MOV.U32 R5, RZ, RZ, R25 ;  /* 0x000000ffff057224 */ /* 0x000fe200078e0019 */
[----:B------:R-:W-:Y:S02]  /*11420*/  MOV R4, R14 ;  /* 0x0000000e00047202 */ /* 0x000fe40000000f00 */
[----:B------:R-:W-:Y:S02]  /*11430*/  MOV R3, R15 ;  /* 0x0000000f00037202 */ /* 0x000fe40000000f00 */
[----:B------:R-:W-:-:S07]  /*11440*/  MOV R0, 0x11460 ;  /* 0x0001146000007802 */ /* 0x000fce0000000f00 */
[----:B-1----:R-:W-:Y:S05]  /*11450*/  CALL.REL.NOINC `($__internal_16_$__cuda_sm20_div_s64) ;  /* 0x0000006800587944 */ /* 0x002fea0003c00000 */
[----:B------:R-:W-:Y:S01]  /*11460*/  IMAD.MOV.U32 R18, RZ, RZ, R6 ;  /* 0x000000ffff127224 */ /* 0x000fe200078e0006 */
[----:B------:R-:W-:-:S07]  /*11470*/  MOV R19, R3 ;  /* 0x0000000300137202 */ /* 0x000fce0000000f00 */
.L_x_7039:
[----:B------:R-:W-:Y:S05]  /*11480*/  BSYNC.RECONVERGENT B0 ;  /* 0x0000000000007941 */ /* 0x000fea0003800200 */
.L_x_7037:
        /* <DEDUP_REMOVED lines=42> */
.L_x_7041:
        /* <DEDUP_REMOVED lines=8> */
.L_x_7042:
[----:B------:R-:W-:Y:S05]  /*117b0*/  BSYNC.RECONVERGENT B0 ;  /* 0x0000000000007941 */ /* 0x000fea0003800200 */
.L_x_7040:
        /* <DEDUP_REMOVED lines=44> */
.L_x_7044:
        /* <DEDUP_REMOVED lines=8> */
.L_x_7045:
[----:B------:R-:W-:Y:S05]  /*11b00*/  BSYNC.RECONVERGENT B0 ;  /* 0x0000000000007941 */ /* 0x000fea0003800200 */
.L_x_7043:
        /* <DEDUP_REMOVED lines=44> */
.L_x_7047:
        /* <DEDUP_REMOVED lines=8> */
.L_x_7048:
[----:B------:R-:W-:Y:S05]  /*11e50*/  BSYNC.RECONVERGENT B0 ;  /* 0x0000000000007941 */ /* 0x000fea0003800200 */
.L_x_7046:
        /* <DEDUP_REMOVED lines=17> */
.L_x_7036:
        /* <DEDUP_REMOVED lines=31> */
.L_x_7051:
[----:B------:R-:W-:Y:S01]  /*12160*/  IMAD.MOV.U32 R8, RZ, RZ, R26 ;  /* 0x000000ffff087224 */ /* 0x000fe200078e001a */
[----:B------:R-:W-:Y:S01]  /*12170*/  MOV R5, R25 ;  /* 0x0000001900057202 */ /* 0x000fe20000000f00 */
[----:B------:R-:W-:Y:S01]  /*12180*/  IMAD.MOV.U32 R3, RZ, RZ, R15 ;  /* 0x000000ffff037224 */ /* 0x000fe200078e000f */
[----:B------:R-:W-:Y:S02]  /*12190*/  MOV R4, R14 ;  /* 0x0000000e00047202 */ /* 0x000fe40000000f00 */
[----:B------:R-:W-:-:S07]  /*121a0*/  MOV R0, 0x121c0 ;  /* 0x000121c000007802 */ /* 0x000fce0000000f00 */
[----:B-1----:R-:W-:Y:S05]  /*121b0*/  CALL.REL.NOINC `($__internal_16_$__cuda_sm20_div_s64) ;  /* 0x0000005c00007944 */ /* 0x002fea0003c00000 */
[----:B------:R-:W-:Y:S02]  /*121c0*/  MOV R16, R6 ;  /* 0x0000000600107202 */ /* 0x000fe40000000f00 */
[----:B------:R-:W-:-:S07]  /*121d0*/  MOV R17, R3 ;  /* 0x0000000300117202 */ /* 0x000fce0000000f00 */
.L_x_7052:
[----:B------:R-:W-:Y:S05]  /*121e0*/  BSYNC.RECONVERGENT B0 ;  /* 0x0000000000007941 */ /* 0x000fea0003800200 */
.L_x_7050:
[----:B-1----:R-:W0:Y:S01]  /*121f0*/  LDC.64 R18, c[0x0][0x760] ;  /* 0x0001d800ff127b82 */ /* 0x002e220000000a00 */
        /* <DEDUP_REMOVED lines=41> */
.L_x_7054:
        /* <DEDUP_REMOVED lines=8> */
.L_x_7055:
[----:B------:R-:W-:Y:S05]  /*12510*/  BSYNC.RECONVERGENT B0 ;  /* 0x0000000000007941 */ /* 0x000fea0003800200 */
.L_x_7053:
        /* <DEDUP_REMOVED lines=17> */
.L_x_7049:
        /* <DEDUP_REMOVED lines=17> */
[----:B0-----:R-:W-:Y:S02]  /*12740*/  HFMA2 R6, -RZ, RZ, 0, 0 ;  /* 0x00000000ff067431 */ /* 0x001fe400000001ff */
[----:B--2---:R-:W-:-:S04]  /*12750*/  IMAD R3, R3, R7, RZ ;  /* 0x0000000703037224 */ /* 0x004fc800078e02ff */
        /* <DEDUP_REMOVED lines=11> */
.L_x_7057:
[----:B------:R-:W-:Y:S01]  /*12810*/  IMAD.MOV.U32 R30, RZ, RZ, R26 ;  /* 0x000000ffff1e7224 */ /* 0x000fe200078e001a */
[----:B------:R-:W-:Y:S02]  /*12820*/  MOV R10, R4 ;  /* 0x00000004000a7202 */ /* 0x000fe40000000f00 */
[----:B------:R-:W-:Y:S02]  /*12830*/  MOV R11, R5 ;  /* 0x00000005000b7202 */ /* 0x000fe40000000f00 */
[----:B------:R-:W-:Y:S02]  /*12840*/  MOV R26, R25 ;  /* 0x00000019001a7202 */ /* 0x000fe40000000f00 */
[----:B------:R-:W-:-:S07]  /*12850*/  MOV R12, 0x12870 ;  /* 0x00012870000c7802 */ /* 0x000fce0000000f00 */
[----:B-1----:R-:W-:Y:S05]  /*12860*/  CALL.REL.NOINC `($__internal_17_$__cuda_sm20_rem_s64) ;  /* 0x0000005800b07944 */ /* 0x002fea0003c00000 */
[----:B------:R-:W-:Y:S01]  /*12870*/  MOV R4, R0 ;  /* 0x0000000000047202 */ /* 0x000fe20000000f00 */
[----:B------:R-:W-:-:S07]  /*12880*/  IMAD.MOV.U32 R5, RZ, RZ, R3 ;  /* 0x000000ffff057224 */ /* 0x000fce00078e0003 */
.L_x_7058:
[----:B------:R-:W-:Y:S05]  /*12890*/  BSYNC.RECONVERGENT B0 ;  /* 0x0000000000007941 */ /* 0x000fea0003800200 */
.L_x_7056:
[----:B------:R-:W0:Y:S02]  /*128a0*/  LDC.64 R6, c[0x0][0x768] ;  /* 0x0001da00ff067b82 */ /* 0x000e240000000a00 */
[----:B0-----:R-:W-:-:S06]  /*128b0*/  IMAD.WIDE.U32 R2, R2, 0x8, R6 ;  /* 0x0000000802027825 */ /* 0x001fcc00078e0006 */
[----:B------:R-:W2:Y:S02]  /*128c0*/  LDG.E.64 R2, desc[UR36][R2.64] ;  /* 0x0000002402027981 */ /* 0x000ea4000c1e1b00 */
[----:B--2---:R-:W-:Y:S02]  /*128d0*/  IMAD R5, R5, R2, RZ ;  /* 0x0000000205057224 */ /* 0x004fe400078e02ff */
[----:B------:R-:W-:-:S04]  /*128e0*/  IMAD.WIDE.U32 R22, R2, R4, R22 ;  /* 0x0000000402167225 */ /* 0x000fc800078e0016 */
[----:B------:R-:W-:-:S05]  /*128f0*/  IMAD R5, R3, R4, R5 ;  /* 0x0000000403057224 */ /* 0x000fca00078e0205 */
[----:B------:R-:W-:-:S07]  /*12900*/  IADD3 R23, PT, PT, R23, R5, RZ ;  /* 0x0000000517177210 */ /* 0x000fce0007ffe0ff */
.L_x_7008:
[----:B------:R-:W0:Y:S01]  /*12910*/  LDCU.64 UR4, c[0x0][0x770] ;  /* 0x0000ee00ff0477ac */ /* 0x000e220008000a00 */
[----:B------:R-:W-:Y:S01]  /*12920*/  BSSY.RECONVERGENT B6, `(.L_x_7059) ;  /* 0x0000026000067945 */ /* 0x000fe20003800200 */
[----:B0-----:R-:W-:-:S04]  /*12930*/  LEA R2, P0, R22, UR4, 0x2 ;  /* 0x0000000416027c11 */ /* 0x001fc8000f8010ff */
[----:B------:R-:W-:-:S03]  /*12940*/  LEA.HI.X R3, R22, UR5, R23, 0x2, P0 ;  /* 0x0000000516037c11 */ /* 0x000fc600080f1417 */
[----:B------:R-:W-:-:S04]  /*12950*/  IMAD.WIDE R4, R37, 0x4, R2 ;  /* 0x0000000425047825 */ /* 0x000fc800078e0202 */
[----:B-1----:R-:W-:Y:S01]  /*12960*/  IMAD.WIDE R18, R36, 0x4, R2 ;  /* 0x0000000424127825 */ /* 0x002fe200078e0202 */
[----:B------:R-:W-:-:S04]  /*12970*/  IADD3 R16, P0, PT, R4, 0x4, RZ ;  /* 0x0000000404107810 */ /* 0x000fc80007f1e0ff */
[----:B------:R-:W-:Y:S02]  /*12980*/  IADD3.X R17, PT, PT, RZ, R5, RZ, P0, !PT ;  /* 0x00000005ff117210 */ /* 0x000fe400007fe4ff */
[----:B------:R-:W-:-:S04]  /*12990*/  ISETP.GE.U32.AND P0, PT, R16, R18, PT ;  /* 0x000000121000720c */ /* 0x000fc80003f06070 */
[----:B------:R-:W-:-:S04]  /*129a0*/  ISETP.GE.U32.AND.EX P0, PT, R17, R19, PT, P0 ;  /* 0x000000131100720c */ /* 0x000fc80003f06100 */
[----:B------:R-:W-:-:S13]  /*129b0*/  ISETP.LE.OR P0, PT, R36, R37, P0 ;  /* 0x000000252400720c */ /* 0x000fda0000703670 */
[----:B------:R-:W-:Y:S05]  /*129c0*/  @P0 BRA `(.L_x_7060) ;  /* 0x00000000006c0947 */ /* 0x000fea0003800000 */
.L_x_7063:
        /* <DEDUP_REMOVED lines=21> */
.L_x_7062:
[----:B------:R-:W-:Y:S05]  /*12b20*/  BSYNC.RECONVERGENT B7 ;  /* 0x0000000000077941 */ /* 0x000fea0003800200 */
.L_x_7061:
[----:B------:R-:W-:-:S05]  /*12b30*/  IADD3 R16, P0, PT, R16, 0x4, RZ ;  /* 0x0000000410107810 */ /* 0x000fca0007f1e0ff */
[----:B------:R-:W-:Y:S01]  /*12b40*/  IMAD.X R17, RZ, RZ, R17, P0 ;  /* 0x000000ffff117224 */ /* 0x000fe200000e0611 */
[----:B------:R-:W-:-:S04]  /*12b50*/  ISETP.GE.U32.AND P0, PT, R16, R18, PT ;  /* 0x000000121000720c */ /* 0x000fc80003f06070 */
[----:B------:R-:W-:-:S13]  /*12b60*/  ISETP.GE.U32.AND.EX P0, PT, R17, R19, PT, P0 ;  /* 0x000000131100720c */ /* 0x000fda0003f06100 */
[----:B------:R-:W-:Y:S05]  /*12b70*/  @!P0 BRA `(.L_x_7063) ;  /* 0xfffffffc00948947 */ /* 0x000fea000383ffff */
.L_x_7060:
[----:B------:R-:W-:Y:S05]  /*12b80*/  BSYNC.RECONVERGENT B6 ;  /* 0x0000000000067941 */ /* 0x000fea0003800200 */
.L_x_7059:
[----:B------:R-:W-:Y:S01]  /*12b90*/  STG.E desc[UR36][R34.64], RZ ;  /* 0x000000ff22007986 */ /* 0x000fe2000c101924 */
[----:B------:R-:W-:Y:S05]  /*12ba0*/  EXIT ;  /* 0x000000000000794d */ /* 0x000fea0003800000 */
.L_x_6800:
        /* <DEDUP_REMOVED lines=8> */
[----:B------:R-:W1:Y:S07]  /*12c30*/  LDCU UR4, c[0x0][0x740] ;  /* 0x0000e800ff0477ac */ /* 0x000e6e0008000800 */
[----:B------:R-:W2:Y:S08]  /*12c40*/  LDC.64 R4, c[0x0][0x720] ;  /* 0x0001c800ff047b82 */ /* 0x000eb00000000a00 */
[----:B------:R-:W3:Y:S08]  /*12c50*/  LDC.64 R6, c[0x0][0x728] ;  /* 0x0001ca00ff067b82 */ /* 0x000ef00000000a00 */
[----:B------:R-:W4:Y:S01]  /*12c60*/  LDC.64 R8, c[0x0][0x730] ;  /* 0x0001cc00ff087b82 */ /* 0x000f220000000a00 */
[----:B0-----:R-:W1:Y:S04]  /*12c70*/  LDG.E R2, desc[UR36][R2.64] ;  /* 0x0000002402027981 */ /* 0x001e68000c1e1900 */
[----:B--2---:R0:W5:Y:S04]  /*12c80*/  LDG.E R17, desc[UR36][R4.64] ;  /* 0x0000002404117981 */ /* 0x004168000c1e1900 */
[----:B---3--:R0:W5:Y:S04]  /*12c90*/  LDG.E R23, desc[UR36][R6.64] ;  /* 0x0000002406177981 */ /* 0x008168000c1e1900 */
[----:B----4-:R0:W5:Y:S01]  /*12ca0*/  LDG.E R22, desc[UR36][R8.64] ;  /* 0x0000002408167981 */ /* 0x010162000c1e1900 */
[----:B-1----:R-:W-:-:S13]  /*12cb0*/  ISETP.NE.AND P0, PT, R2, UR4, PT ;  /* 0x0000000402007c0c */ /* 0x002fda000bf05270 */
[----:B0-----:R-:W-:Y:S05]  /*12cc0*/  @!P0 BRA `(.L_x_7067) ;  /* 0x0000000000408947 */ /* 0x001fea0003800000 */
        /* <DEDUP_REMOVED lines=16> */
.L_x_7067:
[----:B------:R-:W0:Y:S02]  /*12dd0*/  LDCU UR4, c[0x0][0x750] ;  /* 0x0000ea00ff0477ac */ /* 0x000e240008000800 */
[----:B0----5:R-:W-:-:S13]  /*12de0*/  ISETP.NE.AND P0, PT, R17, UR4, PT ;  /* 0x0000000411007c0c */ /* 0x021fda000bf05270 */
        /* <DEDUP_REMOVED lines=17> */
.L_x_7068:
[----:B------:R-:W0:Y:S01]  /*12f00*/  LDCU UR4, c[0x0][0x748] ;  /* 0x0000e900ff0477ac */ /* 0x000e220008000800 */
[----:B------:R-:W-:Y:S01]  /*12f10*/  IADD3 R0, PT, PT, -R23, R22, RZ ;  /* 0x0000001617007210 */ /* 0x000fe20007ffe1ff */
        /* <DEDUP_REMOVED lines=20> */
.L_x_7069:
[----:B------:R-:W0:Y:S02]  /*13060*/  LDC.64 R18, c[0x0][0x770] ;  /* 0x0001dc00ff127b82 */ /* 0x000e240000000a00 */
[----:B0-----:R-:W-:-:S04]  /*13070*/  IMAD.WIDE R2, R23, 0x4, R18 ;  /* 0x0000000417027825 */ /* 0x001fc800078e0212 */
[----:B------:R-:W-:Y:S01]  /*13080*/  IMAD.WIDE R18, R22, 0x4, R18 ;  /* 0x0000000416127825 */ /* 0x000fe200078e0212 */
[----:B------:R-:W-:-:S04]  /*13090*/  IADD3 R5, P0, PT, R2, 0x4, RZ ;  /* 0x0000000402057810 */ /* 0x000fc80007f1e0ff */
[----:B------:R-:W-:Y:S02]  /*130a0*/  IADD3.X R3, PT, PT, RZ, R3, RZ, P0, !PT ;  /* 0x00000003ff037210 */ /* 0x000fe400007fe4ff */
[----:B------:R-:W-:-:S04]  /*130b0*/  ISETP.GE.U32.AND P0, PT, R5, R18, PT ;  /* 0x000000120500720c */ /* 0x000fc80003f06070 */
[----:B------:R-:W-:-:S04]  /*130c0*/  ISETP.GE.U32.AND.EX P0, PT, R3, R19, PT, P0 ;  /* 0x000000130300720c */ /* 0x000fc80003f06100 */
[----:B------:R-:W-:-:S13]  /*130d0*/  ISETP.LE.OR P0, PT, R22, R23, P0 ;  /* 0x000000171600720c */ /* 0x000fda0000703670 */
[----:B------:R-:W-:Y:S05]  /*130e0*/  @P0 BRA `(.L_x_7070) ;  /* 0x00000000007c0947 */ /* 0x000fea0003800000 */
[----:B------:R-:W-:Y:S01]  /*130f0*/  BSSY.RECONVERGENT B7, `(.L_x_7070) ;  /* 0x000001e000077945 */ /* 0x000fe20003800200 */
[----:B------:R-:W-:Y:S01]  /*13100*/  IMAD.MOV.U32 R22, RZ, RZ, R5 ;  /* 0x000000ffff167224 */ /* 0x000fe200078e0005 */
[----:B------:R-:W-:-:S07]  /*13110*/  MOV R23, R3 ;  /* 0x0000000300177202 */ /* 0x000fce0000000f00 */
.L_x_7073:
        /* <DEDUP_REMOVED lines=21> */
.L_x_7072:
[----:B------:R-:W-:Y:S05]  /*13270*/  BSYNC.RECONVERGENT B8 ;  /* 0x0000000000087941 */ /* 0x000fea0003800200 */
.L_x_7071:
[----:B------:R-:W-:-:S04]  /*13280*/  IADD3 R22, P0, PT, R22, 0x4, RZ ;  /* 0x0000000416167810 */ /* 0x000fc80007f1e0ff */
[----:B------:R-:W-:Y:S02]  /*13290*/  IADD3.X R23, PT, PT, RZ, R23, RZ, P0, !PT ;  /* 0x00000017ff177210 */ /* 0x000fe400007fe4ff */
[----:B------:R-:W-:-:S04]  /*132a0*/  ISETP.GE.U32.AND P0, PT, R22, R18, PT ;  /* 0x000000121600720c */ /* 0x000fc80003f06070 */
[----:B------:R-:W-:-:S13]  /*132b0*/  ISETP.GE.U32.AND.EX P0, PT, R23, R19, PT, P0 ;  /* 0x000000131700720c */ /* 0x000fda0003f06100 */
[----:B------:R-:W-:Y:S05]  /*132c0*/  @!P0 BRA `(.L_x_7073) ;  /* 0xfffffffc00948947 */ /* 0x000fea000383ffff */
[----:B------:R-:W-:Y:S05]  /*132d0*/  BSYNC.RECONVERGENT B7 ;  /* 0x0000000000077941 */ /* 0x000fea0003800200 */
.L_x_7070:
[----:B------:R-:W0:Y:S01]  /*132e0*/  LDC.64 R2, c[0x0][0x710] ;  /* 0x0001c400ff027b82 */ /* 0x000e220000000a00 */
[----:B------:R-:W-:Y:S01]  /*132f0*/  VIADD R16, R16, 0x80 ;  /* 0x0000008010107836 */ /* 0x000fe20000000000 */
[----:B0-----:R1:W-:Y:S06]  /*13300*/  STG.E desc[UR36][R2.64], RZ ;  /* 0x000000ff02007986 */ /* 0x0013ec000c101924 */
.L_x_7066:
[----:B0-----:R-:W-:Y:S05]  /*13310*/  BSYNC.RECONVERGENT B6 ;  /* 0x0000000000067941 */ /* 0x001fea0003800200 */
.L_x_7065:
        /* <DEDUP_REMOVED lines=30> */
.L_x_7074:
        /* <DEDUP_REMOVED lines=19> */
.L_x_7075:
        /* <DEDUP_REMOVED lines=22> */
.L_x_7076:
        /* <DEDUP_REMOVED lines=12> */
.L_x_7080:
        /* <DEDUP_REMOVED lines=21> */
.L_x_7079:
[----:B------:R-:W-:Y:S05]  /*139a0*/  BSYNC.RECONVERGENT B7 ;  /* 0x0000000000077941 */ /* 0x000fea0003800200 */
.L_x_7078:
[----:B------:R-:W-:-:S04]  /*139b0*/  IADD3 R18, P0, PT, R18, 0x4, RZ ;  /* 0x0000000412127810 */ /* 0x000fc80007f1e0ff */
[----:B------:R-:W-:Y:S02]  /*139c0*/  IADD3.X R19, PT, PT, RZ, R19, RZ, P0, !PT ;  /* 0x00000013ff137210 */ /* 0x000fe400007fe4ff */
[----:B------:R-:W-:-:S04]  /*139d0*/  ISETP.GE.U32.AND P0, PT, R18, R16, PT ;  /* 0x000000101200720c */ /* 0x000fc80003f06070 */
[----:B------:R-:W-:-:S13]  /*139e0*/  ISETP.GE.U32.AND.EX P0, PT, R19, R17, PT, P0 ;  /* 0x000000111300720c */ /* 0x000fda0003f06100 */
[----:B------:R-:W-:Y:S05]  /*139f0*/  @!P0 BRA `(.L_x_7080) ;  /* 0xfffffffc00948947 */ /* 0x000fea000383ffff */
[----:B------:R-:W-:Y:S05]  /*13a00*/  BSYNC.RECONVERGENT B6 ;  /* 0x0000000000067941 */ /* 0x000fea0003800200 */
.L_x_7077:
[----:B------:R-:W0:Y:S02]  /*13a10*/  LDC.64 R2, c[0x0][0x710] ;  /* 0x0001c400ff027b82 */ /* 0x000e240000000a00 */
[----:B0-----:R-:W-:Y:S01]  /*13a20*/  STG.E desc[UR36][R2.64], RZ ;  /* 0x000000ff02007986 */ /* 0x001fe2000c101924 */
[----:B------:R-:W-:Y:S05]  /*13a30*/  EXIT ;  /* 0x000000000000794d */ /* 0x000fea0003800000 */
.L_x_7064:
        /* <DEDUP_REMOVED lines=418> */
.L_x_7083:
[----:B------:R-:W1:Y:S01]  /*15460*/  LDCU.64 UR4, c[0x0][0x718] ;  /* 0x0000e300ff0477ac */ /* 0x000e620008000a00 */
[----:B------:R-:W2:Y:S01]  /*15470*/  LDCU.128 UR8, c[0x0][0x720] ;  /* 0x0000e400ff0877ac */ /* 0x000ea20008000c00 */
[----:B------:R-:W3:Y:S01]  /*15480*/  LDCU.64 UR6, c[0x0][0x730] ;  /* 0x0000e600ff0677ac */ /* 0x000ee20008000a00 */
[----:B-1----:R-:W-:Y:S01]  /*15490*/  IADD3 R4, P0, PT, R4, UR4, RZ ;  /* 0x0000000404047c10 */ /* 0x002fe2000ff1e0ff */
[----:B------:R-:W1:Y:S03]  /*154a0*/  LDCU UR4, c[0x0][0x740] ;  /* 0x0000e800ff0477ac */ /* 0x000e660008000800 */
[----:B------:R-:W-:Y:S02]  /*154b0*/  IADD3.X R5, PT, PT, RZ, UR5, RZ, P0, !PT ;  /* 0x00000005ff057c10 */ /* 0x000fe400087fe4ff */
[----:B--2---:R-:W-:-:S03]  /*154c0*/  IADD3 R6, P0, PT, R3, UR8, RZ ;  /* 0x0000000803067c10 */ /* 0x004fc6000ff1e0ff */
[----:B0-----:R-:W1:Y:S01]  /*154d0*/  LDG.E R4, desc[UR36][R4.64] ;  /* 0x0000002404047981 */ /* 0x001e62000c1e1900 */
[----:B------:R-:W-:Y:S01]  /*154e0*/  IADD3 R2, P1, PT, R2, UR10, RZ ;  /* 0x0000000a02027c10 */ /* 0x000fe2000ff3e0ff */
[----:B------:R-:W-:Y:S01]  /*154f0*/  IMAD.X R7, RZ, RZ, UR9, P0 ;  /* 0x00000009ff077e24 */ /* 0x000fe200080e06ff */
[----:B---3--:R-:W-:Y:S02]  /*15500*/  IADD3 R8, P2, PT, R0, UR6, RZ ;  /* 0x0000000600087c10 */ /* 0x008fe4000ff5e0ff */
[----:B------:R-:W-:Y:S02]  /*15510*/  IADD3.X R3, PT, PT, RZ, UR11, RZ, P1, !PT ;  /* 0x0000000bff037c10 */ /* 0x000fe40008ffe4ff */
[----:B------:R-:W-:Y:S01]  /*15520*/  IADD3.X R9, PT, PT, RZ, UR7, RZ, P2, !PT ;  /* 0x00000007ff097c10 */ /* 0x000fe200097fe4ff */
        /* <DEDUP_REMOVED lines=22> */
.L_x_7085:
[----:B------:R-:W-:Y:S05]  /*15690*/  BSYNC.RECONVERGENT B7 ;  /* 0x0000000000077941 */ /* 0x000fea0003800200 */
.L_x_7084:
[----:B------:R-:W0:Y:S01]  /*156a0*/  LDCU UR4, c[0x0][0x750] ;  /* 0x0000ea00ff0477ac */ /* 0x000e220008000800 */
[----:B------:R-:W-:Y:S01]  /*156b0*/  BSSY.RECONVERGENT B7, `(.L_x_7086) ;  /* 0x0000013000077945 */ /* 0x000fe20003800200 */
        /* <DEDUP_REMOVED lines=18> */
.L_x_7087:
[----:B------:R-:W-:Y:S05]  /*157e0*/  BSYNC.RECONVERGENT B7 ;  /* 0x0000000000077941 */ /* 0x000fea0003800200 */
.L_x_7086:
[----:B------:R-:W0:Y:S01]  /*157f0*/  LDCU UR4, c[0x0][0x748] ;  /* 0x0000e900ff0477ac */ /* 0x000e220008000800 */
[----:B------:R-:W-:Y:S01]  /*15800*/  IMAD.IADD R0, R26, 0x1, -R27 ;  /* 0x000000011a007824 */ /* 0x000fe200078e0a1b */
[----:B------:R-:W-:Y:S01]  /*15810*/  BSSY.RECONVERGENT B7, `(.L_x_7088) ;  /* 0x0000015000077945 */ /* 0x000fe20003800200 */
[----:B------:R-:W1:Y:S03]  /*15820*/  LDCU UR5, c[0x0][0x740] ;  /* 0x0000e800ff0577ac */ /* 0x000e660008000800 */
        /* <DEDUP_REMOVED lines=19> */
.L_x_7089:
[----:B------:R-:W-:Y:S05]  /*15960*/  BSYNC.RECONVERGENT B7 ;  /* 0x0000000000077941 */ /* 0x000fea0003800200 */
.L_x_7088:
[----:B------:R-:W0:Y:S01]  /*15970*/  LDC.64 R24, c[0x0][0x770] ;  /* 0x0001dc00ff187b82 */ /* 0x000e220000000a00 */
[----:B------:R-:W-:Y:S01]  /*15980*/  BSSY.RECONVERGENT B7, `(.L_x_7090) ;  /* 0x0000024000077945 */ /* 0x000fe20003800200 */
        /* <DEDUP_REMOVED lines=8> */
.L_x_7094:
        /* <DEDUP_REMOVED lines=21> */
.L_x_7093:
[----:B------:R-:W-:Y:S05]  /*15b60*/  BSYNC.RECONVERGENT B8 ;  /* 0x0000000000087941 */ /* 0x000fea0003800200 */
.L_x_7092:
[----:B------:R-:W-:-:S04]  /*15b70*/  IADD3 R22, P0, PT, R22, 0x4, RZ ;  /* 0x0000000416167810 */ /* 0x000fc80007f1e0ff */
[----:B------:R-:W-:Y:S02]  /*15b80*/  IADD3.X R23, PT, PT, RZ, R23, RZ, P0, !PT ;  /* 0x00000017ff177210 */ /* 0x000fe400007fe4ff */
[----:B------:R-:W-:-:S04]  /*15b90*/  ISETP.GE.U32.AND P0, PT, R22, R24, PT ;  /* 0x000000181600720c */ /* 0x000fc80003f06070 */
[----:B------:R-:W-:-:S13]  /*15ba0*/  ISETP.GE.U32.AND.EX P0, PT, R23, R25, PT, P0 ;  /* 0x000000191700720c */ /* 0x000fda0003f06100 */
[----:B------:R-:W-:Y:S05]  /*15bb0*/  @!P0 BRA `(.L_x_7094) ;  /* 0xfffffffc00948947 */ /* 0x000fea000383ffff */
.L_x_7091:
[----:B------:R-:W-:Y:S05]  /*15bc0*/  BSYNC.RECONVERGENT B7 ;  /* 0x0000000000077941 */ /* 0x000fea0003800200 */
.L_x_7090:
[----:B------:R-:W0:Y:S01]  /*15bd0*/  LDCU.64 UR4, c[0x0][0x710] ;  /* 0x0000e200ff0477ac */ /* 0x000e220008000a00 */
[----:B------:R-:W-:Y:S02]  /*15be0*/  IADD3 R16, PT, PT, R16, 0x80, RZ ;  /* 0x0000008010107810 */ /* 0x000fe40007ffe0ff */
[----:B0-----:R-:W-:-:S05]  /*15bf0*/  IADD3 R2, P0, PT, R19, UR4, RZ ;  /* 0x0000000413027c10 */ /* 0x001fca000ff1e0ff */
[----:B------:R-:W-:-:S05]  /*15c00*/  IMAD.X R3, RZ, RZ, UR5, P0 ;  /* 0x00000005ff037e24 */ /* 0x000fca00080e06ff */
[----:B------:R1:W-:Y:S03]  /*15c10*/  STG.E desc[UR36][R2.64], RZ ;  /* 0x000000ff02007986 */ /* 0x0003e6000c101924 */
.L_x_7082:
[----:B0-----:R-:W-:Y:S05]  /*15c20*/  BSYNC.RECONVERGENT B6 ;  /* 0x0000000000067941 */ /* 0x001fea0003800200 */
.L_x_7081:
        /* <DEDUP_REMOVED lines=414> */
.L_x_7095:
[----:B------:R-:W0:Y:S01]  /*17610*/  LDCU.128 UR4, c[0x0][0x710] ;  /* 0x0000e200ff0477ac */ /* 0x000e220008000c00 */
[----:B------:R-:W1:Y:S01]  /*17620*/  LDCU.128 UR8, c[0x0][0x720] ;  /* 0x0000e400ff0877ac */ /* 0x000e620008000c00 */
[----:B------:R-:W2:Y:S01]  /*17630*/  LDCU.64 UR12, c[0x0][0x730] ;  /* 0x0000e600ff0c77ac */ /* 0x000ea20008000a00 */
[----:B0-----:R-:W-:Y:S01]  /*17640*/  IADD3 R6, P0, PT, R4, UR6, RZ ;  /* 0x0000000604067c10 */ /* 0x001fe2000ff1e0ff */
[----:B------:R-:W0:Y:S03]  /*17650*/  LDCU UR6, c[0x0][0x740] ;  /* 0x0000e800ff0677ac */ /* 0x000e260008000800 */
[----:B------:R-:W-:Y:S02]  /*17660*/  IADD3.X R7, PT, PT, RZ, UR7, RZ, P0, !PT ;  /* 0x00000007ff077c10 */ /* 0x000fe400087fe4ff */
[----:B-1----:R-:W-:-:S03]  /*17670*/  IADD3 R4, P0, PT, R5, UR8, RZ ;  /* 0x0000000805047c10 */ /* 0x002fc6000ff1e0ff */
[----:B------:R-:W0:Y:S01]  /*17680*/  LDG.E R6, desc[UR36][R6.64] ;  /* 0x0000002406067981 */ /* 0x000e22000c1e1900 */
[----:B------:R-:W-:Y:S01]  /*17690*/  IADD3 R8, P1, PT, R2, UR10, RZ ;  /* 0x0000000a02087c10 */ /* 0x000fe2000ff3e0ff */
[----:B------:R-:W-:Y:S01]  /*176a0*/  IMAD.X R5, RZ, RZ, UR9, P0 ;  /* 0x00000009ff057e24 */ /* 0x000fe200080e06ff */
[----:B--2---:R-:W-:Y:S02]  /*176b0*/  IADD3 R10, P2, PT, R0, UR12, RZ ;  /* 0x0000000c000a7c10 */ /* 0x004fe4000ff5e0ff */
[----:B------:R-:W-:Y:S02]  /*176c0*/  IADD3.X R9, PT, PT, RZ, UR11, RZ, P1, !PT ;  /* 0x0000000bff097c10 */ /* 0x000fe40008ffe4ff */
[----:B------:R-:W-:Y:S01]  /*176d0*/  IADD3.X R11, PT, PT, RZ, UR13, RZ, P2, !PT ;  /* 0x0000000dff0b7c10 */ /* 0x000fe200097fe4ff */
[----:B------:R1:W5:Y:S04]  /*176e0*/  LDG.E R16, desc[UR36][R4.64] ;  /* 0x0000002404107981 */ /* 0x000368000c1e1900 */
[----:B------:R1:W5:Y:S04]  /*176f0*/  LDG.E R25, desc[UR36][R8.64] ;  /* 0x0000002408197981 */ /* 0x000368000c1e1900 */
[----:B------:R1:W5:Y:S01]  /*17700*/  LDG.E R24, desc[UR36][R10.64] ;  /* 0x000000240a187981 */ /* 0x000362000c1e1900 */
[----:B------:R-:W-:Y:S01]  /*17710*/  IADD3 R18, P1, PT, R3, UR4, RZ ;  /* 0x0000000403127c10 */ /* 0x000fe2000ff3e0ff */
[----:B------:R-:W-:Y:S04]  /*17720*/  BSSY.RECONVERGENT B6, `(.L_x_7096) ;  /* 0x0000014000067945 */ /* 0x000fe80003800200 */
[----:B------:R-:W-:Y:S01]  /*17730*/  IMAD.X R19, RZ, RZ, UR5, P1 ;  /* 0x00000005ff137e24 */ /* 0x000fe200088e06ff */
[----:B0-----:R-:W-:-:S13]  /*17740*/  ISETP.NE.AND P0, PT, R6, UR6, PT ;  /* 0x0000000606007c0c */ /* 0x001fda000bf05270 */
        /* <DEDUP_REMOVED lines=17> */
.L_x_7097:
[----:B------:R-:W-:Y:S05]  /*17860*/  BSYNC.RECONVERGENT B6 ;  /* 0x0000000000067941 */ /* 0x000fea0003800200 */
.L_x_7096:
[----:B------:R-:W0:Y:S01]  /*17870*/  LDCU UR4, c[0x0][0x750] ;  /* 0x0000ea00ff0477ac */ /* 0x000e220008000800 */
[----:B------:R-:W-:Y:S01]  /*17880*/  BSSY.RECONVERGENT B6, `(.L_x_7098) ;  /* 0x0000013000067945 */ /* 0x000fe20003800200 */
        /* <DEDUP_REMOVED lines=18> */
.L_x_7099:
[----:B------:R-:W-:Y:S05]  /*179b0*/  BSYNC.RECONVERGENT B6 ;  /* 0x0000000000067941 */ /* 0x000fea0003800200 */
.L_x_7098:
        /* <DEDUP_REMOVED lines=23> */
.L_x_7101:
[----:B------:R-:W-:Y:S05]  /*17b30*/  BSYNC.RECONVERGENT B6 ;  /* 0x0000000000067941 */ /* 0x000fea0003800200 */
.L_x_7100:
        /* <DEDUP_REMOVED lines=10> */
.L_x_7106:
        /* <DEDUP_REMOVED lines=21> */
.L_x_7105:
[----:B------:R-:W-:Y:S05]  /*17d30*/  BSYNC.RECONVERGENT B7 ;  /* 0x0000000000077941 */ /* 0x000fea0003800200 */
.L_x_7104:
[----:B------:R-:W-:-:S05]  /*17d40*/  IADD3 R16, P0, PT, R16, 0x4, RZ ;  /* 0x0000000410107810 */ /* 0x000fca0007f1e0ff */
[----:B------:R-:W-:Y:S01]  /*17d50*/  IMAD.X R17, RZ, RZ, R17, P0 ;  /* 0x000000ffff117224 */ /* 0x000fe200000e0611 */
[----:B------:R-:W-:-:S04]  /*17d60*/  ISETP.GE.U32.AND P0, PT, R16, R22, PT ;  /* 0x000000161000720c */ /* 0x000fc80003f06070 */
[----:B------:R-:W-:-:S13]  /*17d70*/  ISETP.GE.U32.AND.EX P0, PT, R17, R23, PT, P0 ;  /* 0x000000171100720c */ /* 0x000fda0003f06100 */
[----:B------:R-:W-:Y:S05]  /*17d80*/  @!P0 BRA `(.L_x_7106) ;  /* 0xfffffffc00948947 */ /* 0x000fea000383ffff */
.L_x_7103:
[----:B------:R-:W-:Y:S05]  /*17d90*/  BSYNC.RECONVERGENT B6 ;  /* 0x0000000000067941 */ /* 0x000fea0003800200 */
.L_x_7102:
[----:B------:R-:W-:Y:S01]  /*17da0*/  STG.E desc[UR36][R18.64], RZ ;  /* 0x000000ff12007986 */ /* 0x000fe2000c101924 */
[----:B------:R-:W-:Y:S05]  /*17db0*/  EXIT ;  /* 0x000000000000794d */ /* 0x000fea0003800000 */
        .weak           $__internal_16_$__cuda_sm20_div_s64
        .type           $__internal_16_$__cuda_sm20_div_s64,@function
        .size           $__internal_16_$__cuda_sm20_div_s64,($__internal_17_$__cuda_sm20_rem_s64 - $__internal_16_$__cuda_sm20_div_s64)
$__internal_16_$__cuda_sm20_div_s64:
        /* <DEDUP_REMOVED lines=86> */
[----:B------:R-:W-:Y:S06]  /*18320*/  RET.REL.NODEC R4 `(_ZN2at6native18elementwise_kernelILi128ELi2EZNS0_22gpu_kernel_impl_nocastIZZZNS0_67_GLOBAL__N__bb565c37_34_ValidateCompressedIndicesKernel_cu_33a4b88b42_validate_compressed_sparse_indices_kernelILNS3_8CDimNameE1ENS3_18CUDAKernelLauncherENS3_14EmptyVecKernelENS3_8DummyVecELm0EEEvRKNS_6TensorESB_lllENKUlvE1_clEvENKUlvE_clEvEUliiiiiE_EEvRNS_18TensorIteratorBaseERKT_EUliE_EEviT1_) ;  /* 0xfffffe7c04347950 */ /* 0x000fec0003c3ffff */
        .weak           $__internal_17_$__cuda_sm20_rem_s64
        .type           $__internal_17_$__cuda_sm20_rem_s64,@function
        .size           $__internal_17_$__cuda_sm20_rem_s64,(.L_x_34645 - $__internal_17_$__cuda_sm20_rem_s64)
$__internal_17_$__cuda_sm20_rem_s64:
[-C--:B------:R-:W-:Y:S02]  /*18330*/  IADD3 R5, P1, PT, RZ, -R10.reuse, RZ ;  /* 0x8000000aff057210 */ /* 0x080fe40007f3e0ff */
[----:B------:R-:W-:Y:S02]  /*18340*/  ISETP.GE.AND P0, PT, R11, RZ, PT ;  /* 0x000000ff0b00720c */ /* 0x000fe40003f06270 */
[-C--:B------:R-:W-:Y:S02]  /*18350*/  IADD3.X R0, PT, PT, RZ, ~R11.reuse, RZ, P1, !PT ;  /* 0x8000000bff007210 */ /* 0x080fe40000ffe4ff */
        /* <DEDUP_REMOVED lines=37> */
[----:B------:R-:W-:Y:S02]  /*185b0*/  IADD3 R9, P3, PT, R6, R9, RZ ;  /* 0x0000000906097210 */ /* 0x000fe40007f7e0ff */
[----:B------:R-:W-:Y:S01]  /*185c0*/  SEL R26, R7, R26, !P1 ;  /* 0x0000001a071a7207 */ /* 0x000fe20004800000 */
[----:B------:R-:W-:Y:S01]  /*185d0*/  IMAD.MOV.U32 R7, RZ, RZ, RZ ;  /* 0x000000ffff077224 */ /* 0x000fe200078e00ff */
[----:B------:R-:W-:Y:S01]  /*185e0*/  IADD3.X R3, PT, PT, R0, R3, RZ, P0, !PT ;  /* 0x0000000300037210 */ /* 0x000fe200007fe4ff */
[----:B------:R-:W-:-:S03]  /*185f0*/  IMAD.HI.U32 R6, R9, R13, RZ ;  /* 0x0000000d09067227 */ /* 0x000fc600078e00ff */
[----:B------:R-:W-:Y:S01]  /*18600*/  IADD3.X R3, PT, PT, RZ, RZ, R3, P3, P2 ;  /* 0x000000ffff037210 */ /* 0x000fe20001fe4403 */
        /* <DEDUP_REMOVED lines=27> */
[----:B------:R-:W-:Y:S02]  /*187c0*/  IMAD.X R4, RZ, RZ, ~R3, P2 ;  /* 0x000000ffff047224 */ /* 0x000fe400010e0e03 */
[----:B------:R-:W-:Y:S01]  /*187d0*/  HFMA2 R5, -RZ, RZ, 0, 0 ;  /* 0x00000000ff057431 */ /* 0x000fe200000001ff */
[----:B------:R-:W-:Y:S02]  /*187e0*/  ISETP.NE.AND.EX P0, PT, R11, RZ, PT, P0 ;  /* 0x000000ff0b00720c */ /* 0x000fe40003f05300 */
[----:B------:R-:W-:Y:S02]  /*187f0*/  SEL R3, R4, R3, !P1 ;  /* 0x0000000304037207 */ /* 0x000fe40004800000 */
[----:B------:R-:W-:Y:S02]  /*18800*/  MOV R4, R12 ;  /* 0x0000000c00047202 */ /* 0x000fe40000000f00 */
[----:B------:R-:W-:-:S02]  /*18810*/  SEL R0, R0, 0xffffffff, P0 ;  /* 0xffffffff00007807 */ /* 0x000fc40000000000 */
[----:B------:R-:W-:Y:S01]  /*18820*/  SEL R3, R3, 0xffffffff, P0 ;  /* 0xffffffff03037807 */ /* 0x000fe20000000000 */
[----:B------:R-:W-:Y:S06]  /*18830*/  RET.REL.NODEC R4 `(_ZN2at6native18elementwise_kernelILi128ELi2EZNS0_22gpu_kernel_impl_nocastIZZZNS0_67_GLOBAL__N__bb565c37_34_ValidateCompressedIndicesKernel_cu_33a4b88b42_validate_compressed_sparse_indices_kernelILNS3_8CDimNameE1ENS3_18CUDAKernelLauncherENS3_14EmptyVecKernelENS3_8DummyVecELm0EEEvRKNS_6TensorESB_lllENKUlvE1_clEvENKUlvE_clEvEUliiiiiE_EEvRNS_18TensorIteratorBaseERKT_EUliE_EEviT1_) ;  /* 0xfffffe7404f07950 */ /* 0x000fec0003c3ffff */
.L_x_7107:
        /* <DEDUP_REMOVED lines=12> */
.L_x_34645:


//--------------------- .text._ZN2at6native27unrolled_elementwise_kernelIZZZNS0_67_GLOBAL__N__bb565c37_34_ValidateCompressedIndicesKernel_cu_33a4b88b42_validate_compressed_sparse_indices_kernelILNS2_8CDimNameE1ENS2_18CUDAKernelLauncherENS2_14EmptyVecKernelENS2_8DummyVecELm0EEEvRKNS_6TensorESA_lllENKUlvE1_clEvENKUlvE_clEvEUliiiiiE_St5arrayIPcLm6EELi4E23TrivialOffsetCalculatorILi5EjESH_ILi1EjENS0_6memory15LoadWithoutCastENSK_16StoreWithoutCastEEEviT_T0_T2_T3_T4_T5_ --------------------------
	.section	.text._ZN2at6native27unrolled_elementwise_kernelIZZZNS0_67_GLOBAL__N__bb565c37_34_ValidateCompressedIndicesKernel_cu_33a4b88b42_validate_compressed_sparse_indices_kernelILNS2_8CDimNameE1ENS2_18CUDAKernelLauncherENS2_14EmptyVecKernelENS2_8DummyVecELm0EEEvRKNS_6TensorESA_lllENKUlvE1_clEvENKUlvE_clEvEUliiiiiE_St5arrayIPcLm6EELi4E23TrivialOffsetCalculatorILi5EjESH_ILi1EjENS0_6memory15LoadWithoutCastENSK_16StoreWithoutCastEEEviT_T0_T2_T3_T4_T5_,"ax",@progbits
	.align	128
        .global         _ZN2at6native27unrolled_elementwise_kernelIZZZNS0_67_GLOBAL__N__bb565c37_34_ValidateCompressedIndicesKernel_cu_33a4b88b42_validate_compressed_sparse_indices_kernelILNS2_8CDimNameE1ENS2_18CUDAKernelLauncherENS2_14EmptyVecKernelENS2_8DummyVecELm0EEEvRKNS_6TensorESA_lllENKUlvE1_clEvENKUlvE_clEvEUliiiiiE_St5arrayIPcLm6EELi4E23TrivialOffsetCalculatorILi5EjESH_ILi1EjENS0_6memory15LoadWithoutCastENSK_16StoreWithoutCastEEEviT_T0_T2_T3_T4_T5_
        .type           _ZN2at6native27unrolled_elementwise_kernelIZZZNS0_67_GLOBAL__N__bb565c37_34_ValidateCompressedIndicesKernel_cu_33a4b88b42_validate_compressed_sparse_indices_kernelILNS2_8CDimNameE1ENS2_18CUDAKernelLauncherENS2_14EmptyVecKernelENS2_8DummyVecELm0EEEvRKNS_6TensorESA_lllENKUlvE1_clEvENKUlvE_clEvEUliiiiiE_St5arrayIPcLm6EELi4E23TrivialOffsetCalculatorILi5EjESH_ILi1EjENS0_6memory15LoadWithoutCastENSK_16StoreWithoutCastEEEviT_T0_T2_T3_T4_T5_,@function
        .size           _ZN2at6native27unrolled_elementwise_kernelIZZZNS0_67_GLOBAL__N__bb565c37_34_ValidateCompressedIndicesKernel_cu_33a4b88b42_validate_compressed_sparse_indices_kernelILNS2_8CDimNameE1ENS2_18CUDAKernelLauncherENS2_14EmptyVecKernelENS2_8DummyVecELm0EEEvRKNS_6TensorESA_lllENKUlvE1_clEvENKUlvE_clEvEUliiiiiE_St5arrayIPcLm6EELi4E23TrivialOffsetCalculatorILi5EjESH_ILi1EjENS0_6memory15LoadWithoutCastENSK_16StoreWithoutCastEEEviT_T0_T2_T3_T4_T5_,(.L_x_34647 - _ZN2at6native27unrolled_elementwise_kernelIZZZNS0_67_GLOBAL__N__bb565c37_34_ValidateCompressedIndicesKernel_cu_33a4b88b42_validate_compressed_sparse_indices_kernelILNS2_8CDimNameE1ENS2_18CUDAKernelLauncherENS2_14EmptyVecKernelENS2_8DummyVecELm0EEEvRKNS_6TensorESA_lllENKUlvE1_clEvENKUlvE_clEvEUliiiiiE_St5arrayIPcLm6EELi4E23TrivialOffsetCalculatorILi5EjESH_ILi1EjENS0_6memory15LoadWithoutCastENSK_16StoreWithoutCastEEEviT_T0_T2_T3_T4_T5_)
        .other          _ZN2at6native27unrolled_elementwise_kernelIZZZNS0_67_GLOBAL__N__bb565c37_34_ValidateCompressedIndicesKernel_cu_33a4b88b42_validate_compressed_sparse_indices_kernelILNS2_8CDimNameE1ENS2_18CUDAKernelLauncherENS2_14EmptyVecKernelENS2_8DummyVecELm0EEEvRKNS_6TensorESA_lllENKUlvE1_clEvENKUlvE_clEvEUliiiiiE_St5arrayIPcLm6EELi4E23TrivialOffsetCalculatorILi5EjESH_ILi1EjENS0_6memory15LoadWithoutCastENSK_16StoreWithoutCastEEEviT_T0_T2_T3_T4_T5_,@"STO_CUDA_ENTRY STV_DEFAULT"
_ZN2at6native27unrolled_elementwise_kernelIZZZNS0_67_GLOBAL__N__bb565c37_34_ValidateCompressedIndicesKernel_cu_33a4b88b42_validate_compressed_sparse_indices_kernelILNS2_8CDimNameE1ENS2_18CUDAKernelLauncherENS2_14EmptyVecKernelENS2_8DummyVecELm0EEEvRKNS_6TensorESA_lllENKUlvE1_clEvENKUlvE_clEvEUliiiiiE_St5arrayIPcLm6EELi4E23TrivialOffsetCalculatorILi5EjESH_ILi1EjENS0_6memory15LoadWithoutCastENSK_16StoreWithoutCastEEEviT_T0_T2_T3_T4_T5_:
.text._ZN2at6native27unrolled_elementwise_kernelIZZZNS0_67_GLOBAL__N__bb565c37_34_ValidateCompressedIndicesKernel_cu_33a4b88b42_validate_compressed_sparse_indices_kernelILNS2_8CDimNameE1ENS2_18CUDAKernelLauncherENS2_14EmptyVecKernelENS2_8DummyVecELm0EEEvRKNS_6TensorESA_lllENKUlvE1_clEvENKUlvE_clEvEUliiiiiE_St5arrayIPcLm6EELi4E23TrivialOffsetCalculatorILi5EjESH_ILi1EjENS0_6memory15LoadWithoutCastENSK_16StoreWithoutCastEEEviT_T0_T2_T3_T4_T5_:
[----:B------:R-:W0:Y:S01]  /*0000*/  LDC R1, c[0x0][0x37c] ;  /* 0x0000df00ff017b82 */ /* 0x000e220000000800 */
[----:B------:R-:W1:Y:S07]  /*0010*/  S2R R52, SR_CTAID.X ;  /* 0x0000000000347919 */ /* 0x000e6e0000002500 */
[----:B------:R-:W1:Y:S01]  /*0020*/  LDC R51, c[0x0][0x380] ;  /* 0x0000e000ff337b82 */ /* 0x000e620000000800 */
[----:B------:R-:W2:Y:S01]  /*0030*/  LDCU.64 UR36, c[0x0][0x358] ;  /* 0x00006b00ff2477ac */ /* 0x000ea20008000a00 */
[----:B------:R-:W-:Y:S01]  /*0040*/  HFMA2 R0, -RZ, RZ, 0, 0 ;  /* 0x00000000ff007431 */ /* 0x000fe200000001ff */
[----:B------:R-:W3:Y:S01]  /*0050*/  S2R R40, SR_TID.X ;  /* 0x0000000000287919 */ /* 0x000ee20000002100 */
[----:B------:R-:W-:-:S02]  /*0060*/  MOV R18, RZ ;  /* 0x000000ff00127202 */ /* 0x000fc40000000f00 */
[----:B------:R-:W-:Y:S02]  /*0070*/  CS2R R34, SRZ ;  /* 0x0000000000227805 */ /* 0x000fe4000001ff00 */
[----:B------:R-:W4:Y:S08]  /*0080*/  LDC.64 R2, c[0x0][0x3d0] ;  /* 0x0000f400ff027b82 */ /* 0x000f300000000a00 */
[----:B------:R-:W2:Y:S08]  /*0090*/  LDC.64 R4, c[0x0][0x3d8] ;  /* 0x0000f600ff047b82 */ /* 0x000eb00000000a00 */
[----:B------:R-:W0:Y:S01]  /*00a0*/  LDC.64 R6, c[0x0][0x3e0] ;  /* 0x0000f800ff067b82 */ /* 0x000e220000000a00 */
[----:B-1----:R-:W-:-:S07]  /*00b0*/  IMAD R51, R52, -0x200, R51 ;  /* 0xfffffe0034337824 */ /* 0x002fce00078e0233 */
[----:B------:R-:W1:Y:S01]  /*00c0*/  LDC.64 R8, c[0x0][0x3e8] ;  /* 0x0000fa00ff087b82 */ /* 0x000e620000000a00 */
[----:B---3--:R-:W-:Y:S02]  /*00d0*/  MOV R32, R40 ;  /* 0x0000002800207202 */ /* 0x008fe40000000f00 */
[----:B------:R-:W-:-:S05]  /*00e0*/  ISETP.GE.AND P1, PT, R40, R51, PT ;  /* 0x000000332800720c */ /* 0x000fca0003f26270 */
[----:B------:R-:W3:Y:S01]  /*00f0*/  LDC.64 R28, c[0x0][0x3e0] ;  /* 0x0000f800ff1c7b82 */ /* 0x000ee20000000a00 */
[----:B------:R-:W-:-:S07]  /*0100*/  IMAD.MOV.U32 R33, RZ, RZ, RZ ;  /* 0x000000ffff217224 */ /* 0x000fce00078e00ff */
[----:B------:R-:W3:Y:S01]  /*0110*/  LDC.64 R24, c[0x0][0x3e8] ;  /* 0x0000fa00ff187b82 */ /* 0x000ee20000000a00 */
[----:B------:R-:W-:Y:S02]  /*0120*/  @!P1 VIADD R40, R32, 0x80 ;  /* 0x0000008020289836 */ /* 0x000fe40000000000 */
[----:B------:R-:W-:-:S03]  /*0130*/  @!P1 IMAD R13, R52, 0x200, R32 ;  /* 0x00000200340d9824 */ /* 0x000fc600078e0220 */
[----:B------:R-:W-:Y:S02]  /*0140*/  ISETP.GE.AND P4, PT, R40, R51, PT ;  /* 0x000000332800720c */ /* 0x000fe40003f86270 */
[----:B------:R-:W3:Y:S01]  /*0150*/  @!P1 LDC.64 R10, c[0x0][0x3f0] ;  /* 0x0000fc00ff0a9b82 */ /* 0x000ee20000000a00 */
[----:B----4-:R-:W-:-:S04]  /*0160*/  @!P1 IMAD.WIDE.U32 R2, R13, 0x4, R2 ;  /* 0x000000040d029825 */ /* 0x010fc800078e0002 */
[C---:B--2---:R-:W-:Y:S01]  /*0170*/  @!P1 IMAD.WIDE.U32 R4, R13.reuse, 0x4, R4 ;  /* 0x000000040d049825 */ /* 0x044fe200078e0004 */
[----:B------:R2:W5:Y:S02]  /*0180*/  @!P1 LDG.E R0, desc[UR36][R2.64] ;  /* 0x0000002402009981 */ /* 0x000564000c1e1900 */
[----:B------:R-:W4:Y:S01]  /*0190*/  LDC.64 R22, c[0x0][0x3d0] ;  /* 0x0000f400ff167b82 */ /* 0x000f220000000a00 */
[C---:B0-----:R-:W-:Y:S01]  /*01a0*/  @!P1 IMAD.WIDE.U32 R6, R13.reuse, 0x4, R6 ;  /* 0x000000040d069825 */ /* 0x041fe200078e0006 */
[----:B------:R0:W5:Y:S03]  /*01b0*/  @!P1 LDG.E R18, desc[UR36][R4.64] ;  /* 0x0000002404129981 */ /* 0x000166000c1e1900 */
[----:B------:R-:W-:Y:S01]  /*01c0*/  @!P4 IMAD R39, R52, 0x200, R40 ;  /* 0x000002003427c824 */ /* 0x000fe200078e0228 */
[----:B------:R-:W-:Y:S01]  /*01d0*/  @!P4 IADD3 R40, PT, PT, R40, 0x80, RZ ;  /* 0x000000802828c810 */ /* 0x000fe20007ffe0ff */
[----:B-1----:R-:W-:Y:S01]  /*01e0*/  @!P1 IMAD.WIDE.U32 R8, R13, 0x4, R8 ;  /* 0x000000040d089825 */ /* 0x002fe200078e0008 */
[----:B------:R-:W1:Y:S01]  /*01f0*/  @!P4 LDC.64 R26, c[0x0][0x3f0] ;  /* 0x0000fc00ff1acb82 */ /* 0x000e620000000a00 */
[----:B------:R4:W5:Y:S01]  /*0200*/  @!P1 LDG.E R34, desc[UR36][R6.64] ;  /* 0x0000002406229981 */ /* 0x000962000c1e1900 */
[----:B------:R-:W-:-:S03]  /*0210*/  ISETP.GE.AND P3, PT, R40, R51, PT ;  /* 0x000000332800720c */ /* 0x000fc60003f66270 */
[----:B------:R-:W5:Y:S01]  /*0220*/  @!P1 LDG.E R33, desc[UR36][R8.64] ;  /* 0x0000002408219981 */ /* 0x000f62000c1e1900 */
[----:B---3--:R-:W-:Y:S02]  /*0230*/  @!P1 IMAD.WIDE.U32 R10, R13, 0x4, R10 ;  /* 0x000000040d0a9825 */ /* 0x008fe400078e000a */
[----:B------:R-:W3:Y:S03]  /*0240*/  LDC.64 R30, c[0x0][0x3d0] ;  /* 0x0000f400ff1e7b82 */ /* 0x000ee60000000a00 */
[----:B------:R1:W3:Y:S04]  /*0250*/  @!P1 LDG.E R19, desc[UR36][R10.64] ;  /* 0x000000240a139981 */ /* 0x0002e8000c1e1900 */
[----:B------:R-:W-:Y:S01]  /*0260*/  @!P3 LEA R41, R52, R40, 0x9 ;  /* 0x000000283429b211 */ /* 0x000fe200078e48ff */
[----:B------:R-:W-:Y:S01]  /*0270*/  @!P3 VIADD R40, R40, 0x80 ;  /* 0x000000802828b836 */ /* 0x000fe20000000000 */
[----:B--2---:R-:W2:Y:S04]  /*0280*/  @!P3 LDC.64 R2, c[0x0][0x3f0] ;  /* 0x0000fc00ff02bb82 */ /* 0x004ea80000000a00 */
[----:B------:R-:W-:-:S04]  /*0290*/  ISETP.GE.AND P2, PT, R40, R51, PT ;  /* 0x000000332800720c */ /* 0x000fc80003f46270 */
[----:B------:R-:W3:Y:S08]  /*02a0*/  LDC.64 R36, c[0x0][0x3d8] ;  /* 0x0000f600ff247b82 */ /* 0x000ef00000000a00 */
[----:B0-----:R-:W0:Y:S08]  /*02b0*/  LDC.64 R4, c[0x0][0x3d8] ;  /* 0x0000f600ff047b82 */ /* 0x001e300000000a00 */
[----:B------:R-:W0:Y:S08]  /*02c0*/  @!P2 LDC.64 R16, c[0x0][0x3f0] ;  /* 0x0000fc00ff10ab82 */ /* 0x000e300000000a00 */
[----:B------:R-:W3:Y:S08]  /*02d0*/  LDC.64 R20, c[0x0][0x3e0] ;  /* 0x0000f800ff147b82 */ /* 0x000ef00000000a00 */
[----:B------:R-:W3:Y:S08]  /*02e0*/  LDC.64 R14, c[0x0][0x3e8] ;  /* 0x0000fa00ff0e7b82 */ /* 0x000ef00000000a00 */
[----:B----4-:R-:W4:Y:S08]  /*02f0*/  LDC.64 R6, c[0x0][0x3d0] ;  /* 0x0000f400ff067b82 */ /* 0x010f300000000a00 */
[----:B------:R-:W4:Y:S08]  /*0300*/  LDC.64 R12, c[0x0][0x3d8] ;  /* 0x0000f600ff0c7b82 */ /* 0x000f300000000a00 */
[----:B-1----:R-:W1:Y:S08]  /*0310*/  LDC.64 R10, c[0x0][0x3e0] ;  /* 0x0000f800ff0a7b82 */ /* 0x002e700000000a00 */
[----:B------:R-:W1:Y:S01]  /*0320*/  LDC.64 R8, c[0x0][0x3e8] ;  /* 0x0000fa00ff087b82 */ /* 0x000e620000000a00 */
[----:B------:R-:W-:-:S02]  /*0330*/  HFMA2 R38, -RZ, RZ, 0, 0 ;  /* 0x00000000ff267431 */ /* 0x000fc400000001ff */
[----:B------:R-:W-:Y:S01]  /*0340*/  @!P4 IMAD.WIDE.U32 R28, R39, 0x4, R28 ;  /* 0x00000004271cc825 */ /* 0x000fe200078e001c */
[----:B------:R-:W-:-:S04]  /*0350*/  CS2R R48, SRZ ;  /* 0x0000000000307805 */ /* 0x000fc8000001ff00 */
[----:B------:R2:W5:Y:S01]  /*0360*/  @!P4 LDG.E R38, desc[UR36][R28.64] ;  /* 0x000000241c26c981 */ /* 0x000562000c1e1900 */
[C---:B------:R-:W-:Y:S01]  /*0370*/  @!P4 IMAD.WIDE.U32 R24, R39.reuse, 0x4, R24 ;  /* 0x000000042718c825 */ /* 0x040fe200078e0018 */
[----:B------:R-:W-:Y:S02]  /*0380*/  CS2R R44, SRZ ;  /* 0x00000000002c7805 */ /* 0x000fe4000001ff00 */
[----:B------:R-:W-:Y:S02]  /*0390*/  CS2R R42, SRZ ;  /* 0x00000000002a7805 */ /* 0x000fe4000001ff00 */
[----:B------:R-:W-:Y:S01]  /*03a0*/  CS2R R46, SRZ ;  /* 0x00000000002e7805 */ /* 0x000fe2000001ff00 */
[----:B------:R-:W-:Y:S01]  /*03b0*/  @!P4 IMAD.WIDE.U32 R26, R39, 0x4, R26 ;  /* 0x00000004271ac825 */ /* 0x000fe200078e001a */
[----:B------:R-:W5:Y:S01]  /*03c0*/  @!P4 LDG.E R35, desc[UR36][R24.64] ;  /* 0x000000241823c981 */ /* 0x000f62000c1e1900 */
[----:B------:R-:W1:Y:S02]  /*03d0*/  LDC R54, c[0x0][0x3a0] ;  /* 0x0000e800ff367b82 */ /* 0x000e640000000800 */
[----:B--2---:R-:W-:-:S02]  /*03e0*/  @!P2 IMAD R29, R52, 0x200, R40 ;  /* 0x00000200341da824 */ /* 0x004fc400078e0228 */
[----:B------:R-:W2:Y:S01]  /*03f0*/  @!P4 LDG.E R27, desc[UR36][R26.64] ;  /* 0x000000241a1bc981 */ /* 0x000ea2000c1e1900 */
[----:B------:R-:W-:-:S04]  /*0400*/  @!P3 IMAD.WIDE.U32 R22, R41, 0x4, R22 ;  /* 0x000000042916b825 */ /* 0x000fc800078e0016 */
[----:B------:R-:W-:Y:S01]  /*0410*/  @!P3 IMAD.WIDE.U32 R2, R41, 0x4, R2 ;  /* 0x000000042902b825 */ /* 0x000fe200078e0002 */
[----:B------:R-:W5:Y:S03]  /*0420*/  @!P3 LDG.E R48, desc[UR36][R22.64] ;  /* 0x000000241630b981 */ /* 0x000f66000c1e1900 */
[----:B0-----:R-:W-:Y:S01]  /*0430*/  @!P2 IMAD.WIDE.U32 R16, R29, 0x4, R16 ;  /* 0x000000041d10a825 */ /* 0x001fe200078e0010 */
[----:B------:R0:W2:Y:S03]  /*0440*/  @!P3 LDG.E R25, desc[UR36][R2.64] ;  /* 0x000000240219b981 */ /* 0x0000a6000c1e1900 */
[C---:B---3--:R-:W-:Y:S01]  /*0450*/  @!P4 IMAD.WIDE.U32 R30, R39.reuse, 0x4, R30 ;  /* 0x00000004271ec825 */ /* 0x048fe200078e001e */
[----:B------:R-:W3:Y:S03]  /*0460*/  @!P2 LDG.E R23, desc[UR36][R16.64] ;  /* 0x000000241017a981 */ /* 0x000ee6000c1e1900 */
[----:B------:R-:W-:Y:S01]  /*0470*/  @!P4 IMAD.WIDE.U32 R36, R39, 0x4, R36 ;  /* 0x000000042724c825 */ /* 0x000fe200078e0024 */
[----:B------:R-:W-:Y:S01]  /*0480*/  MOV R39, RZ ;  /* 0x000000ff00277202 */ /* 0x000fe20000000f00 */
[----:B0-----:R-:W0:Y:S02]  /*0490*/  LDC.64 R2, c[0x0][0x398] ;  /* 0x0000e600ff027b82 */ /* 0x001e240000000a00 */
[----:B------:R-:W-:Y:S01]  /*04a0*/  IMAD.MOV.U32 R50, RZ, RZ, RZ ;  /* 0x000000ffff327224 */ /* 0x000fe200078e00ff */
[----:B------:R1:W5:Y:S01]  /*04b0*/  @!P4 LDG.E R44, desc[UR36][R30.64] ;  /* 0x000000241e2cc981 */ /* 0x000362000c1e1900 */
[C---:B------:R-:W-:Y:S01]  /*04c0*/  @!P3 IMAD.WIDE.U32 R4, R41.reuse, 0x4, R4 ;  /* 0x000000042904b825 */ /* 0x040fe200078e0004 */
[----:B------:R-:W-:Y:S02]  /*04d0*/  BSSY.RECONVERGENT B6, `(.L_x_7108) ;  /* 0x0001058000067945 */ /* 0x000fe40003800200 */
[----:B------:R0:W5:Y:S01]  /*04e0*/  @!P4 LDG.E R43, desc[UR36][R36.64] ;  /* 0x00000024242bc981 */ /* 0x000162000c1e1900 */
[----:B------:R-:W-:-:S03]  /*04f0*/  @!P3 IMAD.WIDE.U32 R20, R41, 0x4, R20 ;  /* 0x000000042914b825 */ /* 0x000fc600078e0014 */
[----:B------:R0:W5:Y:S01]  /*0500*/  @!P3 LDG.E R47, desc[UR36][R4.64] ;  /* 0x00000024042fb981 */ /* 0x000162000c1e1900 */
[----:B------:R-:W-:-:S03]  /*0510*/  @!P3 IMAD.WIDE.U32 R14, R41, 0x4, R14 ;  /* 0x00000004290eb825 */ /* 0x000fc600078e000e */
[----:B------:R0:W5:Y:S01]  /*0520*/  @!P3 LDG.E R42, desc[UR36][R20.64] ;  /* 0x00000024142ab981 */ /* 0x000162000c1e1900 */
[----:B----4-:R-:W-:-:S03]  /*0530*/  @!P2 IMAD.WIDE.U32 R6, R29, 0x4, R6 ;  /* 0x000000041d06a825 */ /* 0x010fc600078e0006 */
[----:B------:R4:W5:Y:S01]  /*0540*/  @!P3 LDG.E R39, desc[UR36][R14.64] ;  /* 0x000000240e27b981 */ /* 0x000962000c1e1900 */
[----:B------:R-:W-:-:S03]  /*0550*/  @!P2 IMAD.WIDE.U32 R12, R29, 0x4, R12 ;  /* 0x000000041d0ca825 */ /* 0x000fc600078e000c */
[----:B------:R4:W5:Y:S01]  /*0560*/  @!P2 LDG.E R50, desc[UR36][R6.64] ;  /* 0x000000240632a981 */ /* 0x000962000c1e1900 */
[----:B-1----:R-:W-:-:S03]  /*0570*/  @!P2 IMAD.WIDE.U32 R10, R29, 0x4, R10 ;  /* 0x000000041d0aa825 */ /* 0x002fc600078e000a */
[----:B------:R4:W5:Y:S01]  /*0580*/  @!P2 LDG.E R49, desc[UR36][R12.64] ;  /* 0x000000240c31a981 */ /* 0x000962000c1e1900 */
[----:B------:R-:W-:-:S03]  /*0590*/  @!P2 IMAD.WIDE.U32 R8, R29, 0x4, R8 ;  /* 0x000000041d08a825 */ /* 0x000fc600078e0008 */
[----:B------:R4:W5:Y:S04]  /*05a0*/  @!P2 LDG.E R46, desc[UR36][R10.64] ;  /* 0x000000240a2ea981 */ /* 0x000968000c1e1900 */
[----:B------:R4:W5:Y:S01]  /*05b0*/  @!P2 LDG.E R45, desc[UR36][R8.64] ;  /* 0x00000024082da981 */ /* 0x000962000c1e1900 */
[----:B------:R-:W-:Y:S02]  /*05c0*/  IADD3 R31, PT, PT, R54, -0x1, RZ ;  /* 0xffffffff361f7810 */ /* 0x000fe40007ffe0ff */
[----:B0-----:R-:W-:Y:S02]  /*05d0*/  ISETP.LT.U32.AND P5, PT, R2, 0x1, PT ;  /* 0x000000010200780c */ /* 0x001fe40003fa1070 */
[----:B------:R-:W-:-:S04]  /*05e0*/  ISETP.GE.AND P0, PT, R31, RZ, PT ;  /* 0x000000ff1f00720c */ /* 0x000fc80003f06270 */
[----:B------:R-:W-:Y:S02]  /*05f0*/  ISETP.LT.OR.EX P0, PT, R3, RZ, !P0, P5 ;  /* 0x000000ff0300720c */ /* 0x000fe40004701750 */
[----:B------:R-:W-:Y:S02]  /*0600*/  CS2R R16, SRZ ;  /* 0x0000000000107805 */ /* 0x000fe4000001ff00 */
[----:B------:R-:W-:Y:S02]  /*0610*/  CS2R R28, SRZ ;  /* 0x00000000001c7805 */ /* 0x000fe4000001ff00 */
[----:B------:R-:W-:Y:S02]  /*0620*/  CS2R R36, SRZ ;  /* 0x0000000000247805 */ /* 0x000fe4000001ff00 */
[----:B------:R-:W-:Y:S02]  /*0630*/  CS2R R40, SRZ ;  /* 0x0000000000287805 */ /* 0x000fe4000001ff00 */
[--C-:B------:R-:W-:Y:S01]  /*0640*/  @!P1 SHF.R.S32.HI R17, RZ, 0x1f, R19.reuse ;  /* 0x0000001fff119819 */ /* 0x100fe20000011413 */
[----:B------:R-:W-:Y:S01]  /*0650*/  @!P1 IMAD.MOV.U32 R16, RZ, RZ, R19 ;  /* 0x000000ffff109224 */ /* 0x000fe200078e0013 */
[----:B--2---:R-:W-:-:S02]  /*0660*/  @!P4 SHF.R.S32.HI R29, RZ, 0x1f, R27 ;  /* 0x0000001fff1dc819 */ /* 0x004fc4000001141b */
[----:B------:R-:W-:Y:S02]  /*0670*/  @!P4 MOV R28, R27 ;  /* 0x0000001b001cc202 */ /* 0x000fe40000000f00 */
[--C-:B------:R-:W-:Y:S01]  /*0680*/  @!P3 SHF.R.S32.HI R37, RZ, 0x1f, R25.reuse ;  /* 0x0000001fff25b819 */ /* 0x100fe20000011419 */
[----:B------:R-:W-:Y:S01]  /*0690*/  @!P3 IMAD.MOV.U32 R36, RZ, RZ, R25 ;  /* 0x000000ffff24b224 */ /* 0x000fe200078e0019 */
[----:B---3--:R-:W-:Y:S02]  /*06a0*/  @!P2 SHF.R.S32.HI R41, RZ, 0x1f, R23 ;  /* 0x0000001fff29a819 */ /* 0x008fe40000011417 */
[----:B------:R-:W-:Y:S01]  /*06b0*/  @!P2 MOV R40, R23 ;  /* 0x000000170028a202 */ /* 0x000fe20000000f00 */
[----:B----4-:R-:W-:Y:S06]  /*06c0*/  @P0 BRA `(.L_x_7109) ;  /* 0x000000e8003c0947 */ /* 0x010fec0003800000 */
[----:B------:R-:W-:Y:S01]  /*06d0*/  ISETP.GE.AND P0, PT, R32, R51, PT ;  /* 0x000000332000720c */ /* 0x000fe20003f06270 */
[----:B------:R-:W-:Y:S01]  /*06e0*/  BSSY.RECONVERGENT B7, `(.L_x_7110) ;  /* 0x00003a9000077945 */ /* 0x000fe20003800200 */
[C---:B------:R-:W-:Y:S02]  /*06f0*/  LOP3.LUT R53, R54.reuse, 0x7, RZ, 0xc0, !PT ;  /* 0x0000000736357812 */ /* 0x040fe400078ec0ff */
[----:B------:R-:W-:-:S09]  /*0700*/  LOP3.LUT R54, R54, 0x3, RZ, 0xc0, !PT ;  /* 0x0000000336367812 */ /* 0x000fd200078ec0ff */
[----:B------:R-:W-:Y:S05]  /*0710*/  @P0 BRA `(.L_x_7111) ;  /* 0x0000003800940947 */ /* 0x000fea0003800000 */
        /* <DEDUP_REMOVED lines=14> */
[----:B-1----:R-:W-:Y:S01]  /*0800*/  IMAD.U32 R6, RZ, RZ, UR6 ;  /* 0x00000006ff067e24 */ /* 0x002fe2000f8e00ff */
[----:B------:R-:W-:Y:S01]  /*0810*/  MOV R7, UR7 ;  /* 0x0000000700077c02 */ /* 0x000fe20008000f00 */
[----:B---3--:R-:W-:Y:S01]  /*0820*/  IMAD.U32 R10, RZ, RZ, UR8 ;  /* 0x00000008ff0a7e24 */ /* 0x008fe2000f8e00ff */
[----:B------:R-:W-:-:S07]  /*0830*/  MOV R11, UR9 ;  /* 0x00000009000b7c02 */ /* 0x000fce0008000f00 */
[----:B------:R-:W-:-:S07]  /*0840*/  LEPC R20, `(.L_x_7113) ;  /* 0x000000001014794e */ /* 0x000fce0000000000 */
[----:B--2---:R-:W-:Y:S05]  /*0850*/  CALL.ABS.NOINC R2 ;  /* 0x0000000002007343 */ /* 0x004fea0003c00000 */
.L_x_7113:
[----:B------:R-:W-:Y:S05]  /*0860*/  BSYNC.RECONVERGENT B8 ;  /* 0x0000000000087941 */ /* 0x000fea0003800200 */
.L_x_7112:
        /* <DEDUP_REMOVED lines=20> */
.L_x_7115:
[----:B------:R-:W-:Y:S05]  /*09b0*/  BSYNC.RECONVERGENT B8 ;  /* 0x0000000000087941 */ /* 0x000fea0003800200 */
.L_x_7114:
        /* <DEDUP_REMOVED lines=23> */
.L_x_7117:
[----:B------:R-:W-:Y:S05]  /*0b30*/  BSYNC.RECONVERGENT B8 ;  /* 0x0000000000087941 */ /* 0x000fea0003800200 */
.L_x_7116:
[----:B------:R-:W0:Y:S01]  /*0b40*/  LDCU.64 UR4, c[0x0][0x398] ;  /* 0x00007300ff0477ac */ /* 0x000e220008000a00 */
[----:B------:R-:W-:Y:S01]  /*0b50*/  ISETP.GE.U32.AND P0, PT, R31, 0x7, PT ;  /* 0x000000071f00780c */ /* 0x000fe20003f06070 */
[----:B------:R-:W-:Y:S02]  /*0b60*/  HFMA2 R22, -RZ, RZ, 0, 0 ;  /* 0x00000000ff167431 */ /* 0x000fe400000001ff */
[----:B------:R-:W-:Y:S02]  /*0b70*/  IMAD.MOV.U32 R7, RZ, RZ, R31 ;  /* 0x000000ffff077224 */ /* 0x000fe400078e001f */
[----:B0-----:R-:W-:Y:S02]  /*0b80*/  IMAD R5, R17, UR4, RZ ;  /* 0x0000000411057c24 */ /* 0x001fe4000f8e02ff */
[----:B------:R-:W-:-:S04]  /*0b90*/  IMAD.WIDE.U32 R2, R16, UR4, RZ ;  /* 0x0000000410027c25 */ /* 0x000fc8000f8e00ff */
[----:B------:R-:W-:Y:S02]  /*0ba0*/  IMAD R5, R16, UR5, R5 ;  /* 0x0000000510057c24 */ /* 0x000fe4000f8e0205 */
[----:B------:R-:W-:Y:S02]  /*0bb0*/  IMAD.MOV.U32 R16, RZ, RZ, R2 ;  /* 0x000000ffff107224 */ /* 0x000fe400078e0002 */
[----:B------:R-:W-:Y:S01]  /*0bc0*/  IMAD.MOV.U32 R17, RZ, RZ, RZ ;  /* 0x000000ffff117224 */ /* 0x000fe200078e00ff */
[----:B------:R-:W-:Y:S01]  /*0bd0*/  IADD3 R9, PT, PT, R3, R5, RZ ;  /* 0x0000000503097210 */ /* 0x000fe20007ffe0ff */
[----:B------:R-:W-:Y:S06]  /*0be0*/  @!P0 BRA `(.L_x_7118) ;  /* 0x0000001800e88947 */ /* 0x000fec0003800000 */
        /* <DEDUP_REMOVED lines=9> */
.L_x_7144:
[----:B------:R-:W0:Y:S01]  /*0c80*/  LDC.64 R2, c[0x0][0x3a8] ;  /* 0x0000ea00ff027b82 */ /* 0x000e220000000a00 */
[----:B------:R-:W-:-:S05]  /*0c90*/  IADD3 R20, PT, PT, R8, 0x3, RZ ;  /* 0x0000000308147810 */ /* 0x000fca0007ffe0ff */
        /* <DEDUP_REMOVED lines=26> */
.L_x_7121:
[----:B------:R-:W-:Y:S01]  /*0e40*/  IMAD.MOV.U32 R5, RZ, RZ, R16 ;  /* 0x000000ffff057224 */ /* 0x000fe200078e0010 */
[----:B------:R-:W-:Y:S01]  /*0e50*/  MOV R4, R9 ;  /* 0x0000000900047202 */ /* 0x000fe20000000f00 */
[----:B------:R-:W-:Y:S01]  /*0e60*/  IMAD.MOV.U32 R2, RZ, RZ, R14 ;  /* 0x000000ffff027224 */ /* 0x000fe200078e000e */
[----:B------:R-:W-:Y:S02]  /*0e70*/  MOV R3, R15 ;  /* 0x0000000f00037202 */ /* 0x000fe40000000f00 */
[----:B------:R-:W-:-:S07]  /*0e80*/  MOV R0, 0xea0 ;  /* 0x00000ea000007802 */ /* 0x000fce0000000f00 */
[----:B------:R-:W-:Y:S05]  /*0e90*/  CALL.REL.NOINC `($__internal_18_$__cuda_sm20_div_s64) ;  /* 0x000000fc00707944 */ /* 0x000fea0003c00000 */
[----:B------:R-:W-:Y:S01]  /*0ea0*/  IMAD.MOV.U32 R18, RZ, RZ, R2 ;  /* 0x000000ffff127224 */ /* 0x000fe200078e0002 */
[----:B------:R-:W-:-:S07]  /*0eb0*/  MOV R19, R3 ;  /* 0x0000000300137202 */ /* 0x000fce0000000f00 */
.L_x_7122:
[----:B------:R-:W-:Y:S05]  /*0ec0*/  BSYNC.RECONVERGENT B1 ;  /* 0x0000000000017941 */ /* 0x000fea0003800200 */
.L_x_7120:
[----:B------:R-:W0:Y:S01]  /*0ed0*/  LDC.64 R4, c[0x0][0x3a8] ;  /* 0x0000ea00ff047b82 */ /* 0x000e220000000a00 */
[----:B------:R-:W-:-:S07]  /*0ee0*/  VIADD R26, R8, 0x2 ;  /* 0x00000002081a7836 */ /* 0x000fce0000000000 */
[----:B------:R-:W1:Y:S01]  /*0ef0*/  LDC.64 R2, c[0x0][0x3b0] ;  /* 0x0000ec00ff027b82 */ /* 0x000e620000000a00 */
[----:B0-----:R-:W-:-:S04]  /*0f00*/  IMAD.WIDE.U32 R4, R26, 0x8, R4 ;  /* 0x000000081a047825 */ /* 0x001fc800078e0004 */
[----:B-1----:R-:W-:Y:S02]  /*0f10*/  IMAD.WIDE.U32 R2, R20, 0x8, R2 ;  /* 0x0000000814027825 */ /* 0x002fe400078e0002 */
[----:B------:R0:W2:Y:S04]  /*0f20*/  LDG.E.64 R20, desc[UR36][R4.64] ;  /* 0x0000002404147981 */ /* 0x0000a8000c1e1b00 */
[----:B------:R-:W3:Y:S01]  /*0f30*/  LDG.E.64 R2, desc[UR36][R2.64] ;  /* 0x0000002402027981 */ /* 0x000ee2000c1e1b00 */
[----:B------:R-:W-:Y:S01]  /*0f40*/  IADD3 R13, P0, PT, RZ, -R18, RZ ;  /* 0x80000012ff0d7210 */ /* 0x000fe20007f1e0ff */
[----:B------:R-:W-:Y:S01]  /*0f50*/  BSSY.RECONVERGENT B1, `(.L_x_7123) ;  /* 0x000002d000017945 */ /* 0x000fe20003800200 */
[----:B------:R-:W-:Y:S01]  /*0f60*/  MOV R23, R22 ;  /* 0x0000001600177202 */ /* 0x000fe20000000f00 */
[----:B------:R-:W-:Y:S01]  /*0f70*/  IMAD.MOV.U32 R22, RZ, RZ, R17 ;  /* 0x000000ffff167224 */ /* 0x000fe200078e0011 */
[----:B------:R-:W-:Y:S01]  /*0f80*/  IADD3.X R11, PT, PT, RZ, ~R19, RZ, P0, !PT ;  /* 0x80000013ff0b7210 */ /* 0x000fe200007fe4ff */
[----:B0-----:R-:W-:Y:S01]  /*0f90*/  IMAD.MOV.U32 R4, RZ, RZ, R16 ;  /* 0x000000ffff047224 */ /* 0x001fe200078e0010 */
        /* <DEDUP_REMOVED lines=32> */
.L_x_7124:
        /* <DEDUP_REMOVED lines=8> */
.L_x_7125:
[----:B------:R-:W-:Y:S05]  /*1220*/  BSYNC.RECONVERGENT B1 ;  /* 0x0000000000017941 */ /* 0x000fea0003800200 */
.L_x_7123:
        /* <DEDUP_REMOVED lines=44> */
.L_x_7127:
[----:B------:R-:W-:Y:S01]  /*14f0*/  MOV R5, R16 ;  /* 0x0000001000057202 */ /* 0x000fe20000000f00 */
[----:B------:R-:W-:Y:S01]  /*1500*/  IMAD.MOV.U32 R4, RZ, RZ, R17 ;  /* 0x000000ffff047224 */ /* 0x000fe200078e0011 */
[----:B------:R-:W-:Y:S01]  /*1510*/  MOV R2, R14 ;  /* 0x0000000e00027202 */ /* 0x000fe20000000f00 */
[----:B------:R-:W-:Y:S01]  /*1520*/  IMAD.MOV.U32 R3, RZ, RZ, R15 ;  /* 0x000000ffff037224 */ /* 0x000fe200078e000f */
[----:B------:R-:W-:-:S07]  /*1530*/  MOV R0, 0x1550 ;  /* 0x0000155000007802 */ /* 0x000fce0000000f00 */
[----:B------:R-:W-:Y:S05]  /*1540*/  CALL.REL.NOINC `($__internal_18_$__cuda_sm20_div_s64) ;  /* 0x000000f400c47944 */ /* 0x000fea0003c00000 */
[----:B------:R-:W-:Y:S01]  /*1550*/  MOV R20, R2 ;  /* 0x0000000200147202 */ /* 0x000fe20000000f00 */
[----:B------:R-:W-:-:S07]  /*1560*/  IMAD.MOV.U32 R21, RZ, RZ, R3 ;  /* 0x000000ffff157224 */ /* 0x000fce00078e0003 */
.L_x_7128:
[----:B------:R-:W-:Y:S05]  /*1570*/  BSYNC.RECONVERGENT B1 ;  /* 0x0000000000017941 */ /* 0x000fea0003800200 */
.L_x_7126:
        /* <DEDUP_REMOVED lines=43> */
.L_x_7130:
        /* <DEDUP_REMOVED lines=8> */
.L_x_7131:
[----:B------:R-:W-:Y:S05]  /*18b0*/  BSYNC.RECONVERGENT B1 ;  /* 0x0000000000017941 */ /* 0x000fea0003800200 */
.L_x_7129:
        /* <DEDUP_REMOVED lines=44> */
.L_x_7133:
        /* <DEDUP_REMOVED lines=8> */
.L_x_7134:
[----:B------:R-:W-:Y:S05]  /*1c00*/  BSYNC.RECONVERGENT B1 ;  /* 0x0000000000017941 */ /* 0x000fea0003800200 */
.L_x_7132:
        /* <DEDUP_REMOVED lines=44> */
.L_x_7136:
        /* <DEDUP_REMOVED lines=8> */
.L_x_7137:
[----:B------:R-:W-:Y:S05]  /*1f50*/  BSYNC.RECONVERGENT B1 ;  /* 0x0000000000017941 */ /* 0x000fea0003800200 */
.L_x_7135:
        /* <DEDUP_REMOVED lines=45> */
.L_x_7139:
        /* <DEDUP_REMOVED lines=8> */
.L_x_7140:
[----:B------:R-:W-:Y:S05]  /*22b0*/  BSYNC.RECONVERGENT B1 ;  /* 0x0000000000017941 */ /* 0x000fea0003800200 */
.L_x_7138:
[----:B------:R-:W0:Y:S01]  /*22c0*/  LDC.64 R4, c[0x0][0x3a8] ;  /* 0x0000ea00ff047b82 */ /* 0x000e220000000a00 */
[----:B------:R-:W-:-:S07]  /*22d0*/  IADD3 R11, PT, PT, R8, -0x4, RZ ;  /* 0xfffffffc080b7810 */ /* 0x000fce0007ffe0ff */
[----:B------:R-:W1:Y:S01]  /*22e0*/  LDC.64 R2, c[0x0][0x3b0] ;  /* 0x0000ec00ff027b82 */ /* 0x000e620000000a00 */
[----:B0-----:R-:W-:-:S04]  /*22f0*/  IMAD.WIDE.U32 R4, R11, 0x8, R4 ;  /* 0x000000080b047825 */ /* 0x001fc800078e0004 */
[----:B-1----:R-:W-:Y:S02]  /*2300*/  IMAD.WIDE.U32 R2, R23, 0x8, R2 ;  /* 0x0000000817027825 */ /* 0x002fe400078e0002 */
        /* <DEDUP_REMOVED lines=11> */
[----:B------:R-:W-:-:S03]  /*23c0*/  IMAD.MOV.U32 R14, RZ, RZ, R18 ;  /* 0x000000ffff0e7224 */ /* 0x000fc600078e0012 */
        /* <DEDUP_REMOVED lines=28> */
.L_x_7142:
        /* <DEDUP_REMOVED lines=8> */
.L_x_7143:
[----:B------:R-:W-:Y:S05]  /*2610*/  BSYNC.RECONVERGENT B1 ;  /* 0x0000000000017941 */ /* 0x000fea0003800200 */
.L_x_7141:
[----:B------:R-:W0:Y:S01]  /*2620*/  LDC.64 R2, c[0x0][0x3b0] ;  /* 0x0000ec00ff027b82 */ /* 0x000e220000000a00 */
[----:B------:R-:W-:-:S05]  /*2630*/  IADD3 R5, PT, PT, R8, -0x4, RZ ;  /* 0xfffffffc08057810 */ /* 0x000fca0007ffe0ff */
[----:B0-----:R-:W-:-:S06]  /*2640*/  IMAD.WIDE.U32 R2, R5, 0x8, R2 ;  /* 0x0000000805027825 */ /* 0x001fcc00078e0002 */
[----:B------:R-:W2:Y:S01]  /*2650*/  LDG.E.64 R2, desc[UR36][R2.64] ;  /* 0x0000002402027981 */ /* 0x000ea2000c1e1b00 */
[----:B------:R-:W-:Y:S01]  /*2660*/  IADD3 R11, P0, PT, RZ, -R16, RZ ;  /* 0x80000010ff0b7210 */ /* 0x000fe20007f1e0ff */
[----:B------:R-:W-:Y:S01]  /*2670*/  VIADD R7, R7, 0x8 ;  /* 0x0000000807077836 */ /* 0x000fe20000000000 */
[----:B------:R-:W-:Y:S02]  /*2680*/  MOV R4, R14 ;  /* 0x0000000e00047202 */ /* 0x000fe40000000f00 */
[----:B------:R-:W-:Y:S01]  /*2690*/  IADD3 R8, PT, PT, R8, -0x8, RZ ;  /* 0xfffffff808087810 */ /* 0x000fe20007ffe0ff */
[----:B------:R-:W-:Y:S01]  /*26a0*/  IMAD.X R5, RZ, RZ, ~R9, P0 ;  /* 0x000000ffff057224 */ /* 0x000fe200000e0e09 */
[----:B------:R-:W-:Y:S01]  /*26b0*/  ISETP.NE.AND P0, PT, R7, RZ, PT ;  /* 0x000000ff0700720c */ /* 0x000fe20003f05270 */
[----:B------:R-:W-:-:S04]  /*26c0*/  IMAD.WIDE.U32 R20, R22, R11, R20 ;  /* 0x0000000b16147225 */ /* 0x000fc800078e0014 */
[----:B------:R-:W-:-:S04]  /*26d0*/  IMAD R5, R5, R22, RZ ;  /* 0x0000001605057224 */ /* 0x000fc800078e02ff */
[----:B------:R-:W-:-:S05]  /*26e0*/  IMAD R5, R23, R11, R5 ;  /* 0x0000000b17057224 */ /* 0x000fca00078e0205 */
[----:B------:R-:W-:-:S05]  /*26f0*/  IADD3 R5, PT, PT, R21, R5, RZ ;  /* 0x0000000515057210 */ /* 0x000fca0007ffe0ff */
[----:B--2---:R-:W-:Y:S02]  /*2700*/  IMAD R11, R5, R2, RZ ;  /* 0x00000002050b7224 */ /* 0x004fe400078e02ff */
[----:B------:R-:W-:Y:S02]  /*2710*/  IMAD.MOV.U32 R5, RZ, RZ, R17 ;  /* 0x000000ffff057224 */ /* 0x000fe400078e0011 */
[-C--:B------:R-:W-:Y:S02]  /*2720*/  IMAD R11, R3, R20.reuse, R11 ;  /* 0x00000014030b7224 */ /* 0x080fe400078e020b */
[----:B------:R-:W-:-:S04]  /*2730*/  IMAD.WIDE.U32 R4, R2, R20, R4 ;  /* 0x0000001402047225 */ /* 0x000fc800078e0004 */
[----:B------:R-:W-:Y:S01]  /*2740*/  IMAD.IADD R22, R5, 0x1, R11 ;  /* 0x0000000105167824 */ /* 0x000fe200078e020b */
[----:B------:R-:W-:Y:S01]  /*2750*/  MOV R17, R4 ;  /* 0x0000000400117202 */ /* 0x000fe20000000f00 */
[----:B------:R-:W-:Y:S06]  /*2760*/  @P0 BRA `(.L_x_7144) ;  /* 0xffffffe400440947 */ /* 0x000fec000383ffff */
[----:B------:R-:W-:Y:S05]  /*2770*/  BSYNC.RECONVERGENT B0 ;  /* 0x0000000000007941 */ /* 0x000fea0003800200 */
.L_x_7119:
[----:B------:R-:W-:-:S07]  /*2780*/  VIADD R7, R8, 0x3 ;  /* 0x0000000308077836 */ /* 0x000fce0000000000 */
.L_x_7118:
        /* <DEDUP_REMOVED lines=31> */
.L_x_7148:
        /* <DEDUP_REMOVED lines=8> */
.L_x_7149:
[----:B------:R-:W-:Y:S05]  /*2a00*/  BSYNC.RECONVERGENT B0 ;  /* 0x0000000000007941 */ /* 0x000fea0003800200 */
.L_x_7147:
        /* <DEDUP_REMOVED lines=45> */
.L_x_7151:
        /* <DEDUP_REMOVED lines=8> */
.L_x_7152:
[----:B------:R-:W-:Y:S05]  /*2d60*/  BSYNC.RECONVERGENT B0 ;  /* 0x0000000000007941 */ /* 0x000fea0003800200 */
.L_x_7150:
        /* <DEDUP_REMOVED lines=44> */
.L_x_7154:
        /* <DEDUP_REMOVED lines=8> */
.L_x_7155:
[----:B------:R-:W-:Y:S05]  /*30b0*/  BSYNC.RECONVERGENT B0 ;  /* 0x0000000000007941 */ /* 0x000fea0003800200 */
.L_x_7153:
        /* <DEDUP_REMOVED lines=44> */
.L_x_7157:
        /* <DEDUP_REMOVED lines=8> */
.L_x_7158:
[----:B------:R-:W-:Y:S05]  /*3400*/  BSYNC.RECONVERGENT B0 ;  /* 0x0000000000007941 */ /* 0x000fea0003800200 */
.L_x_7156:
[----:B------:R-:W0:Y:S02]  /*3410*/  LDC.64 R2, c[0x0][0x3b0] ;  /* 0x0000ec00ff027b82 */ /* 0x000e240000000a00 */
[----:B0-----:R-:W-:-:S06]  /*3420*/  IMAD.WIDE.U32 R2, R26, 0x8, R2 ;  /* 0x000000081a027825 */ /* 0x001fcc00078e0002 */
[----:B------:R-:W2:Y:S01]  /*3430*/  LDG.E.64 R2, desc[UR36][R2.64] ;  /* 0x0000002402027981 */ /* 0x000ea2000c1e1b00 */
[----:B------:R-:W-:Y:S01]  /*3440*/  IADD3 R11, P0, PT, RZ, -R16, RZ ;  /* 0x80000010ff0b7210 */ /* 0x000fe20007f1e0ff */
[----:B------:R-:W-:Y:S01]  /*3450*/  VIADD R7, R7, 0xfffffffc ;  /* 0xfffffffc07077836 */ /* 0x000fe20000000000 */
[----:B------:R-:W-:Y:S02]  /*3460*/  MOV R20, R22 ;  /* 0x0000001600147202 */ /* 0x000fe40000000f00 */
[----:B------:R-:W-:Y:S01]  /*3470*/  IADD3.X R5, PT, PT, RZ, ~R9, RZ, P0, !PT ;  /* 0x80000009ff057210 */ /* 0x000fe200007fe4ff */
        /* <DEDUP_REMOVED lines=9> */
.L_x_7146:
        /* <DEDUP_REMOVED lines=31> */
.L_x_7161:
        /* <DEDUP_REMOVED lines=8> */
.L_x_7162:
[----:B------:R-:W-:Y:S05]  /*3780*/  BSYNC.RECONVERGENT B0 ;  /* 0x0000000000007941 */ /* 0x000fea0003800200 */
.L_x_7160:
        /* <DEDUP_REMOVED lines=45> */
.L_x_7164:
        /* <DEDUP_REMOVED lines=8> */
.L_x_7165:
[----:B------:R-:W-:Y:S05]  /*3ae0*/  BSYNC.RECONVERGENT B0 ;  /* 0x0000000000007941 */ /* 0x000fea0003800200 */
.L_x_7163:
        /* <DEDUP_REMOVED lines=16> */
.L_x_7159:
        /* <DEDUP_REMOVED lines=31> */
.L_x_7167:
[----:B------:R-:W-:Y:S01]  /*3de0*/  MOV R11, R16 ;  /* 0x00000010000b7202 */ /* 0x000fe20000000f00 */
[----:B------:R-:W-:Y:S01]  /*3df0*/  IMAD.MOV.U32 R6, RZ, RZ, R3 ;  /* 0x000000ffff067224 */ /* 0x000fe200078e0003 */
[----:B------:R-:W-:Y:S01]  /*3e00*/  MOV R0, R2 ;  /* 0x0000000200007202 */ /* 0x000fe20000000f00 */
[----:B------:R-:W-:Y:S01]  /*3e10*/  IMAD.MOV.U32 R16, RZ, RZ, R9 ;  /* 0x000000ffff107224 */ /* 0x000fe200078e0009 */
[----:B------:R-:W-:-:S07]  /*3e20*/  MOV R10, 0x3e40 ;  /* 0x00003e40000a7802 */ /* 0x000fce0000000f00 */
[----:B------:R-:W-:Y:S05]  /*3e30*/  CALL.REL.NOINC `($__internal_19_$__cuda_sm20_rem_s64) ;  /* 0x000000d000e47944 */ /* 0x000fea0003c00000 */
[----:B------:R-:W-:Y:S01]  /*3e40*/  MOV R2, R0 ;  /* 0x0000000000027202 */ /* 0x000fe20000000f00 */
[----:B------:R-:W-:-:S07]  /*3e50*/  IMAD.MOV.U32 R3, RZ, RZ, R5 ;  /* 0x000000ffff037224 */ /* 0x000fce00078e0005 */
.L_x_7168:
[----:B------:R-:W-:Y:S05]  /*3e60*/  BSYNC.RECONVERGENT B0 ;  /* 0x0000000000007941 */ /* 0x000fea0003800200 */
.L_x_7166:
        /* <DEDUP_REMOVED lines=10> */
.L_x_7145:
[----:B------:R-:W0:Y:S02]  /*3f10*/  LDCU.64 UR4, c[0x0][0x3b8] ;  /* 0x00007700ff0477ac */ /* 0x000e240008000a00 */
        /* <DEDUP_REMOVED lines=10> */
.L_x_7171:
        /* <DEDUP_REMOVED lines=21> */
.L_x_7170:
[----:B------:R-:W-:Y:S05]  /*4110*/  BSYNC.RECONVERGENT B8 ;  /* 0x0000000000087941 */ /* 0x000fea0003800200 */
.L_x_7169:
[----:B------:R-:W-:-:S04]  /*4120*/  IADD3 R18, P0, PT, R18, 0x4, RZ ;  /* 0x0000000412127810 */ /* 0x000fc80007f1e0ff */
[----:B------:R-:W-:Y:S02]  /*4130*/  IADD3.X R19, PT, PT, RZ, R19, RZ, P0, !PT ;  /* 0x00000013ff137210 */ /* 0x000fe400007fe4ff */
[----:B------:R-:W-:-:S04]  /*4140*/  ISETP.GE.U32.AND P0, PT, R18, R16, PT ;  /* 0x000000101200720c */ /* 0x000fc80003f06070 */
[----:B------:R-:W-:-:S13]  /*4150*/  ISETP.GE.U32.AND.EX P0, PT, R19, R17, PT, P0 ;  /* 0x000000111300720c */ /* 0x000fda0003f06100 */
[----:B------:R-:W-:Y:S05]  /*4160*/  @!P0 BRA `(.L_x_7171) ;  /* 0xfffffffc00948947 */ /* 0x000fea000383ffff */
.L_x_7111:
[----:B------:R-:W-:Y:S05]  /*4170*/  BSYNC.RECONVERGENT B7 ;  /* 0x0000000000077941 */ /* 0x000fea0003800200 */
.L_x_7110:
[----:B-----5:R-:W-:Y:S01]  /*4180*/  VIADD R0, R32, 0x80 ;  /* 0x0000008020007836 */ /* 0x020fe20000000000 */
[----:B------:R-:W-:Y:S04]  /*4190*/  BSSY.RECONVERGENT B7, `(.L_x_7172) ;  /* 0x00003ab000077945 */ /* 0x000fe80003800200 */
[----:B------:R-:W-:-:S13]  /*41a0*/  ISETP.GE.AND P0, PT, R0, R51, PT ;  /* 0x000000330000720c */ /* 0x000fda0003f06270 */
        /* <DEDUP_REMOVED lines=21> */
.L_x_7175:
[----:B------:R-:W-:Y:S05]  /*4300*/  BSYNC.RECONVERGENT B8 ;  /* 0x0000000000087941 */ /* 0x000fea0003800200 */
.L_x_7174:
        /* <DEDUP_REMOVED lines=20> */
.L_x_7177:
[----:B------:R-:W-:Y:S05]  /*4450*/  BSYNC.RECONVERGENT B8 ;  /* 0x0000000000087941 */ /* 0x000fea0003800200 */
.L_x_7176:
[----:B------:R-:W0:Y:S01]  /*4460*/  LDCU UR4, c[0x0][0x390] ;  /* 0x00007200ff0477ac */ /* 0x000e220008000800 */
[----:B------:R-:W-:Y:S01]  /*4470*/  IADD3 R0, PT, PT, R35, -R38, RZ ;  /* 0x8000002623007210 */ /* 0x000fe20007ffe0ff */
        /* <DEDUP_REMOVED lines=21> */
.L_x_7179:
[----:B------:R-:W-:Y:S05]  /*45d0*/  BSYNC.RECONVERGENT B8 ;  /* 0x0000000000087941 */ /* 0x000fea0003800200 */
.L_x_7178:
[----:B------:R-:W0:Y:S01]  /*45e0*/  LDCU.64 UR4, c[0x0][0x398] ;  /* 0x00007300ff0477ac */ /* 0x000e220008000a00 */
[----:B------:R-:W-:Y:S01]  /*45f0*/  ISETP.GE.U32.AND P0, PT, R31, 0x7, PT ;  /* 0x000000071f00780c */ /* 0x000fe20003f06070 */
[----:B------:R-:W-:Y:S01]  /*4600*/  IMAD.MOV.U32 R7, RZ, RZ, R31 ;  /* 0x000000ffff077224 */ /* 0x000fe200078e001f */
[----:B------:R-:W-:Y:S01]  /*4610*/  MOV R22, RZ ;  /* 0x000000ff00167202 */ /* 0x000fe20000000f00 */
[----:B0-----:R-:W-:Y:S02]  /*4620*/  IMAD R3, R29, UR4, RZ ;  /* 0x000000041d037c24 */ /* 0x001fe4000f8e02ff */
[----:B------:R-:W-:-:S04]  /*4630*/  IMAD.WIDE.U32 R16, R28, UR4, RZ ;  /* 0x000000041c107c25 */ /* 0x000fc8000f8e00ff */
[----:B------:R-:W-:-:S05]  /*4640*/  IMAD R3, R28, UR5, R3 ;  /* 0x000000051c037c24 */ /* 0x000fca000f8e0203 */
[----:B------:R-:W-:Y:S01]  /*4650*/  IADD3 R9, PT, PT, R17, R3, RZ ;  /* 0x0000000311097210 */ /* 0x000fe20007ffe0ff */
[----:B------:R-:W-:Y:S01]  /*4660*/  IMAD.MOV.U32 R17, RZ, RZ, RZ ;  /* 0x000000ffff117224 */ /* 0x000fe200078e00ff */
        /* <DEDUP_REMOVED lines=9> */
[----:B------:R-:W-:-:S07]  /*4700*/  IMAD.U32 R7, RZ, RZ, UR5 ;  /* 0x00000005ff077e24 */ /* 0x000fce000f8e00ff */
.L_x_7206:
        /* <DEDUP_REMOVED lines=28> */
.L_x_7183:
        /* <DEDUP_REMOVED lines=8> */
.L_x_7184:
[----:B------:R-:W-:Y:S05]  /*4950*/  BSYNC.RECONVERGENT B1 ;  /* 0x0000000000017941 */ /* 0x000fea0003800200 */
.L_x_7182:
        /* <DEDUP_REMOVED lines=45> */
.L_x_7186:
        /* <DEDUP_REMOVED lines=8> */
.L_x_7187:
[----:B------:R-:W-:Y:S05]  /*4cb0*/  BSYNC.RECONVERGENT B1 ;  /* 0x0000000000017941 */ /* 0x000fea0003800200 */
.L_x_7185:
        /* <DEDUP_REMOVED lines=44> */
.L_x_7189:
        /* <DEDUP_REMOVED lines=8> */
.L_x_7190:
[----:B------:R-:W-:Y:S05]  /*5000*/  BSYNC.RECONVERGENT B1 ;  /* 0x0000000000017941 */ /* 0x000fea0003800200 */
.L_x_7188:
        /* <DEDUP_REMOVED lines=43> */
.L_x_7192:
        /* <DEDUP_REMOVED lines=8> */
.L_x_7193:
[----:B------:R-:W-:Y:S05]  /*5340*/  BSYNC.RECONVERGENT B1 ;  /* 0x0000000000017941 */ /* 0x000fea0003800200 */
.L_x_7191:
        /* <DEDUP_REMOVED lines=44> */
.L_x_7195:
        /* <DEDUP_REMOVED lines=8> */
.L_x_7196:
[----:B------:R-:W-:Y:S05]  /*5690*/  BSYNC.RECONVERGENT B1 ;  /* 0x0000000000017941 */ /* 0x000fea0003800200 */
.L_x_7194:
        /* <DEDUP_REMOVED lines=44> */
.L_x_7198:
        /* <DEDUP_REMOVED lines=8> */
.L_x_7199:
[----:B------:R-:W-:Y:S05]  /*59e0*/  BSYNC.RECONVERGENT B1 ;  /* 0x0000000000017941 */ /* 0x000fea0003800200 */
.L_x_7197:
        /* <DEDUP_REMOVED lines=45> */
.L_x_7201:
        /* <DEDUP_REMOVED lines=8> */
.L_x_7202:
[----:B------:R-:W-:Y:S05]  /*5d40*/  BSYNC.RECONVERGENT B1 ;  /* 0x0000000000017941 */ /* 0x000fea0003800200 */
.L_x_7200:
        /* <DEDUP_REMOVED lines=45> */
.L_x_7204:
        /* <DEDUP_REMOVED lines=8> */
.L_x_7205:
[----:B------:R-:W-:Y:S05]  /*60a0*/  BSYNC.RECONVERGENT B1 ;  /* 0x0000000000017941 */ /* 0x000fea0003800200 */
.L_x_7203:
        /* <DEDUP_REMOVED lines=23> */
.L_x_7181:
[----:B------:R-:W-:-:S07]  /*6220*/  IADD3 R7, PT, PT, R8, 0x3, RZ ;  /* 0x0000000308077810 */ /* 0x000fce0007ffe0ff */
.L_x_7180:
        /* <DEDUP_REMOVED lines=31> */
.L_x_7210:
        /* <DEDUP_REMOVED lines=8> */
.L_x_7211:
[----:B------:R-:W-:Y:S05]  /*64a0*/  BSYNC.RECONVERGENT B0 ;  /* 0x0000000000007941 */ /* 0x000fea0003800200 */
.L_x_7209:
        /* <DEDUP_REMOVED lines=44> */
.L_x_7213:
        /* <DEDUP_REMOVED lines=8> */
.L_x_7214:
[----:B------:R-:W-:Y:S05]  /*67f0*/  BSYNC.RECONVERGENT B0 ;  /* 0x0000000000007941 */ /* 0x000fea0003800200 */
.L_x_7212:
        /* <DEDUP_REMOVED lines=44> */
.L_x_7216:
        /* <DEDUP_REMOVED lines=8> */
.L_x_7217:
[----:B------:R-:W-:Y:S05]  /*6b40*/  BSYNC.RECONVERGENT B0 ;  /* 0x0000000000007941 */ /* 0x000fea0003800200 */
.L_x_7215:
        /* <DEDUP_REMOVED lines=44> */
.L_x_7219:
        /* <DEDUP_REMOVED lines=8> */
.L_x_7220:
[----:B------:R-:W-:Y:S05]  /*6e90*/  BSYNC.RECONVERGENT B0 ;  /* 0x0000000000007941 */ /* 0x000fea0003800200 */
.L_x_7218:
        /* <DEDUP_REMOVED lines=18> */
.L_x_7208:
        /* <DEDUP_REMOVED lines=31> */
.L_x_7223:
        /* <DEDUP_REMOVED lines=8> */
.L_x_7224:
[----:B------:R-:W-:Y:S05]  /*7230*/  BSYNC.RECONVERGENT B0 ;  /* 0x0000000000007941 */ /* 0x000fea0003800200 */
.L_x_7222:
        /* <DEDUP_REMOVED lines=45> */
.L_x_7226:
        /* <DEDUP_REMOVED lines=8> */
.L_x_7227:
[----:B------:R-:W-:Y:S05]  /*7590*/  BSYNC.RECONVERGENT B0 ;  /* 0x0000000000007941 */ /* 0x000fea0003800200 */
.L_x_7225:
        /* <DEDUP_REMOVED lines=18> */
.L_x_7221:
        /* <DEDUP_REMOVED lines=31> */
.L_x_7229:
        /* <DEDUP_REMOVED lines=8> */
.L_x_7230:
[----:B------:R-:W-:Y:S05]  /*7930*/  BSYNC.RECONVERGENT B0 ;  /* 0x0000000000007941 */ /* 0x000fea0003800200 */
.L_x_7228:
        /* <DEDUP_REMOVED lines=10> */
.L_x_7207:
        /* <DEDUP_REMOVED lines=11> */
.L_x_7233:
        /* <DEDUP_REMOVED lines=21> */
.L_x_7232:
[----:B------:R-:W-:Y:S05]  /*7be0*/  BSYNC.RECONVERGENT B8 ;  /* 0x0000000000087941 */ /* 0x000fea0003800200 */
.L_x_7231:
[----:B------:R-:W-:-:S04]  /*7bf0*/  IADD3 R18, P0, PT, R18, 0x4, RZ ;  /* 0x0000000412127810 */ /* 0x000fc80007f1e0ff */
[----:B------:R-:W-:Y:S02]  /*7c00*/  IADD3.X R19, PT, PT, RZ, R19, RZ, P0, !PT ;  /* 0x00000013ff137210 */ /* 0x000fe400007fe4ff */
[----:B------:R-:W-:-:S04]  /*7c10*/  ISETP.GE.U32.AND P0, PT, R18, R16, PT ;  /* 0x000000101200720c */ /* 0x000fc80003f06070 */
[----:B------:R-:W-:-:S13]  /*7c20*/  ISETP.GE.U32.AND.EX P0, PT, R19, R17, PT, P0 ;  /* 0x000000111300720c */ /* 0x000fda0003f06100 */
[----:B------:R-:W-:Y:S05]  /*7c30*/  @!P0 BRA `(.L_x_7233) ;  /* 0xfffffffc00948947 */ /* 0x000fea000383ffff */
.L_x_7173:
[----:B------:R-:W-:Y:S05]  /*7c40*/  BSYNC.RECONVERGENT B7 ;  /* 0x0000000000077941 */ /* 0x000fea0003800200 */
.L_x_7172:
[----:B------:R-:W-:Y:S01]  /*7c50*/  VIADD R0, R32, 0x100 ;  /* 0x0000010020007836 */ /* 0x000fe20000000000 */
[----:B------:R-:W-:Y:S01]  /*7c60*/  BSSY.RECONVERGENT B7, `(.L_x_7234) ;  /* 0x00003a0000077945 */ /* 0x000fe20003800200 */
[----:B------:R-:W-:-:S03]  /*7c70*/  IADD3 R33, PT, PT, R54, -0x1, RZ ;  /* 0xffffffff36217810 */ /* 0x000fc60007ffe0ff */
        /* <DEDUP_REMOVED lines=22> */
.L_x_7237:
[----:B------:R-:W-:Y:S05]  /*7de0*/  BSYNC.RECONVERGENT B8 ;  /* 0x0000000000087941 */ /* 0x000fea0003800200 */
.L_x_7236:
        /* <DEDUP_REMOVED lines=20> */
.L_x_7239:
[----:B------:R-:W-:Y:S05]  /*7f30*/  BSYNC.RECONVERGENT B8 ;  /* 0x0000000000087941 */ /* 0x000fea0003800200 */
.L_x_7238:
        /* <DEDUP_REMOVED lines=23> */
.L_x_7241:
[----:B------:R-:W-:Y:S05]  /*80b0*/  BSYNC.RECONVERGENT B8 ;  /* 0x0000000000087941 */ /* 0x000fea0003800200 */
.L_x_7240:
[----:B------:R-:W0:Y:S01]  /*80c0*/  LDCU.64 UR4, c[0x0][0x398] ;  /* 0x00007300ff0477ac */ /* 0x000e220008000a00 */
[----:B------:R-:W-:Y:S02]  /*80d0*/  ISETP.GE.U32.AND P0, PT, R31, 0x7, PT ;  /* 0x000000071f00780c */ /* 0x000fe40003f06070 */
[----:B------:R-:W-:Y:S01]  /*80e0*/  CS2R R22, SRZ ;  /* 0x0000000000167805 */ /* 0x000fe2000001ff00 */
[----:B------:R-:W-:Y:S02]  /*80f0*/  IMAD.MOV.U32 R7, RZ, RZ, R31 ;  /* 0x000000ffff077224 */ /* 0x000fe400078e001f */
[----:B0-----:R-:W-:Y:S02]  /*8100*/  IMAD R5, R37, UR4, RZ ;  /* 0x0000000425057c24 */ /* 0x001fe4000f8e02ff */
[----:B------:R-:W-:-:S04]  /*8110*/  IMAD.WIDE.U32 R2, R36, UR4, RZ ;  /* 0x0000000424027c25 */ /* 0x000fc8000f8e00ff */
[----:B------:R-:W-:Y:S02]  /*8120*/  IMAD R5, R36, UR5, R5 ;  /* 0x0000000524057c24 */ /* 0x000fe4000f8e0205 */
[----:B------:R-:W-:-:S03]  /*8130*/  IMAD.MOV.U32 R17, RZ, RZ, R2 ;  /* 0x000000ffff117224 */ /* 0x000fc600078e0002 */
        /* <DEDUP_REMOVED lines=10> */
.L_x_7268:
        /* <DEDUP_REMOVED lines=28> */
.L_x_7245:
        /* <DEDUP_REMOVED lines=8> */
.L_x_7246:
[----:B------:R-:W-:Y:S05]  /*8420*/  BSYNC.RECONVERGENT B1 ;  /* 0x0000000000017941 */ /* 0x000fea0003800200 */
.L_x_7244:
        /* <DEDUP_REMOVED lines=43> */
.L_x_7248:
        /* <DEDUP_REMOVED lines=8> */
.L_x_7249:
[----:B------:R-:W-:Y:S05]  /*8760*/  BSYNC.RECONVERGENT B1 ;  /* 0x0000000000017941 */ /* 0x000fea0003800200 */
.L_x_7247:
        /* <DEDUP_REMOVED lines=45> */
.L_x_7251:
        /* <DEDUP_REMOVED lines=8> */
.L_x_7252:
[----:B------:R-:W-:Y:S05]  /*8ac0*/  BSYNC.RECONVERGENT B1 ;  /* 0x0000000000017941 */ /* 0x000fea0003800200 */
.L_x_7250:
        /* <DEDUP_REMOVED lines=44> */
.L_x_7254:
        /* <DEDUP_REMOVED lines=8> */
.L_x_7255:
[----:B------:R-:W-:Y:S05]  /*8e10*/  BSYNC.RECONVERGENT B1 ;  /* 0x0000000000017941 */ /* 0x000fea0003800200 */
.L_x_7253:
        /* <DEDUP_REMOVED lines=45> */
.L_x_7257:
        /* <DEDUP_REMOVED lines=8> */
.L_x_7258:
[----:B------:R-:W-:Y:S05]  /*9170*/  BSYNC.RECONVERGENT B1 ;  /* 0x0000000000017941 */ /* 0x000fea0003800200 */
.L_x_7256:
        /* <DEDUP_REMOVED lines=44> */
.L_x_7260:
        /* <DEDUP_REMOVED lines=8> */
.L_x_7261:
[----:B------:R-:W-:Y:S05]  /*94c0*/  BSYNC.RECONVERGENT B1 ;  /* 0x0000000000017941 */ /* 0x000fea0003800200 */
.L_x_7259:
        /* <DEDUP_REMOVED lines=44> */
.L_x_7263:
        /* <DEDUP_REMOVED lines=8> */
.L_x_7264:
[----:B------:R-:W-:Y:S05]  /*9810*/  BSYNC.RECONVERGENT B1 ;  /* 0x0000000000017941 */ /* 0x000fea0003800200 */
.L_x_7262:
        /* <DEDUP_REMOVED lines=44> */
.L_x_7266:
        /* <DEDUP_REMOVED lines=8> */
.L_x_7267:
[----:B------:R-:W-:Y:S05]  /*9b60*/  BSYNC.RECONVERGENT B1 ;  /* 0x0000000000017941 */ /* 0x000fea0003800200 */
.L_x_7265:
        /* <DEDUP_REMOVED lines=22> */
.L_x_7243:
[----:B------:R-:W-:-:S07]  /*9cd0*/  IADD3 R7, PT, PT, R8, 0x3, RZ ;  /* 0x0000000308077810 */ /* 0x000fce0007ffe0ff */
.L_x_7242:
        /* <DEDUP_REMOVED lines=31> */
.L_x_7272:
        /* <DEDUP_REMOVED lines=8> */
.L_x_7273:
[----:B------:R-:W-:Y:S05]  /*9f50*/  BSYNC.RECONVERGENT B0 ;  /* 0x0000000000007941 */ /* 0x000fea0003800200 */
.L_x_7271:
        /* <DEDUP_REMOVED lines=43> */
.L_x_7275:
        /* <DEDUP_REMOVED lines=8> */
.L_x_7276:
[----:B------:R-:W-:Y:S05]  /*a290*/  BSYNC.RECONVERGENT B0 ;  /* 0x0000000000007941 */ /* 0x000fea0003800200 */
.L_x_7274:
        /* <DEDUP_REMOVED lines=44> */
.L_x_7278:
        /* <DEDUP_REMOVED lines=8> */
.L_x_7279:
[----:B------:R-:W-:Y:S05]  /*a5e0*/  BSYNC.RECONVERGENT B0 ;  /* 0x0000000000007941 */ /* 0x000fea0003800200 */
.L_x_7277:
        /* <DEDUP_REMOVED lines=44> */
.L_x_7281:
        /* <DEDUP_REMOVED lines=8> */
.L_x_7282:
[----:B------:R-:W-:Y:S05]  /*a930*/  BSYNC.RECONVERGENT B0 ;  /* 0x0000000000007941 */ /* 0x000fea0003800200 */
.L_x_7280:
        /* <DEDUP_REMOVED lines=17> */
.L_x_7270:
        /* <DEDUP_REMOVED lines=31> */
.L_x_7285:
        /* <DEDUP_REMOVED lines=8> */
.L_x_7286:
[----:B------:R-:W-:Y:S05]  /*acc0*/  BSYNC.RECONVERGENT B0 ;  /* 0x0000000000007941 */ /* 0x000fea0003800200 */
.L_x_7284:
        /* <DEDUP_REMOVED lines=43> */
.L_x_7288:
        /* <DEDUP_REMOVED lines=8> */
.L_x_7289:
[----:B------:R-:W-:Y:S05]  /*b000*/  BSYNC.RECONVERGENT B0 ;  /* 0x0000000000007941 */ /* 0x000fea0003800200 */
.L_x_7287:
        /* <DEDUP_REMOVED lines=17> */
.L_x_7283:
        /* <DEDUP_REMOVED lines=31> */
.L_x_7291:
[----:B------:R-:W-:Y:S01]  /*b310*/  IMAD.MOV.U32 R0, RZ, RZ, R2 ;  /* 0x000000ffff007224 */ /* 0x000fe200078e0002 */
[----:B------:R-:W-:Y:S01]  /*b320*/  MOV R6, R3 ;  /* 0x0000000300067202 */ /* 0x000fe20000000f00 */
[----:B------:R-:W-:Y:S01]  /*b330*/  IMAD.MOV.U32 R11, RZ, RZ, R17 ;  /* 0x000000ffff0b7224 */ /* 0x000fe200078e0011 */
[----:B------:R-:W-:-:S07]  /*b340*/  MOV R10, 0xb360 ;  /* 0x0000b360000a7802 */ /* 0x000fce0000000f00 */
[----:B------:R-:W-:Y:S05]  /*b350*/  CALL.REL.NOINC `($__internal_19_$__cuda_sm20_rem_s64) ;  /* 0x0000005c009c7944 */ /* 0x000fea0003c00000 */
[----:B------:R-:W-:Y:S01]  /*b360*/  MOV R2, R0 ;  /* 0x0000000000027202 */ /* 0x000fe20000000f00 */
[----:B------:R-:W-:-:S07]  /*b370*/  IMAD.MOV.U32 R3, RZ, RZ, R5 ;  /* 0x000000ffff037224 */ /* 0x000fce00078e0005 */
.L_x_7292:
[----:B------:R-:W-:Y:S05]  /*b380*/  BSYNC.RECONVERGENT B0 ;  /* 0x0000000000007941 */ /* 0x000fea0003800200 */
.L_x_7290:
[----:B------:R-:W0:Y:S02]  /*b390*/  LDC.64 R4, c[0x0][0x3b0] ;  /* 0x0000ec00ff047b82 */ /* 0x000e240000000a00 */
[----:B0-----:R-:W-:-:S06]  /*b3a0*/  IMAD.WIDE.U32 R4, R7, 0x8, R4 ;  /* 0x0000000807047825 */ /* 0x001fcc00078e0004 */
[----:B------:R-:W2:Y:S02]  /*b3b0*/  LDG.E.64 R4, desc[UR36][R4.64] ;  /* 0x0000002404047981 */ /* 0x000ea4000c1e1b00 */
[----:B--2---:R-:W-:Y:S02]  /*b3c0*/  IMAD R3, R3, R4, RZ ;  /* 0x0000000403037224 */ /* 0x004fe400078e02ff */
[----:B------:R-:W-:-:S04]  /*b3d0*/  IMAD.WIDE.U32 R22, R4, R2, R22 ;  /* 0x0000000204167225 */ /* 0x000fc800078e0016 */
[----:B------:R-:W-:-:S05]  /*b3e0*/  IMAD R3, R5, R2, R3 ;  /* 0x0000000205037224 */ /* 0x000fca00078e0203 */
[----:B------:R-:W-:-:S07]  /*b3f0*/  IADD3 R23, PT, PT, R23, R3, RZ ;  /* 0x0000000317177210 */ /* 0x000fce0007ffe0ff */
.L_x_7269:
        /* <DEDUP_REMOVED lines=11> */
.L_x_7295:
        /* <DEDUP_REMOVED lines=21> */
.L_x_7294:
[----:B------:R-:W-:Y:S05]  /*b600*/  BSYNC.RECONVERGENT B8 ;  /* 0x0000000000087941 */ /* 0x000fea0003800200 */
.L_x_7293:
[----:B------:R-:W-:-:S05]  /*b610*/  IADD3 R18, P0, PT, R18, 0x4, RZ ;  /* 0x0000000412127810 */ /* 0x000fca0007f1e0ff */
[----:B------:R-:W-:Y:S01]  /*b620*/  IMAD.X R19, RZ, RZ, R19, P0 ;  /* 0x000000ffff137224 */ /* 0x000fe200000e0613 */
[----:B------:R-:W-:-:S04]  /*b630*/  ISETP.GE.U32.AND P0, PT, R18, R16, PT ;  /* 0x000000101200720c */ /* 0x000fc80003f06070 */
[----:B------:R-:W-:-:S13]  /*b640*/  ISETP.GE.U32.AND.EX P0, PT, R19, R17, PT, P0 ;  /* 0x000000111300720c */ /* 0x000fda0003f06100 */
[----:B------:R-:W-:Y:S05]  /*b650*/  @!P0 BRA `(.L_x_7295) ;  /* 0xfffffffc00948947 */ /* 0x000fea000383ffff */
.L_x_7235:
[----:B------:R-:W-:Y:S05]  /*b660*/  BSYNC.RECONVERGENT B7 ;  /* 0x0000000000077941 */ /* 0x000fea0003800200 */
.L_x_7234:
[----:B------:R-:W-:Y:S01]  /*b670*/  IADD3 R0, PT, PT, R32, 0x180, RZ ;  /* 0x0000018020007810 */ /* 0x000fe20007ffe0ff */
[----:B------:R-:W-:Y:S03]  /*b680*/  BSSY.RECONVERGENT B7, `(.L_x_7296) ;  /* 0x0000392000077945 */ /* 0x000fe60003800200 */
        /* <DEDUP_REMOVED lines=22> */
.L_x_7299:
[----:B------:R-:W-:Y:S05]  /*b7f0*/  BSYNC.RECONVERGENT B8 ;  /* 0x0000000000087941 */ /* 0x000fea0003800200 */
.L_x_7298:
        /* <DEDUP_REMOVED lines=20> */
.L_x_7301:
[----:B------:R-:W-:Y:S05]  /*b940*/  BSYNC.RECONVERGENT B8 ;  /* 0x0000000000087941 */ /* 0x000fea0003800200 */
.L_x_7300:
        /* <DEDUP_REMOVED lines=23> */
.L_x_7303:
[----:B------:R-:W-:Y:S05]  /*bac0*/  BSYNC.RECONVERGENT B8 ;  /* 0x0000000000087941 */ /* 0x000fea0003800200 */
.L_x_7302:
[----:B------:R-:W0:Y:S01]  /*bad0*/  LDCU.64 UR4, c[0x0][0x398] ;  /* 0x00007300ff0477ac */ /* 0x000e220008000a00 */
[----:B------:R-:W-:Y:S02]  /*bae0*/  ISETP.GE.U32.AND P0, PT, R31, 0x7, PT ;  /* 0x000000071f00780c */ /* 0x000fe40003f06070 */
[----:B------:R-:W-:Y:S01]  /*baf0*/  CS2R R22, SRZ ;  /* 0x0000000000167805 */ /* 0x000fe2000001ff00 */
[----:B0-----:R-:W-:Y:S02]  /*bb00*/  IMAD R5, R41, UR4, RZ ;  /* 0x0000000429057c24 */ /* 0x001fe4000f8e02ff */
[----:B------:R-:W-:-:S04]  /*bb10*/  IMAD.WIDE.U32 R2, R40, UR4, RZ ;  /* 0x0000000428027c25 */ /* 0x000fc8000f8e00ff */
[----:B------:R-:W-:Y:S02]  /*bb20*/  IMAD R5, R40, UR5, R5 ;  /* 0x0000000528057c24 */ /* 0x000fe4000f8e0205 */
[----:B------:R-:W-:-:S03]  /*bb30*/  IMAD.MOV.U32 R17, RZ, RZ, R2 ;  /* 0x000000ffff117224 */ /* 0x000fc600078e0002 */
[----:B------:R-:W-:Y:S01]  /*bb40*/  IADD3 R16, PT, PT, R3, R5, RZ ;  /* 0x0000000503107210 */ /* 0x000fe20007ffe0ff */
[----:B------:R-:W-:Y:S06]  /*bb50*/  @!P0 BRA `(.L_x_7304) ;  /* 0x0000001800b08947 */ /* 0x000fec0003800000 */
[----:B------:R-:W0:Y:S01]  /*bb60*/  LDCU UR4, c[0x0][0x3a0] ;  /* 0x00007400ff0477ac */ /* 0x000e220008000800 */
[----:B------:R-:W1:Y:S01]  /*bb70*/  LDC.64 R34, c[0x0][0x3a8] ;  /* 0x0000ea00ff227b82 */ /* 0x000e620000000a00 */
[----:B------:R-:W-:Y:S01]  /*bb80*/  BSSY.RECONVERGENT B0, `(.L_x_7305) ;  /* 0x00001a8000007945 */ /* 0x000fe20003800200 */
[----:B------:R-:W-:Y:S01]  /*bb90*/  CS2R R22, SRZ ;  /* 0x0000000000167805 */ /* 0x000fe2000001ff00 */
[----:B0-----:R-:W-:Y:S02]  /*bba0*/  ULOP3.LUT UR5, UR4, 0xfffffff8, URZ, 0xc0, !UPT ;  /* 0xfffffff804057892 */ /* 0x001fe4000f8ec0ff */
[----:B------:R-:W-:Y:S02]  /*bbb0*/  UIADD3 UR4, UPT, UPT, UR4, -0x4, URZ ;  /* 0xfffffffc04047890 */ /* 0x000fe4000fffe0ff */
[----:B------:R-:W-:-:S04]  /*bbc0*/  UIADD3 UR5, UPT, UPT, -UR5, URZ, URZ ;  /* 0x000000ff05057290 */ /* 0x000fc8000fffe1ff */
[----:B------:R-:W-:Y:S02]  /*bbd0*/  IMAD.U32 R7, RZ, RZ, UR4 ;  /* 0x00000004ff077e24 */ /* 0x000fe4000f8e00ff */
[----:B------:R-:W-:-:S07]  /*bbe0*/  MOV R8, UR5 ;  /* 0x0000000500087c02 */ /* 0x000fce0008000f00 */
.L_x_7330:
        /* <DEDUP_REMOVED lines=27> */
.L_x_7307:
        /* <DEDUP_REMOVED lines=8> */
.L_x_7308:
[----:B------:R-:W-:Y:S05]  /*be20*/  BSYNC.RECONVERGENT B1 ;  /* 0x0000000000017941 */ /* 0x000fea0003800200 */
.L_x_7306:
[----:B------:R-:W0:Y:S01]  /*be30*/  LDC.64 R28, c[0x0][0x3b0] ;  /* 0x0000ec00ff1c7b82 */ /* 0x000e220000000a00 */
[----:B------:R-:W-:-:S05]  /*be40*/  IADD3 R9, PT, PT, R7, 0x2, RZ ;  /* 0x0000000207097810 */ /* 0x000fca0007ffe0ff */
[----:B------:R-:W-:-:S04]  /*be50*/  IMAD.WIDE.U32 R4, R9, 0x8, R34 ;  /* 0x0000000809047825 */ /* 0x000fc800078e0022 */
[----:B0-----:R-:W-:Y:S02]  /*be60*/  IMAD.WIDE.U32 R2, R20, 0x8, R28 ;  /* 0x0000000814027825 */ /* 0x001fe400078e001c */
        /* <DEDUP_REMOVED lines=38> */
.L_x_7310:
        /* <DEDUP_REMOVED lines=8> */
.L_x_7311:
[----:B------:R-:W-:Y:S05]  /*c150*/  BSYNC.RECONVERGENT B1 ;  /* 0x0000000000017941 */ /* 0x000fea0003800200 */
.L_x_7309:
        /* <DEDUP_REMOVED lines=42> */
.L_x_7313:
        /* <DEDUP_REMOVED lines=8> */
.L_x_7314:
[----:B------:R-:W-:Y:S05]  /*c480*/  BSYNC.RECONVERGENT B1 ;  /* 0x0000000000017941 */ /* 0x000fea0003800200 */
.L_x_7312:
        /* <DEDUP_REMOVED lines=42> */
.L_x_7316:
        /* <DEDUP_REMOVED lines=8> */
.L_x_7317:
[----:B------:R-:W-:Y:S05]  /*c7b0*/  BSYNC.RECONVERGENT B1 ;  /* 0x0000000000017941 */ /* 0x000fea0003800200 */
.L_x_7315:
        /* <DEDUP_REMOVED lines=42> */
.L_x_7319:
        /* <DEDUP_REMOVED lines=8> */
.L_x_7320:
[----:B------:R-:W-:Y:S05]  /*cae0*/  BSYNC.RECONVERGENT B1 ;  /* 0x0000000000017941 */ /* 0x000fea0003800200 */
.L_x_7318:
[----:B------:R-:W0:Y:S01]  /*caf0*/  LDC.64 R2, c[0x0][0x3b0] ;  /* 0x0000ec00ff027b82 */ /* 0x000e220000000a00 */
[----:B------:R-:W-:-:S04]  /*cb00*/  VIADD R27, R7, 0xfffffffe ;  /* 0xfffffffe071b7836 */ /* 0x000fc80000000000 */
[----:B------:R-:W-:-:S06]  /*cb10*/  IMAD.WIDE.U32 R20, R27, 0x8, R34 ;  /* 0x000000081b147825 */ /* 0x000fcc00078e0022 */
[----:B------:R-:W2:Y:S01]  /*cb20*/  LDG.E.64 R20, desc[UR36][R20.64] ;  /* 0x0000002414147981 */ /* 0x000ea2000c1e1b00 */
[----:B0-----:R-:W-:-:S06]  /*cb30*/  IMAD.WIDE.U32 R2, R26, 0x8, R2 ;  /* 0x000000081a027825 */ /* 0x001fcc00078e0002 */
        /* <DEDUP_REMOVED lines=38> */
.L_x_7322:
        /* <DEDUP_REMOVED lines=8> */
.L_x_7323:
[----:B------:R-:W-:Y:S05]  /*ce20*/  BSYNC.RECONVERGENT B1 ;  /* 0x0000000000017941 */ /* 0x000fea0003800200 */
.L_x_7321:
        /* <DEDUP_REMOVED lines=44> */
.L_x_7325:
        /* <DEDUP_REMOVED lines=8> */
.L_x_7326:
[----:B------:R-:W-:Y:S05]  /*d170*/  BSYNC.RECONVERGENT B1 ;  /* 0x0000000000017941 */ /* 0x000fea0003800200 */
.L_x_7324:
[----:B------:R-:W0:Y:S01]  /*d180*/  LDC.64 R28, c[0x0][0x3b0] ;  /* 0x0000ec00ff1c7b82 */ /* 0x000e220000000a00 */
[----:B------:R-:W-:-:S04]  /*d190*/  IMAD.WIDE.U32 R4, R9, 0x8, R34 ;  /* 0x0000000809047825 */ /* 0x000fc800078e0022 */
[----:B0-----:R-:W-:Y:S02]  /*d1a0*/  IMAD.WIDE.U32 R2, R23, 0x8, R28 ;  /* 0x0000000817027825 */ /* 0x001fe400078e001c */
        /* <DEDUP_REMOVED lines=40> */
.L_x_7328:
        /* <DEDUP_REMOVED lines=8> */
.L_x_7329:
[----:B------:R-:W-:Y:S05]  /*d4b0*/  BSYNC.RECONVERGENT B1 ;  /* 0x0000000000017941 */ /* 0x000fea0003800200 */
.L_x_7327:
[----:B------:R-:W-:-:S06]  /*d4c0*/  IMAD.WIDE.U32 R28, R9, 0x8, R28 ;  /* 0x00000008091c7825 */ /* 0x000fcc00078e001c */
        /* <DEDUP_REMOVED lines=20> */
.L_x_7305:
[----:B------:R-:W-:-:S07]  /*d610*/  IADD3 R31, PT, PT, R7, 0x3, RZ ;  /* 0x00000003071f7810 */ /* 0x000fce0007ffe0ff */
.L_x_7304:
        /* <DEDUP_REMOVED lines=31> */
.L_x_7334:
        /* <DEDUP_REMOVED lines=8> */
.L_x_7335:
[----:B------:R-:W-:Y:S05]  /*d890*/  BSYNC.RECONVERGENT B0 ;  /* 0x0000000000007941 */ /* 0x000fea0003800200 */
.L_x_7333:
        /* <DEDUP_REMOVED lines=43> */
.L_x_7337:
        /* <DEDUP_REMOVED lines=8> */
.L_x_7338:
[----:B------:R-:W-:Y:S05]  /*dbd0*/  BSYNC.RECONVERGENT B0 ;  /* 0x0000000000007941 */ /* 0x000fea0003800200 */
.L_x_7336:
        /* <DEDUP_REMOVED lines=44> */
.L_x_7340:
        /* <DEDUP_REMOVED lines=8> */
.L_x_7341:
[----:B------:R-:W-:Y:S05]  /*df20*/  BSYNC.RECONVERGENT B0 ;  /* 0x0000000000007941 */ /* 0x000fea0003800200 */
.L_x_7339:
        /* <DEDUP_REMOVED lines=44> */
.L_x_7343:
        /* <DEDUP_REMOVED lines=8> */
.L_x_7344:
[----:B------:R-:W-:Y:S05]  /*e270*/  BSYNC.RECONVERGENT B0 ;  /* 0x0000000000007941 */ /* 0x000fea0003800200 */
.L_x_7342:
        /* <DEDUP_REMOVED lines=17> */
.L_x_7332:
        /* <DEDUP_REMOVED lines=31> */
.L_x_7347:
        /* <DEDUP_REMOVED lines=8> */
.L_x_7348:
[----:B------:R-:W-:Y:S05]  /*e600*/  BSYNC.RECONVERGENT B0 ;  /* 0x0000000000007941 */ /* 0x000fea0003800200 */
.L_x_7346:
        /* <DEDUP_REMOVED lines=43> */
.L_x_7350:
        /* <DEDUP_REMOVED lines=8> */
.L_x_7351:
[----:B------:R-:W-:Y:S05]  /*e940*/  BSYNC.RECONVERGENT B0 ;  /* 0x0000000000007941 */ /* 0x000fea0003800200 */
.L_x_7349:
        /* <DEDUP_REMOVED lines=17> */
.L_x_7345:
        /* <DEDUP_REMOVED lines=31> */
.L_x_7353:
[----:B------:R-:W-:Y:S01]  /*ec50*/  IMAD.MOV.U32 R0, RZ, RZ, R2 ;  /* 0x000000ffff007224 */ /* 0x000fe200078e0002 */
[----:B------:R-:W-:Y:S01]  /*ec60*/  MOV R6, R3 ;  /* 0x0000000300067202 */ /* 0x000fe20000000f00 */
[----:B------:R-:W-:Y:S01]  /*ec70*/  IMAD.MOV.U32 R11, RZ, RZ, R17 ;  /* 0x000000ffff0b7224 */ /* 0x000fe200078e0011 */
[----:B------:R-:W-:-:S07]  /*ec80*/  MOV R10, 0xeca0 ;  /* 0x0000eca0000a7802 */ /* 0x000fce0000000f00 */
[----:B------:R-:W-:Y:S05]  /*ec90*/  CALL.REL.NOINC `($__internal_19_$__cuda_sm20_rem_s64) ;  /* 0x00000024004c7944 */ /* 0x000fea0003c00000 */
[----:B------:R-:W-:Y:S01]  /*eca0*/  MOV R2, R0 ;  /* 0x0000000000027202 */ /* 0x000fe20000000f00 */
[----:B------:R-:W-:-:S07]  /*ecb0*/  IMAD.MOV.U32 R3, RZ, RZ, R5 ;  /* 0x000000ffff037224 */ /* 0x000fce00078e0005 */
.L_x_7354:
[----:B------:R-:W-:Y:S05]  /*ecc0*/  BSYNC.RECONVERGENT B0 ;  /* 0x0000000000007941 */ /* 0x000fea0003800200 */
.L_x_7352:
[----:B------:R-:W0:Y:S02]  /*ecd0*/  LDC.64 R4, c[0x0][0x3b0] ;  /* 0x0000ec00ff047b82 */ /* 0x000e240000000a00 */
[----:B0-----:R-:W-:-:S06]  /*ece0*/  IMAD.WIDE.U32 R4, R31, 0x8, R4 ;  /* 0x000000081f047825 */ /* 0x001fcc00078e0004 */
[----:B------:R-:W2:Y:S02]  /*ecf0*/  LDG.E.64 R4, desc[UR36][R4.64] ;  /* 0x0000002404047981 */ /* 0x000ea4000c1e1b00 */
[----:B--2---:R-:W-:Y:S02]  /*ed00*/  IMAD R3, R3, R4, RZ ;  /* 0x0000000403037224 */ /* 0x004fe400078e02ff */
[----:B------:R-:W-:-:S04]  /*ed10*/  IMAD.WIDE.U32 R22, R4, R2, R22 ;  /* 0x0000000204167225 */ /* 0x000fc800078e0016 */
[----:B------:R-:W-:-:S05]  /*ed20*/  IMAD R3, R5, R2, R3 ;  /* 0x0000000205037224 */ /* 0x000fca00078e0203 */
[----:B------:R-:W-:-:S07]  /*ed30*/  IADD3 R23, PT, PT, R23, R3, RZ ;  /* 0x0000000317177210 */ /* 0x000fce0007ffe0ff */
.L_x_7331:
        /* <DEDUP_REMOVED lines=11> */
.L_x_7357:
        /* <DEDUP_REMOVED lines=21> */
.L_x_7356:
[----:B------:R-:W-:Y:S05]  /*ef40*/  BSYNC.RECONVERGENT B8 ;  /* 0x0000000000087941 */ /* 0x000fea0003800200 */
.L_x_7355:
[----:B------:R-:W-:-:S05]  /*ef50*/  IADD3 R18, P0, PT, R18, 0x4, RZ ;  /* 0x0000000412127810 */ /* 0x000fca0007f1e0ff */
[----:B------:R-:W-:Y:S01]  /*ef60*/  IMAD.X R19, RZ, RZ, R19, P0 ;  /* 0x000000ffff137224 */ /* 0x000fe200000e0613 */
[----:B------:R-:W-:-:S04]  /*ef70*/  ISETP.GE.U32.AND P0, PT, R18, R16, PT ;  /* 0x000000101200720c */ /* 0x000fc80003f06070 */
[----:B------:R-:W-:-:S13]  /*ef80*/  ISETP.GE.U32.AND.EX P0, PT, R19, R17, PT, P0 ;  /* 0x000000111300720c */ /* 0x000fda0003f06100 */
[----:B------:R-:W-:Y:S05]  /*ef90*/  @!P0 BRA `(.L_x_7357) ;  /* 0xfffffffc00948947 */ /* 0x000fea000383ffff */
.L_x_7297:
[----:B------:R-:W-:Y:S05]  /*efa0*/  BSYNC.RECONVERGENT B7 ;  /* 0x0000000000077941 */ /* 0x000fea0003800200 */
.L_x_7296:
[----:B------:R-:W-:Y:S05]  /*efb0*/  BRA `(.L_x_7358) ;  /* 0x0000001800a47947 */ /* 0x000fea0003800000 */
.L_x_7109:
[----:B------:R-:W-:Y:S01]  /*efc0*/  ISETP.GE.AND P0, PT, R32, R51, PT ;  /* 0x000000332000720c */ /* 0x000fe20003f06270 */
[----:B------:R-:W-:-:S12]  /*efd0*/  BSSY.RECONVERGENT B7, `(.L_x_7359) ;  /* 0x0000068000077945 */ /* 0x000fd80003800200 */
[----:B------:R-:W-:Y:S05]  /*efe0*/  @P0 BRA `(.L_x_7360) ;  /* 0x0000000400980947 */ /* 0x000fea0003800000 */
        /* <DEDUP_REMOVED lines=20> */
.L_x_7362:
[----:B------:R-:W-:Y:S05]  /*f130*/  BSYNC.RECONVERGENT B8 ;  /* 0x0000000000087941 */ /* 0x000fea0003800200 */
.L_x_7361:
        /* <DEDUP_REMOVED lines=20> */
.L_x_7364:
[----:B------:R-:W-:Y:S05]  /*f280*/  BSYNC.RECONVERGENT B8 ;  /* 0x0000000000087941 */ /* 0x000fea0003800200 */
.L_x_7363:
        /* <DEDUP_REMOVED lines=23> */
.L_x_7366:
[----:B------:R-:W-:Y:S05]  /*f400*/  BSYNC.RECONVERGENT B8 ;  /* 0x0000000000087941 */ /* 0x000fea0003800200 */
.L_x_7365:
        /* <DEDUP_REMOVED lines=9> */
.L_x_7369:
        /* <DEDUP_REMOVED lines=21> */
.L_x_7368:
[----:B------:R-:W-:Y:S05]  /*f5f0*/  BSYNC.RECONVERGENT B8 ;  /* 0x0000000000087941 */ /* 0x000fea0003800200 */
.L_x_7367:
[----:B------:R-:W-:-:S04]  /*f600*/  IADD3 R18, P0, PT, R18, 0x4, RZ ;  /* 0x0000000412127810 */ /* 0x000fc80007f1e0ff */
[----:B------:R-:W-:Y:S02]  /*f610*/  IADD3.X R19, PT, PT, RZ, R19, RZ, P0, !PT ;  /* 0x00000013ff137210 */ /* 0x000fe400007fe4ff */
[----:B------:R-:W-:-:S04]  /*f620*/  ISETP.GE.U32.AND P0, PT, R18, R16, PT ;  /* 0x000000101200720c */ /* 0x000fc80003f06070 */
[----:B------:R-:W-:-:S13]  /*f630*/  ISETP.GE.U32.AND.EX P0, PT, R19, R17, PT, P0 ;  /* 0x000000111300720c */ /* 0x000fda0003f06100 */
[----:B------:R-:W-:Y:S05]  /*f640*/  @!P0 BRA `(.L_x_7369) ;  /* 0xfffffffc00948947 */ /* 0x000fea000383ffff */
.L_x_7360:
[----:B------:R-:W-:Y:S05]  /*f650*/  BSYNC.RECONVERGENT B7 ;  /* 0x0000000000077941 */ /* 0x000fea0003800200 */
.L_x_7359:
        /* <DEDUP_REMOVED lines=24> */
.L_x_7373:
[----:B------:R-:W-:Y:S05]  /*f7e0*/  BSYNC.RECONVERGENT B8 ;  /* 0x0000000000087941 */ /* 0x000fea0003800200 */
.L_x_7372:
        /* <DEDUP_REMOVED lines=20> */
.L_x_7375:
[----:B------:R-:W-:Y:S05]  /*f930*/  BSYNC.RECONVERGENT B8 ;  /* 0x0000000000087941 */ /* 0x000fea0003800200 */
.L_x_7374:
        /* <DEDUP_REMOVED lines=23> */
.L_x_7377:
[----:B------:R-:W-:Y:S05]  /*fab0*/  BSYNC.RECONVERGENT B8 ;  /* 0x0000000000087941 */ /* 0x000fea0003800200 */
.L_x_7376:
        /* <DEDUP_REMOVED lines=9> */
.L_x_7380:
        /* <DEDUP_REMOVED lines=21> */
.L_x_7379:
[----:B------:R-:W-:Y:S05]  /*fca0*/  BSYNC.RECONVERGENT B8 ;  /* 0x0000000000087941 */ /* 0x000fea0003800200 */
.L_x_7378:
[----:B------:R-:W-:-:S04]  /*fcb0*/  IADD3 R18, P0, PT, R18, 0x4, RZ ;  /* 0x0000000412127810 */ /* 0x000fc80007f1e0ff */
[----:B------:R-:W-:Y:S02]  /*fcc0*/  IADD3.X R19, PT, PT, RZ, R19, RZ, P0, !PT ;  /* 0x00000013ff137210 */ /* 0x000fe400007fe4ff */
[----:B------:R-:W-:-:S04]  /*fcd0*/  ISETP.GE.U32.AND P0, PT, R18, R16, PT ;  /* 0x000000101200720c */ /* 0x000fc80003f06070 */
[----:B------:R-:W-:-:S13]  /*fce0*/  ISETP.GE.U32.AND.EX P0, PT, R19, R17, PT, P0 ;  /* 0x000000111300720c */ /* 0x000fda0003f06100 */
[----:B------:R-:W-:Y:S05]  /*fcf0*/  @!P0 BRA `(.L_x_7380) ;  /* 0xfffffffc00948947 */ /* 0x000fea000383ffff */
.L_x_7371:
[----:B------:R-:W-:Y:S05]  /*fd00*/  BSYNC.RECONVERGENT B7 ;  /* 0x0000000000077941 */ /* 0x000fea0003800200 */
.L_x_7370:
        /* <DEDUP_REMOVED lines=24> */
.L_x_7384:
[----:B------:R-:W-:Y:S05]  /*fe90*/  BSYNC.RECONVERGENT B8 ;  /* 0x0000000000087941 */ /* 0x000fea0003800200 */
.L_x_7383:
        /* <DEDUP_REMOVED lines=20> */
.L_x_7386:
[----:B------:R-:W-:Y:S05]  /*ffe0*/  BSYNC.RECONVERGENT B8 ;  /* 0x0000000000087941 */ /* 0x000fea0003800200 */
.L_x_7385:
        /* <DEDUP_REMOVED lines=23> */
.L_x_7388:
[----:B------:R-:W-:Y:S05]  /*10160*/  BSYNC.RECONVERGENT B8 ;  /* 0x0000000000087941 */ /* 0x000fea0003800200 */
.L_x_7387:
        /* <DEDUP_REMOVED lines=9> */
.L_x_7391:
        /* <DEDUP_REMOVED lines=21> */
.L_x_7390:
[----:B------:R-:W-:Y:S05]  /*10350*/  BSYNC.RECONVERGENT B8 ;  /* 0x0000000000087941 */ /* 0x000fea0003800200 */
.L_x_7389:
[----:B------:R-:W-:-:S04]  /*10360*/  IADD3 R18, P0, PT, R18, 0x4, RZ ;  /* 0x0000000412127810 */ /* 0x000fc80007f1e0ff */
[----:B------:R-:W-:Y:S02]  /*10370*/  IADD3.X R19, PT, PT, RZ, R19, RZ, P0, !PT ;  /* 0x00000013ff137210 */ /* 0x000fe400007fe4ff */
[----:B------:R-:W-:-:S04]  /*10380*/  ISETP.GE.U32.AND P0, PT, R18, R16, PT ;  /* 0x000000101200720c */ /* 0x000fc80003f06070 */
[----:B------:R-:W-:-:S13]  /*10390*/  ISETP.GE.U32.AND.EX P0, PT, R19, R17, PT, P0 ;  /* 0x000000111300720c */ /* 0x000fda0003f06100 */
[----:B------:R-:W-:Y:S05]  /*103a0*/  @!P0 BRA `(.L_x_7391) ;  /* 0xfffffffc00948947 */ /* 0x000fea000383ffff */
.L_x_7382:
[----:B------:R-:W-:Y:S05]  /*103b0*/  BSYNC.RECONVERGENT B7 ;  /* 0x0000000000077941 */ /* 0x000fea0003800200 */
.L_x_7381:
[----:B------:R-:W-:-:S04]  /*103c0*/  IADD3 R0, PT, PT, R32, 0x180, RZ ;  /* 0x0000018020007810 */ /* 0x000fc80007ffe0ff */
        /* <DEDUP_REMOVED lines=22> */
.L_x_7393:
[----:B------:R-:W-:Y:S05]  /*10530*/  BSYNC.RECONVERGENT B7 ;  /* 0x0000000000077941 */ /* 0x000fea0003800200 */
.L_x_7392:
        /* <DEDUP_REMOVED lines=20> */
.L_x_7395:
[----:B------:R-:W-:Y:S05]  /*10680*/  BSYNC.RECONVERGENT B7 ;  /* 0x0000000000077941 */ /* 0x000fea0003800200 */
.L_x_7394:
        /* <DEDUP_REMOVED lines=23> */
.L_x_7397:
[----:B------:R-:W-:Y:S05]  /*10800*/  BSYNC.RECONVERGENT B7 ;  /* 0x0000000000077941 */ /* 0x000fea0003800200 */
.L_x_7396:
        /* <DEDUP_REMOVED lines=9> */
.L_x_7400:
        /* <DEDUP_REMOVED lines=21> */
.L_x_7399:
[----:B------:R-:W-:Y:S05]  /*109f0*/  BSYNC.RECONVERGENT B7 ;  /* 0x0000000000077941 */ /* 0x000fea0003800200 */
.L_x_7398:
[----:B------:R-:W-:-:S04]  /*10a00*/  IADD3 R18, P0, PT, R18, 0x4, RZ ;  /* 0x0000000412127810 */ /* 0x000fc80007f1e0ff */
[----:B------:R-:W-:Y:S02]  /*10a10*/  IADD3.X R19, PT, PT, RZ, R19, RZ, P0, !PT ;  /* 0x00000013ff137210 */ /* 0x000fe400007fe4ff */
[----:B------:R-:W-:-:S04]  /*10a20*/  ISETP.GE.U32.AND P0, PT, R18, R16, PT ;  /* 0x000000101200720c */ /* 0x000fc80003f06070 */
[----:B------:R-:W-:-:S13]  /*10a30*/  ISETP.GE.U32.AND.EX P0, PT, R19, R17, PT, P0 ;  /* 0x000000111300720c */ /* 0x000fda0003f06100 */
[----:B------:R-:W-:Y:S05]  /*10a40*/  @!P0 BRA `(.L_x_7400) ;  /* 0xfffffffc00948947 */ /* 0x000fea000383ffff */
.L_x_7358:
[----:B------:R-:W-:Y:S05]  /*10a50*/  BSYNC.RECONVERGENT B6 ;  /* 0x0000000000067941 */ /* 0x000fea0003800200 */
.L_x_7108:
        /* <DEDUP_REMOVED lines=10> */
[----:B------:R0:W-:Y:S01]  /*10b00*/  STG.E desc[UR36][R2.64], RZ ;  /* 0x000000ff02007986 */ /* 0x0001e2000c101924 */
[----:B------:R-:W-:Y:S05]  /*10b10*/  @P0 BRA `(.L_x_7404) ;  /* 0x0000000000300947 */ /* 0x000fea0003800000 */
[----:B0-----:R-:W0:Y:S01]  /*10b20*/  LDC.64 R2, c[0x0][0x3c8] ;  /* 0x0000f200ff027b82 */ /* 0x001e220000000a00 */
[----:B------:R-:W-:Y:S01]  /*10b30*/  LEA R5, R52, R32, 0x9 ;  /* 0x0000002034057211 */ /* 0x000fe200078e48ff */
[----:B------:R-:W-:-:S04]  /*10b40*/  VIADD R32, R32, 0x80 ;  /* 0x0000008020207836 */ /* 0x000fc80000000000 */
[----:B0-----:R-:W-:-:S05]  /*10b50*/  IMAD.WIDE.U32 R2, R5, 0x4, R2 ;  /* 0x0000000405027825 */ /* 0x001fca00078e0002 */
[----:B------:R0:W-:Y:S02]  /*10b60*/  STG.E desc[UR36][R2.64], RZ ;  /* 0x000000ff02007986 */ /* 0x0001e4000c101924 */
.L_x_7403:
[----:B------:R-:W-:Y:S05]  /*10b70*/  BSYNC.RELIABLE B1 ;  /* 0x0000000000017941 */ /* 0x000fea0003800100 */
.L_x_7402:
[----:B------:R-:W-:-:S13]  /*10b80*/  ISETP.GE.AND P0, PT, R32, R51, PT ;  /* 0x000000332000720c */ /* 0x000fda0003f06270 */
[----:B0-----:R-:W0:Y:S01]  /*10b90*/  @!P0 LDC.64 R2, c[0x0][0x3c8] ;  /* 0x0000f200ff028b82 */ /* 0x001e220000000a00 */
[----:B------:R-:W-:Y:S02]  /*10ba0*/  @!P0 LEA R5, R52, R32, 0x9 ;  /* 0x0000002034058211 */ /* 0x000fe400078e48ff */
[----:B------:R-:W-:-:S03]  /*10bb0*/  @!P0 IADD3 R32, PT, PT, R32, 0x80, RZ ;  /* 0x0000008020208810 */ /* 0x000fc60007ffe0ff */
[----:B0-----:R-:W-:-:S05]  /*10bc0*/  @!P0 IMAD.WIDE.U32 R2, R5, 0x4, R2 ;  /* 0x0000000405028825 */ /* 0x001fca00078e0002 */
[----:B------:R1:W-:Y:S02]  /*10bd0*/  @!P0 STG.E desc[UR36][R2.64], RZ ;  /* 0x000000ff02008986 */ /* 0x0003e4000c101924 */
.L_x_7404:
[----:B------:R-:W-:Y:S05]  /*10be0*/  BSYNC.RECONVERGENT B0 ;  /* 0x0000000000007941 */ /* 0x000fea0003800200 */
.L_x_7401:
[----:B------:R-:W-:-:S13]  /*10bf0*/  ISETP.GE.AND P0, PT, R32, R51, PT ;  /* 0x000000332000720c */ /* 0x000fda0003f06270 */
[----:B------:R-:W-:Y:S05]  /*10c00*/  @P0 EXIT ;  /* 0x000000000000094d */ /* 0x000fea0003800000 */
[----:B01----:R-:W0:Y:S01]  /*10c10*/  LDC.64 R2, c[0x0][0x3c8] ;  /* 0x0000f200ff027b82 */ /* 0x003e220000000a00 */
[----:B------:R-:W-:-:S04]  /*10c20*/  IMAD R5, R52, 0x200, R32 ;  /* 0x0000020034057824 */ /* 0x000fc800078e0220 */
[----:B0-----:R-:W-:-:S05]  /*10c30*/  IMAD.WIDE.U32 R2, R5, 0x4, R2 ;  /* 0x0000000405027825 */ /* 0x001fca00078e0002 */
[----:B------:R-:W-:Y:S01]  /*10c40*/  STG.E desc[UR36][R2.64], RZ ;  /* 0x000000ff02007986 */ /* 0x000fe2000c101924 */
[----:B------:R-:W-:Y:S05]  /*10c50*/  EXIT ;  /* 0x000000000000794d */ /* 0x000fea0003800000 */
        .weak           $__internal_18_$__cuda_sm20_div_s64
        .type           $__internal_18_$__cuda_sm20_div_s64,@function
        .size           $__internal_18_$__cuda_sm20_div_s64,($__internal_19_$__cuda_sm20_rem_s64 - $__internal_18_$__cuda_sm20_div_s64)
$__internal_18_$__cuda_sm20_div_s64:
        /* <DEDUP_REMOVED lines=24> */
[----:B------:R-:W-:Y:S02]  /*10de0*/  IADD3 R25, P2, PT, R24, R25, RZ ;  /* 0x0000001918197210 */ /* 0x000fe40007f5e0ff */
[----:B------:R-:W-:-:S03]  /*10df0*/  IADD3.X R6, PT, PT, R6, R11, RZ, P0, !PT ;  /* 0x0000000b06067210 */ /* 0x000fc600007fe4ff */
[----:B------:R-:W-:Y:S01]  /*10e00*/  IMAD.WIDE.U32 R10, R25, R12, RZ ;  /* 0x0000000c190a7225 */ /* 0x000fe200078e00ff */
[----:B------:R-:W-:-:S03]  /*10e10*/  IADD3.X R6, PT, PT, RZ, RZ, R6, P2, P1 ;  /* 0x000000ffff067210 */ /* 0x000fc600017e2406 */
[----:B------:R-:W-:Y:S01]  /*10e20*/  IMAD R24, R25, R13, R11 ;  /* 0x0000000d19187224 */ /* 0x000fe200078e020b */
[----:B------:R-:W-:-:S03]  /*10e30*/  IADD3 R11, P0, PT, RZ, -R10, RZ ;  /* 0x8000000aff0b7210 */ /* 0x000fc60007f1e0ff */
[----:B------:R-:W-:Y:S02]  /*10e40*/  IMAD R10, R6, R12, R24 ;  /* 0x0000000c060a7224 */ /* 0x000fe400078e0218 */
[----:B------:R-:W-:-:S04]  /*10e50*/  IMAD.HI.U32 R24, R25, R11, RZ ;  /* 0x0000000b19187227 */ /* 0x000fc800078e00ff */
[----:B------:R-:W-:-:S04]  /*10e60*/  IMAD.X R10, RZ, RZ, ~R10, P0 ;  /* 0x000000ffff0a7224 */ /* 0x000fc800000e0e0a */
[----:B------:R-:W-:-:S04]  /*10e70*/  IMAD.WIDE.U32 R24, P0, R25, R10, R24 ;  /* 0x0000000a19187225 */ /* 0x000fc80007800018 */
[----:B------:R-:W-:Y:S01]  /*10e80*/  IMAD.HI.U32 R11, P1, R6, R11, R24 ;  /* 0x0000000b060b7227 */ /* 0x000fe20007820018 */
[----:B------:R-:W-:-:S03]  /*10e90*/  IADD3 R25, P4, PT, RZ, -R5, RZ ;  /* 0x80000005ff197210 */ /* 0x000fc60007f9e0ff */
[----:B------:R-:W-:Y:S01]  /*10ea0*/  IMAD R24, R6, R10, RZ ;  /* 0x0000000a06187224 */ /* 0x000fe200078e02ff */
[----:B------:R-:W-:Y:S02]  /*10eb0*/  SEL R25, R25, R5, !P3 ;  /* 0x0000000519197207 */ /* 0x000fe40005800000 */
[----:B------:R-:W-:Y:S02]  /*10ec0*/  IADD3.X R5, PT, PT, RZ, ~R4, RZ, P4, !PT ;  /* 0x80000004ff057210 */ /* 0x000fe400027fe4ff */
[----:B------:R-:W-:Y:S01]  /*10ed0*/  IADD3 R24, P2, PT, R24, R11, RZ ;  /* 0x0000000b18187210 */ /* 0x000fe20007f5e0ff */
[----:B------:R-:W-:Y:S01]  /*10ee0*/  IMAD.HI.U32 R11, R6, R10, RZ ;  /* 0x0000000a060b7227 */ /* 0x000fe200078e00ff */
[----:B------:R-:W-:-:S03]  /*10ef0*/  SEL R5, R5, R4, !P3 ;  /* 0x0000000405057207 */ /* 0x000fc60005800000 */
[----:B------:R-:W-:Y:S01]  /*10f00*/  IMAD.HI.U32 R10, R24, R25, RZ ;  /* 0x00000019180a7227 */ /* 0x000fe200078e00ff */
[----:B------:R-:W-:-:S03]  /*10f10*/  IADD3.X R6, PT, PT, R11, R6, RZ, P0, !PT ;  /* 0x000000060b067210 */ /* 0x000fc600007fe4ff */
[----:B------:R-:W-:Y:S01]  /*10f20*/  IMAD.MOV.U32 R11, RZ, RZ, RZ ;  /* 0x000000ffff0b7224 */ /* 0x000fe200078e00ff */
[----:B------:R-:W-:Y:S01]  /*10f30*/  IADD3.X R6, PT, PT, RZ, RZ, R6, P2, P1 ;  /* 0x000000ffff067210 */ /* 0x000fe200017e2406 */
[----:B------:R-:W-:-:S04]  /*10f40*/  IMAD.WIDE.U32 R10, R24, R5, R10 ;  /* 0x00000005180a7225 */ /* 0x000fc800078e000a */
[----:B------:R-:W-:-:S04]  /*10f50*/  IMAD.HI.U32 R24, P0, R6, R25, R10 ;  /* 0x0000001906187227 */ /* 0x000fc8000780000a */
[CC--:B------:R-:W-:Y:S02]  /*10f60*/  IMAD R10, R6.reuse, R5.reuse, RZ ;  /* 0x00000005060a7224 */ /* 0x0c0fe400078e02ff */
[----:B------:R-:W-:-:S03]  /*10f70*/  IMAD.HI.U32 R11, R6, R5, RZ ;  /* 0x00000005060b7227 */ /* 0x000fc600078e00ff */
[----:B------:R-:W-:Y:S02]  /*10f80*/  IADD3 R6, P1, PT, R10, R24, RZ ;  /* 0x000000180a067210 */ /* 0x000fe40007f3e0ff */
[----:B------:R-:W-:-:S03]  /*10f90*/  IADD3.X R24, PT, PT, R11, RZ, RZ, P0, !PT ;  /* 0x000000ff0b187210 */ /* 0x000fc600007fe4ff */
[----:B------:R-:W-:Y:S01]  /*10fa0*/  IMAD.WIDE.U32 R10, R6, R12, RZ ;  /* 0x0000000c060a7225 */ /* 0x000fe200078e00ff */
[----:B------:R-:W-:-:S03]  /*10fb0*/  IADD3.X R24, PT, PT, RZ, R24, RZ, P1, !PT ;  /* 0x00000018ff187210 */ /* 0x000fc60000ffe4ff */
[----:B------:R-:W-:Y:S01]  /*10fc0*/  IMAD R11, R6, R13, R11 ;  /* 0x0000000d060b7224 */ /* 0x000fe200078e020b */
[----:B------:R-:W-:Y:S02]  /*10fd0*/  IADD3 R10, P1, PT, -R10, R25, RZ ;  /* 0x000000190a0a7210 */ /* 0x000fe40007f3e1ff */
[----:B------:R-:W-:Y:S01]  /*10fe0*/  IADD3 R25, P2, PT, R6, 0x1, RZ ;  /* 0x0000000106197810 */ /* 0x000fe20007f5e0ff */
[-C--:B------:R-:W-:Y:S01]  /*10ff0*/  IMAD R11, R24, R12.reuse, R11 ;  /* 0x0000000c180b7224 */ /* 0x080fe200078e020b */
[----:B------:R-:W-:-:S03]  /*11000*/  ISETP.GE.U32.AND P0, PT, R10, R12, PT ;  /* 0x0000000c0a00720c */ /* 0x000fc60003f06070 */
[----:B------:R-:W-:Y:S01]  /*11010*/  IMAD.X R5, R5, 0x1, ~R11, P1 ;  /* 0x0000000105057824 */ /* 0x000fe200008e0e0b */
[----:B------:R-:W-:-:S04]  /*11020*/  IADD3 R11, P1, PT, R10, -R12, RZ ;  /* 0x8000000c0a0b7210 */ /* 0x000fc80007f3e0ff */
[----:B------:R-:W-:-:S04]  /*11030*/  ISETP.GE.U32.AND.EX P0, PT, R5, R13, PT, P0 ;  /* 0x0000000d0500720c */ /* 0x000fc80003f06100 */
[----:B------:R-:W-:Y:S02]  /*11040*/  SEL R30, R11, R10, P0 ;  /* 0x0000000a0b1e7207 */ /* 0x000fe40000000000 */
[----:B------:R-:W-:Y:S02]  /*11050*/  IADD3.X R10, PT, PT, R5, ~R13, RZ, P1, !PT ;  /* 0x8000000d050a7210 */ /* 0x000fe40000ffe4ff */
[----:B------:R-:W-:Y:S02]  /*11060*/  IADD3.X R11, PT, PT, RZ, R24, RZ, P2, !PT ;  /* 0x00000018ff0b7210 */ /* 0x000fe400017fe4ff */
        /* <DEDUP_REMOVED lines=17> */
[----:B------:R-:W-:Y:S02]  /*11180*/  SEL R3, R6, R4, !P1 ;  /* 0x0000000406037207 */ /* 0x000fe40004800000 */
[----:B------:R-:W-:Y:S02]  /*11190*/  MOV R4, R0 ;  /* 0x0000000000047202 */ /* 0x000fe40000000f00 */
[----:B------:R-:W-:-:S02]  /*111a0*/  SEL R2, R2, 0xffffffff, P0 ;  /* 0xffffffff02027807 */ /* 0x000fc40000000000 */
[----:B------:R-:W-:Y:S01]  /*111b0*/  SEL R3, R3, 0xffffffff, P0 ;  /* 0xffffffff03037807 */ /* 0x000fe20000000000 */
[----:B------:R-:W-:Y:S06]  /*111c0*/  RET.REL.NODEC R4 `(_ZN2at6native27unrolled_elementwise_kernelIZZZNS0_67_GLOBAL__N__bb565c37_34_ValidateCompressedIndicesKernel_cu_33a4b88b42_validate_compressed_sparse_indices_kernelILNS2_8CDimNameE1ENS2_18CUDAKernelLauncherENS2_14EmptyVecKernelENS2_8DummyVecELm0EEEvRKNS_6TensorESA_lllENKUlvE1_clEvENKUlvE_clEvEUliiiiiE_St5arrayIPcLm6EELi4E23TrivialOffsetCalculatorILi5EjESH_ILi1EjENS0_6memory15LoadWithoutCastENSK_16StoreWithoutCastEEEviT_T0_T2_T3_T4_T5_) ;  /* 0xfffffeec048c7950 */ /* 0x000fec0003c3ffff */
        .weak           $__internal_19_$__cuda_sm20_rem_s64
        .type           $__internal_19_$__cuda_sm20_rem_s64,@function
        .size           $__internal_19_$__cuda_sm20_rem_s64,(.L_x_34647 - $__internal_19_$__cuda_sm20_rem_s64)
$__internal_19_$__cuda_sm20_rem_s64:
        /* <DEDUP_REMOVED lines=30> */
[----:B------:R-:W-:Y:S01]  /*113b0*/  IMAD R5, R13, R2, R5 ;  /* 0x000000020d057224 */ /* 0x000fe200078e0205 */
[----:B------:R-:W-:Y:S01]  /*113c0*/  IADD3 R4, P4, PT, RZ, -R11, RZ ;  /* 0x8000000bff047210 */ /* 0x000fe20007f9e0ff */
[----:B------:R-:W-:-:S03]  /*113d0*/  IMAD.HI.U32 R8, R9, R15, RZ ;  /* 0x0000000f09087227 */ /* 0x000fc600078e00ff */
[----:B------:R-:W-:Y:S01]  /*113e0*/  SEL R11, R4, R11, !P1 ;  /* 0x0000000b040b7207 */ /* 0x000fe20004800000 */
        /* <DEDUP_REMOVED lines=40> */
[----:B------:R-:W-:Y:S01]  /*11670*/  MOV R2, R10 ;  /* 0x0000000a00027202 */ /* 0x000fe20000000f00 */
[----:B------:R-:W-:Y:S01]  /*11680*/  HFMA2 R3, -RZ, RZ, 0, 0 ;  /* 0x00000000ff037431 */ /* 0x000fe200000001ff */
[----:B------:R-:W-:Y:S02]  /*11690*/  ISETP.NE.AND.EX P0, PT, R6, RZ, PT, P0 ;  /* 0x000000ff0600720c */ /* 0x000fe40003f05300 */
[----:B------:R-:W-:Y:S02]  /*116a0*/  SEL R5, R4, R5, !P1 ;  /* 0x0000000504057207 */ /* 0x000fe40004800000 */
[----:B------:R-:W-:Y:S02]  /*116b0*/  SEL R0, R0, 0xffffffff, P0 ;  /* 0xffffffff00007807 */ /* 0x000fe40000000000 */
[----:B------:R-:W-:Y:S01]  /*116c0*/  SEL R5, R5, 0xffffffff, P0 ;  /* 0xffffffff05057807 */ /* 0x000fe20000000000 */
[----:B------:R-:W-:Y:S06]  /*116d0*/  RET.REL.NODEC R2 `(_ZN2at6native27unrolled_elementwise_kernelIZZZNS0_67_GLOBAL__N__bb565c37_34_ValidateCompressedIndicesKernel_cu_33a4b88b42_validate_compressed_sparse_indices_kernelILNS2_8CDimNameE1ENS2_18CUDAKernelLauncherENS2_14EmptyVecKernelENS2_8DummyVecELm0EEEvRKNS_6TensorESA_lllENKUlvE1_clEvENKUlvE_clEvEUliiiiiE_St5arrayIPcLm6EELi4E23TrivialOffsetCalculatorILi5EjESH_ILi1EjENS0_6memory15LoadWithoutCastENSK_16StoreWithoutCastEEEviT_T0_T2_T3_T4_T5_) ;  /* 0xfffffee802487950 */ /* 0x000fec0003c3ffff */
.L_x_7405:
        /* <DEDUP_REMOVED lines=10> */
.L_x_34647:


//--------------------- .text._ZN2at6native29vectorized_elementwise_kernelILi2EZZZNS0_67_GLOBAL__N__bb565c37_34_ValidateCompressedIndicesKernel_cu_33a4b88b42_validate_compressed_sparse_indices_kernelILNS2_8CDimNameE1ENS2_18CUDAKernelLauncherENS2_14EmptyVecKernelENS2_8DummyVecELm0EEEvRKNS_6TensorESA_lllENKUlvE1_clEvENKUlvE_clEvEUliiiiiE_St5arrayIPcLm6EEEEviT0_T1_ --------------------------
	.section	.text._ZN2at6native29vectorized_elementwise_kernelILi2EZZZNS0_67_GLOBAL__N__bb565c37_34_ValidateCompressedIndicesKernel_cu_33a4b88b42_validate_compressed_sparse_indices_kernelILNS2_8CDimNameE1ENS2_18CUDAKernelLauncherENS2_14EmptyVecKernelENS2_8DummyVecELm0EEEvRKNS_6TensorESA_lllENKUlvE1_clEvENKUlvE_clEvEUliiiiiE_St5arrayIPcLm6EEEEviT0_T1_,"ax",@progbits
	.align	128
        .global         _ZN2at6native29vectorized_elementwise_kernelILi2EZZZNS0_67_GLOBAL__N__bb565c37_34_ValidateCompressedIndicesKernel_cu_33a4b88b42_validate_compressed_sparse_indices_kernelILNS2_8CDimNameE1ENS2_18CUDAKernelLauncherENS2_14EmptyVecKernelENS2_8DummyVecELm0EEEvRKNS_6TensorESA_lllENKUlvE1_clEvENKUlvE_clEvEUliiiiiE_St5arrayIPcLm6EEEEviT0_T1_
        .type           _ZN2at6native29vectorized_elementwise_kernelILi2EZZZNS0_67_GLOBAL__N__bb565c37_34_ValidateCompressedIndicesKernel_cu_33a4b88b42_validate_compressed_sparse_indices_kernelILNS2_8CDimNameE1ENS2_18CUDAKernelLauncherENS2_14EmptyVecKernelENS2_8DummyVecELm0EEEvRKNS_6TensorESA_lllENKUlvE1_clEvENKUlvE_clEvEUliiiiiE_St5arrayIPcLm6EEEEviT0_T1_,@function
        .size           _ZN2at6native29vectorized_elementwise_kernelILi2EZZZNS0_67_GLOBAL__N__bb565c37_34_ValidateCompressedIndicesKernel_cu_33a4b88b42_validate_compressed_sparse_indices_kernelILNS2_8CDimNameE1ENS2_18CUDAKernelLauncherENS2_14EmptyVecKernelENS2_8DummyVecELm0EEEvRKNS_6TensorESA_lllENKUlvE1_clEvENKUlvE_clEvEUliiiiiE_St5arrayIPcLm6EEEEviT0_T1_,(.L_x_34649 - _ZN2at6native29vectorized_elementwise_kernelILi2EZZZNS0_67_GLOBAL__N__bb565c37_34_ValidateCompressedIndicesKernel_cu_33a4b88b42_validate_compressed_sparse_indices_kernelILNS2_8CDimNameE1ENS2_18CUDAKernelLauncherENS2_14EmptyVecKernelENS2_8DummyVecELm0EEEvRKNS_6TensorESA_lllENKUlvE1_clEvENKUlvE_clEvEUliiiiiE_St5arrayIPcLm6EEEEviT0_T1_)
        .other          _ZN2at6native29vectorized_elementwise_kernelILi2EZZZNS0_67_GLOBAL__N__bb565c37_34_ValidateCompressedIndicesKernel_cu_33a4b88b42_validate_compressed_sparse_indices_kernelILNS2_8CDimNameE1ENS2_18CUDAKernelLauncherENS2_14EmptyVecKernelENS2_8DummyVecELm0EEEvRKNS_6TensorESA_lllENKUlvE1_clEvENKUlvE_clEvEUliiiiiE_St5arrayIPcLm6EEEEviT0_T1_,@"STO_CUDA_ENTRY STV_DEFAULT"
_ZN2at6native29vectorized_elementwise_kernelILi2EZZZNS0_67_GLOBAL__N__bb565c37_34_ValidateCompressedIndicesKernel_cu_33a4b88b42_validate_compressed_sparse_indices_kernelILNS2_8CDimNameE1ENS2_18CUDAKernelLauncherENS2_14EmptyVecKernelENS2_8DummyVecELm0EEEvRKNS_6TensorESA_lllENKUlvE1_clEvENKUlvE_clEvEUliiiiiE_St5arrayIPcLm6EEEEviT0_T1_:
.text._ZN2at6native29vectorized_elementwise_kernelILi2EZZZNS0_67_GLOBAL__N__bb565c37_34_ValidateCompressedIndicesKernel_cu_33a4b88b42_validate_compressed_sparse_indices_kernelILNS2_8CDimNameE1ENS2_18CUDAKernelLauncherENS2_14EmptyVecKernelENS2_8DummyVecELm0EEEvRKNS_6TensorESA_lllENKUlvE1_clEvENKUlvE_clEvEUliiiiiE_St5arrayIPcLm6EEEEviT0_T1_:
[----:B------:R-:W0:Y:S01]  /*0000*/  LDC R1, c[0x0][0x37c] ;  /* 0x0000df00ff017b82 */ /* 0x000e220000000800 */
[----:B------:R-:W1:Y:S01]  /*0010*/  S2R R72, SR_CTAID.X ;  /* 0x0000000000487919 */ /* 0x000e620000002500 */
[----:B------:R-:W2:Y:S01]  /*0020*/  LDCU UR4, c[0x0][0x380] ;  /* 0x00007000ff0477ac */ /* 0x000ea20008000800 */
[----:B------:R-:W3:Y:S01]  /*0030*/  LDCU.64 UR36, c[0x0][0x358] ;  /* 0x00006b00ff2477ac */ /* 0x000ee20008000a00 */
[----:B-1----:R-:W-:-:S04]  /*0040*/  SHF.L.U32 R72, R72, 0xa, RZ ;  /* 0x0000000a48487819 */ /* 0x002fc800000006ff */
[----:B--2---:R-:W-:-:S04]  /*0050*/  IADD3 R73, PT, PT, -R72, UR4, RZ ;  /* 0x0000000448497c10 */ /* 0x004fc8000fffe1ff */
[----:B------:R-:W-:-:S13]  /*0060*/  ISETP.GT.U32.AND P0, PT, R73, 0x3ff, PT ;  /* 0x000003ff4900780c */ /* 0x000fda0003f04070 */
[----:B0--3--:R-:W-:Y:S05]  /*0070*/  @P0 BRA `(.L_x_7406) ;  /* 0x000001e400480947 */ /* 0x009fea0003800000 */
[----:B------:R-:W0:Y:S01]  /*0080*/  S2R R30, SR_TID.X ;  /* 0x00000000001e7919 */ /* 0x000e220000002100 */
[----:B------:R-:W1:Y:S08]  /*0090*/  LDC.64 R6, c[0x0][0x3d0] ;  /* 0x0000f400ff067b82 */ /* 0x000e700000000a00 */
[----:B------:R-:W2:Y:S08]  /*00a0*/  LDC.64 R8, c[0x0][0x3d8] ;  /* 0x0000f600ff087b82 */ /* 0x000eb00000000a00 */
[----:B------:R-:W3:Y:S08]  /*00b0*/  LDC.64 R10, c[0x0][0x3e0] ;  /* 0x0000f800ff0a7b82 */ /* 0x000ef00000000a00 */
[----:B------:R-:W4:Y:S08]  /*00c0*/  LDC.64 R12, c[0x0][0x3e8] ;  /* 0x0000fa00ff0c7b82 */ /* 0x000f300000000a00 */
[----:B------:R-:W4:Y:S01]  /*00d0*/  LDC.64 R14, c[0x0][0x3d0] ;  /* 0x0000f400ff0e7b82 */ /* 0x000f220000000a00 */
[----:B0-----:R-:W-:Y:S01]  /*00e0*/  ISETP.GE.U32.AND P2, PT, R30, R73, PT ;  /* 0x000000491e00720c */ /* 0x001fe20003f46070 */
[----:B------:R-:W-:-:S06]  /*00f0*/  IMAD.MOV.U32 R2, RZ, RZ, R30 ;  /* 0x000000ffff027224 */ /* 0x000fcc00078e001e */
[----:B------:R-:W0:Y:S08]  /*0100*/  LDC.64 R20, c[0x0][0x3d8] ;  /* 0x0000f600ff147b82 */ /* 0x000e300000000a00 */
[----:B------:R-:W0:Y:S01]  /*0110*/  LDC.64 R24, c[0x0][0x3e0] ;  /* 0x0000f800ff187b82 */ /* 0x000e220000000a00 */
[----:B------:R-:W-:-:S07]  /*0120*/  @!P2 IADD3 R3, PT, PT, R72, R2, RZ ;  /* 0x000000024803a210 */ /* 0x000fce0007ffe0ff */
[----:B------:R-:W0:Y:S01]  /*0130*/  LDC.64 R26, c[0x0][0x3e8] ;  /* 0x0000fa00ff1a7b82 */ /* 0x000e220000000a00 */
[----:B------:R-:W-:Y:S02]  /*0140*/  HFMA2 R0, -RZ, RZ, 0, 0 ;  /* 0x00000000ff007431 */ /* 0x000fe400000001ff */
[----:B------:R-:W-:Y:S01]  /*0150*/  IMAD.MOV.U32 R18, RZ, RZ, RZ ;  /* 0x000000ffff127224 */ /* 0x000fe200078e00ff */
[----:B------:R-:W-:Y:S01]  /*0160*/  MOV R38, RZ ;  /* 0x000000ff00267202 */ /* 0x000fe20000000f00 */
[----:B------:R-:W-:Y:S01]  /*0170*/  IMAD.MOV.U32 R35, RZ, RZ, RZ ;  /* 0x000000ffff237224 */ /* 0x000fe200078e00ff */
[----:B------:R-:W-:Y:S02]  /*0180*/  CS2R R52, SRZ ;  /* 0x0000000000347805 */ /* 0x000fe4000001ff00 */
[----:B------:R-:W-:Y:S02]  /*0190*/  CS2R R16, SRZ ;  /* 0x0000000000107805 */ /* 0x000fe4000001ff00 */
[----:B------:R-:W-:Y:S01]  /*01a0*/  CS2R R46, SRZ ;  /* 0x00000000002e7805 */ /* 0x000fe2000001ff00 */
[----:B------:R-:W1:Y:S01]  /*01b0*/  @!P2 LDC.64 R4, c[0x0][0x3f0] ;  /* 0x0000fc00ff04ab82 */ /* 0x000e620000000a00 */
[----:B------:R-:W-:-:S02]  /*01c0*/  CS2R R56, SRZ ;  /* 0x0000000000387805 */ /* 0x000fc4000001ff00 */
[----:B------:R-:W-:-:S05]  /*01d0*/  CS2R R50, SRZ ;  /* 0x0000000000327805 */ /* 0x000fca000001ff00 */
[----:B------:R-:W0:Y:S08]  /*01e0*/  LDC.64 R32, c[0x0][0x3d8] ;  /* 0x0000f600ff207b82 */ /* 0x000e300000000a00 */
[----:B------:R-:W0:Y:S01]  /*01f0*/  LDC.64 R22, c[0x0][0x3e8] ;  /* 0x0000fa00ff167b82 */ /* 0x000e220000000a00 */
[----:B------:R-:W-:Y:S02]  /*0200*/  CS2R R64, SRZ ;  /* 0x0000000000407805 */ /* 0x000fe4000001ff00 */
[----:B------:R-:W-:-:S02]  /*0210*/  CS2R R66, SRZ ;  /* 0x0000000000427805 */ /* 0x000fc4000001ff00 */
[----:B------:R-:W-:Y:S02]  /*0220*/  CS2R R54, SRZ ;  /* 0x0000000000367805 */ /* 0x000fe4000001ff00 */
[----:B------:R-:W-:Y:S02]  /*0230*/  CS2R R68, SRZ ;  /* 0x0000000000447805 */ /* 0x000fe4000001ff00 */
[----:B------:R-:W-:Y:S01]  /*0240*/  CS2R R58, SRZ ;  /* 0x00000000003a7805 */ /* 0x000fe2000001ff00 */
[----:B------:R-:W0:Y:S01]  /*0250*/  LDC.64 R40, c[0x0][0x3d8] ;  /* 0x0000f600ff287b82 */ /* 0x000e220000000a00 */
[----:B-1----:R-:W-:Y:S01]  /*0260*/  @!P2 IMAD.WIDE.U32 R4, R3, 0x4, R4 ;  /* 0x000000040304a825 */ /* 0x002fe200078e0004 */
[----:B------:R-:W-:-:S06]  /*0270*/  CS2R R70, SRZ ;  /* 0x0000000000467805 */ /* 0x000fcc000001ff00 */
[----:B------:R-:W1:Y:S01]  /*0280*/  LDC.64 R42, c[0x0][0x3e0] ;  /* 0x0000f800ff2a7b82 */ /* 0x000e620000000a00 */
[----:B------:R2:W4:Y:S01]  /*0290*/  @!P2 LDG.E R19, desc[UR36][R4.64] ;  /* 0x000000240413a981 */ /* 0x000522000c1e1900 */
[----:B------:R-:W-:-:S06]  /*02a0*/  @!P2 VIADD R30, R2, 0x80 ;  /* 0x00000080021ea836 */ /* 0x000fcc0000000000 */
[----:B------:R-:W1:Y:S01]  /*02b0*/  LDC.64 R44, c[0x0][0x3e8] ;  /* 0x0000fa00ff2c7b82 */ /* 0x000e620000000a00 */
[----:B------:R-:W-:Y:S02]  /*02c0*/  ISETP.GE.U32.AND P0, PT, R30, R73, PT ;  /* 0x000000491e00720c */ /* 0x000fe40003f06070 */
[----:B------:R-:W-:Y:S01]  /*02d0*/  CS2R R60, SRZ ;  /* 0x00000000003c7805 */ /* 0x000fe2000001ff00 */
[C---:B--2---:R-:W-:Y:S01]  /*02e0*/  @!P2 IMAD.WIDE.U32 R4, R3.reuse, 0x4, R6 ;  /* 0x000000040304a825 */ /* 0x044fe200078e0006 */
[----:B------:R-:W-:Y:S02]  /*02f0*/  CS2R R74, SRZ ;  /* 0x00000000004a7805 */ /* 0x000fe4000001ff00 */
[----:B------:R-:W-:Y:S02]  /*0300*/  CS2R R62, SRZ ;  /* 0x00000000003e7805 */ /* 0x000fe4000001ff00 */
[----:B------:R-:W-:Y:S01]  /*0310*/  CS2R R76, SRZ ;  /* 0x00000000004c7805 */ /* 0x000fe2000001ff00 */
[C---:B------:R-:W-:Y:S01]  /*0320*/  @!P2 IMAD.WIDE.U32 R6, R3.reuse, 0x4, R8 ;  /* 0x000000040306a825 */ /* 0x040fe200078e0008 */
[----:B------:R2:W5:Y:S01]  /*0330*/  @!P2 LDG.E R0, desc[UR36][R4.64] ;  /* 0x000000240400a981 */ /* 0x000562000c1e1900 */
[----:B------:R-:W1:Y:S01]  /*0340*/  LDCU UR38, c[0x0][0x3a0] ;  /* 0x00007400ff2677ac */ /* 0x000e620008000800 */
[----:B------:R-:W1:Y:S01]  /*0350*/  LDCU.64 UR6, c[0x0][0x398] ;  /* 0x00007300ff0677ac */ /* 0x000e620008000a00 */
[----:B------:R-:W1:Y:S01]  /*0360*/  @!P0 LDC.64 R28, c[0x0][0x3f0] ;  /* 0x0000fc00ff1c8b82 */ /* 0x000e620000000a00 */
[C---:B---3--:R-:W-:Y:S01]  /*0370*/  @!P2 IMAD.WIDE.U32 R8, R3.reuse, 0x4, R10 ;  /* 0x000000040308a825 */ /* 0x048fe200078e000a */
[----:B------:R-:W5:Y:S03]  /*0380*/  @!P2 LDG.E R18, desc[UR36][R6.64] ;  /* 0x000000240612a981 */ /* 0x000f66000c1e1900 */
[----:B----4-:R-:W-:Y:S01]  /*0390*/  @!P2 IMAD.WIDE.U32 R10, R3, 0x4, R12 ;  /* 0x00000004030aa825 */ /* 0x010fe200078e000c */
[----:B------:R-:W-:Y:S01]  /*03a0*/  @!P0 IADD3 R3, PT, PT, R72, R30, RZ ;  /* 0x0000001e48038210 */ /* 0x000fe20007ffe0ff */
[----:B------:R3:W5:Y:S01]  /*03b0*/  @!P2 LDG.E R38, desc[UR36][R8.64] ;  /* 0x000000240826a981 */ /* 0x000762000c1e1900 */
[----:B------:R-:W4:Y:S01]  /*03c0*/  LDC.64 R12, c[0x0][0x3d0] ;  /* 0x0000f400ff0c7b82 */ /* 0x000f220000000a00 */
[----:B------:R-:W-:-:S02]  /*03d0*/  @!P0 VIADD R30, R30, 0x80 ;  /* 0x000000801e1e8836 */ /* 0x000fc40000000000 */
[----:B------:R0:W5:Y:S03]  /*03e0*/  @!P2 LDG.E R35, desc[UR36][R10.64] ;  /* 0x000000240a23a981 */ /* 0x000166000c1e1900 */
[----:B------:R-:W-:Y:S01]  /*03f0*/  ISETP.GE.U32.AND P1, PT, R30, R73, PT ;  /* 0x000000491e00720c */ /* 0x000fe20003f26070 */
[C---:B--2---:R-:W-:Y:S01]  /*0400*/  @!P0 IMAD.WIDE.U32 R4, R3.reuse, 0x4, R14 ;  /* 0x0000000403048825 */ /* 0x044fe200078e000e */
[----:B---3--:R-:W2:Y:S03]  /*0410*/  LDC.64 R8, c[0x0][0x3e0] ;  /* 0x0000f800ff087b82 */ /* 0x008ea60000000a00 */
[C---:B0-----:R-:W-:Y:S01]  /*0420*/  @!P0 IMAD.WIDE.U32 R6, R3.reuse, 0x4, R20 ;  /* 0x0000000403068825 */ /* 0x041fe200078e0014 */
[----:B------:R4:W5:Y:S03]  /*0430*/  @!P0 LDG.E R53, desc[UR36][R4.64] ;  /* 0x0000002404358981 */ /* 0x000966000c1e1900 */
[C---:B------:R-:W-:Y:S01]  /*0440*/  @!P0 IMAD.WIDE.U32 R24, R3.reuse, 0x4, R24 ;  /* 0x0000000403188825 */ /* 0x040fe200078e0018 */
[----:B------:R-:W5:Y:S01]  /*0450*/  @!P0 LDG.E R52, desc[UR36][R6.64] ;  /* 0x0000002406348981 */ /* 0x000f62000c1e1900 */
[----:B------:R-:W0:Y:S02]  /*0460*/  LDC.64 R10, c[0x0][0x3e8] ;  /* 0x0000fa00ff0a7b82 */ /* 0x000e240000000a00 */
[C---:B------:R-:W-:Y:S01]  /*0470*/  @!P0 IMAD.WIDE.U32 R26, R3.reuse, 0x4, R26 ;  /* 0x00000004031a8825 */ /* 0x040fe200078e001a */
[----:B------:R-:W5:Y:S03]  /*0480*/  @!P0 LDG.E R47, desc[UR36][R24.64] ;  /* 0x00000024182f8981 */ /* 0x000f66000c1e1900 */
[----:B-1----:R-:W-:Y:S01]  /*0490*/  @!P0 IMAD.WIDE.U32 R28, R3, 0x4, R28 ;  /* 0x00000004031c8825 */ /* 0x002fe200078e001c */
[----:B------:R1:W5:Y:S01]  /*04a0*/  @!P0 LDG.E R46, desc[UR36][R26.64] ;  /* 0x000000241a2e8981 */ /* 0x000362000c1e1900 */
[----:B------:R-:W1:Y:S02]  /*04b0*/  @!P1 LDC.64 R36, c[0x0][0x3f0] ;  /* 0x0000fc00ff249b82 */ /* 0x000e640000000a00 */
[----:B------:R-:W-:Y:S01]  /*04c0*/  @!P1 IMAD.IADD R3, R72, 0x1, R30 ;  /* 0x0000000148039824 */ /* 0x000fe200078e021e */
[----:B------:R-:W-:-:S04]  /*04d0*/  @!P1 IADD3 R30, PT, PT, R30, 0x80, RZ ;  /* 0x000000801e1e9810 */ /* 0x000fc80007ffe0ff */
[----:B------:R-:W-:Y:S01]  /*04e0*/  ISETP.GE.U32.AND P6, PT, R30, R73, PT ;  /* 0x000000491e00720c */ /* 0x000fe20003fc6070 */
[C---:B----4-:R-:W-:Y:S01]  /*04f0*/  @!P1 IMAD.WIDE.U32 R4, R3.reuse, 0x4, R12 ;  /* 0x0000000403049825 */ /* 0x050fe200078e000c */
[----:B------:R-:W3:Y:S04]  /*0500*/  LDC.64 R14, c[0x0][0x3d8] ;  /* 0x0000f600ff0e7b82 */ /* 0x000ee80000000a00 */
[----:B------:R0:W5:Y:S04]  /*0510*/  @!P1 LDG.E R57, desc[UR36][R4.64] ;  /* 0x0000002404399981 */ /* 0x000168000c1e1900 */
[----:B------:R-:W4:Y:S03]  /*0520*/  LDC.64 R12, c[0x0][0x3d0] ;  /* 0x0000f400ff0c7b82 */ /* 0x000f260000000a00 */
[----:B------:R-:W-:Y:S01]  /*0530*/  @!P6 IMAD.IADD R31, R72, 0x1, R30 ;  /* 0x00000001481fe824 */ /* 0x000fe200078e021e */
[----:B------:R-:W-:Y:S01]  /*0540*/  @!P6 IADD3 R30, PT, PT, R30, 0x80, RZ ;  /* 0x000000801e1ee810 */ /* 0x000fe20007ffe0ff */
[----:B-1----:R-:W-:-:S03]  /*0550*/  @!P1 IMAD.WIDE.U32 R26, R3, 0x4, R36 ;  /* 0x00000004031a9825 */ /* 0x002fc600078e0024 */
[----:B------:R-:W1:Y:S01]  /*0560*/  LDC.64 R20, c[0x0][0x3e0] ;  /* 0x0000f800ff147b82 */ /* 0x000e620000000a00 */
[----:B0-----:R-:W-:-:S07]  /*0570*/  @!P1 IMAD.WIDE.U32 R4, R3, 0x4, R10 ;  /* 0x0000000403049825 */ /* 0x001fce00078e000a */
[----:B------:R-:W0:Y:S01]  /*0580*/  @!P6 LDC.64 R24, c[0x0][0x3f0] ;  /* 0x0000fc00ff18eb82 */ /* 0x000e220000000a00 */
[----:B------:R2:W5:Y:S07]  /*0590*/  @!P1 LDG.E R50, desc[UR36][R4.64] ;  /* 0x0000002404329981 */ /* 0x00056e000c1e1900 */
[----:B------:R-:W4:Y:S08]  /*05a0*/  LDC.64 R6, c[0x0][0x3e0] ;  /* 0x0000f800ff067b82 */ /* 0x000f300000000a00 */
[----:B------:R-:W4:Y:S08]  /*05b0*/  LDC.64 R10, c[0x0][0x3d0] ;  /* 0x0000f400ff0a7b82 */ /* 0x000f300000000a00 */
[----:B--2---:R-:W2:Y:S01]  /*05c0*/  LDC.64 R4, c[0x0][0x3e8] ;  /* 0x0000fa00ff047b82 */ /* 0x004ea20000000a00 */
[----:B------:R-:W-:-:S05]  /*05d0*/  @!P1 IMAD.WIDE.U32 R32, R3, 0x4, R32 ;  /* 0x0000000403209825 */ /* 0x000fca00078e0020 */
[----:B------:R3:W5:Y:S01]  /*05e0*/  @!P1 LDG.E R56, desc[UR36][R32.64] ;  /* 0x0000002420389981 */ /* 0x000762000c1e1900 */
[----:B-1----:R-:W-:-:S04]  /*05f0*/  @!P6 IMAD.WIDE.U32 R20, R31, 0x4, R20 ;  /* 0x000000041f14e825 */ /* 0x002fc800078e0014 */
[C---:B------:R-:W-:Y:S01]  /*0600*/  @!P6 IMAD.WIDE.U32 R22, R31.reuse, 0x4, R22 ;  /* 0x000000041f16e825 */ /* 0x040fe200078e0016 */
[----:B------:R1:W5:Y:S03]  /*0610*/  @!P6 LDG.E R55, desc[UR36][R20.64] ;  /* 0x000000241437e981 */ /* 0x000366000c1e1900 */
[C---:B---3--:R-:W-:Y:S01]  /*0620*/  @!P6 IMAD.WIDE.U32 R32, R31.reuse, 0x4, R14 ;  /* 0x000000041f20e825 */ /* 0x048fe200078e000e */
[----:B------:R-:W5:Y:S03]  /*0630*/  @!P6 LDG.E R54, desc[UR36][R22.64] ;  /* 0x000000241636e981 */ /* 0x000f66000c1e1900 */
[----:B0-----:R-:W-:Y:S01]  /*0640*/  @!P6 IMAD.WIDE.U32 R24, R31, 0x4, R24 ;  /* 0x000000041f18e825 */ /* 0x001fe200078e0018 */
[----:B------:R-:W5:Y:S01]  /*0650*/  @!P6 LDG.E R64, desc[UR36][R32.64] ;  /* 0x000000242040e981 */ /* 0x000f62000c1e1900 */
[----:B-1----:R-:W0:Y:S03]  /*0660*/  LDC.64 R20, c[0x0][0x3d0] ;  /* 0x0000f400ff147b82 */ /* 0x002e260000000a00 */
[----:B------:R-:W3:Y:S04]  /*0670*/  @!P1 LDG.E R15, desc[UR36][R26.64] ;  /* 0x000000241a0f9981 */ /* 0x000ee8000c1e1900 */
[----:B------:R1:W3:Y:S02]  /*0680*/  @!P6 LDG.E R14, desc[UR36][R24.64] ;  /* 0x00000024180ee981 */ /* 0x0002e4000c1e1900 */
[----:B-1----:R-:W1:Y:S01]  /*0690*/  LDC.64 R24, c[0x0][0x3d0] ;  /* 0x0000f400ff187b82 */ /* 0x002e620000000a00 */
[----:B------:R-:W-:-:S02]  /*06a0*/  @!P2 SHF.R.S32.HI R17, RZ, 0x1f, R19 ;  /* 0x0000001fff11a819 */ /* 0x000fc40000011413 */
[----:B------:R-:W-:Y:S02]  /*06b0*/  @!P2 MOV R16, R19 ;  /* 0x000000130010a202 */ /* 0x000fe40000000f00 */
[----:B------:R-:W-:Y:S01]  /*06c0*/  ISETP.GE.U32.AND P2, PT, R30, R73, PT ;  /* 0x000000491e00720c */ /* 0x000fe20003f46070 */
[----:B------:R2:W3:-:S12]  /*06d0*/  @!P0 LDG.E R19, desc[UR36][R28.64] ;  /* 0x000000241c138981 */ /* 0x0004d8000c1e1900 */
[----:B------:R-:W-:Y:S01]  /*06e0*/  @!P2 IMAD.IADD R37, R72, 0x1, R30 ;  /* 0x000000014825a824 */ /* 0x000fe200078e021e */
[----:B------:R-:W-:-:S04]  /*06f0*/  @!P2 IADD3 R30, PT, PT, R30, 0x80, RZ ;  /* 0x000000801e1ea810 */ /* 0x000fc80007ffe0ff */
[----:B------:R-:W-:Y:S01]  /*0700*/  ISETP.GE.U32.AND P3, PT, R30, R73, PT ;  /* 0x000000491e00720c */ /* 0x000fe20003f66070 */
[----:B--2---:R-:W-:Y:S02]  /*0710*/  @!P1 IMAD.WIDE.U32 R28, R3, 0x4, R8 ;  /* 0x00000004031c9825 */ /* 0x004fe400078e0008 */
[----:B------:R-:W2:Y:S03]  /*0720*/  LDC.64 R8, c[0x0][0x3d8] ;  /* 0x0000f600ff087b82 */ /* 0x000ea60000000a00 */
[----:B------:R4:W5:Y:S07]  /*0730*/  @!P1 LDG.E R51, desc[UR36][R28.64] ;  /* 0x000000241c339981 */ /* 0x00096e000c1e1900 */
[----:B------:R-:W-:Y:S01]  /*0740*/  @!P3 IMAD.IADD R39, R72, 0x1, R30 ;  /* 0x000000014827b824 */ /* 0x000fe200078e021e */
[----:B------:R-:W0:Y:S01]  /*0750*/  @!P3 LDC.64 R22, c[0x0][0x3f0] ;  /* 0x0000fc00ff16bb82 */ /* 0x000e220000000a00 */
[----:B----4-:R-:W-:Y:S01]  /*0760*/  @!P6 IMAD.WIDE.U32 R28, R31, 0x4, R12 ;  /* 0x000000041f1ce825 */ /* 0x010fe200078e000c */
[----:B------:R-:W-:-:S06]  /*0770*/  @!P3 IADD3 R30, PT, PT, R30, 0x80, RZ ;  /* 0x000000801e1eb810 */ /* 0x000fcc0007ffe0ff */
[----:B------:R-:W4:Y:S01]  /*0780*/  @!P2 LDC.64 R12, c[0x0][0x3f0] ;  /* 0x0000fc00ff0cab82 */ /* 0x000f220000000a00 */
[----:B------:R-:W-:Y:S01]  /*0790*/  ISETP.GE.U32.AND P4, PT, R30, R73, PT ;  /* 0x000000491e00720c */ /* 0x000fe20003f86070 */
[----:B------:R2:W5:Y:S01]  /*07a0*/  @!P6 LDG.E R67, desc[UR36][R28.64] ;  /* 0x000000241c43e981 */ /* 0x000562000c1e1900 */
[----:B------:R-:W-:-:S04]  /*07b0*/  @!P2 IMAD.WIDE.U32 R32, R37, 0x4, R6 ;  /* 0x000000042520a825 */ /* 0x000fc800078e0006 */
[C---:B------:R-:W-:Y:S01]  /*07c0*/  @!P2 IMAD.WIDE.U32 R26, R37.reuse, 0x4, R10 ;  /* 0x00000004251aa825 */ /* 0x040fe200078e000a */
[----:B------:R-:W5:Y:S01]  /*07d0*/  @!P2 LDG.E R59, desc[UR36][R32.64] ;  /* 0x00000024203ba981 */ /* 0x000f62000c1e1900 */
[----:B------:R-:W1:Y:S02]  /*07e0*/  LDC.64 R10, c[0x0][0x3e0] ;  /* 0x0000f800ff0a7b82 */ /* 0x000e640000000a00 */
[C---:B------:R-:W-:Y:S01]  /*07f0*/  @!P2 IMAD.WIDE.U32 R6, R37.reuse, 0x4, R4 ;  /* 0x000000042506a825 */ /* 0x040fe200078e0004 */
[----:B------:R4:W5:Y:S03]  /*0800*/  @!P2 LDG.E R69, desc[UR36][R26.64] ;  /* 0x000000241a45a981 */ /* 0x000966000c1e1900 */
[----:B------:R-:W-:Y:S01]  /*0810*/  @!P4 IMAD.IADD R31, R72, 0x1, R30 ;  /* 0x00000001481fc824 */ /* 0x000fe200078e021e */
[----:B------:R-:W-:Y:S01]  /*0820*/  @!P4 IADD3 R30, PT, PT, R30, 0x80, RZ ;  /* 0x000000801e1ec810 */ /* 0x000fe20007ffe0ff */
[----:B--2---:R-:W-:Y:S01]  /*0830*/  @!P2 IMAD.WIDE.U32 R28, R37, 0x4, R8 ;  /* 0x00000004251ca825 */ /* 0x004fe200078e0008 */
[----:B------:R-:W5:Y:S01]  /*0840*/  @!P2 LDG.E R58, desc[UR36][R6.64] ;  /* 0x00000024063aa981 */ /* 0x000f62000c1e1900 */
[----:B------:R-:W2:Y:S01]  /*0850*/  LDC.64 R8, c[0x0][0x3e8] ;  /* 0x0000fa00ff087b82 */ /* 0x000ea20000000a00 */
[----:B------:R-:W-:-:S02]  /*0860*/  ISETP.GE.U32.AND P5, PT, R30, R73, PT ;  /* 0x000000491e00720c */ /* 0x000fc40003fa6070 */
[----:B------:R0:W5:Y:S01]  /*0870*/  @!P2 LDG.E R68, desc[UR36][R28.64] ;  /* 0x000000241c44a981 */ /* 0x000162000c1e1900 */
[----:B----4-:R-:W-:-:S04]  /*0880*/  @!P2 IMAD.WIDE.U32 R36, R37, 0x4, R12 ;  /* 0x000000042524a825 */ /* 0x010fc800078e000c */
[----:B------:R-:W4:Y:S01]  /*0890*/  LDC.64 R12, c[0x0][0x3d8] ;  /* 0x0000f600ff0c7b82 */ /* 0x000f220000000a00 */
[----:B------:R1:W3:Y:S07]  /*08a0*/  @!P2 LDG.E R3, desc[UR36][R36.64] ;  /* 0x000000242403a981 */ /* 0x0002ee000c1e1900 */
[----:B------:R-:W2:Y:S08]  /*08b0*/  LDC.64 R26, c[0x0][0x3d8] ;  /* 0x0000f600ff1a7b82 */ /* 0x000eb00000000a00 */
[----:B0-----:R-:W0:Y:S08]  /*08c0*/  LDC.64 R28, c[0x0][0x3e0] ;  /* 0x0000f800ff1c7b82 */ /* 0x001e300000000a00 */
[----:B------:R-:W0:Y:S08]  /*08d0*/  @!P4 LDC.64 R4, c[0x0][0x3f0] ;  /* 0x0000fc00ff04cb82 */ /* 0x000e300000000a00 */
[----:B------:R-:W0:Y:S01]  /*08e0*/  @!P5 LDC.64 R6, c[0x0][0x3f0] ;  /* 0x0000fc00ff06db82 */ /* 0x000e220000000a00 */
[----:B----4-:R-:W-:-:S07]  /*08f0*/  @!P3 IMAD.WIDE.U32 R12, R39, 0x4, R12 ;  /* 0x00000004270cb825 */ /* 0x010fce00078e000c */
[----:B------:R-:W4:Y:S01]  /*0900*/  LDC.64 R32, c[0x0][0x3e8] ;  /* 0x0000fa00ff207b82 */ /* 0x000f220000000a00 */
[----:B------:R2:W5:Y:S07]  /*0910*/  @!P3 LDG.E R70, desc[UR36][R12.64] ;  /* 0x000000240c46b981 */ /* 0x00056e000c1e1900 */
[----:B-1----:R-:W1:Y:S01]  /*0920*/  LDC.64 R36, c[0x0][0x3d0] ;  /* 0x0000f400ff247b82 */ /* 0x002e620000000a00 */
[----:B------:R-:W-:-:S04]  /*0930*/  @!P3 IMAD.WIDE.U32 R10, R39, 0x4, R10 ;  /* 0x00000004270ab825 */ /* 0x000fc800078e000a */
[----:B--2---:R-:W-:Y:S01]  /*0940*/  @!P3 IMAD.WIDE.U32 R8, R39, 0x4, R8 ;  /* 0x000000042708b825 */ /* 0x004fe200078e0008 */
[----:B------:R-:W5:Y:S03]  /*0950*/  @!P3 LDG.E R61, desc[UR36][R10.64] ;  /* 0x000000240a3db981 */ /* 0x000f66000c1e1900 */
[----:B------:R-:W-:Y:S01]  /*0960*/  @!P4 IMAD.WIDE.U32 R12, R31, 0x4, R24 ;  /* 0x000000041f0cc825 */ /* 0x000fe200078e0018 */
[----:B------:R2:W5:Y:S03]  /*0970*/  @!P3 LDG.E R60, desc[UR36][R8.64] ;  /* 0x00000024083cb981 */ /* 0x000566000c1e1900 */
[C---:B------:R-:W-:Y:S01]  /*0980*/  @!P3 IMAD.WIDE.U32 R20, R39.reuse, 0x4, R20 ;  /* 0x000000042714b825 */ /* 0x040fe200078e0014 */
[----:B------:R0:W5:Y:S03]  /*0990*/  @!P4 LDG.E R75, desc[UR36][R12.64] ;  /* 0x000000240c4bc981 */ /* 0x000166000c1e1900 */
[----:B------:R-:W-:Y:S01]  /*09a0*/  @!P5 IMAD.IADD R25, R72, 0x1, R30 ;  /* 0x000000014819d824 */ /* 0x000fe200078e021e */
[----:B------:R0:W5:Y:S01]  /*09b0*/  @!P3 LDG.E R71, desc[UR36][R20.64] ;  /* 0x000000241447b981 */ /* 0x000162000c1e1900 */
[----:B------:R-:W-:-:S04]  /*09c0*/  @!P3 IMAD.WIDE.U32 R22, R39, 0x4, R22 ;  /* 0x000000042716b825 */ /* 0x000fc800078e0016 */
[C---:B--2---:R-:W-:Y:S02]  /*09d0*/  @!P4 IMAD.WIDE.U32 R8, R31.reuse, 0x4, R26 ;  /* 0x000000041f08c825 */ /* 0x044fe400078e001a */
[----:B------:R-:W2:Y:S02]  /*09e0*/  @!P3 LDG.E R22, desc[UR36][R22.64] ;  /* 0x000000241616b981 */ /* 0x000ea4000c1e1900 */
[C---:B0-----:R-:W-:Y:S02]  /*09f0*/  @!P4 IMAD.WIDE.U32 R10, R31.reuse, 0x4, R28 ;  /* 0x000000041f0ac825 */ /* 0x041fe400078e001c */
[----:B------:R0:W5:Y:S02]  /*0a00*/  @!P4 LDG.E R74, desc[UR36][R8.64] ;  /* 0x00000024084ac981 */ /* 0x000164000c1e1900 */
[----:B------:R-:W-:Y:S02]  /*0a10*/  @!P4 IMAD.WIDE.U32 R12, R31, 0x4, R4 ;  /* 0x000000041f0cc825 */ /* 0x000fe400078e0004 */
[----:B------:R0:W5:Y:S02]  /*0a20*/  @!P4 LDG.E R63, desc[UR36][R10.64] ;  /* 0x000000240a3fc981 */ /* 0x000164000c1e1900 */
[----:B------:R-:W-:-:S02]  /*0a30*/  @!P5 IMAD.WIDE.U32 R20, R25, 0x4, R6 ;  /* 0x000000041914d825 */ /* 0x000fc400078e0006 */
[----:B------:R0:W2:Y:S02]  /*0a40*/  @!P4 LDG.E R23, desc[UR36][R12.64] ;  /* 0x000000240c17c981 */ /* 0x0000a4000c1e1900 */
[----:B----4-:R-:W-:Y:S02]  /*0a50*/  @!P4 IMAD.WIDE.U32 R4, R31, 0x4, R32 ;  /* 0x000000041f04c825 */ /* 0x010fe400078e0020 */
[----:B------:R-:W4:Y:S02]  /*0a60*/  @!P5 LDG.E R21, desc[UR36][R20.64] ;  /* 0x000000241415d981 */ /* 0x000f24000c1e1900 */
[C---:B-1----:R-:W-:Y:S02]  /*0a70*/  @!P5 IMAD.WIDE.U32 R6, R25.reuse, 0x4, R36 ;  /* 0x000000041906d825 */ /* 0x042fe400078e0024 */
[----:B------:R1:W5:Y:S02]  /*0a80*/  @!P4 LDG.E R62, desc[UR36][R4.64] ;  /* 0x00000024043ec981 */ /* 0x000364000c1e1900 */
[----:B0-----:R-:W-:-:S02]  /*0a90*/  @!P5 IMAD.WIDE.U32 R8, R25, 0x4, R40 ;  /* 0x000000041908d825 */ /* 0x001fc400078e0028 */
[----:B------:R1:W5:Y:S02]  /*0aa0*/  @!P5 LDG.E R77, desc[UR36][R6.64] ;  /* 0x00000024064dd981 */ /* 0x000364000c1e1900 */
[C---:B------:R-:W-:Y:S02]  /*0ab0*/  @!P5 IMAD.WIDE.U32 R10, R25.reuse, 0x4, R42 ;  /* 0x00000004190ad825 */ /* 0x040fe400078e002a */
[----:B------:R1:W5:Y:S02]  /*0ac0*/  @!P5 LDG.E R76, desc[UR36][R8.64] ;  /* 0x00000024084cd981 */ /* 0x000364000c1e1900 */
[----:B------:R-:W-:Y:S02]  /*0ad0*/  @!P5 IMAD.WIDE.U32 R12, R25, 0x4, R44 ;  /* 0x00000004190cd825 */ /* 0x000fe400078e002c */
[----:B------:R1:W5:Y:S04]  /*0ae0*/  @!P5 LDG.E R66, desc[UR36][R10.64] ;  /* 0x000000240a42d981 */ /* 0x000368000c1e1900 */
[----:B------:R1:W5:Y:S01]  /*0af0*/  @!P5 LDG.E R65, desc[UR36][R12.64] ;  /* 0x000000240c41d981 */ /* 0x000362000c1e1900 */
[----:B------:R-:W-:Y:S01]  /*0b00*/  CS2R R30, SRZ ;  /* 0x00000000001e7805 */ /* 0x000fe2000001ff00 */
[----:B------:R-:W-:-:S02]  /*0b10*/  UIADD3 UR4, UPT, UPT, UR38, -0x1, URZ ;  /* 0xffffffff26047890 */ /* 0x000fc4000fffe0ff */
[----:B------:R-:W-:Y:S02]  /*0b20*/  UISETP.GT.U32.AND UP1, UPT, UR6, URZ, UPT ;  /* 0x000000ff0600728c */ /* 0x000fe4000bf24070 */
[----:B------:R-:W-:Y:S02]  /*0b30*/  UISETP.GT.AND UP0, UPT, UR4, -0x1, UPT ;  /* 0xffffffff0400788c */ /* 0x000fe4000bf04270 */
[----:B------:R-:W-:Y:S02]  /*0b40*/  ULOP3.LUT UR39, UR38, 0x7, URZ, 0xc0, !UPT ;  /* 0x0000000726277892 */ /* 0x000fe4000f8ec0ff */
[----:B------:R-:W-:Y:S02]  /*0b50*/  UISETP.GT.AND.EX UP0, UPT, UR7, URZ, UP0, UP1 ;  /* 0x000000ff0700728c */ /* 0x000fe40008704310 */
[----:B------:R-:W-:Y:S01]  /*0b60*/  ULOP3.LUT UR38, UR38, 0x3, URZ, 0xc0, !UPT ;  /* 0x0000000326267892 */ /* 0x000fe2000f8ec0ff */
[----:B------:R-:W-:Y:S01]  /*0b70*/  IMAD.U32 R34, RZ, RZ, UR4 ;  /* 0x00000004ff227e24 */ /* 0x000fe2000f8e00ff */
[----:B------:R-:W-:Y:S01]  /*0b80*/  UP2UR UR40, UPR, URZ, 0x1 ;  /* 0x00000001ff287883 */ /* 0x000fe20008000000 */
[----:B------:R-:W-:Y:S01]  /*0b90*/  BSSY.RECONVERGENT B6, `(.L_x_7407) ;  /* 0x00003ba000067945 */ /* 0x000fe20003800200 */
[----:B------:R-:W-:Y:S01]  /*0ba0*/  UIADD3 UR41, UPT, UPT, UR38, -0x1, URZ ;  /* 0xffffffff26297890 */ /* 0x000fe2000fffe0ff */
[----:B------:R-:W-:-:S02]  /*0bb0*/  CS2R R32, SRZ ;  /* 0x0000000000207805 */ /* 0x000fc4000001ff00 */
[----:B------:R-:W-:Y:S02]  /*0bc0*/  CS2R R36, SRZ ;  /* 0x0000000000247805 */ /* 0x000fe4000001ff00 */
[----:B------:R-:W-:Y:S02]  /*0bd0*/  CS2R R40, SRZ ;  /* 0x0000000000287805 */ /* 0x000fe4000001ff00 */
[----:B------:R-:W-:Y:S02]  /*0be0*/  CS2R R42, SRZ ;  /* 0x00000000002a7805 */ /* 0x000fe4000001ff00 */
[----:B------:R-:W-:Y:S02]  /*0bf0*/  CS2R R44, SRZ ;  /* 0x00000000002c7805 */ /* 0x000fe4000001ff00 */
[----:B------:R-:W-:Y:S02]  /*0c00*/  CS2R R48, SRZ ;  /* 0x0000000000307805 */ /* 0x000fe4000001ff00 */
[--C-:B---3--:R-:W-:Y:S01]  /*0c10*/  @!P1 SHF.R.S32.HI R33, RZ, 0x1f, R15.reuse ;  /* 0x0000001fff219819 */ /* 0x108fe2000001140f */
[----:B------:R-:W-:Y:S01]  /*0c20*/  @!P1 IMAD.MOV.U32 R32, RZ, RZ, R15 ;  /* 0x000000ffff209224 */ /* 0x000fe200078e000f */
[----:B------:R-:W-:-:S02]  /*0c30*/  @!P6 SHF.R.S32.HI R37, RZ, 0x1f, R14 ;  /* 0x0000001fff25e819 */ /* 0x000fc4000001140e */
[----:B------:R-:W-:Y:S02]  /*0c40*/  @!P6 MOV R36, R14 ;  /* 0x0000000e0024e202 */ /* 0x000fe40000000f00 */
[----:B------:R-:W-:Y:S02]  /*0c50*/  @!P0 SHF.R.S32.HI R31, RZ, 0x1f, R19 ;  /* 0x0000001fff1f8819 */ /* 0x000fe40000011413 */
[----:B------:R-:W-:Y:S02]  /*0c60*/  @!P0 MOV R30, R19 ;  /* 0x00000013001e8202 */ /* 0x000fe40000000f00 */
[----:B------:R-:W-:Y:S02]  /*0c70*/  ISETP.GE.U32.AND P0, PT, R2, R73, PT ;  /* 0x000000490200720c */ /* 0x000fe40003f06070 */
[--C-:B------:R-:W-:Y:S01]  /*0c80*/  @!P2 SHF.R.S32.HI R41, RZ, 0x1f, R3.reuse ;  /* 0x0000001fff29a819 */ /* 0x100fe20000011403 */
[----:B------:R-:W-:Y:S01]  /*0c90*/  @!P2 IMAD.MOV.U32 R40, RZ, RZ, R3 ;  /* 0x000000ffff28a224 */ /* 0x000fe200078e0003 */
[----:B--2---:R-:W-:-:S02]  /*0ca0*/  @!P3 SHF.R.S32.HI R43, RZ, 0x1f, R22 ;  /* 0x0000001fff2bb819 */ /* 0x004fc40000011416 */
[----:B------:R-:W-:Y:S02]  /*0cb0*/  @!P3 MOV R42, R22 ;  /* 0x00000016002ab202 */ /* 0x000fe40000000f00 */
[----:B------:R-:W-:Y:S02]  /*0cc0*/  @!P4 SHF.R.S32.HI R45, RZ, 0x1f, R23 ;  /* 0x0000001fff2dc819 */ /* 0x000fe40000011417 */
[----:B------:R-:W-:Y:S02]  /*0cd0*/  @!P4 MOV R44, R23 ;  /* 0x00000017002cc202 */ /* 0x000fe40000000f00 */
[--C-:B----4-:R-:W-:Y:S01]  /*0ce0*/  @!P5 SHF.R.S32.HI R49, RZ, 0x1f, R21.reuse ;  /* 0x0000001fff31d819 */ /* 0x110fe20000011415 */
[----:B------:R-:W-:Y:S01]  /*0cf0*/  @!P5 IMAD.MOV.U32 R48, RZ, RZ, R21 ;  /* 0x000000ffff30d224 */ /* 0x000fe200078e0015 */
[----:B-1----:R-:W-:Y:S06]  /*0d00*/  @P0 BRA `(.L_x_7408) ;  /* 0x0000003800880947 */ /* 0x002fec0003800000 */
        /* <DEDUP_REMOVED lines=20> */
.L_x_7410:
[----:B------:R-:W-:Y:S05]  /*0e50*/  BSYNC.RECONVERGENT B7 ;  /* 0x0000000000077941 */ /* 0x000fea0003800200 */
.L_x_7409:
        /* <DEDUP_REMOVED lines=20> */
.L_x_7412:
[----:B------:R-:W-:Y:S05]  /*0fa0*/  BSYNC.RECONVERGENT B7 ;  /* 0x0000000000077941 */ /* 0x000fea0003800200 */
.L_x_7411:
        /* <DEDUP_REMOVED lines=23> */
.L_x_7414:
[----:B------:R-:W-:Y:S05]  /*1120*/  BSYNC.RECONVERGENT B7 ;  /* 0x0000000000077941 */ /* 0x000fea0003800200 */
.L_x_7413:
        /* <DEDUP_REMOVED lines=9> */
[----:B------:R-:W-:Y:S02]  /*11c0*/  HFMA2 R13, -RZ, RZ, 0, 0 ;  /* 0x00000000ff0d7431 */ /* 0x000fe400000001ff */
[----:B------:R-:W-:Y:S01]  /*11d0*/  IMAD.MOV.U32 R12, RZ, RZ, R4 ;  /* 0x000000ffff0c7224 */ /* 0x000fe200078e0004 */
[----:B------:R-:W-:Y:S01]  /*11e0*/  IADD3 R7, PT, PT, R5, R3, RZ ;  /* 0x0000000305077210 */ /* 0x000fe20007ffe0ff */
[----:B------:R-:W-:Y:S01]  /*11f0*/  IMAD.MOV.U32 R22, RZ, RZ, RZ ;  /* 0x000000ffff167224 */ /* 0x000fe200078e00ff */
[----:B------:R-:W-:-:S07]  /*1200*/  MOV R4, R34 ;  /* 0x0000002200047202 */ /* 0x000fce0000000f00 */
        /* <DEDUP_REMOVED lines=10> */
.L_x_7442:
        /* <DEDUP_REMOVED lines=28> */
.L_x_7419:
[----:B------:R-:W-:Y:S01]  /*1470*/  MOV R8, R12 ;  /* 0x0000000c00087202 */ /* 0x000fe20000000f00 */
[----:B------:R-:W-:Y:S01]  /*1480*/  IMAD.MOV.U32 R6, RZ, RZ, R20 ;  /* 0x000000ffff067224 */ /* 0x000fe200078e0014 */
[----:B------:R-:W-:Y:S02]  /*1490*/  MOV R5, R21 ;  /* 0x0000001500057202 */ /* 0x000fe40000000f00 */
[----:B------:R-:W-:-:S07]  /*14a0*/  MOV R0, 0x14c0 ;  /* 0x000014c000007802 */ /* 0x000fce0000000f00 */
[----:B------:R-:W-:Y:S05]  /*14b0*/  CALL.REL.NOINC `($__internal_20_$__cuda_sm20_div_s64) ;  /* 0x000003a400f47944 */ /* 0x000fea0003c00000 */
[----:B------:R-:W-:Y:S01]  /*14c0*/  IMAD.MOV.U32 R16, RZ, RZ, R6 ;  /* 0x000000ffff107224 */ /* 0x000fe200078e0006 */
[----:B------:R-:W-:-:S07]  /*14d0*/  MOV R17, R5 ;  /* 0x0000000500117202 */ /* 0x000fce0000000f00 */
.L_x_7420:
[----:B------:R-:W-:Y:S05]  /*14e0*/  BSYNC.RECONVERGENT B1 ;  /* 0x0000000000017941 */ /* 0x000fea0003800200 */
.L_x_7418:
        /* <DEDUP_REMOVED lines=12> */
[----:B------:R-:W-:Y:S01]  /*15b0*/  IMAD.WIDE.U32 R6, R20, R15, R6 ;  /* 0x0000000f14067225 */ /* 0x000fe200078e0006 */
[----:B------:R-:W-:-:S03]  /*15c0*/  MOV R22, R13 ;  /* 0x0000000d00167202 */ /* 0x000fc60000000f00 */
        /* <DEDUP_REMOVED lines=30> */
.L_x_7422:
[----:B------:R-:W-:Y:S01]  /*17b0*/  MOV R8, R16 ;  /* 0x0000001000087202 */ /* 0x000fe20000000f00 */
[----:B------:R-:W-:Y:S01]  /*17c0*/  IMAD.MOV.U32 R7, RZ, RZ, R17 ;  /* 0x000000ffff077224 */ /* 0x000fe200078e0011 */
[----:B------:R-:W-:Y:S01]  /*17d0*/  MOV R6, R18 ;  /* 0x0000001200067202 */ /* 0x000fe20000000f00 */
[----:B------:R-:W-:Y:S01]  /*17e0*/  IMAD.MOV.U32 R5, RZ, RZ, R19 ;  /* 0x000000ffff057224 */ /* 0x000fe200078e0013 */
[----:B------:R-:W-:-:S07]  /*17f0*/  MOV R0, 0x1810 ;  /* 0x0000181000007802 */ /* 0x000fce0000000f00 */
[----:B------:R-:W-:Y:S05]  /*1800*/  CALL.REL.NOINC `($__internal_20_$__cuda_sm20_div_s64) ;  /* 0x000003a400207944 */ /* 0x000fea0003c00000 */
[----:B------:R-:W-:Y:S01]  /*1810*/  MOV R20, R6 ;  /* 0x0000000600147202 */ /* 0x000fe20000000f00 */
[----:B------:R-:W-:-:S07]  /*1820*/  IMAD.MOV.U32 R21, RZ, RZ, R5 ;  /* 0x000000ffff157224 */ /* 0x000fce00078e0005 */
.L_x_7423:
[----:B------:R-:W-:Y:S05]  /*1830*/  BSYNC.RECONVERGENT B1 ;  /* 0x0000000000017941 */ /* 0x000fea0003800200 */
.L_x_7421:
        /* <DEDUP_REMOVED lines=44> */
.L_x_7425:
[----:B------:R-:W-:Y:S01]  /*1b00*/  IMAD.MOV.U32 R8, RZ, RZ, R20 ;  /* 0x000000ffff087224 */ /* 0x000fe200078e0014 */
[----:B------:R-:W-:Y:S01]  /*1b10*/  MOV R7, R21 ;  /* 0x0000001500077202 */ /* 0x000fe20000000f00 */
[----:B------:R-:W-:Y:S01]  /*1b20*/  IMAD.MOV.U32 R6, RZ, RZ, R12 ;  /* 0x000000ffff067224 */ /* 0x000fe200078e000c */
[----:B------:R-:W-:Y:S02]  /*1b30*/  MOV R5, R13 ;  /* 0x0000000d00057202 */ /* 0x000fe40000000f00 */
[----:B------:R-:W-:-:S07]  /*1b40*/  MOV R0, 0x1b60 ;  /* 0x00001b6000007802 */ /* 0x000fce0000000f00 */
[----:B------:R-:W-:Y:S05]  /*1b50*/  CALL.REL.NOINC `($__internal_20_$__cuda_sm20_div_s64) ;  /* 0x000003a0004c7944 */ /* 0x000fea0003c00000 */
[----:B------:R-:W-:Y:S01]  /*1b60*/  IMAD.MOV.U32 R18, RZ, RZ, R6 ;  /* 0x000000ffff127224 */ /* 0x000fe200078e0006 */
[----:B------:R-:W-:-:S07]  /*1b70*/  MOV R19, R5 ;  /* 0x0000000500137202 */ /* 0x000fce0000000f00 */
.L_x_7426:
[----:B------:R-:W-:Y:S05]  /*1b80*/  BSYNC.RECONVERGENT B1 ;  /* 0x0000000000017941 */ /* 0x000fea0003800200 */
.L_x_7424:
        /* <DEDUP_REMOVED lines=43> */
.L_x_7428:
        /* <DEDUP_REMOVED lines=8> */
.L_x_7429:
[----:B------:R-:W-:Y:S05]  /*1ec0*/  BSYNC.RECONVERGENT B1 ;  /* 0x0000000000017941 */ /* 0x000fea0003800200 */
.L_x_7427:
        /* <DEDUP_REMOVED lines=44> */
.L_x_7431:
        /* <DEDUP_REMOVED lines=8> */
.L_x_7432:
[----:B------:R-:W-:Y:S05]  /*2210*/  BSYNC.RECONVERGENT B1 ;  /* 0x0000000000017941 */ /* 0x000fea0003800200 */
.L_x_7430:
        /* <DEDUP_REMOVED lines=44> */
.L_x_7434:
        /* <DEDUP_REMOVED lines=8> */
.L_x_7435:
[----:B------:R-:W-:Y:S05]  /*2560*/  BSYNC.RECONVERGENT B1 ;  /* 0x0000000000017941 */ /* 0x000fea0003800200 */
.L_x_7433:
        /* <DEDUP_REMOVED lines=44> */
.L_x_7437:
        /* <DEDUP_REMOVED lines=8> */
.L_x_7438:
[----:B------:R-:W-:Y:S05]  /*28b0*/  BSYNC.RECONVERGENT B1 ;  /* 0x0000000000017941 */ /* 0x000fea0003800200 */
.L_x_7436:
        /* <DEDUP_REMOVED lines=35> */
[----:B------:R-:W-:Y:S02]  /*2af0*/  IMAD.MOV R5, RZ, RZ, -R12 ;  /* 0x000000ffff057224 */ /* 0x000fe400078e0a0c */
[----:B------:R-:W-:Y:S02]  /*2b00*/  IMAD.MOV.U32 R7, RZ, RZ, RZ ;  /* 0x000000ffff077224 */ /* 0x000fe400078e00ff */
        /* <DEDUP_REMOVED lines=8> */
.L_x_7440:
        /* <DEDUP_REMOVED lines=8> */
.L_x_7441:
[----:B------:R-:W-:Y:S05]  /*2c10*/  BSYNC.RECONVERGENT B1 ;  /* 0x0000000000017941 */ /* 0x000fea0003800200 */
.L_x_7439:
        /* <DEDUP_REMOVED lines=22> */
.L_x_7417:
[----:B------:R-:W-:-:S07]  /*2d80*/  VIADD R4, R4, 0x3 ;  /* 0x0000000304047836 */ /* 0x000fce0000000000 */
.L_x_7416:
        /* <DEDUP_REMOVED lines=31> */
.L_x_7445:
[----:B------:R-:W-:Y:S01]  /*2f80*/  MOV R8, R12 ;  /* 0x0000000c00087202 */ /* 0x000fe20000000f00 */
[----:B------:R-:W-:Y:S01]  /*2f90*/  IMAD.MOV.U32 R6, RZ, RZ, R20 ;  /* 0x000000ffff067224 */ /* 0x000fe200078e0014 */
[----:B------:R-:W-:Y:S02]  /*2fa0*/  MOV R5, R21 ;  /* 0x0000001500057202 */ /* 0x000fe40000000f00 */
[----:B------:R-:W-:-:S07]  /*2fb0*/  MOV R0, 0x2fd0 ;  /* 0x00002fd000007802 */ /* 0x000fce0000000f00 */
[----:B------:R-:W-:Y:S05]  /*2fc0*/  CALL.REL.NOINC `($__internal_20_$__cuda_sm20_div_s64) ;  /* 0x0000038c00307944 */ /* 0x000fea0003c00000 */
[----:B------:R-:W-:Y:S01]  /*2fd0*/  IMAD.MOV.U32 R18, RZ, RZ, R6 ;  /* 0x000000ffff127224 */ /* 0x000fe200078e0006 */
[----:B------:R-:W-:-:S07]  /*2fe0*/  MOV R19, R5 ;  /* 0x0000000500137202 */ /* 0x000fce0000000f00 */
.L_x_7446:
[----:B------:R-:W-:Y:S05]  /*2ff0*/  BSYNC.RECONVERGENT B0 ;  /* 0x0000000000007941 */ /* 0x000fea0003800200 */
.L_x_7444:
        /* <DEDUP_REMOVED lines=44> */
.L_x_7448:
        /* <DEDUP_REMOVED lines=8> */
.L_x_7449:
[----:B------:R-:W-:Y:S05]  /*3340*/  BSYNC.RECONVERGENT B0 ;  /* 0x0000000000007941 */ /* 0x000fea0003800200 */
.L_x_7447:
        /* <DEDUP_REMOVED lines=44> */
.L_x_7451:
        /* <DEDUP_REMOVED lines=8> */
.L_x_7452:
[----:B------:R-:W-:Y:S05]  /*3690*/  BSYNC.RECONVERGENT B0 ;  /* 0x0000000000007941 */ /* 0x000fea0003800200 */
.L_x_7450:
        /* <DEDUP_REMOVED lines=44> */
.L_x_7454:
        /* <DEDUP_REMOVED lines=8> */
.L_x_7455:
[----:B------:R-:W-:Y:S05]  /*39e0*/  BSYNC.RECONVERGENT B0 ;  /* 0x0000000000007941 */ /* 0x000fea0003800200 */
.L_x_7453:
        /* <DEDUP_REMOVED lines=16> */
.L_x_7443:
[----:B------:R-:W-:-:S09]  /*3af0*/  UISETP.NE.AND UP0, UPT, UR38, URZ, UPT ;  /* 0x000000ff2600728c */ /* 0x000fd2000bf05270 */
[----:B------:R-:W-:Y:S05]  /*3b00*/  BRA.U !UP0, `(.L_x_7415) ;  /* 0x0000000908707547 */ /* 0x000fea000b800000 */
[----:B------:R-:W-:-:S09]  /*3b10*/  UISETP.NE.AND UP0, UPT, UR41, URZ, UPT ;  /* 0x000000ff2900728c */ /* 0x000fd2000bf05270 */
        /* <DEDUP_REMOVED lines=28> */
.L_x_7458:
[----:B------:R-:W-:Y:S01]  /*3ce0*/  MOV R8, R12 ;  /* 0x0000000c00087202 */ /* 0x000fe20000000f00 */
[----:B------:R-:W-:Y:S01]  /*3cf0*/  IMAD.MOV.U32 R6, RZ, RZ, R20 ;  /* 0x000000ffff067224 */ /* 0x000fe200078e0014 */
[----:B------:R-:W-:Y:S02]  /*3d00*/  MOV R5, R21 ;  /* 0x0000001500057202 */ /* 0x000fe40000000f00 */
[----:B------:R-:W-:-:S07]  /*3d10*/  MOV R0, 0x3d30 ;  /* 0x00003d3000007802 */ /* 0x000fce0000000f00 */
[----:B------:R-:W-:Y:S05]  /*3d20*/  CALL.REL.NOINC `($__internal_20_$__cuda_sm20_div_s64) ;  /* 0x0000037c00d87944 */ /* 0x000fea0003c00000 */
[----:B------:R-:W-:Y:S01]  /*3d30*/  IMAD.MOV.U32 R16, RZ, RZ, R6 ;  /* 0x000000ffff107224 */ /* 0x000fe200078e0006 */
[----:B------:R-:W-:-:S07]  /*3d40*/  MOV R17, R5 ;  /* 0x0000000500117202 */ /* 0x000fce0000000f00 */
.L_x_7459:
[----:B------:R-:W-:Y:S05]  /*3d50*/  BSYNC.RECONVERGENT B0 ;  /* 0x0000000000007941 */ /* 0x000fea0003800200 */
.L_x_7457:
        /* <DEDUP_REMOVED lines=44> */
.L_x_7461:
        /* <DEDUP_REMOVED lines=8> */
.L_x_7462:
[----:B------:R-:W-:Y:S05]  /*40a0*/  BSYNC.RECONVERGENT B0 ;  /* 0x0000000000007941 */ /* 0x000fea0003800200 */
.L_x_7460:
        /* <DEDUP_REMOVED lines=16> */
.L_x_7456:
        /* <DEDUP_REMOVED lines=31> */
.L_x_7464:
[----:B------:R-:W-:Y:S01]  /*43a0*/  MOV R3, R8 ;  /* 0x0000000800037202 */ /* 0x000fe20000000f00 */
[----:B------:R-:W-:Y:S01]  /*43b0*/  IMAD.MOV.U32 R0, RZ, RZ, R9 ;  /* 0x000000ffff007224 */ /* 0x000fe200078e0009 */
[----:B------:R-:W-:Y:S01]  /*43c0*/  MOV R25, R12 ;  /* 0x0000000c00197202 */ /* 0x000fe20000000f00 */
[----:B------:R-:W-:Y:S01]  /*43d0*/  IMAD.MOV.U32 R14, RZ, RZ, R7 ;  /* 0x000000ffff0e7224 */ /* 0x000fe200078e0007 */
[----:B------:R-:W-:-:S07]  /*43e0*/  MOV R5, 0x4400 ;  /* 0x0000440000057802 */ /* 0x000fce0000000f00 */
[----:B------:R-:W-:Y:S05]  /*43f0*/  CALL.REL.NOINC `($__internal_21_$__cuda_sm20_rem_s64) ;  /* 0x0000037c00807944 */ /* 0x000fea0003c00000 */
[----:B------:R-:W-:Y:S01]  /*4400*/  MOV R6, R0 ;  /* 0x0000000000067202 */ /* 0x000fe20000000f00 */
[----:B------:R-:W-:-:S07]  /*4410*/  IMAD.MOV.U32 R7, RZ, RZ, R3 ;  /* 0x000000ffff077224 */ /* 0x000fce00078e0003 */
.L_x_7465:
[----:B------:R-:W-:Y:S05]  /*4420*/  BSYNC.RECONVERGENT B0 ;  /* 0x0000000000007941 */ /* 0x000fea0003800200 */
.L_x_7463:
        /* <DEDUP_REMOVED lines=10> */
.L_x_7415:
        /* <DEDUP_REMOVED lines=11> */
.L_x_7468:
        /* <DEDUP_REMOVED lines=21> */
.L_x_7467:
[----:B------:R-:W-:Y:S05]  /*46d0*/  BSYNC.RECONVERGENT B7 ;  /* 0x0000000000077941 */ /* 0x000fea0003800200 */
.L_x_7466:
[----:B------:R-:W-:-:S04]  /*46e0*/  IADD3 R18, P0, PT, R18, 0x4, RZ ;  /* 0x0000000412127810 */ /* 0x000fc80007f1e0ff */
[----:B------:R-:W-:Y:S02]  /*46f0*/  IADD3.X R19, PT, PT, RZ, R19, RZ, P0, !PT ;  /* 0x00000013ff137210 */ /* 0x000fe400007fe4ff */
[----:B------:R-:W-:-:S04]  /*4700*/  ISETP.GE.U32.AND P0, PT, R18, R16, PT ;  /* 0x000000101200720c */ /* 0x000fc80003f06070 */
[----:B------:R-:W-:-:S13]  /*4710*/  ISETP.GE.U32.AND.EX P0, PT, R19, R17, PT, P0 ;  /* 0x000000111300720c */ /* 0x000fda0003f06100 */
[----:B------:R-:W-:Y:S05]  /*4720*/  @!P0 BRA `(.L_x_7468) ;  /* 0xfffffffc00948947 */ /* 0x000fea000383ffff */
.L_x_7408:
[----:B------:R-:W-:Y:S05]  /*4730*/  BSYNC.RECONVERGENT B6 ;  /* 0x0000000000067941 */ /* 0x000fea0003800200 */
.L_x_7407:
        /* <DEDUP_REMOVED lines=24> */
.L_x_7472:
[----:B------:R-:W-:Y:S05]  /*48c0*/  BSYNC.RECONVERGENT B7 ;  /* 0x0000000000077941 */ /* 0x000fea0003800200 */
.L_x_7471:
        /* <DEDUP_REMOVED lines=20> */
.L_x_7474:
[----:B------:R-:W-:Y:S05]  /*4a10*/  BSYNC.RECONVERGENT B7 ;  /* 0x0000000000077941 */ /* 0x000fea0003800200 */
.L_x_7473:
        /* <DEDUP_REMOVED lines=23> */
.L_x_7476:
[----:B------:R-:W-:Y:S05]  /*4b90*/  BSYNC.RECONVERGENT B7 ;  /* 0x0000000000077941 */ /* 0x000fea0003800200 */
.L_x_7475:
        /* <DEDUP_REMOVED lines=24> */
.L_x_7504:
        /* <DEDUP_REMOVED lines=28> */
.L_x_7481:
[----:B------:R-:W-:Y:S01]  /*4ee0*/  MOV R8, R12 ;  /* 0x0000000c00087202 */ /* 0x000fe20000000f00 */
[----:B------:R-:W-:Y:S01]  /*4ef0*/  IMAD.MOV.U32 R6, RZ, RZ, R20 ;  /* 0x000000ffff067224 */ /* 0x000fe200078e0014 */
[----:B------:R-:W-:Y:S02]  /*4f00*/  MOV R5, R21 ;  /* 0x0000001500057202 */ /* 0x000fe40000000f00 */
[----:B------:R-:W-:-:S07]  /*4f10*/  MOV R0, 0x4f30 ;  /* 0x00004f3000007802 */ /* 0x000fce0000000f00 */
[----:B------:R-:W-:Y:S05]  /*4f20*/  CALL.REL.NOINC `($__internal_20_$__cuda_sm20_div_s64) ;  /* 0x0000036c00587944 */ /* 0x000fea0003c00000 */
[----:B------:R-:W-:Y:S01]  /*4f30*/  IMAD.MOV.U32 R16, RZ, RZ, R6 ;  /* 0x000000ffff107224 */ /* 0x000fe200078e0006 */
[----:B------:R-:W-:-:S07]  /*4f40*/  MOV R17, R5 ;  /* 0x0000000500117202 */ /* 0x000fce0000000f00 */
.L_x_7482:
[----:B------:R-:W-:Y:S05]  /*4f50*/  BSYNC.RECONVERGENT B1 ;  /* 0x0000000000017941 */ /* 0x000fea0003800200 */
.L_x_7480:
        /* <DEDUP_REMOVED lines=44> */
.L_x_7484:
        /* <DEDUP_REMOVED lines=8> */
.L_x_7485:
[----:B------:R-:W-:Y:S05]  /*52a0*/  BSYNC.RECONVERGENT B1 ;  /* 0x0000000000017941 */ /* 0x000fea0003800200 */
.L_x_7483:
        /* <DEDUP_REMOVED lines=44> */
.L_x_7487:
        /* <DEDUP_REMOVED lines=8> */
.L_x_7488:
[----:B------:R-:W-:Y:S05]  /*55f0*/  BSYNC.RECONVERGENT B1 ;  /* 0x0000000000017941 */ /* 0x000fea0003800200 */
.L_x_7486:
        /* <DEDUP_REMOVED lines=43> */
.L_x_7490:
        /* <DEDUP_REMOVED lines=8> */
.L_x_7491:
[----:B------:R-:W-:Y:S05]  /*5930*/  BSYNC.RECONVERGENT B1 ;  /* 0x0000000000017941 */ /* 0x000fea0003800200 */
.L_x_7489:
        /* <DEDUP_REMOVED lines=44> */
.L_x_7493:
        /* <DEDUP_REMOVED lines=8> */
.L_x_7494:
[----:B------:R-:W-:Y:S05]  /*5c80*/  BSYNC.RECONVERGENT B1 ;  /* 0x0000000000017941 */ /* 0x000fea0003800200 */
.L_x_7492:
        /* <DEDUP_REMOVED lines=44> */
.L_x_7496:
        /* <DEDUP_REMOVED lines=8> */
.L_x_7497:
[----:B------:R-:W-:Y:S05]  /*5fd0*/  BSYNC.RECONVERGENT B1 ;  /* 0x0000000000017941 */ /* 0x000fea0003800200 */
.L_x_7495:
        /* <DEDUP_REMOVED lines=44> */
.L_x_7499:
        /* <DEDUP_REMOVED lines=8> */
.L_x_7500:
[----:B------:R-:W-:Y:S05]  /*6320*/  BSYNC.RECONVERGENT B1 ;  /* 0x0000000000017941 */ /* 0x000fea0003800200 */
.L_x_7498:
        /* <DEDUP_REMOVED lines=45> */
.L_x_7502:
        /* <DEDUP_REMOVED lines=8> */
.L_x_7503:
[----:B------:R-:W-:Y:S05]  /*6680*/  BSYNC.RECONVERGENT B1 ;  /* 0x0000000000017941 */ /* 0x000fea0003800200 */
.L_x_7501:
        /* <DEDUP_REMOVED lines=22> */
.L_x_7479:
[----:B------:R-:W-:-:S07]  /*67f0*/  VIADD R4, R4, 0x3 ;  /* 0x0000000304047836 */ /* 0x000fce0000000000 */
.L_x_7478:
        /* <DEDUP_REMOVED lines=31> */
.L_x_7507:
[----:B------:R-:W-:Y:S01]  /*69f0*/  MOV R8, R12 ;  /* 0x0000000c00087202 */ /* 0x000fe20000000f00 */
[----:B------:R-:W-:Y:S01]  /*6a00*/  IMAD.MOV.U32 R6, RZ, RZ, R20 ;  /* 0x000000ffff067224 */ /* 0x000fe200078e0014 */
[----:B------:R-:W-:Y:S02]  /*6a10*/  MOV R5, R21 ;  /* 0x0000001500057202 */ /* 0x000fe40000000f00 */
[----:B------:R-:W-:-:S07]  /*6a20*/  MOV R0, 0x6a40 ;  /* 0x00006a4000007802 */ /* 0x000fce0000000f00 */
[----:B------:R-:W-:Y:S05]  /*6a30*/  CALL.REL.NOINC `($__internal_20_$__cuda_sm20_div_s64) ;  /* 0x0000035000947944 */ /* 0x000fea0003c00000 */
[----:B------:R-:W-:Y:S01]  /*6a40*/  IMAD.MOV.U32 R18, RZ, RZ, R6 ;  /* 0x000000ffff127224 */ /* 0x000fe200078e0006 */
[----:B------:R-:W-:-:S07]  /*6a50*/  MOV R19, R5 ;  /* 0x0000000500137202 */ /* 0x000fce0000000f00 */
.L_x_7508:
[----:B------:R-:W-:Y:S05]  /*6a60*/  BSYNC.RECONVERGENT B0 ;  /* 0x0000000000007941 */ /* 0x000fea0003800200 */
.L_x_7506:
        /* <DEDUP_REMOVED lines=44> */
.L_x_7510:
        /* <DEDUP_REMOVED lines=8> */
.L_x_7511:
[----:B------:R-:W-:Y:S05]  /*6db0*/  BSYNC.RECONVERGENT B0 ;  /* 0x0000000000007941 */ /* 0x000fea0003800200 */
.L_x_7509:
        /* <DEDUP_REMOVED lines=44> */
.L_x_7513:
        /* <DEDUP_REMOVED lines=8> */
.L_x_7514:
[----:B------:R-:W-:Y:S05]  /*7100*/  BSYNC.RECONVERGENT B0 ;  /* 0x0000000000007941 */ /* 0x000fea0003800200 */
.L_x_7512:
        /* <DEDUP_REMOVED lines=44> */
.L_x_7516:
        /* <DEDUP_REMOVED lines=8> */
.L_x_7517:
[----:B------:R-:W-:Y:S05]  /*7450*/  BSYNC.RECONVERGENT B0 ;  /* 0x0000000000007941 */ /* 0x000fea0003800200 */
.L_x_7515:
        /* <DEDUP_REMOVED lines=16> */
.L_x_7505:
        /* <DEDUP_REMOVED lines=31> */
.L_x_7520:
[----:B------:R-:W-:Y:S01]  /*7750*/  MOV R8, R12 ;  /* 0x0000000c00087202 */ /* 0x000fe20000000f00 */
[----:B------:R-:W-:Y:S01]  /*7760*/  IMAD.MOV.U32 R6, RZ, RZ, R20 ;  /* 0x000000ffff067224 */ /* 0x000fe200078e0014 */
[----:B------:R-:W-:Y:S02]  /*7770*/  MOV R5, R21 ;  /* 0x0000001500057202 */ /* 0x000fe40000000f00 */
[----:B------:R-:W-:-:S07]  /*7780*/  MOV R0, 0x77a0 ;  /* 0x000077a000007802 */ /* 0x000fce0000000f00 */
[----:B------:R-:W-:Y:S05]  /*7790*/  CALL.REL.NOINC `($__internal_20_$__cuda_sm20_div_s64) ;  /* 0x00000344003c7944 */ /* 0x000fea0003c00000 */
[----:B------:R-:W-:Y:S01]  /*77a0*/  IMAD.MOV.U32 R16, RZ, RZ, R6 ;  /* 0x000000ffff107224 */ /* 0x000fe200078e0006 */
[----:B------:R-:W-:-:S07]  /*77b0*/  MOV R17, R5 ;  /* 0x0000000500117202 */ /* 0x000fce0000000f00 */
.L_x_7521:
[----:B------:R-:W-:Y:S05]  /*77c0*/  BSYNC.RECONVERGENT B0 ;  /* 0x0000000000007941 */ /* 0x000fea0003800200 */
.L_x_7519:
        /* <DEDUP_REMOVED lines=44> */
.L_x_7523:
        /* <DEDUP_REMOVED lines=8> */
.L_x_7524:
[----:B------:R-:W-:Y:S05]  /*7b10*/  BSYNC.RECONVERGENT B0 ;  /* 0x0000000000007941 */ /* 0x000fea0003800200 */
.L_x_7522:
        /* <DEDUP_REMOVED lines=16> */
.L_x_7518:
        /* <DEDUP_REMOVED lines=31> */
.L_x_7526:
        /* <DEDUP_REMOVED lines=8> */
.L_x_7527:
[----:B------:R-:W-:Y:S05]  /*7e90*/  BSYNC.RECONVERGENT B0 ;  /* 0x0000000000007941 */ /* 0x000fea0003800200 */
.L_x_7525:
        /* <DEDUP_REMOVED lines=10> */
.L_x_7477:
        /* <DEDUP_REMOVED lines=11> */
.L_x_7530:
        /* <DEDUP_REMOVED lines=21> */
.L_x_7529:
[----:B------:R-:W-:Y:S05]  /*8140*/  BSYNC.RECONVERGENT B7 ;  /* 0x0000000000077941 */ /* 0x000fea0003800200 */
.L_x_7528:
[----:B------:R-:W-:-:S04]  /*8150*/  IADD3 R18, P0, PT, R18, 0x4, RZ ;  /* 0x0000000412127810 */ /* 0x000fc80007f1e0ff */
[----:B------:R-:W-:Y:S02]  /*8160*/  IADD3.X R19, PT, PT, RZ, R19, RZ, P0, !PT ;  /* 0x00000013ff137210 */ /* 0x000fe400007fe4ff */
[----:B------:R-:W-:-:S04]  /*8170*/  ISETP.GE.U32.AND P0, PT, R18, R16, PT ;  /* 0x000000101200720c */ /* 0x000fc80003f06070 */
[----:B------:R-:W-:-:S13]  /*8180*/  ISETP.GE.U32.AND.EX P0, PT, R19, R17, PT, P0 ;  /* 0x000000111300720c */ /* 0x000fda0003f06100 */
[----:B------:R-:W-:Y:S05]  /*8190*/  @!P0 BRA `(.L_x_7530) ;  /* 0xfffffffc00948947 */ /* 0x000fea000383ffff */
.L_x_7470:
[----:B------:R-:W-:Y:S05]  /*81a0*/  BSYNC.RECONVERGENT B6 ;  /* 0x0000000000067941 */ /* 0x000fea0003800200 */
.L_x_7469:
        /* <DEDUP_REMOVED lines=24> */
.L_x_7534:
[----:B------:R-:W-:Y:S05]  /*8330*/  BSYNC.RECONVERGENT B7 ;  /* 0x0000000000077941 */ /* 0x000fea0003800200 */
.L_x_7533:
        /* <DEDUP_REMOVED lines=20> */
.L_x_7536:
[----:B------:R-:W-:Y:S05]  /*8480*/  BSYNC.RECONVERGENT B7 ;  /* 0x0000000000077941 */ /* 0x000fea0003800200 */
.L_x_7535:
        /* <DEDUP_REMOVED lines=23> */
.L_x_7538:
[----:B------:R-:W-:Y:S05]  /*8600*/  BSYNC.RECONVERGENT B7 ;  /* 0x0000000000077941 */ /* 0x000fea0003800200 */
.L_x_7537:
        /* <DEDUP_REMOVED lines=24> */
.L_x_7566:
        /* <DEDUP_REMOVED lines=28> */
.L_x_7543:
[----:B------:R-:W-:Y:S01]  /*8950*/  MOV R8, R12 ;  /* 0x0000000c00087202 */ /* 0x000fe20000000f00 */
[----:B------:R-:W-:Y:S01]  /*8960*/  IMAD.MOV.U32 R6, RZ, RZ, R16 ;  /* 0x000000ffff067224 */ /* 0x000fe200078e0010 */
[----:B------:R-:W-:Y:S02]  /*8970*/  MOV R5, R17 ;  /* 0x0000001100057202 */ /* 0x000fe40000000f00 */
[----:B------:R-:W-:-:S07]  /*8980*/  MOV R0, 0x89a0 ;  /* 0x000089a000007802 */ /* 0x000fce0000000f00 */
[----:B------:R-:W-:Y:S05]  /*8990*/  CALL.REL.NOINC `($__internal_20_$__cuda_sm20_div_s64) ;  /* 0x0000033000bc7944 */ /* 0x000fea0003c00000 */
[----:B------:R-:W-:Y:S01]  /*89a0*/  IMAD.MOV.U32 R18, RZ, RZ, R6 ;  /* 0x000000ffff127224 */ /* 0x000fe200078e0006 */
[----:B------:R-:W-:-:S07]  /*89b0*/  MOV R19, R5 ;  /* 0x0000000500137202 */ /* 0x000fce0000000f00 */
.L_x_7544:
[----:B------:R-:W-:Y:S05]  /*89c0*/  BSYNC.RECONVERGENT B1 ;  /* 0x0000000000017941 */ /* 0x000fea0003800200 */
.L_x_7542:
        /* <DEDUP_REMOVED lines=44> */
.L_x_7546:
        /* <DEDUP_REMOVED lines=8> */
.L_x_7547:
[----:B------:R-:W-:Y:S05]  /*8d10*/  BSYNC.RECONVERGENT B1 ;  /* 0x0000000000017941 */ /* 0x000fea0003800200 */
.L_x_7545:
        /* <DEDUP_REMOVED lines=45> */
.L_x_7549:
        /* <DEDUP_REMOVED lines=8> */
.L_x_7550:
[----:B------:R-:W-:Y:S05]  /*9070*/  BSYNC.RECONVERGENT B1 ;  /* 0x0000000000017941 */ /* 0x000fea0003800200 */
.L_x_7548:
        /* <DEDUP_REMOVED lines=44> */
.L_x_7552:
        /* <DEDUP_REMOVED lines=8> */
.L_x_7553:
[----:B------:R-:W-:Y:S05]  /*93c0*/  BSYNC.RECONVERGENT B1 ;  /* 0x0000000000017941 */ /* 0x000fea0003800200 */
.L_x_7551:
        /* <DEDUP_REMOVED lines=45> */
.L_x_7555:
        /* <DEDUP_REMOVED lines=8> */
.L_x_7556:
[----:B------:R-:W-:Y:S05]  /*9720*/  BSYNC.RECONVERGENT B1 ;  /* 0x0000000000017941 */ /* 0x000fea0003800200 */
.L_x_7554:
        /* <DEDUP_REMOVED lines=9> */
[----:B------:R-:W-:Y:S02]  /*97c0*/  MOV R23, R30 ;  /* 0x0000001e00177202 */ /* 0x000fe40000000f00 */
        /* <DEDUP_REMOVED lines=34> */
.L_x_7558:
        /* <DEDUP_REMOVED lines=8> */
.L_x_7559:
[----:B------:R-:W-:Y:S05]  /*9a70*/  BSYNC.RECONVERGENT B1 ;  /* 0x0000000000017941 */ /* 0x000fea0003800200 */
.L_x_7557:
        /* <DEDUP_REMOVED lines=45> */
.L_x_7561:
        /* <DEDUP_REMOVED lines=8> */
.L_x_7562:
[----:B------:R-:W-:Y:S05]  /*9dd0*/  BSYNC.RECONVERGENT B1 ;  /* 0x0000000000017941 */ /* 0x000fea0003800200 */
.L_x_7560:
[----:B------:R-:W0:Y:S08]  /*9de0*/  LDC.64 R8, c[0x0][0x3a8] ;  /* 0x0000ea00ff087b82 */ /* 0x000e300000000a00 */
[----:B------:R-:W1:Y:S01]  /*9df0*/  LDC.64 R6, c[0x0][0x3b0] ;  /* 0x0000ec00ff067b82 */ /* 0x000e620000000a00 */
[----:B0-----:R-:W-:-:S04]  /*9e00*/  IMAD.WIDE.U32 R8, R24, 0x8, R8 ;  /* 0x0000000818087825 */ /* 0x001fc800078e0008 */
[----:B-1----:R-:W-:Y:S02]  /*9e10*/  IMAD.WIDE.U32 R6, R23, 0x8, R6 ;  /* 0x0000000817067825 */ /* 0x002fe400078e0006 */
[----:B------:R0:W2:Y:S04]  /*9e20*/  LDG.E.64 R22, desc[UR36][R8.64] ;  /* 0x0000002408167981 */ /* 0x0000a8000c1e1b00 */
[----:B------:R-:W3:Y:S01]  /*9e30*/  LDG.E.64 R6, desc[UR36][R6.64] ;  /* 0x0000002406067981 */ /* 0x000ee2000c1e1b00 */
[----:B------:R-:W-:Y:S01]  /*9e40*/  IADD3 R11, P0, PT, RZ, -R20, RZ ;  /* 0x80000014ff0b7210 */ /* 0x000fe20007f1e0ff */
[----:B------:R-:W-:Y:S03]  /*9e50*/  BSSY.RECONVERGENT B1, `(.L_x_7563) ;  /* 0x000002d000017945 */ /* 0x000fe60003800200 */
[----:B------:R-:W-:Y:S01]  /*9e60*/  IADD3.X R5, PT, PT, RZ, ~R21, RZ, P0, !PT ;  /* 0x80000015ff057210 */ /* 0x000fe200007fe4ff */
[----:B0-----:R-:W-:Y:S01]  /*9e70*/  IMAD.MOV.U32 R8, RZ, RZ, R16 ;  /* 0x000000ffff087224 */ /* 0x001fe200078e0010 */
[----:B------:R-:W-:Y:S01]  /*9e80*/  MOV R9, R17 ;  /* 0x0000001100097202 */ /* 0x000fe20000000f00 */
[----:B------:R-:W-:Y:S01]  /*9e90*/  IMAD.MOV.U32 R17, RZ, RZ, R25 ;  /* 0x000000ffff117224 */ /* 0x000fe200078e0019 */
[----:B------:R-:W-:Y:S01]  /*9ea0*/  MOV R16, R18 ;  /* 0x0000001200107202 */ /* 0x000fe20000000f00 */
[----:B------:R-:W-:-:S02]  /*9eb0*/  IMAD R5, R5, R12, RZ ;  /* 0x0000000c05057224 */ /* 0x000fc400078e02ff */
        /* <DEDUP_REMOVED lines=20> */
[----:B------:R-:W-:Y:S01]  /*a000*/  HFMA2 R7, -RZ, RZ, 0, 0 ;  /* 0x00000000ff077431 */ /* 0x000fe200000001ff */
        /* <DEDUP_REMOVED lines=9> */
.L_x_7564:
        /* <DEDUP_REMOVED lines=8> */
.L_x_7565:
[----:B------:R-:W-:Y:S05]  /*a120*/  BSYNC.RECONVERGENT B1 ;  /* 0x0000000000017941 */ /* 0x000fea0003800200 */
.L_x_7563:
[----:B------:R-:W0:Y:S02]  /*a130*/  LDC.64 R8, c[0x0][0x3b0] ;  /* 0x0000ec00ff087b82 */ /* 0x000e240000000a00 */
        /* <DEDUP_REMOVED lines=20> */
.L_x_7541:
[----:B------:R-:W-:-:S07]  /*a280*/  VIADD R4, R4, 0x3 ;  /* 0x0000000304047836 */ /* 0x000fce0000000000 */
.L_x_7540:
        /* <DEDUP_REMOVED lines=31> */
.L_x_7569:
[----:B------:R-:W-:Y:S01]  /*a480*/  MOV R8, R12 ;  /* 0x0000000c00087202 */ /* 0x000fe20000000f00 */
[----:B------:R-:W-:Y:S01]  /*a490*/  IMAD.MOV.U32 R6, RZ, RZ, R20 ;  /* 0x000000ffff067224 */ /* 0x000fe200078e0014 */
[----:B------:R-:W-:Y:S02]  /*a4a0*/  MOV R5, R21 ;  /* 0x0000001500057202 */ /* 0x000fe40000000f00 */
[----:B------:R-:W-:-:S07]  /*a4b0*/  MOV R0, 0xa4d0 ;  /* 0x0000a4d000007802 */ /* 0x000fce0000000f00 */
[----:B------:R-:W-:Y:S05]  /*a4c0*/  CALL.REL.NOINC `($__internal_20_$__cuda_sm20_div_s64) ;  /* 0x0000031400f07944 */ /* 0x000fea0003c00000 */
[----:B------:R-:W-:Y:S01]  /*a4d0*/  IMAD.MOV.U32 R18, RZ, RZ, R6 ;  /* 0x000000ffff127224 */ /* 0x000fe200078e0006 */
[----:B------:R-:W-:-:S07]  /*a4e0*/  MOV R19, R5 ;  /* 0x0000000500137202 */ /* 0x000fce0000000f00 */
.L_x_7570:
[----:B------:R-:W-:Y:S05]  /*a4f0*/  BSYNC.RECONVERGENT B0 ;  /* 0x0000000000007941 */ /* 0x000fea0003800200 */
.L_x_7568:
        /* <DEDUP_REMOVED lines=44> */
.L_x_7572:
        /* <DEDUP_REMOVED lines=8> */
.L_x_7573:
[----:B------:R-:W-:Y:S05]  /*a840*/  BSYNC.RECONVERGENT B0 ;  /* 0x0000000000007941 */ /* 0x000fea0003800200 */
.L_x_7571:
        /* <DEDUP_REMOVED lines=44> */
.L_x_7575:
        /* <DEDUP_REMOVED lines=8> */
.L_x_7576:
[----:B------:R-:W-:Y:S05]  /*ab90*/  BSYNC.RECONVERGENT B0 ;  /* 0x0000000000007941 */ /* 0x000fea0003800200 */
.L_x_7574:
        /* <DEDUP_REMOVED lines=44> */
.L_x_7578:
        /* <DEDUP_REMOVED lines=8> */
.L_x_7579:
[----:B------:R-:W-:Y:S05]  /*aee0*/  BSYNC.RECONVERGENT B0 ;  /* 0x0000000000007941 */ /* 0x000fea0003800200 */
.L_x_7577:
        /* <DEDUP_REMOVED lines=16> */
.L_x_7567:
        /* <DEDUP_REMOVED lines=31> */
.L_x_7582:
[----:B------:R-:W-:Y:S01]  /*b1e0*/  MOV R8, R12 ;  /* 0x0000000c00087202 */ /* 0x000fe20000000f00 */
[----:B------:R-:W-:Y:S01]  /*b1f0*/  IMAD.MOV.U32 R6, RZ, RZ, R20 ;  /* 0x000000ffff067224 */ /* 0x000fe200078e0014 */
[----:B------:R-:W-:Y:S02]  /*b200*/  MOV R5, R21 ;  /* 0x0000001500057202 */ /* 0x000fe40000000f00 */
[----:B------:R-:W-:-:S07]  /*b210*/  MOV R0, 0xb230 ;  /* 0x0000b23000007802 */ /* 0x000fce0000000f00 */
[----:B------:R-:W-:Y:S05]  /*b220*/  CALL.REL.NOINC `($__internal_20_$__cuda_sm20_div_s64) ;  /* 0x0000030800987944 */ /* 0x000fea0003c00000 */
[----:B------:R-:W-:Y:S01]  /*b230*/  IMAD.MOV.U32 R16, RZ, RZ, R6 ;  /* 0x000000ffff107224 */ /* 0x000fe200078e0006 */
[----:B------:R-:W-:-:S07]  /*b240*/  MOV R17, R5 ;  /* 0x0000000500117202 */ /* 0x000fce0000000f00 */
.L_x_7583:
[----:B------:R-:W-:Y:S05]  /*b250*/  BSYNC.RECONVERGENT B0 ;  /* 0x0000000000007941 */ /* 0x000fea0003800200 */
.L_x_7581:
        /* <DEDUP_REMOVED lines=44> */
.L_x_7585:
        /* <DEDUP_REMOVED lines=8> */
.L_x_7586:
[----:B------:R-:W-:Y:S05]  /*b5a0*/  BSYNC.RECONVERGENT B0 ;  /* 0x0000000000007941 */ /* 0x000fea0003800200 */
.L_x_7584:
        /* <DEDUP_REMOVED lines=16> */
.L_x_7580:
        /* <DEDUP_REMOVED lines=31> */
.L_x_7588:
        /* <DEDUP_REMOVED lines=8> */
.L_x_7589:
[----:B------:R-:W-:Y:S05]  /*b920*/  BSYNC.RECONVERGENT B0 ;  /* 0x0000000000007941 */ /* 0x000fea0003800200 */
.L_x_7587:
        /* <DEDUP_REMOVED lines=10> */
.L_x_7539:
        /* <DEDUP_REMOVED lines=11> */
.L_x_7592:
        /* <DEDUP_REMOVED lines=21> */
.L_x_7591:
[----:B------:R-:W-:Y:S05]  /*bbd0*/  BSYNC.RECONVERGENT B7 ;  /* 0x0000000000077941 */ /* 0x000fea0003800200 */
.L_x_7590:
[----:B------:R-:W-:-:S04]  /*bbe0*/  IADD3 R18, P0, PT, R18, 0x4, RZ ;  /* 0x0000000412127810 */ /* 0x000fc80007f1e0ff */
[----:B------:R-:W-:Y:S02]  /*bbf0*/  IADD3.X R19, PT, PT, RZ, R19, RZ, P0, !PT ;  /* 0x00000013ff137210 */ /* 0x000fe400007fe4ff */
[----:B------:R-:W-:-:S04]  /*bc00*/  ISETP.GE.U32.AND P0, PT, R18, R16, PT ;  /* 0x000000101200720c */ /* 0x000fc80003f06070 */
[----:B------:R-:W-:-:S13]  /*bc10*/  ISETP.GE.U32.AND.EX P0, PT, R19, R17, PT, P0 ;  /* 0x000000111300720c */ /* 0x000fda0003f06100 */
[----:B------:R-:W-:Y:S05]  /*bc20*/  @!P0 BRA `(.L_x_7592) ;  /* 0xfffffffc00948947 */ /* 0x000fea000383ffff */
.L_x_7532:
[----:B------:R-:W-:Y:S05]  /*bc30*/  BSYNC.RECONVERGENT B6 ;  /* 0x0000000000067941 */ /* 0x000fea0003800200 */
.L_x_7531:
        /* <DEDUP_REMOVED lines=24> */
.L_x_7596:
[----:B------:R-:W-:Y:S05]  /*bdc0*/  BSYNC.RECONVERGENT B7 ;  /* 0x0000000000077941 */ /* 0x000fea0003800200 */
.L_x_7595:
        /* <DEDUP_REMOVED lines=20> */
.L_x_7598:
[----:B------:R-:W-:Y:S05]  /*bf10*/  BSYNC.RECONVERGENT B7 ;  /* 0x0000000000077941 */ /* 0x000fea0003800200 */
.L_x_7597:
        /* <DEDUP_REMOVED lines=23> */
.L_x_7600:
[----:B------:R-:W-:Y:S05]  /*c090*/  BSYNC.RECONVERGENT B7 ;  /* 0x0000000000077941 */ /* 0x000fea0003800200 */
.L_x_7599:
        /* <DEDUP_REMOVED lines=24> */
.L_x_7628:
        /* <DEDUP_REMOVED lines=28> */
.L_x_7605:
[----:B------:R-:W-:Y:S01]  /*c3e0*/  MOV R8, R12 ;  /* 0x0000000c00087202 */ /* 0x000fe20000000f00 */
[----:B------:R-:W-:Y:S01]  /*c3f0*/  IMAD.MOV.U32 R6, RZ, RZ, R16 ;  /* 0x000000ffff067224 */ /* 0x000fe200078e0010 */
[----:B------:R-:W-:Y:S02]  /*c400*/  MOV R5, R17 ;  /* 0x0000001100057202 */ /* 0x000fe40000000f00 */
[----:B------:R-:W-:-:S07]  /*c410*/  MOV R0, 0xc430 ;  /* 0x0000c43000007802 */ /* 0x000fce0000000f00 */
[----:B------:R-:W-:Y:S05]  /*c420*/  CALL.REL.NOINC `($__internal_20_$__cuda_sm20_div_s64) ;  /* 0x000002f800187944 */ /* 0x000fea0003c00000 */
[----:B------:R-:W-:Y:S01]  /*c430*/  IMAD.MOV.U32 R18, RZ, RZ, R6 ;  /* 0x000000ffff127224 */ /* 0x000fe200078e0006 */
[----:B------:R-:W-:-:S07]  /*c440*/  MOV R19, R5 ;  /* 0x0000000500137202 */ /* 0x000fce0000000f00 */
.L_x_7606:
[----:B------:R-:W-:Y:S05]  /*c450*/  BSYNC.RECONVERGENT B1 ;  /* 0x0000000000017941 */ /* 0x000fea0003800200 */
.L_x_7604:
        /* <DEDUP_REMOVED lines=44> */
.L_x_7608:
        /* <DEDUP_REMOVED lines=8> */
.L_x_7609:
[----:B------:R-:W-:Y:S05]  /*c7a0*/  BSYNC.RECONVERGENT B1 ;  /* 0x0000000000017941 */ /* 0x000fea0003800200 */
.L_x_7607:
        /* <DEDUP_REMOVED lines=45> */
.L_x_7611:
        /* <DEDUP_REMOVED lines=8> */
.L_x_7612:
[----:B------:R-:W-:Y:S05]  /*cb00*/  BSYNC.RECONVERGENT B1 ;  /* 0x0000000000017941 */ /* 0x000fea0003800200 */
.L_x_7610:
        /* <DEDUP_REMOVED lines=44> */
.L_x_7614:
        /* <DEDUP_REMOVED lines=8> */
.L_x_7615:
[----:B------:R-:W-:Y:S05]  /*ce50*/  BSYNC.RECONVERGENT B1 ;  /* 0x0000000000017941 */ /* 0x000fea0003800200 */
.L_x_7613:
        /* <DEDUP_REMOVED lines=45> */
.L_x_7617:
        /* <DEDUP_REMOVED lines=8> */
.L_x_7618:
[----:B------:R-:W-:Y:S05]  /*d1b0*/  BSYNC.RECONVERGENT B1 ;  /* 0x0000000000017941 */ /* 0x000fea0003800200 */
.L_x_7616:
        /* <DEDUP_REMOVED lines=44> */
.L_x_7620:
        /* <DEDUP_REMOVED lines=8> */
.L_x_7621:
[----:B------:R-:W-:Y:S05]  /*d500*/  BSYNC.RECONVERGENT B1 ;  /* 0x0000000000017941 */ /* 0x000fea0003800200 */
.L_x_7619:
        /* <DEDUP_REMOVED lines=45> */
.L_x_7623:
        /* <DEDUP_REMOVED lines=8> */
.L_x_7624:
[----:B------:R-:W-:Y:S05]  /*d860*/  BSYNC.RECONVERGENT B1 ;  /* 0x0000000000017941 */ /* 0x000fea0003800200 */
.L_x_7622:
        /* <DEDUP_REMOVED lines=44> */
.L_x_7626:
        /* <DEDUP_REMOVED lines=8> */
.L_x_7627:
[----:B------:R-:W-:Y:S05]  /*dbb0*/  BSYNC.RECONVERGENT B1 ;  /* 0x0000000000017941 */ /* 0x000fea0003800200 */
.L_x_7625:
        /* <DEDUP_REMOVED lines=23> */
.L_x_7603:
[----:B------:R-:W-:-:S07]  /*dd30*/  VIADD R4, R4, 0x3 ;  /* 0x0000000304047836 */ /* 0x000fce0000000000 */
.L_x_7602:
        /* <DEDUP_REMOVED lines=31> */
.L_x_7631:
[----:B------:R-:W-:Y:S01]  /*df30*/  MOV R8, R12 ;  /* 0x0000000c00087202 */ /* 0x000fe20000000f00 */
[----:B------:R-:W-:Y:S01]  /*df40*/  IMAD.MOV.U32 R6, RZ, RZ, R20 ;  /* 0x000000ffff067224 */ /* 0x000fe200078e0014 */
[----:B------:R-:W-:Y:S02]  /*df50*/  MOV R5, R21 ;  /* 0x0000001500057202 */ /* 0x000fe40000000f00 */
[----:B------:R-:W-:-:S07]  /*df60*/  MOV R0, 0xdf80 ;  /* 0x0000df8000007802 */ /* 0x000fce0000000f00 */
[----:B------:R-:W-:Y:S05]  /*df70*/  CALL.REL.NOINC `($__internal_20_$__cuda_sm20_div_s64) ;  /* 0x000002dc00447944 */ /* 0x000fea0003c00000 */
[----:B------:R-:W-:Y:S01]  /*df80*/  IMAD.MOV.U32 R18, RZ, RZ, R6 ;  /* 0x000000ffff127224 */ /* 0x000fe200078e0006 */
[----:B------:R-:W-:-:S07]  /*df90*/  MOV R19, R5 ;  /* 0x0000000500137202 */ /* 0x000fce0000000f00 */
.L_x_7632:
[----:B------:R-:W-:Y:S05]  /*dfa0*/  BSYNC.RECONVERGENT B0 ;  /* 0x0000000000007941 */ /* 0x000fea0003800200 */
.L_x_7630:
        /* <DEDUP_REMOVED lines=44> */
.L_x_7634:
        /* <DEDUP_REMOVED lines=8> */
.L_x_7635:
[----:B------:R-:W-:Y:S05]  /*e2f0*/  BSYNC.RECONVERGENT B0 ;  /* 0x0000000000007941 */ /* 0x000fea0003800200 */
.L_x_7633:
        /* <DEDUP_REMOVED lines=44> */
.L_x_7637:
        /* <DEDUP_REMOVED lines=8> */
.L_x_7638:
[----:B------:R-:W-:Y:S05]  /*e640*/  BSYNC.RECONVERGENT B0 ;  /* 0x0000000000007941 */ /* 0x000fea0003800200 */
.L_x_7636:
        /* <DEDUP_REMOVED lines=44> */
.L_x_7640:
        /* <DEDUP_REMOVED lines=8> */
.L_x_7641:
[----:B------:R-:W-:Y:S05]  /*e990*/  BSYNC.RECONVERGENT B0 ;  /* 0x0000000000007941 */ /* 0x000fea0003800200 */
.L_x_7639:
        /* <DEDUP_REMOVED lines=18> */
.L_x_7629:
        /* <DEDUP_REMOVED lines=31> */
.L_x_7644:
[----:B------:R-:W-:Y:S01]  /*ecb0*/  MOV R8, R12 ;  /* 0x0000000c00087202 */ /* 0x000fe20000000f00 */
[----:B------:R-:W-:Y:S01]  /*ecc0*/  IMAD.MOV.U32 R6, RZ, RZ, R20 ;  /* 0x000000ffff067224 */ /* 0x000fe200078e0014 */
[----:B------:R-:W-:Y:S02]  /*ecd0*/  MOV R5, R21 ;  /* 0x0000001500057202 */ /* 0x000fe40000000f00 */
[----:B------:R-:W-:-:S07]  /*ece0*/  MOV R0, 0xed00 ;  /* 0x0000ed0000007802 */ /* 0x000fce0000000f00 */
[----:B------:R-:W-:Y:S05]  /*ecf0*/  CALL.REL.NOINC `($__internal_20_$__cuda_sm20_div_s64) ;  /* 0x000002cc00e47944 */ /* 0x000fea0003c00000 */
[----:B------:R-:W-:Y:S01]  /*ed00*/  IMAD.MOV.U32 R16, RZ, RZ, R6 ;  /* 0x000000ffff107224 */ /* 0x000fe200078e0006 */
[----:B------:R-:W-:-:S07]  /*ed10*/  MOV R17, R5 ;  /* 0x0000000500117202 */ /* 0x000fce0000000f00 */
.L_x_7645:
[----:B------:R-:W-:Y:S05]  /*ed20*/  BSYNC.RECONVERGENT B0 ;  /* 0x0000000000007941 */ /* 0x000fea0003800200 */
.L_x_7643:
        /* <DEDUP_REMOVED lines=44> */
.L_x_7647:
        /* <DEDUP_REMOVED lines=8> */
.L_x_7648:
[----:B------:R-:W-:Y:S05]  /*f070*/  BSYNC.RECONVERGENT B0 ;  /* 0x0000000000007941 */ /* 0x000fea0003800200 */
.L_x_7646:
        /* <DEDUP_REMOVED lines=18> */
.L_x_7642:
        /* <DEDUP_REMOVED lines=31> */
.L_x_7650:
        /* <DEDUP_REMOVED lines=8> */
.L_x_7651:
[----:B------:R-:W-:Y:S05]  /*f410*/  BSYNC.RECONVERGENT B0 ;  /* 0x0000000000007941 */ /* 0x000fea0003800200 */
.L_x_7649:
        /* <DEDUP_REMOVED lines=10> */
.L_x_7601:
        /* <DEDUP_REMOVED lines=11> */
.L_x_7654:
        /* <DEDUP_REMOVED lines=21> */
.L_x_7653:
[----:B------:R-:W-:Y:S05]  /*f6c0*/  BSYNC.RECONVERGENT B7 ;  /* 0x0000000000077941 */ /* 0x000fea0003800200 */
.L_x_7652:
[----:B------:R-:W-:-:S04]  /*f6d0*/  IADD3 R18, P0, PT, R18, 0x4, RZ ;  /* 0x0000000412127810 */ /* 0x000fc80007f1e0ff */
[----:B------:R-:W-:Y:S02]  /*f6e0*/  IADD3.X R19, PT, PT, RZ, R19, RZ, P0, !PT ;  /* 0x00000013ff137210 */ /* 0x000fe400007fe4ff */
[----:B------:R-:W-:-:S04]  /*f6f0*/  ISETP.GE.U32.AND P0, PT, R18, R16, PT ;  /* 0x000000101200720c */ /* 0x000fc80003f06070 */
[----:B------:R-:W-:-:S13]  /*f700*/  ISETP.GE.U32.AND.EX P0, PT, R19, R17, PT, P0 ;  /* 0x000000111300720c */ /* 0x000fda0003f06100 */
[----:B------:R-:W-:Y:S05]  /*f710*/  @!P0 BRA `(.L_x_7654) ;  /* 0xfffffffc00948947 */ /* 0x000fea000383ffff */
.L_x_7594:
[----:B------:R-:W-:Y:S05]  /*f720*/  BSYNC.RECONVERGENT B6 ;  /* 0x0000000000067941 */ /* 0x000fea0003800200 */
.L_x_7593:
        /* <DEDUP_REMOVED lines=24> */
.L_x_7658:
[----:B------:R-:W-:Y:S05]  /*f8b0*/  BSYNC.RECONVERGENT B7 ;  /* 0x0000000000077941 */ /* 0x000fea0003800200 */
.L_x_7657:
        /* <DEDUP_REMOVED lines=20> */
.L_x_7660:
[----:B------:R-:W-:Y:S05]  /*fa00*/  BSYNC.RECONVERGENT B7 ;  /* 0x0000000000077941 */ /* 0x000fea0003800200 */
.L_x_7659:
        /* <DEDUP_REMOVED lines=23> */
.L_x_7662:
[----:B------:R-:W-:Y:S05]  /*fb80*/  BSYNC.RECONVERGENT B7 ;  /* 0x0000000000077941 */ /* 0x000fea0003800200 */
.L_x_7661:
        /* <DEDUP_REMOVED lines=24> */
.L_x_7690:
        /* <DEDUP_REMOVED lines=28> */
.L_x_7667:
[----:B------:R-:W-:Y:S01]  /*fed0*/  MOV R8, R12 ;  /* 0x0000000c00087202 */ /* 0x000fe20000000f00 */
[----:B------:R-:W-:Y:S01]  /*fee0*/  IMAD.MOV.U32 R6, RZ, RZ, R16 ;  /* 0x000000ffff067224 */ /* 0x000fe200078e0010 */
[----:B------:R-:W-:Y:S02]  /*fef0*/  MOV R5, R17 ;  /* 0x0000001100057202 */ /* 0x000fe40000000f00 */
[----:B------:R-:W-:-:S07]  /*ff00*/  MOV R0, 0xff20 ;  /* 0x0000ff2000007802 */ /* 0x000fce0000000f00 */
[----:B------:R-:W-:Y:S05]  /*ff10*/  CALL.REL.NOINC `($__internal_20_$__cuda_sm20_div_s64) ;  /* 0x000002bc005c7944 */ /* 0x000fea0003c00000 */
[----:B------:R-:W-:Y:S01]  /*ff20*/  IMAD.MOV.U32 R18, RZ, RZ, R6 ;  /* 0x000000ffff127224 */ /* 0x000fe200078e0006 */
[----:B------:R-:W-:-:S07]  /*ff30*/  MOV R19, R5 ;  /* 0x0000000500137202 */ /* 0x000fce0000000f00 */
.L_x_7668:
[----:B------:R-:W-:Y:S05]  /*ff40*/  BSYNC.RECONVERGENT B1 ;  /* 0x0000000000017941 */ /* 0x000fea0003800200 */
.L_x_7666:
        /* <DEDUP_REMOVED lines=44> */
.L_x_7670:
        /* <DEDUP_REMOVED lines=8> */
.L_x_7671:
[----:B------:R-:W-:Y:S05]  /*10290*/  BSYNC.RECONVERGENT B1 ;  /* 0x0000000000017941 */ /* 0x000fea0003800200 */
.L_x_7669:
        /* <DEDUP_REMOVED lines=45> */
.L_x_7673:
        /* <DEDUP_REMOVED lines=8> */
.L_x_7674:
[----:B------:R-:W-:Y:S05]  /*105f0*/  BSYNC.RECONVERGENT B1 ;  /* 0x0000000000017941 */ /* 0x000fea0003800200 */
.L_x_7672:
        /* <DEDUP_REMOVED lines=44> */
.L_x_7676:
        /* <DEDUP_REMOVED lines=8> */
.L_x_7677:
[----:B------:R-:W-:Y:S05]  /*10940*/  BSYNC.RECONVERGENT B1 ;  /* 0x0000000000017941 */ /* 0x000fea0003800200 */
.L_x_7675:
        /* <DEDUP_REMOVED lines=45> */
.L_x_7679:
        /* <DEDUP_REMOVED lines=8> */
.L_x_7680:
[----:B------:R-:W-:Y:S05]  /*10ca0*/  BSYNC.RECONVERGENT B1 ;  /* 0x0000000000017941 */ /* 0x000fea0003800200 */
.L_x_7678:
        /* <DEDUP_REMOVED lines=44> */
.L_x_7682:
        /* <DEDUP_REMOVED lines=8> */
.L_x_7683:
[----:B------:R-:W-:Y:S05]  /*10ff0*/  BSYNC.RECONVERGENT B1 ;  /* 0x0000000000017941 */ /* 0x000fea0003800200 */
.L_x_7681:
        /* <DEDUP_REMOVED lines=45> */
.L_x_7685:
        /* <DEDUP_REMOVED lines=8> */
.L_x_7686:
[----:B------:R-:W-:Y:S05]  /*11350*/  BSYNC.RECONVERGENT B1 ;  /* 0x0000000000017941 */ /* 0x000fea0003800200 */
.L_x_7684:
        /* <DEDUP_REMOVED lines=44> */
.L_x_7688:
        /* <DEDUP_REMOVED lines=8> */
.L_x_7689:
[----:B------:R-:W-:Y:S05]  /*116a0*/  BSYNC.RECONVERGENT B1 ;  /* 0x0000000000017941 */ /* 0x000fea0003800200 */
.L_x_7687:
        /* <DEDUP_REMOVED lines=23> */
.L_x_7665:
[----:B------:R-:W-:-:S07]  /*11820*/  VIADD R4, R4, 0x3 ;  /* 0x0000000304047836 */ /* 0x000fce0000000000 */
.L_x_7664:
        /* <DEDUP_REMOVED lines=31> */
.L_x_7693:
[----:B------:R-:W-:Y:S01]  /*11a20*/  MOV R8, R12 ;  /* 0x0000000c00087202 */ /* 0x000fe20000000f00 */
[----:B------:R-:W-:Y:S01]  /*11a30*/  IMAD.MOV.U32 R6, RZ, RZ, R20 ;  /* 0x000000ffff067224 */ /* 0x000fe200078e0014 */
[----:B------:R-:W-:Y:S02]  /*11a40*/  MOV R5, R21 ;  /* 0x0000001500057202 */ /* 0x000fe40000000f00 */
[----:B------:R-:W-:-:S07]  /*11a50*/  MOV R0, 0x11a70 ;  /* 0x00011a7000007802 */ /* 0x000fce0000000f00 */
[----:B------:R-:W-:Y:S05]  /*11a60*/  CALL.REL.NOINC `($__internal_20_$__cuda_sm20_div_s64) ;  /* 0x000002a000887944 */ /* 0x000fea0003c00000 */
[----:B------:R-:W-:Y:S01]  /*11a70*/  IMAD.MOV.U32 R18, RZ, RZ, R6 ;  /* 0x000000ffff127224 */ /* 0x000fe200078e0006 */
[----:B------:R-:W-:-:S07]  /*11a80*/  MOV R19, R5 ;  /* 0x0000000500137202 */ /* 0x000fce0000000f00 */
.L_x_7694:
[----:B------:R-:W-:Y:S05]  /*11a90*/  BSYNC.RECONVERGENT B0 ;  /* 0x0000000000007941 */ /* 0x000fea0003800200 */
.L_x_7692:
        /* <DEDUP_REMOVED lines=44> */
.L_x_7696:
        /* <DEDUP_REMOVED lines=8> */
.L_x_7697:
[----:B------:R-:W-:Y:S05]  /*11de0*/  BSYNC.RECONVERGENT B0 ;  /* 0x0000000000007941 */ /* 0x000fea0003800200 */
.L_x_7695:
        /* <DEDUP_REMOVED lines=44> */
.L_x_7699:
        /* <DEDUP_REMOVED lines=8> */
.L_x_7700:
[----:B------:R-:W-:Y:S05]  /*12130*/  BSYNC.RECONVERGENT B0 ;  /* 0x0000000000007941 */ /* 0x000fea0003800200 */
.L_x_7698:
        /* <DEDUP_REMOVED lines=44> */
.L_x_7702:
        /* <DEDUP_REMOVED lines=8> */
.L_x_7703:
[----:B------:R-:W-:Y:S05]  /*12480*/  BSYNC.RECONVERGENT B0 ;  /* 0x0000000000007941 */ /* 0x000fea0003800200 */
.L_x_7701:
        /* <DEDUP_REMOVED lines=18> */
.L_x_7691:
        /* <DEDUP_REMOVED lines=31> */
.L_x_7706:
[----:B------:R-:W-:Y:S01]  /*127a0*/  MOV R8, R12 ;  /* 0x0000000c00087202 */ /* 0x000fe20000000f00 */
[----:B------:R-:W-:Y:S01]  /*127b0*/  IMAD.MOV.U32 R6, RZ, RZ, R20 ;  /* 0x000000ffff067224 */ /* 0x000fe200078e0014 */
[----:B------:R-:W-:Y:S02]  /*127c0*/  MOV R5, R21 ;  /* 0x0000001500057202 */ /* 0x000fe40000000f00 */
[----:B------:R-:W-:-:S07]  /*127d0*/  MOV R0, 0x127f0 ;  /* 0x000127f000007802 */ /* 0x000fce0000000f00 */
[----:B------:R-:W-:Y:S05]  /*127e0*/  CALL.REL.NOINC `($__internal_20_$__cuda_sm20_div_s64) ;  /* 0x0000029400287944 */ /* 0x000fea0003c00000 */
[----:B------:R-:W-:Y:S01]  /*127f0*/  IMAD.MOV.U32 R16, RZ, RZ, R6 ;  /* 0x000000ffff107224 */ /* 0x000fe200078e0006 */
[----:B------:R-:W-:-:S07]  /*12800*/  MOV R17, R5 ;  /* 0x0000000500117202 */ /* 0x000fce0000000f00 */
.L_x_7707:
[----:B------:R-:W-:Y:S05]  /*12810*/  BSYNC.RECONVERGENT B0 ;  /* 0x0000000000007941 */ /* 0x000fea0003800200 */
.L_x_7705:
        /* <DEDUP_REMOVED lines=44> */
.L_x_7709:
        /* <DEDUP_REMOVED lines=8> */
.L_x_7710:
[----:B------:R-:W-:Y:S05]  /*12b60*/  BSYNC.RECONVERGENT B0 ;  /* 0x0000000000007941 */ /* 0x000fea0003800200 */
.L_x_7708:
        /* <DEDUP_REMOVED lines=18> */
.L_x_7704:
        /* <DEDUP_REMOVED lines=31> */
.L_x_7712:
        /* <DEDUP_REMOVED lines=8> */
.L_x_7713:
[----:B------:R-:W-:Y:S05]  /*12f00*/  BSYNC.RECONVERGENT B0 ;  /* 0x0000000000007941 */ /* 0x000fea0003800200 */
.L_x_7711:
        /* <DEDUP_REMOVED lines=10> */
.L_x_7663:
        /* <DEDUP_REMOVED lines=11> */
.L_x_7716:
        /* <DEDUP_REMOVED lines=21> */
.L_x_7715:
[----:B------:R-:W-:Y:S05]  /*131b0*/  BSYNC.RECONVERGENT B7 ;  /* 0x0000000000077941 */ /* 0x000fea0003800200 */
.L_x_7714:
[----:B------:R-:W-:-:S04]  /*131c0*/  IADD3 R18, P0, PT, R18, 0x4, RZ ;  /* 0x0000000412127810 */ /* 0x000fc80007f1e0ff */
[----:B------:R-:W-:Y:S02]  /*131d0*/  IADD3.X R19, PT, PT, RZ, R19, RZ, P0, !PT ;  /* 0x00000013ff137210 */ /* 0x000fe400007fe4ff */
[----:B------:R-:W-:-:S04]  /*131e0*/  ISETP.GE.U32.AND P0, PT, R18, R16, PT ;  /* 0x000000101200720c */ /* 0x000fc80003f06070 */
[----:B------:R-:W-:-:S13]  /*131f0*/  ISETP.GE.U32.AND.EX P0, PT, R19, R17, PT, P0 ;  /* 0x000000111300720c */ /* 0x000fda0003f06100 */
[----:B------:R-:W-:Y:S05]  /*13200*/  @!P0 BRA `(.L_x_7716) ;  /* 0xfffffffc00948947 */ /* 0x000fea000383ffff */
.L_x_7656:
[----:B------:R-:W-:Y:S05]  /*13210*/  BSYNC.RECONVERGENT B6 ;  /* 0x0000000000067941 */ /* 0x000fea0003800200 */
.L_x_7655:
        /* <DEDUP_REMOVED lines=24> */
.L_x_7720:
[----:B------:R-:W-:Y:S05]  /*133a0*/  BSYNC.RECONVERGENT B7 ;  /* 0x0000000000077941 */ /* 0x000fea0003800200 */
.L_x_7719:
        /* <DEDUP_REMOVED lines=20> */
.L_x_7722:
[----:B------:R-:W-:Y:S05]  /*134f0*/  BSYNC.RECONVERGENT B7 ;  /* 0x0000000000077941 */ /* 0x000fea0003800200 */
.L_x_7721:
        /* <DEDUP_REMOVED lines=23> */
.L_x_7724:
[----:B------:R-:W-:Y:S05]  /*13670*/  BSYNC.RECONVERGENT B7 ;  /* 0x0000000000077941 */ /* 0x000fea0003800200 */
.L_x_7723:
        /* <DEDUP_REMOVED lines=24> */
.L_x_7752:
        /* <DEDUP_REMOVED lines=28> */
.L_x_7729:
[----:B------:R-:W-:Y:S01]  /*139c0*/  MOV R8, R12 ;  /* 0x0000000c00087202 */ /* 0x000fe20000000f00 */
[----:B------:R-:W-:Y:S01]  /*139d0*/  IMAD.MOV.U32 R6, RZ, RZ, R16 ;  /* 0x000000ffff067224 */ /* 0x000fe200078e0010 */
[----:B------:R-:W-:Y:S02]  /*139e0*/  MOV R5, R17 ;  /* 0x0000001100057202 */ /* 0x000fe40000000f00 */
[----:B------:R-:W-:-:S07]  /*139f0*/  MOV R0, 0x13a10 ;  /* 0x00013a1000007802 */ /* 0x000fce0000000f00 */
[----:B------:R-:W-:Y:S05]  /*13a00*/  CALL.REL.NOINC `($__internal_20_$__cuda_sm20_div_s64) ;  /* 0x0000028000a07944 */ /* 0x000fea0003c00000 */
[----:B------:R-:W-:Y:S01]  /*13a10*/  IMAD.MOV.U32 R18, RZ, RZ, R6 ;  /* 0x000000ffff127224 */ /* 0x000fe200078e0006 */
[----:B------:R-:W-:-:S07]  /*13a20*/  MOV R19, R5 ;  /* 0x0000000500137202 */ /* 0x000fce0000000f00 */
.L_x_7730:
[----:B------:R-:W-:Y:S05]  /*13a30*/  BSYNC.RECONVERGENT B1 ;  /* 0x0000000000017941 */ /* 0x000fea0003800200 */
.L_x_7728:
        /* <DEDUP_REMOVED lines=44> */
.L_x_7732:
        /* <DEDUP_REMOVED lines=8> */
.L_x_7733:
[----:B------:R-:W-:Y:S05]  /*13d80*/  BSYNC.RECONVERGENT B1 ;  /* 0x0000000000017941 */ /* 0x000fea0003800200 */
.L_x_7731:
        /* <DEDUP_REMOVED lines=45> */
.L_x_7735:
        /* <DEDUP_REMOVED lines=8> */
.L_x_7736:
[----:B------:R-:W-:Y:S05]  /*140e0*/  BSYNC.RECONVERGENT B1 ;  /* 0x0000000000017941 */ /* 0x000fea0003800200 */
.L_x_7734:
        /* <DEDUP_REMOVED lines=44> */
.L_x_7738:
        /* <DEDUP_REMOVED lines=8> */
.L_x_7739:
[----:B------:R-:W-:Y:S05]  /*14430*/  BSYNC.RECONVERGENT B1 ;  /* 0x0000000000017941 */ /* 0x000fea0003800200 */
.L_x_7737:
        /* <DEDUP_REMOVED lines=45> */
.L_x_7741:
        /* <DEDUP_REMOVED lines=8> */
.L_x_7742:
[----:B------:R-:W-:Y:S05]  /*14790*/  BSYNC.RECONVERGENT B1 ;  /* 0x0000000000017941 */ /* 0x000fea0003800200 */
.L_x_7740:
        /* <DEDUP_REMOVED lines=44> */
.L_x_7744:
        /* <DEDUP_REMOVED lines=8> */
.L_x_7745:
[----:B------:R-:W-:Y:S05]  /*14ae0*/  BSYNC.RECONVERGENT B1 ;  /* 0x0000000000017941 */ /* 0x000fea0003800200 */
.L_x_7743:
        /* <DEDUP_REMOVED lines=45> */
.L_x_7747:
        /* <DEDUP_REMOVED lines=8> */
.L_x_7748:
[----:B------:R-:W-:Y:S05]  /*14e40*/  BSYNC.RECONVERGENT B1 ;  /* 0x0000000000017941 */ /* 0x000fea0003800200 */
.L_x_7746:
        /* <DEDUP_REMOVED lines=44> */
.L_x_7750:
        /* <DEDUP_REMOVED lines=8> */
.L_x_7751:
[----:B------:R-:W-:Y:S05]  /*15190*/  BSYNC.RECONVERGENT B1 ;  /* 0x0000000000017941 */ /* 0x000fea0003800200 */
.L_x_7749:
        /* <DEDUP_REMOVED lines=23> */
.L_x_7727:
[----:B------:R-:W-:-:S07]  /*15310*/  VIADD R4, R4, 0x3 ;  /* 0x0000000304047836 */ /* 0x000fce0000000000 */
.L_x_7726:
        /* <DEDUP_REMOVED lines=31> */
.L_x_7755:
[----:B------:R-:W-:Y:S01]  /*15510*/  MOV R8, R12 ;  /* 0x0000000c00087202 */ /* 0x000fe20000000f00 */
[----:B------:R-:W-:Y:S01]  /*15520*/  IMAD.MOV.U32 R6, RZ, RZ, R20 ;  /* 0x000000ffff067224 */ /* 0x000fe200078e0014 */
[----:B------:R-:W-:Y:S02]  /*15530*/  MOV R5, R21 ;  /* 0x0000001500057202 */ /* 0x000fe40000000f00 */
[----:B------:R-:W-:-:S07]  /*15540*/  MOV R0, 0x15560 ;  /* 0x0001556000007802 */ /* 0x000fce0000000f00 */
[----:B------:R-:W-:Y:S05]  /*15550*/  CALL.REL.NOINC `($__internal_20_$__cuda_sm20_div_s64) ;  /* 0x0000026400cc7944 */ /* 0x000fea0003c00000 */
[----:B------:R-:W-:Y:S01]  /*15560*/  IMAD.MOV.U32 R18, RZ, RZ, R6 ;  /* 0x000000ffff127224 */ /* 0x000fe200078e0006 */
[----:B------:R-:W-:-:S07]  /*15570*/  MOV R19, R5 ;  /* 0x0000000500137202 */ /* 0x000fce0000000f00 */
.L_x_7756:
[----:B------:R-:W-:Y:S05]  /*15580*/  BSYNC.RECONVERGENT B0 ;  /* 0x0000000000007941 */ /* 0x000fea0003800200 */
.L_x_7754:
        /* <DEDUP_REMOVED lines=44> */
.L_x_7758:
        /* <DEDUP_REMOVED lines=8> */
.L_x_7759:
[----:B------:R-:W-:Y:S05]  /*158d0*/  BSYNC.RECONVERGENT B0 ;  /* 0x0000000000007941 */ /* 0x000fea0003800200 */
.L_x_7757:
        /* <DEDUP_REMOVED lines=44> */
.L_x_7761:
        /* <DEDUP_REMOVED lines=8> */
.L_x_7762:
[----:B------:R-:W-:Y:S05]  /*15c20*/  BSYNC.RECONVERGENT B0 ;  /* 0x0000000000007941 */ /* 0x000fea0003800200 */
.L_x_7760:
        /* <DEDUP_REMOVED lines=44> */
.L_x_7764:
        /* <DEDUP_REMOVED lines=8> */
.L_x_7765:
[----:B------:R-:W-:Y:S05]  /*15f70*/  BSYNC.RECONVERGENT B0 ;  /* 0x0000000000007941 */ /* 0x000fea0003800200 */
.L_x_7763:
        /* <DEDUP_REMOVED lines=18> */
.L_x_7753:
        /* <DEDUP_REMOVED lines=31> */
.L_x_7768:
[----:B------:R-:W-:Y:S01]  /*16290*/  MOV R8, R12 ;  /* 0x0000000c00087202 */ /* 0x000fe20000000f00 */
[----:B------:R-:W-:Y:S01]  /*162a0*/  IMAD.MOV.U32 R6, RZ, RZ, R20 ;  /* 0x000000ffff067224 */ /* 0x000fe200078e0014 */
[----:B------:R-:W-:Y:S02]  /*162b0*/  MOV R5, R21 ;  /* 0x0000001500057202 */ /* 0x000fe40000000f00 */
[----:B------:R-:W-:-:S07]  /*162c0*/  MOV R0, 0x162e0 ;  /* 0x000162e000007802 */ /* 0x000fce0000000f00 */
[----:B------:R-:W-:Y:S05]  /*162d0*/  CALL.REL.NOINC `($__internal_20_$__cuda_sm20_div_s64) ;  /* 0x00000258006c7944 */ /* 0x000fea0003c00000 */
[----:B------:R-:W-:Y:S01]  /*162e0*/  IMAD.MOV.U32 R16, RZ, RZ, R6 ;  /* 0x000000ffff107224 */ /* 0x000fe200078e0006 */
[----:B------:R-:W-:-:S07]  /*162f0*/  MOV R17, R5 ;  /* 0x0000000500117202 */ /* 0x000fce0000000f00 */
.L_x_7769:
[----:B------:R-:W-:Y:S05]  /*16300*/  BSYNC.RECONVERGENT B0 ;  /* 0x0000000000007941 */ /* 0x000fea0003800200 */
.L_x_7767:
        /* <DEDUP_REMOVED lines=44> */
.L_x_7771:
        /* <DEDUP_REMOVED lines=8> */
.L_x_7772:
[----:B------:R-:W-:Y:S05]  /*16650*/  BSYNC.RECONVERGENT B0 ;  /* 0x0000000000007941 */ /* 0x000fea0003800200 */
.L_x_7770:
        /* <DEDUP_REMOVED lines=18> */
.L_x_7766:
        /* <DEDUP_REMOVED lines=31> */
.L_x_7774:
        /* <DEDUP_REMOVED lines=8> */
.L_x_7775:
[----:B------:R-:W-:Y:S05]  /*169f0*/  BSYNC.RECONVERGENT B0 ;  /* 0x0000000000007941 */ /* 0x000fea0003800200 */
.L_x_7773:
        /* <DEDUP_REMOVED lines=10> */
.L_x_7725:
        /* <DEDUP_REMOVED lines=11> */
.L_x_7778:
        /* <DEDUP_REMOVED lines=21> */
.L_x_7777:
[----:B------:R-:W-:Y:S05]  /*16ca0*/  BSYNC.RECONVERGENT B7 ;  /* 0x0000000000077941 */ /* 0x000fea0003800200 */
.L_x_7776:
[----:B------:R-:W-:-:S04]  /*16cb0*/  IADD3 R18, P0, PT, R18, 0x4, RZ ;  /* 0x0000000412127810 */ /* 0x000fc80007f1e0ff */
[----:B------:R-:W-:Y:S02]  /*16cc0*/  IADD3.X R19, PT, PT, RZ, R19, RZ, P0, !PT ;  /* 0x00000013ff137210 */ /* 0x000fe400007fe4ff */
[----:B------:R-:W-:-:S04]  /*16cd0*/  ISETP.GE.U32.AND P0, PT, R18, R16, PT ;  /* 0x000000101200720c */ /* 0x000fc80003f06070 */
[----:B------:R-:W-:-:S13]  /*16ce0*/  ISETP.GE.U32.AND.EX P0, PT, R19, R17, PT, P0 ;  /* 0x000000111300720c */ /* 0x000fda0003f06100 */
[----:B------:R-:W-:Y:S05]  /*16cf0*/  @!P0 BRA `(.L_x_7778) ;  /* 0xfffffffc00948947 */ /* 0x000fea000383ffff */
.L_x_7718:
[----:B------:R-:W-:Y:S05]  /*16d00*/  BSYNC.RECONVERGENT B6 ;  /* 0x0000000000067941 */ /* 0x000fea0003800200 */
.L_x_7717:
        /* <DEDUP_REMOVED lines=24> */
.L_x_7782:
[----:B------:R-:W-:Y:S05]  /*16e90*/  BSYNC.RECONVERGENT B7 ;  /* 0x0000000000077941 */ /* 0x000fea0003800200 */
.L_x_7781:
        /* <DEDUP_REMOVED lines=20> */
.L_x_7784:
[----:B------:R-:W-:Y:S05]  /*16fe0*/  BSYNC.RECONVERGENT B7 ;  /* 0x0000000000077941 */ /* 0x000fea0003800200 */
.L_x_7783:
        /* <DEDUP_REMOVED lines=23> */
.L_x_7786:
[----:B------:R-:W-:Y:S05]  /*17160*/  BSYNC.RECONVERGENT B7 ;  /* 0x0000000000077941 */ /* 0x000fea0003800200 */
.L_x_7785:
        /* <DEDUP_REMOVED lines=24> */
.L_x_7814:
        /* <DEDUP_REMOVED lines=28> */
.L_x_7791:
[----:B------:R-:W-:Y:S01]  /*174b0*/  MOV R8, R12 ;  /* 0x0000000c00087202 */ /* 0x000fe20000000f00 */
[----:B------:R-:W-:Y:S01]  /*174c0*/  IMAD.MOV.U32 R6, RZ, RZ, R16 ;  /* 0x000000ffff067224 */ /* 0x000fe200078e0010 */
[----:B------:R-:W-:Y:S02]  /*174d0*/  MOV R5, R17 ;  /* 0x0000001100057202 */ /* 0x000fe40000000f00 */
[----:B------:R-:W-:-:S07]  /*174e0*/  MOV R0, 0x17500 ;  /* 0x0001750000007802 */ /* 0x000fce0000000f00 */
[----:B------:R-:W-:Y:S05]  /*174f0*/  CALL.REL.NOINC `($__internal_20_$__cuda_sm20_div_s64) ;  /* 0x0000024400e47944 */ /* 0x000fea0003c00000 */
[----:B------:R-:W-:Y:S01]  /*17500*/  IMAD.MOV.U32 R18, RZ, RZ, R6 ;  /* 0x000000ffff127224 */ /* 0x000fe200078e0006 */
[----:B------:R-:W-:-:S07]  /*17510*/  MOV R19, R5 ;  /* 0x0000000500137202 */ /* 0x000fce0000000f00 */
.L_x_7792:
[----:B------:R-:W-:Y:S05]  /*17520*/  BSYNC.RECONVERGENT B1 ;  /* 0x0000000000017941 */ /* 0x000fea0003800200 */
.L_x_7790:
        /* <DEDUP_REMOVED lines=44> */
.L_x_7794:
        /* <DEDUP_REMOVED lines=8> */
.L_x_7795:
[----:B------:R-:W-:Y:S05]  /*17870*/  BSYNC.RECONVERGENT B1 ;  /* 0x0000000000017941 */ /* 0x000fea0003800200 */
.L_x_7793:
        /* <DEDUP_REMOVED lines=45> */
.L_x_7797:
        /* <DEDUP_REMOVED lines=8> */
.L_x_7798:
[----:B------:R-:W-:Y:S05]  /*17bd0*/  BSYNC.RECONVERGENT B1 ;  /* 0x0000000000017941 */ /* 0x000fea0003800200 */
.L_x_7796:
        /* <DEDUP_REMOVED lines=44> */
.L_x_7800:
        /* <DEDUP_REMOVED lines=8> */
.L_x_7801:
[----:B------:R-:W-:Y:S05]  /*17f20*/  BSYNC.RECONVERGENT B1 ;  /* 0x0000000000017941 */ /* 0x000fea0003800200 */
.L_x_7799:
        /* <DEDUP_REMOVED lines=45> */
.L_x_7803:
        /* <DEDUP_REMOVED lines=8> */
.L_x_7804:
[----:B------:R-:W-:Y:S05]  /*18280*/  BSYNC.RECONVERGENT B1 ;  /* 0x0000000000017941 */ /* 0x000fea0003800200 */
.L_x_7802:
        /* <DEDUP_REMOVED lines=44> */
.L_x_7806:
        /* <DEDUP_REMOVED lines=8> */
.L_x_7807:
[----:B------:R-:W-:Y:S05]  /*185d0*/  BSYNC.RECONVERGENT B1 ;  /* 0x0000000000017941 */ /* 0x000fea0003800200 */
.L_x_7805:
        /* <DEDUP_REMOVED lines=45> */
.L_x_7809:
        /* <DEDUP_REMOVED lines=8> */
.L_x_7810:
[----:B------:R-:W-:Y:S05]  /*18930*/  BSYNC.RECONVERGENT B1 ;  /* 0x0000000000017941 */ /* 0x000fea0003800200 */
.L_x_7808:
        /* <DEDUP_REMOVED lines=44> */
.L_x_7812:
        /* <DEDUP_REMOVED lines=8> */
.L_x_7813:
[----:B------:R-:W-:Y:S05]  /*18c80*/  BSYNC.RECONVERGENT B1 ;  /* 0x0000000000017941 */ /* 0x000fea0003800200 */
.L_x_7811:
        /* <DEDUP_REMOVED lines=23> */
.L_x_7789:
[----:B------:R-:W-:-:S07]  /*18e00*/  VIADD R4, R4, 0x3 ;  /* 0x0000000304047836 */ /* 0x000fce0000000000 */
.L_x_7788:
        /* <DEDUP_REMOVED lines=31> */
.L_x_7817:
[----:B------:R-:W-:Y:S01]  /*19000*/  MOV R8, R12 ;  /* 0x0000000c00087202 */ /* 0x000fe20000000f00 */
[----:B------:R-:W-:Y:S01]  /*19010*/  IMAD.MOV.U32 R6, RZ, RZ, R20 ;  /* 0x000000ffff067224 */ /* 0x000fe200078e0014 */
[----:B------:R-:W-:Y:S02]  /*19020*/  MOV R5, R21 ;  /* 0x0000001500057202 */ /* 0x000fe40000000f00 */
[----:B------:R-:W-:-:S07]  /*19030*/  MOV R0, 0x19050 ;  /* 0x0001905000007802 */ /* 0x000fce0000000f00 */
[----:B------:R-:W-:Y:S05]  /*19040*/  CALL.REL.NOINC `($__internal_20_$__cuda_sm20_div_s64) ;  /* 0x0000022c00107944 */ /* 0x000fea0003c00000 */
[----:B------:R-:W-:Y:S01]  /*19050*/  IMAD.MOV.U32 R18, RZ, RZ, R6 ;  /* 0x000000ffff127224 */ /* 0x000fe200078e0006 */
[----:B------:R-:W-:-:S07]  /*19060*/  MOV R19, R5 ;  /* 0x0000000500137202 */ /* 0x000fce0000000f00 */
.L_x_7818:
[----:B------:R-:W-:Y:S05]  /*19070*/  BSYNC.RECONVERGENT B0 ;  /* 0x0000000000007941 */ /* 0x000fea0003800200 */
.L_x_7816:
        /* <DEDUP_REMOVED lines=44> */
.L_x_7820:
        /* <DEDUP_REMOVED lines=8> */
.L_x_7821:
[----:B------:R-:W-:Y:S05]  /*193c0*/  BSYNC.RECONVERGENT B0 ;  /* 0x0000000000007941 */ /* 0x000fea0003800200 */
.L_x_7819:
        /* <DEDUP_REMOVED lines=44> */
.L_x_7823:
        /* <DEDUP_REMOVED lines=8> */
.L_x_7824:
[----:B------:R-:W-:Y:S05]  /*19710*/  BSYNC.RECONVERGENT B0 ;  /* 0x0000000000007941 */ /* 0x000fea0003800200 */
.L_x_7822:
        /* <DEDUP_REMOVED lines=44> */
.L_x_7826:
        /* <DEDUP_REMOVED lines=8> */
.L_x_7827:
[----:B------:R-:W-:Y:S05]  /*19a60*/  BSYNC.RECONVERGENT B0 ;  /* 0x0000000000007941 */ /* 0x000fea0003800200 */
.L_x_7825:
        /* <DEDUP_REMOVED lines=18> */
.L_x_7815:
        /* <DEDUP_REMOVED lines=31> */
.L_x_7830:
[----:B------:R-:W-:Y:S01]  /*19d80*/  MOV R8, R12 ;  /* 0x0000000c00087202 */ /* 0x000fe20000000f00 */
[----:B------:R-:W-:Y:S01]  /*19d90*/  IMAD.MOV.U32 R6, RZ, RZ, R20 ;  /* 0x000000ffff067224 */ /* 0x000fe200078e0014 */
[----:B------:R-:W-:Y:S02]  /*19da0*/  MOV R5, R21 ;  /* 0x0000001500057202 */ /* 0x000fe40000000f00 */
[----:B------:R-:W-:-:S07]  /*19db0*/  MOV R0, 0x19dd0 ;  /* 0x00019dd000007802 */ /* 0x000fce0000000f00 */
[----:B------:R-:W-:Y:S05]  /*19dc0*/  CALL.REL.NOINC `($__internal_20_$__cuda_sm20_div_s64) ;  /* 0x0000021c00b07944 */ /* 0x000fea0003c00000 */
[----:B------:R-:W-:Y:S01]  /*19dd0*/  IMAD.MOV.U32 R16, RZ, RZ, R6 ;  /* 0x000000ffff107224 */ /* 0x000fe200078e0006 */
[----:B------:R-:W-:-:S07]  /*19de0*/  MOV R17, R5 ;  /* 0x0000000500117202 */ /* 0x000fce0000000f00 */
.L_x_7831:
[----:B------:R-:W-:Y:S05]  /*19df0*/  BSYNC.RECONVERGENT B0 ;  /* 0x0000000000007941 */ /* 0x000fea0003800200 */
.L_x_7829:
        /* <DEDUP_REMOVED lines=44> */
.L_x_7833:
        /* <DEDUP_REMOVED lines=8> */
.L_x_7834:
[----:B------:R-:W-:Y:S05]  /*1a140*/  BSYNC.RECONVERGENT B0 ;  /* 0x0000000000007941 */ /* 0x000fea0003800200 */
.L_x_7832:
        /* <DEDUP_REMOVED lines=18> */
.L_x_7828:
        /* <DEDUP_REMOVED lines=31> */
.L_x_7836:
        /* <DEDUP_REMOVED lines=8> */
.L_x_7837:
[----:B------:R-:W-:Y:S05]  /*1a4e0*/  BSYNC.RECONVERGENT B0 ;  /* 0x0000000000007941 */ /* 0x000fea0003800200 */
.L_x_7835:
        /* <DEDUP_REMOVED lines=10> */
.L_x_7787:
        /* <DEDUP_REMOVED lines=11> */
.L_x_7840:
        /* <DEDUP_REMOVED lines=21> */
.L_x_7839:
[----:B------:R-:W-:Y:S05]  /*1a790*/  BSYNC.RECONVERGENT B7 ;  /* 0x0000000000077941 */ /* 0x000fea0003800200 */
.L_x_7838:
[----:B------:R-:W-:-:S04]  /*1a7a0*/  IADD3 R18, P0, PT, R18, 0x4, RZ ;  /* 0x0000000412127810 */ /* 0x000fc80007f1e0ff */
[----:B------:R-:W-:Y:S02]  /*1a7b0*/  IADD3.X R19, PT, PT, RZ, R19, RZ, P0, !PT ;  /* 0x00000013ff137210 */ /* 0x000fe400007fe4ff */
[----:B------:R-:W-:-:S04]  /*1a7c0*/  ISETP.GE.U32.AND P0, PT, R18, R16, PT ;  /* 0x000000101200720c */ /* 0x000fc80003f06070 */
[----:B------:R-:W-:-:S13]  /*1a7d0*/  ISETP.GE.U32.AND.EX P0, PT, R19, R17, PT, P0 ;  /* 0x000000111300720c */ /* 0x000fda0003f06100 */
[----:B------:R-:W-:Y:S05]  /*1a7e0*/  @!P0 BRA `(.L_x_7840) ;  /* 0xfffffffc00948947 */ /* 0x000fea000383ffff */
.L_x_7780:
[----:B------:R-:W-:Y:S05]  /*1a7f0*/  BSYNC.RECONVERGENT B6 ;  /* 0x0000000000067941 */ /* 0x000fea0003800200 */
.L_x_7779:
        /* <DEDUP_REMOVED lines=24> */
.L_x_7844:
[----:B------:R-:W-:Y:S05]  /*1a980*/  BSYNC.RECONVERGENT B7 ;  /* 0x0000000000077941 */ /* 0x000fea0003800200 */
.L_x_7843:
        /* <DEDUP_REMOVED lines=20> */
.L_x_7846:
[----:B------:R-:W-:Y:S05]  /*1aad0*/  BSYNC.RECONVERGENT B7 ;  /* 0x0000000000077941 */ /* 0x000fea0003800200 */
.L_x_7845:
        /* <DEDUP_REMOVED lines=23> */
.L_x_7848:
[----:B------:R-:W-:Y:S05]  /*1ac50*/  BSYNC.RECONVERGENT B7 ;  /* 0x0000000000077941 */ /* 0x000fea0003800200 */
.L_x_7847:
        /* <DEDUP_REMOVED lines=11> */
[----:B------:R-:W-:Y:S02]  /*1ad10*/  IMAD.MOV.U32 R18, RZ, RZ, R4 ;  /* 0x000000ffff127224 */ /* 0x000fe400078e0004 */
[----:B------:R-:W-:-:S08]  /*1ad20*/  IMAD.MOV.U32 R24, RZ, RZ, RZ ;  /* 0x000000ffff187224 */ /* 0x000fd000078e00ff */
[----:B------:R-:W-:Y:S05]  /*1ad30*/  @!P0 BRA `(.L_x_7850) ;  /* 0x0000001800ac8947 */ /* 0x000fea0003800000 */
[----:B------:R-:W0:Y:S01]  /*1ad40*/  LDCU UR4, c[0x0][0x3a0] ;  /* 0x00007400ff0477ac */ /* 0x000e220008000800 */
[----:B------:R-:W1:Y:S01]  /*1ad50*/  LDC.64 R32, c[0x0][0x3a8] ;  /* 0x0000ea00ff207b82 */ /* 0x000e620000000a00 */
[----:B------:R-:W-:Y:S01]  /*1ad60*/  BSSY.RECONVERGENT B0, `(.L_x_7851) ;  /* 0x00001a7000007945 */ /* 0x000fe20003800200 */
[----:B------:R-:W-:Y:S01]  /*1ad70*/  MOV R19, RZ ;  /* 0x000000ff00137202 */ /* 0x000fe20000000f00 */
[----:B------:R-:W-:-:S05]  /*1ad80*/  IMAD.MOV.U32 R24, RZ, RZ, RZ ;  /* 0x000000ffff187224 */ /* 0x000fca00078e00ff */
[----:B------:R-:W2:Y:S01]  /*1ad90*/  LDC.64 R12, c[0x0][0x3b0] ;  /* 0x0000ec00ff0c7b82 */ /* 0x000ea20000000a00 */
[----:B0-----:R-:W-:Y:S02]  /*1ada0*/  ULOP3.LUT UR5, UR4, 0xfffffff8, URZ, 0xc0, !UPT ;  /* 0xfffffff804057892 */ /* 0x001fe4000f8ec0ff */
[----:B------:R-:W-:Y:S02]  /*1adb0*/  UIADD3 UR4, UPT, UPT, UR4, -0x4, URZ ;  /* 0xfffffffc04047890 */ /* 0x000fe4000fffe0ff */
[----:B------:R-:W-:-:S04]  /*1adc0*/  UIADD3 UR5, UPT, UPT, -UR5, URZ, URZ ;  /* 0x000000ff05057290 */ /* 0x000fc8000fffe1ff */
[----:B------:R-:W-:Y:S02]  /*1add0*/  MOV R4, UR4 ;  /* 0x0000000400047c02 */ /* 0x000fe40008000f00 */
[----:B------:R-:W-:-:S07]  /*1ade0*/  IMAD.U32 R3, RZ, RZ, UR5 ;  /* 0x00000005ff037e24 */ /* 0x000fce000f8e00ff */
.L_x_7876:
        /* <DEDUP_REMOVED lines=27> */
.L_x_7853:
[----:B------:R-:W-:Y:S01]  /*1afa0*/  IMAD.MOV.U32 R8, RZ, RZ, R18 ;  /* 0x000000ffff087224 */ /* 0x000fe200078e0012 */
[----:B------:R-:W-:Y:S01]  /*1afb0*/  MOV R6, R16 ;  /* 0x0000001000067202 */ /* 0x000fe20000000f00 */
[----:B------:R-:W-:Y:S01]  /*1afc0*/  IMAD.MOV.U32 R5, RZ, RZ, R17 ;  /* 0x000000ffff057224 */ /* 0x000fe200078e0011 */
[----:B------:R-:W-:-:S07]  /*1afd0*/  MOV R0, 0x1aff0 ;  /* 0x0001aff000007802 */ /* 0x000fce0000000f00 */
[----:B--2---:R-:W-:Y:S05]  /*1afe0*/  CALL.REL.NOINC `($__internal_20_$__cuda_sm20_div_s64) ;  /* 0x0000020c00287944 */ /* 0x004fea0003c00000 */
[----:B------:R-:W-:Y:S01]  /*1aff0*/  MOV R20, R6 ;  /* 0x0000000600147202 */ /* 0x000fe20000000f00 */
[----:B------:R-:W-:-:S07]  /*1b000*/  IMAD.MOV.U32 R21, RZ, RZ, R5 ;  /* 0x000000ffff157224 */ /* 0x000fce00078e0005 */
.L_x_7854:
[----:B------:R-:W-:Y:S05]  /*1b010*/  BSYNC.RECONVERGENT B1 ;  /* 0x0000000000017941 */ /* 0x000fea0003800200 */
.L_x_7852:
[----:B------:R-:W-:Y:S01]  /*1b020*/  IADD3 R30, PT, PT, R4, 0x2, RZ ;  /* 0x00000002041e7810 */ /* 0x000fe20007ffe0ff */
[----:B--2---:R-:W-:-:S04]  /*1b030*/  IMAD.WIDE.U32 R8, R22, 0x8, R12 ;  /* 0x0000000816087825 */ /* 0x004fc800078e000c */
[----:B------:R-:W-:Y:S02]  /*1b040*/  IMAD.WIDE.U32 R10, R30, 0x8, R32 ;  /* 0x000000081e0a7825 */ /* 0x000fe400078e0020 */
[----:B------:R-:W2:Y:S04]  /*1b050*/  LDG.E.64 R8, desc[UR36][R8.64] ;  /* 0x0000002408087981 */ /* 0x000ea8000c1e1b00 */
        /* <DEDUP_REMOVED lines=38> */
.L_x_7856:
        /* <DEDUP_REMOVED lines=8> */
.L_x_7857:
[----:B------:R-:W-:Y:S05]  /*1b340*/  BSYNC.RECONVERGENT B1 ;  /* 0x0000000000017941 */ /* 0x000fea0003800200 */
.L_x_7855:
        /* <DEDUP_REMOVED lines=42> */
.L_x_7859:
        /* <DEDUP_REMOVED lines=8> */
.L_x_7860:
[----:B------:R-:W-:Y:S05]  /*1b670*/  BSYNC.RECONVERGENT B1 ;  /* 0x0000000000017941 */ /* 0x000fea0003800200 */
.L_x_7858:
        /* <DEDUP_REMOVED lines=42> */
.L_x_7862:
        /* <DEDUP_REMOVED lines=8> */
.L_x_7863:
[----:B------:R-:W-:Y:S05]  /*1b9a0*/  BSYNC.RECONVERGENT B1 ;  /* 0x0000000000017941 */ /* 0x000fea0003800200 */
.L_x_7861:
        /* <DEDUP_REMOVED lines=42> */
.L_x_7865:
        /* <DEDUP_REMOVED lines=8> */
.L_x_7866:
[----:B------:R-:W-:Y:S05]  /*1bcd0*/  BSYNC.RECONVERGENT B1 ;  /* 0x0000000000017941 */ /* 0x000fea0003800200 */
.L_x_7864:
        /* <DEDUP_REMOVED lines=42> */
.L_x_7868:
        /* <DEDUP_REMOVED lines=8> */
.L_x_7869:
[----:B------:R-:W-:Y:S05]  /*1c000*/  BSYNC.RECONVERGENT B1 ;  /* 0x0000000000017941 */ /* 0x000fea0003800200 */
.L_x_7867:
        /* <DEDUP_REMOVED lines=43> */
.L_x_7871:
        /* <DEDUP_REMOVED lines=8> */
.L_x_7872:
[----:B------:R-:W-:Y:S05]  /*1c340*/  BSYNC.RECONVERGENT B1 ;  /* 0x0000000000017941 */ /* 0x000fea0003800200 */
.L_x_7870:
        /* <DEDUP_REMOVED lines=42> */
.L_x_7874:
        /* <DEDUP_REMOVED lines=8> */
.L_x_7875:
[----:B------:R-:W-:Y:S05]  /*1c670*/  BSYNC.RECONVERGENT B1 ;  /* 0x0000000000017941 */ /* 0x000fea0003800200 */
.L_x_7873:
        /* <DEDUP_REMOVED lines=22> */
.L_x_7851:
[----:B------:R-:W-:-:S07]  /*1c7e0*/  IADD3 R34, PT, PT, R4, 0x3, RZ ;  /* 0x0000000304227810 */ /* 0x000fce0007ffe0ff */
.L_x_7850:
        /* <DEDUP_REMOVED lines=31> */
.L_x_7879:
[----:B------:R-:W-:Y:S01]  /*1c9e0*/  IMAD.MOV.U32 R8, RZ, RZ, R18 ;  /* 0x000000ffff087224 */ /* 0x000fe200078e0012 */
[----:B------:R-:W-:Y:S01]  /*1c9f0*/  MOV R6, R12 ;  /* 0x0000000c00067202 */ /* 0x000fe20000000f00 */
[----:B------:R-:W-:Y:S01]  /*1ca00*/  IMAD.MOV.U32 R5, RZ, RZ, R13 ;  /* 0x000000ffff057224 */ /* 0x000fe200078e000d */
[----:B------:R-:W-:-:S07]  /*1ca10*/  MOV R0, 0x1ca30 ;  /* 0x0001ca3000007802 */ /* 0x000fce0000000f00 */
[----:B------:R-:W-:Y:S05]  /*1ca20*/  CALL.REL.NOINC `($__internal_20_$__cuda_sm20_div_s64) ;  /* 0x000001f000987944 */ /* 0x000fea0003c00000 */
[----:B------:R-:W-:Y:S01]  /*1ca30*/  MOV R16, R6 ;  /* 0x0000000600107202 */ /* 0x000fe20000000f00 */
[----:B------:R-:W-:-:S07]  /*1ca40*/  IMAD.MOV.U32 R17, RZ, RZ, R5 ;  /* 0x000000ffff117224 */ /* 0x000fce00078e0005 */
.L_x_7880:
[----:B------:R-:W-:Y:S05]  /*1ca50*/  BSYNC.RECONVERGENT B0 ;  /* 0x0000000000007941 */ /* 0x000fea0003800200 */
.L_x_7878:
        /* <DEDUP_REMOVED lines=44> */
.L_x_7882:
        /* <DEDUP_REMOVED lines=8> */
.L_x_7883:
[----:B------:R-:W-:Y:S05]  /*1cda0*/  BSYNC.RECONVERGENT B0 ;  /* 0x0000000000007941 */ /* 0x000fea0003800200 */
.L_x_7881:
        /* <DEDUP_REMOVED lines=44> */
.L_x_7885:
        /* <DEDUP_REMOVED lines=8> */
.L_x_7886:
[----:B------:R-:W-:Y:S05]  /*1d0f0*/  BSYNC.RECONVERGENT B0 ;  /* 0x0000000000007941 */ /* 0x000fea0003800200 */
.L_x_7884:
        /* <DEDUP_REMOVED lines=44> */
.L_x_7888:
        /* <DEDUP_REMOVED lines=8> */
.L_x_7889:
[----:B------:R-:W-:Y:S05]  /*1d440*/  BSYNC.RECONVERGENT B0 ;  /* 0x0000000000007941 */ /* 0x000fea0003800200 */
.L_x_7887:
        /* <DEDUP_REMOVED lines=18> */
.L_x_7877:
        /* <DEDUP_REMOVED lines=31> */
.L_x_7892:
[----:B------:R-:W-:Y:S01]  /*1d760*/  IMAD.MOV.U32 R8, RZ, RZ, R18 ;  /* 0x000000ffff087224 */ /* 0x000fe200078e0012 */
[----:B------:R-:W-:Y:S01]  /*1d770*/  MOV R6, R12 ;  /* 0x0000000c00067202 */ /* 0x000fe20000000f00 */
[----:B------:R-:W-:Y:S01]  /*1d780*/  IMAD.MOV.U32 R5, RZ, RZ, R13 ;  /* 0x000000ffff057224 */ /* 0x000fe200078e000d */
[----:B------:R-:W-:-:S07]  /*1d790*/  MOV R0, 0x1d7b0 ;  /* 0x0001d7b000007802 */ /* 0x000fce0000000f00 */
[----:B------:R-:W-:Y:S05]  /*1d7a0*/  CALL.REL.NOINC `($__internal_20_$__cuda_sm20_div_s64) ;  /* 0x000001e400387944 */ /* 0x000fea0003c00000 */
[----:B------:R-:W-:Y:S01]  /*1d7b0*/  MOV R16, R6 ;  /* 0x0000000600107202 */ /* 0x000fe20000000f00 */
[----:B------:R-:W-:-:S07]  /*1d7c0*/  IMAD.MOV.U32 R17, RZ, RZ, R5 ;  /* 0x000000ffff117224 */ /* 0x000fce00078e0005 */
.L_x_7893:
[----:B------:R-:W-:Y:S05]  /*1d7d0*/  BSYNC.RECONVERGENT B0 ;  /* 0x0000000000007941 */ /* 0x000fea0003800200 */
.L_x_7891:
        /* <DEDUP_REMOVED lines=44> */
.L_x_7895:
        /* <DEDUP_REMOVED lines=8> */
.L_x_7896:
[----:B------:R-:W-:Y:S05]  /*1db20*/  BSYNC.RECONVERGENT B0 ;  /* 0x0000000000007941 */ /* 0x000fea0003800200 */
.L_x_7894:
        /* <DEDUP_REMOVED lines=18> */
.L_x_7890:
        /* <DEDUP_REMOVED lines=31> */
.L_x_7898:
[----:B------:R-:W-:Y:S01]  /*1de40*/  MOV R0, R5 ;  /* 0x0000000500007202 */ /* 0x000fe20000000f00 */
[----:B------:R-:W-:Y:S01]  /*1de50*/  IMAD.MOV.U32 R3, RZ, RZ, R4 ;  /* 0x000000ffff037224 */ /* 0x000fe200078e0004 */
[----:B------:R-:W-:Y:S01]  /*1de60*/  MOV R14, R7 ;  /* 0x00000007000e7202 */ /* 0x000fe20000000f00 */
[----:B------:R-:W-:Y:S01]  /*1de70*/  IMAD.MOV.U32 R25, RZ, RZ, R18 ;  /* 0x000000ffff197224 */ /* 0x000fe200078e0012 */
[----:B------:R-:W-:-:S07]  /*1de80*/  MOV R5, 0x1dea0 ;  /* 0x0001dea000057802 */ /* 0x000fce0000000f00 */
[----:B------:R-:W-:Y:S05]  /*1de90*/  CALL.REL.NOINC `($__internal_21_$__cuda_sm20_rem_s64) ;  /* 0x000001e000d87944 */ /* 0x000fea0003c00000 */
[----:B------:R-:W-:Y:S01]  /*1dea0*/  IMAD.MOV.U32 R4, RZ, RZ, R0 ;  /* 0x000000ffff047224 */ /* 0x000fe200078e0000 */
[----:B------:R-:W-:-:S07]  /*1deb0*/  MOV R5, R3 ;  /* 0x0000000300057202 */ /* 0x000fce0000000f00 */
.L_x_7899:
[----:B------:R-:W-:Y:S05]  /*1dec0*/  BSYNC.RECONVERGENT B0 ;  /* 0x0000000000007941 */ /* 0x000fea0003800200 */
.L_x_7897:
        /* <DEDUP_REMOVED lines=10> */
.L_x_7849:
        /* <DEDUP_REMOVED lines=11> */
.L_x_7902:
        /* <DEDUP_REMOVED lines=21> */
.L_x_7901:
[----:B------:R-:W-:Y:S05]  /*1e170*/  BSYNC.RECONVERGENT B7 ;  /* 0x0000000000077941 */ /* 0x000fea0003800200 */
.L_x_7900:
[----:B------:R-:W-:-:S05]  /*1e180*/  IADD3 R16, P0, PT, R16, 0x4, RZ ;  /* 0x0000000410107810 */ /* 0x000fca0007f1e0ff */
[----:B------:R-:W-:Y:S01]  /*1e190*/  IMAD.X R17, RZ, RZ, R17, P0 ;  /* 0x000000ffff117224 */ /* 0x000fe200000e0611 */
[----:B------:R-:W-:-:S04]  /*1e1a0*/  ISETP.GE.U32.AND P0, PT, R16, R18, PT ;  /* 0x000000121000720c */ /* 0x000fc80003f06070 */
[----:B------:R-:W-:-:S13]  /*1e1b0*/  ISETP.GE.U32.AND.EX P0, PT, R17, R19, PT, P0 ;  /* 0x000000131100720c */ /* 0x000fda0003f06100 */
[----:B------:R-:W-:Y:S05]  /*1e1c0*/  @!P0 BRA `(.L_x_7902) ;  /* 0xfffffffc00948947 */ /* 0x000fea000383ffff */
.L_x_7842:
[----:B------:R-:W-:Y:S05]  /*1e1d0*/  BSYNC.RECONVERGENT B6 ;  /* 0x0000000000067941 */ /* 0x000fea0003800200 */
.L_x_7841:
[----:B------:R-:W-:Y:S01]  /*1e1e0*/  ISETP.GE.U32.AND P0, PT, R2, R73, PT ;  /* 0x000000490200720c */ /* 0x000fe20003f06070 */
[----:B------:R-:W-:Y:S04]  /*1e1f0*/  BSSY.RECONVERGENT B0, `(.L_x_7903) ;  /* 0x0000033000007945 */ /* 0x000fe80003800200 */
[----:B------:R-:W-:Y:S08]  /*1e200*/  BSSY.RELIABLE B1, `(.L_x_7904) ;  /* 0x000002b000017945 */ /* 0x000ff00003800100 */
[----:B------:R-:W-:Y:S05]  /*1e210*/  @P0 BRA `(.L_x_7905) ;  /* 0x0000000000300947 */ /* 0x000fea0003800000 */
[----:B------:R-:W0:Y:S01]  /*1e220*/  LDC.64 R4, c[0x0][0x3c8] ;  /* 0x0000f200ff047b82 */ /* 0x000e220000000a00 */
[----:B------:R-:W-:Y:S01]  /*1e230*/  IADD3 R3, PT, PT, R72, R2, RZ ;  /* 0x0000000248037210 */ /* 0x000fe20007ffe0ff */
[----:B------:R-:W-:-:S05]  /*1e240*/  IMAD.MOV.U32 R2, RZ, RZ, R38 ;  /* 0x000000ffff027224 */ /* 0x000fca00078e0026 */
[----:B------:R-:W-:Y:S01]  /*1e250*/  ISETP.GE.AND P0, PT, R2, R73, PT ;  /* 0x000000490200720c */ /* 0x000fe20003f06270 */
[----:B0-----:R-:W-:-:S05]  /*1e260*/  IMAD.WIDE.U32 R4, R3, 0x4, R4 ;  /* 0x0000000403047825 */ /* 0x001fca00078e0004 */
[----:B------:R0:W-:Y:S07]  /*1e270*/  STG.E desc[UR36][R4.64], RZ ;  /* 0x000000ff04007986 */ /* 0x0001ee000c101924 */
[----:B------:R-:W-:Y:S05]  /*1e280*/  @P0 BRA `(.L_x_7906) ;  /* 0x0000000000300947 */ /* 0x000fea0003800000 */
[----:B0-----:R-:W0:Y:S01]  /*1e290*/  LDC.64 R4, c[0x0][0x3c8] ;  /* 0x0000f200ff047b82 */ /* 0x001e220000000a00 */
[----:B------:R-:W-:Y:S01]  /*1e2a0*/  IADD3 R3, PT, PT, R72, R2, RZ ;  /* 0x0000000248037210 */ /* 0x000fe20007ffe0ff */
[----:B------:R-:W-:-:S04]  /*1e2b0*/  VIADD R2, R2, 0x80 ;  /* 0x0000008002027836 */ /* 0x000fc80000000000 */
[----:B0-----:R-:W-:-:S05]  /*1e2c0*/  IMAD.WIDE.U32 R4, R3, 0x4, R4 ;  /* 0x0000000403047825 */ /* 0x001fca00078e0004 */
[----:B------:R0:W-:Y:S02]  /*1e2d0*/  STG.E desc[UR36][R4.64], RZ ;  /* 0x000000ff04007986 */ /* 0x0001e4000c101924 */
.L_x_7905:
[----:B------:R-:W-:-:S13]  /*1e2e0*/  ISETP.GE.AND P0, PT, R2, R73, PT ;  /* 0x000000490200720c */ /* 0x000fda0003f06270 */
[----:B------:R-:W-:Y:S05]  /*1e2f0*/  @P0 BRA `(.L_x_7907) ;  /* 0x0000000000300947 */ /* 0x000fea0003800000 */
[----:B0-----:R-:W0:Y:S01]  /*1e300*/  LDC.64 R4, c[0x0][0x3c8] ;  /* 0x0000f200ff047b82 */ /* 0x001e220000000a00 */
[----:B------:R-:W-:Y:S01]  /*1e310*/  IADD3 R3, PT, PT, R72, R2, RZ ;  /* 0x0000000248037210 */ /* 0x000fe20007ffe0ff */
[----:B------:R-:W-:-:S04]  /*1e320*/  VIADD R2, R2, 0x80 ;  /* 0x0000008002027836 */ /* 0x000fc80000000000 */
[----:B0-----:R-:W-:-:S05]  /*1e330*/  IMAD.WIDE.U32 R4, R3, 0x4, R4 ;  /* 0x0000000403047825 */ /* 0x001fca00078e0004 */
[----:B------:R1:W-:Y:S02]  /*1e340*/  STG.E desc[UR36][R4.64], RZ ;  /* 0x000000ff04007986 */ /* 0x0003e4000c101924 */
.L_x_7906:
[----:B------:R-:W-:-:S13]  /*1e350*/  ISETP.GE.AND P0, PT, R2, R73, PT ;  /* 0x000000490200720c */ /* 0x000fda0003f06270 */
[----:B------:R-:W-:Y:S05]  /*1e360*/  @P0 BRA `(.L_x_7908) ;  /* 0x0000000000300947 */ /* 0x000fea0003800000 */
[----:B01----:R-:W0:Y:S01]  /*1e370*/  LDC.64 R4, c[0x0][0x3c8] ;  /* 0x0000f200ff047b82 */ /* 0x003e220000000a00 */
[----:B------:R-:W-:Y:S01]  /*1e380*/  IADD3 R3, PT, PT, R72, R2, RZ ;  /* 0x0000000248037210 */ /* 0x000fe20007ffe0ff */
[----:B------:R-:W-:-:S04]  /*1e390*/  VIADD R2, R2, 0x80 ;  /* 0x0000008002027836 */ /* 0x000fc80000000000 */
[----:B0-----:R-:W-:-:S05]  /*1e3a0*/  IMAD.WIDE.U32 R4, R3, 0x4, R4 ;  /* 0x0000000403047825 */ /* 0x001fca00078e0004 */
[----:B------:R1:W-:Y:S02]  /*1e3b0*/  STG.E desc[UR36][R4.64], RZ ;  /* 0x000000ff04007986 */ /* 0x0003e4000c101924 */
.L_x_7907:
[----:B------:R-:W-:-:S13]  /*1e3c0*/  ISETP.GE.AND P0, PT, R2, R73, PT ;  /* 0x000000490200720c */ /* 0x000fda0003f06270 */
[----:B------:R-:W-:Y:S05]  /*1e3d0*/  @P0 BRA `(.L_x_7909) ;  /* 0x0000000000340947 */ /* 0x000fea0003800000 */
[----:B01----:R-:W0:Y:S01]  /*1e3e0*/  LDC.64 R4, c[0x0][0x3c8] ;  /* 0x0000f200ff047b82 */ /* 0x003e220000000a00 */
[----:B------:R-:W-:Y:S01]  /*1e3f0*/  IADD3 R3, PT, PT, R72, R2, RZ ;  /* 0x0000000248037210 */ /* 0x000fe20007ffe0ff */
[----:B------:R-:W-:-:S04]  /*1e400*/  VIADD R2, R2, 0x80 ;  /* 0x0000008002027836 */ /* 0x000fc80000000000 */
[----:B0-----:R-:W-:-:S05]  /*1e410*/  IMAD.WIDE.U32 R4, R3, 0x4, R4 ;  /* 0x0000000403047825 */ /* 0x001fca00078e0004 */
[----:B------:R2:W-:Y:S02]  /*1e420*/  STG.E desc[UR36][R4.64], RZ ;  /* 0x000000ff04007986 */ /* 0x0005e4000c101924 */
.L_x_7908:
[----:B------:R-:W-:-:S13]  /*1e430*/  ISETP.GE.AND P0, PT, R2, R73, PT ;  /* 0x000000490200720c */ /* 0x000fda0003f06270 */
[----:B------:R-:W-:Y:S05]  /*1e440*/  @P0 BREAK.RELIABLE B1 ;  /* 0x0000000000010942 */ /* 0x000fea0003800100 */
[----:B------:R-:W-:Y:S05]  /*1e450*/  @P0 BRA `(.L_x_7910) ;  /* 0x0000000000300947 */ /* 0x000fea0003800000 */
[----:B012---:R-:W0:Y:S01]  /*1e460*/  LDC.64 R4, c[0x0][0x3c8] ;  /* 0x0000f200ff047b82 */ /* 0x007e220000000a00 */
[----:B------:R-:W-:Y:S01]  /*1e470*/  IADD3 R3, PT, PT, R72, R2, RZ ;  /* 0x0000000248037210 */ /* 0x000fe20007ffe0ff */
[----:B------:R-:W-:-:S04]  /*1e480*/  VIADD R2, R2, 0x80 ;  /* 0x0000008002027836 */ /* 0x000fc80000000000 */
[----:B0-----:R-:W-:-:S05]  /*1e490*/  IMAD.WIDE.U32 R4, R3, 0x4, R4 ;  /* 0x0000000403047825 */ /* 0x001fca00078e0004 */
[----:B------:R2:W-:Y:S02]  /*1e4a0*/  STG.E desc[UR36][R4.64], RZ ;  /* 0x000000ff04007986 */ /* 0x0005e4000c101924 */
.L_x_7909:
[----:B------:R-:W-:Y:S05]  /*1e4b0*/  BSYNC.RELIABLE B1 ;  /* 0x0000000000017941 */ /* 0x000fea0003800100 */
.L_x_7904:
[----:B------:R-:W-:-:S13]  /*1e4c0*/  ISETP.GE.AND P0, PT, R2, R73, PT ;  /* 0x000000490200720c */ /* 0x000fda0003f06270 */
[----:B012---:R-:W0:Y:S01]  /*1e4d0*/  @!P0 LDC.64 R4, c[0x0][0x3c8] ;  /* 0x0000f200ff048b82 */ /* 0x007e220000000a00 */
[----:B------:R-:W-:Y:S01]  /*1e4e0*/  @!P0 IADD3 R3, PT, PT, R72, R2, RZ ;  /* 0x0000000248038210 */ /* 0x000fe20007ffe0ff */
[----:B------:R-:W-:-:S04]  /*1e4f0*/  @!P0 VIADD R2, R2, 0x80 ;  /* 0x0000008002028836 */ /* 0x000fc80000000000 */
[----:B0-----:R-:W-:-:S05]  /*1e500*/  @!P0 IMAD.WIDE.U32 R4, R3, 0x4, R4 ;  /* 0x0000000403048825 */ /* 0x001fca00078e0004 */
[----:B------:R3:W-:Y:S02]  /*1e510*/  @!P0 STG.E desc[UR36][R4.64], RZ ;  /* 0x000000ff04008986 */ /* 0x0007e4000c101924 */
.L_x_7910:
[----:B------:R-:W-:Y:S05]  /*1e520*/  BSYNC.RECONVERGENT B0 ;  /* 0x0000000000007941 */ /* 0x000fea0003800200 */
.L_x_7903:
[----:B------:R-:W-:-:S13]  /*1e530*/  ISETP.GE.AND P0, PT, R2, R73, PT ;  /* 0x000000490200720c */ /* 0x000fda0003f06270 */
[----:B------:R-:W-:Y:S05]  /*1e540*/  @P0 EXIT ;  /* 0x000000000000094d */ /* 0x000fea0003800000 */
[----:B0123--:R-:W0:Y:S01]  /*1e550*/  LDC.64 R4, c[0x0][0x3c8] ;  /* 0x0000f200ff047b82 */ /* 0x00fe220000000a00 */
[----:B------:R-:W-:-:S05]  /*1e560*/  IADD3 R3, PT, PT, R72, R2, RZ ;  /* 0x0000000248037210 */ /* 0x000fca0007ffe0ff */
[----:B0-----:R-:W-:-:S05]  /*1e570*/  IMAD.WIDE.U32 R2, R3, 0x4, R4 ;  /* 0x0000000403027825 */ /* 0x001fca00078e0004 */
[----:B------:R-:W-:Y:S01]  /*1e580*/  STG.E desc[UR36][R2.64], RZ ;  /* 0x000000ff02007986 */ /* 0x000fe2000c101924 */
[----:B------:R-:W-:Y:S05]  /*1e590*/  EXIT ;  /* 0x000000000000794d */ /* 0x000fea0003800000 */
.L_x_7406:
[----:B------:R-:W0:Y:S01]  /*1e5a0*/  S2R R71, SR_TID.X ;  /* 0x0000000000477919 */ /* 0x000e220000002100 */
[----:B------:R-:W1:Y:S01]  /*1e5b0*/  LDC.64 R2, c[0x0][0x3d0] ;  /* 0x0000f400ff027b82 */ /* 0x000e620000000a00 */
[----:B------:R-:W2:Y:S01]  /*1e5c0*/  LDCU UR4, c[0x0][0x3a0] ;  /* 0x00007400ff0477ac */ /* 0x000ea20008000800 */
[----:B------:R-:W3:Y:S06]  /*1e5d0*/  LDCU UR5, c[0x0][0x388] ;  /* 0x00007100ff0577ac */ /* 0x000eec0008000800 */
[----:B------:R-:W4:Y:S01]  /*1e5e0*/  LDC.64 R4, c[0x0][0x3d8] ;  /* 0x0000f600ff047b82 */ /* 0x000f220000000a00 */
[----:B------:R-:W3:Y:S07]  /*1e5f0*/  LDCU.64 UR6, c[0x0][0x398] ;  /* 0x00007300ff0677ac */ /* 0x000eee0008000a00 */
[----:B------:R-:W2:Y:S08]  /*1e600*/  LDC.64 R6, c[0x0][0x3e0] ;  /* 0x0000f800ff067b82 */ /* 0x000eb00000000a00 */
[----:B------:R-:W3:Y:S01]  /*1e610*/  LDC.64 R8, c[0x0][0x3e8] ;  /* 0x0000fa00ff087b82 */ /* 0x000ee20000000a00 */
[----:B-1----:R-:W-:-:S04]  /*1e620*/  IMAD.WIDE.U32 R2, R72, 0x4, R2 ;  /* 0x0000000448027825 */ /* 0x002fc800078e0002 */
[----:B0-----:R-:W-:-:S03]  /*1e630*/  IMAD.WIDE.U32 R2, R71, 0x8, R2 ;  /* 0x0000000847027825 */ /* 0x001fc600078e0002 */
[----:B------:R-:W0:Y:S01]  /*1e640*/  LDC.64 R10, c[0x0][0x3f0] ;  /* 0x0000fc00ff0a7b82 */ /* 0x000e220000000a00 */
[C---:B----4-:R-:W-:Y:S01]  /*1e650*/  IMAD.WIDE.U32 R4, R72.reuse, 0x4, R4 ;  /* 0x0000000448047825 */ /* 0x050fe200078e0004 */
[----:B------:R-:W4:Y:S03]  /*1e660*/  LDG.E.64 R44, desc[UR36][R2.64] ;  /* 0x00000024022c7981 */ /* 0x000f26000c1e1b00 */
[C---:B--2---:R-:W-:Y:S01]  /*1e670*/  IMAD.WIDE.U32 R6, R72.reuse, 0x4, R6 ;  /* 0x0000000448067825 */ /* 0x044fe200078e0006 */
[----:B------:R-:W-:Y:S01]  /*1e680*/  UIADD3 UR4, UPT, UPT, UR4, -0x1, URZ ;  /* 0xffffffff04047890 */ /* 0x000fe2000fffe0ff */
[----:B------:R-:W5:Y:S02]  /*1e690*/  LDG.E.64 R60, desc[UR36][R2.64+0x400] ;  /* 0x00040024023c7981 */ /* 0x000f64000c1e1b00 */
[----:B------:R-:W-:Y:S01]  /*1e6a0*/  IMAD.WIDE.U32 R4, R71, 0x8, R4 ;  /* 0x0000000847047825 */ /* 0x000fe200078e0004 */
[----:B---3--:R-:W-:Y:S01]  /*1e6b0*/  UISETP.GT.U32.AND UP1, UPT, UR6, URZ, UPT ;  /* 0x000000ff0600728c */ /* 0x008fe2000bf24070 */
[----:B------:R-:W5:Y:S02]  /*1e6c0*/  LDG.E.64 R64, desc[UR36][R2.64+0x800] ;  /* 0x0008002402407981 */ /* 0x000f64000c1e1b00 */
[----:B------:R-:W-:-:S02]  /*1e6d0*/  IMAD.WIDE.U32 R8, R72, 0x4, R8 ;  /* 0x0000000448087825 */ /* 0x000fc400078e0008 */
[----:B------:R-:W5:Y:S02]  /*1e6e0*/  LDG.E.64 R42, desc[UR36][R4.64] ;  /* 0x00000024042a7981 */ /* 0x000f64000c1e1b00 */
[C---:B------:R-:W-:Y:S02]  /*1e6f0*/  IMAD.WIDE.U32 R6, R71.reuse, 0x8, R6 ;  /* 0x0000000847067825 */ /* 0x040fe400078e0006 */
[----:B------:R-:W5:Y:S02]  /*1e700*/  LDG.E.64 R58, desc[UR36][R4.64+0x400] ;  /* 0x00040024043a7981 */ /* 0x000f64000c1e1b00 */
[----:B0-----:R-:W-:Y:S02]  /*1e710*/  IMAD.WIDE.U32 R10, R72, 0x4, R10 ;  /* 0x00000004480a7825 */ /* 0x001fe400078e000a */
[----:B------:R-:W5:Y:S02]  /*1e720*/  LDG.E.64 R62, desc[UR36][R4.64+0x800] ;  /* 0x00080024043e7981 */ /* 0x000f64000c1e1b00 */
[----:B------:R-:W-:-:S02]  /*1e730*/  IMAD.WIDE.U32 R8, R71, 0x8, R8 ;  /* 0x0000000847087825 */ /* 0x000fc400078e0008 */
[----:B------:R-:W5:Y:S02]  /*1e740*/  LDG.E.64 R66, desc[UR36][R4.64+0xc00] ;  /* 0x000c002404427981 */ /* 0x000f64000c1e1b00 */
[----:B------:R-:W-:Y:S02]  /*1e750*/  IMAD.WIDE.U32 R10, R71, 0x8, R10 ;  /* 0x00000008470a7825 */ /* 0x000fe400078e000a */
[----:B------:R-:W5:Y:S04]  /*1e760*/  LDG.E.64 R34, desc[UR36][R6.64] ;  /* 0x0000002406227981 */ /* 0x000f68000c1e1b00 */
        /* <DEDUP_REMOVED lines=10> */
[----:B------:R-:W5:Y:S01]  /*1e810*/  LDG.E.64 R52, desc[UR36][R10.64+0xc00] ;  /* 0x000c00240a347981 */ /* 0x000f62000c1e1b00 */
[----:B------:R-:W-:Y:S01]  /*1e820*/  UISETP.GT.AND UP0, UPT, UR4, -0x1, UPT ;  /* 0xffffffff0400788c */ /* 0x000fe2000bf04270 */
[----:B------:R-:W-:Y:S02]  /*1e830*/  BSSY.RECONVERGENT B6, `(.L_x_7911) ;  /* 0x0000017000067945 */ /* 0x000fe40003800200 */
[----:B------:R0:W5:Y:S01]  /*1e840*/  LDG.E.64 R68, desc[UR36][R2.64+0xc00] ;  /* 0x000c002402447981 */ /* 0x000162000c1e1b00 */
[----:B------:R-:W-:-:S04]  /*1e850*/  UISETP.GT.AND.EX UP0, UPT, UR7, URZ, UP0, UP1 ;  /* 0x000000ff0700728c */ /* 0x000fc80008704310 */
[----:B------:R-:W-:Y:S01]  /*1e860*/  UP2UR UR38, UPR, URZ, 0x1 ;  /* 0x00000001ff267883 */ /* 0x000fe20008000000 */
[----:B0-----:R-:W-:Y:S01]  /*1e870*/  IMAD.U32 R2, RZ, RZ, UR4 ;  /* 0x00000004ff027e24 */ /* 0x001fe2000f8e00ff */
[----:B----4-:R-:W-:-:S13]  /*1e880*/  ISETP.NE.AND P0, PT, R44, UR5, PT ;  /* 0x000000052c007c0c */ /* 0x010fda000bf05270 */
        /* <DEDUP_REMOVED lines=17> */
.L_x_7912:
[----:B------:R-:W-:Y:S05]  /*1e9a0*/  BSYNC.RECONVERGENT B6 ;  /* 0x0000000000067941 */ /* 0x000fea0003800200 */
.L_x_7911:
        /* <DEDUP_REMOVED lines=20> */
.L_x_7914:
[----:B------:R-:W-:Y:S05]  /*1eaf0*/  BSYNC.RECONVERGENT B6 ;  /* 0x0000000000067941 */ /* 0x000fea0003800200 */
.L_x_7913:
        /* <DEDUP_REMOVED lines=23> */
.L_x_7916:
[----:B------:R-:W-:Y:S05]  /*1ec70*/  BSYNC.RECONVERGENT B6 ;  /* 0x0000000000067941 */ /* 0x000fea0003800200 */
.L_x_7915:
[----:B------:R-:W0:Y:S01]  /*1ec80*/  LDC R6, c[0x0][0x3a0] ;  /* 0x0000e800ff067b82 */ /* 0x000e220000000800 */
[----:B------:R-:W1:Y:S01]  /*1ec90*/  LDCU.64 UR4, c[0x0][0x398] ;  /* 0x00007300ff0477ac */ /* 0x000e620008000a00 */
[----:B------:R-:W-:Y:S01]  /*1eca0*/  SHF.R.S32.HI R0, RZ, 0x1f, R30 ;  /* 0x0000001fff007819 */ /* 0x000fe2000001141e */
[----:B------:R-:W-:Y:S01]  /*1ecb0*/  IMAD.MOV.U32 R22, RZ, RZ, RZ ;  /* 0x000000ffff167224 */ /* 0x000fe200078e00ff */
[----:B------:R-:W-:Y:S01]  /*1ecc0*/  MOV R13, RZ ;  /* 0x000000ff000d7202 */ /* 0x000fe20000000f00 */
[----:B------:R-:W-:Y:S02]  /*1ecd0*/  UISETP.NE.AND UP0, UPT, UR38, URZ, UPT ;  /* 0x000000ff2600728c */ /* 0x000fe4000bf05270 */
[----:B-1----:R-:W-:Y:S02]  /*1ece0*/  IMAD R3, R0, UR4, RZ ;  /* 0x0000000400037c24 */ /* 0x002fe4000f8e02ff */
[----:B------:R-:W-:Y:S01]  /*1ecf0*/  IMAD.WIDE.U32 R4, R30, UR4, RZ ;  /* 0x000000041e047c25 */ /* 0x000fe2000f8e00ff */
[----:B0-----:R-:W-:-:S03]  /*1ed00*/  LOP3.LUT R70, R6, 0x3, RZ, 0xc0, !PT ;  /* 0x0000000306467812 */ /* 0x001fc600078ec0ff */
[----:B------:R-:W-:Y:S01]  /*1ed10*/  IMAD R3, R30, UR5, R3 ;  /* 0x000000051e037c24 */ /* 0x000fe2000f8e0203 */
[----:B------:R-:W-:Y:S02]  /*1ed20*/  LOP3.LUT R44, R6, 0x7, RZ, 0xc0, !PT ;  /* 0x00000007062c7812 */ /* 0x000fe400078ec0ff */
[----:B------:R-:W-:Y:S01]  /*1ed30*/  IADD3 R42, PT, PT, R70, -0x1, RZ ;  /* 0xffffffff462a7810 */ /* 0x000fe20007ffe0ff */
[----:B------:R-:W-:Y:S06]  /*1ed40*/  BRA.U !UP0, `(.L_x_7917) ;  /* 0x0000003108dc7547 */ /* 0x000fec000b800000 */
[----:B------:R-:W-:Y:S01]  /*1ed50*/  ISETP.GE.U32.AND P0, PT, R2, 0x7, PT ;  /* 0x000000070200780c */ /* 0x000fe20003f06070 */
[----:B------:R-:W-:Y:S01]  /*1ed60*/  HFMA2 R22, -RZ, RZ, 0, 0 ;  /* 0x00000000ff167431 */ /* 0x000fe200000001ff */
[----:B------:R-:W-:Y:S01]  /*1ed70*/  MOV R12, R4 ;  /* 0x00000004000c7202 */ /* 0x000fe20000000f00 */
[----:B------:R-:W-:Y:S02]  /*1ed80*/  IMAD.IADD R7, R5, 0x1, R3 ;  /* 0x0000000105077824 */ /* 0x000fe400078e0203 */
[----:B------:R-:W-:Y:S02]  /*1ed90*/  IMAD.MOV.U32 R13, RZ, RZ, RZ ;  /* 0x000000ffff0d7224 */ /* 0x000fe400078e00ff */
[----:B------:R-:W-:-:S06]  /*1eda0*/  IMAD.MOV.U32 R4, RZ, RZ, R2 ;  /* 0x000000ffff047224 */ /* 0x000fcc00078e0002 */
[----:B------:R-:W-:Y:S05]  /*1edb0*/  @!P0 BRA `(.L_x_7918) ;  /* 0x0000001800e08947 */ /* 0x000fea0003800000 */
[C---:B------:R-:W-:Y:S01]  /*1edc0*/  LOP3.LUT R3, R6.reuse, 0xfffffff8, RZ, 0xc0, !PT ;  /* 0xfffffff806037812 */ /* 0x040fe200078ec0ff */
[----:B------:R-:W-:Y:S01]  /*1edd0*/  BSSY.RECONVERGENT B0, `(.L_x_7919) ;  /* 0x00001b5000007945 */ /* 0x000fe20003800200 */
[----:B------:R-:W-:Y:S01]  /*1ede0*/  IADD3 R4, PT, PT, R6, -0x4, RZ ;  /* 0xfffffffc06047810 */ /* 0x000fe20007ffe0ff */
[----:B------:R-:W-:Y:S01]  /*1edf0*/  IMAD.MOV.U32 R13, RZ, RZ, RZ ;  /* 0x000000ffff0d7224 */ /* 0x000fe200078e00ff */
[----:B------:R-:W-:Y:S01]  /*1ee00*/  MOV R22, RZ ;  /* 0x000000ff00167202 */ /* 0x000fe20000000f00 */
[----:B------:R-:W-:-:S07]  /*1ee10*/  IMAD.MOV R3, RZ, RZ, -R3 ;  /* 0x000000ffff037224 */ /* 0x000fce00078e0a03 */
.L_x_7944:
        /* <DEDUP_REMOVED lines=28> */
.L_x_7921:
[----:B------:R-:W-:Y:S01]  /*1efe0*/  IMAD.MOV.U32 R8, RZ, RZ, R12 ;  /* 0x000000ffff087224 */ /* 0x000fe200078e000c */
[----:B------:R-:W-:Y:S01]  /*1eff0*/  MOV R6, R16 ;  /* 0x0000001000067202 */ /* 0x000fe20000000f00 */
[----:B------:R-:W-:Y:S01]  /*1f000*/  IMAD.MOV.U32 R5, RZ, RZ, R17 ;  /* 0x000000ffff057224 */ /* 0x000fe200078e0011 */
[----:B------:R-:W-:-:S07]  /*1f010*/  MOV R0, 0x1f030 ;  /* 0x0001f03000007802 */ /* 0x000fce0000000f00 */
[----:B------:R-:W-:Y:S05]  /*1f020*/  CALL.REL.NOINC `($__internal_20_$__cuda_sm20_div_s64) ;  /* 0x000001cc00187944 */ /* 0x000fea0003c00000 */
[----:B------:R-:W-:Y:S01]  /*1f030*/  MOV R18, R6 ;  /* 0x0000000600127202 */ /* 0x000fe20000000f00 */
[----:B------:R-:W-:-:S07]  /*1f040*/  IMAD.MOV.U32 R19, RZ, RZ, R5 ;  /* 0x000000ffff137224 */ /* 0x000fce00078e0005 */
.L_x_7922:
[----:B------:R-:W-:Y:S05]  /*1f050*/  BSYNC.RECONVERGENT B1 ;  /* 0x0000000000017941 */ /* 0x000fea0003800200 */
.L_x_7920:
        /* <DEDUP_REMOVED lines=44> */
.L_x_7924:
        /* <DEDUP_REMOVED lines=8> */
.L_x_7925:
[----:B------:R-:W-:Y:S05]  /*1f3a0*/  BSYNC.RECONVERGENT B1 ;  /* 0x0000000000017941 */ /* 0x000fea0003800200 */
.L_x_7923:
        /* <DEDUP_REMOVED lines=45> */
.L_x_7927:
        /* <DEDUP_REMOVED lines=8> */
.L_x_7928:
[----:B------:R-:W-:Y:S05]  /*1f700*/  BSYNC.RECONVERGENT B1 ;  /* 0x0000000000017941 */ /* 0x000fea0003800200 */
.L_x_7926:
        /* <DEDUP_REMOVED lines=44> */
.L_x_7930:
        /* <DEDUP_REMOVED lines=8> */
.L_x_7931:
[----:B------:R-:W-:Y:S05]  /*1fa50*/  BSYNC.RECONVERGENT B1 ;  /* 0x0000000000017941 */ /* 0x000fea0003800200 */
.L_x_7929:
        /* <DEDUP_REMOVED lines=45> */
.L_x_7933:
        /* <DEDUP_REMOVED lines=8> */
.L_x_7934:
[----:B------:R-:W-:Y:S05]  /*1fdb0*/  BSYNC.RECONVERGENT B1 ;  /* 0x0000000000017941 */ /* 0x000fea0003800200 */
.L_x_7932:
        /* <DEDUP_REMOVED lines=44> */
.L_x_7936:
        /* <DEDUP_REMOVED lines=8> */
.L_x_7937:
[----:B------:R-:W-:Y:S05]  /*20100*/  BSYNC.RECONVERGENT B1 ;  /* 0x0000000000017941 */ /* 0x000fea0003800200 */
.L_x_7935:
        /* <DEDUP_REMOVED lines=45> */
.L_x_7939:
        /* <DEDUP_REMOVED lines=8> */
.L_x_7940:
[----:B------:R-:W-:Y:S05]  /*20460*/  BSYNC.RECONVERGENT B1 ;  /* 0x0000000000017941 */ /* 0x000fea0003800200 */
.L_x_7938:
        /* <DEDUP_REMOVED lines=44> */
.L_x_7942:
        /* <DEDUP_REMOVED lines=8> */
.L_x_7943:
[----:B------:R-:W-:Y:S05]  /*207b0*/  BSYNC.RECONVERGENT B1 ;  /* 0x0000000000017941 */ /* 0x000fea0003800200 */
.L_x_7941:
        /* <DEDUP_REMOVED lines=23> */
.L_x_7919:
[----:B------:R-:W-:-:S07]  /*20930*/  IADD3 R4, PT, PT, R4, 0x3, RZ ;  /* 0x0000000304047810 */ /* 0x000fce0007ffe0ff */
.L_x_7918:
        /* <DEDUP_REMOVED lines=31> */
.L_x_7947:
[----:B------:R-:W-:Y:S01]  /*20b30*/  IMAD.MOV.U32 R8, RZ, RZ, R12 ;  /* 0x000000ffff087224 */ /* 0x000fe200078e000c */
[----:B------:R-:W-:Y:S01]  /*20b40*/  MOV R6, R20 ;  /* 0x0000001400067202 */ /* 0x000fe20000000f00 */
[----:B------:R-:W-:Y:S01]  /*20b50*/  IMAD.MOV.U32 R5, RZ, RZ, R21 ;  /* 0x000000ffff057224 */ /* 0x000fe200078e0015 */
[----:B------:R-:W-:-:S07]  /*20b60*/  MOV R0, 0x20b80 ;  /* 0x00020b8000007802 */ /* 0x000fce0000000f00 */
[----:B------:R-:W-:Y:S05]  /*20b70*/  CALL.REL.NOINC `($__internal_20_$__cuda_sm20_div_s64) ;  /* 0x000001b000447944 */ /* 0x000fea0003c00000 */
[----:B------:R-:W-:Y:S01]  /*20b80*/  MOV R18, R6 ;  /* 0x0000000600127202 */ /* 0x000fe20000000f00 */
[----:B------:R-:W-:-:S07]  /*20b90*/  IMAD.MOV.U32 R19, RZ, RZ, R5 ;  /* 0x000000ffff137224 */ /* 0x000fce00078e0005 */
.L_x_7948:
[----:B------:R-:W-:Y:S05]  /*20ba0*/  BSYNC.RECONVERGENT B0 ;  /* 0x0000000000007941 */ /* 0x000fea0003800200 */
.L_x_7946:
        /* <DEDUP_REMOVED lines=44> */
.L_x_7950:
        /* <DEDUP_REMOVED lines=8> */
.L_x_7951:
[----:B------:R-:W-:Y:S05]  /*20ef0*/  BSYNC.RECONVERGENT B0 ;  /* 0x0000000000007941 */ /* 0x000fea0003800200 */
.L_x_7949:
        /* <DEDUP_REMOVED lines=44> */
.L_x_7953:
        /* <DEDUP_REMOVED lines=8> */
.L_x_7954:
[----:B------:R-:W-:Y:S05]  /*21240*/  BSYNC.RECONVERGENT B0 ;  /* 0x0000000000007941 */ /* 0x000fea0003800200 */
.L_x_7952:
        /* <DEDUP_REMOVED lines=44> */
.L_x_7956:
        /* <DEDUP_REMOVED lines=8> */
.L_x_7957:
[----:B------:R-:W-:Y:S05]  /*21590*/  BSYNC.RECONVERGENT B0 ;  /* 0x0000000000007941 */ /* 0x000fea0003800200 */
.L_x_7955:
        /* <DEDUP_REMOVED lines=18> */
.L_x_7945:
        /* <DEDUP_REMOVED lines=31> */
.L_x_7960:
[----:B------:R-:W-:Y:S01]  /*218b0*/  IMAD.MOV.U32 R8, RZ, RZ, R12 ;  /* 0x000000ffff087224 */ /* 0x000fe200078e000c */
[----:B------:R-:W-:Y:S01]  /*218c0*/  MOV R6, R20 ;  /* 0x0000001400067202 */ /* 0x000fe20000000f00 */
[----:B------:R-:W-:Y:S01]  /*218d0*/  IMAD.MOV.U32 R5, RZ, RZ, R21 ;  /* 0x000000ffff057224 */ /* 0x000fe200078e0015 */
[----:B------:R-:W-:-:S07]  /*218e0*/  MOV R0, 0x21900 ;  /* 0x0002190000007802 */ /* 0x000fce0000000f00 */
[----:B------:R-:W-:Y:S05]  /*218f0*/  CALL.REL.NOINC `($__internal_20_$__cuda_sm20_div_s64) ;  /* 0x000001a000e47944 */ /* 0x000fea0003c00000 */
[----:B------:R-:W-:Y:S01]  /*21900*/  MOV R16, R6 ;  /* 0x0000000600107202 */ /* 0x000fe20000000f00 */
[----:B------:R-:W-:-:S07]  /*21910*/  IMAD.MOV.U32 R17, RZ, RZ, R5 ;  /* 0x000000ffff117224 */ /* 0x000fce00078e0005 */
.L_x_7961:
[----:B------:R-:W-:Y:S05]  /*21920*/  BSYNC.RECONVERGENT B0 ;  /* 0x0000000000007941 */ /* 0x000fea0003800200 */
.L_x_7959:
        /* <DEDUP_REMOVED lines=44> */
.L_x_7963:
        /* <DEDUP_REMOVED lines=8> */
.L_x_7964:
[----:B------:R-:W-:Y:S05]  /*21c70*/  BSYNC.RECONVERGENT B0 ;  /* 0x0000000000007941 */ /* 0x000fea0003800200 */
.L_x_7962:
        /* <DEDUP_REMOVED lines=18> */
.L_x_7958:
        /* <DEDUP_REMOVED lines=31> */
.L_x_7966:
[----:B------:R-:W-:Y:S01]  /*21f90*/  IMAD.MOV.U32 R3, RZ, RZ, R8 ;  /* 0x000000ffff037224 */ /* 0x000fe200078e0008 */
[----:B------:R-:W-:Y:S01]  /*21fa0*/  MOV R0, R9 ;  /* 0x0000000900007202 */ /* 0x000fe20000000f00 */
[----:B------:R-:W-:Y:S01]  /*21fb0*/  IMAD.MOV.U32 R25, RZ, RZ, R12 ;  /* 0x000000ffff197224 */ /* 0x000fe200078e000c */
[----:B------:R-:W-:Y:S02]  /*21fc0*/  MOV R14, R7 ;  /* 0x00000007000e7202 */ /* 0x000fe40000000f00 */
[----:B------:R-:W-:-:S07]  /*21fd0*/  MOV R5, 0x21ff0 ;  /* 0x00021ff000057802 */ /* 0x000fce0000000f00 */
[----:B------:R-:W-:Y:S05]  /*21fe0*/  CALL.REL.NOINC `($__internal_21_$__cuda_sm20_rem_s64) ;  /* 0x000001a000847944 */ /* 0x000fea0003c00000 */
[----:B------:R-:W-:Y:S01]  /*21ff0*/  IMAD.MOV.U32 R6, RZ, RZ, R0 ;  /* 0x000000ffff067224 */ /* 0x000fe200078e0000 */
[----:B------:R-:W-:-:S07]  /*22000*/  MOV R7, R3 ;  /* 0x0000000300077202 */ /* 0x000fce0000000f00 */
.L_x_7967:
[----:B------:R-:W-:Y:S05]  /*22010*/  BSYNC.RECONVERGENT B0 ;  /* 0x0000000000007941 */ /* 0x000fea0003800200 */
.L_x_7965:
        /* <DEDUP_REMOVED lines=10> */
.L_x_7917:
        /* <DEDUP_REMOVED lines=12> */
.L_x_7972:
        /* <DEDUP_REMOVED lines=21> */
.L_x_7971:
[----:B------:R-:W-:Y:S05]  /*222d0*/  BSYNC.RECONVERGENT B7 ;  /* 0x0000000000077941 */ /* 0x000fea0003800200 */
.L_x_7970:
[----:B------:R-:W-:-:S05]  /*222e0*/  IADD3 R18, P0, PT, R18, 0x4, RZ ;  /* 0x0000000412127810 */ /* 0x000fca0007f1e0ff */
[----:B------:R-:W-:Y:S01]  /*222f0*/  IMAD.X R19, RZ, RZ, R19, P0 ;  /* 0x000000ffff137224 */ /* 0x000fe200000e0613 */
[----:B------:R-:W-:-:S04]  /*22300*/  ISETP.GE.U32.AND P0, PT, R18, R16, PT ;  /* 0x000000101200720c */ /* 0x000fc80003f06070 */
[----:B------:R-:W-:-:S13]  /*22310*/  ISETP.GE.U32.AND.EX P0, PT, R19, R17, PT, P0 ;  /* 0x000000111300720c */ /* 0x000fda0003f06100 */
[----:B------:R-:W-:Y:S05]  /*22320*/  @!P0 BRA `(.L_x_7972) ;  /* 0xfffffffc00948947 */ /* 0x000fea000383ffff */
.L_x_7969:
[----:B------:R-:W-:Y:S05]  /*22330*/  BSYNC.RECONVERGENT B6 ;  /* 0x0000000000067941 */ /* 0x000fea0003800200 */
.L_x_7968:
        /* <DEDUP_REMOVED lines=20> */
.L_x_7974:
[----:B------:R-:W-:Y:S05]  /*22480*/  BSYNC.RECONVERGENT B6 ;  /* 0x0000000000067941 */ /* 0x000fea0003800200 */
.L_x_7973:
        /* <DEDUP_REMOVED lines=20> */
.L_x_7976:
[----:B------:R-:W-:Y:S05]  /*225d0*/  BSYNC.RECONVERGENT B6 ;  /* 0x0000000000067941 */ /* 0x000fea0003800200 */
.L_x_7975:
        /* <DEDUP_REMOVED lines=23> */
.L_x_7978:
[----:B------:R-:W-:Y:S05]  /*22750*/  BSYNC.RECONVERGENT B6 ;  /* 0x0000000000067941 */ /* 0x000fea0003800200 */
.L_x_7977:
[----:B------:R-:W0:Y:S01]  /*22760*/  LDCU.64 UR4, c[0x0][0x398] ;  /* 0x00007300ff0477ac */ /* 0x000e220008000a00 */
[----:B------:R-:W-:Y:S01]  /*22770*/  SHF.R.S32.HI R0, RZ, 0x1f, R31 ;  /* 0x0000001fff007819 */ /* 0x000fe2000001141f */
[----:B------:R-:W-:Y:S01]  /*22780*/  IMAD.MOV.U32 R22, RZ, RZ, RZ ;  /* 0x000000ffff167224 */ /* 0x000fe200078e00ff */
[----:B------:R-:W-:Y:S01]  /*22790*/  MOV R13, RZ ;  /* 0x000000ff000d7202 */ /* 0x000fe20000000f00 */
[----:B------:R-:W-:Y:S02]  /*227a0*/  UISETP.NE.AND UP0, UPT, UR38, URZ, UPT ;  /* 0x000000ff2600728c */ /* 0x000fe4000bf05270 */
[----:B0-----:R-:W-:Y:S02]  /*227b0*/  IMAD R0, R0, UR4, RZ ;  /* 0x0000000400007c24 */ /* 0x001fe4000f8e02ff */
[----:B------:R-:W-:-:S04]  /*227c0*/  IMAD.WIDE.U32 R4, R31, UR4, RZ ;  /* 0x000000041f047c25 */ /* 0x000fc8000f8e00ff */
[----:B------:R-:W-:Y:S01]  /*227d0*/  IMAD R7, R31, UR5, R0 ;  /* 0x000000051f077c24 */ /* 0x000fe2000f8e0200 */
[----:B------:R-:W-:Y:S06]  /*227e0*/  BRA.U !UP0, `(.L_x_7979) ;  /* 0x0000003108e87547 */ /* 0x000fec000b800000 */
        /* <DEDUP_REMOVED lines=16> */
.L_x_8006:
        /* <DEDUP_REMOVED lines=28> */
.L_x_7983:
[----:B------:R-:W-:Y:S01]  /*22ab0*/  MOV R8, R12 ;  /* 0x0000000c00087202 */ /* 0x000fe20000000f00 */
[----:B------:R-:W-:Y:S01]  /*22ac0*/  IMAD.MOV.U32 R6, RZ, RZ, R16 ;  /* 0x000000ffff067224 */ /* 0x000fe200078e0010 */
[----:B------:R-:W-:Y:S02]  /*22ad0*/  MOV R5, R17 ;  /* 0x0000001100057202 */ /* 0x000fe40000000f00 */
[----:B------:R-:W-:-:S07]  /*22ae0*/  MOV R0, 0x22b00 ;  /* 0x00022b0000007802 */ /* 0x000fce0000000f00 */
[----:B------:R-:W-:Y:S05]  /*22af0*/  CALL.REL.NOINC `($__internal_20_$__cuda_sm20_div_s64) ;  /* 0x0000019000647944 */ /* 0x000fea0003c00000 */
[----:B------:R-:W-:Y:S01]  /*22b00*/  IMAD.MOV.U32 R18, RZ, RZ, R6 ;  /* 0x000000ffff127224 */ /* 0x000fe200078e0006 */
[----:B------:R-:W-:-:S07]  /*22b10*/  MOV R19, R5 ;  /* 0x0000000500137202 */ /* 0x000fce0000000f00 */
.L_x_7984:
[----:B------:R-:W-:Y:S05]  /*22b20*/  BSYNC.RECONVERGENT B1 ;  /* 0x0000000000017941 */ /* 0x000fea0003800200 */
.L_x_7982:
        /* <DEDUP_REMOVED lines=44> */
.L_x_7986:
        /* <DEDUP_REMOVED lines=8> */
.L_x_7987:
[----:B------:R-:W-:Y:S05]  /*22e70*/  BSYNC.RECONVERGENT B1 ;  /* 0x0000000000017941 */ /* 0x000fea0003800200 */
.L_x_7985:
        /* <DEDUP_REMOVED lines=45> */
.L_x_7989:
        /* <DEDUP_REMOVED lines=8> */
.L_x_7990:
[----:B------:R-:W-:Y:S05]  /*231d0*/  BSYNC.RECONVERGENT B1 ;  /* 0x0000000000017941 */ /* 0x000fea0003800200 */
.L_x_7988:
        /* <DEDUP_REMOVED lines=44> */
.L_x_7992:
        /* <DEDUP_REMOVED lines=8> */
.L_x_7993:
[----:B------:R-:W-:Y:S05]  /*23520*/  BSYNC.RECONVERGENT B1 ;  /* 0x0000000000017941 */ /* 0x000fea0003800200 */
.L_x_7991:
        /* <DEDUP_REMOVED lines=45> */
.L_x_7995:
        /* <DEDUP_REMOVED lines=8> */
.L_x_7996:
[----:B------:R-:W-:Y:S05]  /*23880*/  BSYNC.RECONVERGENT B1 ;  /* 0x0000000000017941 */ /* 0x000fea0003800200 */
.L_x_7994:
        /* <DEDUP_REMOVED lines=44> */
.L_x_7998:
        /* <DEDUP_REMOVED lines=8> */
.L_x_7999:
[----:B------:R-:W-:Y:S05]  /*23bd0*/  BSYNC.RECONVERGENT B1 ;  /* 0x0000000000017941 */ /* 0x000fea0003800200 */
.L_x_7997:
        /* <DEDUP_REMOVED lines=45> */
.L_x_8001:
        /* <DEDUP_REMOVED lines=8> */
.L_x_8002:
[----:B------:R-:W-:Y:S05]  /*23f30*/  BSYNC.RECONVERGENT B1 ;  /* 0x0000000000017941 */ /* 0x000fea0003800200 */
.L_x_8000:
        /* <DEDUP_REMOVED lines=44> */
.L_x_8004:
        /* <DEDUP_REMOVED lines=8> */
.L_x_8005:
[----:B------:R-:W-:Y:S05]  /*24280*/  BSYNC.RECONVERGENT B1 ;  /* 0x0000000000017941 */ /* 0x000fea0003800200 */
.L_x_8003:
        /* <DEDUP_REMOVED lines=23> */
.L_x_7981:
[----:B------:R-:W-:-:S07]  /*24400*/  VIADD R4, R4, 0x3 ;  /* 0x0000000304047836 */ /* 0x000fce0000000000 */
.L_x_7980:
        /* <DEDUP_REMOVED lines=31> */
.L_x_8009:
[----:B------:R-:W-:Y:S01]  /*24600*/  MOV R8, R12 ;  /* 0x0000000c00087202 */ /* 0x000fe20000000f00 */
[----:B------:R-:W-:Y:S01]  /*24610*/  IMAD.MOV.U32 R6, RZ, RZ, R16 ;  /* 0x000000ffff067224 */ /* 0x000fe200078e0010 */
[----:B------:R-:W-:Y:S02]  /*24620*/  MOV R5, R17 ;  /* 0x0000001100057202 */ /* 0x000fe40000000f00 */
[----:B------:R-:W-:-:S07]  /*24630*/  MOV R0, 0x24650 ;  /* 0x0002465000007802 */ /* 0x000fce0000000f00 */
[----:B------:R-:W-:Y:S05]  /*24640*/  CALL.REL.NOINC `($__internal_20_$__cuda_sm20_div_s64) ;  /* 0x0000017400907944 */ /* 0x000fea0003c00000 */
[----:B------:R-:W-:Y:S01]  /*24650*/  IMAD.MOV.U32 R18, RZ, RZ, R6 ;  /* 0x000000ffff127224 */ /* 0x000fe200078e0006 */
[----:B------:R-:W-:-:S07]  /*24660*/  MOV R19, R5 ;  /* 0x0000000500137202 */ /* 0x000fce0000000f00 */
.L_x_8010:
[----:B------:R-:W-:Y:S05]  /*24670*/  BSYNC.RECONVERGENT B0 ;  /* 0x0000000000007941 */ /* 0x000fea0003800200 */
.L_x_8008:
        /* <DEDUP_REMOVED lines=44> */
.L_x_8012:
        /* <DEDUP_REMOVED lines=8> */
.L_x_8013:
[----:B------:R-:W-:Y:S05]  /*249c0*/  BSYNC.RECONVERGENT B0 ;  /* 0x0000000000007941 */ /* 0x000fea0003800200 */
.L_x_8011:
        /* <DEDUP_REMOVED lines=44> */
.L_x_8015:
        /* <DEDUP_REMOVED lines=8> */
.L_x_8016:
[----:B------:R-:W-:Y:S05]  /*24d10*/  BSYNC.RECONVERGENT B0 ;  /* 0x0000000000007941 */ /* 0x000fea0003800200 */
.L_x_8014:
        /* <DEDUP_REMOVED lines=44> */
.L_x_8018:
        /* <DEDUP_REMOVED lines=8> */
.L_x_8019:
[----:B------:R-:W-:Y:S05]  /*25060*/  BSYNC.RECONVERGENT B0 ;  /* 0x0000000000007941 */ /* 0x000fea0003800200 */
.L_x_8017:
        /* <DEDUP_REMOVED lines=18> */
.L_x_8007:
        /* <DEDUP_REMOVED lines=31> */
.L_x_8022:
[----:B------:R-:W-:Y:S01]  /*25380*/  MOV R8, R12 ;  /* 0x0000000c00087202 */ /* 0x000fe20000000f00 */
[----:B------:R-:W-:Y:S01]  /*25390*/  IMAD.MOV.U32 R6, RZ, RZ, R16 ;  /* 0x000000ffff067224 */ /* 0x000fe200078e0010 */
[----:B------:R-:W-:Y:S02]  /*253a0*/  MOV R5, R17 ;  /* 0x0000001100057202 */ /* 0x000fe40000000f00 */
[----:B------:R-:W-:-:S07]  /*253b0*/  MOV R0, 0x253d0 ;  /* 0x000253d000007802 */ /* 0x000fce0000000f00 */
[----:B------:R-:W-:Y:S05]  /*253c0*/  CALL.REL.NOINC `($__internal_20_$__cuda_sm20_div_s64) ;  /* 0x0000016800307944 */ /* 0x000fea0003c00000 */
[----:B------:R-:W-:Y:S01]  /*253d0*/  IMAD.MOV.U32 R18, RZ, RZ, R6 ;  /* 0x000000ffff127224 */ /* 0x000fe200078e0006 */
[----:B------:R-:W-:-:S07]  /*253e0*/  MOV R19, R5 ;  /* 0x0000000500137202 */ /* 0x000fce0000000f00 */
.L_x_8023:
[----:B------:R-:W-:Y:S05]  /*253f0*/  BSYNC.RECONVERGENT B0 ;  /* 0x0000000000007941 */ /* 0x000fea0003800200 */
.L_x_8021:
        /* <DEDUP_REMOVED lines=44> */
.L_x_8025:
        /* <DEDUP_REMOVED lines=8> */
.L_x_8026:
[----:B------:R-:W-:Y:S05]  /*25740*/  BSYNC.RECONVERGENT B0 ;  /* 0x0000000000007941 */ /* 0x000fea0003800200 */
.L_x_8024:
        /* <DEDUP_REMOVED lines=18> */
.L_x_8020:
        /* <DEDUP_REMOVED lines=31> */
.L_x_8028:
        /* <DEDUP_REMOVED lines=8> */
.L_x_8029:
[----:B------:R-:W-:Y:S05]  /*25ae0*/  BSYNC.RECONVERGENT B0 ;  /* 0x0000000000007941 */ /* 0x000fea0003800200 */
.L_x_8027:
        /* <DEDUP_REMOVED lines=10> */
.L_x_7979:
        /* <DEDUP_REMOVED lines=12> */
.L_x_8034:
        /* <DEDUP_REMOVED lines=21> */
.L_x_8033:
[----:B------:R-:W-:Y:S05]  /*25da0*/  BSYNC.RECONVERGENT B7 ;  /* 0x0000000000077941 */ /* 0x000fea0003800200 */
.L_x_8032:
[----:B------:R-:W-:-:S04]  /*25db0*/  IADD3 R18, P0, PT, R18, 0x4, RZ ;  /* 0x0000000412127810 */ /* 0x000fc80007f1e0ff */
[----:B------:R-:W-:Y:S02]  /*25dc0*/  IADD3.X R19, PT, PT, RZ, R19, RZ, P0, !PT ;  /* 0x00000013ff137210 */ /* 0x000fe400007fe4ff */
[----:B------:R-:W-:-:S04]  /*25dd0*/  ISETP.GE.U32.AND P0, PT, R18, R16, PT ;  /* 0x000000101200720c */ /* 0x000fc80003f06070 */
[----:B------:R-:W-:-:S13]  /*25de0*/  ISETP.GE.U32.AND.EX P0, PT, R19, R17, PT, P0 ;  /* 0x000000111300720c */ /* 0x000fda0003f06100 */
[----:B------:R-:W-:Y:S05]  /*25df0*/  @!P0 BRA `(.L_x_8034) ;  /* 0xfffffffc00948947 */ /* 0x000fea000383ffff */
.L_x_8031:
[----:B------:R-:W-:Y:S05]  /*25e00*/  BSYNC.RECONVERGENT B6 ;  /* 0x0000000000067941 */ /* 0x000fea0003800200 */
.L_x_8030:
        /* <DEDUP_REMOVED lines=20> */
.L_x_8036:
[----:B------:R-:W-:Y:S05]  /*25f50*/  BSYNC.RECONVERGENT B6 ;  /* 0x0000000000067941 */ /* 0x000fea0003800200 */
.L_x_8035:
        /* <DEDUP_REMOVED lines=20> */
.L_x_8038:
[----:B------:R-:W-:Y:S05]  /*260a0*/  BSYNC.RECONVERGENT B6 ;  /* 0x0000000000067941 */ /* 0x000fea0003800200 */
.L_x_8037:
        /* <DEDUP_REMOVED lines=23> */
.L_x_8040:
[----:B------:R-:W-:Y:S05]  /*26220*/  BSYNC.RECONVERGENT B6 ;  /* 0x0000000000067941 */ /* 0x000fea0003800200 */
.L_x_8039:
[----:B------:R-:W0:Y:S01]  /*26230*/  LDCU.64 UR4, c[0x0][0x398] ;  /* 0x00007300ff0477ac */ /* 0x000e220008000a00 */
[----:B------:R-:W-:Y:S02]  /*26240*/  SHF.R.S32.HI R0, RZ, 0x1f, R36 ;  /* 0x0000001fff007819 */ /* 0x000fe40000011424 */
[----:B------:R-:W-:Y:S01]  /*26250*/  CS2R R12, SRZ ;  /* 0x00000000000c7805 */ /* 0x000fe2000001ff00 */
[----:B------:R-:W-:Y:S02]  /*26260*/  UISETP.NE.AND UP0, UPT, UR38, URZ, UPT ;  /* 0x000000ff2600728c */ /* 0x000fe4000bf05270 */
[----:B0-----:R-:W-:Y:S02]  /*26270*/  IMAD R3, R0, UR4, RZ ;  /* 0x0000000400037c24 */ /* 0x001fe4000f8e02ff */
[----:B------:R-:W-:-:S04]  /*26280*/  IMAD.WIDE.U32 R4, R36, UR4, RZ ;  /* 0x0000000424047c25 */ /* 0x000fc8000f8e00ff */
[----:B------:R-:W-:Y:S01]  /*26290*/  IMAD R3, R36, UR5, R3 ;  /* 0x0000000524037c24 */ /* 0x000fe2000f8e0203 */
[----:B------:R-:W-:Y:S06]  /*262a0*/  BRA.U !UP0, `(.L_x_8041) ;  /* 0x0000003108e07547 */ /* 0x000fec000b800000 */
[----:B------:R-:W-:Y:S01]  /*262b0*/  ISETP.GE.U32.AND P0, PT, R2, 0x7, PT ;  /* 0x000000070200780c */ /* 0x000fe20003f06070 */
[----:B------:R-:W-:Y:S01]  /*262c0*/  IMAD.IADD R7, R5, 0x1, R3 ;  /* 0x0000000105077824 */ /* 0x000fe200078e0203 */
[----:B------:R-:W-:Y:S02]  /*262d0*/  MOV R25, R4 ;  /* 0x0000000400197202 */ /* 0x000fe40000000f00 */
[----:B------:R-:W-:Y:S01]  /*262e0*/  CS2R R12, SRZ ;  /* 0x00000000000c7805 */ /* 0x000fe2000001ff00 */
[----:B------:R-:W-:-:S08]  /*262f0*/  IMAD.MOV.U32 R4, RZ, RZ, R2 ;  /* 0x000000ffff047224 */ /* 0x000fd000078e0002 */
[----:B------:R-:W-:Y:S05]  /*26300*/  @!P0 BRA `(.L_x_8042) ;  /* 0x0000001800e88947 */ /* 0x000fea0003800000 */
        /* <DEDUP_REMOVED lines=8> */
.L_x_8068:
        /* <DEDUP_REMOVED lines=28> */
.L_x_8045:
[----:B------:R-:W-:Y:S01]  /*26550*/  IMAD.MOV.U32 R8, RZ, RZ, R25 ;  /* 0x000000ffff087224 */ /* 0x000fe200078e0019 */
[----:B------:R-:W-:Y:S01]  /*26560*/  MOV R6, R16 ;  /* 0x0000001000067202 */ /* 0x000fe20000000f00 */
[----:B------:R-:W-:Y:S01]  /*26570*/  IMAD.MOV.U32 R5, RZ, RZ, R17 ;  /* 0x000000ffff057224 */ /* 0x000fe200078e0011 */
[----:B------:R-:W-:-:S07]  /*26580*/  MOV R0, 0x265a0 ;  /* 0x000265a000007802 */ /* 0x000fce0000000f00 */
[----:B------:R-:W-:Y:S05]  /*26590*/  CALL.REL.NOINC `($__internal_20_$__cuda_sm20_div_s64) ;  /* 0x0000015400bc7944 */ /* 0x000fea0003c00000 */
[----:B------:R-:W-:Y:S01]  /*265a0*/  MOV R18, R6 ;  /* 0x0000000600127202 */ /* 0x000fe20000000f00 */
[----:B------:R-:W-:-:S07]  /*265b0*/  IMAD.MOV.U32 R19, RZ, RZ, R5 ;  /* 0x000000ffff137224 */ /* 0x000fce00078e0005 */
.L_x_8046:
[----:B------:R-:W-:Y:S05]  /*265c0*/  BSYNC.RECONVERGENT B1 ;  /* 0x0000000000017941 */ /* 0x000fea0003800200 */
.L_x_8044:
        /* <DEDUP_REMOVED lines=44> */
.L_x_8048:
        /* <DEDUP_REMOVED lines=8> */
.L_x_8049:
[----:B------:R-:W-:Y:S05]  /*26910*/  BSYNC.RECONVERGENT B1 ;  /* 0x0000000000017941 */ /* 0x000fea0003800200 */
.L_x_8047:
        /* <DEDUP_REMOVED lines=45> */
.L_x_8051:
        /* <DEDUP_REMOVED lines=8> */
.L_x_8052:
[----:B------:R-:W-:Y:S05]  /*26c70*/  BSYNC.RECONVERGENT B1 ;  /* 0x0000000000017941 */ /* 0x000fea0003800200 */
.L_x_8050:
        /* <DEDUP_REMOVED lines=44> */
.L_x_8054:
        /* <DEDUP_REMOVED lines=8> */
.L_x_8055:
[----:B------:R-:W-:Y:S05]  /*26fc0*/  BSYNC.RECONVERGENT B1 ;  /* 0x0000000000017941 */ /* 0x000fea0003800200 */
.L_x_8053:
        /* <DEDUP_REMOVED lines=45> */
.L_x_8057:
        /* <DEDUP_REMOVED lines=8> */
.L_x_8058:
[----:B------:R-:W-:Y:S05]  /*27320*/  BSYNC.RECONVERGENT B1 ;  /* 0x0000000000017941 */ /* 0x000fea0003800200 */
.L_x_8056:
        /* <DEDUP_REMOVED lines=44> */
.L_x_8060:
        /* <DEDUP_REMOVED lines=8> */
.L_x_8061:
[----:B------:R-:W-:Y:S05]  /*27670*/  BSYNC.RECONVERGENT B1 ;  /* 0x0000000000017941 */ /* 0x000fea0003800200 */
.L_x_8059:
        /* <DEDUP_REMOVED lines=45> */
.L_x_8063:
        /* <DEDUP_REMOVED lines=8> */
.L_x_8064:
[----:B------:R-:W-:Y:S05]  /*279d0*/  BSYNC.RECONVERGENT B1 ;  /* 0x0000000000017941 */ /* 0x000fea0003800200 */
.L_x_8062:
        /* <DEDUP_REMOVED lines=44> */
.L_x_8066:
        /* <DEDUP_REMOVED lines=8> */
.L_x_8067:
[----:B------:R-:W-:Y:S05]  /*27d20*/  BSYNC.RECONVERGENT B1 ;  /* 0x0000000000017941 */ /* 0x000fea0003800200 */
.L_x_8065:
        /* <DEDUP_REMOVED lines=10> */
[----:B------:R-:W-:Y:S01]  /*27dd0*/  IMAD.WIDE.U32 R10, R22, R13, R10 ;  /* 0x0000000d160a7225 */ /* 0x000fe200078e000a */
[----:B------:R-:W-:Y:S02]  /*27de0*/  MOV R15, R16 ;  /* 0x00000010000f7202 */ /* 0x000fe40000000f00 */
[----:B------:R-:W-:Y:S01]  /*27df0*/  ISETP.NE.AND P0, PT, R3, RZ, PT ;  /* 0x000000ff0300720c */ /* 0x000fe20003f05270 */
[----:B------:R-:W-:-:S04]  /*27e00*/  IMAD R5, R5, R22, RZ ;  /* 0x0000001605057224 */ /* 0x000fc800078e02ff */
        /* <DEDUP_REMOVED lines=9> */
.L_x_8043:
[----:B------:R-:W-:-:S07]  /*27ea0*/  IADD3 R4, PT, PT, R4, 0x3, RZ ;  /* 0x0000000304047810 */ /* 0x000fce0007ffe0ff */
.L_x_8042:
        /* <DEDUP_REMOVED lines=31> */
.L_x_8071:
[----:B------:R-:W-:Y:S01]  /*280a0*/  IMAD.MOV.U32 R8, RZ, RZ, R25 ;  /* 0x000000ffff087224 */ /* 0x000fe200078e0019 */
[----:B------:R-:W-:Y:S01]  /*280b0*/  MOV R6, R16 ;  /* 0x0000001000067202 */ /* 0x000fe20000000f00 */
[----:B------:R-:W-:Y:S01]  /*280c0*/  IMAD.MOV.U32 R5, RZ, RZ, R17 ;  /* 0x000000ffff057224 */ /* 0x000fe200078e0011 */
[----:B------:R-:W-:-:S07]  /*280d0*/  MOV R0, 0x280f0 ;  /* 0x000280f000007802 */ /* 0x000fce0000000f00 */
[----:B------:R-:W-:Y:S05]  /*280e0*/  CALL.REL.NOINC `($__internal_20_$__cuda_sm20_div_s64) ;  /* 0x0000013800e87944 */ /* 0x000fea0003c00000 */
[----:B------:R-:W-:Y:S01]  /*280f0*/  MOV R18, R6 ;  /* 0x0000000600127202 */ /* 0x000fe20000000f00 */
[----:B------:R-:W-:-:S07]  /*28100*/  IMAD.MOV.U32 R19, RZ, RZ, R5 ;  /* 0x000000ffff137224 */ /* 0x000fce00078e0005 */
.L_x_8072:
[----:B------:R-:W-:Y:S05]  /*28110*/  BSYNC.RECONVERGENT B0 ;  /* 0x0000000000007941 */ /* 0x000fea0003800200 */
.L_x_8070:
        /* <DEDUP_REMOVED lines=44> */
.L_x_8074:
        /* <DEDUP_REMOVED lines=8> */
.L_x_8075:
[----:B------:R-:W-:Y:S05]  /*28460*/  BSYNC.RECONVERGENT B0 ;  /* 0x0000000000007941 */ /* 0x000fea0003800200 */
.L_x_8073:
        /* <DEDUP_REMOVED lines=44> */
.L_x_8077:
        /* <DEDUP_REMOVED lines=8> */
.L_x_8078:
[----:B------:R-:W-:Y:S05]  /*287b0*/  BSYNC.RECONVERGENT B0 ;  /* 0x0000000000007941 */ /* 0x000fea0003800200 */
.L_x_8076:
        /* <DEDUP_REMOVED lines=44> */
.L_x_8080:
        /* <DEDUP_REMOVED lines=8> */
.L_x_8081:
[----:B------:R-:W-:Y:S05]  /*28b00*/  BSYNC.RECONVERGENT B0 ;  /* 0x0000000000007941 */ /* 0x000fea0003800200 */
.L_x_8079:
        /* <DEDUP_REMOVED lines=18> */
.L_x_8069:
        /* <DEDUP_REMOVED lines=31> */
.L_x_8084:
[----:B------:R-:W-:Y:S01]  /*28e20*/  IMAD.MOV.U32 R8, RZ, RZ, R25 ;  /* 0x000000ffff087224 */ /* 0x000fe200078e0019 */
[----:B------:R-:W-:Y:S01]  /*28e30*/  MOV R6, R16 ;  /* 0x0000001000067202 */ /* 0x000fe20000000f00 */
[----:B------:R-:W-:Y:S01]  /*28e40*/  IMAD.MOV.U32 R5, RZ, RZ, R17 ;  /* 0x000000ffff057224 */ /* 0x000fe200078e0011 */
[----:B------:R-:W-:-:S07]  /*28e50*/  MOV R0, 0x28e70 ;  /* 0x00028e7000007802 */ /* 0x000fce0000000f00 */
[----:B------:R-:W-:Y:S05]  /*28e60*/  CALL.REL.NOINC `($__internal_20_$__cuda_sm20_div_s64) ;  /* 0x0000012c00887944 */ /* 0x000fea0003c00000 */
[----:B------:R-:W-:Y:S01]  /*28e70*/  MOV R18, R6 ;  /* 0x0000000600127202 */ /* 0x000fe20000000f00 */
[----:B------:R-:W-:-:S07]  /*28e80*/  IMAD.MOV.U32 R19, RZ, RZ, R5 ;  /* 0x000000ffff137224 */ /* 0x000fce00078e0005 */
.L_x_8085:
[----:B------:R-:W-:Y:S05]  /*28e90*/  BSYNC.RECONVERGENT B0 ;  /* 0x0000000000007941 */ /* 0x000fea0003800200 */
.L_x_8083:
        /* <DEDUP_REMOVED lines=45> */
.L_x_8087:
        /* <DEDUP_REMOVED lines=8> */
.L_x_8088:
[----:B------:R-:W-:Y:S05]  /*291f0*/  BSYNC.RECONVERGENT B0 ;  /* 0x0000000000007941 */ /* 0x000fea0003800200 */
.L_x_8086:
        /* <DEDUP_REMOVED lines=18> */
.L_x_8082:
        /* <DEDUP_REMOVED lines=31> */
.L_x_8090:
[----:B------:R-:W-:Y:S01]  /*29510*/  IMAD.MOV.U32 R3, RZ, RZ, R8 ;  /* 0x000000ffff037224 */ /* 0x000fe200078e0008 */
[----:B------:R-:W-:Y:S01]  /*29520*/  MOV R0, R9 ;  /* 0x0000000900007202 */ /* 0x000fe20000000f00 */
[----:B------:R-:W-:Y:S01]  /*29530*/  IMAD.MOV.U32 R14, RZ, RZ, R7 ;  /* 0x000000ffff0e7224 */ /* 0x000fe200078e0007 */
[----:B------:R-:W-:-:S07]  /*29540*/  MOV R5, 0x29560 ;  /* 0x0002956000057802 */ /* 0x000fce0000000f00 */
[----:B------:R-:W-:Y:S05]  /*29550*/  CALL.REL.NOINC `($__internal_21_$__cuda_sm20_rem_s64) ;  /* 0x0000012c00287944 */ /* 0x000fea0003c00000 */
[----:B------:R-:W-:Y:S01]  /*29560*/  MOV R6, R0 ;  /* 0x0000000000067202 */ /* 0x000fe20000000f00 */
[----:B------:R-:W-:-:S07]  /*29570*/  IMAD.MOV.U32 R7, RZ, RZ, R3 ;  /* 0x000000ffff077224 */ /* 0x000fce00078e0003 */
.L_x_8091:
[----:B------:R-:W-:Y:S05]  /*29580*/  BSYNC.RECONVERGENT B0 ;  /* 0x0000000000007941 */ /* 0x000fea0003800200 */
.L_x_8089:
        /* <DEDUP_REMOVED lines=10> */
.L_x_8041:
        /* <DEDUP_REMOVED lines=12> */
.L_x_8096:
        /* <DEDUP_REMOVED lines=21> */
.L_x_8095:
[----:B------:R-:W-:Y:S05]  /*29840*/  BSYNC.RECONVERGENT B7 ;  /* 0x0000000000077941 */ /* 0x000fea0003800200 */
.L_x_8094:
[----:B------:R-:W-:-:S04]  /*29850*/  IADD3 R18, P0, PT, R18, 0x4, RZ ;  /* 0x0000000412127810 */ /* 0x000fc80007f1e0ff */
[----:B------:R-:W-:Y:S02]  /*29860*/  IADD3.X R19, PT, PT, RZ, R19, RZ, P0, !PT ;  /* 0x00000013ff137210 */ /* 0x000fe400007fe4ff */
[----:B------:R-:W-:-:S04]  /*29870*/  ISETP.GE.U32.AND P0, PT, R18, R16, PT ;  /* 0x000000101200720c */ /* 0x000fc80003f06070 */
[----:B------:R-:W-:-:S13]  /*29880*/  ISETP.GE.U32.AND.EX P0, PT, R19, R17, PT, P0 ;  /* 0x000000111300720c */ /* 0x000fda0003f06100 */
[----:B------:R-:W-:Y:S05]  /*29890*/  @!P0 BRA `(.L_x_8096) ;  /* 0xfffffffc00948947 */ /* 0x000fea000383ffff */
.L_x_8093:
[----:B------:R-:W-:Y:S05]  /*298a0*/  BSYNC.RECONVERGENT B6 ;  /* 0x0000000000067941 */ /* 0x000fea0003800200 */
.L_x_8092:
        /* <DEDUP_REMOVED lines=20> */
.L_x_8098:
[----:B------:R-:W-:Y:S05]  /*299f0*/  BSYNC.RECONVERGENT B6 ;  /* 0x0000000000067941 */ /* 0x000fea0003800200 */
.L_x_8097:
        /* <DEDUP_REMOVED lines=20> */
.L_x_8100:
[----:B------:R-:W-:Y:S05]  /*29b40*/  BSYNC.RECONVERGENT B6 ;  /* 0x0000000000067941 */ /* 0x000fea0003800200 */
.L_x_8099:
        /* <DEDUP_REMOVED lines=23> */
.L_x_8102:
[----:B------:R-:W-:Y:S05]  /*29cc0*/  BSYNC.RECONVERGENT B6 ;  /* 0x0000000000067941 */ /* 0x000fea0003800200 */
.L_x_8101:
        /* <DEDUP_REMOVED lines=22> */
.L_x_8130:
        /* <DEDUP_REMOVED lines=28> */
.L_x_8107:
[----:B------:R-:W-:Y:S01]  /*29ff0*/  IMAD.MOV.U32 R8, RZ, RZ, R25 ;  /* 0x000000ffff087224 */ /* 0x000fe200078e0019 */
[----:B------:R-:W-:Y:S01]  /*2a000*/  MOV R6, R16 ;  /* 0x0000001000067202 */ /* 0x000fe20000000f00 */
[----:B------:R-:W-:Y:S01]  /*2a010*/  IMAD.MOV.U32 R5, RZ, RZ, R17 ;  /* 0x000000ffff057224 */ /* 0x000fe200078e0011 */
[----:B------:R-:W-:-:S07]  /*2a020*/  MOV R0, 0x2a040 ;  /* 0x0002a04000007802 */ /* 0x000fce0000000f00 */
[----:B------:R-:W-:Y:S05]  /*2a030*/  CALL.REL.NOINC `($__internal_20_$__cuda_sm20_div_s64) ;  /* 0x0000011c00147944 */ /* 0x000fea0003c00000 */
[----:B------:R-:W-:Y:S01]  /*2a040*/  MOV R18, R6 ;  /* 0x0000000600127202 */ /* 0x000fe20000000f00 */
[----:B------:R-:W-:-:S07]  /*2a050*/  IMAD.MOV.U32 R19, RZ, RZ, R5 ;  /* 0x000000ffff137224 */ /* 0x000fce00078e0005 */
.L_x_8108:
[----:B------:R-:W-:Y:S05]  /*2a060*/  BSYNC.RECONVERGENT B1 ;  /* 0x0000000000017941 */ /* 0x000fea0003800200 */
.L_x_8106:
        /* <DEDUP_REMOVED lines=44> */
.L_x_8110:
        /* <DEDUP_REMOVED lines=8> */
.L_x_8111:
[----:B------:R-:W-:Y:S05]  /*2a3b0*/  BSYNC.RECONVERGENT B1 ;  /* 0x0000000000017941 */ /* 0x000fea0003800200 */
.L_x_8109:
        /* <DEDUP_REMOVED lines=45> */
.L_x_8113:
        /* <DEDUP_REMOVED lines=8> */
.L_x_8114:
[----:B------:R-:W-:Y:S05]  /*2a710*/  BSYNC.RECONVERGENT B1 ;  /* 0x0000000000017941 */ /* 0x000fea0003800200 */
.L_x_8112:
        /* <DEDUP_REMOVED lines=44> */
.L_x_8116:
        /* <DEDUP_REMOVED lines=8> */
.L_x_8117:
[----:B------:R-:W-:Y:S05]  /*2aa60*/  BSYNC.RECONVERGENT B1 ;  /* 0x0000000000017941 */ /* 0x000fea0003800200 */
.L_x_8115:
        /* <DEDUP_REMOVED lines=45> */
.L_x_8119:
        /* <DEDUP_REMOVED lines=8> */
.L_x_8120:
[----:B------:R-:W-:Y:S05]  /*2adc0*/  BSYNC.RECONVERGENT B1 ;  /* 0x0000000000017941 */ /* 0x000fea0003800200 */
.L_x_8118:
        /* <DEDUP_REMOVED lines=44> */
.L_x_8122:
        /* <DEDUP_REMOVED lines=8> */
.L_x_8123:
[----:B------:R-:W-:Y:S05]  /*2b110*/  BSYNC.RECONVERGENT B1 ;  /* 0x0000000000017941 */ /* 0x000fea0003800200 */
.L_x_8121:
        /* <DEDUP_REMOVED lines=45> */
.L_x_8125:
        /* <DEDUP_REMOVED lines=8> */
.L_x_8126:
[----:B------:R-:W-:Y:S05]  /*2b470*/  BSYNC.RECONVERGENT B1 ;  /* 0x0000000000017941 */ /* 0x000fea0003800200 */
.L_x_8124:
        /* <DEDUP_REMOVED lines=44> */
.L_x_8128:
        /* <DEDUP_REMOVED lines=8> */
.L_x_8129:
[----:B------:R-:W-:Y:S05]  /*2b7c0*/  BSYNC.RECONVERGENT B1 ;  /* 0x0000000000017941 */ /* 0x000fea0003800200 */
.L_x_8127:
        /* <DEDUP_REMOVED lines=9> */
[----:B------:R-:W-:Y:S01]  /*2b860*/  IMAD.WIDE.U32 R10, R22, R13, R10 ;  /* 0x0000000d160a7225 */ /* 0x000fe200078e000a */
[----:B------:R-:W-:Y:S02]  /*2b870*/  ISETP.NE.AND P0, PT, R3, RZ, PT ;  /* 0x000000ff0300720c */ /* 0x000fe40003f05270 */
[----:B------:R-:W-:Y:S01]  /*2b880*/  MOV R15, R16 ;  /* 0x00000010000f7202 */ /* 0x000fe20000000f00 */
[----:B------:R-:W-:Y:S01]  /*2b890*/  IMAD R5, R5, R22, RZ ;  /* 0x0000001605057224 */ /* 0x000fe200078e02ff */
[----:B------:R-:W-:-:S03]  /*2b8a0*/  IADD3 R4, PT, PT, R4, -0x8, RZ ;  /* 0xfffffff804047810 */ /* 0x000fc60007ffe0ff */
        /* <DEDUP_REMOVED lines=9> */
.L_x_8105:
[----:B------:R-:W-:-:S07]  /*2b940*/  VIADD R4, R4, 0x3 ;  /* 0x0000000304047836 */ /* 0x000fce0000000000 */
.L_x_8104:
        /* <DEDUP_REMOVED lines=31> */
.L_x_8133:
[----:B------:R-:W-:Y:S01]  /*2bb40*/  IMAD.MOV.U32 R8, RZ, RZ, R25 ;  /* 0x000000ffff087224 */ /* 0x000fe200078e0019 */
[----:B------:R-:W-:Y:S02]  /*2bb50*/  MOV R6, R16 ;  /* 0x0000001000067202 */ /* 0x000fe40000000f00 */
[----:B------:R-:W-:Y:S02]  /*2bb60*/  MOV R5, R17 ;  /* 0x0000001100057202 */ /* 0x000fe40000000f00 */
[----:B------:R-:W-:-:S07]  /*2bb70*/  MOV R0, 0x2bb90 ;  /* 0x0002bb9000007802 */ /* 0x000fce0000000f00 */
[----:B------:R-:W-:Y:S05]  /*2bb80*/  CALL.REL.NOINC `($__internal_20_$__cuda_sm20_div_s64) ;  /* 0x0000010000407944 */ /* 0x000fea0003c00000 */
[----:B------:R-:W-:Y:S01]  /*2bb90*/  IMAD.MOV.U32 R18, RZ, RZ, R6 ;  /* 0x000000ffff127224 */ /* 0x000fe200078e0006 */
[----:B------:R-:W-:-:S07]  /*2bba0*/  MOV R19, R5 ;  /* 0x0000000500137202 */ /* 0x000fce0000000f00 */
.L_x_8134:
[----:B------:R-:W-:Y:S05]  /*2bbb0*/  BSYNC.RECONVERGENT B0 ;  /* 0x0000000000007941 */ /* 0x000fea0003800200 */
.L_x_8132:
        /* <DEDUP_REMOVED lines=44> */
.L_x_8136:
[----:B------:R-:W-:Y:S01]  /*2be80*/  MOV R8, R18 ;  /* 0x0000001200087202 */ /* 0x000fe20000000f00 */
[----:B------:R-:W-:Y:S01]  /*2be90*/  IMAD.MOV.U32 R7, RZ, RZ, R19 ;  /* 0x000000ffff077224 */ /* 0x000fe200078e0013 */
[----:B------:R-:W-:Y:S02]  /*2bea0*/  MOV R6, R20 ;  /* 0x0000001400067202 */ /* 0x000fe40000000f00 */
[----:B------:R-:W-:Y:S02]  /*2beb0*/  MOV R5, R21 ;  /* 0x0000001500057202 */ /* 0x000fe40000000f00 */
[----:B------:R-:W-:-:S07]  /*2bec0*/  MOV R0, 0x2bee0 ;  /* 0x0002bee000007802 */ /* 0x000fce0000000f00 */
[----:B------:R-:W-:Y:S05]  /*2bed0*/  CALL.REL.NOINC `($__internal_20_$__cuda_sm20_div_s64) ;  /* 0x000000fc006c7944 */ /* 0x000fea0003c00000 */
[----:B------:R-:W-:Y:S01]  /*2bee0*/  IMAD.MOV.U32 R12, RZ, RZ, R6 ;  /* 0x000000ffff0c7224 */ /* 0x000fe200078e0006 */
[----:B------:R-:W-:-:S07]  /*2bef0*/  MOV R13, R5 ;  /* 0x00000005000d7202 */ /* 0x000fce0000000f00 */
.L_x_8137:
[----:B------:R-:W-:Y:S05]  /*2bf00*/  BSYNC.RECONVERGENT B0 ;  /* 0x0000000000007941 */ /* 0x000fea0003800200 */
.L_x_8135:
        /* <DEDUP_REMOVED lines=44> */
.L_x_8139:
        /* <DEDUP_REMOVED lines=8> */
.L_x_8140:
[----:B------:R-:W-:Y:S05]  /*2c250*/  BSYNC.RECONVERGENT B0 ;  /* 0x0000000000007941 */ /* 0x000fea0003800200 */
.L_x_8138:
        /* <DEDUP_REMOVED lines=32> */
[----:B------:R-:W-:-:S06]  /*2c460*/  IMAD.HI.U32 R7, R7, R3, R6 ;  /* 0x0000000307077227 */ /* 0x000fcc00078e0006 */
[----:B------:R-:W-:Y:S01]  /*2c470*/  IMAD.HI.U32 R25, R7, R18, RZ ;  /* 0x0000001207197227 */ /* 0x000fe200078e00ff */
[----:B------:R-:W-:-:S03]  /*2c480*/  MOV R7, RZ ;  /* 0x000000ff00077202 */ /* 0x000fc60000000f00 */
        /* <DEDUP_REMOVED lines=9> */
.L_x_8142:
        /* <DEDUP_REMOVED lines=8> */
.L_x_8143:
[----:B------:R-:W-:Y:S05]  /*2c5a0*/  BSYNC.RECONVERGENT B0 ;  /* 0x0000000000007941 */ /* 0x000fea0003800200 */
.L_x_8141:
        /* <DEDUP_REMOVED lines=18> */
.L_x_8131:
        /* <DEDUP_REMOVED lines=31> */
.L_x_8146:
[----:B------:R-:W-:Y:S01]  /*2c8c0*/  IMAD.MOV.U32 R8, RZ, RZ, R25 ;  /* 0x000000ffff087224 */ /* 0x000fe200078e0019 */
[----:B------:R-:W-:Y:S02]  /*2c8d0*/  MOV R6, R16 ;  /* 0x0000001000067202 */ /* 0x000fe40000000f00 */
[----:B------:R-:W-:Y:S02]  /*2c8e0*/  MOV R5, R17 ;  /* 0x0000001100057202 */ /* 0x000fe40000000f00 */
[----:B------:R-:W-:-:S07]  /*2c8f0*/  MOV R0, 0x2c910 ;  /* 0x0002c91000007802 */ /* 0x000fce0000000f00 */
[----:B------:R-:W-:Y:S05]  /*2c900*/  CALL.REL.NOINC `($__internal_20_$__cuda_sm20_div_s64) ;  /* 0x000000f000e07944 */ /* 0x000fea0003c00000 */
[----:B------:R-:W-:Y:S01]  /*2c910*/  IMAD.MOV.U32 R18, RZ, RZ, R6 ;  /* 0x000000ffff127224 */ /* 0x000fe200078e0006 */
[----:B------:R-:W-:-:S07]  /*2c920*/  MOV R19, R5 ;  /* 0x0000000500137202 */ /* 0x000fce0000000f00 */
.L_x_8147:
[----:B------:R-:W-:Y:S05]  /*2c930*/  BSYNC.RECONVERGENT B0 ;  /* 0x0000000000007941 */ /* 0x000fea0003800200 */
.L_x_8145:
        /* <DEDUP_REMOVED lines=29> */
[----:B0-----:R-:W-:-:S06]  /*2cb10*/  IADD3 R6, PT, PT, R0, 0xffffffe, RZ ;  /* 0x0ffffffe00067810 */ /* 0x001fcc0007ffe0ff */
        /* <DEDUP_REMOVED lines=15> */
.L_x_8149:
[----:B------:R-:W-:Y:S01]  /*2cc10*/  IMAD.MOV.U32 R8, RZ, RZ, R18 ;  /* 0x000000ffff087224 */ /* 0x000fe200078e0012 */
[----:B------:R-:W-:Y:S01]  /*2cc20*/  MOV R7, R19 ;  /* 0x0000001300077202 */ /* 0x000fe20000000f00 */
[----:B------:R-:W-:Y:S01]  /*2cc30*/  IMAD.MOV.U32 R5, RZ, RZ, R21 ;  /* 0x000000ffff057224 */ /* 0x000fe200078e0015 */
[----:B------:R-:W-:Y:S02]  /*2cc40*/  MOV R6, R20 ;  /* 0x0000001400067202 */ /* 0x000fe40000000f00 */
[----:B------:R-:W-:-:S07]  /*2cc50*/  MOV R0, 0x2cc70 ;  /* 0x0002cc7000007802 */ /* 0x000fce0000000f00 */
[----:B------:R-:W-:Y:S05]  /*2cc60*/  CALL.REL.NOINC `($__internal_20_$__cuda_sm20_div_s64) ;  /* 0x000000f000087944 */ /* 0x000fea0003c00000 */
[----:B------:R-:W-:Y:S02]  /*2cc70*/  MOV R25, R6 ;  /* 0x0000000600197202 */ /* 0x000fe40000000f00 */
[----:B------:R-:W-:-:S07]  /*2cc80*/  MOV R7, R5 ;  /* 0x0000000500077202 */ /* 0x000fce0000000f00 */
.L_x_8150:
[----:B------:R-:W-:Y:S05]  /*2cc90*/  BSYNC.RECONVERGENT B0 ;  /* 0x0000000000007941 */ /* 0x000fea0003800200 */
.L_x_8148:
        /* <DEDUP_REMOVED lines=18> */
.L_x_8144:
        /* <DEDUP_REMOVED lines=31> */
.L_x_8152:
[----:B------:R-:W-:Y:S01]  /*2cfb0*/  MOV R3, R8 ;  /* 0x0000000800037202 */ /* 0x000fe20000000f00 */
[----:B------:R-:W-:Y:S01]  /*2cfc0*/  IMAD.MOV.U32 R14, RZ, RZ, R7 ;  /* 0x000000ffff0e7224 */ /* 0x000fe200078e0007 */
[----:B------:R-:W-:Y:S02]  /*2cfd0*/  MOV R0, R9 ;  /* 0x0000000900007202 */ /* 0x000fe40000000f00 */
[----:B------:R-:W-:-:S07]  /*2cfe0*/  MOV R5, 0x2d000 ;  /* 0x0002d00000057802 */ /* 0x000fce0000000f00 */
[----:B------:R-:W-:Y:S05]  /*2cff0*/  CALL.REL.NOINC `($__internal_21_$__cuda_sm20_rem_s64) ;  /* 0x000000f000807944 */ /* 0x000fea0003c00000 */
[----:B------:R-:W-:Y:S02]  /*2d000*/  MOV R6, R0 ;  /* 0x0000000000067202 */ /* 0x000fe40000000f00 */
[----:B------:R-:W-:-:S07]  /*2d010*/  MOV R7, R3 ;  /* 0x0000000300077202 */ /* 0x000fce0000000f00 */
.L_x_8153:
[----:B------:R-:W-:Y:S05]  /*2d020*/  BSYNC.RECONVERGENT B0 ;  /* 0x0000000000007941 */ /* 0x000fea0003800200 */
.L_x_8151:
        /* <DEDUP_REMOVED lines=10> */
.L_x_8103:
        /* <DEDUP_REMOVED lines=12> */
.L_x_8158:
        /* <DEDUP_REMOVED lines=21> */
.L_x_8157:
[----:B------:R-:W-:Y:S05]  /*2d2e0*/  BSYNC.RECONVERGENT B7 ;  /* 0x0000000000077941 */ /* 0x000fea0003800200 */
.L_x_8156:
[----:B------:R-:W-:-:S04]  /*2d2f0*/  IADD3 R18, P0, PT, R18, 0x4, RZ ;  /* 0x0000000412127810 */ /* 0x000fc80007f1e0ff */
[----:B------:R-:W-:Y:S02]  /*2d300*/  IADD3.X R19, PT, PT, RZ, R19, RZ, P0, !PT ;  /* 0x00000013ff137210 */ /* 0x000fe400007fe4ff */
[----:B------:R-:W-:-:S04]  /*2d310*/  ISETP.GE.U32.AND P0, PT, R18, R16, PT ;  /* 0x000000101200720c */ /* 0x000fc80003f06070 */
[----:B------:R-:W-:-:S13]  /*2d320*/  ISETP.GE.U32.AND.EX P0, PT, R19, R17, PT, P0 ;  /* 0x000000111300720c */ /* 0x000fda0003f06100 */
[----:B------:R-:W-:Y:S05]  /*2d330*/  @!P0 BRA `(.L_x_8158) ;  /* 0xfffffffc00948947 */ /* 0x000fea000383ffff */
.L_x_8155:
[----:B------:R-:W-:Y:S05]  /*2d340*/  BSYNC.RECONVERGENT B6 ;  /* 0x0000000000067941 */ /* 0x000fea0003800200 */
.L_x_8154:
        /* <DEDUP_REMOVED lines=20> */
.L_x_8160:
[----:B------:R-:W-:Y:S05]  /*2d490*/  BSYNC.RECONVERGENT B6 ;  /* 0x0000000000067941 */ /* 0x000fea0003800200 */
.L_x_8159:
        /* <DEDUP_REMOVED lines=20> */
.L_x_8162:
[----:B------:R-:W-:Y:S05]  /*2d5e0*/  BSYNC.RECONVERGENT B6 ;  /* 0x0000000000067941 */ /* 0x000fea0003800200 */
.L_x_8161:
        /* <DEDUP_REMOVED lines=23> */
.L_x_8164:
[----:B------:R-:W-:Y:S05]  /*2d760*/  BSYNC.RECONVERGENT B6 ;  /* 0x0000000000067941 */ /* 0x000fea0003800200 */
.L_x_8163:
[----:B------:R-:W0:Y:S01]  /*2d770*/  LDCU.64 UR4, c[0x0][0x398] ;  /* 0x00007300ff0477ac */ /* 0x000e220008000a00 */
[----:B------:R-:W-:Y:S01]  /*2d780*/  SHF.R.S32.HI R0, RZ, 0x1f, R46 ;  /* 0x0000001fff007819 */ /* 0x000fe2000001142e */
[----:B------:R-:W-:Y:S01]  /*2d790*/  HFMA2 R12, -RZ, RZ, 0, 0 ;  /* 0x00000000ff0c7431 */ /* 0x000fe200000001ff */
[----:B------:R-:W-:Y:S01]  /*2d7a0*/  MOV R4, RZ ;  /* 0x000000ff00047202 */ /* 0x000fe20000000f00 */
[----:B------:R-:W-:Y:S02]  /*2d7b0*/  UISETP.NE.AND UP0, UPT, UR38, URZ, UPT ;  /* 0x000000ff2600728c */ /* 0x000fe4000bf05270 */
[----:B0-----:R-:W-:Y:S02]  /*2d7c0*/  IMAD R3, R0, UR4, RZ ;  /* 0x0000000400037c24 */ /* 0x001fe4000f8e02ff */
[----:B------:R-:W-:-:S04]  /*2d7d0*/  IMAD.WIDE.U32 R22, R46, UR4, RZ ;  /* 0x000000042e167c25 */ /* 0x000fc8000f8e00ff */
[----:B------:R-:W-:Y:S01]  /*2d7e0*/  IMAD R3, R46, UR5, R3 ;  /* 0x000000052e037c24 */ /* 0x000fe2000f8e0203 */
[----:B------:R-:W-:Y:S06]  /*2d7f0*/  BRA.U !UP0, `(.L_x_8165) ;  /* 0x0000003108d07547 */ /* 0x000fec000b800000 */
[----:B------:R-:W-:Y:S01]  /*2d800*/  ISETP.GE.U32.AND P0, PT, R2, 0x7, PT ;  /* 0x000000070200780c */ /* 0x000fe20003f06070 */
[----:B------:R-:W-:Y:S01]  /*2d810*/  IMAD.IADD R7, R23, 0x1, R3 ;  /* 0x0000000117077824 */ /* 0x000fe200078e0203 */
[----:B------:R-:W-:Y:S01]  /*2d820*/  MOV R12, RZ ;  /* 0x000000ff000c7202 */ /* 0x000fe20000000f00 */
[----:B------:R-:W-:Y:S01]  /*2d830*/  IMAD.MOV.U32 R13, RZ, RZ, R2 ;  /* 0x000000ffff0d7224 */ /* 0x000fe200078e0002 */
[----:B------:R-:W-:-:S09]  /*2d840*/  MOV R4, RZ ;  /* 0x000000ff00047202 */ /* 0x000fd20000000f00 */
[----:B------:R-:W-:Y:S05]  /*2d850*/  @!P0 BRA `(.L_x_8166) ;  /* 0x0000001800e08947 */ /* 0x000fea0003800000 */
[----:B------:R-:W0:Y:S01]  /*2d860*/  LDCU UR4, c[0x0][0x3a0] ;  /* 0x00007400ff0477ac */ /* 0x000e220008000800 */
[----:B------:R-:W-:Y:S01]  /*2d870*/  HFMA2 R12, -RZ, RZ, 0, 0 ;  /* 0x00000000ff0c7431 */ /* 0x000fe200000001ff */
[----:B------:R-:W-:Y:S01]  /*2d880*/  BSSY.RECONVERGENT B0, `(.L_x_8167) ;  /* 0x00001b4000007945 */ /* 0x000fe20003800200 */
[----:B------:R-:W-:Y:S01]  /*2d890*/  MOV R4, RZ ;  /* 0x000000ff00047202 */ /* 0x000fe20000000f00 */
[----:B0-----:R-:W-:Y:S02]  /*2d8a0*/  ULOP3.LUT UR5, UR4, 0xfffffff8, URZ, 0xc0, !UPT ;  /* 0xfffffff804057892 */ /* 0x001fe4000f8ec0ff */
[----:B------:R-:W-:Y:S02]  /*2d8b0*/  UIADD3 UR4, UPT, UPT, UR4, -0x4, URZ ;  /* 0xfffffffc04047890 */ /* 0x000fe4000fffe0ff */
[----:B------:R-:W-:-:S04]  /*2d8c0*/  UIADD3 UR5, UPT, UPT, -UR5, URZ, URZ ;  /* 0x000000ff05057290 */ /* 0x000fc8000fffe1ff */
[----:B------:R-:W-:Y:S02]  /*2d8d0*/  IMAD.U32 R13, RZ, RZ, UR4 ;  /* 0x00000004ff0d7e24 */ /* 0x000fe4000f8e00ff */
[----:B------:R-:W-:-:S07]  /*2d8e0*/  MOV R3, UR5 ;  /* 0x0000000500037c02 */ /* 0x000fce0008000f00 */
.L_x_8192:
        /* <DEDUP_REMOVED lines=28> */
.L_x_8169:
[----:B------:R-:W-:Y:S01]  /*2dab0*/  MOV R8, R22 ;  /* 0x0000001600087202 */ /* 0x000fe20000000f00 */
[----:B------:R-:W-:Y:S01]  /*2dac0*/  IMAD.MOV.U32 R6, RZ, RZ, R20 ;  /* 0x000000ffff067224 */ /* 0x000fe200078e0014 */
[----:B------:R-:W-:Y:S02]  /*2dad0*/  MOV R5, R21 ;  /* 0x0000001500057202 */ /* 0x000fe40000000f00 */
[----:B------:R-:W-:-:S07]  /*2dae0*/  MOV R0, 0x2db00 ;  /* 0x0002db0000007802 */ /* 0x000fce0000000f00 */
[----:B------:R-:W-:Y:S05]  /*2daf0*/  CALL.REL.NOINC `($__internal_20_$__cuda_sm20_div_s64) ;  /* 0x000000e000647944 */ /* 0x000fea0003c00000 */
[----:B------:R-:W-:Y:S01]  /*2db00*/  MOV R18, R6 ;  /* 0x0000000600127202 */ /* 0x000fe20000000f00 */
[----:B------:R-:W-:-:S07]  /*2db10*/  IMAD.MOV.U32 R19, RZ, RZ, R5 ;  /* 0x000000ffff137224 */ /* 0x000fce00078e0005 */
.L_x_8170:
[----:B------:R-:W-:Y:S05]  /*2db20*/  BSYNC.RECONVERGENT B1 ;  /* 0x0000000000017941 */ /* 0x000fea0003800200 */
.L_x_8168:
        /* <DEDUP_REMOVED lines=12> */
[----:B------:R-:W-:Y:S01]  /*2dbf0*/  IMAD.WIDE.U32 R6, R20, R15, R6 ;  /* 0x0000000f14067225 */ /* 0x000fe200078e0006 */
[----:B------:R-:W-:Y:S03]  /*2dc00*/  BSSY.RECONVERGENT B1, `(.L_x_8171) ;  /* 0x0000027000017945 */ /* 0x000fe60003800200 */
        /* <DEDUP_REMOVED lines=30> */
.L_x_8172:
[----:B------:R-:W-:Y:S01]  /*2ddf0*/  MOV R8, R18 ;  /* 0x0000001200087202 */ /* 0x000fe20000000f00 */
[----:B------:R-:W-:Y:S01]  /*2de00*/  IMAD.MOV.U32 R6, RZ, RZ, R16 ;  /* 0x000000ffff067224 */ /* 0x000fe200078e0010 */
[----:B------:R-:W-:Y:S02]  /*2de10*/  MOV R7, R19 ;  /* 0x0000001300077202 */ /* 0x000fe40000000f00 */
[----:B------:R-:W-:Y:S02]  /*2de20*/  MOV R5, R17 ;  /* 0x0000001100057202 */ /* 0x000fe40000000f00 */
[----:B------:R-:W-:-:S07]  /*2de30*/  MOV R0, 0x2de50 ;  /* 0x0002de5000007802 */ /* 0x000fce0000000f00 */
[----:B------:R-:W-:Y:S05]  /*2de40*/  CALL.REL.NOINC `($__internal_20_$__cuda_sm20_div_s64) ;  /* 0x000000dc00907944 */ /* 0x000fea0003c00000 */
[----:B------:R-:W-:Y:S01]  /*2de50*/  MOV R22, R6 ;  /* 0x0000000600167202 */ /* 0x000fe20000000f00 */
[----:B------:R-:W-:-:S07]  /*2de60*/  IMAD.MOV.U32 R23, RZ, RZ, R5 ;  /* 0x000000ffff177224 */ /* 0x000fce00078e0005 */
.L_x_8173:
[----:B------:R-:W-:Y:S05]  /*2de70*/  BSYNC.RECONVERGENT B1 ;  /* 0x0000000000017941 */ /* 0x000fea0003800200 */
.L_x_8171:
[----:B------:R-:W0:Y:S01]  /*2de80*/  LDC.64 R20, c[0x0][0x3a8] ;  /* 0x0000ea00ff147b82 */ /* 0x000e220000000a00 */
[----:B------:R-:W-:-:S07]  /*2de90*/  IADD3 R4, PT, PT, R13, 0x1, RZ ;  /* 0x000000010d047810 */ /* 0x000fce0007ffe0ff */
        /* <DEDUP_REMOVED lines=42> */
.L_x_8175:
        /* <DEDUP_REMOVED lines=8> */
.L_x_8176:
[----:B------:R-:W-:Y:S05]  /*2e1c0*/  BSYNC.RECONVERGENT B1 ;  /* 0x0000000000017941 */ /* 0x000fea0003800200 */
.L_x_8174:
        /* <DEDUP_REMOVED lines=44> */
.L_x_8178:
        /* <DEDUP_REMOVED lines=8> */
.L_x_8179:
[----:B------:R-:W-:Y:S05]  /*2e510*/  BSYNC.RECONVERGENT B1 ;  /* 0x0000000000017941 */ /* 0x000fea0003800200 */
.L_x_8177:
        /* <DEDUP_REMOVED lines=44> */
.L_x_8181:
        /* <DEDUP_REMOVED lines=8> */
.L_x_8182:
[----:B------:R-:W-:Y:S05]  /*2e860*/  BSYNC.RECONVERGENT B1 ;  /* 0x0000000000017941 */ /* 0x000fea0003800200 */
.L_x_8180:
        /* <DEDUP_REMOVED lines=44> */
.L_x_8184:
        /* <DEDUP_REMOVED lines=8> */
.L_x_8185:
[----:B------:R-:W-:Y:S05]  /*2ebb0*/  BSYNC.RECONVERGENT B1 ;  /* 0x0000000000017941 */ /* 0x000fea0003800200 */
.L_x_8183:
        /* <DEDUP_REMOVED lines=45> */
.L_x_8187:
        /* <DEDUP_REMOVED lines=8> */
.L_x_8188:
[----:B------:R-:W-:Y:S05]  /*2ef10*/  BSYNC.RECONVERGENT B1 ;  /* 0x0000000000017941 */ /* 0x000fea0003800200 */
.L_x_8186:
        /* <DEDUP_REMOVED lines=33> */
[----:B------:R-:W-:Y:S01]  /*2f130*/  IMAD.MOV.U32 R7, RZ, RZ, RZ ;  /* 0x000000ffff077224 */ /* 0x000fe200078e00ff */
        /* <DEDUP_REMOVED lines=9> */
.L_x_8190:
        /* <DEDUP_REMOVED lines=8> */
.L_x_8191:
[----:B------:R-:W-:Y:S05]  /*2f250*/  BSYNC.RECONVERGENT B1 ;  /* 0x0000000000017941 */ /* 0x000fea0003800200 */
.L_x_8189:
        /* <DEDUP_REMOVED lines=14> */
[----:B------:R-:W-:Y:S02]  /*2f340*/  IADD3 R9, PT, PT, R9, R11, RZ ;  /* 0x0000000b09097210 */ /* 0x000fe40007ffe0ff */
[----:B------:R-:W-:-:S03]  /*2f350*/  MOV R11, R12 ;  /* 0x0000000c000b7202 */ /* 0x000fc60000000f00 */
[----:B--2---:R-:W-:Y:S02]  /*2f360*/  IMAD R9, R9, R4, RZ ;  /* 0x0000000409097224 */ /* 0x004fe400078e02ff */
[----:B------:R-:W-:-:S04]  /*2f370*/  IMAD.WIDE.U32 R10, R4, R8, R10 ;  /* 0x00000008040a7225 */ /* 0x000fc800078e000a */
[----:B------:R-:W-:Y:S01]  /*2f380*/  IMAD R9, R5, R8, R9 ;  /* 0x0000000805097224 */ /* 0x000fe200078e0209 */
[----:B------:R-:W-:-:S03]  /*2f390*/  MOV R12, R10 ;  /* 0x0000000a000c7202 */ /* 0x000fc60000000f00 */
[----:B------:R-:W-:Y:S01]  /*2f3a0*/  IMAD.IADD R4, R11, 0x1, R9 ;  /* 0x000000010b047824 */ /* 0x000fe200078e0209 */
[----:B------:R-:W-:Y:S06]  /*2f3b0*/  @P0 BRA `(.L_x_8192) ;  /* 0xffffffe4004c0947 */ /* 0x000fec000383ffff */
[----:B------:R-:W-:Y:S05]  /*2f3c0*/  BSYNC.RECONVERGENT B0 ;  /* 0x0000000000007941 */ /* 0x000fea0003800200 */
.L_x_8167:
[----:B------:R-:W-:-:S07]  /*2f3d0*/  IADD3 R13, PT, PT, R13, 0x3, RZ ;  /* 0x000000030d0d7810 */ /* 0x000fce0007ffe0ff */
.L_x_8166:
        /* <DEDUP_REMOVED lines=31> */
.L_x_8195:
[----:B------:R-:W-:Y:S01]  /*2f5d0*/  MOV R8, R22 ;  /* 0x0000001600087202 */ /* 0x000fe20000000f00 */
[----:B------:R-:W-:Y:S01]  /*2f5e0*/  IMAD.MOV.U32 R6, RZ, RZ, R16 ;  /* 0x000000ffff067224 */ /* 0x000fe200078e0010 */
[----:B------:R-:W-:Y:S02]  /*2f5f0*/  MOV R5, R17 ;  /* 0x0000001100057202 */ /* 0x000fe40000000f00 */
[----:B------:R-:W-:-:S07]  /*2f600*/  MOV R0, 0x2f620 ;  /* 0x0002f62000007802 */ /* 0x000fce0000000f00 */
[----:B------:R-:W-:Y:S05]  /*2f610*/  CALL.REL.NOINC `($__internal_20_$__cuda_sm20_div_s64) ;  /* 0x000000c4009c7944 */ /* 0x000fea0003c00000 */
[----:B------:R-:W-:Y:S01]  /*2f620*/  MOV R18, R6 ;  /* 0x0000000600127202 */ /* 0x000fe20000000f00 */
[----:B------:R-:W-:-:S07]  /*2f630*/  IMAD.MOV.U32 R19, RZ, RZ, R5 ;  /* 0x000000ffff137224 */ /* 0x000fce00078e0005 */
.L_x_8196:
[----:B------:R-:W-:Y:S05]  /*2f640*/  BSYNC.RECONVERGENT B0 ;  /* 0x0000000000007941 */ /* 0x000fea0003800200 */
.L_x_8194:
        /* <DEDUP_REMOVED lines=44> */
.L_x_8198:
        /* <DEDUP_REMOVED lines=8> */
.L_x_8199:
[----:B------:R-:W-:Y:S05]  /*2f990*/  BSYNC.RECONVERGENT B0 ;  /* 0x0000000000007941 */ /* 0x000fea0003800200 */
.L_x_8197:
        /* <DEDUP_REMOVED lines=44> */
.L_x_8201:
        /* <DEDUP_REMOVED lines=8> */
.L_x_8202:
[----:B------:R-:W-:Y:S05]  /*2fce0*/  BSYNC.RECONVERGENT B0 ;  /* 0x0000000000007941 */ /* 0x000fea0003800200 */
.L_x_8200:
        /* <DEDUP_REMOVED lines=44> */
.L_x_8204:
        /* <DEDUP_REMOVED lines=8> */
.L_x_8205:
[----:B------:R-:W-:Y:S05]  /*30030*/  BSYNC.RECONVERGENT B0 ;  /* 0x0000000000007941 */ /* 0x000fea0003800200 */
.L_x_8203:
        /* <DEDUP_REMOVED lines=18> */
.L_x_8193:
        /* <DEDUP_REMOVED lines=31> */
.L_x_8208:
[----:B------:R-:W-:Y:S01]  /*30350*/  MOV R8, R22 ;  /* 0x0000001600087202 */ /* 0x000fe20000000f00 */
[----:B------:R-:W-:Y:S01]  /*30360*/  IMAD.MOV.U32 R6, RZ, RZ, R16 ;  /* 0x000000ffff067224 */ /* 0x000fe200078e0010 */
[----:B------:R-:W-:Y:S02]  /*30370*/  MOV R5, R17 ;  /* 0x0000001100057202 */ /* 0x000fe40000000f00 */
[----:B------:R-:W-:-:S07]  /*30380*/  MOV R0, 0x303a0 ;  /* 0x000303a000007802 */ /* 0x000fce0000000f00 */
[----:B------:R-:W-:Y:S05]  /*30390*/  CALL.REL.NOINC `($__internal_20_$__cuda_sm20_div_s64) ;  /* 0x000000b8003c7944 */ /* 0x000fea0003c00000 */
[----:B------:R-:W-:Y:S01]  /*303a0*/  MOV R18, R6 ;  /* 0x0000000600127202 */ /* 0x000fe20000000f00 */
[----:B------:R-:W-:-:S07]  /*303b0*/  IMAD.MOV.U32 R19, RZ, RZ, R5 ;  /* 0x000000ffff137224 */ /* 0x000fce00078e0005 */
.L_x_8209:
[----:B------:R-:W-:Y:S05]  /*303c0*/  BSYNC.RECONVERGENT B0 ;  /* 0x0000000000007941 */ /* 0x000fea0003800200 */
.L_x_8207:
        /* <DEDUP_REMOVED lines=44> */
.L_x_8211:
        /* <DEDUP_REMOVED lines=8> */
.L_x_8212:
[----:B------:R-:W-:Y:S05]  /*30710*/  BSYNC.RECONVERGENT B0 ;  /* 0x0000000000007941 */ /* 0x000fea0003800200 */
.L_x_8210:
        /* <DEDUP_REMOVED lines=18> */
.L_x_8206:
        /* <DEDUP_REMOVED lines=22> */
[----:B------:R-:W-:Y:S01]  /*309a0*/  IMAD R3, R8, R7, R22 ;  /* 0x0000000708037224 */ /* 0x000fe200078e0216 */
[----:B------:R-:W-:-:S04]  /*309b0*/  MOV R7, RZ ;  /* 0x000000ff00077202 */ /* 0x000fc80000000f00 */
[----:B------:R-:W-:-:S13]  /*309c0*/  ISETP.GE.U32.AND P0, PT, R3, R8, PT ;  /* 0x000000080300720c */ /* 0x000fda0003f06070 */
[----:B------:R-:W-:-:S04]  /*309d0*/  @P0 IADD3 R3, PT, PT, -R8, R3, RZ ;  /* 0x0000000308030210 */ /* 0x000fc80007ffe1ff */
[----:B------:R-:W-:-:S13]  /*309e0*/  ISETP.GE.U32.AND P0, PT, R3, R8, PT ;  /* 0x000000080300720c */ /* 0x000fda0003f06070 */
[----:B------:R-:W-:Y:S02]  /*309f0*/  @P0 IADD3 R3, PT, PT, -R8, R3, RZ ;  /* 0x0000000308030210 */ /* 0x000fe40007ffe1ff */
[----:B------:R-:W-:-:S05]  /*30a00*/  @!P1 LOP3.LUT R3, RZ, R8, RZ, 0x33, !PT ;  /* 0x00000008ff039212 */ /* 0x000fca00078e33ff */
[----:B------:R-:W-:Y:S01]  /*30a10*/  IMAD.MOV.U32 R6, RZ, RZ, R3 ;  /* 0x000000ffff067224 */ /* 0x000fe200078e0003 */
[----:B------:R-:W-:Y:S06]  /*30a20*/  BRA `(.L_x_8215) ;  /* 0x0000000000207947 */ /* 0x000fec0003800000 */
.L_x_8214:
[----:B------:R-:W-:Y:S01]  /*30a30*/  MOV R3, R8 ;  /* 0x0000000800037202 */ /* 0x000fe20000000f00 */
[----:B------:R-:W-:Y:S01]  /*30a40*/  IMAD.MOV.U32 R0, RZ, RZ, R9 ;  /* 0x000000ffff007224 */ /* 0x000fe200078e0009 */
[----:B------:R-:W-:Y:S02]  /*30a50*/  MOV R25, R22 ;  /* 0x0000001600197202 */ /* 0x000fe40000000f00 */
[----:B------:R-:W-:Y:S02]  /*30a60*/  MOV R14, R7 ;  /* 0x00000007000e7202 */ /* 0x000fe40000000f00 */
[----:B------:R-:W-:-:S07]  /*30a70*/  MOV R5, 0x30a90 ;  /* 0x00030a9000057802 */ /* 0x000fce0000000f00 */
[----:B------:R-:W-:Y:S05]  /*30a80*/  CALL.REL.NOINC `($__internal_21_$__cuda_sm20_rem_s64) ;  /* 0x000000b400dc7944 */ /* 0x000fea0003c00000 */
[----:B------:R-:W-:Y:S01]  /*30a90*/  IMAD.MOV.U32 R6, RZ, RZ, R0 ;  /* 0x000000ffff067224 */ /* 0x000fe200078e0000 */
[----:B------:R-:W-:-:S07]  /*30aa0*/  MOV R7, R3 ;  /* 0x0000000300077202 */ /* 0x000fce0000000f00 */
.L_x_8215:
[----:B------:R-:W-:Y:S05]  /*30ab0*/  BSYNC.RECONVERGENT B0 ;  /* 0x0000000000007941 */ /* 0x000fea0003800200 */
.L_x_8213:
        /* <DEDUP_REMOVED lines=8> */
.L_x_8165:
        /* <DEDUP_REMOVED lines=12> */
.L_x_8220:
        /* <DEDUP_REMOVED lines=21> */
.L_x_8219:
[----:B------:R-:W-:Y:S05]  /*30d50*/  BSYNC.RECONVERGENT B7 ;  /* 0x0000000000077941 */ /* 0x000fea0003800200 */
.L_x_8218:
[----:B------:R-:W-:-:S04]  /*30d60*/  IADD3 R18, P0, PT, R18, 0x4, RZ ;  /* 0x0000000412127810 */ /* 0x000fc80007f1e0ff */
[----:B------:R-:W-:Y:S02]  /*30d70*/  IADD3.X R19, PT, PT, RZ, R19, RZ, P0, !PT ;  /* 0x00000013ff137210 */ /* 0x000fe400007fe4ff */
[----:B------:R-:W-:-:S04]  /*30d80*/  ISETP.GE.U32.AND P0, PT, R18, R16, PT ;  /* 0x000000101200720c */ /* 0x000fc80003f06070 */
[----:B------:R-:W-:-:S13]  /*30d90*/  ISETP.GE.U32.AND.EX P0, PT, R19, R17, PT, P0 ;  /* 0x000000111300720c */ /* 0x000fda0003f06100 */
[----:B------:R-:W-:Y:S05]  /*30da0*/  @!P0 BRA `(.L_x_8220) ;  /* 0xfffffffc00948947 */ /* 0x000fea000383ffff */
.L_x_8217:
[----:B------:R-:W-:Y:S05]  /*30db0*/  BSYNC.RECONVERGENT B6 ;  /* 0x0000000000067941 */ /* 0x000fea0003800200 */
.L_x_8216:
        /* <DEDUP_REMOVED lines=20> */
.L_x_8222:
[----:B------:R-:W-:Y:S05]  /*30f00*/  BSYNC.RECONVERGENT B6 ;  /* 0x0000000000067941 */ /* 0x000fea0003800200 */
.L_x_8221:
        /* <DEDUP_REMOVED lines=20> */
.L_x_8224:
[----:B------:R-:W-:Y:S05]  /*31050*/  BSYNC.RECONVERGENT B6 ;  /* 0x0000000000067941 */ /* 0x000fea0003800200 */
.L_x_8223:
        /* <DEDUP_REMOVED lines=23> */
.L_x_8226:
[----:B------:R-:W-:Y:S05]  /*311d0*/  BSYNC.RECONVERGENT B6 ;  /* 0x0000000000067941 */ /* 0x000fea0003800200 */
.L_x_8225:
        /* <DEDUP_REMOVED lines=24> */
.L_x_8254:
        /* <DEDUP_REMOVED lines=28> */
.L_x_8231:
[----:B------:R-:W-:Y:S01]  /*31520*/  MOV R8, R22 ;  /* 0x0000001600087202 */ /* 0x000fe20000000f00 */
[----:B------:R-:W-:Y:S01]  /*31530*/  IMAD.MOV.U32 R6, RZ, RZ, R20 ;  /* 0x000000ffff067224 */ /* 0x000fe200078e0014 */
[----:B------:R-:W-:Y:S02]  /*31540*/  MOV R5, R21 ;  /* 0x0000001500057202 */ /* 0x000fe40000000f00 */
[----:B------:R-:W-:-:S07]  /*31550*/  MOV R0, 0x31570 ;  /* 0x0003157000007802 */ /* 0x000fce0000000f00 */
[----:B------:R-:W-:Y:S05]  /*31560*/  CALL.REL.NOINC `($__internal_20_$__cuda_sm20_div_s64) ;  /* 0x000000a400c87944 */ /* 0x000fea0003c00000 */
[----:B------:R-:W-:Y:S01]  /*31570*/  MOV R18, R6 ;  /* 0x0000000600127202 */ /* 0x000fe20000000f00 */
[----:B------:R-:W-:-:S07]  /*31580*/  IMAD.MOV.U32 R19, RZ, RZ, R5 ;  /* 0x000000ffff137224 */ /* 0x000fce00078e0005 */
.L_x_8232:
[----:B------:R-:W-:Y:S05]  /*31590*/  BSYNC.RECONVERGENT B1 ;  /* 0x0000000000017941 */ /* 0x000fea0003800200 */
.L_x_8230:
        /* <DEDUP_REMOVED lines=44> */
.L_x_8234:
        /* <DEDUP_REMOVED lines=8> */
.L_x_8235:
[----:B------:R-:W-:Y:S05]  /*318e0*/  BSYNC.RECONVERGENT B1 ;  /* 0x0000000000017941 */ /* 0x000fea0003800200 */
.L_x_8233:
        /* <DEDUP_REMOVED lines=44> */
.L_x_8237:
        /* <DEDUP_REMOVED lines=8> */
.L_x_8238:
[----:B------:R-:W-:Y:S05]  /*31c30*/  BSYNC.RECONVERGENT B1 ;  /* 0x0000000000017941 */ /* 0x000fea0003800200 */
.L_x_8236:
        /* <DEDUP_REMOVED lines=44> */
.L_x_8240:
        /* <DEDUP_REMOVED lines=8> */
.L_x_8241:
[----:B------:R-:W-:Y:S05]  /*31f80*/  BSYNC.RECONVERGENT B1 ;  /* 0x0000000000017941 */ /* 0x000fea0003800200 */
.L_x_8239:
        /* <DEDUP_REMOVED lines=44> */
.L_x_8243:
        /* <DEDUP_REMOVED lines=8> */
.L_x_8244:
[----:B------:R-:W-:Y:S05]  /*322d0*/  BSYNC.RECONVERGENT B1 ;  /* 0x0000000000017941 */ /* 0x000fea0003800200 */
.L_x_8242:
        /* <DEDUP_REMOVED lines=44> */
.L_x_8246:
        /* <DEDUP_REMOVED lines=8> */
.L_x_8247:
[----:B------:R-:W-:Y:S05]  /*32620*/  BSYNC.RECONVERGENT B1 ;  /* 0x0000000000017941 */ /* 0x000fea0003800200 */
.L_x_8245:
        /* <DEDUP_REMOVED lines=45> */
.L_x_8249:
        /* <DEDUP_REMOVED lines=8> */
.L_x_8250:
[----:B------:R-:W-:Y:S05]  /*32980*/  BSYNC.RECONVERGENT B1 ;  /* 0x0000000000017941 */ /* 0x000fea0003800200 */
.L_x_8248:
        /* <DEDUP_REMOVED lines=43> */
.L_x_8252:
        /* <DEDUP_REMOVED lines=8> */
.L_x_8253:
[----:B------:R-:W-:Y:S05]  /*32cc0*/  BSYNC.RECONVERGENT B1 ;  /* 0x0000000000017941 */ /* 0x000fea0003800200 */
.L_x_8251:
        /* <DEDUP_REMOVED lines=23> */
.L_x_8229:
[----:B------:R-:W-:-:S07]  /*32e40*/  IADD3 R13, PT, PT, R13, 0x3, RZ ;  /* 0x000000030d0d7810 */ /* 0x000fce0007ffe0ff */
.L_x_8228:
        /* <DEDUP_REMOVED lines=31> */
.L_x_8257:
[----:B------:R-:W-:Y:S01]  /*33040*/  MOV R8, R22 ;  /* 0x0000001600087202 */ /* 0x000fe20000000f00 */
[----:B------:R-:W-:Y:S01]  /*33050*/  IMAD.MOV.U32 R6, RZ, RZ, R16 ;  /* 0x000000ffff067224 */ /* 0x000fe200078e0010 */
[----:B------:R-:W-:Y:S02]  /*33060*/  MOV R5, R17 ;  /* 0x0000001100057202 */ /* 0x000fe40000000f00 */
[----:B------:R-:W-:-:S07]  /*33070*/  MOV R0, 0x33090 ;  /* 0x0003309000007802 */ /* 0x000fce0000000f00 */
[----:B------:R-:W-:Y:S05]  /*33080*/  CALL.REL.NOINC `($__internal_20_$__cuda_sm20_div_s64) ;  /* 0x0000008c00007944 */ /* 0x000fea0003c00000 */
[----:B------:R-:W-:Y:S01]  /*33090*/  MOV R18, R6 ;  /* 0x0000000600127202 */ /* 0x000fe20000000f00 */
[----:B------:R-:W-:-:S07]  /*330a0*/  IMAD.MOV.U32 R19, RZ, RZ, R5 ;  /* 0x000000ffff137224 */ /* 0x000fce00078e0005 */
.L_x_8258:
[----:B------:R-:W-:Y:S05]  /*330b0*/  BSYNC.RECONVERGENT B0 ;  /* 0x0000000000007941 */ /* 0x000fea0003800200 */
.L_x_8256:
        /* <DEDUP_REMOVED lines=44> */
.L_x_8260:
        /* <DEDUP_REMOVED lines=8> */
.L_x_8261:
[----:B------:R-:W-:Y:S05]  /*33400*/  BSYNC.RECONVERGENT B0 ;  /* 0x0000000000007941 */ /* 0x000fea0003800200 */
.L_x_8259:
        /* <DEDUP_REMOVED lines=44> */
.L_x_8263:
        /* <DEDUP_REMOVED lines=8> */
.L_x_8264:
[----:B------:R-:W-:Y:S05]  /*33750*/  BSYNC.RECONVERGENT B0 ;  /* 0x0000000000007941 */ /* 0x000fea0003800200 */
.L_x_8262:
        /* <DEDUP_REMOVED lines=44> */
.L_x_8266:
        /* <DEDUP_REMOVED lines=8> */
.L_x_8267:
[----:B------:R-:W-:Y:S05]  /*33aa0*/  BSYNC.RECONVERGENT B0 ;  /* 0x0000000000007941 */ /* 0x000fea0003800200 */
.L_x_8265:
        /* <DEDUP_REMOVED lines=18> */
.L_x_8255:
        /* <DEDUP_REMOVED lines=31> */
.L_x_8270:
[----:B------:R-:W-:Y:S01]  /*33dc0*/  MOV R8, R22 ;  /* 0x0000001600087202 */ /* 0x000fe20000000f00 */
[----:B------:R-:W-:Y:S01]  /*33dd0*/  IMAD.MOV.U32 R6, RZ, RZ, R16 ;  /* 0x000000ffff067224 */ /* 0x000fe200078e0010 */
[----:B------:R-:W-:Y:S02]  /*33de0*/  MOV R5, R17 ;  /* 0x0000001100057202 */ /* 0x000fe40000000f00 */
[----:B------:R-:W-:-:S07]  /*33df0*/  MOV R0, 0x33e10 ;  /* 0x00033e1000007802 */ /* 0x000fce0000000f00 */
[----:B------:R-:W-:Y:S05]  /*33e00*/  CALL.REL.NOINC `($__internal_20_$__cuda_sm20_div_s64) ;  /* 0x0000007c00a07944 */ /* 0x000fea0003c00000 */
[----:B------:R-:W-:Y:S01]  /*33e10*/  MOV R18, R6 ;  /* 0x0000000600127202 */ /* 0x000fe20000000f00 */
[----:B------:R-:W-:-:S07]  /*33e20*/  IMAD.MOV.U32 R19, RZ, RZ, R5 ;  /* 0x000000ffff137224 */ /* 0x000fce00078e0005 */
.L_x_8271:
[----:B------:R-:W-:Y:S05]  /*33e30*/  BSYNC.RECONVERGENT B0 ;  /* 0x0000000000007941 */ /* 0x000fea0003800200 */
.L_x_8269:
        /* <DEDUP_REMOVED lines=44> */
.L_x_8273:
        /* <DEDUP_REMOVED lines=8> */
.L_x_8274:
[----:B------:R-:W-:Y:S05]  /*34180*/  BSYNC.RECONVERGENT B0 ;  /* 0x0000000000007941 */ /* 0x000fea0003800200 */
.L_x_8272:
        /* <DEDUP_REMOVED lines=18> */
.L_x_8268:
        /* <DEDUP_REMOVED lines=31> */
.L_x_8276:
        /* <DEDUP_REMOVED lines=8> */
.L_x_8277:
[----:B------:R-:W-:Y:S05]  /*34520*/  BSYNC.RECONVERGENT B0 ;  /* 0x0000000000007941 */ /* 0x000fea0003800200 */
.L_x_8275:
        /* <DEDUP_REMOVED lines=8> */
.L_x_8227:
        /* <DEDUP_REMOVED lines=12> */
.L_x_8282:
        /* <DEDUP_REMOVED lines=21> */
.L_x_8281:
[----:B------:R-:W-:Y:S05]  /*347c0*/  BSYNC.RECONVERGENT B7 ;  /* 0x0000000000077941 */ /* 0x000fea0003800200 */
.L_x_8280:
[----:B------:R-:W-:-:S04]  /*347d0*/  IADD3 R18, P0, PT, R18, 0x4, RZ ;  /* 0x0000000412127810 */ /* 0x000fc80007f1e0ff */
[----:B------:R-:W-:Y:S02]  /*347e0*/  IADD3.X R19, PT, PT, RZ, R19, RZ, P0, !PT ;  /* 0x00000013ff137210 */ /* 0x000fe400007fe4ff */
[----:B------:R-:W-:-:S04]  /*347f0*/  ISETP.GE.U32.AND P0, PT, R18, R16, PT ;  /* 0x000000101200720c */ /* 0x000fc80003f06070 */
[----:B------:R-:W-:-:S13]  /*34800*/  ISETP.GE.U32.AND.EX P0, PT, R19, R17, PT, P0 ;  /* 0x000000111300720c */ /* 0x000fda0003f06100 */
[----:B------:R-:W-:Y:S05]  /*34810*/  @!P0 BRA `(.L_x_8282) ;  /* 0xfffffffc00948947 */ /* 0x000fea000383ffff */
.L_x_8279:
[----:B------:R-:W-:Y:S05]  /*34820*/  BSYNC.RECONVERGENT B6 ;  /* 0x0000000000067941 */ /* 0x000fea0003800200 */
.L_x_8278:
        /* <DEDUP_REMOVED lines=20> */
.L_x_8284:
[----:B------:R-:W-:Y:S05]  /*34970*/  BSYNC.RECONVERGENT B6 ;  /* 0x0000000000067941 */ /* 0x000fea0003800200 */
.L_x_8283:
        /* <DEDUP_REMOVED lines=20> */
.L_x_8286:
[----:B------:R-:W-:Y:S05]  /*34ac0*/  BSYNC.RECONVERGENT B6 ;  /* 0x0000000000067941 */ /* 0x000fea0003800200 */
.L_x_8285:
        /* <DEDUP_REMOVED lines=23> */
.L_x_8288:
[----:B------:R-:W-:Y:S05]  /*34c40*/  BSYNC.RECONVERGENT B6 ;  /* 0x0000000000067941 */ /* 0x000fea0003800200 */
.L_x_8287:
        /* <DEDUP_REMOVED lines=24> */
.L_x_8316:
        /* <DEDUP_REMOVED lines=28> */
.L_x_8293:
[----:B------:R-:W-:Y:S01]  /*34f90*/  MOV R8, R22 ;  /* 0x0000001600087202 */ /* 0x000fe20000000f00 */
[----:B------:R-:W-:Y:S01]  /*34fa0*/  IMAD.MOV.U32 R6, RZ, RZ, R20 ;  /* 0x000000ffff067224 */ /* 0x000fe200078e0014 */
[----:B------:R-:W-:Y:S02]  /*34fb0*/  MOV R5, R21 ;  /* 0x0000001500057202 */ /* 0x000fe40000000f00 */
[----:B------:R-:W-:-:S07]  /*34fc0*/  MOV R0, 0x34fe0 ;  /* 0x00034fe000007802 */ /* 0x000fce0000000f00 */
[----:B------:R-:W-:Y:S05]  /*34fd0*/  CALL.REL.NOINC `($__internal_20_$__cuda_sm20_div_s64) ;  /* 0x0000006c002c7944 */ /* 0x000fea0003c00000 */
[----:B------:R-:W-:Y:S01]  /*34fe0*/  MOV R18, R6 ;  /* 0x0000000600127202 */ /* 0x000fe20000000f00 */
[----:B------:R-:W-:-:S07]  /*34ff0*/  IMAD.MOV.U32 R19, RZ, RZ, R5 ;  /* 0x000000ffff137224 */ /* 0x000fce00078e0005 */
.L_x_8294:
[----:B------:R-:W-:Y:S05]  /*35000*/  BSYNC.RECONVERGENT B1 ;  /* 0x0000000000017941 */ /* 0x000fea0003800200 */
.L_x_8292:
        /* <DEDUP_REMOVED lines=44> */
.L_x_8296:
        /* <DEDUP_REMOVED lines=8> */
.L_x_8297:
[----:B------:R-:W-:Y:S05]  /*35350*/  BSYNC.RECONVERGENT B1 ;  /* 0x0000000000017941 */ /* 0x000fea0003800200 */
.L_x_8295:
        /* <DEDUP_REMOVED lines=44> */
.L_x_8299:
        /* <DEDUP_REMOVED lines=8> */
.L_x_8300:
[----:B------:R-:W-:Y:S05]  /*356a0*/  BSYNC.RECONVERGENT B1 ;  /* 0x0000000000017941 */ /* 0x000fea0003800200 */
.L_x_8298:
        /* <DEDUP_REMOVED lines=44> */
.L_x_8302:
        /* <DEDUP_REMOVED lines=8> */
.L_x_8303:
[----:B------:R-:W-:Y:S05]  /*359f0*/  BSYNC.RECONVERGENT B1 ;  /* 0x0000000000017941 */ /* 0x000fea0003800200 */
.L_x_8301:
        /* <DEDUP_REMOVED lines=44> */
.L_x_8305:
        /* <DEDUP_REMOVED lines=8> */
.L_x_8306:
[----:B------:R-:W-:Y:S05]  /*35d40*/  BSYNC.RECONVERGENT B1 ;  /* 0x0000000000017941 */ /* 0x000fea0003800200 */
.L_x_8304:
        /* <DEDUP_REMOVED lines=44> */
.L_x_8308:
        /* <DEDUP_REMOVED lines=8> */
.L_x_8309:
[----:B------:R-:W-:Y:S05]  /*36090*/  BSYNC.RECONVERGENT B1 ;  /* 0x0000000000017941 */ /* 0x000fea0003800200 */
.L_x_8307:
        /* <DEDUP_REMOVED lines=45> */
.L_x_8311:
        /* <DEDUP_REMOVED lines=8> */
.L_x_8312:
[----:B------:R-:W-:Y:S05]  /*363f0*/  BSYNC.RECONVERGENT B1 ;  /* 0x0000000000017941 */ /* 0x000fea0003800200 */
.L_x_8310:
        /* <DEDUP_REMOVED lines=43> */
.L_x_8314:
        /* <DEDUP_REMOVED lines=8> */
.L_x_8315:
[----:B------:R-:W-:Y:S05]  /*36730*/  BSYNC.RECONVERGENT B1 ;  /* 0x0000000000017941 */ /* 0x000fea0003800200 */
.L_x_8313:
        /* <DEDUP_REMOVED lines=23> */
.L_x_8291:
[----:B------:R-:W-:-:S07]  /*368b0*/  IADD3 R13, PT, PT, R13, 0x3, RZ ;  /* 0x000000030d0d7810 */ /* 0x000fce0007ffe0ff */
.L_x_8290:
        /* <DEDUP_REMOVED lines=31> */
.L_x_8319:
[----:B------:R-:W-:Y:S01]  /*36ab0*/  MOV R8, R22 ;  /* 0x0000001600087202 */ /* 0x000fe20000000f00 */
[----:B------:R-:W-:Y:S01]  /*36ac0*/  IMAD.MOV.U32 R6, RZ, RZ, R16 ;  /* 0x000000ffff067224 */ /* 0x000fe200078e0010 */
[----:B------:R-:W-:Y:S02]  /*36ad0*/  MOV R5, R17 ;  /* 0x0000001100057202 */ /* 0x000fe40000000f00 */
[----:B------:R-:W-:-:S07]  /*36ae0*/  MOV R0, 0x36b00 ;  /* 0x00036b0000007802 */ /* 0x000fce0000000f00 */
[----:B------:R-:W-:Y:S05]  /*36af0*/  CALL.REL.NOINC `($__internal_20_$__cuda_sm20_div_s64) ;  /* 0x0000005000647944 */ /* 0x000fea0003c00000 */
[----:B------:R-:W-:Y:S01]  /*36b00*/  MOV R18, R6 ;  /* 0x0000000600127202 */ /* 0x000fe20000000f00 */
[----:B------:R-:W-:-:S07]  /*36b10*/  IMAD.MOV.U32 R19, RZ, RZ, R5 ;  /* 0x000000ffff137224 */ /* 0x000fce00078e0005 */
.L_x_8320:
[----:B------:R-:W-:Y:S05]  /*36b20*/  BSYNC.RECONVERGENT B0 ;  /* 0x0000000000007941 */ /* 0x000fea0003800200 */
.L_x_8318:
        /* <DEDUP_REMOVED lines=44> */
.L_x_8322:
        /* <DEDUP_REMOVED lines=8> */
.L_x_8323:
[----:B------:R-:W-:Y:S05]  /*36e70*/  BSYNC.RECONVERGENT B0 ;  /* 0x0000000000007941 */ /* 0x000fea0003800200 */
.L_x_8321:
        /* <DEDUP_REMOVED lines=44> */
.L_x_8325:
        /* <DEDUP_REMOVED lines=8> */
.L_x_8326:
[----:B------:R-:W-:Y:S05]  /*371c0*/  BSYNC.RECONVERGENT B0 ;  /* 0x0000000000007941 */ /* 0x000fea0003800200 */
.L_x_8324:
        /* <DEDUP_REMOVED lines=44> */
.L_x_8328:
        /* <DEDUP_REMOVED lines=8> */
.L_x_8329:
[----:B------:R-:W-:Y:S05]  /*37510*/  BSYNC.RECONVERGENT B0 ;  /* 0x0000000000007941 */ /* 0x000fea0003800200 */
.L_x_8327:
        /* <DEDUP_REMOVED lines=18> */
.L_x_8317:
        /* <DEDUP_REMOVED lines=31> */
.L_x_8332:
[----:B------:R-:W-:Y:S01]  /*37830*/  MOV R8, R22 ;  /* 0x0000001600087202 */ /* 0x000fe20000000f00 */
[----:B------:R-:W-:Y:S01]  /*37840*/  IMAD.MOV.U32 R6, RZ, RZ, R16 ;  /* 0x000000ffff067224 */ /* 0x000fe200078e0010 */
[----:B------:R-:W-:Y:S02]  /*37850*/  MOV R5, R17 ;  /* 0x0000001100057202 */ /* 0x000fe40000000f00 */
[----:B------:R-:W-:-:S07]  /*37860*/  MOV R0, 0x37880 ;  /* 0x0003788000007802 */ /* 0x000fce0000000f00 */
[----:B------:R-:W-:Y:S05]  /*37870*/  CALL.REL.NOINC `($__internal_20_$__cuda_sm20_div_s64) ;  /* 0x0000004400047944 */ /* 0x000fea0003c00000 */
[----:B------:R-:W-:Y:S01]  /*37880*/  MOV R18, R6 ;  /* 0x0000000600127202 */ /* 0x000fe20000000f00 */
[----:B------:R-:W-:-:S07]  /*37890*/  IMAD.MOV.U32 R19, RZ, RZ, R5 ;  /* 0x000000ffff137224 */ /* 0x000fce00078e0005 */
.L_x_8333:
[----:B------:R-:W-:Y:S05]  /*378a0*/  BSYNC.RECONVERGENT B0 ;  /* 0x0000000000007941 */ /* 0x000fea0003800200 */
.L_x_8331:
        /* <DEDUP_REMOVED lines=44> */
.L_x_8335:
        /* <DEDUP_REMOVED lines=8> */
.L_x_8336:
[----:B------:R-:W-:Y:S05]  /*37bf0*/  BSYNC.RECONVERGENT B0 ;  /* 0x0000000000007941 */ /* 0x000fea0003800200 */
.L_x_8334:
        /* <DEDUP_REMOVED lines=18> */
.L_x_8330:
        /* <DEDUP_REMOVED lines=31> */
.L_x_8338:
        /* <DEDUP_REMOVED lines=8> */
.L_x_8339:
[----:B------:R-:W-:Y:S05]  /*37f90*/  BSYNC.RECONVERGENT B0 ;  /* 0x0000000000007941 */ /* 0x000fea0003800200 */
.L_x_8337:
        /* <DEDUP_REMOVED lines=8> */
.L_x_8289:
        /* <DEDUP_REMOVED lines=12> */
.L_x_8344:
        /* <DEDUP_REMOVED lines=21> */
.L_x_8343:
[----:B------:R-:W-:Y:S05]  /*38230*/  BSYNC.RECONVERGENT B7 ;  /* 0x0000000000077941 */ /* 0x000fea0003800200 */
.L_x_8342:
[----:B------:R-:W-:-:S04]  /*38240*/  IADD3 R18, P0, PT, R18, 0x4, RZ ;  /* 0x0000000412127810 */ /* 0x000fc80007f1e0ff */
[----:B------:R-:W-:Y:S02]  /*38250*/  IADD3.X R19, PT, PT, RZ, R19, RZ, P0, !PT ;  /* 0x00000013ff137210 */ /* 0x000fe400007fe4ff */
[----:B------:R-:W-:-:S04]  /*38260*/  ISETP.GE.U32.AND P0, PT, R18, R16, PT ;  /* 0x000000101200720c */ /* 0x000fc80003f06070 */
[----:B------:R-:W-:-:S13]  /*38270*/  ISETP.GE.U32.AND.EX P0, PT, R19, R17, PT, P0 ;  /* 0x000000111300720c */ /* 0x000fda0003f06100 */
[----:B------:R-:W-:Y:S05]  /*38280*/  @!P0 BRA `(.L_x_8344) ;  /* 0xfffffffc00948947 */ /* 0x000fea000383ffff */
.L_x_8341:
[----:B------:R-:W-:Y:S05]  /*38290*/  BSYNC.RECONVERGENT B6 ;  /* 0x0000000000067941 */ /* 0x000fea0003800200 */
.L_x_8340:
        /* <DEDUP_REMOVED lines=20> */
.L_x_8346:
[----:B------:R-:W-:Y:S05]  /*383e0*/  BSYNC.RECONVERGENT B6 ;  /* 0x0000000000067941 */ /* 0x000fea0003800200 */
.L_x_8345:
        /* <DEDUP_REMOVED lines=20> */
.L_x_8348:
[----:B------:R-:W-:Y:S05]  /*38530*/  BSYNC.RECONVERGENT B6 ;  /* 0x0000000000067941 */ /* 0x000fea0003800200 */
.L_x_8347:
        /* <DEDUP_REMOVED lines=23> */
.L_x_8350:
[----:B------:R-:W-:Y:S05]  /*386b0*/  BSYNC.RECONVERGENT B6 ;  /* 0x0000000000067941 */ /* 0x000fea0003800200 */
.L_x_8349:
        /* <DEDUP_REMOVED lines=11> */
[----:B------:R-:W-:Y:S01]  /*38770*/  MOV R17, R6 ;  /* 0x0000000600117202 */ /* 0x000fe20000000f00 */
[----:B------:R-:W-:Y:S01]  /*38780*/  IMAD.MOV.U32 R16, RZ, RZ, RZ ;  /* 0x000000ffff107224 */ /* 0x000fe200078e00ff */
[----:B------:R-:W-:-:S09]  /*38790*/  MOV R4, RZ ;  /* 0x000000ff00047202 */ /* 0x000fd20000000f00 */
[----:B------:R-:W-:Y:S05]  /*387a0*/  @!P0 BRA `(.L_x_8352) ;  /* 0x0000001800a88947 */ /* 0x000fea0003800000 */
[----:B------:R-:W0:Y:S01]  /*387b0*/  LDCU UR4, c[0x0][0x3a0] ;  /* 0x00007400ff0477ac */ /* 0x000e220008000800 */
[----:B------:R-:W1:Y:S01]  /*387c0*/  LDC.64 R30, c[0x0][0x3a8] ;  /* 0x0000ea00ff1e7b82 */ /* 0x000e620000000a00 */
[----:B------:R-:W-:Y:S01]  /*387d0*/  HFMA2 R4, -RZ, RZ, 0, 0 ;  /* 0x00000000ff047431 */ /* 0x000fe200000001ff */
[----:B------:R-:W-:Y:S01]  /*387e0*/  BSSY.RECONVERGENT B0, `(.L_x_8353) ;  /* 0x00001a5000007945 */ /* 0x000fe20003800200 */
[----:B------:R-:W-:-:S05]  /*387f0*/  MOV R16, RZ ;  /* 0x000000ff00107202 */ /* 0x000fca0000000f00 */
[----:B------:R-:W2:Y:S01]  /*38800*/  LDC.64 R18, c[0x0][0x3b0] ;  /* 0x0000ec00ff127b82 */ /* 0x000ea20000000a00 */
[----:B0-----:R-:W-:Y:S02]  /*38810*/  ULOP3.LUT UR5, UR4, 0xfffffff8, URZ, 0xc0, !UPT ;  /* 0xfffffff804057892 */ /* 0x001fe4000f8ec0ff */
[----:B------:R-:W-:Y:S02]  /*38820*/  UIADD3 UR4, UPT, UPT, UR4, -0x4, URZ ;  /* 0xfffffffc04047890 */ /* 0x000fe4000fffe0ff */
[----:B------:R-:W-:-:S04]  /*38830*/  UIADD3 UR5, UPT, UPT, -UR5, URZ, URZ ;  /* 0x000000ff05057290 */ /* 0x000fc8000fffe1ff */
[----:B------:R-:W-:Y:S02]  /*38840*/  IMAD.U32 R3, RZ, RZ, UR4 ;  /* 0x00000004ff037e24 */ /* 0x000fe4000f8e00ff */
[----:B------:R-:W-:-:S07]  /*38850*/  MOV R2, UR5 ;  /* 0x0000000500027c02 */ /* 0x000fce0008000f00 */
.L_x_8378:
        /* <DEDUP_REMOVED lines=27> */
.L_x_8355:
[----:B------:R-:W-:Y:S01]  /*38a10*/  MOV R8, R17 ;  /* 0x0000001100087202 */ /* 0x000fe20000000f00 */
[----:B------:R-:W-:Y:S01]  /*38a20*/  IMAD.MOV.U32 R6, RZ, RZ, R12 ;  /* 0x000000ffff067224 */ /* 0x000fe200078e000c */
[----:B------:R-:W-:Y:S02]  /*38a30*/  MOV R5, R13 ;  /* 0x0000000d00057202 */ /* 0x000fe40000000f00 */
[----:B------:R-:W-:-:S07]  /*38a40*/  MOV R0, 0x38a60 ;  /* 0x00038a6000007802 */ /* 0x000fce0000000f00 */
[----:B--2---:R-:W-:Y:S05]  /*38a50*/  CALL.REL.NOINC `($__internal_20_$__cuda_sm20_div_s64) ;  /* 0x00000030008c7944 */ /* 0x004fea0003c00000 */
[----:B------:R-:W-:Y:S01]  /*38a60*/  MOV R20, R6 ;  /* 0x0000000600147202 */ /* 0x000fe20000000f00 */
[----:B------:R-:W-:-:S07]  /*38a70*/  IMAD.MOV.U32 R21, RZ, RZ, R5 ;  /* 0x000000ffff157224 */ /* 0x000fce00078e0005 */
.L_x_8356:
[----:B------:R-:W-:Y:S05]  /*38a80*/  BSYNC.RECONVERGENT B1 ;  /* 0x0000000000017941 */ /* 0x000fea0003800200 */
.L_x_8354:
[----:B------:R-:W-:Y:S01]  /*38a90*/  IADD3 R32, PT, PT, R3, 0x2, RZ ;  /* 0x0000000203207810 */ /* 0x000fe20007ffe0ff */
[----:B--2---:R-:W-:-:S04]  /*38aa0*/  IMAD.WIDE.U32 R8, R22, 0x8, R18 ;  /* 0x0000000816087825 */ /* 0x004fc800078e0012 */
[----:B------:R-:W-:Y:S02]  /*38ab0*/  IMAD.WIDE.U32 R10, R32, 0x8, R30 ;  /* 0x00000008200a7825 */ /* 0x000fe400078e001e */
[----:B------:R-:W2:Y:S04]  /*38ac0*/  LDG.E.64 R8, desc[UR36][R8.64] ;  /* 0x0000002408087981 */ /* 0x000ea8000c1e1b00 */
        /* <DEDUP_REMOVED lines=9> */
[----:B---3--:R-:W-:-:S04]  /*38b60*/  LOP3.LUT R0, R21, R23, RZ, 0xfc, !PT ;  /* 0x0000001715007212 */ /* 0x008fc800078efcff */
[----:B------:R-:W-:Y:S01]  /*38b70*/  ISETP.NE.U32.AND P0, PT, R0, RZ, PT ;  /* 0x000000ff0000720c */ /* 0x000fe20003f05070 */
[----:B--2---:R-:W-:Y:S01]  /*38b80*/  IMAD R7, R5, R8, RZ ;  /* 0x0000000805077224 */ /* 0x004fe200078e02ff */
        /* <DEDUP_REMOVED lines=25> */
.L_x_8358:
        /* <DEDUP_REMOVED lines=8> */
.L_x_8359:
[----:B------:R-:W-:Y:S05]  /*38da0*/  BSYNC.RECONVERGENT B1 ;  /* 0x0000000000017941 */ /* 0x000fea0003800200 */
.L_x_8357:
        /* <DEDUP_REMOVED lines=42> */
.L_x_8361:
        /* <DEDUP_REMOVED lines=8> */
.L_x_8362:
[----:B------:R-:W-:Y:S05]  /*390d0*/  BSYNC.RECONVERGENT B1 ;  /* 0x0000000000017941 */ /* 0x000fea0003800200 */
.L_x_8360:
        /* <DEDUP_REMOVED lines=42> */
.L_x_8364:
        /* <DEDUP_REMOVED lines=8> */
.L_x_8365:
[----:B------:R-:W-:Y:S05]  /*39400*/  BSYNC.RECONVERGENT B1 ;  /* 0x0000000000017941 */ /* 0x000fea0003800200 */
.L_x_8363:
        /* <DEDUP_REMOVED lines=43> */
.L_x_8367:
        /* <DEDUP_REMOVED lines=8> */
.L_x_8368:
[----:B------:R-:W-:Y:S05]  /*39740*/  BSYNC.RECONVERGENT B1 ;  /* 0x0000000000017941 */ /* 0x000fea0003800200 */
.L_x_8366:
        /* <DEDUP_REMOVED lines=42> */
.L_x_8370:
        /* <DEDUP_REMOVED lines=8> */
.L_x_8371:
[----:B------:R-:W-:Y:S05]  /*39a70*/  BSYNC.RECONVERGENT B1 ;  /* 0x0000000000017941 */ /* 0x000fea0003800200 */
.L_x_8369:
        /* <DEDUP_REMOVED lines=42> */
.L_x_8373:
        /* <DEDUP_REMOVED lines=8> */
.L_x_8374:
[----:B------:R-:W-:Y:S05]  /*39da0*/  BSYNC.RECONVERGENT B1 ;  /* 0x0000000000017941 */ /* 0x000fea0003800200 */
.L_x_8372:
        /* <DEDUP_REMOVED lines=8> */
[----:B------:R-:W-:-:S03]  /*39e30*/  IADD3.X R5, PT, PT, RZ, ~R23, RZ, P0, !PT ;  /* 0x80000017ff057210 */ /* 0x000fc600007fe4ff */
[----:B------:R-:W-:-:S04]  /*39e40*/  IMAD.WIDE.U32 R10, R12, R15, R10 ;  /* 0x0000000f0c0a7225 */ /* 0x000fc800078e000a */
[----:B------:R-:W-:Y:S01]  /*39e50*/  IMAD R5, R5, R12, RZ ;  /* 0x0000000c05057224 */ /* 0x000fe200078e02ff */
[----:B------:R-:W-:-:S03]  /*39e60*/  MOV R12, R20 ;  /* 0x00000014000c7202 */ /* 0x000fc60000000f00 */
        /* <DEDUP_REMOVED lines=30> */
.L_x_8376:
        /* <DEDUP_REMOVED lines=8> */
.L_x_8377:
[----:B------:R-:W-:Y:S05]  /*3a0d0*/  BSYNC.RECONVERGENT B1 ;  /* 0x0000000000017941 */ /* 0x000fea0003800200 */
.L_x_8375:
[----:B------:R-:W-:-:S06]  /*3a0e0*/  IMAD.WIDE.U32 R4, R4, 0x8, R18 ;  /* 0x0000000804047825 */ /* 0x000fcc00078e0012 */
        /* <DEDUP_REMOVED lines=21> */
.L_x_8353:
[----:B------:R-:W-:-:S07]  /*3a240*/  IADD3 R2, PT, PT, R3, 0x3, RZ ;  /* 0x0000000303027810 */ /* 0x000fce0007ffe0ff */
.L_x_8352:
        /* <DEDUP_REMOVED lines=31> */
.L_x_8381:
[----:B------:R-:W-:Y:S01]  /*3a440*/  MOV R8, R17 ;  /* 0x0000001100087202 */ /* 0x000fe20000000f00 */
[----:B------:R-:W-:Y:S01]  /*3a450*/  IMAD.MOV.U32 R6, RZ, RZ, R12 ;  /* 0x000000ffff067224 */ /* 0x000fe200078e000c */
[----:B------:R-:W-:Y:S02]  /*3a460*/  MOV R5, R13 ;  /* 0x0000000d00057202 */ /* 0x000fe40000000f00 */
[----:B------:R-:W-:-:S07]  /*3a470*/  MOV R0, 0x3a490 ;  /* 0x0003a49000007802 */ /* 0x000fce0000000f00 */
[----:B------:R-:W-:Y:S05]  /*3a480*/  CALL.REL.NOINC `($__internal_20_$__cuda_sm20_div_s64) ;  /* 0x0000001800007944 */ /* 0x000fea0003c00000 */
[----:B------:R-:W-:Y:S01]  /*3a490*/  MOV R18, R6 ;  /* 0x0000000600127202 */ /* 0x000fe20000000f00 */
[----:B------:R-:W-:-:S07]  /*3a4a0*/  IMAD.MOV.U32 R19, RZ, RZ, R5 ;  /* 0x000000ffff137224 */ /* 0x000fce00078e0005 */
.L_x_8382:
[----:B------:R-:W-:Y:S05]  /*3a4b0*/  BSYNC.RECONVERGENT B0 ;  /* 0x0000000000007941 */ /* 0x000fea0003800200 */
.L_x_8380:
        /* <DEDUP_REMOVED lines=43> */
.L_x_8384:
        /* <DEDUP_REMOVED lines=8> */
.L_x_8385:
[----:B------:R-:W-:Y:S05]  /*3a7f0*/  BSYNC.RECONVERGENT B0 ;  /* 0x0000000000007941 */ /* 0x000fea0003800200 */
.L_x_8383:
        /* <DEDUP_REMOVED lines=44> */
.L_x_8387:
        /* <DEDUP_REMOVED lines=8> */
.L_x_8388:
[----:B------:R-:W-:Y:S05]  /*3ab40*/  BSYNC.RECONVERGENT B0 ;  /* 0x0000000000007941 */ /* 0x000fea0003800200 */
.L_x_8386:
        /* <DEDUP_REMOVED lines=44> */
.L_x_8390:
        /* <DEDUP_REMOVED lines=8> */
.L_x_8391:
[----:B------:R-:W-:Y:S05]  /*3ae90*/  BSYNC.RECONVERGENT B0 ;  /* 0x0000000000007941 */ /* 0x000fea0003800200 */
.L_x_8389:
        /* <DEDUP_REMOVED lines=18> */
.L_x_8379:
        /* <DEDUP_REMOVED lines=31> */
.L_x_8394:
[----:B------:R-:W-:Y:S01]  /*3b1b0*/  MOV R8, R17 ;  /* 0x0000001100087202 */ /* 0x000fe20000000f00 */
[----:B------:R-:W-:Y:S01]  /*3b1c0*/  IMAD.MOV.U32 R5, RZ, RZ, R13 ;  /* 0x000000ffff057224 */ /* 0x000fe200078e000d */
[----:B------:R-:W-:Y:S02]  /*3b1d0*/  MOV R6, R12 ;  /* 0x0000000c00067202 */ /* 0x000fe40000000f00 */
[----:B------:R-:W-:-:S07]  /*3b1e0*/  MOV R0, 0x3b200 ;  /* 0x0003b20000007802 */ /* 0x000fce0000000f00 */
[----:B------:R-:W-:Y:S05]  /*3b1f0*/  CALL.REL.NOINC `($__internal_20_$__cuda_sm20_div_s64) ;  /* 0x0000000800a47944 */ /* 0x000fea0003c00000 */
[----:B------:R-:W-:Y:S02]  /*3b200*/  MOV R18, R6 ;  /* 0x0000000600127202 */ /* 0x000fe40000000f00 */
[----:B------:R-:W-:-:S07]  /*3b210*/  MOV R19, R5 ;  /* 0x0000000500137202 */ /* 0x000fce0000000f00 */
.L_x_8395:
[----:B------:R-:W-:Y:S05]  /*3b220*/  BSYNC.RECONVERGENT B0 ;  /* 0x0000000000007941 */ /* 0x000fea0003800200 */
.L_x_8393:
        /* <DEDUP_REMOVED lines=17> */
[----:B---3--:R-:W-:Y:S01]  /*3b340*/  IMAD R7, R5, R8, RZ ;  /* 0x0000000805077224 */ /* 0x008fe200078e02ff */
[----:B------:R-:W-:-:S03]  /*3b350*/  MOV R5, R16 ;  /* 0x0000001000057202 */ /* 0x000fc60000000f00 */
[-C--:B------:R-:W-:Y:S02]  /*3b360*/  IMAD R7, R9, R6.reuse, R7 ;  /* 0x0000000609077224 */ /* 0x080fe400078e0207 */
[----:B------:R-:W-:-:S05]  /*3b370*/  IMAD.WIDE.U32 R12, R8, R6, R4 ;  /* 0x00000006080c7225 */ /* 0x000fca00078e0004 */
        /* <DEDUP_REMOVED lines=22> */
.L_x_8397:
        /* <DEDUP_REMOVED lines=8> */
.L_x_8398:
[----:B------:R-:W-:Y:S05]  /*3b560*/  BSYNC.RECONVERGENT B0 ;  /* 0x0000000000007941 */ /* 0x000fea0003800200 */
.L_x_8396:
        /* <DEDUP_REMOVED lines=18> */
.L_x_8392:
        /* <DEDUP_REMOVED lines=31> */
.L_x_8400:
[----:B------:R-:W-:Y:S01]  /*3b880*/  IMAD.MOV.U32 R3, RZ, RZ, R8 ;  /* 0x000000ffff037224 */ /* 0x000fe200078e0008 */
[----:B------:R-:W-:Y:S01]  /*3b890*/  MOV R0, R9 ;  /* 0x0000000900007202 */ /* 0x000fe20000000f00 */
[----:B------:R-:W-:Y:S01]  /*3b8a0*/  IMAD.MOV.U32 R14, RZ, RZ, R7 ;  /* 0x000000ffff0e7224 */ /* 0x000fe200078e0007 */
[----:B------:R-:W-:Y:S02]  /*3b8b0*/  MOV R25, R17 ;  /* 0x0000001100197202 */ /* 0x000fe40000000f00 */
[----:B------:R-:W-:-:S07]  /*3b8c0*/  MOV R5, 0x3b8e0 ;  /* 0x0003b8e000057802 */ /* 0x000fce0000000f00 */
[----:B------:R-:W-:Y:S05]  /*3b8d0*/  CALL.REL.NOINC `($__internal_21_$__cuda_sm20_rem_s64) ;  /* 0x0000000800487944 */ /* 0x000fea0003c00000 */
[----:B------:R-:W-:Y:S02]  /*3b8e0*/  MOV R6, R0 ;  /* 0x0000000000067202 */ /* 0x000fe40000000f00 */
[----:B------:R-:W-:-:S07]  /*3b8f0*/  MOV R7, R3 ;  /* 0x0000000300077202 */ /* 0x000fce0000000f00 */
.L_x_8401:
[----:B------:R-:W-:Y:S05]  /*3b900*/  BSYNC.RECONVERGENT B0 ;  /* 0x0000000000007941 */ /* 0x000fea0003800200 */
.L_x_8399:
[----:B------:R-:W0:Y:S02]  /*3b910*/  LDC.64 R8, c[0x0][0x3b0] ;  /* 0x0000ec00ff087b82 */ /* 0x000e240000000a00 */
[----:B0-----:R-:W-:-:S06]  /*3b920*/  IMAD.WIDE.U32 R2, R2, 0x8, R8 ;  /* 0x0000000802027825 */ /* 0x001fcc00078e0008 */
[----:B------:R-:W2:Y:S01]  /*3b930*/  LDG.E.64 R2, desc[UR36][R2.64] ;  /* 0x0000002402027981 */ /* 0x000ea2000c1e1b00 */
[----:B------:R-:W-:Y:S02]  /*3b940*/  IMAD.MOV.U32 R5, RZ, RZ, R16 ;  /* 0x000000ffff057224 */ /* 0x000fe400078e0010 */
[----:B--2---:R-:W-:Y:S02]  /*3b950*/  IMAD R7, R7, R2, RZ ;  /* 0x0000000207077224 */ /* 0x004fe400078e02ff */
[----:B------:R-:W-:-:S04]  /*3b960*/  IMAD.WIDE.U32 R4, R2, R6, R4 ;  /* 0x0000000602047225 */ /* 0x000fc800078e0004 */
[----:B------:R-:W-:-:S05]  /*3b970*/  IMAD R7, R3, R6, R7 ;  /* 0x0000000603077224 */ /* 0x000fca00078e0207 */
[----:B------:R-:W-:-:S07]  /*3b980*/  IADD3 R16, PT, PT, R5, R7, RZ ;  /* 0x0000000705107210 */ /* 0x000fce0007ffe0ff */
.L_x_8351:
        /* <DEDUP_REMOVED lines=12> */
.L_x_8406:
        /* <DEDUP_REMOVED lines=21> */
.L_x_8405:
[----:B------:R-:W-:Y:S05]  /*3bba0*/  BSYNC.RECONVERGENT B7 ;  /* 0x0000000000077941 */ /* 0x000fea0003800200 */
.L_x_8404:
[----:B------:R-:W-:-:S05]  /*3bbb0*/  IADD3 R16, P0, PT, R16, 0x4, RZ ;  /* 0x0000000410107810 */ /* 0x000fca0007f1e0ff */
[----:B------:R-:W-:Y:S01]  /*3bbc0*/  IMAD.X R17, RZ, RZ, R17, P0 ;  /* 0x000000ffff117224 */ /* 0x000fe200000e0611 */
[----:B------:R-:W-:-:S04]  /*3bbd0*/  ISETP.GE.U32.AND P0, PT, R16, R18, PT ;  /* 0x000000121000720c */ /* 0x000fc80003f06070 */
[----:B------:R-:W-:-:S13]  /*3bbe0*/  ISETP.GE.U32.AND.EX P0, PT, R17, R19, PT, P0 ;  /* 0x000000131100720c */ /* 0x000fda0003f06100 */
[----:B------:R-:W-:Y:S05]  /*3bbf0*/  @!P0 BRA `(.L_x_8406) ;  /* 0xfffffffc00948947 */ /* 0x000fea000383ffff */
.L_x_8403:
[----:B------:R-:W-:Y:S05]  /*3bc00*/  BSYNC.RECONVERGENT B6 ;  /* 0x0000000000067941 */ /* 0x000fea0003800200 */
.L_x_8402:
[----:B------:R-:W0:Y:S02]  /*3bc10*/  LDC.64 R2, c[0x0][0x3c8] ;  /* 0x0000f200ff027b82 */ /* 0x000e240000000a00 */
[----:B0-----:R-:W-:-:S04]  /*3bc20*/  IMAD.WIDE.U32 R72, R72, 0x4, R2 ;  /* 0x0000000448487825 */ /* 0x001fc800078e0002 */
[----:B------:R-:W-:-:S05]  /*3bc30*/  IMAD.WIDE.U32 R72, R71, 0x8, R72 ;  /* 0x0000000847487825 */ /* 0x000fca00078e0048 */
[----:B------:R-:W-:Y:S04]  /*3bc40*/  STG.E.64 desc[UR36][R72.64], RZ ;  /* 0x000000ff48007986 */ /* 0x000fe8000c101b24 */
[----:B------:R-:W-:Y:S04]  /*3bc50*/  STG.E.64 desc[UR36][R72.64+0x400], RZ ;  /* 0x000400ff48007986 */ /* 0x000fe8000c101b24 */
[----:B------:R-:W-:Y:S04]  /*3bc60*/  STG.E.64 desc[UR36][R72.64+0x800], RZ ;  /* 0x000800ff48007986 */ /* 0x000fe8000c101b24 */
[----:B------:R-:W-:Y:S01]  /*3bc70*/  STG.E.64 desc[UR36][R72.64+0xc00], RZ ;  /* 0x000c00ff48007986 */ /* 0x000fe2000c101b24 */
[----:B------:R-:W-:Y:S05]  /*3bc80*/  EXIT ;  /* 0x000000000000794d */ /* 0x000fea0003800000 */
        .weak           $__internal_20_$__cuda_sm20_div_s64
        .type           $__internal_20_$__cuda_sm20_div_s64,@function
        .size           $__internal_20_$__cuda_sm20_div_s64,($__internal_21_$__cuda_sm20_rem_s64 - $__internal_20_$__cuda_sm20_div_s64)
$__internal_20_$__cuda_sm20_div_s64:
        /* <DEDUP_REMOVED lines=64> */
[----:B------:R-:W-:Y:S02]  /*3c090*/  SEL R10, R27, R10, P0 ;  /* 0x0000000a1b0a7207 */ /* 0x000fe40000000000 */
[----:B------:R-:W-:Y:S02]  /*3c0a0*/  IADD3.X R26, PT, PT, RZ, R11, RZ, P2, !PT ;  /* 0x0000000bff1a7210 */ /* 0x000fe400017fe4ff */
        /* <DEDUP_REMOVED lines=20> */
[----:B------:R-:W-:Y:S06]  /*3c1f0*/  RET.REL.NODEC R8 `(_ZN2at6native29vectorized_elementwise_kernelILi2EZZZNS0_67_GLOBAL__N__bb565c37_34_ValidateCompressedIndicesKernel_cu_33a4b88b42_validate_compressed_sparse_indices_kernelILNS2_8CDimNameE1ENS2_18CUDAKernelLauncherENS2_14EmptyVecKernelENS2_8DummyVecELm0EEEvRKNS_6TensorESA_lllENKUlvE1_clEvENKUlvE_clEvEUliiiiiE_St5arrayIPcLm6EEEEviT0_T1_) ;  /* 0xfffffc3c08807950 */ /* 0x000fec0003c3ffff */
        .weak           $__internal_21_$__cuda_sm20_rem_s64
        .type           $__internal_21_$__cuda_sm20_rem_s64,@function
        .size           $__internal_21_$__cuda_sm20_rem_s64,(.L_x_34649 - $__internal_21_$__cuda_sm20_rem_s64)
$__internal_21_$__cuda_sm20_rem_s64:
        /* <DEDUP_REMOVED lines=19> */
[----:B------:R-:W-:-:S04]  /*3c330*/  IMAD.WIDE.U32 R10, P0, R8, R17, R10 ;  /* 0x00000011080a7225 */ /* 0x000fc8000780000a */
[C---:B------:R-:W-:Y:S02]  /*3c340*/  IMAD R8, R9.reuse, R17, RZ ;  /* 0x0000001109087224 */ /* 0x040fe400078e02ff */
[----:B------:R-:W-:-:S04]  /*3c350*/  IMAD.HI.U32 R10, P1, R9, R15, R10 ;  /* 0x0000000f090a7227 */ /* 0x000fc8000782000a */
[----:B------:R-:W-:Y:S01]  /*3c360*/  IMAD.HI.U32 R17, R9, R17, RZ ;  /* 0x0000001109117227 */ /* 0x000fe200078e00ff */
[----:B------:R-:W-:-:S04]  /*3c370*/  IADD3 R11, P2, PT, R8, R10, RZ ;  /* 0x0000000a080b7210 */ /* 0x000fc80007f5e0ff */
[----:B------:R-:W-:Y:S01]  /*3c380*/  IADD3.X R15, PT, PT, R17, R9, RZ, P0, !PT ;  /* 0x00000009110f7210 */ /* 0x000fe200007fe4ff */
[C---:B------:R-:W-:Y:S01]  /*3c390*/  IMAD.WIDE.U32 R8, R11.reuse, R6, RZ ;  /* 0x000000060b087225 */ /* 0x040fe200078e00ff */
[----:B------:R-:W-:Y:S02]  /*3c3a0*/  IADD3 R17, P4, PT, RZ, -R25, RZ ;  /* 0x80000019ff117210 */ /* 0x000fe40007f9e0ff */
        /* <DEDUP_REMOVED lines=12> */
[----:B------:R-:W-:Y:S02]  /*3c470*/  IADD3 R10, P3, PT, R9, R10, RZ ;  /* 0x0000000a090a7210 */ /* 0x000fe40007f7e0ff */
[-C--:B------:R-:W-:Y:S02]  /*3c480*/  IADD3.X R9, PT, PT, RZ, ~R14.reuse, RZ, P4, !PT ;  /* 0x8000000eff097210 */ /* 0x080fe400027fe4ff */
[----:B------:R-:W-:Y:S01]  /*3c490*/  IADD3.X R15, PT, PT, R8, R15, RZ, P0, !PT ;  /* 0x0000000f080f7210 */ /* 0x000fe200007fe4ff */
        /* <DEDUP_REMOVED lines=29> */
[----:B------:R-:W-:-:S03]  /*3c670*/  ISETP.NE.U32.AND P0, PT, R3, RZ, PT ;  /* 0x000000ff0300720c */ /* 0x000fc60003f05070 */
[----:B------:R-:W-:Y:S01]  /*3c680*/  IMAD.X R3, RZ, RZ, ~R7, P2 ;  /* 0x000000ffff037224 */ /* 0x000fe200010e0e07 */
[----:B------:R-:W-:Y:S02]  /*3c690*/  ISETP.NE.AND.EX P0, PT, R0, RZ, PT, P0 ;  /* 0x000000ff0000720c */ /* 0x000fe40003f05300 */
[----:B------:R-:W-:Y:S02]  /*3c6a0*/  SEL R0, R8, R6, !P1 ;  /* 0x0000000608007207 */ /* 0x000fe40004800000 */
[----:B------:R-:W-:Y:S01]  /*3c6b0*/  SEL R3, R3, R7, !P1 ;  /* 0x0000000703037207 */ /* 0x000fe20004800000 */
[----:B------:R-:W-:Y:S01]  /*3c6c0*/  HFMA2 R7, -RZ, RZ, 0, 0 ;  /* 0x00000000ff077431 */ /* 0x000fe200000001ff */
[----:B------:R-:W-:Y:S02]  /*3c6d0*/  MOV R6, R5 ;  /* 0x0000000500067202 */ /* 0x000fe40000000f00 */
[----:B------:R-:W-:Y:S02]  /*3c6e0*/  SEL R0, R0, 0xffffffff, P0 ;  /* 0xffffffff00007807 */ /* 0x000fe40000000000 */
[----:B------:R-:W-:Y:S01]  /*3c6f0*/  SEL R3, R3, 0xffffffff, P0 ;  /* 0xffffffff03037807 */ /* 0x000fe20000000000 */
[----:B------:R-:W-:Y:S06]  /*3c700*/  RET.REL.NODEC R6 `(_ZN2at6native29vectorized_elementwise_kernelILi2EZZZNS0_67_GLOBAL__N__bb565c37_34_ValidateCompressedIndicesKernel_cu_33a4b88b42_validate_compressed_sparse_indices_kernelILNS2_8CDimNameE1ENS2_18CUDAKernelLauncherENS2_14EmptyVecKernelENS2_8DummyVecELm0EEEvRKNS_6TensorESA_lllENKUlvE1_clEvENKUlvE_clEvEUliiiiiE_St5arrayIPcLm6EEEEviT0_T1_) ;  /* 0xfffffc38063c7950 */ /* 0x000fec0003c3ffff */
.L_x_8407:
        /* <DEDUP_REMOVED lines=15> */
.L_x_34649:


//--------------------- .text._ZN2at6native29vectorized_elementwise_kernelILi4EZZZNS0_67_GLOBAL__N__bb565c37_34_ValidateCompressedIndicesKernel_cu_33a4b88b42_validate_compressed_sparse_indices_kernelILNS2_8CDimNameE1ENS2_18CUDAKernelLauncherENS2_14EmptyVecKernelENS2_8DummyVecELm0EEEvRKNS_6TensorESA_lllENKUlvE1_clEvENKUlvE_clEvEUliiiiiE_St5arrayIPcLm6EEEEviT0_T1_ --------------------------
	.section	.text._ZN2at6native29vectorized_elementwise_kernelILi4EZZZNS0_67_GLOBAL__N__bb565c37_34_ValidateCompressedIndicesKernel_cu_33a4b88b42_validate_compressed_sparse_indices_kernelILNS2_8CDimNameE1ENS2_18CUDAKernelLauncherENS2_14EmptyVecKernelENS2_8DummyVecELm0EEEvRKNS_6TensorESA_lllENKUlvE1_clEvENKUlvE_clEvEUliiiiiE_St5arrayIPcLm6EEEEviT0_T1_,"ax",@progbits
	.align	128
        .global         _ZN2at6native29vectorized_elementwise_kernelILi4EZZZNS0_67_GLOBAL__N__bb565c37_34_ValidateCompressedIndicesKernel_cu_33a4b88b42_validate_compressed_sparse_indices_kernelILNS2_8CDimNameE1ENS2_18CUDAKernelLauncherENS2_14EmptyVecKernelENS2_8DummyVecELm0EEEvRKNS_6TensorESA_lllENKUlvE1_clEvENKUlvE_clEvEUliiiiiE_St5arrayIPcLm6EEEEviT0_T1_
        .type           _ZN2at6native29vectorized_elementwise_kernelILi4EZZZNS0_67_GLOBAL__N__bb565c37_34_ValidateCompressedIndicesKernel_cu_33a4b88b42_validate_compressed_sparse_indices_kernelILNS2_8CDimNameE1ENS2_18CUDAKernelLauncherENS2_14EmptyVecKernelENS2_8DummyVecELm0EEEvRKNS_6TensorESA_lllENKUlvE1_clEvENKUlvE_clEvEUliiiiiE_St5arrayIPcLm6EEEEviT0_T1_,@function
        .size           _ZN2at6native29vectorized_elementwise_kernelILi4EZZZNS0_67_GLOBAL__N__bb565c37_34_ValidateCompressedIndicesKernel_cu_33a4b88b42_validate_compressed_sparse_indices_kernelILNS2_8CDimNameE1ENS2_18CUDAKernelLauncherENS2_14EmptyVecKernelENS2_8DummyVecELm0EEEvRKNS_6TensorESA_lllENKUlvE1_clEvENKUlvE_clEvEUliiiiiE_St5arrayIPcLm6EEEEviT0_T1_,(.L_x_34651 - _ZN2at6native29vectorized_elementwise_kernelILi4EZZZNS0_67_GLOBAL__N__bb565c37_34_ValidateCompressedIndicesKernel_cu_33a4b88b42_validate_compressed_sparse_indices_kernelILNS2_8CDimNameE1ENS2_18CUDAKernelLauncherENS2_14EmptyVecKernelENS2_8DummyVecELm0EEEvRKNS_6TensorESA_lllENKUlvE1_clEvENKUlvE_clEvEUliiiiiE_St5arrayIPcLm6EEEEviT0_T1_)
        .other          _ZN2at6native29vectorized_elementwise_kernelILi4EZZZNS0_67_GLOBAL__N__bb565c37_34_ValidateCompressedIndicesKernel_cu_33a4b88b42_validate_compressed_sparse_indices_kernelILNS2_8CDimNameE1ENS2_18CUDAKernelLauncherENS2_14EmptyVecKernelENS2_8DummyVecELm0EEEvRKNS_6TensorESA_lllENKUlvE1_clEvENKUlvE_clEvEUliiiiiE_St5arrayIPcLm6EEEEviT0_T1_,@"STO_CUDA_ENTRY STV_DEFAULT"
_ZN2at6native29vectorized_elementwise_kernelILi4EZZZNS0_67_GLOBAL__N__bb565c37_34_ValidateCompressedIndicesKernel_cu_33a4b88b42_validate_compressed_sparse_indices_kernelILNS2_8CDimNameE1ENS2_18CUDAKernelLauncherENS2_14EmptyVecKernelENS2_8DummyVecELm0EEEvRKNS_6TensorESA_lllENKUlvE1_clEvENKUlvE_clEvEUliiiiiE_St5arrayIPcLm6EEEEviT0_T1_:
.text._ZN2at6native29vectorized_elementwise_kernelILi4EZZZNS0_67_GLOBAL__N__bb565c37_34_ValidateCompressedIndicesKernel_cu_33a4b88b42_validate_compressed_sparse_indices_kernelILNS2_8CDimNameE1ENS2_18CUDAKernelLauncherENS2_14EmptyVecKernelENS2_8DummyVecELm0EEEvRKNS_6TensorESA_lllENKUlvE1_clEvENKUlvE_clEvEUliiiiiE_St5arrayIPcLm6EEEEviT0_T1_:
        /* <DEDUP_REMOVED lines=15> */
[----:B------:R-:W-:-:S02]  /*00f0*/  IMAD.MOV.U32 R18, RZ, RZ, R45 ;  /* 0x000000ffff127224 */ /* 0x000fc400078e002d */
[----:B------:R-:W-:Y:S02]  /*0100*/  HFMA2 R0, -RZ, RZ, 0, 0 ;  /* 0x00000000ff007431 */ /* 0x000fe400000001ff */
[----:B------:R-:W-:Y:S01]  /*0110*/  IMAD.MOV.U32 R19, RZ, RZ, RZ ;  /* 0x000000ffff137224 */ /* 0x000fe200078e00ff */
[----:B------:R-:W-:Y:S01]  /*0120*/  CS2R R36, SRZ ;  /* 0x0000000000247805 */ /* 0x000fe2000001ff00 */
[----:B------:R-:W0:Y:S01]  /*0130*/  LDC.64 R12, c[0x0][0x3d0] ;  /* 0x0000f400ff0c7b82 */ /* 0x000e220000000a00 */
[----:B------:R-:W-:-:S07]  /*0140*/  CS2R R56, SRZ ;  /* 0x0000000000387805 */ /* 0x000fce000001ff00 */
[----:B------:R-:W0:Y:S01]  /*0150*/  LDC.64 R14, c[0x0][0x3d8] ;  /* 0x0000f600ff0e7b82 */ /* 0x000e220000000a00 */
[----:B------:R-:W-:-:S07]  /*0160*/  @!P2 IADD3 R17, PT, PT, R75, R18, RZ ;  /* 0x000000124b11a210 */ /* 0x000fce0007ffe0ff */
[----:B------:R-:W0:Y:S08]  /*0170*/  LDC.64 R20, c[0x0][0x3e0] ;  /* 0x0000f800ff147b82 */ /* 0x000e300000000a00 */
[----:B------:R-:W0:Y:S01]  /*0180*/  LDC.64 R22, c[0x0][0x3e8] ;  /* 0x0000fa00ff167b82 */ /* 0x000e220000000a00 */
[----:B------:R-:W-:Y:S01]  /*0190*/  MOV R52, RZ ;  /* 0x000000ff00347202 */ /* 0x000fe20000000f00 */
[----:B------:R-:W-:Y:S01]  /*01a0*/  HFMA2 R51, -RZ, RZ, 0, 0 ;  /* 0x00000000ff337431 */ /* 0x000fe200000001ff */
[----:B------:R-:W-:-:S02]  /*01b0*/  CS2R R46, SRZ ;  /* 0x00000000002e7805 */ /* 0x000fc4000001ff00 */
[----:B------:R-:W-:-:S03]  /*01c0*/  CS2R R48, SRZ ;  /* 0x0000000000307805 */ /* 0x000fc6000001ff00 */
[----:B------:R-:W0:Y:S01]  /*01d0*/  LDC.64 R32, c[0x0][0x3e8] ;  /* 0x0000fa00ff207b82 */ /* 0x000e220000000a00 */
[----:B------:R-:W-:Y:S02]  /*01e0*/  CS2R R62, SRZ ;  /* 0x00000000003e7805 */ /* 0x000fe4000001ff00 */
[----:B------:R-:W-:Y:S02]  /*01f0*/  CS2R R58, SRZ ;  /* 0x00000000003a7805 */ /* 0x000fe4000001ff00 */
[----:B------:R-:W-:Y:S02]  /*0200*/  CS2R R54, SRZ ;  /* 0x0000000000367805 */ /* 0x000fe4000001ff00 */
[----:B------:R-:W-:Y:S02]  /*0210*/  CS2R R68, SRZ ;  /* 0x0000000000447805 */ /* 0x000fe4000001ff00 */
[----:B------:R-:W-:Y:S02]  /*0220*/  CS2R R70, SRZ ;  /* 0x0000000000467805 */ /* 0x000fe4000001ff00 */
[----:B------:R-:W-:-:S02]  /*0230*/  CS2R R72, SRZ ;  /* 0x0000000000487805 */ /* 0x000fc4000001ff00 */
[----:B------:R-:W-:Y:S01]  /*0240*/  CS2R R76, SRZ ;  /* 0x00000000004c7805 */ /* 0x000fe2000001ff00 */
[----:B------:R-:W1:Y:S01]  /*0250*/  @!P2 LDC.64 R2, c[0x0][0x3f0] ;  /* 0x0000fc00ff02ab82 */ /* 0x000e620000000a00 */
[----:B------:R-:W0:Y:S01]  /*0260*/  LDCU UR38, c[0x0][0x3a0] ;  /* 0x00007400ff2677ac */ /* 0x000e220008000800 */
[----:B------:R-:W0:Y:S01]  /*0270*/  LDCU.64 UR6, c[0x0][0x398] ;  /* 0x00007300ff0677ac */ /* 0x000e220008000a00 */
[----:B-1----:R-:W-:-:S05]  /*0280*/  @!P2 IMAD.WIDE.U32 R2, R17, 0x4, R2 ;  /* 0x000000041102a825 */ /* 0x002fca00078e0002 */
[----:B------:R1:W4:Y:S01]  /*0290*/  @!P2 LDG.E R29, desc[UR36][R2.64] ;  /* 0x00000024021da981 */ /* 0x000322000c1e1900 */
[----:B------:R-:W-:-:S05]  /*02a0*/  @!P2 VIADD R45, R18, 0x80 ;  /* 0x00000080122da836 */ /* 0x000fca0000000000 */
[----:B------:R-:W-:Y:S01]  /*02b0*/  ISETP.GE.U32.AND P0, PT, R45, R74, PT ;  /* 0x0000004a2d00720c */ /* 0x000fe20003f06070 */
[----:B-1----:R-:W-:-:S04]  /*02c0*/  @!P2 IMAD.WIDE.U32 R2, R17, 0x4, R4 ;  /* 0x000000041102a825 */ /* 0x002fc800078e0004 */
[----:B--2---:R-:W-:Y:S01]  /*02d0*/  @!P2 IMAD.WIDE.U32 R4, R17, 0x4, R6 ;  /* 0x000000041104a825 */ /* 0x004fe200078e0006 */
[----:B------:R-:W5:Y:S07]  /*02e0*/  @!P2 LDG.E R0, desc[UR36][R2.64] ;  /* 0x000000240200a981 */ /* 0x000f6e000c1e1900 */
[----:B------:R-:W-:Y:S01]  /*02f0*/  @!P0 IMAD.IADD R31, R75, 0x1, R45 ;  /* 0x000000014b1f8824 */ /* 0x000fe200078e022d */
[----:B------:R-:W-:Y:S01]  /*0300*/  @!P0 IADD3 R45, PT, PT, R45, 0x80, RZ ;  /* 0x000000802d2d8810 */ /* 0x000fe20007ffe0ff */
[----:B---3--:R-:W-:Y:S01]  /*0310*/  @!P2 IMAD.WIDE.U32 R6, R17, 0x4, R8 ;  /* 0x000000041106a825 */ /* 0x008fe200078e0008 */
[----:B------:R-:W5:Y:S01]  /*0320*/  @!P2 LDG.E R19, desc[UR36][R4.64] ;  /* 0x000000240413a981 */ /* 0x000f62000c1e1900 */
[----:B------:R-:W1:Y:S01]  /*0330*/  @!P0 LDC.64 R24, c[0x0][0x3f0] ;  /* 0x0000fc00ff188b82 */ /* 0x000e620000000a00 */
[----:B------:R-:W-:Y:S01]  /*0340*/  ISETP.GE.U32.AND P1, PT, R45, R74, PT ;  /* 0x0000004a2d00720c */ /* 0x000fe20003f26070 */
[----:B----4-:R-:W-:Y:S01]  /*0350*/  @!P2 IMAD.WIDE.U32 R8, R17, 0x4, R10 ;  /* 0x000000041108a825 */ /* 0x010fe200078e000a */
[----:B------:R2:W5:Y:S11]  /*0360*/  @!P2 LDG.E R37, desc[UR36][R6.64] ;  /* 0x000000240625a981 */ /* 0x000576000c1e1900 */
[----:B------:R-:W-:Y:S01]  /*0370*/  @!P1 IMAD.IADD R35, R75, 0x1, R45 ;  /* 0x000000014b239824 */ /* 0x000fe200078e022d */
[----:B------:R-:W-:-:S02]  /*0380*/  @!P1 IADD3 R45, PT, PT, R45, 0x80, RZ ;  /* 0x000000802d2d9810 */ /* 0x000fc40007ffe0ff */
[----:B------:R-:W-:Y:S01]  /*0390*/  CS2R R16, SRZ ;  /* 0x0000000000107805 */ /* 0x000fe2000001ff00 */
[----:B------:R3:W5:Y:S01]  /*03a0*/  @!P2 LDG.E R36, desc[UR36][R8.64] ;  /* 0x000000240824a981 */ /* 0x000762000c1e1900 */
[----:B--2---:R-:W2:Y:S01]  /*03b0*/  LDC.64 R6, c[0x0][0x3e0] ;  /* 0x0000f800ff067b82 */ /* 0x004ea20000000a00 */
[----:B------:R-:W-:Y:S01]  /*03c0*/  ISETP.GE.U32.AND P6, PT, R45, R74, PT ;  /* 0x0000004a2d00720c */ /* 0x000fe20003fc6070 */
[----:B------:R-:W-:-:S05]  /*03d0*/  @!P1 IMAD.WIDE.U32 R26, R35, 0x4, R26 ;  /* 0x00000004231a9825 */ /* 0x000fca00078e001a */
[----:B------:R-:W5:Y:S01]  /*03e0*/  @!P1 LDG.E R57, desc[UR36][R26.64] ;  /* 0x000000241a399981 */ /* 0x000f62000c1e1900 */
[----:B0-----:R-:W-:Y:S01]  /*03f0*/  @!P0 IMAD.WIDE.U32 R2, R31, 0x4, R12 ;  /* 0x000000041f028825 */ /* 0x001fe200078e000c */
[----:B---3--:R-:W0:Y:S05]  /*0400*/  LDC.64 R8, c[0x0][0x3e8] ;  /* 0x0000fa00ff087b82 */ /* 0x008e2a0000000a00 */
[----:B------:R-:W-:Y:S01]  /*0410*/  @!P6 IMAD.IADD R39, R75, 0x1, R45 ;  /* 0x000000014b27e824 */ /* 0x000fe200078e022d */
[----:B------:R-:W-:Y:S01]  /*0420*/  @!P6 IADD3 R45, PT, PT, R45, 0x80, RZ ;  /* 0x000000802d2de810 */ /* 0x000fe20007ffe0ff */
[----:B------:R2:W5:Y:S01]  /*0430*/  @!P0 LDG.E R52, desc[UR36][R2.64] ;  /* 0x0000002402348981 */ /* 0x000562000c1e1900 */
[----:B------:R-:W-:-:S04]  /*0440*/  @!P0 IMAD.WIDE.U32 R4, R31, 0x4, R14 ;  /* 0x000000041f048825 */ /* 0x000fc800078e000e */
[C---:B------:R-:W-:Y:S01]  /*0450*/  @!P0 IMAD.WIDE.U32 R10, R31.reuse, 0x4, R20 ;  /* 0x000000041f0a8825 */ /* 0x040fe200078e0014 */
[----:B------:R-:W5:Y:S01]  /*0460*/  @!P0 LDG.E R51, desc[UR36][R4.64] ;  /* 0x0000002404338981 */ /* 0x000f62000c1e1900 */
[----:B------:R-:W3:Y:S02]  /*0470*/  @!P1 LDC.64 R20, c[0x0][0x3f0] ;  /* 0x0000fc00ff149b82 */ /* 0x000ee40000000a00 */
[C---:B------:R-:W-:Y:S01]  /*0480*/  @!P0 IMAD.WIDE.U32 R12, R31.reuse, 0x4, R22 ;  /* 0x000000041f0c8825 */ /* 0x040fe200078e0016 */
[----:B------:R-:W5:Y:S03]  /*0490*/  @!P0 LDG.E R47, desc[UR36][R10.64] ;  /* 0x000000240a2f8981 */ /* 0x000f66000c1e1900 */
[----:B-1----:R-:W-:Y:S01]  /*04a0*/  @!P0 IMAD.WIDE.U32 R14, R31, 0x4, R24 ;  /* 0x000000041f0e8825 */ /* 0x002fe200078e0018 */
[----:B------:R1:W5:Y:S01]  /*04b0*/  @!P0 LDG.E R46, desc[UR36][R12.64] ;  /* 0x000000240c2e8981 */ /* 0x000362000c1e1900 */
[----:B------:R-:W4:Y:S02]  /*04c0*/  LDC.64 R22, c[0x0][0x3d0] ;  /* 0x0000f400ff167b82 */ /* 0x000f240000000a00 */
[C---:B--2---:R-:W-:Y:S01]  /*04d0*/  @!P1 IMAD.WIDE.U32 R2, R35.reuse, 0x4, R6 ;  /* 0x0000000423029825 */ /* 0x044fe200078e0006 */
[----:B------:R2:W4:Y:S04]  /*04e0*/  @!P0 LDG.E R43, desc[UR36][R14.64] ;  /* 0x000000240e2b8981 */ /* 0x000528000c1e1900 */
[----:B------:R0:W5:Y:S01]  /*04f0*/  @!P1 LDG.E R49, desc[UR36][R2.64] ;  /* 0x0000002402319981 */ /* 0x000162000c1e1900 */
[----:B------:R-:W4:Y:S08]  /*0500*/  LDC.64 R6, c[0x0][0x3e0] ;  /* 0x0000f800ff067b82 */ /* 0x000f300000000a00 */
[----:B-1----:R-:W1:Y:S08]  /*0510*/  LDC.64 R12, c[0x0][0x3d0] ;  /* 0x0000f400ff0c7b82 */ /* 0x002e700000000a00 */
[----:B--2---:R-:W2:Y:S08]  /*0520*/  LDC.64 R14, c[0x0][0x3d8] ;  /* 0x0000f600ff0e7b82 */ /* 0x004eb00000000a00 */
[----:B0-----:R-:W0:Y:S08]  /*0530*/  LDC.64 R2, c[0x0][0x3e8] ;  /* 0x0000fa00ff027b82 */ /* 0x001e300000000a00 */
[----:B------:R-:W1:Y:S08]  /*0540*/  LDC.64 R24, c[0x0][0x3d8] ;  /* 0x0000f600ff187b82 */ /* 0x000e700000000a00 */
[----:B------:R-:W2:Y:S08]  /*0550*/  LDC.64 R30, c[0x0][0x3e0] ;  /* 0x0000f800ff1e7b82 */ /* 0x000eb00000000a00 */
[----:B------:R-:W0:Y:S01]  /*0560*/  @!P6 LDC.64 R10, c[0x0][0x3f0] ;  /* 0x0000fc00ff0aeb82 */ /* 0x000e220000000a00 */
[----:B------:R-:W-:-:S04]  /*0570*/  @!P1 IMAD.WIDE.U32 R8, R35, 0x4, R8 ;  /* 0x0000000423089825 */ /* 0x000fc800078e0008 */
[----:B---3--:R-:W-:Y:S01]  /*0580*/  @!P1 IMAD.WIDE.U32 R20, R35, 0x4, R20 ;  /* 0x0000000423149825 */ /* 0x008fe200078e0014 */
[----:B------:R-:W5:Y:S04]  /*0590*/  @!P1 LDG.E R48, desc[UR36][R8.64] ;  /* 0x0000002408309981 */ /* 0x000f68000c1e1900 */
[----:B------:R-:W3:Y:S01]  /*05a0*/  @!P1 LDG.E R41, desc[UR36][R20.64] ;  /* 0x0000002414299981 */ /* 0x000ee2000c1e1900 */
[----:B----4-:R-:W-:-:S04]  /*05b0*/  @!P6 IMAD.WIDE.U32 R22, R39, 0x4, R22 ;  /* 0x000000042716e825 */ /* 0x010fc800078e0016 */
[C---:B-1----:R-:W-:Y:S01]  /*05c0*/  @!P6 IMAD.WIDE.U32 R24, R39.reuse, 0x4, R24 ;  /* 0x000000042718e825 */ /* 0x042fe200078e0018 */
[----:B------:R-:W5:Y:S03]  /*05d0*/  @!P6 LDG.E R63, desc[UR36][R22.64] ;  /* 0x00000024163fe981 */ /* 0x000f66000c1e1900 */
[C---:B--2---:R-:W-:Y:S01]  /*05e0*/  @!P6 IMAD.WIDE.U32 R30, R39.reuse, 0x4, R30 ;  /* 0x00000004271ee825 */ /* 0x044fe200078e001e */
[----:B------:R1:W5:Y:S03]  /*05f0*/  @!P6 LDG.E R62, desc[UR36][R24.64] ;  /* 0x00000024183ee981 */ /* 0x000366000c1e1900 */
[C---:B------:R-:W-:Y:S01]  /*0600*/  @!P6 IMAD.WIDE.U32 R32, R39.reuse, 0x4, R32 ;  /* 0x000000042720e825 */ /* 0x040fe200078e0020 */
[----:B------:R-:W5:Y:S03]  /*0610*/  @!P6 LDG.E R55, desc[UR36][R30.64] ;  /* 0x000000241e37e981 */ /* 0x000f66000c1e1900 */
[----:B0-----:R-:W-:Y:S01]  /*0620*/  @!P6 IMAD.WIDE.U32 R10, R39, 0x4, R10 ;  /* 0x00000004270ae825 */ /* 0x001fe200078e000a */
[----:B------:R0:W5:Y:S01]  /*0630*/  @!P6 LDG.E R54, desc[UR36][R32.64] ;  /* 0x000000242036e981 */ /* 0x000162000c1e1900 */
[----:B-1----:R-:W1:Y:S03]  /*0640*/  LDC.64 R24, c[0x0][0x3d0] ;  /* 0x0000f400ff187b82 */ /* 0x002e660000000a00 */
[----:B------:R2:W4:Y:S05]  /*0650*/  @!P6 LDG.E R39, desc[UR36][R10.64] ;  /* 0x000000240a27e981 */ /* 0x00052a000c1e1900 */
[----:B0-----:R-:W0:Y:S08]  /*0660*/  LDC.64 R32, c[0x0][0x3d8] ;  /* 0x0000f600ff207b82 */ /* 0x001e300000000a00 */
[----:B------:R-:W1:Y:S08]  /*0670*/  LDC.64 R30, c[0x0][0x3e8] ;  /* 0x0000fa00ff1e7b82 */ /* 0x000e700000000a00 */
[----:B--2---:R-:W2:Y:S01]  /*0680*/  LDC.64 R10, c[0x0][0x3d0] ;  /* 0x0000f400ff0a7b82 */ /* 0x004ea20000000a00 */
[--C-:B------:R-:W-:Y:S01]  /*0690*/  @!P2 SHF.R.S32.HI R17, RZ, 0x1f, R29.reuse ;  /* 0x0000001fff11a819 */ /* 0x100fe2000001141d */
[----:B------:R-:W-:Y:S01]  /*06a0*/  @!P2 IMAD.MOV.U32 R16, RZ, RZ, R29 ;  /* 0x000000ffff10a224 */ /* 0x000fe200078e001d */
[----:B------:R-:W-:-:S05]  /*06b0*/  ISETP.GE.U32.AND P2, PT, R45, R74, PT ;  /* 0x0000004a2d00720c */ /* 0x000fca0003f46070 */
[----:B------:R-:W0:Y:S08]  /*06c0*/  LDC.64 R28, c[0x0][0x3d8] ;  /* 0x0000f600ff1c7b82 */ /* 0x000e300000000a00 */
[----:B------:R-:W-:Y:S01]  /*06d0*/  @!P2 IMAD.IADD R27, R75, 0x1, R45 ;  /* 0x000000014b1ba824 */ /* 0x000fe200078e022d */
[----:B------:R-:W-:Y:S01]  /*06e0*/  @!P2 IADD3 R45, PT, PT, R45, 0x80, RZ ;  /* 0x000000802d2da810 */ /* 0x000fe20007ffe0ff */
[----:B------:R-:W1:Y:S03]  /*06f0*/  @!P2 LDC.64 R4, c[0x0][0x3f0] ;  /* 0x0000fc00ff04ab82 */ /* 0x000e660000000a00 */
[----:B------:R-:W-:-:S13]  /*0700*/  ISETP.GE.U32.AND P3, PT, R45, R74, PT ;  /* 0x0000004a2d00720c */ /* 0x000fda0003f66070 */
[----:B------:R-:W-:Y:S01]  /*0710*/  @!P3 IMAD.IADD R65, R75, 0x1, R45 ;  /* 0x000000014b41b824 */ /* 0x000fe200078e022d */
[----:B------:R-:W-:-:S04]  /*0720*/  @!P3 IADD3 R45, PT, PT, R45, 0x80, RZ ;  /* 0x000000802d2db810 */ /* 0x000fc80007ffe0ff */
[----:B------:R-:W-:Y:S01]  /*0730*/  ISETP.GE.U32.AND P4, PT, R45, R74, PT ;  /* 0x0000004a2d00720c */ /* 0x000fe20003f86070 */
[----:B------:R-:W-:-:S04]  /*0740*/  @!P2 IMAD.WIDE.U32 R12, R27, 0x4, R12 ;  /* 0x000000041b0ca825 */ /* 0x000fc800078e000c */
[C---:B------:R-:W-:Y:S01]  /*0750*/  @!P2 IMAD.WIDE.U32 R14, R27.reuse, 0x4, R14 ;  /* 0x000000041b0ea825 */ /* 0x040fe200078e000e */
[----:B------:R-:W5:Y:S03]  /*0760*/  @!P2 LDG.E R69, desc[UR36][R12.64] ;  /* 0x000000240c45a981 */ /* 0x000f66000c1e1900 */
[----:B------:R-:W-:Y:S01]  /*0770*/  @!P2 IMAD.WIDE.U32 R6, R27, 0x4, R6 ;  /* 0x000000041b06a825 */ /* 0x000fe200078e0006 */
[----:B------:R-:W5:Y:S03]  /*0780*/  @!P2 LDG.E R68, desc[UR36][R14.64] ;  /* 0x000000240e44a981 */ /* 0x000f66000c1e1900 */
[----:B------:R-:W-:Y:S01]  /*0790*/  @!P4 IMAD.IADD R67, R75, 0x1, R45 ;  /* 0x000000014b43c824 */ /* 0x000fe200078e022d */
[----:B------:R-:W-:Y:S01]  /*07a0*/  @!P4 IADD3 R45, PT, PT, R45, 0x80, RZ ;  /* 0x000000802d2dc810 */ /* 0x000fe20007ffe0ff */
[----:B------:R-:W-:Y:S01]  /*07b0*/  @!P2 IMAD.WIDE.U32 R8, R27, 0x4, R2 ;  /* 0x000000041b08a825 */ /* 0x000fe200078e0002 */
[----:B------:R2:W5:Y:S01]  /*07c0*/  @!P2 LDG.E R59, desc[UR36][R6.64] ;  /* 0x00000024063ba981 */ /* 0x000562000c1e1900 */
[----:B------:R-:W3:Y:S01]  /*07d0*/  LDC.64 R2, c[0x0][0x3d8] ;  /* 0x0000f600ff027b82 */ /* 0x000ee20000000a00 */
[----:B------:R-:W-:Y:S01]  /*07e0*/  ISETP.GE.U32.AND P5, PT, R45, R74, PT ;  /* 0x0000004a2d00720c */ /* 0x000fe20003fa6070 */
[----:B-1----:R-:W-:Y:S01]  /*07f0*/  @!P2 IMAD.WIDE.U32 R20, R27, 0x4, R4 ;  /* 0x000000041b14a825 */ /* 0x002fe200078e0004 */
[----:B------:R-:W5:Y:S03]  /*0800*/  @!P2 LDG.E R58, desc[UR36][R8.64] ;  /* 0x00000024083aa981 */ /* 0x000f66000c1e1900 */
[----:B0-----:R-:W-:Y:S01]  /*0810*/  @!P1 IMAD.WIDE.U32 R28, R35, 0x4, R28 ;  /* 0x00000004231c9825 */ /* 0x001fe200078e001c */
[----:B------:R-:W4:Y:S01]  /*0820*/  @!P2 LDG.E R53, desc[UR36][R20.64] ;  /* 0x000000241435a981 */ /* 0x000f22000c1e1900 */
[----:B------:R-:W0:Y:S03]  /*0830*/  LDC.64 R26, c[0x0][0x3d0] ;  /* 0x0000f400ff1a7b82 */ /* 0x000e260000000a00 */
[----:B------:R1:W5:Y:S05]  /*0840*/  @!P1 LDG.E R56, desc[UR36][R28.64] ;  /* 0x000000241c389981 */ /* 0x00036a000c1e1900 */
[----:B--2---:R-:W2:Y:S08]  /*0850*/  @!P4 LDC.64 R6, c[0x0][0x3f0] ;  /* 0x0000fc00ff06cb82 */ /* 0x004eb00000000a00 */
[----:B-1----:R-:W1:Y:S08]  /*0860*/  @!P3 LDC.64 R28, c[0x0][0x3f0] ;  /* 0x0000fc00ff1cbb82 */ /* 0x002e700000000a00 */
[----:B------:R-:W2:Y:S08]  /*0870*/  @!P5 LDC.64 R22, c[0x0][0x3f0] ;  /* 0x0000fc00ff16db82 */ /* 0x000eb00000000a00 */
[----:B------:R-:W3:Y:S08]  /*0880*/  LDC.64 R34, c[0x0][0x3e0] ;  /* 0x0000f800ff227b82 */ /* 0x000ef00000000a00 */
[----:B------:R-:W3:Y:S08]  /*0890*/  LDC.64 R4, c[0x0][0x3e0] ;  /* 0x0000f800ff047b82 */ /* 0x000ef00000000a00 */
[----:B------:R-:W3:Y:S08]  /*08a0*/  LDC.64 R8, c[0x0][0x3e8] ;  /* 0x0000fa00ff087b82 */ /* 0x000ef00000000a00 */
[----:B------:R-:W3:Y:S08]  /*08b0*/  LDC.64 R12, c[0x0][0x3d8] ;  /* 0x0000f600ff0c7b82 */ /* 0x000ef00000000a00 */
[----:B------:R-:W3:Y:S08]  /*08c0*/  LDC.64 R14, c[0x0][0x3e0] ;  /* 0x0000f800ff0e7b82 */ /* 0x000ef00000000a00 */
[----:B------:R-:W3:Y:S01]  /*08d0*/  LDC.64 R20, c[0x0][0x3e8] ;  /* 0x0000fa00ff147b82 */ /* 0x000ee20000000a00 */
[----:B0-----:R-:W-:-:S05]  /*08e0*/  @!P3 IMAD.WIDE.U32 R26, R65, 0x4, R26 ;  /* 0x00000004411ab825 */ /* 0x001fca00078e001a */
[----:B------:R0:W5:Y:S01]  /*08f0*/  @!P3 LDG.E R71, desc[UR36][R26.64] ;  /* 0x000000241a47b981 */ /* 0x000162000c1e1900 */
[----:B-1----:R-:W-:-:S04]  /*0900*/  @!P3 IMAD.WIDE.U32 R28, R65, 0x4, R28 ;  /* 0x00000004411cb825 */ /* 0x002fc800078e001c */
[----:B--2---:R-:W-:Y:S02]  /*0910*/  @!P4 IMAD.WIDE.U32 R6, R67, 0x4, R6 ;  /* 0x000000044306c825 */ /* 0x004fe400078e0006 */
[----:B------:R-:W2:Y:S02]  /*0920*/  @!P3 LDG.E R29, desc[UR36][R28.64] ;  /* 0x000000241c1db981 */ /* 0x000ea4000c1e1900 */
[----:B0-----:R-:W-:Y:S02]  /*0930*/  @!P5 IMAD.IADD R27, R75, 0x1, R45 ;  /* 0x000000014b1bd824 */ /* 0x001fe400078e022d */
[----:B------:R-:W2:Y:S02]  /*0940*/  @!P4 LDG.E R7, desc[UR36][R6.64] ;  /* 0x000000240607c981 */ /* 0x000ea4000c1e1900 */
[----:B------:R-:W-:-:S04]  /*0950*/  @!P5 IMAD.WIDE.U32 R22, R27, 0x4, R22 ;  /* 0x000000041b16d825 */ /* 0x000fc800078e0016 */
[C---:B------:R-:W-:Y:S02]  /*0960*/  @!P3 IMAD.WIDE.U32 R32, R65.reuse, 0x4, R32 ;  /* 0x000000044120b825 */ /* 0x040fe400078e0020 */
[----:B------:R-:W2:Y:S02]  /*0970*/  @!P5 LDG.E R23, desc[UR36][R22.64] ;  /* 0x000000241617d981 */ /* 0x000ea4000c1e1900 */
[C---:B---3--:R-:W-:Y:S01]  /*0980*/  @!P3 IMAD.WIDE.U32 R34, R65.reuse, 0x4, R34 ;  /* 0x000000044122b825 */ /* 0x048fe200078e0022 */
[----:B------:R-:W-:Y:S01]  /*0990*/  CS2R R60, SRZ ;  /* 0x00000000003c7805 */ /* 0x000fe2000001ff00 */
[----:B------:R-:W-:Y:S01]  /*09a0*/  UIADD3 UR4, UPT, UPT, UR38, -0x1, URZ ;  /* 0xffffffff26047890 */ /* 0x000fe2000fffe0ff */
[----:B------:R-:W5:Y:S01]  /*09b0*/  @!P3 LDG.E R70, desc[UR36][R32.64] ;  /* 0x000000242046b981 */ /* 0x000f62000c1e1900 */
[----:B------:R-:W-:Y:S01]  /*09c0*/  @!P3 IMAD.WIDE.U32 R30, R65, 0x4, R30 ;  /* 0x00000004411eb825 */ /* 0x000fe200078e001e */
[----:B------:R-:W-:Y:S01]  /*09d0*/  CS2R R64, SRZ ;  /* 0x0000000000407805 */ /* 0x000fe2000001ff00 */
[----:B------:R-:W-:Y:S01]  /*09e0*/  UISETP.GT.U32.AND UP1, UPT, UR6, URZ, UPT ;  /* 0x000000ff0600728c */ /* 0x000fe2000bf24070 */
[----:B------:R-:W5:Y:S01]  /*09f0*/  @!P3 LDG.E R61, desc[UR36][R34.64] ;  /* 0x00000024223db981 */ /* 0x000f62000c1e1900 */
[----:B------:R-:W-:-:S03]  /*0a00*/  @!P4 IMAD.WIDE.U32 R24, R67, 0x4, R24 ;  /* 0x000000044318c825 */ /* 0x000fc600078e0018 */
[----:B------:R0:W5:Y:S01]  /*0a10*/  @!P3 LDG.E R60, desc[UR36][R30.64] ;  /* 0x000000241e3cb981 */ /* 0x000162000c1e1900 */
[----:B------:R-:W-:-:S03]  /*0a20*/  @!P4 IMAD.WIDE.U32 R2, R67, 0x4, R2 ;  /* 0x000000044302c825 */ /* 0x000fc600078e0002 */
[----:B------:R-:W5:Y:S01]  /*0a30*/  @!P4 LDG.E R73, desc[UR36][R24.64] ;  /* 0x000000241849c981 */ /* 0x000f62000c1e1900 */
[----:B------:R-:W-:-:S04]  /*0a40*/  @!P4 IMAD.WIDE.U32 R4, R67, 0x4, R4 ;  /* 0x000000044304c825 */ /* 0x000fc800078e0004 */
[----:B------:R-:W-:Y:S01]  /*0a50*/  @!P4 IMAD.WIDE.U32 R8, R67, 0x4, R8 ;  /* 0x000000044308c825 */ /* 0x000fe200078e0008 */
[----:B------:R-:W-:Y:S01]  /*0a60*/  CS2R R66, SRZ ;  /* 0x0000000000427805 */ /* 0x000fe2000001ff00 */
[----:B------:R-:W5:Y:S02]  /*0a70*/  @!P4 LDG.E R65, desc[UR36][R4.64] ;  /* 0x000000240441c981 */ /* 0x000f64000c1e1900 */
[C---:B------:R-:W-:Y:S02]  /*0a80*/  @!P5 IMAD.WIDE.U32 R10, R27.reuse, 0x4, R10 ;  /* 0x000000041b0ad825 */ /* 0x040fe400078e000a */
[----:B------:R-:W5:Y:S02]  /*0a90*/  @!P4 LDG.E R64, desc[UR36][R8.64] ;  /* 0x000000240840c981 */ /* 0x000f64000c1e1900 */
[C---:B------:R-:W-:Y:S02]  /*0aa0*/  @!P5 IMAD.WIDE.U32 R12, R27.reuse, 0x4, R12 ;  /* 0x000000041b0cd825 */ /* 0x040fe400078e000c */
[----:B------:R-:W5:Y:S02]  /*0ab0*/  @!P5 LDG.E R77, desc[UR36][R10.64] ;  /* 0x000000240a4dd981 */ /* 0x000f64000c1e1900 */
[----:B------:R-:W-:-:S02]  /*0ac0*/  @!P5 IMAD.WIDE.U32 R14, R27, 0x4, R14 ;  /* 0x000000041b0ed825 */ /* 0x000fc400078e000e */
[----:B------:R-:W5:Y:S02]  /*0ad0*/  @!P5 LDG.E R76, desc[UR36][R12.64] ;  /* 0x000000240c4cd981 */ /* 0x000f64000c1e1900 */
[----:B------:R-:W-:Y:S02]  /*0ae0*/  @!P5 IMAD.WIDE.U32 R20, R27, 0x4, R20 ;  /* 0x000000041b14d825 */ /* 0x000fe400078e0014 */
[----:B------:R-:W5:Y:S04]  /*0af0*/  @!P5 LDG.E R67, desc[UR36][R14.64] ;  /* 0x000000240e43d981 */ /* 0x000f68000c1e1900 */
[----:B------:R-:W5:Y:S01]  /*0b00*/  @!P5 LDG.E R66, desc[UR36][R20.64] ;  /* 0x000000241442d981 */ /* 0x000f62000c1e1900 */
[----:B0-----:R-:W-:Y:S02]  /*0b10*/  CS2R R30, SRZ ;  /* 0x00000000001e7805 */ /* 0x001fe4000001ff00 */
[----:B------:R-:W-:Y:S01]  /*0b20*/  @!P0 SHF.R.S32.HI R31, RZ, 0x1f, R43 ;  /* 0x0000001fff1f8819 */ /* 0x000fe2000001142b */
[----:B------:R-:W-:Y:S01]  /*0b30*/  UISETP.GT.AND UP0, UPT, UR4, -0x1, UPT ;  /* 0xffffffff0400788c */ /* 0x000fe2000bf04270 */
[----:B------:R-:W-:Y:S01]  /*0b40*/  @!P0 MOV R30, R43 ;  /* 0x0000002b001e8202 */ /* 0x000fe20000000f00 */
[----:B------:R-:W-:Y:S01]  /*0b50*/  ULOP3.LUT UR39, UR38, 0x7, URZ, 0xc0, !UPT ;  /* 0x0000000726277892 */ /* 0x000fe2000f8ec0ff */
[----:B------:R-:W-:Y:S01]  /*0b60*/  ISETP.GE.U32.AND P0, PT, R18, R74, PT ;  /* 0x0000004a1200720c */ /* 0x000fe20003f06070 */
[----:B------:R-:W-:Y:S01]  /*0b70*/  UISETP.GT.AND.EX UP0, UPT, UR7, URZ, UP0, UP1 ;  /* 0x000000ff0700728c */ /* 0x000fe20008704310 */
[----:B------:R-:W-:Y:S01]  /*0b80*/  CS2R R32, SRZ ;  /* 0x0000000000207805 */ /* 0x000fe2000001ff00 */
[----:B------:R-:W-:Y:S01]  /*0b90*/  ULOP3.LUT UR38, UR38, 0x3, URZ, 0xc0, !UPT ;  /* 0x0000000326267892 */ /* 0x000fe2000f8ec0ff */
[----:B------:R-:W-:Y:S01]  /*0ba0*/  CS2R R34, SRZ ;  /* 0x0000000000227805 */ /* 0x000fe2000001ff00 */
[----:B------:R0:W5:Y:S01]  /*0bb0*/  @!P4 LDG.E R72, desc[UR36][R2.64] ;  /* 0x000000240248c981 */ /* 0x000162000c1e1900 */
[--C-:B------:R-:W-:Y:S01]  /*0bc0*/  @!P1 SHF.R.S32.HI R33, RZ, 0x1f, R41.reuse ;  /* 0x0000001fff219819 */ /* 0x100fe20000011429 */
[----:B------:R-:W-:Y:S01]  /*0bd0*/  @!P1 IMAD.MOV.U32 R32, RZ, RZ, R41 ;  /* 0x000000ffff209224 */ /* 0x000fe200078e0029 */
[----:B----4-:R-:W-:Y:S01]  /*0be0*/  @!P6 SHF.R.S32.HI R35, RZ, 0x1f, R39 ;  /* 0x0000001fff23e819 */ /* 0x010fe20000011427 */
[----:B------:R-:W-:Y:S01]  /*0bf0*/  UP2UR UR40, UPR, URZ, 0x1 ;  /* 0x00000001ff287883 */ /* 0x000fe20008000000 */
[----:B------:R-:W-:Y:S01]  /*0c00*/  @!P6 MOV R34, R39 ;  /* 0x000000270022e202 */ /* 0x000fe20000000f00 */
[----:B------:R-:W-:Y:S01]  /*0c10*/  UIADD3 UR41, UPT, UPT, UR38, -0x1, URZ ;  /* 0xffffffff26297890 */ /* 0x000fe2000fffe0ff */
[----:B------:R-:W-:Y:S01]  /*0c20*/  BSSY.RECONVERGENT B6, `(.L_x_8409) ;  /* 0x00003b2000067945 */ /* 0x000fe20003800200 */
[----:B------:R-:W-:-:S02]  /*0c30*/  CS2R R38, SRZ ;  /* 0x0000000000267805 */ /* 0x000fc4000001ff00 */
[----:B------:R-:W-:Y:S01]  /*0c40*/  CS2R R40, SRZ ;  /* 0x0000000000287805 */ /* 0x000fe2000001ff00 */
[----:B0-----:R-:W-:Y:S01]  /*0c50*/  IMAD.U32 R2, RZ, RZ, UR4 ;  /* 0x00000004ff027e24 */ /* 0x001fe2000f8e00ff */
[----:B------:R-:W-:Y:S02]  /*0c60*/  CS2R R42, SRZ ;  /* 0x00000000002a7805 */ /* 0x000fe4000001ff00 */
[----:B------:R-:W-:Y:S02]  /*0c70*/  CS2R R44, SRZ ;  /* 0x00000000002c7805 */ /* 0x000fe4000001ff00 */
[--C-:B------:R-:W-:Y:S01]  /*0c80*/  @!P2 SHF.R.S32.HI R39, RZ, 0x1f, R53.reuse ;  /* 0x0000001fff27a819 */ /* 0x100fe20000011435 */
[----:B------:R-:W-:Y:S01]  /*0c90*/  @!P2 IMAD.MOV.U32 R38, RZ, RZ, R53 ;  /* 0x000000ffff26a224 */ /* 0x000fe200078e0035 */
[----:B--2---:R-:W-:Y:S02]  /*0ca0*/  @!P3 SHF.R.S32.HI R41, RZ, 0x1f, R29 ;  /* 0x0000001fff29b819 */ /* 0x004fe4000001141d */
[----:B------:R-:W-:-:S02]  /*0cb0*/  @!P3 MOV R40, R29 ;  /* 0x0000001d0028b202 */ /* 0x000fc40000000f00 */
[----:B------:R-:W-:Y:S02]  /*0cc0*/  @!P4 SHF.R.S32.HI R43, RZ, 0x1f, R7 ;  /* 0x0000001fff2bc819 */ /* 0x000fe40000011407 */
[----:B------:R-:W-:Y:S02]  /*0cd0*/  @!P4 MOV R42, R7 ;  /* 0x00000007002ac202 */ /* 0x000fe40000000f00 */
[--C-:B------:R-:W-:Y:S01]  /*0ce0*/  @!P5 SHF.R.S32.HI R45, RZ, 0x1f, R23.reuse ;  /* 0x0000001fff2dd819 */ /* 0x100fe20000011417 */
[----:B------:R-:W-:Y:S01]  /*0cf0*/  @!P5 IMAD.MOV.U32 R44, RZ, RZ, R23 ;  /* 0x000000ffff2cd224 */ /* 0x000fe200078e0017 */
[----:B------:R-:W-:Y:S06]  /*0d00*/  @P0 BRA `(.L_x_8410) ;  /* 0x00000038008c0947 */ /* 0x000fec0003800000 */
        /* <DEDUP_REMOVED lines=20> */
.L_x_8412:
[----:B------:R-:W-:Y:S05]  /*0e50*/  BSYNC.RECONVERGENT B7 ;  /* 0x0000000000077941 */ /* 0x000fea0003800200 */
.L_x_8411:
        /* <DEDUP_REMOVED lines=20> */
.L_x_8414:
[----:B------:R-:W-:Y:S05]  /*0fa0*/  BSYNC.RECONVERGENT B7 ;  /* 0x0000000000077941 */ /* 0x000fea0003800200 */
.L_x_8413:
        /* <DEDUP_REMOVED lines=23> */
.L_x_8416:
[----:B------:R-:W-:Y:S05]  /*1120*/  BSYNC.RECONVERGENT B7 ;  /* 0x0000000000077941 */ /* 0x000fea0003800200 */
.L_x_8415:
        /* <DEDUP_REMOVED lines=24> */
.L_x_8444:
        /* <DEDUP_REMOVED lines=28> */
.L_x_8421:
[----:B------:R-:W-:Y:S01]  /*1470*/  MOV R16, R14 ;  /* 0x0000000e00107202 */ /* 0x000fe20000000f00 */
[----:B------:R-:W-:Y:S01]  /*1480*/  IMAD.MOV.U32 R4, RZ, RZ, R20 ;  /* 0x000000ffff047224 */ /* 0x000fe200078e0014 */
[----:B------:R-:W-:Y:S02]  /*1490*/  MOV R3, R21 ;  /* 0x0000001500037202 */ /* 0x000fe40000000f00 */
[----:B------:R-:W-:-:S07]  /*14a0*/  MOV R0, 0x14c0 ;  /* 0x000014c000007802 */ /* 0x000fce0000000f00 */
[----:B------:R-:W-:Y:S05]  /*14b0*/  CALL.REL.NOINC `($__internal_22_$__cuda_sm20_div_s64) ;  /* 0x000003a000507944 */ /* 0x000fea0003c00000 */
[----:B------:R-:W-:Y:S01]  /*14c0*/  IMAD.MOV.U32 R22, RZ, RZ, R4 ;  /* 0x000000ffff167224 */ /* 0x000fe200078e0004 */
[----:B------:R-:W-:-:S07]  /*14d0*/  MOV R23, R3 ;  /* 0x0000000300177202 */ /* 0x000fce0000000f00 */
.L_x_8422:
[----:B------:R-:W-:Y:S05]  /*14e0*/  BSYNC.RECONVERGENT B1 ;  /* 0x0000000000017941 */ /* 0x000fea0003800200 */
.L_x_8420:
        /* <DEDUP_REMOVED lines=44> */
.L_x_8424:
[----:B------:R-:W-:Y:S01]  /*17b0*/  MOV R16, R22 ;  /* 0x0000001600107202 */ /* 0x000fe20000000f00 */
[----:B------:R-:W-:Y:S01]  /*17c0*/  IMAD.MOV.U32 R5, RZ, RZ, R23 ;  /* 0x000000ffff057224 */ /* 0x000fe200078e0017 */
[----:B------:R-:W-:Y:S01]  /*17d0*/  MOV R4, R24 ;  /* 0x0000001800047202 */ /* 0x000fe20000000f00 */
[----:B------:R-:W-:Y:S01]  /*17e0*/  IMAD.MOV.U32 R3, RZ, RZ, R25 ;  /* 0x000000ffff037224 */ /* 0x000fe200078e0019 */
[----:B------:R-:W-:-:S07]  /*17f0*/  MOV R0, 0x1810 ;  /* 0x0000181000007802 */ /* 0x000fce0000000f00 */
[----:B------:R-:W-:Y:S05]  /*1800*/  CALL.REL.NOINC `($__internal_22_$__cuda_sm20_div_s64) ;  /* 0x0000039c007c7944 */ /* 0x000fea0003c00000 */
[----:B------:R-:W-:Y:S01]  /*1810*/  MOV R20, R4 ;  /* 0x0000000400147202 */ /* 0x000fe20000000f00 */
[----:B------:R-:W-:-:S07]  /*1820*/  IMAD.MOV.U32 R21, RZ, RZ, R3 ;  /* 0x000000ffff157224 */ /* 0x000fce00078e0003 */
.L_x_8425:
[----:B------:R-:W-:Y:S05]  /*1830*/  BSYNC.RECONVERGENT B1 ;  /* 0x0000000000017941 */ /* 0x000fea0003800200 */
.L_x_8423:
        /* <DEDUP_REMOVED lines=44> */
.L_x_8427:
[----:B------:R-:W-:Y:S01]  /*1b00*/  IMAD.MOV.U32 R16, RZ, RZ, R20 ;  /* 0x000000ffff107224 */ /* 0x000fe200078e0014 */
[----:B------:R-:W-:Y:S01]  /*1b10*/  MOV R5, R21 ;  /* 0x0000001500057202 */ /* 0x000fe20000000f00 */
[----:B------:R-:W-:Y:S01]  /*1b20*/  IMAD.MOV.U32 R4, RZ, RZ, R14 ;  /* 0x000000ffff047224 */ /* 0x000fe200078e000e */
[----:B------:R-:W-:Y:S02]  /*1b30*/  MOV R3, R15 ;  /* 0x0000000f00037202 */ /* 0x000fe40000000f00 */
[----:B------:R-:W-:-:S07]  /*1b40*/  MOV R0, 0x1b60 ;  /* 0x00001b6000007802 */ /* 0x000fce0000000f00 */
[----:B------:R-:W-:Y:S05]  /*1b50*/  CALL.REL.NOINC `($__internal_22_$__cuda_sm20_div_s64) ;  /* 0x0000039800a87944 */ /* 0x000fea0003c00000 */
[----:B------:R-:W-:Y:S01]  /*1b60*/  IMAD.MOV.U32 R24, RZ, RZ, R4 ;  /* 0x000000ffff187224 */ /* 0x000fe200078e0004 */
[----:B------:R-:W-:-:S07]  /*1b70*/  MOV R25, R3 ;  /* 0x0000000300197202 */ /* 0x000fce0000000f00 */
.L_x_8428:
[----:B------:R-:W-:Y:S05]  /*1b80*/  BSYNC.RECONVERGENT B1 ;  /* 0x0000000000017941 */ /* 0x000fea0003800200 */
.L_x_8426:
        /* <DEDUP_REMOVED lines=43> */
.L_x_8430:
        /* <DEDUP_REMOVED lines=8> */
.L_x_8431:
[----:B------:R-:W-:Y:S05]  /*1ec0*/  BSYNC.RECONVERGENT B1 ;  /* 0x0000000000017941 */ /* 0x000fea0003800200 */
.L_x_8429:
        /* <DEDUP_REMOVED lines=44> */
.L_x_8433:
        /* <DEDUP_REMOVED lines=8> */
.L_x_8434:
[----:B------:R-:W-:Y:S05]  /*2210*/  BSYNC.RECONVERGENT B1 ;  /* 0x0000000000017941 */ /* 0x000fea0003800200 */
.L_x_8432:
        /* <DEDUP_REMOVED lines=44> */
.L_x_8436:
        /* <DEDUP_REMOVED lines=8> */
.L_x_8437:
[----:B------:R-:W-:Y:S05]  /*2560*/  BSYNC.RECONVERGENT B1 ;  /* 0x0000000000017941 */ /* 0x000fea0003800200 */
.L_x_8435:
        /* <DEDUP_REMOVED lines=45> */
.L_x_8439:
        /* <DEDUP_REMOVED lines=8> */
.L_x_8440:
[----:B------:R-:W-:Y:S05]  /*28c0*/  BSYNC.RECONVERGENT B1 ;  /* 0x0000000000017941 */ /* 0x000fea0003800200 */
.L_x_8438:
        /* <DEDUP_REMOVED lines=45> */
.L_x_8442:
        /* <DEDUP_REMOVED lines=8> */
.L_x_8443:
[----:B------:R-:W-:Y:S05]  /*2c20*/  BSYNC.RECONVERGENT B1 ;  /* 0x0000000000017941 */ /* 0x000fea0003800200 */
.L_x_8441:
[----:B------:R-:W0:Y:S01]  /*2c30*/  LDC.64 R6, c[0x0][0x3b0] ;  /* 0x0000ec00ff067b82 */ /* 0x000e220000000a00 */
[----:B------:R-:W-:-:S04]  /*2c40*/  VIADD R3, R11, 0xfffffffc ;  /* 0xfffffffc0b037836 */ /* 0x000fc80000000000 */
[----:B0-----:R-:W-:-:S06]  /*2c50*/  IMAD.WIDE.U32 R6, R3, 0x8, R6 ;  /* 0x0000000803067825 */ /* 0x001fcc00078e0006 */
[----:B------:R-:W2:Y:S01]  /*2c60*/  LDG.E.64 R6, desc[UR36][R6.64] ;  /* 0x0000002406067981 */ /* 0x000ea2000c1e1b00 */
[----:B------:R-:W-:Y:S01]  /*2c70*/  IADD3 R9, P0, PT, RZ, -R14, RZ ;  /* 0x8000000eff097210 */ /* 0x000fe20007f1e0ff */
[----:B------:R-:W-:Y:S01]  /*2c80*/  IMAD.MOV.U32 R8, RZ, RZ, R20 ;  /* 0x000000ffff087224 */ /* 0x000fe200078e0014 */
[----:B------:R-:W-:Y:S01]  /*2c90*/  IADD3 R10, PT, PT, R10, 0x8, RZ ;  /* 0x000000080a0a7810 */ /* 0x000fe20007ffe0ff */
[----:B------:R-:W-:Y:S01]  /*2ca0*/  VIADD R11, R11, 0xfffffff8 ;  /* 0xfffffff80b0b7836 */ /* 0x000fe20000000000 */
[----:B------:R-:W-:Y:S01]  /*2cb0*/  IADD3.X R3, PT, PT, RZ, ~R5, RZ, P0, !PT ;  /* 0x80000005ff037210 */ /* 0x000fe200007fe4ff */
        /* <DEDUP_REMOVED lines=13> */
.L_x_8419:
[----:B------:R-:W-:-:S07]  /*2d90*/  IADD3 R19, PT, PT, R11, 0x3, RZ ;  /* 0x000000030b137810 */ /* 0x000fce0007ffe0ff */
.L_x_8418:
        /* <DEDUP_REMOVED lines=31> */
.L_x_8447:
[----:B------:R-:W-:Y:S01]  /*2f90*/  IMAD.MOV.U32 R16, RZ, RZ, R14 ;  /* 0x000000ffff107224 */ /* 0x000fe200078e000e */
[----:B------:R-:W-:Y:S01]  /*2fa0*/  MOV R4, R22 ;  /* 0x0000001600047202 */ /* 0x000fe20000000f00 */
[----:B------:R-:W-:Y:S01]  /*2fb0*/  IMAD.MOV.U32 R3, RZ, RZ, R23 ;  /* 0x000000ffff037224 */ /* 0x000fe200078e0017 */
[----:B------:R-:W-:-:S07]  /*2fc0*/  MOV R0, 0x2fe0 ;  /* 0x00002fe000007802 */ /* 0x000fce0000000f00 */
[----:B------:R-:W-:Y:S05]  /*2fd0*/  CALL.REL.NOINC `($__internal_22_$__cuda_sm20_div_s64) ;  /* 0x0000038400887944 */ /* 0x000fea0003c00000 */
[----:B------:R-:W-:Y:S01]  /*2fe0*/  MOV R20, R4 ;  /* 0x0000000400147202 */ /* 0x000fe20000000f00 */
[----:B------:R-:W-:-:S07]  /*2ff0*/  IMAD.MOV.U32 R21, RZ, RZ, R3 ;  /* 0x000000ffff157224 */ /* 0x000fce00078e0003 */
.L_x_8448:
[----:B------:R-:W-:Y:S05]  /*3000*/  BSYNC.RECONVERGENT B0 ;  /* 0x0000000000007941 */ /* 0x000fea0003800200 */
.L_x_8446:
        /* <DEDUP_REMOVED lines=44> */
.L_x_8450:
        /* <DEDUP_REMOVED lines=8> */
.L_x_8451:
[----:B------:R-:W-:Y:S05]  /*3350*/  BSYNC.RECONVERGENT B0 ;  /* 0x0000000000007941 */ /* 0x000fea0003800200 */
.L_x_8449:
        /* <DEDUP_REMOVED lines=44> */
.L_x_8453:
        /* <DEDUP_REMOVED lines=8> */
.L_x_8454:
[----:B------:R-:W-:Y:S05]  /*36a0*/  BSYNC.RECONVERGENT B0 ;  /* 0x0000000000007941 */ /* 0x000fea0003800200 */
.L_x_8452:
        /* <DEDUP_REMOVED lines=44> */
.L_x_8456:
        /* <DEDUP_REMOVED lines=8> */
.L_x_8457:
[----:B------:R-:W-:Y:S05]  /*39f0*/  BSYNC.RECONVERGENT B0 ;  /* 0x0000000000007941 */ /* 0x000fea0003800200 */
.L_x_8455:
[----:B------:R-:W0:Y:S02]  /*3a00*/  LDC.64 R6, c[0x0][0x3b0] ;  /* 0x0000ec00ff067b82 */ /* 0x000e240000000a00 */
[----:B0-----:R-:W-:-:S06]  /*3a10*/  IMAD.WIDE.U32 R6, R29, 0x8, R6 ;  /* 0x000000081d067825 */ /* 0x001fcc00078e0006 */
[----:B------:R-:W2:Y:S01]  /*3a20*/  LDG.E.64 R6, desc[UR36][R6.64] ;  /* 0x0000002406067981 */ /* 0x000ea2000c1e1b00 */
[----:B------:R-:W-:Y:S01]  /*3a30*/  IADD3 R9, P0, PT, RZ, -R14, RZ ;  /* 0x8000000eff097210 */ /* 0x000fe20007f1e0ff */
[----:B------:R-:W-:Y:S01]  /*3a40*/  IMAD.MOV.U32 R22, RZ, RZ, R24 ;  /* 0x000000ffff167224 */ /* 0x000fe200078e0018 */
[----:B------:R-:W-:-:S03]  /*3a50*/  IADD3 R19, PT, PT, R19, -0x4, RZ ;  /* 0xfffffffc13137810 */ /* 0x000fc60007ffe0ff */
        /* <DEDUP_REMOVED lines=10> */
.L_x_8445:
        /* <DEDUP_REMOVED lines=31> */
.L_x_8460:
[----:B------:R-:W-:Y:S01]  /*3cf0*/  IMAD.MOV.U32 R16, RZ, RZ, R14 ;  /* 0x000000ffff107224 */ /* 0x000fe200078e000e */
[----:B------:R-:W-:Y:S01]  /*3d00*/  MOV R4, R22 ;  /* 0x0000001600047202 */ /* 0x000fe20000000f00 */
[----:B------:R-:W-:Y:S01]  /*3d10*/  IMAD.MOV.U32 R3, RZ, RZ, R23 ;  /* 0x000000ffff037224 */ /* 0x000fe200078e0017 */
[----:B------:R-:W-:-:S07]  /*3d20*/  MOV R0, 0x3d40 ;  /* 0x00003d4000007802 */ /* 0x000fce0000000f00 */
[----:B------:R-:W-:Y:S05]  /*3d30*/  CALL.REL.NOINC `($__internal_22_$__cuda_sm20_div_s64) ;  /* 0x0000037800307944 */ /* 0x000fea0003c00000 */
[----:B------:R-:W-:Y:S01]  /*3d40*/  MOV R10, R4 ;  /* 0x00000004000a7202 */ /* 0x000fe20000000f00 */
[----:B------:R-:W-:-:S07]  /*3d50*/  IMAD.MOV.U32 R11, RZ, RZ, R3 ;  /* 0x000000ffff0b7224 */ /* 0x000fce00078e0003 */
.L_x_8461:
[----:B------:R-:W-:Y:S05]  /*3d60*/  BSYNC.RECONVERGENT B0 ;  /* 0x0000000000007941 */ /* 0x000fea0003800200 */
.L_x_8459:
        /* <DEDUP_REMOVED lines=44> */
.L_x_8463:
        /* <DEDUP_REMOVED lines=8> */
.L_x_8464:
[----:B------:R-:W-:Y:S05]  /*40b0*/  BSYNC.RECONVERGENT B0 ;  /* 0x0000000000007941 */ /* 0x000fea0003800200 */
.L_x_8462:
        /* <DEDUP_REMOVED lines=16> */
.L_x_8458:
        /* <DEDUP_REMOVED lines=31> */
.L_x_8466:
[----:B------:R-:W-:Y:S01]  /*43b0*/  IMAD.MOV.U32 R3, RZ, RZ, R6 ;  /* 0x000000ffff037224 */ /* 0x000fe200078e0006 */
[----:B------:R-:W-:Y:S01]  /*43c0*/  MOV R0, R7 ;  /* 0x0000000700007202 */ /* 0x000fe20000000f00 */
[----:B------:R-:W-:Y:S01]  /*43d0*/  IMAD.MOV.U32 R12, RZ, RZ, R14 ;  /* 0x000000ffff0c7224 */ /* 0x000fe200078e000e */
[----:B------:R-:W-:Y:S02]  /*43e0*/  MOV R16, R5 ;  /* 0x0000000500107202 */ /* 0x000fe40000000f00 */
[----:B------:R-:W-:-:S07]  /*43f0*/  MOV R13, 0x4410 ;  /* 0x00004410000d7802 */ /* 0x000fce0000000f00 */
[----:B------:R-:W-:Y:S05]  /*4400*/  CALL.REL.NOINC `($__internal_23_$__cuda_sm20_rem_s64) ;  /* 0x0000037400d87944 */ /* 0x000fea0003c00000 */
[----:B------:R-:W-:Y:S01]  /*4410*/  IMAD.MOV.U32 R4, RZ, RZ, R3 ;  /* 0x000000ffff047224 */ /* 0x000fe200078e0003 */
[----:B------:R-:W-:-:S07]  /*4420*/  MOV R5, R0 ;  /* 0x0000000000057202 */ /* 0x000fce0000000f00 */
.L_x_8467:
[----:B------:R-:W-:Y:S05]  /*4430*/  BSYNC.RECONVERGENT B0 ;  /* 0x0000000000007941 */ /* 0x000fea0003800200 */
.L_x_8465:
        /* <DEDUP_REMOVED lines=10> */
.L_x_8417:
        /* <DEDUP_REMOVED lines=11> */
.L_x_8470:
        /* <DEDUP_REMOVED lines=21> */
.L_x_8469:
[----:B------:R-:W-:Y:S05]  /*46e0*/  BSYNC.RECONVERGENT B7 ;  /* 0x0000000000077941 */ /* 0x000fea0003800200 */
.L_x_8468:
[----:B------:R-:W-:-:S05]  /*46f0*/  IADD3 R22, P0, PT, R22, 0x4, RZ ;  /* 0x0000000416167810 */ /* 0x000fca0007f1e0ff */
[----:B------:R-:W-:Y:S01]  /*4700*/  IMAD.X R23, RZ, RZ, R23, P0 ;  /* 0x000000ffff177224 */ /* 0x000fe200000e0617 */
[----:B------:R-:W-:-:S04]  /*4710*/  ISETP.GE.U32.AND P0, PT, R22, R16, PT ;  /* 0x000000101600720c */ /* 0x000fc80003f06070 */
[----:B------:R-:W-:-:S13]  /*4720*/  ISETP.GE.U32.AND.EX P0, PT, R23, R17, PT, P0 ;  /* 0x000000111700720c */ /* 0x000fda0003f06100 */
[----:B------:R-:W-:Y:S05]  /*4730*/  @!P0 BRA `(.L_x_8470) ;  /* 0xfffffffc00948947 */ /* 0x000fea000383ffff */
.L_x_8410:
[----:B------:R-:W-:Y:S05]  /*4740*/  BSYNC.RECONVERGENT B6 ;  /* 0x0000000000067941 */ /* 0x000fea0003800200 */
.L_x_8409:
[----:B-----5:R-:W-:Y:S01]  /*4750*/  IADD3 R36, PT, PT, R18, 0x80, RZ ;  /* 0x0000008012247810 */ /* 0x020fe20007ffe0ff */
        /* <DEDUP_REMOVED lines=23> */
.L_x_8474:
[----:B------:R-:W-:Y:S05]  /*48d0*/  BSYNC.RECONVERGENT B7 ;  /* 0x0000000000077941 */ /* 0x000fea0003800200 */
.L_x_8473:
        /* <DEDUP_REMOVED lines=20> */
.L_x_8476:
[----:B------:R-:W-:Y:S05]  /*4a20*/  BSYNC.RECONVERGENT B7 ;  /* 0x0000000000077941 */ /* 0x000fea0003800200 */
.L_x_8475:
        /* <DEDUP_REMOVED lines=23> */
.L_x_8478:
[----:B------:R-:W-:Y:S05]  /*4ba0*/  BSYNC.RECONVERGENT B7 ;  /* 0x0000000000077941 */ /* 0x000fea0003800200 */
.L_x_8477:
        /* <DEDUP_REMOVED lines=24> */
.L_x_8506:
        /* <DEDUP_REMOVED lines=28> */
.L_x_8483:
[----:B------:R-:W-:Y:S01]  /*4ef0*/  IMAD.MOV.U32 R16, RZ, RZ, R14 ;  /* 0x000000ffff107224 */ /* 0x000fe200078e000e */
[----:B------:R-:W-:Y:S01]  /*4f00*/  MOV R4, R20 ;  /* 0x0000001400047202 */ /* 0x000fe20000000f00 */
[----:B------:R-:W-:Y:S01]  /*4f10*/  IMAD.MOV.U32 R3, RZ, RZ, R21 ;  /* 0x000000ffff037224 */ /* 0x000fe200078e0015 */
[----:B------:R-:W-:-:S07]  /*4f20*/  MOV R0, 0x4f40 ;  /* 0x00004f4000007802 */ /* 0x000fce0000000f00 */
[----:B------:R-:W-:Y:S05]  /*4f30*/  CALL.REL.NOINC `($__internal_22_$__cuda_sm20_div_s64) ;  /* 0x0000036400b07944 */ /* 0x000fea0003c00000 */
[----:B------:R-:W-:Y:S01]  /*4f40*/  MOV R22, R4 ;  /* 0x0000000400167202 */ /* 0x000fe20000000f00 */
[----:B------:R-:W-:-:S07]  /*4f50*/  IMAD.MOV.U32 R23, RZ, RZ, R3 ;  /* 0x000000ffff177224 */ /* 0x000fce00078e0003 */
.L_x_8484:
[----:B------:R-:W-:Y:S05]  /*4f60*/  BSYNC.RECONVERGENT B1 ;  /* 0x0000000000017941 */ /* 0x000fea0003800200 */
.L_x_8482:
        /* <DEDUP_REMOVED lines=44> */
.L_x_8486:
        /* <DEDUP_REMOVED lines=8> */
.L_x_8487:
[----:B------:R-:W-:Y:S05]  /*52b0*/  BSYNC.RECONVERGENT B1 ;  /* 0x0000000000017941 */ /* 0x000fea0003800200 */
.L_x_8485:
        /* <DEDUP_REMOVED lines=44> */
.L_x_8489:
        /* <DEDUP_REMOVED lines=8> */
.L_x_8490:
[----:B------:R-:W-:Y:S05]  /*5600*/  BSYNC.RECONVERGENT B1 ;  /* 0x0000000000017941 */ /* 0x000fea0003800200 */
.L_x_8488:
        /* <DEDUP_REMOVED lines=43> */
.L_x_8492:
        /* <DEDUP_REMOVED lines=8> */
.L_x_8493:
[----:B------:R-:W-:Y:S05]  /*5940*/  BSYNC.RECONVERGENT B1 ;  /* 0x0000000000017941 */ /* 0x000fea0003800200 */
.L_x_8491:
        /* <DEDUP_REMOVED lines=44> */
.L_x_8495:
        /* <DEDUP_REMOVED lines=8> */
.L_x_8496:
[----:B------:R-:W-:Y:S05]  /*5c90*/  BSYNC.RECONVERGENT B1 ;  /* 0x0000000000017941 */ /* 0x000fea0003800200 */
.L_x_8494:
        /* <DEDUP_REMOVED lines=44> */
.L_x_8498:
        /* <DEDUP_REMOVED lines=8> */
.L_x_8499:
[----:B------:R-:W-:Y:S05]  /*5fe0*/  BSYNC.RECONVERGENT B1 ;  /* 0x0000000000017941 */ /* 0x000fea0003800200 */
.L_x_8497:
        /* <DEDUP_REMOVED lines=45> */
.L_x_8501:
        /* <DEDUP_REMOVED lines=8> */
.L_x_8502:
[----:B------:R-:W-:Y:S05]  /*6340*/  BSYNC.RECONVERGENT B1 ;  /* 0x0000000000017941 */ /* 0x000fea0003800200 */
.L_x_8500:
        /* <DEDUP_REMOVED lines=11> */
[----:B------:R-:W-:Y:S01]  /*6400*/  IMAD.MOV.U32 R7, RZ, RZ, R21 ;  /* 0x000000ffff077224 */ /* 0x000fe200078e0015 */
[----:B------:R-:W-:Y:S01]  /*6410*/  MOV R21, R19 ;  /* 0x0000001300157202 */ /* 0x000fe20000000f00 */
[----:B------:R-:W-:-:S02]  /*6420*/  IMAD R3, R3, R14, RZ ;  /* 0x0000000e03037224 */ /* 0x000fc400078e02ff */
[----:B------:R-:W-:-:S04]  /*6430*/  IMAD.WIDE.U32 R6, R14, R9, R6 ;  /* 0x000000090e067225 */ /* 0x000fc800078e0006 */
[----:B------:R-:W-:Y:S02]  /*6440*/  IMAD R3, R15, R9, R3 ;  /* 0x000000090f037224 */ /* 0x000fe400078e0203 */
        /* <DEDUP_REMOVED lines=29> */
.L_x_8504:
        /* <DEDUP_REMOVED lines=8> */
.L_x_8505:
[----:B------:R-:W-:Y:S05]  /*66a0*/  BSYNC.RECONVERGENT B1 ;  /* 0x0000000000017941 */ /* 0x000fea0003800200 */
.L_x_8503:
[----:B------:R-:W0:Y:S01]  /*66b0*/  LDC.64 R6, c[0x0][0x3b0] ;  /* 0x0000ec00ff067b82 */ /* 0x000e220000000a00 */
[----:B------:R-:W-:-:S05]  /*66c0*/  IADD3 R3, PT, PT, R11, -0x4, RZ ;  /* 0xfffffffc0b037810 */ /* 0x000fca0007ffe0ff */
        /* <DEDUP_REMOVED lines=22> */
.L_x_8481:
[----:B------:R-:W-:-:S07]  /*6830*/  VIADD R19, R11, 0x3 ;  /* 0x000000030b137836 */ /* 0x000fce0000000000 */
.L_x_8480:
        /* <DEDUP_REMOVED lines=31> */
.L_x_8509:
[----:B------:R-:W-:Y:S01]  /*6a30*/  MOV R16, R14 ;  /* 0x0000000e00107202 */ /* 0x000fe20000000f00 */
[----:B------:R-:W-:Y:S01]  /*6a40*/  IMAD.MOV.U32 R4, RZ, RZ, R22 ;  /* 0x000000ffff047224 */ /* 0x000fe200078e0016 */
[----:B------:R-:W-:Y:S02]  /*6a50*/  MOV R3, R23 ;  /* 0x0000001700037202 */ /* 0x000fe40000000f00 */
[----:B------:R-:W-:-:S07]  /*6a60*/  MOV R0, 0x6a80 ;  /* 0x00006a8000007802 */ /* 0x000fce0000000f00 */
[----:B------:R-:W-:Y:S05]  /*6a70*/  CALL.REL.NOINC `($__internal_22_$__cuda_sm20_div_s64) ;  /* 0x0000034800e07944 */ /* 0x000fea0003c00000 */
[----:B------:R-:W-:Y:S01]  /*6a80*/  IMAD.MOV.U32 R20, RZ, RZ, R4 ;  /* 0x000000ffff147224 */ /* 0x000fe200078e0004 */
[----:B------:R-:W-:-:S07]  /*6a90*/  MOV R21, R3 ;  /* 0x0000000300157202 */ /* 0x000fce0000000f00 */
.L_x_8510:
[----:B------:R-:W-:Y:S05]  /*6aa0*/  BSYNC.RECONVERGENT B0 ;  /* 0x0000000000007941 */ /* 0x000fea0003800200 */
.L_x_8508:
        /* <DEDUP_REMOVED lines=44> */
.L_x_8512:
        /* <DEDUP_REMOVED lines=8> */
.L_x_8513:
[----:B------:R-:W-:Y:S05]  /*6df0*/  BSYNC.RECONVERGENT B0 ;  /* 0x0000000000007941 */ /* 0x000fea0003800200 */
.L_x_8511:
        /* <DEDUP_REMOVED lines=44> */
.L_x_8515:
        /* <DEDUP_REMOVED lines=8> */
.L_x_8516:
[----:B------:R-:W-:Y:S05]  /*7140*/  BSYNC.RECONVERGENT B0 ;  /* 0x0000000000007941 */ /* 0x000fea0003800200 */
.L_x_8514:
        /* <DEDUP_REMOVED lines=44> */
.L_x_8518:
        /* <DEDUP_REMOVED lines=8> */
.L_x_8519:
[----:B------:R-:W-:Y:S05]  /*7490*/  BSYNC.RECONVERGENT B0 ;  /* 0x0000000000007941 */ /* 0x000fea0003800200 */
.L_x_8517:
        /* <DEDUP_REMOVED lines=18> */
.L_x_8507:
        /* <DEDUP_REMOVED lines=31> */
.L_x_8522:
[----:B------:R-:W-:Y:S01]  /*77b0*/  MOV R16, R14 ;  /* 0x0000000e00107202 */ /* 0x000fe20000000f00 */
[----:B------:R-:W-:Y:S01]  /*77c0*/  IMAD.MOV.U32 R4, RZ, RZ, R22 ;  /* 0x000000ffff047224 */ /* 0x000fe200078e0016 */
[----:B------:R-:W-:Y:S02]  /*77d0*/  MOV R3, R23 ;  /* 0x0000001700037202 */ /* 0x000fe40000000f00 */
[----:B------:R-:W-:-:S07]  /*77e0*/  MOV R0, 0x7800 ;  /* 0x0000780000007802 */ /* 0x000fce0000000f00 */
[----:B------:R-:W-:Y:S05]  /*77f0*/  CALL.REL.NOINC `($__internal_22_$__cuda_sm20_div_s64) ;  /* 0x0000033c00807944 */ /* 0x000fea0003c00000 */
[----:B------:R-:W-:Y:S01]  /*7800*/  IMAD.MOV.U32 R10, RZ, RZ, R4 ;  /* 0x000000ffff0a7224 */ /* 0x000fe200078e0004 */
[----:B------:R-:W-:-:S07]  /*7810*/  MOV R11, R3 ;  /* 0x00000003000b7202 */ /* 0x000fce0000000f00 */
.L_x_8523:
[----:B------:R-:W-:Y:S05]  /*7820*/  BSYNC.RECONVERGENT B0 ;  /* 0x0000000000007941 */ /* 0x000fea0003800200 */
.L_x_8521:
        /* <DEDUP_REMOVED lines=44> */
.L_x_8525:
        /* <DEDUP_REMOVED lines=8> */
.L_x_8526:
[----:B------:R-:W-:Y:S05]  /*7b70*/  BSYNC.RECONVERGENT B0 ;  /* 0x0000000000007941 */ /* 0x000fea0003800200 */
.L_x_8524:
        /* <DEDUP_REMOVED lines=18> */
.L_x_8520:
        /* <DEDUP_REMOVED lines=31> */
.L_x_8528:
[----:B------:R-:W-:Y:S01]  /*7e90*/  MOV R3, R6 ;  /* 0x0000000600037202 */ /* 0x000fe20000000f00 */
[----:B------:R-:W-:Y:S01]  /*7ea0*/  IMAD.MOV.U32 R0, RZ, RZ, R7 ;  /* 0x000000ffff007224 */ /* 0x000fe200078e0007 */
[----:B------:R-:W-:Y:S01]  /*7eb0*/  MOV R12, R14 ;  /* 0x0000000e000c7202 */ /* 0x000fe20000000f00 */
[----:B------:R-:W-:Y:S01]  /*7ec0*/  IMAD.MOV.U32 R16, RZ, RZ, R5 ;  /* 0x000000ffff107224 */ /* 0x000fe200078e0005 */
[----:B------:R-:W-:-:S07]  /*7ed0*/  MOV R13, 0x7ef0 ;  /* 0x00007ef0000d7802 */ /* 0x000fce0000000f00 */
[----:B------:R-:W-:Y:S05]  /*7ee0*/  CALL.REL.NOINC `($__internal_23_$__cuda_sm20_rem_s64) ;  /* 0x0000033c00207944 */ /* 0x000fea0003c00000 */
[----:B------:R-:W-:Y:S01]  /*7ef0*/  MOV R4, R3 ;  /* 0x0000000300047202 */ /* 0x000fe20000000f00 */
[----:B------:R-:W-:-:S07]  /*7f00*/  IMAD.MOV.U32 R5, RZ, RZ, R0 ;  /* 0x000000ffff057224 */ /* 0x000fce00078e0000 */
.L_x_8529:
[----:B------:R-:W-:Y:S05]  /*7f10*/  BSYNC.RECONVERGENT B0 ;  /* 0x0000000000007941 */ /* 0x000fea0003800200 */
.L_x_8527:
        /* <DEDUP_REMOVED lines=10> */
.L_x_8479:
        /* <DEDUP_REMOVED lines=11> */
.L_x_8532:
        /* <DEDUP_REMOVED lines=21> */
.L_x_8531:
[----:B------:R-:W-:Y:S05]  /*81c0*/  BSYNC.RECONVERGENT B7 ;  /* 0x0000000000077941 */ /* 0x000fea0003800200 */
.L_x_8530:
[----:B------:R-:W-:-:S04]  /*81d0*/  IADD3 R22, P0, PT, R22, 0x4, RZ ;  /* 0x0000000416167810 */ /* 0x000fc80007f1e0ff */
[----:B------:R-:W-:Y:S02]  /*81e0*/  IADD3.X R23, PT, PT, RZ, R23, RZ, P0, !PT ;  /* 0x00000017ff177210 */ /* 0x000fe400007fe4ff */
[----:B------:R-:W-:-:S04]  /*81f0*/  ISETP.GE.U32.AND P0, PT, R22, R16, PT ;  /* 0x000000101600720c */ /* 0x000fc80003f06070 */
[----:B------:R-:W-:-:S13]  /*8200*/  ISETP.GE.U32.AND.EX P0, PT, R23, R17, PT, P0 ;  /* 0x000000111700720c */ /* 0x000fda0003f06100 */
[----:B------:R-:W-:Y:S05]  /*8210*/  @!P0 BRA `(.L_x_8532) ;  /* 0xfffffffc00948947 */ /* 0x000fea000383ffff */
.L_x_8472:
[----:B------:R-:W-:Y:S05]  /*8220*/  BSYNC.RECONVERGENT B6 ;  /* 0x0000000000067941 */ /* 0x000fea0003800200 */
.L_x_8471:
        /* <DEDUP_REMOVED lines=24> */
.L_x_8536:
[----:B------:R-:W-:Y:S05]  /*83b0*/  BSYNC.RECONVERGENT B7 ;  /* 0x0000000000077941 */ /* 0x000fea0003800200 */
.L_x_8535:
        /* <DEDUP_REMOVED lines=20> */
.L_x_8538:
[----:B------:R-:W-:Y:S05]  /*8500*/  BSYNC.RECONVERGENT B7 ;  /* 0x0000000000077941 */ /* 0x000fea0003800200 */
.L_x_8537:
        /* <DEDUP_REMOVED lines=23> */
.L_x_8540:
[----:B------:R-:W-:Y:S05]  /*8680*/  BSYNC.RECONVERGENT B7 ;  /* 0x0000000000077941 */ /* 0x000fea0003800200 */
.L_x_8539:
        /* <DEDUP_REMOVED lines=24> */
.L_x_8568:
        /* <DEDUP_REMOVED lines=28> */
.L_x_8545:
[----:B------:R-:W-:Y:S01]  /*89d0*/  MOV R16, R14 ;  /* 0x0000000e00107202 */ /* 0x000fe20000000f00 */
[----:B------:R-:W-:Y:S01]  /*89e0*/  IMAD.MOV.U32 R4, RZ, RZ, R20 ;  /* 0x000000ffff047224 */ /* 0x000fe200078e0014 */
[----:B------:R-:W-:Y:S02]  /*89f0*/  MOV R3, R21 ;  /* 0x0000001500037202 */ /* 0x000fe40000000f00 */
[----:B------:R-:W-:-:S07]  /*8a00*/  MOV R0, 0x8a20 ;  /* 0x00008a2000007802 */ /* 0x000fce0000000f00 */
[----:B------:R-:W-:Y:S05]  /*8a10*/  CALL.REL.NOINC `($__internal_22_$__cuda_sm20_div_s64) ;  /* 0x0000032800f87944 */ /* 0x000fea0003c00000 */
[----:B------:R-:W-:Y:S01]  /*8a20*/  IMAD.MOV.U32 R22, RZ, RZ, R4 ;  /* 0x000000ffff167224 */ /* 0x000fe200078e0004 */
[----:B------:R-:W-:-:S07]  /*8a30*/  MOV R23, R3 ;  /* 0x0000000300177202 */ /* 0x000fce0000000f00 */
.L_x_8546:
[----:B------:R-:W-:Y:S05]  /*8a40*/  BSYNC.RECONVERGENT B1 ;  /* 0x0000000000017941 */ /* 0x000fea0003800200 */
.L_x_8544:
        /* <DEDUP_REMOVED lines=44> */
.L_x_8548:
        /* <DEDUP_REMOVED lines=8> */
.L_x_8549:
[----:B------:R-:W-:Y:S05]  /*8d90*/  BSYNC.RECONVERGENT B1 ;  /* 0x0000000000017941 */ /* 0x000fea0003800200 */
.L_x_8547:
        /* <DEDUP_REMOVED lines=44> */
.L_x_8551:
        /* <DEDUP_REMOVED lines=8> */
.L_x_8552:
[----:B------:R-:W-:Y:S05]  /*90e0*/  BSYNC.RECONVERGENT B1 ;  /* 0x0000000000017941 */ /* 0x000fea0003800200 */
.L_x_8550:
        /* <DEDUP_REMOVED lines=44> */
.L_x_8554:
        /* <DEDUP_REMOVED lines=8> */
.L_x_8555:
[----:B------:R-:W-:Y:S05]  /*9430*/  BSYNC.RECONVERGENT B1 ;  /* 0x0000000000017941 */ /* 0x000fea0003800200 */
.L_x_8553:
        /* <DEDUP_REMOVED lines=44> */
.L_x_8557:
        /* <DEDUP_REMOVED lines=8> */
.L_x_8558:
[----:B------:R-:W-:Y:S05]  /*9780*/  BSYNC.RECONVERGENT B1 ;  /* 0x0000000000017941 */ /* 0x000fea0003800200 */
.L_x_8556:
        /* <DEDUP_REMOVED lines=44> */
.L_x_8560:
        /* <DEDUP_REMOVED lines=8> */
.L_x_8561:
[----:B------:R-:W-:Y:S05]  /*9ad0*/  BSYNC.RECONVERGENT B1 ;  /* 0x0000000000017941 */ /* 0x000fea0003800200 */
.L_x_8559:
        /* <DEDUP_REMOVED lines=44> */
.L_x_8563:
        /* <DEDUP_REMOVED lines=8> */
.L_x_8564:
[----:B------:R-:W-:Y:S05]  /*9e20*/  BSYNC.RECONVERGENT B1 ;  /* 0x0000000000017941 */ /* 0x000fea0003800200 */
.L_x_8562:
        /* <DEDUP_REMOVED lines=44> */
.L_x_8566:
        /* <DEDUP_REMOVED lines=8> */
.L_x_8567:
[----:B------:R-:W-:Y:S05]  /*a170*/  BSYNC.RECONVERGENT B1 ;  /* 0x0000000000017941 */ /* 0x000fea0003800200 */
.L_x_8565:
        /* <DEDUP_REMOVED lines=23> */
.L_x_8543:
[----:B------:R-:W-:-:S07]  /*a2f0*/  IADD3 R19, PT, PT, R11, 0x3, RZ ;  /* 0x000000030b137810 */ /* 0x000fce0007ffe0ff */
.L_x_8542:
        /* <DEDUP_REMOVED lines=31> */
.L_x_8571:
[----:B------:R-:W-:Y:S01]  /*a4f0*/  IMAD.MOV.U32 R16, RZ, RZ, R14 ;  /* 0x000000ffff107224 */ /* 0x000fe200078e000e */
[----:B------:R-:W-:Y:S01]  /*a500*/  MOV R4, R22 ;  /* 0x0000001600047202 */ /* 0x000fe20000000f00 */
[----:B------:R-:W-:Y:S01]  /*a510*/  IMAD.MOV.U32 R3, RZ, RZ, R23 ;  /* 0x000000ffff037224 */ /* 0x000fe200078e0017 */
[----:B------:R-:W-:-:S07]  /*a520*/  MOV R0, 0xa540 ;  /* 0x0000a54000007802 */ /* 0x000fce0000000f00 */
[----:B------:R-:W-:Y:S05]  /*a530*/  CALL.REL.NOINC `($__internal_22_$__cuda_sm20_div_s64) ;  /* 0x0000031000307944 */ /* 0x000fea0003c00000 */
[----:B------:R-:W-:Y:S01]  /*a540*/  MOV R20, R4 ;  /* 0x0000000400147202 */ /* 0x000fe20000000f00 */
[----:B------:R-:W-:-:S07]  /*a550*/  IMAD.MOV.U32 R21, RZ, RZ, R3 ;  /* 0x000000ffff157224 */ /* 0x000fce00078e0003 */
.L_x_8572:
[----:B------:R-:W-:Y:S05]  /*a560*/  BSYNC.RECONVERGENT B0 ;  /* 0x0000000000007941 */ /* 0x000fea0003800200 */
.L_x_8570:
        /* <DEDUP_REMOVED lines=44> */
.L_x_8574:
        /* <DEDUP_REMOVED lines=8> */
.L_x_8575:
[----:B------:R-:W-:Y:S05]  /*a8b0*/  BSYNC.RECONVERGENT B0 ;  /* 0x0000000000007941 */ /* 0x000fea0003800200 */
.L_x_8573:
        /* <DEDUP_REMOVED lines=44> */
.L_x_8577:
        /* <DEDUP_REMOVED lines=8> */
.L_x_8578:
[----:B------:R-:W-:Y:S05]  /*ac00*/  BSYNC.RECONVERGENT B0 ;  /* 0x0000000000007941 */ /* 0x000fea0003800200 */
.L_x_8576:
        /* <DEDUP_REMOVED lines=44> */
.L_x_8580:
        /* <DEDUP_REMOVED lines=8> */
.L_x_8581:
[----:B------:R-:W-:Y:S05]  /*af50*/  BSYNC.RECONVERGENT B0 ;  /* 0x0000000000007941 */ /* 0x000fea0003800200 */
.L_x_8579:
        /* <DEDUP_REMOVED lines=18> */
.L_x_8569:
        /* <DEDUP_REMOVED lines=31> */
.L_x_8584:
[----:B------:R-:W-:Y:S01]  /*b270*/  IMAD.MOV.U32 R16, RZ, RZ, R14 ;  /* 0x000000ffff107224 */ /* 0x000fe200078e000e */
[----:B------:R-:W-:Y:S01]  /*b280*/  MOV R4, R22 ;  /* 0x0000001600047202 */ /* 0x000fe20000000f00 */
[----:B------:R-:W-:Y:S01]  /*b290*/  IMAD.MOV.U32 R3, RZ, RZ, R23 ;  /* 0x000000ffff037224 */ /* 0x000fe200078e0017 */
[----:B------:R-:W-:-:S07]  /*b2a0*/  MOV R0, 0xb2c0 ;  /* 0x0000b2c000007802 */ /* 0x000fce0000000f00 */
[----:B------:R-:W-:Y:S05]  /*b2b0*/  CALL.REL.NOINC `($__internal_22_$__cuda_sm20_div_s64) ;  /* 0x0000030000d07944 */ /* 0x000fea0003c00000 */
[----:B------:R-:W-:Y:S01]  /*b2c0*/  MOV R10, R4 ;  /* 0x00000004000a7202 */ /* 0x000fe20000000f00 */
[----:B------:R-:W-:-:S07]  /*b2d0*/  IMAD.MOV.U32 R11, RZ, RZ, R3 ;  /* 0x000000ffff0b7224 */ /* 0x000fce00078e0003 */
.L_x_8585:
[----:B------:R-:W-:Y:S05]  /*b2e0*/  BSYNC.RECONVERGENT B0 ;  /* 0x0000000000007941 */ /* 0x000fea0003800200 */
.L_x_8583:
        /* <DEDUP_REMOVED lines=44> */
.L_x_8587:
        /* <DEDUP_REMOVED lines=8> */
.L_x_8588:
[----:B------:R-:W-:Y:S05]  /*b630*/  BSYNC.RECONVERGENT B0 ;  /* 0x0000000000007941 */ /* 0x000fea0003800200 */
.L_x_8586:
        /* <DEDUP_REMOVED lines=18> */
.L_x_8582:
        /* <DEDUP_REMOVED lines=31> */
.L_x_8590:
        /* <DEDUP_REMOVED lines=8> */
.L_x_8591:
[----:B------:R-:W-:Y:S05]  /*b9d0*/  BSYNC.RECONVERGENT B0 ;  /* 0x0000000000007941 */ /* 0x000fea0003800200 */
.L_x_8589:
        /* <DEDUP_REMOVED lines=10> */
.L_x_8541:
        /* <DEDUP_REMOVED lines=11> */
.L_x_8594:
        /* <DEDUP_REMOVED lines=21> */
.L_x_8593:
[----:B------:R-:W-:Y:S05]  /*bc80*/  BSYNC.RECONVERGENT B7 ;  /* 0x0000000000077941 */ /* 0x000fea0003800200 */
.L_x_8592:
[----:B------:R-:W-:-:S05]  /*bc90*/  IADD3 R22, P0, PT, R22, 0x4, RZ ;  /* 0x0000000416167810 */ /* 0x000fca0007f1e0ff */
[----:B------:R-:W-:Y:S01]  /*bca0*/  IMAD.X R23, RZ, RZ, R23, P0 ;  /* 0x000000ffff177224 */ /* 0x000fe200000e0617 */
[----:B------:R-:W-:-:S04]  /*bcb0*/  ISETP.GE.U32.AND P0, PT, R22, R16, PT ;  /* 0x000000101600720c */ /* 0x000fc80003f06070 */
[----:B------:R-:W-:-:S13]  /*bcc0*/  ISETP.GE.U32.AND.EX P0, PT, R23, R17, PT, P0 ;  /* 0x000000111700720c */ /* 0x000fda0003f06100 */
[----:B------:R-:W-:Y:S05]  /*bcd0*/  @!P0 BRA `(.L_x_8594) ;  /* 0xfffffffc00948947 */ /* 0x000fea000383ffff */
.L_x_8534:
[----:B------:R-:W-:Y:S05]  /*bce0*/  BSYNC.RECONVERGENT B6 ;  /* 0x0000000000067941 */ /* 0x000fea0003800200 */
.L_x_8533:
        /* <DEDUP_REMOVED lines=24> */
.L_x_8598:
[----:B------:R-:W-:Y:S05]  /*be70*/  BSYNC.RECONVERGENT B7 ;  /* 0x0000000000077941 */ /* 0x000fea0003800200 */
.L_x_8597:
        /* <DEDUP_REMOVED lines=20> */
.L_x_8600:
[----:B------:R-:W-:Y:S05]  /*bfc0*/  BSYNC.RECONVERGENT B7 ;  /* 0x0000000000077941 */ /* 0x000fea0003800200 */
.L_x_8599:
        /* <DEDUP_REMOVED lines=23> */
.L_x_8602:
[----:B------:R-:W-:Y:S05]  /*c140*/  BSYNC.RECONVERGENT B7 ;  /* 0x0000000000077941 */ /* 0x000fea0003800200 */
.L_x_8601:
        /* <DEDUP_REMOVED lines=24> */
.L_x_8630:
        /* <DEDUP_REMOVED lines=28> */
.L_x_8607:
[----:B------:R-:W-:Y:S01]  /*c490*/  IMAD.MOV.U32 R16, RZ, RZ, R15 ;  /* 0x000000ffff107224 */ /* 0x000fe200078e000f */
[----:B------:R-:W-:Y:S01]  /*c4a0*/  MOV R4, R20 ;  /* 0x0000001400047202 */ /* 0x000fe20000000f00 */
[----:B------:R-:W-:Y:S01]  /*c4b0*/  IMAD.MOV.U32 R3, RZ, RZ, R21 ;  /* 0x000000ffff037224 */ /* 0x000fe200078e0015 */
[----:B------:R-:W-:-:S07]  /*c4c0*/  MOV R0, 0xc4e0 ;  /* 0x0000c4e000007802 */ /* 0x000fce0000000f00 */
[----:B------:R-:W-:Y:S05]  /*c4d0*/  CALL.REL.NOINC `($__internal_22_$__cuda_sm20_div_s64) ;  /* 0x000002f000487944 */ /* 0x000fea0003c00000 */
[----:B------:R-:W-:Y:S01]  /*c4e0*/  MOV R22, R4 ;  /* 0x0000000400167202 */ /* 0x000fe20000000f00 */
[----:B------:R-:W-:-:S07]  /*c4f0*/  IMAD.MOV.U32 R23, RZ, RZ, R3 ;  /* 0x000000ffff177224 */ /* 0x000fce00078e0003 */
.L_x_8608:
[----:B------:R-:W-:Y:S05]  /*c500*/  BSYNC.RECONVERGENT B1 ;  /* 0x0000000000017941 */ /* 0x000fea0003800200 */
.L_x_8606:
        /* <DEDUP_REMOVED lines=44> */
.L_x_8610:
        /* <DEDUP_REMOVED lines=8> */
.L_x_8611:
[----:B------:R-:W-:Y:S05]  /*c850*/  BSYNC.RECONVERGENT B1 ;  /* 0x0000000000017941 */ /* 0x000fea0003800200 */
.L_x_8609:
        /* <DEDUP_REMOVED lines=44> */
.L_x_8613:
        /* <DEDUP_REMOVED lines=8> */
.L_x_8614:
[----:B------:R-:W-:Y:S05]  /*cba0*/  BSYNC.RECONVERGENT B1 ;  /* 0x0000000000017941 */ /* 0x000fea0003800200 */
.L_x_8612:
        /* <DEDUP_REMOVED lines=44> */
.L_x_8616:
        /* <DEDUP_REMOVED lines=8> */
.L_x_8617:
[----:B------:R-:W-:Y:S05]  /*cef0*/  BSYNC.RECONVERGENT B1 ;  /* 0x0000000000017941 */ /* 0x000fea0003800200 */
.L_x_8615:
        /* <DEDUP_REMOVED lines=44> */
.L_x_8619:
        /* <DEDUP_REMOVED lines=8> */
.L_x_8620:
[----:B------:R-:W-:Y:S05]  /*d240*/  BSYNC.RECONVERGENT B1 ;  /* 0x0000000000017941 */ /* 0x000fea0003800200 */
.L_x_8618:
        /* <DEDUP_REMOVED lines=44> */
.L_x_8622:
        /* <DEDUP_REMOVED lines=8> */
.L_x_8623:
[----:B------:R-:W-:Y:S05]  /*d590*/  BSYNC.RECONVERGENT B1 ;  /* 0x0000000000017941 */ /* 0x000fea0003800200 */
.L_x_8621:
        /* <DEDUP_REMOVED lines=44> */
.L_x_8625:
        /* <DEDUP_REMOVED lines=8> */
.L_x_8626:
[----:B------:R-:W-:Y:S05]  /*d8e0*/  BSYNC.RECONVERGENT B1 ;  /* 0x0000000000017941 */ /* 0x000fea0003800200 */
.L_x_8624:
        /* <DEDUP_REMOVED lines=44> */
.L_x_8628:
        /* <DEDUP_REMOVED lines=8> */
.L_x_8629:
[----:B------:R-:W-:Y:S05]  /*dc30*/  BSYNC.RECONVERGENT B1 ;  /* 0x0000000000017941 */ /* 0x000fea0003800200 */
.L_x_8627:
        /* <DEDUP_REMOVED lines=23> */
.L_x_8605:
[----:B------:R-:W-:-:S07]  /*ddb0*/  VIADD R11, R19, 0x3 ;  /* 0x00000003130b7836 */ /* 0x000fce0000000000 */
.L_x_8604:
        /* <DEDUP_REMOVED lines=31> */
.L_x_8633:
[----:B------:R-:W-:Y:S01]  /*dfb0*/  MOV R16, R15 ;  /* 0x0000000f00107202 */ /* 0x000fe20000000f00 */
[----:B------:R-:W-:Y:S01]  /*dfc0*/  IMAD.MOV.U32 R4, RZ, RZ, R20 ;  /* 0x000000ffff047224 */ /* 0x000fe200078e0014 */
[----:B------:R-:W-:Y:S02]  /*dfd0*/  MOV R3, R21 ;  /* 0x0000001500037202 */ /* 0x000fe40000000f00 */
[----:B------:R-:W-:-:S07]  /*dfe0*/  MOV R0, 0xe000 ;  /* 0x0000e00000007802 */ /* 0x000fce0000000f00 */
[----:B------:R-:W-:Y:S05]  /*dff0*/  CALL.REL.NOINC `($__internal_22_$__cuda_sm20_div_s64) ;  /* 0x000002d400807944 */ /* 0x000fea0003c00000 */
[----:B------:R-:W-:Y:S01]  /*e000*/  IMAD.MOV.U32 R22, RZ, RZ, R4 ;  /* 0x000000ffff167224 */ /* 0x000fe200078e0004 */
[----:B------:R-:W-:-:S07]  /*e010*/  MOV R23, R3 ;  /* 0x0000000300177202 */ /* 0x000fce0000000f00 */
.L_x_8634:
[----:B------:R-:W-:Y:S05]  /*e020*/  BSYNC.RECONVERGENT B0 ;  /* 0x0000000000007941 */ /* 0x000fea0003800200 */
.L_x_8632:
        /* <DEDUP_REMOVED lines=44> */
.L_x_8636:
        /* <DEDUP_REMOVED lines=8> */
.L_x_8637:
[----:B------:R-:W-:Y:S05]  /*e370*/  BSYNC.RECONVERGENT B0 ;  /* 0x0000000000007941 */ /* 0x000fea0003800200 */
.L_x_8635:
        /* <DEDUP_REMOVED lines=44> */
.L_x_8639:
        /* <DEDUP_REMOVED lines=8> */
.L_x_8640:
[----:B------:R-:W-:Y:S05]  /*e6c0*/  BSYNC.RECONVERGENT B0 ;  /* 0x0000000000007941 */ /* 0x000fea0003800200 */
.L_x_8638:
        /* <DEDUP_REMOVED lines=44> */
.L_x_8642:
        /* <DEDUP_REMOVED lines=8> */
.L_x_8643:
[----:B------:R-:W-:Y:S05]  /*ea10*/  BSYNC.RECONVERGENT B0 ;  /* 0x0000000000007941 */ /* 0x000fea0003800200 */
.L_x_8641:
        /* <DEDUP_REMOVED lines=18> */
.L_x_8631:
        /* <DEDUP_REMOVED lines=31> */
.L_x_8646:
[----:B------:R-:W-:Y:S01]  /*ed30*/  MOV R16, R15 ;  /* 0x0000000f00107202 */ /* 0x000fe20000000f00 */
[----:B------:R-:W-:Y:S01]  /*ed40*/  IMAD.MOV.U32 R4, RZ, RZ, R20 ;  /* 0x000000ffff047224 */ /* 0x000fe200078e0014 */
[----:B------:R-:W-:Y:S02]  /*ed50*/  MOV R3, R21 ;  /* 0x0000001500037202 */ /* 0x000fe40000000f00 */
[----:B------:R-:W-:-:S07]  /*ed60*/  MOV R0, 0xed80 ;  /* 0x0000ed8000007802 */ /* 0x000fce0000000f00 */
[----:B------:R-:W-:Y:S05]  /*ed70*/  CALL.REL.NOINC `($__internal_22_$__cuda_sm20_div_s64) ;  /* 0x000002c800207944 */ /* 0x000fea0003c00000 */
[----:B------:R-:W-:Y:S01]  /*ed80*/  IMAD.MOV.U32 R22, RZ, RZ, R4 ;  /* 0x000000ffff167224 */ /* 0x000fe200078e0004 */
[----:B------:R-:W-:-:S07]  /*ed90*/  MOV R23, R3 ;  /* 0x0000000300177202 */ /* 0x000fce0000000f00 */
.L_x_8647:
[----:B------:R-:W-:Y:S05]  /*eda0*/  BSYNC.RECONVERGENT B0 ;  /* 0x0000000000007941 */ /* 0x000fea0003800200 */
.L_x_8645:
        /* <DEDUP_REMOVED lines=44> */
.L_x_8649:
        /* <DEDUP_REMOVED lines=8> */
.L_x_8650:
[----:B------:R-:W-:Y:S05]  /*f0f0*/  BSYNC.RECONVERGENT B0 ;  /* 0x0000000000007941 */ /* 0x000fea0003800200 */
.L_x_8648:
        /* <DEDUP_REMOVED lines=18> */
.L_x_8644:
        /* <DEDUP_REMOVED lines=31> */
.L_x_8652:
        /* <DEDUP_REMOVED lines=8> */
.L_x_8653:
[----:B------:R-:W-:Y:S05]  /*f490*/  BSYNC.RECONVERGENT B0 ;  /* 0x0000000000007941 */ /* 0x000fea0003800200 */
.L_x_8651:
        /* <DEDUP_REMOVED lines=8> */
.L_x_8603:
        /* <DEDUP_REMOVED lines=11> */
.L_x_8656:
        /* <DEDUP_REMOVED lines=21> */
.L_x_8655:
[----:B------:R-:W-:Y:S05]  /*f720*/  BSYNC.RECONVERGENT B7 ;  /* 0x0000000000077941 */ /* 0x000fea0003800200 */
.L_x_8654:
[----:B------:R-:W-:-:S04]  /*f730*/  IADD3 R22, P0, PT, R22, 0x4, RZ ;  /* 0x0000000416167810 */ /* 0x000fc80007f1e0ff */
[----:B------:R-:W-:Y:S02]  /*f740*/  IADD3.X R23, PT, PT, RZ, R23, RZ, P0, !PT ;  /* 0x00000017ff177210 */ /* 0x000fe400007fe4ff */
[----:B------:R-:W-:-:S04]  /*f750*/  ISETP.GE.U32.AND P0, PT, R22, R16, PT ;  /* 0x000000101600720c */ /* 0x000fc80003f06070 */
[----:B------:R-:W-:-:S13]  /*f760*/  ISETP.GE.U32.AND.EX P0, PT, R23, R17, PT, P0 ;  /* 0x000000111700720c */ /* 0x000fda0003f06100 */
[----:B------:R-:W-:Y:S05]  /*f770*/  @!P0 BRA `(.L_x_8656) ;  /* 0xfffffffc00948947 */ /* 0x000fea000383ffff */
.L_x_8596:
[----:B------:R-:W-:Y:S05]  /*f780*/  BSYNC.RECONVERGENT B6 ;  /* 0x0000000000067941 */ /* 0x000fea0003800200 */
.L_x_8595:
        /* <DEDUP_REMOVED lines=24> */
.L_x_8660:
[----:B------:R-:W-:Y:S05]  /*f910*/  BSYNC.RECONVERGENT B7 ;  /* 0x0000000000077941 */ /* 0x000fea0003800200 */
.L_x_8659:
        /* <DEDUP_REMOVED lines=20> */
.L_x_8662:
[----:B------:R-:W-:Y:S05]  /*fa60*/  BSYNC.RECONVERGENT B7 ;  /* 0x0000000000077941 */ /* 0x000fea0003800200 */
.L_x_8661:
        /* <DEDUP_REMOVED lines=23> */
.L_x_8664:
[----:B------:R-:W-:Y:S05]  /*fbe0*/  BSYNC.RECONVERGENT B7 ;  /* 0x0000000000077941 */ /* 0x000fea0003800200 */
.L_x_8663:
[----:B------:R-:W0:Y:S01]  /*fbf0*/  LDCU.64 UR4, c[0x0][0x398] ;  /* 0x00007300ff0477ac */ /* 0x000e220008000a00 */
[----:B------:R-:W-:Y:S01]  /*fc00*/  CS2R R10, SRZ ;  /* 0x00000000000a7805 */ /* 0x000fe2000001ff00 */
        /* <DEDUP_REMOVED lines=8> */
[----:B------:R-:W-:Y:S02]  /*fc90*/  CS2R R10, SRZ ;  /* 0x00000000000a7805 */ /* 0x000fe4000001ff00 */
[----:B------:R-:W-:-:S07]  /*fca0*/  MOV R14, R2 ;  /* 0x00000002000e7202 */ /* 0x000fce0000000f00 */
[----:B------:R-:W-:Y:S05]  /*fcb0*/  @!P0 BRA `(.L_x_8666) ;  /* 0x0000001800cc8947 */ /* 0x000fea0003800000 */
        /* <DEDUP_REMOVED lines=8> */
.L_x_8692:
        /* <DEDUP_REMOVED lines=28> */
.L_x_8669:
[----:B------:R-:W-:Y:S01]  /*ff00*/  MOV R16, R15 ;  /* 0x0000000f00107202 */ /* 0x000fe20000000f00 */
[----:B------:R-:W-:Y:S01]  /*ff10*/  IMAD.MOV.U32 R4, RZ, RZ, R20 ;  /* 0x000000ffff047224 */ /* 0x000fe200078e0014 */
[----:B------:R-:W-:Y:S02]  /*ff20*/  MOV R3, R21 ;  /* 0x0000001500037202 */ /* 0x000fe40000000f00 */
[----:B------:R-:W-:-:S07]  /*ff30*/  MOV R0, 0xff50 ;  /* 0x0000ff5000007802 */ /* 0x000fce0000000f00 */
[----:B------:R-:W-:Y:S05]  /*ff40*/  CALL.REL.NOINC `($__internal_22_$__cuda_sm20_div_s64) ;  /* 0x000002b400ac7944 */ /* 0x000fea0003c00000 */
[----:B------:R-:W-:Y:S01]  /*ff50*/  IMAD.MOV.U32 R22, RZ, RZ, R4 ;  /* 0x000000ffff167224 */ /* 0x000fe200078e0004 */
[----:B------:R-:W-:-:S07]  /*ff60*/  MOV R23, R3 ;  /* 0x0000000300177202 */ /* 0x000fce0000000f00 */
.L_x_8670:
[----:B------:R-:W-:Y:S05]  /*ff70*/  BSYNC.RECONVERGENT B1 ;  /* 0x0000000000017941 */ /* 0x000fea0003800200 */
.L_x_8668:
        /* <DEDUP_REMOVED lines=42> */
.L_x_8672:
        /* <DEDUP_REMOVED lines=8> */
.L_x_8673:
[----:B------:R-:W-:Y:S05]  /*102a0*/  BSYNC.RECONVERGENT B1 ;  /* 0x0000000000017941 */ /* 0x000fea0003800200 */
.L_x_8671:
        /* <DEDUP_REMOVED lines=44> */
.L_x_8675:
        /* <DEDUP_REMOVED lines=8> */
.L_x_8676:
[----:B------:R-:W-:Y:S05]  /*105f0*/  BSYNC.RECONVERGENT B1 ;  /* 0x0000000000017941 */ /* 0x000fea0003800200 */
.L_x_8674:
        /* <DEDUP_REMOVED lines=44> */
.L_x_8678:
        /* <DEDUP_REMOVED lines=8> */
.L_x_8679:
[----:B------:R-:W-:Y:S05]  /*10940*/  BSYNC.RECONVERGENT B1 ;  /* 0x0000000000017941 */ /* 0x000fea0003800200 */
.L_x_8677:
        /* <DEDUP_REMOVED lines=44> */
.L_x_8681:
        /* <DEDUP_REMOVED lines=8> */
.L_x_8682:
[----:B------:R-:W-:Y:S05]  /*10c90*/  BSYNC.RECONVERGENT B1 ;  /* 0x0000000000017941 */ /* 0x000fea0003800200 */
.L_x_8680:
        /* <DEDUP_REMOVED lines=44> */
.L_x_8684:
        /* <DEDUP_REMOVED lines=8> */
.L_x_8685:
[----:B------:R-:W-:Y:S05]  /*10fe0*/  BSYNC.RECONVERGENT B1 ;  /* 0x0000000000017941 */ /* 0x000fea0003800200 */
.L_x_8683:
        /* <DEDUP_REMOVED lines=44> */
.L_x_8687:
        /* <DEDUP_REMOVED lines=8> */
.L_x_8688:
[----:B------:R-:W-:Y:S05]  /*11330*/  BSYNC.RECONVERGENT B1 ;  /* 0x0000000000017941 */ /* 0x000fea0003800200 */
.L_x_8686:
        /* <DEDUP_REMOVED lines=44> */
.L_x_8690:
        /* <DEDUP_REMOVED lines=8> */
.L_x_8691:
[----:B------:R-:W-:Y:S05]  /*11680*/  BSYNC.RECONVERGENT B1 ;  /* 0x0000000000017941 */ /* 0x000fea0003800200 */
.L_x_8689:
        /* <DEDUP_REMOVED lines=21> */
.L_x_8667:
[----:B------:R-:W-:-:S07]  /*117e0*/  IADD3 R14, PT, PT, R19, 0x3, RZ ;  /* 0x00000003130e7810 */ /* 0x000fce0007ffe0ff */
.L_x_8666:
        /* <DEDUP_REMOVED lines=31> */
.L_x_8695:
[----:B------:R-:W-:Y:S01]  /*119e0*/  IMAD.MOV.U32 R16, RZ, RZ, R15 ;  /* 0x000000ffff107224 */ /* 0x000fe200078e000f */
[----:B------:R-:W-:Y:S01]  /*119f0*/  MOV R4, R20 ;  /* 0x0000001400047202 */ /* 0x000fe20000000f00 */
[----:B------:R-:W-:Y:S01]  /*11a00*/  IMAD.MOV.U32 R3, RZ, RZ, R21 ;  /* 0x000000ffff037224 */ /* 0x000fe200078e0015 */
[----:B------:R-:W-:-:S07]  /*11a10*/  MOV R0, 0x11a30 ;  /* 0x00011a3000007802 */ /* 0x000fce0000000f00 */
[----:B------:R-:W-:Y:S05]  /*11a20*/  CALL.REL.NOINC `($__internal_22_$__cuda_sm20_div_s64) ;  /* 0x0000029800f47944 */ /* 0x000fea0003c00000 */
[----:B------:R-:W-:Y:S01]  /*11a30*/  MOV R22, R4 ;  /* 0x0000000400167202 */ /* 0x000fe20000000f00 */
[----:B------:R-:W-:-:S07]  /*11a40*/  IMAD.MOV.U32 R23, RZ, RZ, R3 ;  /* 0x000000ffff177224 */ /* 0x000fce00078e0003 */
.L_x_8696:
[----:B------:R-:W-:Y:S05]  /*11a50*/  BSYNC.RECONVERGENT B0 ;  /* 0x0000000000007941 */ /* 0x000fea0003800200 */
.L_x_8694:
        /* <DEDUP_REMOVED lines=42> */
.L_x_8698:
        /* <DEDUP_REMOVED lines=8> */
.L_x_8699:
[----:B------:R-:W-:Y:S05]  /*11d80*/  BSYNC.RECONVERGENT B0 ;  /* 0x0000000000007941 */ /* 0x000fea0003800200 */
.L_x_8697:
        /* <DEDUP_REMOVED lines=44> */
.L_x_8701:
        /* <DEDUP_REMOVED lines=8> */
.L_x_8702:
[----:B------:R-:W-:Y:S05]  /*120d0*/  BSYNC.RECONVERGENT B0 ;  /* 0x0000000000007941 */ /* 0x000fea0003800200 */
.L_x_8700:
        /* <DEDUP_REMOVED lines=44> */
.L_x_8704:
        /* <DEDUP_REMOVED lines=8> */
.L_x_8705:
[----:B------:R-:W-:Y:S05]  /*12420*/  BSYNC.RECONVERGENT B0 ;  /* 0x0000000000007941 */ /* 0x000fea0003800200 */
.L_x_8703:
        /* <DEDUP_REMOVED lines=17> */
.L_x_8693:
        /* <DEDUP_REMOVED lines=31> */
.L_x_8708:
[----:B------:R-:W-:Y:S01]  /*12730*/  MOV R16, R15 ;  /* 0x0000000f00107202 */ /* 0x000fe20000000f00 */
[----:B------:R-:W-:Y:S01]  /*12740*/  IMAD.MOV.U32 R4, RZ, RZ, R20 ;  /* 0x000000ffff047224 */ /* 0x000fe200078e0014 */
[----:B------:R-:W-:Y:S02]  /*12750*/  MOV R3, R21 ;  /* 0x0000001500037202 */ /* 0x000fe40000000f00 */
[----:B------:R-:W-:-:S07]  /*12760*/  MOV R0, 0x12780 ;  /* 0x0001278000007802 */ /* 0x000fce0000000f00 */
[----:B------:R-:W-:Y:S05]  /*12770*/  CALL.REL.NOINC `($__internal_22_$__cuda_sm20_div_s64) ;  /* 0x0000028c00a07944 */ /* 0x000fea0003c00000 */
[----:B------:R-:W-:Y:S01]  /*12780*/  IMAD.MOV.U32 R22, RZ, RZ, R4 ;  /* 0x000000ffff167224 */ /* 0x000fe200078e0004 */
[----:B------:R-:W-:-:S07]  /*12790*/  MOV R23, R3 ;  /* 0x0000000300177202 */ /* 0x000fce0000000f00 */
.L_x_8709:
[----:B------:R-:W-:Y:S05]  /*127a0*/  BSYNC.RECONVERGENT B0 ;  /* 0x0000000000007941 */ /* 0x000fea0003800200 */
.L_x_8707:
        /* <DEDUP_REMOVED lines=42> */
.L_x_8711:
        /* <DEDUP_REMOVED lines=8> */
.L_x_8712:
[----:B------:R-:W-:Y:S05]  /*12ad0*/  BSYNC.RECONVERGENT B0 ;  /* 0x0000000000007941 */ /* 0x000fea0003800200 */
.L_x_8710:
        /* <DEDUP_REMOVED lines=17> */
.L_x_8706:
        /* <DEDUP_REMOVED lines=31> */
.L_x_8714:
        /* <DEDUP_REMOVED lines=8> */
.L_x_8715:
[----:B------:R-:W-:Y:S05]  /*12e60*/  BSYNC.RECONVERGENT B0 ;  /* 0x0000000000007941 */ /* 0x000fea0003800200 */
.L_x_8713:
[----:B------:R-:W0:Y:S02]  /*12e70*/  LDC.64 R6, c[0x0][0x3b0] ;  /* 0x0000ec00ff067b82 */ /* 0x000e240000000a00 */
[----:B0-----:R-:W-:-:S06]  /*12e80*/  IMAD.WIDE.U32 R6, R14, 0x8, R6 ;  /* 0x000000080e067825 */ /* 0x001fcc00078e0006 */
[----:B------:R-:W2:Y:S02]  /*12e90*/  LDG.E.64 R6, desc[UR36][R6.64] ;  /* 0x0000002406067981 */ /* 0x000ea4000c1e1b00 */
[----:B--2---:R-:W-:Y:S02]  /*12ea0*/  IMAD R3, R5, R6, RZ ;  /* 0x0000000605037224 */ /* 0x004fe400078e02ff */
[----:B------:R-:W-:-:S04]  /*12eb0*/  IMAD.WIDE.U32 R10, R6, R4, R10 ;  /* 0x00000004060a7225 */ /* 0x000fc800078e000a */
[----:B------:R-:W-:-:S04]  /*12ec0*/  IMAD R3, R7, R4, R3 ;  /* 0x0000000407037224 */ /* 0x000fc800078e0203 */
[----:B------:R-:W-:-:S07]  /*12ed0*/  IMAD.IADD R11, R11, 0x1, R3 ;  /* 0x000000010b0b7824 */ /* 0x000fce00078e0203 */
.L_x_8665:
        /* <DEDUP_REMOVED lines=11> */
.L_x_8718:
        /* <DEDUP_REMOVED lines=21> */
.L_x_8717:
[----:B------:R-:W-:Y:S05]  /*130e0*/  BSYNC.RECONVERGENT B7 ;  /* 0x0000000000077941 */ /* 0x000fea0003800200 */
.L_x_8716:
[----:B------:R-:W-:-:S04]  /*130f0*/  IADD3 R22, P0, PT, R22, 0x4, RZ ;  /* 0x0000000416167810 */ /* 0x000fc80007f1e0ff */
[----:B------:R-:W-:Y:S02]  /*13100*/  IADD3.X R23, PT, PT, RZ, R23, RZ, P0, !PT ;  /* 0x00000017ff177210 */ /* 0x000fe400007fe4ff */
[----:B------:R-:W-:-:S04]  /*13110*/  ISETP.GE.U32.AND P0, PT, R22, R16, PT ;  /* 0x000000101600720c */ /* 0x000fc80003f06070 */
[----:B------:R-:W-:-:S13]  /*13120*/  ISETP.GE.U32.AND.EX P0, PT, R23, R17, PT, P0 ;  /* 0x000000111700720c */ /* 0x000fda0003f06100 */
[----:B------:R-:W-:Y:S05]  /*13130*/  @!P0 BRA `(.L_x_8718) ;  /* 0xfffffffc00948947 */ /* 0x000fea000383ffff */
.L_x_8658:
[----:B------:R-:W-:Y:S05]  /*13140*/  BSYNC.RECONVERGENT B6 ;  /* 0x0000000000067941 */ /* 0x000fea0003800200 */
.L_x_8657:
        /* <DEDUP_REMOVED lines=24> */
.L_x_8722:
[----:B------:R-:W-:Y:S05]  /*132d0*/  BSYNC.RECONVERGENT B7 ;  /* 0x0000000000077941 */ /* 0x000fea0003800200 */
.L_x_8721:
        /* <DEDUP_REMOVED lines=20> */
.L_x_8724:
[----:B------:R-:W-:Y:S05]  /*13420*/  BSYNC.RECONVERGENT B7 ;  /* 0x0000000000077941 */ /* 0x000fea0003800200 */
.L_x_8723:
        /* <DEDUP_REMOVED lines=23> */
.L_x_8726:
[----:B------:R-:W-:Y:S05]  /*135a0*/  BSYNC.RECONVERGENT B7 ;  /* 0x0000000000077941 */ /* 0x000fea0003800200 */
.L_x_8725:
        /* <DEDUP_REMOVED lines=21> */
.L_x_8754:
        /* <DEDUP_REMOVED lines=28> */
.L_x_8731:
[----:B------:R-:W-:Y:S01]  /*138c0*/  MOV R16, R19 ;  /* 0x0000001300107202 */ /* 0x000fe20000000f00 */
[----:B------:R-:W-:Y:S01]  /*138d0*/  IMAD.MOV.U32 R4, RZ, RZ, R20 ;  /* 0x000000ffff047224 */ /* 0x000fe200078e0014 */
[----:B------:R-:W-:Y:S02]  /*138e0*/  MOV R3, R21 ;  /* 0x0000001500037202 */ /* 0x000fe40000000f00 */
[----:B------:R-:W-:-:S07]  /*138f0*/  MOV R0, 0x13910 ;  /* 0x0001391000007802 */ /* 0x000fce0000000f00 */
[----:B------:R-:W-:Y:S05]  /*13900*/  CALL.REL.NOINC `($__internal_22_$__cuda_sm20_div_s64) ;  /* 0x0000027c003c7944 */ /* 0x000fea0003c00000 */
[----:B------:R-:W-:Y:S01]  /*13910*/  IMAD.MOV.U32 R22, RZ, RZ, R4 ;  /* 0x000000ffff167224 */ /* 0x000fe200078e0004 */
[----:B------:R-:W-:-:S07]  /*13920*/  MOV R23, R3 ;  /* 0x0000000300177202 */ /* 0x000fce0000000f00 */
.L_x_8732:
[----:B------:R-:W-:Y:S05]  /*13930*/  BSYNC.RECONVERGENT B1 ;  /* 0x0000000000017941 */ /* 0x000fea0003800200 */
.L_x_8730:
        /* <DEDUP_REMOVED lines=42> */
.L_x_8734:
        /* <DEDUP_REMOVED lines=8> */
.L_x_8735:
[----:B------:R-:W-:Y:S05]  /*13c60*/  BSYNC.RECONVERGENT B1 ;  /* 0x0000000000017941 */ /* 0x000fea0003800200 */
.L_x_8733:
        /* <DEDUP_REMOVED lines=44> */
.L_x_8737:
        /* <DEDUP_REMOVED lines=8> */
.L_x_8738:
[----:B------:R-:W-:Y:S05]  /*13fb0*/  BSYNC.RECONVERGENT B1 ;  /* 0x0000000000017941 */ /* 0x000fea0003800200 */
.L_x_8736:
        /* <DEDUP_REMOVED lines=44> */
.L_x_8740:
        /* <DEDUP_REMOVED lines=8> */
.L_x_8741:
[----:B------:R-:W-:Y:S05]  /*14300*/  BSYNC.RECONVERGENT B1 ;  /* 0x0000000000017941 */ /* 0x000fea0003800200 */
.L_x_8739:
        /* <DEDUP_REMOVED lines=44> */
.L_x_8743:
        /* <DEDUP_REMOVED lines=8> */
.L_x_8744:
[----:B------:R-:W-:Y:S05]  /*14650*/  BSYNC.RECONVERGENT B1 ;  /* 0x0000000000017941 */ /* 0x000fea0003800200 */
.L_x_8742:
        /* <DEDUP_REMOVED lines=44> */
.L_x_8746:
        /* <DEDUP_REMOVED lines=8> */
.L_x_8747:
[----:B------:R-:W-:Y:S05]  /*149a0*/  BSYNC.RECONVERGENT B1 ;  /* 0x0000000000017941 */ /* 0x000fea0003800200 */
.L_x_8745:
        /* <DEDUP_REMOVED lines=44> */
.L_x_8749:
        /* <DEDUP_REMOVED lines=8> */
.L_x_8750:
[----:B------:R-:W-:Y:S05]  /*14cf0*/  BSYNC.RECONVERGENT B1 ;  /* 0x0000000000017941 */ /* 0x000fea0003800200 */
.L_x_8748:
        /* <DEDUP_REMOVED lines=44> */
.L_x_8752:
        /* <DEDUP_REMOVED lines=8> */
.L_x_8753:
[----:B------:R-:W-:Y:S05]  /*15040*/  BSYNC.RECONVERGENT B1 ;  /* 0x0000000000017941 */ /* 0x000fea0003800200 */
.L_x_8751:
        /* <DEDUP_REMOVED lines=21> */
.L_x_8729:
[----:B------:R-:W-:-:S07]  /*151a0*/  IADD3 R14, PT, PT, R15, 0x3, RZ ;  /* 0x000000030f0e7810 */ /* 0x000fce0007ffe0ff */
.L_x_8728:
        /* <DEDUP_REMOVED lines=31> */
.L_x_8757:
[----:B------:R-:W-:Y:S01]  /*153a0*/  IMAD.MOV.U32 R16, RZ, RZ, R19 ;  /* 0x000000ffff107224 */ /* 0x000fe200078e0013 */
[----:B------:R-:W-:Y:S01]  /*153b0*/  MOV R4, R20 ;  /* 0x0000001400047202 */ /* 0x000fe20000000f00 */
[----:B------:R-:W-:Y:S01]  /*153c0*/  IMAD.MOV.U32 R3, RZ, RZ, R21 ;  /* 0x000000ffff037224 */ /* 0x000fe200078e0015 */
[----:B------:R-:W-:-:S07]  /*153d0*/  MOV R0, 0x153f0 ;  /* 0x000153f000007802 */ /* 0x000fce0000000f00 */
[----:B------:R-:W-:Y:S05]  /*153e0*/  CALL.REL.NOINC `($__internal_22_$__cuda_sm20_div_s64) ;  /* 0x0000026000847944 */ /* 0x000fea0003c00000 */
[----:B------:R-:W-:Y:S01]  /*153f0*/  MOV R22, R4 ;  /* 0x0000000400167202 */ /* 0x000fe20000000f00 */
[----:B------:R-:W-:-:S07]  /*15400*/  IMAD.MOV.U32 R23, RZ, RZ, R3 ;  /* 0x000000ffff177224 */ /* 0x000fce00078e0003 */
.L_x_8758:
[----:B------:R-:W-:Y:S05]  /*15410*/  BSYNC.RECONVERGENT B0 ;  /* 0x0000000000007941 */ /* 0x000fea0003800200 */
.L_x_8756:
        /* <DEDUP_REMOVED lines=42> */
.L_x_8760:
        /* <DEDUP_REMOVED lines=8> */
.L_x_8761:
[----:B------:R-:W-:Y:S05]  /*15740*/  BSYNC.RECONVERGENT B0 ;  /* 0x0000000000007941 */ /* 0x000fea0003800200 */
.L_x_8759:
        /* <DEDUP_REMOVED lines=44> */
.L_x_8763:
        /* <DEDUP_REMOVED lines=8> */
.L_x_8764:
[----:B------:R-:W-:Y:S05]  /*15a90*/  BSYNC.RECONVERGENT B0 ;  /* 0x0000000000007941 */ /* 0x000fea0003800200 */
.L_x_8762:
        /* <DEDUP_REMOVED lines=44> */
.L_x_8766:
        /* <DEDUP_REMOVED lines=8> */
.L_x_8767:
[----:B------:R-:W-:Y:S05]  /*15de0*/  BSYNC.RECONVERGENT B0 ;  /* 0x0000000000007941 */ /* 0x000fea0003800200 */
.L_x_8765:
        /* <DEDUP_REMOVED lines=17> */
.L_x_8755:
        /* <DEDUP_REMOVED lines=31> */
.L_x_8770:
[----:B------:R-:W-:Y:S01]  /*160f0*/  MOV R16, R19 ;  /* 0x0000001300107202 */ /* 0x000fe20000000f00 */
[----:B------:R-:W-:Y:S01]  /*16100*/  IMAD.MOV.U32 R4, RZ, RZ, R20 ;  /* 0x000000ffff047224 */ /* 0x000fe200078e0014 */
[----:B------:R-:W-:Y:S02]  /*16110*/  MOV R3, R21 ;  /* 0x0000001500037202 */ /* 0x000fe40000000f00 */
[----:B------:R-:W-:-:S07]  /*16120*/  MOV R0, 0x16140 ;  /* 0x0001614000007802 */ /* 0x000fce0000000f00 */
[----:B------:R-:W-:Y:S05]  /*16130*/  CALL.REL.NOINC `($__internal_22_$__cuda_sm20_div_s64) ;  /* 0x0000025400307944 */ /* 0x000fea0003c00000 */
[----:B------:R-:W-:Y:S01]  /*16140*/  IMAD.MOV.U32 R22, RZ, RZ, R4 ;  /* 0x000000ffff167224 */ /* 0x000fe200078e0004 */
[----:B------:R-:W-:-:S07]  /*16150*/  MOV R23, R3 ;  /* 0x0000000300177202 */ /* 0x000fce0000000f00 */
.L_x_8771:
[----:B------:R-:W-:Y:S05]  /*16160*/  BSYNC.RECONVERGENT B0 ;  /* 0x0000000000007941 */ /* 0x000fea0003800200 */
.L_x_8769:
        /* <DEDUP_REMOVED lines=42> */
.L_x_8773:
        /* <DEDUP_REMOVED lines=8> */
.L_x_8774:
[----:B------:R-:W-:Y:S05]  /*16490*/  BSYNC.RECONVERGENT B0 ;  /* 0x0000000000007941 */ /* 0x000fea0003800200 */
.L_x_8772:
        /* <DEDUP_REMOVED lines=17> */
.L_x_8768:
        /* <DEDUP_REMOVED lines=31> */
.L_x_8776:
        /* <DEDUP_REMOVED lines=8> */
.L_x_8777:
[----:B------:R-:W-:Y:S05]  /*16820*/  BSYNC.RECONVERGENT B0 ;  /* 0x0000000000007941 */ /* 0x000fea0003800200 */
.L_x_8775:
[----:B------:R-:W0:Y:S02]  /*16830*/  LDC.64 R6, c[0x0][0x3b0] ;  /* 0x0000ec00ff067b82 */ /* 0x000e240000000a00 */
[----:B0-----:R-:W-:-:S06]  /*16840*/  IMAD.WIDE.U32 R6, R14, 0x8, R6 ;  /* 0x000000080e067825 */ /* 0x001fcc00078e0006 */
[----:B------:R-:W2:Y:S02]  /*16850*/  LDG.E.64 R6, desc[UR36][R6.64] ;  /* 0x0000002406067981 */ /* 0x000ea4000c1e1b00 */
[----:B--2---:R-:W-:Y:S02]  /*16860*/  IMAD R3, R5, R6, RZ ;  /* 0x0000000605037224 */ /* 0x004fe400078e02ff */
[----:B------:R-:W-:-:S04]  /*16870*/  IMAD.WIDE.U32 R10, R6, R4, R10 ;  /* 0x00000004060a7225 */ /* 0x000fc800078e000a */
[----:B------:R-:W-:-:S04]  /*16880*/  IMAD R3, R7, R4, R3 ;  /* 0x0000000407037224 */ /* 0x000fc800078e0203 */
[----:B------:R-:W-:-:S07]  /*16890*/  IMAD.IADD R11, R11, 0x1, R3 ;  /* 0x000000010b0b7824 */ /* 0x000fce00078e0203 */
.L_x_8727:
        /* <DEDUP_REMOVED lines=11> */
.L_x_8780:
        /* <DEDUP_REMOVED lines=21> */
.L_x_8779:
[----:B------:R-:W-:Y:S05]  /*16aa0*/  BSYNC.RECONVERGENT B7 ;  /* 0x0000000000077941 */ /* 0x000fea0003800200 */
.L_x_8778:
[----:B------:R-:W-:-:S04]  /*16ab0*/  IADD3 R16, P0, PT, R16, 0x4, RZ ;  /* 0x0000000410107810 */ /* 0x000fc80007f1e0ff */
[----:B------:R-:W-:Y:S02]  /*16ac0*/  IADD3.X R17, PT, PT, RZ, R17, RZ, P0, !PT ;  /* 0x00000011ff117210 */ /* 0x000fe400007fe4ff */
[----:B------:R-:W-:-:S04]  /*16ad0*/  ISETP.GE.U32.AND P0, PT, R16, R22, PT ;  /* 0x000000161000720c */ /* 0x000fc80003f06070 */
[----:B------:R-:W-:-:S13]  /*16ae0*/  ISETP.GE.U32.AND.EX P0, PT, R17, R23, PT, P0 ;  /* 0x000000171100720c */ /* 0x000fda0003f06100 */
[----:B------:R-:W-:Y:S05]  /*16af0*/  @!P0 BRA `(.L_x_8780) ;  /* 0xfffffffc00948947 */ /* 0x000fea000383ffff */
.L_x_8720:
[----:B------:R-:W-:Y:S05]  /*16b00*/  BSYNC.RECONVERGENT B6 ;  /* 0x0000000000067941 */ /* 0x000fea0003800200 */
.L_x_8719:
        /* <DEDUP_REMOVED lines=24> */
.L_x_8784:
[----:B------:R-:W-:Y:S05]  /*16c90*/  BSYNC.RECONVERGENT B7 ;  /* 0x0000000000077941 */ /* 0x000fea0003800200 */
.L_x_8783:
        /* <DEDUP_REMOVED lines=20> */
.L_x_8786:
[----:B------:R-:W-:Y:S05]  /*16de0*/  BSYNC.RECONVERGENT B7 ;  /* 0x0000000000077941 */ /* 0x000fea0003800200 */
.L_x_8785:
        /* <DEDUP_REMOVED lines=23> */
.L_x_8788:
[----:B------:R-:W-:Y:S05]  /*16f60*/  BSYNC.RECONVERGENT B7 ;  /* 0x0000000000077941 */ /* 0x000fea0003800200 */
.L_x_8787:
        /* <DEDUP_REMOVED lines=21> */
.L_x_8816:
        /* <DEDUP_REMOVED lines=28> */
.L_x_8793:
[----:B------:R-:W-:Y:S01]  /*17280*/  MOV R16, R19 ;  /* 0x0000001300107202 */ /* 0x000fe20000000f00 */
[----:B------:R-:W-:Y:S01]  /*17290*/  IMAD.MOV.U32 R4, RZ, RZ, R20 ;  /* 0x000000ffff047224 */ /* 0x000fe200078e0014 */
[----:B------:R-:W-:Y:S02]  /*172a0*/  MOV R3, R21 ;  /* 0x0000001500037202 */ /* 0x000fe40000000f00 */
[----:B------:R-:W-:-:S07]  /*172b0*/  MOV R0, 0x172d0 ;  /* 0x000172d000007802 */ /* 0x000fce0000000f00 */
[----:B------:R-:W-:Y:S05]  /*172c0*/  CALL.REL.NOINC `($__internal_22_$__cuda_sm20_div_s64) ;  /* 0x0000024000cc7944 */ /* 0x000fea0003c00000 */
[----:B------:R-:W-:Y:S01]  /*172d0*/  IMAD.MOV.U32 R22, RZ, RZ, R4 ;  /* 0x000000ffff167224 */ /* 0x000fe200078e0004 */
[----:B------:R-:W-:-:S07]  /*172e0*/  MOV R23, R3 ;  /* 0x0000000300177202 */ /* 0x000fce0000000f00 */
.L_x_8794:
[----:B------:R-:W-:Y:S05]  /*172f0*/  BSYNC.RECONVERGENT B1 ;  /* 0x0000000000017941 */ /* 0x000fea0003800200 */
.L_x_8792:
        /* <DEDUP_REMOVED lines=42> */
.L_x_8796:
        /* <DEDUP_REMOVED lines=8> */
.L_x_8797:
[----:B------:R-:W-:Y:S05]  /*17620*/  BSYNC.RECONVERGENT B1 ;  /* 0x0000000000017941 */ /* 0x000fea0003800200 */
.L_x_8795:
        /* <DEDUP_REMOVED lines=44> */
.L_x_8799:
        /* <DEDUP_REMOVED lines=8> */
.L_x_8800:
[----:B------:R-:W-:Y:S05]  /*17970*/  BSYNC.RECONVERGENT B1 ;  /* 0x0000000000017941 */ /* 0x000fea0003800200 */
.L_x_8798:
        /* <DEDUP_REMOVED lines=44> */
.L_x_8802:
        /* <DEDUP_REMOVED lines=8> */
.L_x_8803:
[----:B------:R-:W-:Y:S05]  /*17cc0*/  BSYNC.RECONVERGENT B1 ;  /* 0x0000000000017941 */ /* 0x000fea0003800200 */
.L_x_8801:
        /* <DEDUP_REMOVED lines=44> */
.L_x_8805:
        /* <DEDUP_REMOVED lines=8> */
.L_x_8806:
[----:B------:R-:W-:Y:S05]  /*18010*/  BSYNC.RECONVERGENT B1 ;  /* 0x0000000000017941 */ /* 0x000fea0003800200 */
.L_x_8804:
        /* <DEDUP_REMOVED lines=44> */
.L_x_8808:
        /* <DEDUP_REMOVED lines=8> */
.L_x_8809:
[----:B------:R-:W-:Y:S05]  /*18360*/  BSYNC.RECONVERGENT B1 ;  /* 0x0000000000017941 */ /* 0x000fea0003800200 */
.L_x_8807:
        /* <DEDUP_REMOVED lines=44> */
.L_x_8811:
        /* <DEDUP_REMOVED lines=8> */
.L_x_8812:
[----:B------:R-:W-:Y:S05]  /*186b0*/  BSYNC.RECONVERGENT B1 ;  /* 0x0000000000017941 */ /* 0x000fea0003800200 */
.L_x_8810:
        /* <DEDUP_REMOVED lines=44> */
.L_x_8814:
        /* <DEDUP_REMOVED lines=8> */
.L_x_8815:
[----:B------:R-:W-:Y:S05]  /*18a00*/  BSYNC.RECONVERGENT B1 ;  /* 0x0000000000017941 */ /* 0x000fea0003800200 */
.L_x_8813:
        /* <DEDUP_REMOVED lines=21> */
.L_x_8791:
[----:B------:R-:W-:-:S07]  /*18b60*/  IADD3 R14, PT, PT, R15, 0x3, RZ ;  /* 0x000000030f0e7810 */ /* 0x000fce0007ffe0ff */
.L_x_8790:
        /* <DEDUP_REMOVED lines=31> */
.L_x_8819:
[----:B------:R-:W-:Y:S01]  /*18d60*/  IMAD.MOV.U32 R16, RZ, RZ, R19 ;  /* 0x000000ffff107224 */ /* 0x000fe200078e0013 */
[----:B------:R-:W-:Y:S01]  /*18d70*/  MOV R4, R20 ;  /* 0x0000001400047202 */ /* 0x000fe20000000f00 */
[----:B------:R-:W-:Y:S01]  /*18d80*/  IMAD.MOV.U32 R3, RZ, RZ, R21 ;  /* 0x000000ffff037224 */ /* 0x000fe200078e0015 */
[----:B------:R-:W-:-:S07]  /*18d90*/  MOV R0, 0x18db0 ;  /* 0x00018db000007802 */ /* 0x000fce0000000f00 */
[----:B------:R-:W-:Y:S05]  /*18da0*/  CALL.REL.NOINC `($__internal_22_$__cuda_sm20_div_s64) ;  /* 0x0000022800147944 */ /* 0x000fea0003c00000 */
[----:B------:R-:W-:Y:S01]  /*18db0*/  MOV R22, R4 ;  /* 0x0000000400167202 */ /* 0x000fe20000000f00 */
[----:B------:R-:W-:-:S07]  /*18dc0*/  IMAD.MOV.U32 R23, RZ, RZ, R3 ;  /* 0x000000ffff177224 */ /* 0x000fce00078e0003 */
.L_x_8820:
[----:B------:R-:W-:Y:S05]  /*18dd0*/  BSYNC.RECONVERGENT B0 ;  /* 0x0000000000007941 */ /* 0x000fea0003800200 */
.L_x_8818:
        /* <DEDUP_REMOVED lines=42> */
.L_x_8822:
        /* <DEDUP_REMOVED lines=8> */
.L_x_8823:
[----:B------:R-:W-:Y:S05]  /*19100*/  BSYNC.RECONVERGENT B0 ;  /* 0x0000000000007941 */ /* 0x000fea0003800200 */
.L_x_8821:
        /* <DEDUP_REMOVED lines=44> */
.L_x_8825:
        /* <DEDUP_REMOVED lines=8> */
.L_x_8826:
[----:B------:R-:W-:Y:S05]  /*19450*/  BSYNC.RECONVERGENT B0 ;  /* 0x0000000000007941 */ /* 0x000fea0003800200 */
.L_x_8824:
        /* <DEDUP_REMOVED lines=44> */
.L_x_8828:
        /* <DEDUP_REMOVED lines=8> */
.L_x_8829:
[----:B------:R-:W-:Y:S05]  /*197a0*/  BSYNC.RECONVERGENT B0 ;  /* 0x0000000000007941 */ /* 0x000fea0003800200 */
.L_x_8827:
        /* <DEDUP_REMOVED lines=17> */
.L_x_8817:
        /* <DEDUP_REMOVED lines=31> */
.L_x_8832:
[----:B------:R-:W-:Y:S01]  /*19ab0*/  MOV R16, R19 ;  /* 0x0000001300107202 */ /* 0x000fe20000000f00 */
[----:B------:R-:W-:Y:S01]  /*19ac0*/  IMAD.MOV.U32 R4, RZ, RZ, R20 ;  /* 0x000000ffff047224 */ /* 0x000fe200078e0014 */
[----:B------:R-:W-:Y:S02]  /*19ad0*/  MOV R3, R21 ;  /* 0x0000001500037202 */ /* 0x000fe40000000f00 */
[----:B------:R-:W-:-:S07]  /*19ae0*/  MOV R0, 0x19b00 ;  /* 0x00019b0000007802 */ /* 0x000fce0000000f00 */
[----:B------:R-:W-:Y:S05]  /*19af0*/  CALL.REL.NOINC `($__internal_22_$__cuda_sm20_div_s64) ;  /* 0x0000021800c07944 */ /* 0x000fea0003c00000 */
[----:B------:R-:W-:Y:S01]  /*19b00*/  IMAD.MOV.U32 R22, RZ, RZ, R4 ;  /* 0x000000ffff167224 */ /* 0x000fe200078e0004 */
[----:B------:R-:W-:-:S07]  /*19b10*/  MOV R23, R3 ;  /* 0x0000000300177202 */ /* 0x000fce0000000f00 */
.L_x_8833:
[----:B------:R-:W-:Y:S05]  /*19b20*/  BSYNC.RECONVERGENT B0 ;  /* 0x0000000000007941 */ /* 0x000fea0003800200 */
.L_x_8831:
        /* <DEDUP_REMOVED lines=42> */
.L_x_8835:
        /* <DEDUP_REMOVED lines=8> */
.L_x_8836:
[----:B------:R-:W-:Y:S05]  /*19e50*/  BSYNC.RECONVERGENT B0 ;  /* 0x0000000000007941 */ /* 0x000fea0003800200 */
.L_x_8834:
        /* <DEDUP_REMOVED lines=17> */
.L_x_8830:
        /* <DEDUP_REMOVED lines=31> */
.L_x_8838:
        /* <DEDUP_REMOVED lines=8> */
.L_x_8839:
[----:B------:R-:W-:Y:S05]  /*1a1e0*/  BSYNC.RECONVERGENT B0 ;  /* 0x0000000000007941 */ /* 0x000fea0003800200 */
.L_x_8837:
[----:B------:R-:W0:Y:S02]  /*1a1f0*/  LDC.64 R6, c[0x0][0x3b0] ;  /* 0x0000ec00ff067b82 */ /* 0x000e240000000a00 */
[----:B0-----:R-:W-:-:S06]  /*1a200*/  IMAD.WIDE.U32 R6, R14, 0x8, R6 ;  /* 0x000000080e067825 */ /* 0x001fcc00078e0006 */
[----:B------:R-:W2:Y:S02]  /*1a210*/  LDG.E.64 R6, desc[UR36][R6.64] ;  /* 0x0000002406067981 */ /* 0x000ea4000c1e1b00 */
[----:B--2---:R-:W-:Y:S02]  /*1a220*/  IMAD R3, R5, R6, RZ ;  /* 0x0000000605037224 */ /* 0x004fe400078e02ff */
[----:B------:R-:W-:-:S04]  /*1a230*/  IMAD.WIDE.U32 R10, R6, R4, R10 ;  /* 0x00000004060a7225 */ /* 0x000fc800078e000a */
[----:B------:R-:W-:-:S04]  /*1a240*/  IMAD R3, R7, R4, R3 ;  /* 0x0000000407037224 */ /* 0x000fc800078e0203 */
[----:B------:R-:W-:-:S07]  /*1a250*/  IMAD.IADD R11, R11, 0x1, R3 ;  /* 0x000000010b0b7824 */ /* 0x000fce00078e0203 */
.L_x_8789:
        /* <DEDUP_REMOVED lines=11> */
.L_x_8842:
        /* <DEDUP_REMOVED lines=21> */
.L_x_8841:
[----:B------:R-:W-:Y:S05]  /*1a460*/  BSYNC.RECONVERGENT B7 ;  /* 0x0000000000077941 */ /* 0x000fea0003800200 */
.L_x_8840:
[----:B------:R-:W-:-:S04]  /*1a470*/  IADD3 R16, P0, PT, R16, 0x4, RZ ;  /* 0x0000000410107810 */ /* 0x000fc80007f1e0ff */
[----:B------:R-:W-:Y:S02]  /*1a480*/  IADD3.X R17, PT, PT, RZ, R17, RZ, P0, !PT ;  /* 0x00000011ff117210 */ /* 0x000fe400007fe4ff */
[----:B------:R-:W-:-:S04]  /*1a490*/  ISETP.GE.U32.AND P0, PT, R16, R22, PT ;  /* 0x000000161000720c */ /* 0x000fc80003f06070 */
[----:B------:R-:W-:-:S13]  /*1a4a0*/  ISETP.GE.U32.AND.EX P0, PT, R17, R23, PT, P0 ;  /* 0x000000171100720c */ /* 0x000fda0003f06100 */
[----:B------:R-:W-:Y:S05]  /*1a4b0*/  @!P0 BRA `(.L_x_8842) ;  /* 0xfffffffc00948947 */ /* 0x000fea000383ffff */
.L_x_8782:
[----:B------:R-:W-:Y:S05]  /*1a4c0*/  BSYNC.RECONVERGENT B6 ;  /* 0x0000000000067941 */ /* 0x000fea0003800200 */
.L_x_8781:
        /* <DEDUP_REMOVED lines=24> */
.L_x_8846:
[----:B------:R-:W-:Y:S05]  /*1a650*/  BSYNC.RECONVERGENT B7 ;  /* 0x0000000000077941 */ /* 0x000fea0003800200 */
.L_x_8845:
        /* <DEDUP_REMOVED lines=20> */
.L_x_8848:
[----:B------:R-:W-:Y:S05]  /*1a7a0*/  BSYNC.RECONVERGENT B7 ;  /* 0x0000000000077941 */ /* 0x000fea0003800200 */
.L_x_8847:
        /* <DEDUP_REMOVED lines=23> */
.L_x_8850:
[----:B------:R-:W-:Y:S05]  /*1a920*/  BSYNC.RECONVERGENT B7 ;  /* 0x0000000000077941 */ /* 0x000fea0003800200 */
.L_x_8849:
        /* <DEDUP_REMOVED lines=22> */
[----:B------:R-:W-:Y:S02]  /*1aa90*/  IMAD.U32 R10, RZ, RZ, UR4 ;  /* 0x00000004ff0a7e24 */ /* 0x000fe4000f8e00ff */
[----:B------:R-:W-:-:S07]  /*1aaa0*/  MOV R2, UR5 ;  /* 0x0000000500027c02 */ /* 0x000fce0008000f00 */
.L_x_8878:
[----:B------:R-:W-:-:S04]  /*1aab0*/  VIADD R20, R10, 0x3 ;  /* 0x000000030a147836 */ /* 0x000fc80000000000 */
        /* <DEDUP_REMOVED lines=26> */
.L_x_8855:
[----:B------:R-:W-:Y:S01]  /*1ac60*/  MOV R16, R34 ;  /* 0x0000002200107202 */ /* 0x000fe20000000f00 */
[----:B------:R-:W-:Y:S01]  /*1ac70*/  IMAD.MOV.U32 R4, RZ, RZ, R14 ;  /* 0x000000ffff047224 */ /* 0x000fe200078e000e */
[----:B------:R-:W-:Y:S02]  /*1ac80*/  MOV R3, R15 ;  /* 0x0000000f00037202 */ /* 0x000fe40000000f00 */
[----:B------:R-:W-:-:S07]  /*1ac90*/  MOV R0, 0x1acb0 ;  /* 0x0001acb000007802 */ /* 0x000fce0000000f00 */
[----:B--2---:R-:W-:Y:S05]  /*1aca0*/  CALL.REL.NOINC `($__internal_22_$__cuda_sm20_div_s64) ;  /* 0x0000020800547944 */ /* 0x004fea0003c00000 */
[----:B------:R-:W-:Y:S01]  /*1acb0*/  IMAD.MOV.U32 R24, RZ, RZ, R4 ;  /* 0x000000ffff187224 */ /* 0x000fe200078e0004 */
[----:B------:R-:W-:-:S07]  /*1acc0*/  MOV R25, R3 ;  /* 0x0000000300197202 */ /* 0x000fce0000000f00 */
.L_x_8856:
[----:B------:R-:W-:Y:S05]  /*1acd0*/  BSYNC.RECONVERGENT B1 ;  /* 0x0000000000017941 */ /* 0x000fea0003800200 */
.L_x_8854:
[----:B------:R-:W-:Y:S02]  /*1ace0*/  VIADD R35, R10, 0x2 ;  /* 0x000000020a237836 */ /* 0x000fe40000000000 */
        /* <DEDUP_REMOVED lines=41> */
.L_x_8858:
        /* <DEDUP_REMOVED lines=8> */
.L_x_8859:
[----:B------:R-:W-:Y:S05]  /*1b000*/  BSYNC.RECONVERGENT B1 ;  /* 0x0000000000017941 */ /* 0x000fea0003800200 */
.L_x_8857:
        /* <DEDUP_REMOVED lines=42> */
.L_x_8861:
        /* <DEDUP_REMOVED lines=8> */
.L_x_8862:
[----:B------:R-:W-:Y:S05]  /*1b330*/  BSYNC.RECONVERGENT B1 ;  /* 0x0000000000017941 */ /* 0x000fea0003800200 */
.L_x_8860:
        /* <DEDUP_REMOVED lines=42> */
.L_x_8864:
        /* <DEDUP_REMOVED lines=8> */
.L_x_8865:
[----:B------:R-:W-:Y:S05]  /*1b660*/  BSYNC.RECONVERGENT B1 ;  /* 0x0000000000017941 */ /* 0x000fea0003800200 */
.L_x_8863:
        /* <DEDUP_REMOVED lines=42> */
.L_x_8867:
        /* <DEDUP_REMOVED lines=8> */
.L_x_8868:
[----:B------:R-:W-:Y:S05]  /*1b990*/  BSYNC.RECONVERGENT B1 ;  /* 0x0000000000017941 */ /* 0x000fea0003800200 */
.L_x_8866:
        /* <DEDUP_REMOVED lines=42> */
.L_x_8870:
        /* <DEDUP_REMOVED lines=8> */
.L_x_8871:
[----:B------:R-:W-:Y:S05]  /*1bcc0*/  BSYNC.RECONVERGENT B1 ;  /* 0x0000000000017941 */ /* 0x000fea0003800200 */
.L_x_8869:
        /* <DEDUP_REMOVED lines=43> */
.L_x_8873:
        /* <DEDUP_REMOVED lines=8> */
.L_x_8874:
[----:B------:R-:W-:Y:S05]  /*1c000*/  BSYNC.RECONVERGENT B1 ;  /* 0x0000000000017941 */ /* 0x000fea0003800200 */
.L_x_8872:
        /* <DEDUP_REMOVED lines=42> */
.L_x_8876:
        /* <DEDUP_REMOVED lines=8> */
.L_x_8877:
[----:B------:R-:W-:Y:S05]  /*1c330*/  BSYNC.RECONVERGENT B1 ;  /* 0x0000000000017941 */ /* 0x000fea0003800200 */
.L_x_8875:
[----:B------:R-:W-:-:S06]  /*1c340*/  IMAD.WIDE.U32 R6, R11, 0x8, R22 ;  /* 0x000000080b067825 */ /* 0x000fcc00078e0016 */
        /* <DEDUP_REMOVED lines=12> */
[----:B------:R-:W-:-:S05]  /*1c410*/  IMAD R3, R31, R11, R3 ;  /* 0x0000000b1f037224 */ /* 0x000fca00078e0203 */
        /* <DEDUP_REMOVED lines=8> */
.L_x_8853:
[----:B------:R-:W-:-:S07]  /*1c4a0*/  VIADD R2, R10, 0x3 ;  /* 0x000000030a027836 */ /* 0x000fce0000000000 */
.L_x_8852:
        /* <DEDUP_REMOVED lines=31> */
.L_x_8881:
[----:B------:R-:W-:Y:S01]  /*1c6a0*/  MOV R16, R34 ;  /* 0x0000002200107202 */ /* 0x000fe20000000f00 */
[----:B------:R-:W-:Y:S01]  /*1c6b0*/  IMAD.MOV.U32 R4, RZ, RZ, R14 ;  /* 0x000000ffff047224 */ /* 0x000fe200078e000e */
[----:B------:R-:W-:Y:S02]  /*1c6c0*/  MOV R3, R15 ;  /* 0x0000000f00037202 */ /* 0x000fe40000000f00 */
[----:B------:R-:W-:-:S07]  /*1c6d0*/  MOV R0, 0x1c6f0 ;  /* 0x0001c6f000007802 */ /* 0x000fce0000000f00 */
[----:B------:R-:W-:Y:S05]  /*1c6e0*/  CALL.REL.NOINC `($__internal_22_$__cuda_sm20_div_s64) ;  /* 0x000001ec00c47944 */ /* 0x000fea0003c00000 */
[----:B------:R-:W-:Y:S01]  /*1c6f0*/  IMAD.MOV.U32 R20, RZ, RZ, R4 ;  /* 0x000000ffff147224 */ /* 0x000fe200078e0004 */
[----:B------:R-:W-:-:S07]  /*1c700*/  MOV R21, R3 ;  /* 0x0000000300157202 */ /* 0x000fce0000000f00 */
.L_x_8882:
[----:B------:R-:W-:Y:S05]  /*1c710*/  BSYNC.RECONVERGENT B0 ;  /* 0x0000000000007941 */ /* 0x000fea0003800200 */
.L_x_8880:
        /* <DEDUP_REMOVED lines=44> */
.L_x_8884:
        /* <DEDUP_REMOVED lines=8> */
.L_x_8885:
[----:B------:R-:W-:Y:S05]  /*1ca60*/  BSYNC.RECONVERGENT B0 ;  /* 0x0000000000007941 */ /* 0x000fea0003800200 */
.L_x_8883:
        /* <DEDUP_REMOVED lines=44> */
.L_x_8887:
        /* <DEDUP_REMOVED lines=8> */
.L_x_8888:
[----:B------:R-:W-:Y:S05]  /*1cdb0*/  BSYNC.RECONVERGENT B0 ;  /* 0x0000000000007941 */ /* 0x000fea0003800200 */
.L_x_8886:
        /* <DEDUP_REMOVED lines=44> */
.L_x_8890:
        /* <DEDUP_REMOVED lines=8> */
.L_x_8891:
[----:B------:R-:W-:Y:S05]  /*1d100*/  BSYNC.RECONVERGENT B0 ;  /* 0x0000000000007941 */ /* 0x000fea0003800200 */
.L_x_8889:
        /* <DEDUP_REMOVED lines=18> */
.L_x_8879:
        /* <DEDUP_REMOVED lines=31> */
.L_x_8894:
[----:B------:R-:W-:Y:S01]  /*1d420*/  MOV R16, R34 ;  /* 0x0000002200107202 */ /* 0x000fe20000000f00 */
[----:B------:R-:W-:Y:S01]  /*1d430*/  IMAD.MOV.U32 R4, RZ, RZ, R14 ;  /* 0x000000ffff047224 */ /* 0x000fe200078e000e */
[----:B------:R-:W-:Y:S02]  /*1d440*/  MOV R3, R15 ;  /* 0x0000000f00037202 */ /* 0x000fe40000000f00 */
[----:B------:R-:W-:-:S07]  /*1d450*/  MOV R0, 0x1d470 ;  /* 0x0001d47000007802 */ /* 0x000fce0000000f00 */
[----:B------:R-:W-:Y:S05]  /*1d460*/  CALL.REL.NOINC `($__internal_22_$__cuda_sm20_div_s64) ;  /* 0x000001e000647944 */ /* 0x000fea0003c00000 */
[----:B------:R-:W-:Y:S01]  /*1d470*/  IMAD.MOV.U32 R20, RZ, RZ, R4 ;  /* 0x000000ffff147224 */ /* 0x000fe200078e0004 */
[----:B------:R-:W-:-:S07]  /*1d480*/  MOV R21, R3 ;  /* 0x0000000300157202 */ /* 0x000fce0000000f00 */
.L_x_8895:
[----:B------:R-:W-:Y:S05]  /*1d490*/  BSYNC.RECONVERGENT B0 ;  /* 0x0000000000007941 */ /* 0x000fea0003800200 */
.L_x_8893:
        /* <DEDUP_REMOVED lines=44> */
.L_x_8897:
        /* <DEDUP_REMOVED lines=8> */
.L_x_8898:
[----:B------:R-:W-:Y:S05]  /*1d7e0*/  BSYNC.RECONVERGENT B0 ;  /* 0x0000000000007941 */ /* 0x000fea0003800200 */
.L_x_8896:
        /* <DEDUP_REMOVED lines=18> */
.L_x_8892:
        /* <DEDUP_REMOVED lines=31> */
.L_x_8900:
        /* <DEDUP_REMOVED lines=8> */
.L_x_8901:
[----:B------:R-:W-:Y:S05]  /*1db80*/  BSYNC.RECONVERGENT B0 ;  /* 0x0000000000007941 */ /* 0x000fea0003800200 */
.L_x_8899:
        /* <DEDUP_REMOVED lines=10> */
.L_x_8851:
        /* <DEDUP_REMOVED lines=11> */
.L_x_8904:
        /* <DEDUP_REMOVED lines=21> */
.L_x_8903:
[----:B------:R-:W-:Y:S05]  /*1de30*/  BSYNC.RECONVERGENT B7 ;  /* 0x0000000000077941 */ /* 0x000fea0003800200 */
.L_x_8902:
[----:B------:R-:W-:-:S04]  /*1de40*/  IADD3 R16, P0, PT, R16, 0x4, RZ ;  /* 0x0000000410107810 */ /* 0x000fc80007f1e0ff */
[----:B------:R-:W-:Y:S02]  /*1de50*/  IADD3.X R17, PT, PT, RZ, R17, RZ, P0, !PT ;  /* 0x00000011ff117210 */ /* 0x000fe400007fe4ff */
[----:B------:R-:W-:-:S04]  /*1de60*/  ISETP.GE.U32.AND P0, PT, R16, R22, PT ;  /* 0x000000161000720c */ /* 0x000fc80003f06070 */
[----:B------:R-:W-:-:S13]  /*1de70*/  ISETP.GE.U32.AND.EX P0, PT, R17, R23, PT, P0 ;  /* 0x000000171100720c */ /* 0x000fda0003f06100 */
[----:B------:R-:W-:Y:S05]  /*1de80*/  @!P0 BRA `(.L_x_8904) ;  /* 0xfffffffc00948947 */ /* 0x000fea000383ffff */
.L_x_8844:
[----:B------:R-:W-:Y:S05]  /*1de90*/  BSYNC.RECONVERGENT B6 ;  /* 0x0000000000067941 */ /* 0x000fea0003800200 */
.L_x_8843:
[----:B------:R-:W-:Y:S01]  /*1dea0*/  ISETP.GE.U32.AND P0, PT, R18, R74, PT ;  /* 0x0000004a1200720c */ /* 0x000fe20003f06070 */
[----:B------:R-:W-:Y:S04]  /*1deb0*/  BSSY.RECONVERGENT B0, `(.L_x_8905) ;  /* 0x0000033000007945 */ /* 0x000fe80003800200 */
[----:B------:R-:W-:Y:S08]  /*1dec0*/  BSSY.RELIABLE B1, `(.L_x_8906) ;  /* 0x000002b000017945 */ /* 0x000ff00003800100 */
[----:B------:R-:W-:Y:S05]  /*1ded0*/  @P0 BRA `(.L_x_8907) ;  /* 0x0000000000300947 */ /* 0x000fea0003800000 */
[----:B------:R-:W0:Y:S01]  /*1dee0*/  LDC.64 R2, c[0x0][0x3c8] ;  /* 0x0000f200ff027b82 */ /* 0x000e220000000a00 */
[----:B------:R-:W-:Y:S01]  /*1def0*/  IMAD.IADD R5, R75, 0x1, R18 ;  /* 0x000000014b057824 */ /* 0x000fe200078e0212 */
[----:B------:R-:W-:-:S04]  /*1df00*/  MOV R18, R36 ;  /* 0x0000002400127202 */ /* 0x000fc80000000f00 */
[----:B------:R-:W-:Y:S01]  /*1df10*/  ISETP.GE.AND P0, PT, R18, R74, PT ;  /* 0x0000004a1200720c */ /* 0x000fe20003f06270 */
[----:B0-----:R-:W-:-:S05]  /*1df20*/  IMAD.WIDE.U32 R2, R5, 0x4, R2 ;  /* 0x0000000405027825 */ /* 0x001fca00078e0002 */
[----:B------:R0:W-:Y:S07]  /*1df30*/  STG.E desc[UR36][R2.64], RZ ;  /* 0x000000ff02007986 */ /* 0x0001ee000c101924 */
[----:B------:R-:W-:Y:S05]  /*1df40*/  @P0 BRA `(.L_x_8908) ;  /* 0x0000000000300947 */ /* 0x000fea0003800000 */
[----:B0-----:R-:W0:Y:S01]  /*1df50*/  LDC.64 R2, c[0x0][0x3c8] ;  /* 0x0000f200ff027b82 */ /* 0x001e220000000a00 */
[----:B------:R-:W-:Y:S01]  /*1df60*/  IMAD.IADD R5, R75, 0x1, R18 ;  /* 0x000000014b057824 */ /* 0x000fe200078e0212 */
[----:B------:R-:W-:-:S03]  /*1df70*/  IADD3 R18, PT, PT, R18, 0x80, RZ ;  /* 0x0000008012127810 */ /* 0x000fc60007ffe0ff */
[----:B0-----:R-:W-:-:S05]  /*1df80*/  IMAD.WIDE.U32 R2, R5, 0x4, R2 ;  /* 0x0000000405027825 */ /* 0x001fca00078e0002 */
[----:B------:R0:W-:Y:S02]  /*1df90*/  STG.E desc[UR36][R2.64], RZ ;  /* 0x000000ff02007986 */ /* 0x0001e4000c101924 */
.L_x_8907:
[----:B------:R-:W-:-:S13]  /*1dfa0*/  ISETP.GE.AND P0, PT, R18, R74, PT ;  /* 0x0000004a1200720c */ /* 0x000fda0003f06270 */
[----:B------:R-:W-:Y:S05]  /*1dfb0*/  @P0 BRA `(.L_x_8909) ;  /* 0x0000000000300947 */ /* 0x000fea0003800000 */
[----:B0-----:R-:W0:Y:S01]  /*1dfc0*/  LDC.64 R2, c[0x0][0x3c8] ;  /* 0x0000f200ff027b82 */ /* 0x001e220000000a00 */
[----:B------:R-:W-:Y:S01]  /*1dfd0*/  IMAD.IADD R5, R75, 0x1, R18 ;  /* 0x000000014b057824 */ /* 0x000fe200078e0212 */
[----:B------:R-:W-:-:S03]  /*1dfe0*/  IADD3 R18, PT, PT, R18, 0x80, RZ ;  /* 0x0000008012127810 */ /* 0x000fc60007ffe0ff */
[----:B0-----:R-:W-:-:S05]  /*1dff0*/  IMAD.WIDE.U32 R2, R5, 0x4, R2 ;  /* 0x0000000405027825 */ /* 0x001fca00078e0002 */
[----:B------:R1:W-:Y:S02]  /*1e000*/  STG.E desc[UR36][R2.64], RZ ;  /* 0x000000ff02007986 */ /* 0x0003e4000c101924 */
.L_x_8908:
[----:B------:R-:W-:-:S13]  /*1e010*/  ISETP.GE.AND P0, PT, R18, R74, PT ;  /* 0x0000004a1200720c */ /* 0x000fda0003f06270 */
[----:B------:R-:W-:Y:S05]  /*1e020*/  @P0 BRA `(.L_x_8910) ;  /* 0x0000000000300947 */ /* 0x000fea0003800000 */
[----:B01----:R-:W0:Y:S01]  /*1e030*/  LDC.64 R2, c[0x0][0x3c8] ;  /* 0x0000f200ff027b82 */ /* 0x003e220000000a00 */
[----:B------:R-:W-:Y:S01]  /*1e040*/  IMAD.IADD R5, R75, 0x1, R18 ;  /* 0x000000014b057824 */ /* 0x000fe200078e0212 */
[----:B------:R-:W-:-:S03]  /*1e050*/  IADD3 R18, PT, PT, R18, 0x80, RZ ;  /* 0x0000008012127810 */ /* 0x000fc60007ffe0ff */
[----:B0-----:R-:W-:-:S05]  /*1e060*/  IMAD.WIDE.U32 R2, R5, 0x4, R2 ;  /* 0x0000000405027825 */ /* 0x001fca00078e0002 */
[----:B------:R1:W-:Y:S02]  /*1e070*/  STG.E desc[UR36][R2.64], RZ ;  /* 0x000000ff02007986 */ /* 0x0003e4000c101924 */
.L_x_8909:
[----:B------:R-:W-:-:S13]  /*1e080*/  ISETP.GE.AND P0, PT, R18, R74, PT ;  /* 0x0000004a1200720c */ /* 0x000fda0003f06270 */
[----:B------:R-:W-:Y:S05]  /*1e090*/  @P0 BRA `(.L_x_8911) ;  /* 0x0000000000340947 */ /* 0x000fea0003800000 */
[----:B01----:R-:W0:Y:S01]  /*1e0a0*/  LDC.64 R2, c[0x0][0x3c8] ;  /* 0x0000f200ff027b82 */ /* 0x003e220000000a00 */
[----:B------:R-:W-:Y:S01]  /*1e0b0*/  IMAD.IADD R5, R75, 0x1, R18 ;  /* 0x000000014b057824 */ /* 0x000fe200078e0212 */
[----:B------:R-:W-:-:S03]  /*1e0c0*/  IADD3 R18, PT, PT, R18, 0x80, RZ ;  /* 0x0000008012127810 */ /* 0x000fc60007ffe0ff */
[----:B0-----:R-:W-:-:S05]  /*1e0d0*/  IMAD.WIDE.U32 R2, R5, 0x4, R2 ;  /* 0x0000000405027825 */ /* 0x001fca00078e0002 */
[----:B------:R2:W-:Y:S02]  /*1e0e0*/  STG.E desc[UR36][R2.64], RZ ;  /* 0x000000ff02007986 */ /* 0x0005e4000c101924 */
.L_x_8910:
[----:B------:R-:W-:-:S13]  /*1e0f0*/  ISETP.GE.AND P0, PT, R18, R74, PT ;  /* 0x0000004a1200720c */ /* 0x000fda0003f06270 */
[----:B------:R-:W-:Y:S05]  /*1e100*/  @P0 BREAK.RELIABLE B1 ;  /* 0x0000000000010942 */ /* 0x000fea0003800100 */
[----:B------:R-:W-:Y:S05]  /*1e110*/  @P0 BRA `(.L_x_8912) ;  /* 0x0000000000300947 */ /* 0x000fea0003800000 */
[----:B012---:R-:W0:Y:S01]  /*1e120*/  LDC.64 R2, c[0x0][0x3c8] ;  /* 0x0000f200ff027b82 */ /* 0x007e220000000a00 */
[----:B------:R-:W-:Y:S01]  /*1e130*/  IMAD.IADD R5, R75, 0x1, R18 ;  /* 0x000000014b057824 */ /* 0x000fe200078e0212 */
[----:B------:R-:W-:-:S03]  /*1e140*/  IADD3 R18, PT, PT, R18, 0x80, RZ ;  /* 0x0000008012127810 */ /* 0x000fc60007ffe0ff */
[----:B0-----:R-:W-:-:S05]  /*1e150*/  IMAD.WIDE.U32 R2, R5, 0x4, R2 ;  /* 0x0000000405027825 */ /* 0x001fca00078e0002 */
[----:B------:R2:W-:Y:S02]  /*1e160*/  STG.E desc[UR36][R2.64], RZ ;  /* 0x000000ff02007986 */ /* 0x0005e4000c101924 */
.L_x_8911:
[----:B------:R-:W-:Y:S05]  /*1e170*/  BSYNC.RELIABLE B1 ;  /* 0x0000000000017941 */ /* 0x000fea0003800100 */
.L_x_8906:
[----:B------:R-:W-:-:S13]  /*1e180*/  ISETP.GE.AND P0, PT, R18, R74, PT ;  /* 0x0000004a1200720c */ /* 0x000fda0003f06270 */
[----:B012---:R-:W0:Y:S01]  /*1e190*/  @!P0 LDC.64 R2, c[0x0][0x3c8] ;  /* 0x0000f200ff028b82 */ /* 0x007e220000000a00 */
[----:B------:R-:W-:Y:S01]  /*1e1a0*/  @!P0 IMAD.IADD R5, R75, 0x1, R18 ;  /* 0x000000014b058824 */ /* 0x000fe200078e0212 */
[----:B------:R-:W-:-:S03]  /*1e1b0*/  @!P0 IADD3 R18, PT, PT, R18, 0x80, RZ ;  /* 0x0000008012128810 */ /* 0x000fc60007ffe0ff */
[----:B0-----:R-:W-:-:S05]  /*1e1c0*/  @!P0 IMAD.WIDE.U32 R2, R5, 0x4, R2 ;  /* 0x0000000405028825 */ /* 0x001fca00078e0002 */
[----:B------:R3:W-:Y:S02]  /*1e1d0*/  @!P0 STG.E desc[UR36][R2.64], RZ ;  /* 0x000000ff02008986 */ /* 0x0007e4000c101924 */
.L_x_8912:
[----:B------:R-:W-:Y:S05]  /*1e1e0*/  BSYNC.RECONVERGENT B0 ;  /* 0x0000000000007941 */ /* 0x000fea0003800200 */
.L_x_8905:
[----:B------:R-:W-:-:S13]  /*1e1f0*/  ISETP.GE.AND P0, PT, R18, R74, PT ;  /* 0x0000004a1200720c */ /* 0x000fda0003f06270 */
[----:B------:R-:W-:Y:S05]  /*1e200*/  @P0 EXIT ;  /* 0x000000000000094d */ /* 0x000fea0003800000 */
[----:B0123--:R-:W0:Y:S01]  /*1e210*/  LDC.64 R2, c[0x0][0x3c8] ;  /* 0x0000f200ff027b82 */ /* 0x00fe220000000a00 */
[----:B------:R-:W-:-:S04]  /*1e220*/  IMAD.IADD R75, R75, 0x1, R18 ;  /* 0x000000014b4b7824 */ /* 0x000fc800078e0212 */
[----:B0-----:R-:W-:-:S05]  /*1e230*/  IMAD.WIDE.U32 R2, R75, 0x4, R2 ;  /* 0x000000044b027825 */ /* 0x001fca00078e0002 */
[----:B------:R-:W-:Y:S01]  /*1e240*/  STG.E desc[UR36][R2.64], RZ ;  /* 0x000000ff02007986 */ /* 0x000fe2000c101924 */
[----:B------:R-:W-:Y:S05]  /*1e250*/  EXIT ;  /* 0x000000000000794d */ /* 0x000fea0003800000 */
.L_x_8408:
        /* <DEDUP_REMOVED lines=12> */
[----:B------:R-:W4:Y:S03]  /*1e320*/  LDG.E.128 R60, desc[UR36][R2.64] ;  /* 0x00000024023c7981 */ /* 0x000f26000c1e1d00 */
[C---:B--2---:R-:W-:Y:S01]  /*1e330*/  IMAD.WIDE.U32 R6, R75.reuse, 0x4, R6 ;  /* 0x000000044b067825 */ /* 0x044fe200078e0006 */
[----:B------:R-:W-:Y:S01]  /*1e340*/  UIADD3 UR4, UPT, UPT, UR4, -0x1, URZ ;  /* 0xffffffff04047890 */ /* 0x000fe2000fffe0ff */
[----:B------:R1:W5:Y:S02]  /*1e350*/  LDG.E.128 R68, desc[UR36][R2.64+0x800] ;  /* 0x0008002402447981 */ /* 0x000364000c1e1d00 */
[----:B---3--:R-:W-:-:S04]  /*1e360*/  IMAD.WIDE.U32 R8, R75, 0x4, R8 ;  /* 0x000000044b087825 */ /* 0x008fc800078e0008 */
[----:B0-----:R-:W-:-:S04]  /*1e370*/  IMAD.WIDE.U32 R10, R75, 0x4, R10 ;  /* 0x000000044b0a7825 */ /* 0x001fc800078e000a */
[----:B------:R-:W-:-:S04]  /*1e380*/  IMAD.WIDE.U32 R4, R72, 0x10, R4 ;  /* 0x0000001048047825 */ /* 0x000fc800078e0004 */
[C---:B------:R-:W-:Y:S01]  /*1e390*/  IMAD.WIDE.U32 R6, R72.reuse, 0x10, R6 ;  /* 0x0000001048067825 */ /* 0x040fe200078e0006 */
        /* <DEDUP_REMOVED lines=9> */
[----:B------:R0:W5:Y:S01]  /*1e430*/  LDG.E.128 R40, desc[UR36][R10.64+0x800] ;  /* 0x000800240a287981 */ /* 0x000162000c1e1d00 */
[----:B------:R-:W-:-:S02]  /*1e440*/  UISETP.GT.U32.AND UP1, UPT, UR6, URZ, UPT ;  /* 0x000000ff0600728c */ /* 0x000fc4000bf24070 */
[----:B------:R-:W-:-:S04]  /*1e450*/  UISETP.GT.AND UP0, UPT, UR4, -0x1, UPT ;  /* 0xffffffff0400788c */ /* 0x000fc8000bf04270 */
[----:B------:R-:W-:Y:S01]  /*1e460*/  UISETP.GT.AND.EX UP0, UPT, UR7, URZ, UP0, UP1 ;  /* 0x000000ff0700728c */ /* 0x000fe20008704310 */
[----:B-1----:R-:W-:Y:S01]  /*1e470*/  MOV R2, UR4 ;  /* 0x0000000400027c02 */ /* 0x002fe20008000f00 */
[----:B------:R-:W-:Y:S02]  /*1e480*/  BSSY.RECONVERGENT B6, `(.L_x_8913) ;  /* 0x0000014000067945 */ /* 0x000fe40003800200 */
[----:B------:R-:W-:Y:S01]  /*1e490*/  UP2UR UR38, UPR, URZ, 0x1 ;  /* 0x00000001ff267883 */ /* 0x000fe20008000000 */
[----:B----4-:R-:W-:-:S13]  /*1e4a0*/  ISETP.NE.AND P0, PT, R60, UR5, PT ;  /* 0x000000053c007c0c */ /* 0x010fda000bf05270 */
[----:B0-----:R-:W-:Y:S05]  /*1e4b0*/  @!P0 BRA `(.L_x_8914) ;  /* 0x0000000000408947 */ /* 0x001fea0003800000 */
        /* <DEDUP_REMOVED lines=16> */
.L_x_8914:
[----:B------:R-:W-:Y:S05]  /*1e5c0*/  BSYNC.RECONVERGENT B6 ;  /* 0x0000000000067941 */ /* 0x000fea0003800200 */
.L_x_8913:
        /* <DEDUP_REMOVED lines=20> */
.L_x_8916:
[----:B------:R-:W-:Y:S05]  /*1e710*/  BSYNC.RECONVERGENT B6 ;  /* 0x0000000000067941 */ /* 0x000fea0003800200 */
.L_x_8915:
        /* <DEDUP_REMOVED lines=23> */
.L_x_8918:
[----:B------:R-:W-:Y:S05]  /*1e890*/  BSYNC.RECONVERGENT B6 ;  /* 0x0000000000067941 */ /* 0x000fea0003800200 */
.L_x_8917:
[----:B------:R-:W0:Y:S01]  /*1e8a0*/  LDC R10, c[0x0][0x3a0] ;  /* 0x0000e800ff0a7b82 */ /* 0x000e220000000800 */
[----:B------:R-:W1:Y:S01]  /*1e8b0*/  LDCU.64 UR4, c[0x0][0x398] ;  /* 0x00007300ff0477ac */ /* 0x000e620008000a00 */
[----:B------:R-:W-:Y:S01]  /*1e8c0*/  SHF.R.S32.HI R0, RZ, 0x1f, R32 ;  /* 0x0000001fff007819 */ /* 0x000fe20000011420 */
[----:B------:R-:W-:Y:S02]  /*1e8d0*/  HFMA2 R24, -RZ, RZ, 0, 0 ;  /* 0x00000000ff187431 */ /* 0x000fe400000001ff */
[----:B------:R-:W-:Y:S01]  /*1e8e0*/  IMAD.MOV.U32 R15, RZ, RZ, RZ ;  /* 0x000000ffff0f7224 */ /* 0x000fe200078e00ff */
[----:B------:R-:W-:Y:S01]  /*1e8f0*/  UISETP.NE.AND UP0, UPT, UR38, URZ, UPT ;  /* 0x000000ff2600728c */ /* 0x000fe2000bf05270 */
[----:B-1----:R-:W-:Y:S02]  /*1e900*/  IMAD R3, R0, UR4, RZ ;  /* 0x0000000400037c24 */ /* 0x002fe4000f8e02ff */
[----:B------:R-:W-:Y:S01]  /*1e910*/  IMAD.WIDE.U32 R4, R32, UR4, RZ ;  /* 0x0000000420047c25 */ /* 0x000fe2000f8e00ff */
[----:B0-----:R-:W-:-:S03]  /*1e920*/  LOP3.LUT R60, R10, 0x3, RZ, 0xc0, !PT ;  /* 0x000000030a3c7812 */ /* 0x001fc600078ec0ff */
[----:B------:R-:W-:Y:S01]  /*1e930*/  IMAD R3, R32, UR5, R3 ;  /* 0x0000000520037c24 */ /* 0x000fe2000f8e0203 */
[----:B------:R-:W-:Y:S01]  /*1e940*/  LOP3.LUT R56, R10, 0x7, RZ, 0xc0, !PT ;  /* 0x000000070a387812 */ /* 0x000fe200078ec0ff */
[----:B------:R-:W-:Y:S01]  /*1e950*/  VIADD R51, R60, 0xffffffff ;  /* 0xffffffff3c337836 */ /* 0x000fe20000000000 */
        /* <DEDUP_REMOVED lines=14> */
.L_x_8946:
        /* <DEDUP_REMOVED lines=28> */
.L_x_8923:
[----:B------:R-:W-:Y:S01]  /*1ec00*/  MOV R16, R14 ;  /* 0x0000000e00107202 */ /* 0x000fe20000000f00 */
[----:B------:R-:W-:Y:S01]  /*1ec10*/  IMAD.MOV.U32 R4, RZ, RZ, R18 ;  /* 0x000000ffff047224 */ /* 0x000fe200078e0012 */
[----:B------:R-:W-:Y:S02]  /*1ec20*/  MOV R3, R19 ;  /* 0x0000001300037202 */ /* 0x000fe40000000f00 */
[----:B------:R-:W-:-:S07]  /*1ec30*/  MOV R0, 0x1ec50 ;  /* 0x0001ec5000007802 */ /* 0x000fce0000000f00 */
[----:B------:R-:W-:Y:S05]  /*1ec40*/  CALL.REL.NOINC `($__internal_22_$__cuda_sm20_div_s64) ;  /* 0x000001c8006c7944 */ /* 0x000fea0003c00000 */
[----:B------:R-:W-:Y:S01]  /*1ec50*/  IMAD.MOV.U32 R20, RZ, RZ, R4 ;  /* 0x000000ffff147224 */ /* 0x000fe200078e0004 */
[----:B------:R-:W-:-:S07]  /*1ec60*/  MOV R21, R3 ;  /* 0x0000000300157202 */ /* 0x000fce0000000f00 */
.L_x_8924:
[----:B------:R-:W-:Y:S05]  /*1ec70*/  BSYNC.RECONVERGENT B1 ;  /* 0x0000000000017941 */ /* 0x000fea0003800200 */
.L_x_8922:
        /* <DEDUP_REMOVED lines=44> */
.L_x_8926:
        /* <DEDUP_REMOVED lines=8> */
.L_x_8927:
[----:B------:R-:W-:Y:S05]  /*1efc0*/  BSYNC.RECONVERGENT B1 ;  /* 0x0000000000017941 */ /* 0x000fea0003800200 */
.L_x_8925:
        /* <DEDUP_REMOVED lines=44> */
.L_x_8929:
        /* <DEDUP_REMOVED lines=8> */
.L_x_8930:
[----:B------:R-:W-:Y:S05]  /*1f310*/  BSYNC.RECONVERGENT B1 ;  /* 0x0000000000017941 */ /* 0x000fea0003800200 */
.L_x_8928:
        /* <DEDUP_REMOVED lines=44> */
.L_x_8932:
        /* <DEDUP_REMOVED lines=8> */
.L_x_8933:
[----:B------:R-:W-:Y:S05]  /*1f660*/  BSYNC.RECONVERGENT B1 ;  /* 0x0000000000017941 */ /* 0x000fea0003800200 */
.L_x_8931:
        /* <DEDUP_REMOVED lines=44> */
.L_x_8935:
        /* <DEDUP_REMOVED lines=8> */
.L_x_8936:
[----:B------:R-:W-:Y:S05]  /*1f9b0*/  BSYNC.RECONVERGENT B1 ;  /* 0x0000000000017941 */ /* 0x000fea0003800200 */
.L_x_8934:
        /* <DEDUP_REMOVED lines=44> */
.L_x_8938:
        /* <DEDUP_REMOVED lines=8> */
.L_x_8939:
[----:B------:R-:W-:Y:S05]  /*1fd00*/  BSYNC.RECONVERGENT B1 ;  /* 0x0000000000017941 */ /* 0x000fea0003800200 */
.L_x_8937:
        /* <DEDUP_REMOVED lines=44> */
.L_x_8941:
        /* <DEDUP_REMOVED lines=8> */
.L_x_8942:
[----:B------:R-:W-:Y:S05]  /*20050*/  BSYNC.RECONVERGENT B1 ;  /* 0x0000000000017941 */ /* 0x000fea0003800200 */
.L_x_8940:
        /* <DEDUP_REMOVED lines=44> */
.L_x_8944:
        /* <DEDUP_REMOVED lines=8> */
.L_x_8945:
[----:B------:R-:W-:Y:S05]  /*203a0*/  BSYNC.RECONVERGENT B1 ;  /* 0x0000000000017941 */ /* 0x000fea0003800200 */
.L_x_8943:
        /* <DEDUP_REMOVED lines=23> */
.L_x_8921:
[----:B------:R-:W-:-:S07]  /*20520*/  IADD3 R32, PT, PT, R10, 0x3, RZ ;  /* 0x000000030a207810 */ /* 0x000fce0007ffe0ff */
.L_x_8920:
        /* <DEDUP_REMOVED lines=31> */
.L_x_8949:
[----:B------:R-:W-:Y:S01]  /*20720*/  IMAD.MOV.U32 R16, RZ, RZ, R14 ;  /* 0x000000ffff107224 */ /* 0x000fe200078e000e */
[----:B------:R-:W-:Y:S01]  /*20730*/  MOV R4, R20 ;  /* 0x0000001400047202 */ /* 0x000fe20000000f00 */
[----:B------:R-:W-:Y:S01]  /*20740*/  IMAD.MOV.U32 R3, RZ, RZ, R21 ;  /* 0x000000ffff037224 */ /* 0x000fe200078e0015 */
[----:B------:R-:W-:-:S07]  /*20750*/  MOV R0, 0x20770 ;  /* 0x0002077000007802 */ /* 0x000fce0000000f00 */
[----:B------:R-:W-:Y:S05]  /*20760*/  CALL.REL.NOINC `($__internal_22_$__cuda_sm20_div_s64) ;  /* 0x000001ac00a47944 */ /* 0x000fea0003c00000 */
[----:B------:R-:W-:Y:S01]  /*20770*/  MOV R18, R4 ;  /* 0x0000000400127202 */ /* 0x000fe20000000f00 */
[----:B------:R-:W-:-:S07]  /*20780*/  IMAD.MOV.U32 R19, RZ, RZ, R3 ;  /* 0x000000ffff137224 */ /* 0x000fce00078e0003 */
.L_x_8950:
[----:B------:R-:W-:Y:S05]  /*20790*/  BSYNC.RECONVERGENT B0 ;  /* 0x0000000000007941 */ /* 0x000fea0003800200 */
.L_x_8948:
        /* <DEDUP_REMOVED lines=44> */
.L_x_8952:
        /* <DEDUP_REMOVED lines=8> */
.L_x_8953:
[----:B------:R-:W-:Y:S05]  /*20ae0*/  BSYNC.RECONVERGENT B0 ;  /* 0x0000000000007941 */ /* 0x000fea0003800200 */
.L_x_8951:
        /* <DEDUP_REMOVED lines=44> */
.L_x_8955:
        /* <DEDUP_REMOVED lines=8> */
.L_x_8956:
[----:B------:R-:W-:Y:S05]  /*20e30*/  BSYNC.RECONVERGENT B0 ;  /* 0x0000000000007941 */ /* 0x000fea0003800200 */
.L_x_8954:
        /* <DEDUP_REMOVED lines=44> */
.L_x_8958:
        /* <DEDUP_REMOVED lines=8> */
.L_x_8959:
[----:B------:R-:W-:Y:S05]  /*21180*/  BSYNC.RECONVERGENT B0 ;  /* 0x0000000000007941 */ /* 0x000fea0003800200 */
.L_x_8957:
        /* <DEDUP_REMOVED lines=18> */
.L_x_8947:
        /* <DEDUP_REMOVED lines=31> */
.L_x_8962:
[----:B------:R-:W-:Y:S01]  /*214a0*/  IMAD.MOV.U32 R16, RZ, RZ, R14 ;  /* 0x000000ffff107224 */ /* 0x000fe200078e000e */
[----:B------:R-:W-:Y:S01]  /*214b0*/  MOV R4, R20 ;  /* 0x0000001400047202 */ /* 0x000fe20000000f00 */
[----:B------:R-:W-:Y:S01]  /*214c0*/  IMAD.MOV.U32 R3, RZ, RZ, R21 ;  /* 0x000000ffff037224 */ /* 0x000fe200078e0015 */
[----:B------:R-:W-:-:S07]  /*214d0*/  MOV R0, 0x214f0 ;  /* 0x000214f000007802 */ /* 0x000fce0000000f00 */
[----:B------:R-:W-:Y:S05]  /*214e0*/  CALL.REL.NOINC `($__internal_22_$__cuda_sm20_div_s64) ;  /* 0x000001a000447944 */ /* 0x000fea0003c00000 */
[----:B------:R-:W-:Y:S01]  /*214f0*/  MOV R10, R4 ;  /* 0x00000004000a7202 */ /* 0x000fe20000000f00 */
[----:B------:R-:W-:-:S07]  /*21500*/  IMAD.MOV.U32 R11, RZ, RZ, R3 ;  /* 0x000000ffff0b7224 */ /* 0x000fce00078e0003 */
.L_x_8963:
[----:B------:R-:W-:Y:S05]  /*21510*/  BSYNC.RECONVERGENT B0 ;  /* 0x0000000000007941 */ /* 0x000fea0003800200 */
.L_x_8961:
        /* <DEDUP_REMOVED lines=44> */
.L_x_8965:
        /* <DEDUP_REMOVED lines=8> */
.L_x_8966:
[----:B------:R-:W-:Y:S05]  /*21860*/  BSYNC.RECONVERGENT B0 ;  /* 0x0000000000007941 */ /* 0x000fea0003800200 */
.L_x_8964:
        /* <DEDUP_REMOVED lines=18> */
.L_x_8960:
        /* <DEDUP_REMOVED lines=31> */
.L_x_8968:
        /* <DEDUP_REMOVED lines=8> */
.L_x_8969:
[----:B------:R-:W-:Y:S05]  /*21c00*/  BSYNC.RECONVERGENT B0 ;  /* 0x0000000000007941 */ /* 0x000fea0003800200 */
.L_x_8967:
        /* <DEDUP_REMOVED lines=10> */
.L_x_8919:
        /* <DEDUP_REMOVED lines=12> */
.L_x_8974:
        /* <DEDUP_REMOVED lines=21> */
.L_x_8973:
[----:B------:R-:W-:Y:S05]  /*21ec0*/  BSYNC.RECONVERGENT B7 ;  /* 0x0000000000077941 */ /* 0x000fea0003800200 */
.L_x_8972:
[----:B------:R-:W-:-:S05]  /*21ed0*/  IADD3 R16, P0, PT, R16, 0x4, RZ ;  /* 0x0000000410107810 */ /* 0x000fca0007f1e0ff */
[----:B------:R-:W-:Y:S01]  /*21ee0*/  IMAD.X R17, RZ, RZ, R17, P0 ;  /* 0x000000ffff117224 */ /* 0x000fe200000e0611 */
[----:B------:R-:W-:-:S04]  /*21ef0*/  ISETP.GE.U32.AND P0, PT, R16, R18, PT ;  /* 0x000000121000720c */ /* 0x000fc80003f06070 */
[----:B------:R-:W-:-:S13]  /*21f00*/  ISETP.GE.U32.AND.EX P0, PT, R17, R19, PT, P0 ;  /* 0x000000131100720c */ /* 0x000fda0003f06100 */
[----:B------:R-:W-:Y:S05]  /*21f10*/  @!P0 BRA `(.L_x_8974) ;  /* 0xfffffffc00948947 */ /* 0x000fea000383ffff */
.L_x_8971:
[----:B------:R-:W-:Y:S05]  /*21f20*/  BSYNC.RECONVERGENT B6 ;  /* 0x0000000000067941 */ /* 0x000fea0003800200 */
.L_x_8970:
        /* <DEDUP_REMOVED lines=20> */
.L_x_8976:
[----:B------:R-:W-:Y:S05]  /*22070*/  BSYNC.RECONVERGENT B6 ;  /* 0x0000000000067941 */ /* 0x000fea0003800200 */
.L_x_8975:
        /* <DEDUP_REMOVED lines=20> */
.L_x_8978:
[----:B------:R-:W-:Y:S05]  /*221c0*/  BSYNC.RECONVERGENT B6 ;  /* 0x0000000000067941 */ /* 0x000fea0003800200 */
.L_x_8977:
        /* <DEDUP_REMOVED lines=23> */
.L_x_8980:
[----:B------:R-:W-:Y:S05]  /*22340*/  BSYNC.RECONVERGENT B6 ;  /* 0x0000000000067941 */ /* 0x000fea0003800200 */
.L_x_8979:
        /* <DEDUP_REMOVED lines=25> */
.L_x_9008:
        /* <DEDUP_REMOVED lines=28> */
.L_x_8985:
[----:B------:R-:W-:Y:S01]  /*226a0*/  MOV R16, R14 ;  /* 0x0000000e00107202 */ /* 0x000fe20000000f00 */
[----:B------:R-:W-:Y:S01]  /*226b0*/  IMAD.MOV.U32 R4, RZ, RZ, R18 ;  /* 0x000000ffff047224 */ /* 0x000fe200078e0012 */
[----:B------:R-:W-:Y:S02]  /*226c0*/  MOV R3, R19 ;  /* 0x0000001300037202 */ /* 0x000fe40000000f00 */
[----:B------:R-:W-:-:S07]  /*226d0*/  MOV R0, 0x226f0 ;  /* 0x000226f000007802 */ /* 0x000fce0000000f00 */
[----:B------:R-:W-:Y:S05]  /*226e0*/  CALL.REL.NOINC `($__internal_22_$__cuda_sm20_div_s64) ;  /* 0x0000018c00c47944 */ /* 0x000fea0003c00000 */
[----:B------:R-:W-:Y:S01]  /*226f0*/  IMAD.MOV.U32 R20, RZ, RZ, R4 ;  /* 0x000000ffff147224 */ /* 0x000fe200078e0004 */
[----:B------:R-:W-:-:S07]  /*22700*/  MOV R21, R3 ;  /* 0x0000000300157202 */ /* 0x000fce0000000f00 */
.L_x_8986:
[----:B------:R-:W-:Y:S05]  /*22710*/  BSYNC.RECONVERGENT B1 ;  /* 0x0000000000017941 */ /* 0x000fea0003800200 */
.L_x_8984:
        /* <DEDUP_REMOVED lines=44> */
.L_x_8988:
        /* <DEDUP_REMOVED lines=8> */
.L_x_8989:
[----:B------:R-:W-:Y:S05]  /*22a60*/  BSYNC.RECONVERGENT B1 ;  /* 0x0000000000017941 */ /* 0x000fea0003800200 */
.L_x_8987:
        /* <DEDUP_REMOVED lines=44> */
.L_x_8991:
        /* <DEDUP_REMOVED lines=8> */
.L_x_8992:
[----:B------:R-:W-:Y:S05]  /*22db0*/  BSYNC.RECONVERGENT B1 ;  /* 0x0000000000017941 */ /* 0x000fea0003800200 */
.L_x_8990:
        /* <DEDUP_REMOVED lines=44> */
.L_x_8994:
        /* <DEDUP_REMOVED lines=8> */
.L_x_8995:
[----:B------:R-:W-:Y:S05]  /*23100*/  BSYNC.RECONVERGENT B1 ;  /* 0x0000000000017941 */ /* 0x000fea0003800200 */
.L_x_8993:
        /* <DEDUP_REMOVED lines=44> */
.L_x_8997:
        /* <DEDUP_REMOVED lines=8> */
.L_x_8998:
[----:B------:R-:W-:Y:S05]  /*23450*/  BSYNC.RECONVERGENT B1 ;  /* 0x0000000000017941 */ /* 0x000fea0003800200 */
.L_x_8996:
        /* <DEDUP_REMOVED lines=44> */
.L_x_9000:
        /* <DEDUP_REMOVED lines=8> */
.L_x_9001:
[----:B------:R-:W-:Y:S05]  /*237a0*/  BSYNC.RECONVERGENT B1 ;  /* 0x0000000000017941 */ /* 0x000fea0003800200 */
.L_x_8999:
        /* <DEDUP_REMOVED lines=44> */
.L_x_9003:
        /* <DEDUP_REMOVED lines=8> */
.L_x_9004:
[----:B------:R-:W-:Y:S05]  /*23af0*/  BSYNC.RECONVERGENT B1 ;  /* 0x0000000000017941 */ /* 0x000fea0003800200 */
.L_x_9002:
        /* <DEDUP_REMOVED lines=44> */
.L_x_9006:
        /* <DEDUP_REMOVED lines=8> */
.L_x_9007:
[----:B------:R-:W-:Y:S05]  /*23e40*/  BSYNC.RECONVERGENT B1 ;  /* 0x0000000000017941 */ /* 0x000fea0003800200 */
.L_x_9005:
        /* <DEDUP_REMOVED lines=23> */
.L_x_8983:
[----:B------:R-:W-:-:S07]  /*23fc0*/  IADD3 R28, PT, PT, R10, 0x3, RZ ;  /* 0x000000030a1c7810 */ /* 0x000fce0007ffe0ff */
.L_x_8982:
        /* <DEDUP_REMOVED lines=31> */
.L_x_9011:
[----:B------:R-:W-:Y:S01]  /*241c0*/  IMAD.MOV.U32 R16, RZ, RZ, R14 ;  /* 0x000000ffff107224 */ /* 0x000fe200078e000e */
[----:B------:R-:W-:Y:S01]  /*241d0*/  MOV R4, R20 ;  /* 0x0000001400047202 */ /* 0x000fe20000000f00 */
[----:B------:R-:W-:Y:S01]  /*241e0*/  IMAD.MOV.U32 R3, RZ, RZ, R21 ;  /* 0x000000ffff037224 */ /* 0x000fe200078e0015 */
[----:B------:R-:W-:-:S07]  /*241f0*/  MOV R0, 0x24210 ;  /* 0x0002421000007802 */ /* 0x000fce0000000f00 */
[----:B------:R-:W-:Y:S05]  /*24200*/  CALL.REL.NOINC `($__internal_22_$__cuda_sm20_div_s64) ;  /* 0x0000017000fc7944 */ /* 0x000fea0003c00000 */
[----:B------:R-:W-:Y:S01]  /*24210*/  MOV R18, R4 ;  /* 0x0000000400127202 */ /* 0x000fe20000000f00 */
[----:B------:R-:W-:-:S07]  /*24220*/  IMAD.MOV.U32 R19, RZ, RZ, R3 ;  /* 0x000000ffff137224 */ /* 0x000fce00078e0003 */
.L_x_9012:
[----:B------:R-:W-:Y:S05]  /*24230*/  BSYNC.RECONVERGENT B0 ;  /* 0x0000000000007941 */ /* 0x000fea0003800200 */
.L_x_9010:
        /* <DEDUP_REMOVED lines=44> */
.L_x_9014:
        /* <DEDUP_REMOVED lines=8> */
.L_x_9015:
[----:B------:R-:W-:Y:S05]  /*24580*/  BSYNC.RECONVERGENT B0 ;  /* 0x0000000000007941 */ /* 0x000fea0003800200 */
.L_x_9013:
        /* <DEDUP_REMOVED lines=44> */
.L_x_9017:
        /* <DEDUP_REMOVED lines=8> */
.L_x_9018:
[----:B------:R-:W-:Y:S05]  /*248d0*/  BSYNC.RECONVERGENT B0 ;  /* 0x0000000000007941 */ /* 0x000fea0003800200 */
.L_x_9016:
        /* <DEDUP_REMOVED lines=44> */
.L_x_9020:
        /* <DEDUP_REMOVED lines=8> */
.L_x_9021:
[----:B------:R-:W-:Y:S05]  /*24c20*/  BSYNC.RECONVERGENT B0 ;  /* 0x0000000000007941 */ /* 0x000fea0003800200 */
.L_x_9019:
        /* <DEDUP_REMOVED lines=18> */
.L_x_9009:
        /* <DEDUP_REMOVED lines=31> */
.L_x_9024:
[----:B------:R-:W-:Y:S01]  /*24f40*/  IMAD.MOV.U32 R16, RZ, RZ, R14 ;  /* 0x000000ffff107224 */ /* 0x000fe200078e000e */
[----:B------:R-:W-:Y:S01]  /*24f50*/  MOV R4, R20 ;  /* 0x0000001400047202 */ /* 0x000fe20000000f00 */
[----:B------:R-:W-:Y:S01]  /*24f60*/  IMAD.MOV.U32 R3, RZ, RZ, R21 ;  /* 0x000000ffff037224 */ /* 0x000fe200078e0015 */
[----:B------:R-:W-:-:S07]  /*24f70*/  MOV R0, 0x24f90 ;  /* 0x00024f9000007802 */ /* 0x000fce0000000f00 */
[----:B------:R-:W-:Y:S05]  /*24f80*/  CALL.REL.NOINC `($__internal_22_$__cuda_sm20_div_s64) ;  /* 0x00000164009c7944 */ /* 0x000fea0003c00000 */
[----:B------:R-:W-:Y:S01]  /*24f90*/  MOV R10, R4 ;  /* 0x00000004000a7202 */ /* 0x000fe20000000f00 */
[----:B------:R-:W-:-:S07]  /*24fa0*/  IMAD.MOV.U32 R11, RZ, RZ, R3 ;  /* 0x000000ffff0b7224 */ /* 0x000fce00078e0003 */
.L_x_9025:
[----:B------:R-:W-:Y:S05]  /*24fb0*/  BSYNC.RECONVERGENT B0 ;  /* 0x0000000000007941 */ /* 0x000fea0003800200 */
.L_x_9023:
        /* <DEDUP_REMOVED lines=44> */
.L_x_9027:
        /* <DEDUP_REMOVED lines=8> */
.L_x_9028:
[----:B------:R-:W-:Y:S05]  /*25300*/  BSYNC.RECONVERGENT B0 ;  /* 0x0000000000007941 */ /* 0x000fea0003800200 */
.L_x_9026:
        /* <DEDUP_REMOVED lines=18> */
.L_x_9022:
        /* <DEDUP_REMOVED lines=31> */
.L_x_9030:
        /* <DEDUP_REMOVED lines=8> */
.L_x_9031:
[----:B------:R-:W-:Y:S05]  /*256a0*/  BSYNC.RECONVERGENT B0 ;  /* 0x0000000000007941 */ /* 0x000fea0003800200 */
.L_x_9029:
        /* <DEDUP_REMOVED lines=10> */
.L_x_8981:
        /* <DEDUP_REMOVED lines=12> */
.L_x_9036:
        /* <DEDUP_REMOVED lines=21> */
.L_x_9035:
[----:B------:R-:W-:Y:S05]  /*25960*/  BSYNC.RECONVERGENT B7 ;  /* 0x0000000000077941 */ /* 0x000fea0003800200 */
.L_x_9034:
[----:B------:R-:W-:-:S05]  /*25970*/  IADD3 R18, P0, PT, R18, 0x4, RZ ;  /* 0x0000000412127810 */ /* 0x000fca0007f1e0ff */
[----:B------:R-:W-:Y:S01]  /*25980*/  IMAD.X R19, RZ, RZ, R19, P0 ;  /* 0x000000ffff137224 */ /* 0x000fe200000e0613 */
[----:B------:R-:W-:-:S04]  /*25990*/  ISETP.GE.U32.AND P0, PT, R18, R16, PT ;  /* 0x000000101200720c */ /* 0x000fc80003f06070 */
[----:B------:R-:W-:-:S13]  /*259a0*/  ISETP.GE.U32.AND.EX P0, PT, R19, R17, PT, P0 ;  /* 0x000000111300720c */ /* 0x000fda0003f06100 */
[----:B------:R-:W-:Y:S05]  /*259b0*/  @!P0 BRA `(.L_x_9036) ;  /* 0xfffffffc00948947 */ /* 0x000fea000383ffff */
.L_x_9033:
[----:B------:R-:W-:Y:S05]  /*259c0*/  BSYNC.RECONVERGENT B6 ;  /* 0x0000000000067941 */ /* 0x000fea0003800200 */
.L_x_9032:
        /* <DEDUP_REMOVED lines=20> */
.L_x_9038:
[----:B------:R-:W-:Y:S05]  /*25b10*/  BSYNC.RECONVERGENT B6 ;  /* 0x0000000000067941 */ /* 0x000fea0003800200 */
.L_x_9037:
        /* <DEDUP_REMOVED lines=20> */
.L_x_9040:
[----:B------:R-:W-:Y:S05]  /*25c60*/  BSYNC.RECONVERGENT B6 ;  /* 0x0000000000067941 */ /* 0x000fea0003800200 */
.L_x_9039:
        /* <DEDUP_REMOVED lines=23> */
.L_x_9042:
[----:B------:R-:W-:Y:S05]  /*25de0*/  BSYNC.RECONVERGENT B6 ;  /* 0x0000000000067941 */ /* 0x000fea0003800200 */
.L_x_9041:
        /* <DEDUP_REMOVED lines=25> */
.L_x_9070:
        /* <DEDUP_REMOVED lines=28> */
.L_x_9047:
[----:B------:R-:W-:Y:S01]  /*26140*/  MOV R16, R14 ;  /* 0x0000000e00107202 */ /* 0x000fe20000000f00 */
[----:B------:R-:W-:Y:S01]  /*26150*/  IMAD.MOV.U32 R4, RZ, RZ, R18 ;  /* 0x000000ffff047224 */ /* 0x000fe200078e0012 */
[----:B------:R-:W-:Y:S02]  /*26160*/  MOV R3, R19 ;  /* 0x0000001300037202 */ /* 0x000fe40000000f00 */
[----:B------:R-:W-:-:S07]  /*26170*/  MOV R0, 0x26190 ;  /* 0x0002619000007802 */ /* 0x000fce0000000f00 */
[----:B------:R-:W-:Y:S05]  /*26180*/  CALL.REL.NOINC `($__internal_22_$__cuda_sm20_div_s64) ;  /* 0x00000154001c7944 */ /* 0x000fea0003c00000 */
[----:B------:R-:W-:Y:S01]  /*26190*/  IMAD.MOV.U32 R20, RZ, RZ, R4 ;  /* 0x000000ffff147224 */ /* 0x000fe200078e0004 */
[----:B------:R-:W-:-:S07]  /*261a0*/  MOV R21, R3 ;  /* 0x0000000300157202 */ /* 0x000fce0000000f00 */
.L_x_9048:
[----:B------:R-:W-:Y:S05]  /*261b0*/  BSYNC.RECONVERGENT B1 ;  /* 0x0000000000017941 */ /* 0x000fea0003800200 */
.L_x_9046:
        /* <DEDUP_REMOVED lines=44> */
.L_x_9050:
        /* <DEDUP_REMOVED lines=8> */
.L_x_9051:
[----:B------:R-:W-:Y:S05]  /*26500*/  BSYNC.RECONVERGENT B1 ;  /* 0x0000000000017941 */ /* 0x000fea0003800200 */
.L_x_9049:
        /* <DEDUP_REMOVED lines=44> */
.L_x_9053:
        /* <DEDUP_REMOVED lines=8> */
.L_x_9054:
[----:B------:R-:W-:Y:S05]  /*26850*/  BSYNC.RECONVERGENT B1 ;  /* 0x0000000000017941 */ /* 0x000fea0003800200 */
.L_x_9052:
        /* <DEDUP_REMOVED lines=44> */
.L_x_9056:
        /* <DEDUP_REMOVED lines=8> */
.L_x_9057:
[----:B------:R-:W-:Y:S05]  /*26ba0*/  BSYNC.RECONVERGENT B1 ;  /* 0x0000000000017941 */ /* 0x000fea0003800200 */
.L_x_9055:
        /* <DEDUP_REMOVED lines=44> */
.L_x_9059:
        /* <DEDUP_REMOVED lines=8> */
.L_x_9060:
[----:B------:R-:W-:Y:S05]  /*26ef0*/  BSYNC.RECONVERGENT B1 ;  /* 0x0000000000017941 */ /* 0x000fea0003800200 */
.L_x_9058:
        /* <DEDUP_REMOVED lines=44> */
.L_x_9062:
        /* <DEDUP_REMOVED lines=8> */
.L_x_9063:
[----:B------:R-:W-:Y:S05]  /*27240*/  BSYNC.RECONVERGENT B1 ;  /* 0x0000000000017941 */ /* 0x000fea0003800200 */
.L_x_9061:
        /* <DEDUP_REMOVED lines=45> */
.L_x_9065:
        /* <DEDUP_REMOVED lines=8> */
.L_x_9066:
[----:B------:R-:W-:Y:S05]  /*275a0*/  BSYNC.RECONVERGENT B1 ;  /* 0x0000000000017941 */ /* 0x000fea0003800200 */
.L_x_9064:
        /* <DEDUP_REMOVED lines=44> */
.L_x_9068:
        /* <DEDUP_REMOVED lines=8> */
.L_x_9069:
[----:B------:R-:W-:Y:S05]  /*278f0*/  BSYNC.RECONVERGENT B1 ;  /* 0x0000000000017941 */ /* 0x000fea0003800200 */
.L_x_9067:
        /* <DEDUP_REMOVED lines=23> */
.L_x_9045:
[----:B------:R-:W-:-:S07]  /*27a70*/  VIADD R28, R11, 0x3 ;  /* 0x000000030b1c7836 */ /* 0x000fce0000000000 */
.L_x_9044:
        /* <DEDUP_REMOVED lines=31> */
.L_x_9073:
[----:B------:R-:W-:Y:S01]  /*27c70*/  MOV R16, R14 ;  /* 0x0000000e00107202 */ /* 0x000fe20000000f00 */
[----:B------:R-:W-:Y:S01]  /*27c80*/  IMAD.MOV.U32 R4, RZ, RZ, R20 ;  /* 0x000000ffff047224 */ /* 0x000fe200078e0014 */
[----:B------:R-:W-:Y:S02]  /*27c90*/  MOV R3, R21 ;  /* 0x0000001500037202 */ /* 0x000fe40000000f00 */
[----:B------:R-:W-:-:S07]  /*27ca0*/  MOV R0, 0x27cc0 ;  /* 0x00027cc000007802 */ /* 0x000fce0000000f00 */
[----:B------:R-:W-:Y:S05]  /*27cb0*/  CALL.REL.NOINC `($__internal_22_$__cuda_sm20_div_s64) ;  /* 0x0000013800507944 */ /* 0x000fea0003c00000 */
[----:B------:R-:W-:Y:S01]  /*27cc0*/  IMAD.MOV.U32 R18, RZ, RZ, R4 ;  /* 0x000000ffff127224 */ /* 0x000fe200078e0004 */
[----:B------:R-:W-:-:S07]  /*27cd0*/  MOV R19, R3 ;  /* 0x0000000300137202 */ /* 0x000fce0000000f00 */
.L_x_9074:
[----:B------:R-:W-:Y:S05]  /*27ce0*/  BSYNC.RECONVERGENT B0 ;  /* 0x0000000000007941 */ /* 0x000fea0003800200 */
.L_x_9072:
        /* <DEDUP_REMOVED lines=44> */
.L_x_9076:
        /* <DEDUP_REMOVED lines=8> */
.L_x_9077:
[----:B------:R-:W-:Y:S05]  /*28030*/  BSYNC.RECONVERGENT B0 ;  /* 0x0000000000007941 */ /* 0x000fea0003800200 */
.L_x_9075:
        /* <DEDUP_REMOVED lines=44> */
.L_x_9079:
        /* <DEDUP_REMOVED lines=8> */
.L_x_9080:
[----:B------:R-:W-:Y:S05]  /*28380*/  BSYNC.RECONVERGENT B0 ;  /* 0x0000000000007941 */ /* 0x000fea0003800200 */
.L_x_9078:
        /* <DEDUP_REMOVED lines=44> */
.L_x_9082:
        /* <DEDUP_REMOVED lines=8> */
.L_x_9083:
[----:B------:R-:W-:Y:S05]  /*286d0*/  BSYNC.RECONVERGENT B0 ;  /* 0x0000000000007941 */ /* 0x000fea0003800200 */
.L_x_9081:
        /* <DEDUP_REMOVED lines=18> */
.L_x_9071:
        /* <DEDUP_REMOVED lines=31> */
.L_x_9086:
[----:B------:R-:W-:Y:S01]  /*289f0*/  MOV R16, R14 ;  /* 0x0000000e00107202 */ /* 0x000fe20000000f00 */
[----:B------:R-:W-:Y:S01]  /*28a00*/  IMAD.MOV.U32 R4, RZ, RZ, R20 ;  /* 0x000000ffff047224 */ /* 0x000fe200078e0014 */
[----:B------:R-:W-:Y:S02]  /*28a10*/  MOV R3, R21 ;  /* 0x0000001500037202 */ /* 0x000fe40000000f00 */
[----:B------:R-:W-:-:S07]  /*28a20*/  MOV R0, 0x28a40 ;  /* 0x00028a4000007802 */ /* 0x000fce0000000f00 */
[----:B------:R-:W-:Y:S05]  /*28a30*/  CALL.REL.NOINC `($__internal_22_$__cuda_sm20_div_s64) ;  /* 0x0000012800f07944 */ /* 0x000fea0003c00000 */
[----:B------:R-:W-:Y:S01]  /*28a40*/  IMAD.MOV.U32 R10, RZ, RZ, R4 ;  /* 0x000000ffff0a7224 */ /* 0x000fe200078e0004 */
[----:B------:R-:W-:-:S07]  /*28a50*/  MOV R11, R3 ;  /* 0x00000003000b7202 */ /* 0x000fce0000000f00 */
.L_x_9087:
[----:B------:R-:W-:Y:S05]  /*28a60*/  BSYNC.RECONVERGENT B0 ;  /* 0x0000000000007941 */ /* 0x000fea0003800200 */
.L_x_9085:
        /* <DEDUP_REMOVED lines=44> */
.L_x_9089:
        /* <DEDUP_REMOVED lines=8> */
.L_x_9090:
[----:B------:R-:W-:Y:S05]  /*28db0*/  BSYNC.RECONVERGENT B0 ;  /* 0x0000000000007941 */ /* 0x000fea0003800200 */
.L_x_9088:
        /* <DEDUP_REMOVED lines=18> */
.L_x_9084:
        /* <DEDUP_REMOVED lines=31> */
.L_x_9092:
        /* <DEDUP_REMOVED lines=8> */
.L_x_9093:
[----:B------:R-:W-:Y:S05]  /*29150*/  BSYNC.RECONVERGENT B0 ;  /* 0x0000000000007941 */ /* 0x000fea0003800200 */
.L_x_9091:
        /* <DEDUP_REMOVED lines=10> */
.L_x_9043:
        /* <DEDUP_REMOVED lines=12> */
.L_x_9098:
        /* <DEDUP_REMOVED lines=21> */
.L_x_9097:
[----:B------:R-:W-:Y:S05]  /*29410*/  BSYNC.RECONVERGENT B7 ;  /* 0x0000000000077941 */ /* 0x000fea0003800200 */
.L_x_9096:
[----:B------:R-:W-:-:S04]  /*29420*/  IADD3 R18, P0, PT, R18, 0x4, RZ ;  /* 0x0000000412127810 */ /* 0x000fc80007f1e0ff */
[----:B------:R-:W-:Y:S02]  /*29430*/  IADD3.X R19, PT, PT, RZ, R19, RZ, P0, !PT ;  /* 0x00000013ff137210 */ /* 0x000fe400007fe4ff */
[----:B------:R-:W-:-:S04]  /*29440*/  ISETP.GE.U32.AND P0, PT, R18, R16, PT ;  /* 0x000000101200720c */ /* 0x000fc80003f06070 */
[----:B------:R-:W-:-:S13]  /*29450*/  ISETP.GE.U32.AND.EX P0, PT, R19, R17, PT, P0 ;  /* 0x000000111300720c */ /* 0x000fda0003f06100 */
[----:B------:R-:W-:Y:S05]  /*29460*/  @!P0 BRA `(.L_x_9098) ;  /* 0xfffffffc00948947 */ /* 0x000fea000383ffff */
.L_x_9095:
[----:B------:R-:W-:Y:S05]  /*29470*/  BSYNC.RECONVERGENT B6 ;  /* 0x0000000000067941 */ /* 0x000fea0003800200 */
.L_x_9094:
        /* <DEDUP_REMOVED lines=20> */
.L_x_9100:
[----:B------:R-:W-:Y:S05]  /*295c0*/  BSYNC.RECONVERGENT B6 ;  /* 0x0000000000067941 */ /* 0x000fea0003800200 */
.L_x_9099:
        /* <DEDUP_REMOVED lines=20> */
.L_x_9102:
[----:B------:R-:W-:Y:S05]  /*29710*/  BSYNC.RECONVERGENT B6 ;  /* 0x0000000000067941 */ /* 0x000fea0003800200 */
.L_x_9101:
        /* <DEDUP_REMOVED lines=23> */
.L_x_9104:
[----:B------:R-:W-:Y:S05]  /*29890*/  BSYNC.RECONVERGENT B6 ;  /* 0x0000000000067941 */ /* 0x000fea0003800200 */
.L_x_9103:
[----:B------:R-:W0:Y:S01]  /*298a0*/  LDCU.64 UR4, c[0x0][0x398] ;  /* 0x00007300ff0477ac */ /* 0x000e220008000a00 */
[----:B------:R-:W-:Y:S01]  /*298b0*/  SHF.R.S32.HI R0, RZ, 0x1f, R35 ;  /* 0x0000001fff007819 */ /* 0x000fe20000011423 */
        /* <DEDUP_REMOVED lines=23> */
.L_x_9132:
        /* <DEDUP_REMOVED lines=28> */
.L_x_9109:
[----:B------:R-:W-:Y:S01]  /*29bf0*/  IMAD.MOV.U32 R16, RZ, RZ, R18 ;  /* 0x000000ffff107224 */ /* 0x000fe200078e0012 */
[----:B------:R-:W-:Y:S01]  /*29c00*/  MOV R4, R14 ;  /* 0x0000000e00047202 */ /* 0x000fe20000000f00 */
[----:B------:R-:W-:Y:S01]  /*29c10*/  IMAD.MOV.U32 R3, RZ, RZ, R15 ;  /* 0x000000ffff037224 */ /* 0x000fe200078e000f */
[----:B------:R-:W-:-:S07]  /*29c20*/  MOV R0, 0x29c40 ;  /* 0x00029c4000007802 */ /* 0x000fce0000000f00 */
[----:B------:R-:W-:Y:S05]  /*29c30*/  CALL.REL.NOINC `($__internal_22_$__cuda_sm20_div_s64) ;  /* 0x0000011800707944 */ /* 0x000fea0003c00000 */
[----:B------:R-:W-:Y:S01]  /*29c40*/  MOV R20, R4 ;  /* 0x0000000400147202 */ /* 0x000fe20000000f00 */
[----:B------:R-:W-:-:S07]  /*29c50*/  IMAD.MOV.U32 R21, RZ, RZ, R3 ;  /* 0x000000ffff157224 */ /* 0x000fce00078e0003 */
.L_x_9110:
[----:B------:R-:W-:Y:S05]  /*29c60*/  BSYNC.RECONVERGENT B1 ;  /* 0x0000000000017941 */ /* 0x000fea0003800200 */
.L_x_9108:
        /* <DEDUP_REMOVED lines=44> */
.L_x_9112:
        /* <DEDUP_REMOVED lines=8> */
.L_x_9113:
[----:B------:R-:W-:Y:S05]  /*29fb0*/  BSYNC.RECONVERGENT B1 ;  /* 0x0000000000017941 */ /* 0x000fea0003800200 */
.L_x_9111:
        /* <DEDUP_REMOVED lines=44> */
.L_x_9115:
        /* <DEDUP_REMOVED lines=8> */
.L_x_9116:
[----:B------:R-:W-:Y:S05]  /*2a300*/  BSYNC.RECONVERGENT B1 ;  /* 0x0000000000017941 */ /* 0x000fea0003800200 */
.L_x_9114:
        /* <DEDUP_REMOVED lines=44> */
.L_x_9118:
        /* <DEDUP_REMOVED lines=8> */
.L_x_9119:
[----:B------:R-:W-:Y:S05]  /*2a650*/  BSYNC.RECONVERGENT B1 ;  /* 0x0000000000017941 */ /* 0x000fea0003800200 */
.L_x_9117:
        /* <DEDUP_REMOVED lines=44> */
.L_x_9121:
        /* <DEDUP_REMOVED lines=8> */
.L_x_9122:
[----:B------:R-:W-:Y:S05]  /*2a9a0*/  BSYNC.RECONVERGENT B1 ;  /* 0x0000000000017941 */ /* 0x000fea0003800200 */
.L_x_9120:
        /* <DEDUP_REMOVED lines=44> */
.L_x_9124:
        /* <DEDUP_REMOVED lines=8> */
.L_x_9125:
[----:B------:R-:W-:Y:S05]  /*2acf0*/  BSYNC.RECONVERGENT B1 ;  /* 0x0000000000017941 */ /* 0x000fea0003800200 */
.L_x_9123:
        /* <DEDUP_REMOVED lines=45> */
.L_x_9127:
[----:B------:R-:W-:Y:S01]  /*2afd0*/  IMAD.MOV.U32 R16, RZ, RZ, R18 ;  /* 0x000000ffff107224 */ /* 0x000fe200078e0012 */
[----:B------:R-:W-:Y:S01]  /*2afe0*/  MOV R5, R19 ;  /* 0x0000001300057202 */ /* 0x000fe20000000f00 */
[----:B------:R-:W-:Y:S01]  /*2aff0*/  IMAD.MOV.U32 R3, RZ, RZ, R15 ;  /* 0x000000ffff037224 */ /* 0x000fe200078e000f */
[----:B------:R-:W-:Y:S02]  /*2b000*/  MOV R4, R14 ;  /* 0x0000000e00047202 */ /* 0x000fe40000000f00 */
[----:B------:R-:W-:-:S07]  /*2b010*/  MOV R0, 0x2b030 ;  /* 0x0002b03000007802 */ /* 0x000fce0000000f00 */
[----:B------:R-:W-:Y:S05]  /*2b020*/  CALL.REL.NOINC `($__internal_22_$__cuda_sm20_div_s64) ;  /* 0x0000010400747944 */ /* 0x000fea0003c00000 */
[----:B------:R-:W-:Y:S02]  /*2b030*/  MOV R22, R4 ;  /* 0x0000000400167202 */ /* 0x000fe40000000f00 */
[----:B------:R-:W-:-:S07]  /*2b040*/  MOV R23, R3 ;  /* 0x0000000300177202 */ /* 0x000fce0000000f00 */
.L_x_9128:
[----:B------:R-:W-:Y:S05]  /*2b050*/  BSYNC.RECONVERGENT B1 ;  /* 0x0000000000017941 */ /* 0x000fea0003800200 */
.L_x_9126:
        /* <DEDUP_REMOVED lines=44> */
.L_x_9130:
        /* <DEDUP_REMOVED lines=8> */
.L_x_9131:
[----:B------:R-:W-:Y:S05]  /*2b3a0*/  BSYNC.RECONVERGENT B1 ;  /* 0x0000000000017941 */ /* 0x000fea0003800200 */
.L_x_9129:
        /* <DEDUP_REMOVED lines=23> */
.L_x_9107:
[----:B------:R-:W-:-:S07]  /*2b520*/  IADD3 R28, PT, PT, R11, 0x3, RZ ;  /* 0x000000030b1c7810 */ /* 0x000fce0007ffe0ff */
.L_x_9106:
        /* <DEDUP_REMOVED lines=31> */
.L_x_9135:
[----:B------:R-:W-:Y:S01]  /*2b720*/  MOV R16, R18 ;  /* 0x0000001200107202 */ /* 0x000fe20000000f00 */
[----:B------:R-:W-:Y:S01]  /*2b730*/  IMAD.MOV.U32 R3, RZ, RZ, R21 ;  /* 0x000000ffff037224 */ /* 0x000fe200078e0015 */
[----:B------:R-:W-:Y:S02]  /*2b740*/  MOV R4, R20 ;  /* 0x0000001400047202 */ /* 0x000fe40000000f00 */
[----:B------:R-:W-:-:S07]  /*2b750*/  MOV R0, 0x2b770 ;  /* 0x0002b77000007802 */ /* 0x000fce0000000f00 */
[----:B------:R-:W-:Y:S05]  /*2b760*/  CALL.REL.NOINC `($__internal_22_$__cuda_sm20_div_s64) ;  /* 0x000000fc00a47944 */ /* 0x000fea0003c00000 */
[----:B------:R-:W-:Y:S02]  /*2b770*/  MOV R14, R4 ;  /* 0x00000004000e7202 */ /* 0x000fe40000000f00 */
[----:B------:R-:W-:-:S07]  /*2b780*/  MOV R15, R3 ;  /* 0x00000003000f7202 */ /* 0x000fce0000000f00 */
.L_x_9136:
[----:B------:R-:W-:Y:S05]  /*2b790*/  BSYNC.RECONVERGENT B0 ;  /* 0x0000000000007941 */ /* 0x000fea0003800200 */
.L_x_9134:
        /* <DEDUP_REMOVED lines=44> */
.L_x_9138:
        /* <DEDUP_REMOVED lines=8> */
.L_x_9139:
[----:B------:R-:W-:Y:S05]  /*2bae0*/  BSYNC.RECONVERGENT B0 ;  /* 0x0000000000007941 */ /* 0x000fea0003800200 */
.L_x_9137:
        /* <DEDUP_REMOVED lines=44> */
.L_x_9141:
        /* <DEDUP_REMOVED lines=8> */
.L_x_9142:
[----:B------:R-:W-:Y:S05]  /*2be30*/  BSYNC.RECONVERGENT B0 ;  /* 0x0000000000007941 */ /* 0x000fea0003800200 */
.L_x_9140:
        /* <DEDUP_REMOVED lines=44> */
.L_x_9144:
        /* <DEDUP_REMOVED lines=8> */
.L_x_9145:
[----:B------:R-:W-:Y:S05]  /*2c180*/  BSYNC.RECONVERGENT B0 ;  /* 0x0000000000007941 */ /* 0x000fea0003800200 */
.L_x_9143:
        /* <DEDUP_REMOVED lines=18> */
.L_x_9133:
        /* <DEDUP_REMOVED lines=31> */
.L_x_9148:
[----:B------:R-:W-:Y:S01]  /*2c4a0*/  MOV R16, R18 ;  /* 0x0000001200107202 */ /* 0x000fe20000000f00 */
[----:B------:R-:W-:Y:S01]  /*2c4b0*/  IMAD.MOV.U32 R3, RZ, RZ, R21 ;  /* 0x000000ffff037224 */ /* 0x000fe200078e0015 */
[----:B------:R-:W-:Y:S02]  /*2c4c0*/  MOV R4, R20 ;  /* 0x0000001400047202 */ /* 0x000fe40000000f00 */
[----:B------:R-:W-:-:S07]  /*2c4d0*/  MOV R0, 0x2c4f0 ;  /* 0x0002c4f000007802 */ /* 0x000fce0000000f00 */
[----:B------:R-:W-:Y:S05]  /*2c4e0*/  CALL.REL.NOINC `($__internal_22_$__cuda_sm20_div_s64) ;  /* 0x000000f000447944 */ /* 0x000fea0003c00000 */
[----:B------:R-:W-:Y:S02]  /*2c4f0*/  MOV R10, R4 ;  /* 0x00000004000a7202 */ /* 0x000fe40000000f00 */
[----:B------:R-:W-:-:S07]  /*2c500*/  MOV R11, R3 ;  /* 0x00000003000b7202 */ /* 0x000fce0000000f00 */
.L_x_9149:
[----:B------:R-:W-:Y:S05]  /*2c510*/  BSYNC.RECONVERGENT B0 ;  /* 0x0000000000007941 */ /* 0x000fea0003800200 */
.L_x_9147:
        /* <DEDUP_REMOVED lines=44> */
.L_x_9151:
        /* <DEDUP_REMOVED lines=8> */
.L_x_9152:
[----:B------:R-:W-:Y:S05]  /*2c860*/  BSYNC.RECONVERGENT B0 ;  /* 0x0000000000007941 */ /* 0x000fea0003800200 */
.L_x_9150:
        /* <DEDUP_REMOVED lines=18> */
.L_x_9146:
        /* <DEDUP_REMOVED lines=22> */
[----:B------:R-:W-:Y:S02]  /*2caf0*/  IMAD R3, R6, R5, R18 ;  /* 0x0000000506037224 */ /* 0x000fe400078e0212 */
[----:B------:R-:W-:-:S03]  /*2cb00*/  IMAD.MOV.U32 R5, RZ, RZ, RZ ;  /* 0x000000ffff057224 */ /* 0x000fc600078e00ff */
[----:B------:R-:W-:-:S13]  /*2cb10*/  ISETP.GE.U32.AND P0, PT, R3, R6, PT ;  /* 0x000000060300720c */ /* 0x000fda0003f06070 */
[----:B------:R-:W-:-:S05]  /*2cb20*/  @P0 IMAD.IADD R3, R3, 0x1, -R6 ;  /* 0x0000000103030824 */ /* 0x000fca00078e0a06 */
[----:B------:R-:W-:-:S13]  /*2cb30*/  ISETP.GE.U32.AND P0, PT, R3, R6, PT ;  /* 0x000000060300720c */ /* 0x000fda0003f06070 */
[----:B------:R-:W-:Y:S02]  /*2cb40*/  @P0 IADD3 R3, PT, PT, -R6, R3, RZ ;  /* 0x0000000306030210 */ /* 0x000fe40007ffe1ff */
[----:B------:R-:W-:-:S04]  /*2cb50*/  @!P1 LOP3.LUT R3, RZ, R6, RZ, 0x33, !PT ;  /* 0x00000006ff039212 */ /* 0x000fc800078e33ff */
[----:B------:R-:W-:Y:S01]  /*2cb60*/  MOV R4, R3 ;  /* 0x0000000300047202 */ /* 0x000fe20000000f00 */
[----:B------:R-:W-:Y:S06]  /*2cb70*/  BRA `(.L_x_9155) ;  /* 0x0000000000207947 */ /* 0x000fec0003800000 */
.L_x_9154:
[----:B------:R-:W-:Y:S01]  /*2cb80*/  MOV R3, R6 ;  /* 0x0000000600037202 */ /* 0x000fe20000000f00 */
[----:B------:R-:W-:Y:S01]  /*2cb90*/  IMAD.MOV.U32 R12, RZ, RZ, R18 ;  /* 0x000000ffff0c7224 */ /* 0x000fe200078e0012 */
[----:B------:R-:W-:Y:S02]  /*2cba0*/  MOV R0, R7 ;  /* 0x0000000700007202 */ /* 0x000fe40000000f00 */
[----:B------:R-:W-:Y:S02]  /*2cbb0*/  MOV R16, R5 ;  /* 0x0000000500107202 */ /* 0x000fe40000000f00 */
[----:B------:R-:W-:-:S07]  /*2cbc0*/  MOV R13, 0x2cbe0 ;  /* 0x0002cbe0000d7802 */ /* 0x000fce0000000f00 */
[----:B------:R-:W-:Y:S05]  /*2cbd0*/  CALL.REL.NOINC `($__internal_23_$__cuda_sm20_rem_s64) ;  /* 0x000000ec00e47944 */ /* 0x000fea0003c00000 */
[----:B------:R-:W-:Y:S01]  /*2cbe0*/  MOV R4, R3 ;  /* 0x0000000300047202 */ /* 0x000fe20000000f00 */
[----:B------:R-:W-:-:S07]  /*2cbf0*/  IMAD.MOV.U32 R5, RZ, RZ, R0 ;  /* 0x000000ffff057224 */ /* 0x000fce00078e0000 */
.L_x_9155:
[----:B------:R-:W-:Y:S05]  /*2cc00*/  BSYNC.RECONVERGENT B0 ;  /* 0x0000000000007941 */ /* 0x000fea0003800200 */
.L_x_9153:
[----:B------:R-:W0:Y:S02]  /*2cc10*/  LDC.64 R6, c[0x0][0x3b0] ;  /* 0x0000ec00ff067b82 */ /* 0x000e240000000a00 */
[----:B0-----:R-:W-:-:S06]  /*2cc20*/  IMAD.WIDE.U32 R6, R28, 0x8, R6 ;  /* 0x000000081c067825 */ /* 0x001fcc00078e0006 */
[----:B------:R-:W2:Y:S01]  /*2cc30*/  LDG.E.64 R6, desc[UR36][R6.64] ;  /* 0x0000002406067981 */ /* 0x000ea2000c1e1b00 */
[----:B------:R-:W-:Y:S02]  /*2cc40*/  MOV R8, R19 ;  /* 0x0000001300087202 */ /* 0x000fe40000000f00 */
[----:B------:R-:W-:Y:S01]  /*2cc50*/  MOV R9, R24 ;  /* 0x0000001800097202 */ /* 0x000fe20000000f00 */
[----:B--2---:R-:W-:Y:S02]  /*2cc60*/  IMAD R3, R5, R6, RZ ;  /* 0x0000000605037224 */ /* 0x004fe400078e02ff */
[----:B------:R-:W-:-:S04]  /*2cc70*/  IMAD.WIDE.U32 R8, R6, R4, R8 ;  /* 0x0000000406087225 */ /* 0x000fc800078e0008 */
[----:B------:R-:W-:Y:S02]  /*2cc80*/  IMAD R3, R7, R4, R3 ;  /* 0x0000000407037224 */ /* 0x000fe400078e0203 */
[----:B------:R-:W-:-:S03]  /*2cc90*/  IMAD.MOV.U32 R19, RZ, RZ, R8 ;  /* 0x000000ffff137224 */ /* 0x000fc600078e0008 */
[----:B------:R-:W-:-:S07]  /*2cca0*/  IADD3 R24, PT, PT, R9, R3, RZ ;  /* 0x0000000309187210 */ /* 0x000fce0007ffe0ff */
.L_x_9105:
        /* <DEDUP_REMOVED lines=12> */
.L_x_9160:
        /* <DEDUP_REMOVED lines=21> */
.L_x_9159:
[----:B------:R-:W-:Y:S05]  /*2cec0*/  BSYNC.RECONVERGENT B7 ;  /* 0x0000000000077941 */ /* 0x000fea0003800200 */
.L_x_9158:
[----:B------:R-:W-:-:S05]  /*2ced0*/  IADD3 R18, P0, PT, R18, 0x4, RZ ;  /* 0x0000000412127810 */ /* 0x000fca0007f1e0ff */
[----:B------:R-:W-:Y:S01]  /*2cee0*/  IMAD.X R19, RZ, RZ, R19, P0 ;  /* 0x000000ffff137224 */ /* 0x000fe200000e0613 */
[----:B------:R-:W-:-:S04]  /*2cef0*/  ISETP.GE.U32.AND P0, PT, R18, R16, PT ;  /* 0x000000101200720c */ /* 0x000fc80003f06070 */
[----:B------:R-:W-:-:S13]  /*2cf00*/  ISETP.GE.U32.AND.EX P0, PT, R19, R17, PT, P0 ;  /* 0x000000111300720c */ /* 0x000fda0003f06100 */
[----:B------:R-:W-:Y:S05]  /*2cf10*/  @!P0 BRA `(.L_x_9160) ;  /* 0xfffffffc00948947 */ /* 0x000fea000383ffff */
.L_x_9157:
[----:B------:R-:W-:Y:S05]  /*2cf20*/  BSYNC.RECONVERGENT B6 ;  /* 0x0000000000067941 */ /* 0x000fea0003800200 */
.L_x_9156:
[----:B------:R-:W0:Y:S01]  /*2cf30*/  LDCU UR4, c[0x0][0x388] ;  /* 0x00007100ff0477ac */ /* 0x000e220008000800 */
[----:B------:R-:W-:Y:S01]  /*2cf40*/  BSSY.RECONVERGENT B6, `(.L_x_9161) ;  /* 0x0000013000067945 */ /* 0x000fe20003800200 */
[----:B0-----:R-:W-:-:S13]  /*2cf50*/  ISETP.NE.AND P0, PT, R68, UR4, PT ;  /* 0x0000000444007c0c */ /* 0x001fda000bf05270 */
        /* <DEDUP_REMOVED lines=17> */
.L_x_9162:
[----:B------:R-:W-:Y:S05]  /*2d070*/  BSYNC.RECONVERGENT B6 ;  /* 0x0000000000067941 */ /* 0x000fea0003800200 */
.L_x_9161:
        /* <DEDUP_REMOVED lines=20> */
.L_x_9164:
[----:B------:R-:W-:Y:S05]  /*2d1c0*/  BSYNC.RECONVERGENT B6 ;  /* 0x0000000000067941 */ /* 0x000fea0003800200 */
.L_x_9163:
        /* <DEDUP_REMOVED lines=23> */
.L_x_9166:
[----:B------:R-:W-:Y:S05]  /*2d340*/  BSYNC.RECONVERGENT B6 ;  /* 0x0000000000067941 */ /* 0x000fea0003800200 */
.L_x_9165:
        /* <DEDUP_REMOVED lines=10> */
[----:B------:R-:W-:Y:S01]  /*2d3f0*/  IMAD.MOV.U32 R15, RZ, RZ, RZ ;  /* 0x000000ffff0f7224 */ /* 0x000fe200078e00ff */
[----:B------:R-:W-:Y:S02]  /*2d400*/  IADD3 R5, PT, PT, R5, R3, RZ ;  /* 0x0000000305057210 */ /* 0x000fe40007ffe0ff */
[----:B------:R-:W-:Y:S02]  /*2d410*/  MOV R14, R4 ;  /* 0x00000004000e7202 */ /* 0x000fe40000000f00 */
[----:B------:R-:W-:Y:S02]  /*2d420*/  MOV R24, RZ ;  /* 0x000000ff00187202 */ /* 0x000fe40000000f00 */
[----:B------:R-:W-:-:S05]  /*2d430*/  MOV R28, R2 ;  /* 0x00000002001c7202 */ /* 0x000fca0000000f00 */
        /* <DEDUP_REMOVED lines=8> */
[----:B------:R-:W-:Y:S02]  /*2d4c0*/  MOV R10, UR4 ;  /* 0x00000004000a7c02 */ /* 0x000fe40008000f00 */
[----:B------:R-:W-:-:S07]  /*2d4d0*/  IMAD.U32 R11, RZ, RZ, UR5 ;  /* 0x00000005ff0b7e24 */ /* 0x000fce000f8e00ff */
.L_x_9194:
        /* <DEDUP_REMOVED lines=28> */
.L_x_9171:
[----:B------:R-:W-:Y:S01]  /*2d6a0*/  MOV R16, R14 ;  /* 0x0000000e00107202 */ /* 0x000fe20000000f00 */
[----:B------:R-:W-:Y:S01]  /*2d6b0*/  IMAD.MOV.U32 R3, RZ, RZ, R19 ;  /* 0x000000ffff037224 */ /* 0x000fe200078e0013 */
[----:B------:R-:W-:Y:S02]  /*2d6c0*/  MOV R4, R18 ;  /* 0x0000001200047202 */ /* 0x000fe40000000f00 */
[----:B------:R-:W-:-:S07]  /*2d6d0*/  MOV R0, 0x2d6f0 ;  /* 0x0002d6f000007802 */ /* 0x000fce0000000f00 */
[----:B------:R-:W-:Y:S05]  /*2d6e0*/  CALL.REL.NOINC `($__internal_22_$__cuda_sm20_div_s64) ;  /* 0x000000dc00c47944 */ /* 0x000fea0003c00000 */
[----:B------:R-:W-:Y:S02]  /*2d6f0*/  MOV R20, R4 ;  /* 0x0000000400147202 */ /* 0x000fe40000000f00 */
[----:B------:R-:W-:-:S07]  /*2d700*/  MOV R21, R3 ;  /* 0x0000000300157202 */ /* 0x000fce0000000f00 */
.L_x_9172:
[----:B------:R-:W-:Y:S05]  /*2d710*/  BSYNC.RECONVERGENT B1 ;  /* 0x0000000000017941 */ /* 0x000fea0003800200 */
.L_x_9170:
        /* <DEDUP_REMOVED lines=10> */
[----:B------:R-:W-:-:S02]  /*2d7c0*/  IADD3.X R3, PT, PT, RZ, ~R21, RZ, P0, !PT ;  /* 0x80000015ff037210 */ /* 0x000fc400007fe4ff */
[----:B------:R-:W-:Y:S01]  /*2d7d0*/  MOV R25, R24 ;  /* 0x0000001800197202 */ /* 0x000fe20000000f00 */
[----:B------:R-:W-:Y:S01]  /*2d7e0*/  IMAD.WIDE.U32 R4, R18, R13, R4 ;  /* 0x0000000d12047225 */ /* 0x000fe200078e0004 */
[----:B------:R-:W-:-:S03]  /*2d7f0*/  MOV R24, R15 ;  /* 0x0000000f00187202 */ /* 0x000fc60000000f00 */
        /* <DEDUP_REMOVED lines=30> */
.L_x_9174:
        /* <DEDUP_REMOVED lines=8> */
.L_x_9175:
[----:B------:R-:W-:Y:S05]  /*2da60*/  BSYNC.RECONVERGENT B1 ;  /* 0x0000000000017941 */ /* 0x000fea0003800200 */
.L_x_9173:
        /* <DEDUP_REMOVED lines=44> */
.L_x_9177:
        /* <DEDUP_REMOVED lines=8> */
.L_x_9178:
[----:B------:R-:W-:Y:S05]  /*2ddb0*/  BSYNC.RECONVERGENT B1 ;  /* 0x0000000000017941 */ /* 0x000fea0003800200 */
.L_x_9176:
[----:B------:R-:W0:Y:S08]  /*2ddc0*/  LDC.64 R20, c[0x0][0x3a8] ;  /* 0x0000ea00ff147b82 */ /* 0x000e300000000a00 */
        /* <DEDUP_REMOVED lines=43> */
.L_x_9180:
        /* <DEDUP_REMOVED lines=8> */
.L_x_9181:
[----:B------:R-:W-:Y:S05]  /*2e100*/  BSYNC.RECONVERGENT B1 ;  /* 0x0000000000017941 */ /* 0x000fea0003800200 */
.L_x_9179:
        /* <DEDUP_REMOVED lines=44> */
.L_x_9183:
        /* <DEDUP_REMOVED lines=8> */
.L_x_9184:
[----:B------:R-:W-:Y:S05]  /*2e450*/  BSYNC.RECONVERGENT B1 ;  /* 0x0000000000017941 */ /* 0x000fea0003800200 */
.L_x_9182:
        /* <DEDUP_REMOVED lines=44> */
.L_x_9186:
        /* <DEDUP_REMOVED lines=8> */
.L_x_9187:
[----:B------:R-:W-:Y:S05]  /*2e7a0*/  BSYNC.RECONVERGENT B1 ;  /* 0x0000000000017941 */ /* 0x000fea0003800200 */
.L_x_9185:
        /* <DEDUP_REMOVED lines=45> */
.L_x_9189:
[----:B------:R-:W-:Y:S01]  /*2ea80*/  MOV R16, R18 ;  /* 0x0000001200107202 */ /* 0x000fe20000000f00 */
[----:B------:R-:W-:Y:S01]  /*2ea90*/  IMAD.MOV.U32 R4, RZ, RZ, R14 ;  /* 0x000000ffff047224 */ /* 0x000fe200078e000e */
[----:B------:R-:W-:Y:S02]  /*2eaa0*/  MOV R5, R19 ;  /* 0x0000001300057202 */ /* 0x000fe40000000f00 */
[----:B------:R-:W-:Y:S02]  /*2eab0*/  MOV R3, R15 ;  /* 0x0000000f00037202 */ /* 0x000fe40000000f00 */
[----:B------:R-:W-:-:S07]  /*2eac0*/  MOV R0, 0x2eae0 ;  /* 0x0002eae000007802 */ /* 0x000fce0000000f00 */
[----:B------:R-:W-:Y:S05]  /*2ead0*/  CALL.REL.NOINC `($__internal_22_$__cuda_sm20_div_s64) ;  /* 0x000000c800c87944 */ /* 0x000fea0003c00000 */
[----:B------:R-:W-:Y:S01]  /*2eae0*/  MOV R22, R4 ;  /* 0x0000000400167202 */ /* 0x000fe20000000f00 */
[----:B------:R-:W-:-:S07]  /*2eaf0*/  IMAD.MOV.U32 R23, RZ, RZ, R3 ;  /* 0x000000ffff177224 */ /* 0x000fce00078e0003 */
.L_x_9190:
[----:B------:R-:W-:Y:S05]  /*2eb00*/  BSYNC.RECONVERGENT B1 ;  /* 0x0000000000017941 */ /* 0x000fea0003800200 */
.L_x_9188:
        /* <DEDUP_REMOVED lines=44> */
.L_x_9192:
        /* <DEDUP_REMOVED lines=8> */
.L_x_9193:
[----:B------:R-:W-:Y:S05]  /*2ee50*/  BSYNC.RECONVERGENT B1 ;  /* 0x0000000000017941 */ /* 0x000fea0003800200 */
.L_x_9191:
        /* <DEDUP_REMOVED lines=13> */
[----:B------:R-:W-:Y:S01]  /*2ef30*/  IMAD R3, R25, R9, R3 ;  /* 0x0000000919037224 */ /* 0x000fe200078e0203 */
[----:B------:R-:W-:-:S04]  /*2ef40*/  MOV R9, R15 ;  /* 0x0000000f00097202 */ /* 0x000fc80000000f00 */
        /* <DEDUP_REMOVED lines=8> */
.L_x_9169:
[----:B------:R-:W-:-:S07]  /*2efd0*/  IADD3 R28, PT, PT, R10, 0x3, RZ ;  /* 0x000000030a1c7810 */ /* 0x000fce0007ffe0ff */
.L_x_9168:
        /* <DEDUP_REMOVED lines=31> */
.L_x_9197:
[----:B------:R-:W-:Y:S01]  /*2f1d0*/  MOV R16, R14 ;  /* 0x0000000e00107202 */ /* 0x000fe20000000f00 */
[----:B------:R-:W-:Y:S01]  /*2f1e0*/  IMAD.MOV.U32 R4, RZ, RZ, R20 ;  /* 0x000000ffff047224 */ /* 0x000fe200078e0014 */
[----:B------:R-:W-:Y:S02]  /*2f1f0*/  MOV R3, R21 ;  /* 0x0000001500037202 */ /* 0x000fe40000000f00 */
[----:B------:R-:W-:-:S07]  /*2f200*/  MOV R0, 0x2f220 ;  /* 0x0002f22000007802 */ /* 0x000fce0000000f00 */
[----:B------:R-:W-:Y:S05]  /*2f210*/  CALL.REL.NOINC `($__internal_22_$__cuda_sm20_div_s64) ;  /* 0x000000c000f87944 */ /* 0x000fea0003c00000 */
[----:B------:R-:W-:Y:S01]  /*2f220*/  MOV R18, R4 ;  /* 0x0000000400127202 */ /* 0x000fe20000000f00 */
[----:B------:R-:W-:-:S07]  /*2f230*/  IMAD.MOV.U32 R19, RZ, RZ, R3 ;  /* 0x000000ffff137224 */ /* 0x000fce00078e0003 */
.L_x_9198:
[----:B------:R-:W-:Y:S05]  /*2f240*/  BSYNC.RECONVERGENT B0 ;  /* 0x0000000000007941 */ /* 0x000fea0003800200 */
.L_x_9196:
        /* <DEDUP_REMOVED lines=44> */
.L_x_9200:
        /* <DEDUP_REMOVED lines=8> */
.L_x_9201:
[----:B------:R-:W-:Y:S05]  /*2f590*/  BSYNC.RECONVERGENT B0 ;  /* 0x0000000000007941 */ /* 0x000fea0003800200 */
.L_x_9199:
        /* <DEDUP_REMOVED lines=44> */
.L_x_9203:
        /* <DEDUP_REMOVED lines=8> */
.L_x_9204:
[----:B------:R-:W-:Y:S05]  /*2f8e0*/  BSYNC.RECONVERGENT B0 ;  /* 0x0000000000007941 */ /* 0x000fea0003800200 */
.L_x_9202:
        /* <DEDUP_REMOVED lines=44> */
.L_x_9206:
        /* <DEDUP_REMOVED lines=8> */
.L_x_9207:
[----:B------:R-:W-:Y:S05]  /*2fc30*/  BSYNC.RECONVERGENT B0 ;  /* 0x0000000000007941 */ /* 0x000fea0003800200 */
.L_x_9205:
        /* <DEDUP_REMOVED lines=18> */
.L_x_9195:
        /* <DEDUP_REMOVED lines=31> */
.L_x_9210:
[----:B------:R-:W-:Y:S01]  /*2ff50*/  MOV R16, R14 ;  /* 0x0000000e00107202 */ /* 0x000fe20000000f00 */
[----:B------:R-:W-:Y:S01]  /*2ff60*/  IMAD.MOV.U32 R4, RZ, RZ, R20 ;  /* 0x000000ffff047224 */ /* 0x000fe200078e0014 */
[----:B------:R-:W-:Y:S02]  /*2ff70*/  MOV R3, R21 ;  /* 0x0000001500037202 */ /* 0x000fe40000000f00 */
[----:B------:R-:W-:-:S07]  /*2ff80*/  MOV R0, 0x2ffa0 ;  /* 0x0002ffa000007802 */ /* 0x000fce0000000f00 */
[----:B------:R-:W-:Y:S05]  /*2ff90*/  CALL.REL.NOINC `($__internal_22_$__cuda_sm20_div_s64) ;  /* 0x000000b400987944 */ /* 0x000fea0003c00000 */
[----:B------:R-:W-:Y:S01]  /*2ffa0*/  MOV R10, R4 ;  /* 0x00000004000a7202 */ /* 0x000fe20000000f00 */
[----:B------:R-:W-:-:S07]  /*2ffb0*/  IMAD.MOV.U32 R11, RZ, RZ, R3 ;  /* 0x000000ffff0b7224 */ /* 0x000fce00078e0003 */
.L_x_9211:
[----:B------:R-:W-:Y:S05]  /*2ffc0*/  BSYNC.RECONVERGENT B0 ;  /* 0x0000000000007941 */ /* 0x000fea0003800200 */
.L_x_9209:
        /* <DEDUP_REMOVED lines=44> */
.L_x_9213:
        /* <DEDUP_REMOVED lines=8> */
.L_x_9214:
[----:B------:R-:W-:Y:S05]  /*30310*/  BSYNC.RECONVERGENT B0 ;  /* 0x0000000000007941 */ /* 0x000fea0003800200 */
.L_x_9212:
        /* <DEDUP_REMOVED lines=18> */
.L_x_9208:
        /* <DEDUP_REMOVED lines=31> */
.L_x_9216:
[----:B------:R-:W-:Y:S01]  /*30630*/  MOV R3, R6 ;  /* 0x0000000600037202 */ /* 0x000fe20000000f00 */
[----:B------:R-:W-:Y:S01]  /*30640*/  IMAD.MOV.U32 R0, RZ, RZ, R7 ;  /* 0x000000ffff007224 */ /* 0x000fe200078e0007 */
[----:B------:R-:W-:Y:S02]  /*30650*/  MOV R12, R14 ;  /* 0x0000000e000c7202 */ /* 0x000fe40000000f00 */
[----:B------:R-:W-:Y:S02]  /*30660*/  MOV R16, R5 ;  /* 0x0000000500107202 */ /* 0x000fe40000000f00 */
[----:B------:R-:W-:-:S07]  /*30670*/  MOV R13, 0x30690 ;  /* 0x00030690000d7802 */ /* 0x000fce0000000f00 */
[----:B------:R-:W-:Y:S05]  /*30680*/  CALL.REL.NOINC `($__internal_23_$__cuda_sm20_rem_s64) ;  /* 0x000000b400387944 */ /* 0x000fea0003c00000 */
[----:B------:R-:W-:Y:S01]  /*30690*/  IMAD.MOV.U32 R4, RZ, RZ, R3 ;  /* 0x000000ffff047224 */ /* 0x000fe200078e0003 */
[----:B------:R-:W-:-:S07]  /*306a0*/  MOV R5, R0 ;  /* 0x0000000000057202 */ /* 0x000fce0000000f00 */
.L_x_9217:
[----:B------:R-:W-:Y:S05]  /*306b0*/  BSYNC.RECONVERGENT B0 ;  /* 0x0000000000007941 */ /* 0x000fea0003800200 */
.L_x_9215:
        /* <DEDUP_REMOVED lines=10> */
.L_x_9167:
        /* <DEDUP_REMOVED lines=12> */
.L_x_9222:
        /* <DEDUP_REMOVED lines=21> */
.L_x_9221:
[----:B------:R-:W-:Y:S05]  /*30970*/  BSYNC.RECONVERGENT B7 ;  /* 0x0000000000077941 */ /* 0x000fea0003800200 */
.L_x_9220:
[----:B------:R-:W-:-:S04]  /*30980*/  IADD3 R16, P0, PT, R16, 0x4, RZ ;  /* 0x0000000410107810 */ /* 0x000fc80007f1e0ff */
[----:B------:R-:W-:Y:S02]  /*30990*/  IADD3.X R17, PT, PT, RZ, R17, RZ, P0, !PT ;  /* 0x00000011ff117210 */ /* 0x000fe400007fe4ff */
[----:B------:R-:W-:-:S04]  /*309a0*/  ISETP.GE.U32.AND P0, PT, R16, R18, PT ;  /* 0x000000121000720c */ /* 0x000fc80003f06070 */
[----:B------:R-:W-:-:S13]  /*309b0*/  ISETP.GE.U32.AND.EX P0, PT, R17, R19, PT, P0 ;  /* 0x000000131100720c */ /* 0x000fda0003f06100 */
[----:B------:R-:W-:Y:S05]  /*309c0*/  @!P0 BRA `(.L_x_9222) ;  /* 0xfffffffc00948947 */ /* 0x000fea000383ffff */
.L_x_9219:
[----:B------:R-:W-:Y:S05]  /*309d0*/  BSYNC.RECONVERGENT B6 ;  /* 0x0000000000067941 */ /* 0x000fea0003800200 */
.L_x_9218:
        /* <DEDUP_REMOVED lines=20> */
.L_x_9224:
[----:B------:R-:W-:Y:S05]  /*30b20*/  BSYNC.RECONVERGENT B6 ;  /* 0x0000000000067941 */ /* 0x000fea0003800200 */
.L_x_9223:
        /* <DEDUP_REMOVED lines=20> */
.L_x_9226:
[----:B------:R-:W-:Y:S05]  /*30c70*/  BSYNC.RECONVERGENT B6 ;  /* 0x0000000000067941 */ /* 0x000fea0003800200 */
.L_x_9225:
        /* <DEDUP_REMOVED lines=23> */
.L_x_9228:
[----:B------:R-:W-:Y:S05]  /*30df0*/  BSYNC.RECONVERGENT B6 ;  /* 0x0000000000067941 */ /* 0x000fea0003800200 */
.L_x_9227:
        /* <DEDUP_REMOVED lines=10> */
[----:B------:R-:W-:Y:S02]  /*30ea0*/  CS2R R10, SRZ ;  /* 0x00000000000a7805 */ /* 0x000fe4000001ff00 */
[----:B------:R-:W-:-:S09]  /*30eb0*/  MOV R14, R2 ;  /* 0x00000002000e7202 */ /* 0x000fd20000000f00 */
        /* <DEDUP_REMOVED lines=9> */
.L_x_9256:
        /* <DEDUP_REMOVED lines=28> */
.L_x_9233:
[----:B------:R-:W-:Y:S01]  /*31110*/  MOV R16, R24 ;  /* 0x0000001800107202 */ /* 0x000fe20000000f00 */
[----:B------:R-:W-:Y:S01]  /*31120*/  IMAD.MOV.U32 R3, RZ, RZ, R19 ;  /* 0x000000ffff037224 */ /* 0x000fe200078e0013 */
[----:B------:R-:W-:Y:S02]  /*31130*/  MOV R4, R18 ;  /* 0x0000001200047202 */ /* 0x000fe40000000f00 */
[----:B------:R-:W-:-:S07]  /*31140*/  MOV R0, 0x31160 ;  /* 0x0003116000007802 */ /* 0x000fce0000000f00 */
[----:B------:R-:W-:Y:S05]  /*31150*/  CALL.REL.NOINC `($__internal_22_$__cuda_sm20_div_s64) ;  /* 0x000000a400287944 */ /* 0x000fea0003c00000 */
[----:B------:R-:W-:Y:S02]  /*31160*/  MOV R20, R4 ;  /* 0x0000000400147202 */ /* 0x000fe40000000f00 */
[----:B------:R-:W-:-:S07]  /*31170*/  MOV R21, R3 ;  /* 0x0000000300157202 */ /* 0x000fce0000000f00 */
.L_x_9234:
[----:B------:R-:W-:Y:S05]  /*31180*/  BSYNC.RECONVERGENT B1 ;  /* 0x0000000000017941 */ /* 0x000fea0003800200 */
.L_x_9232:
        /* <DEDUP_REMOVED lines=10> */
[----:B------:R-:W-:-:S03]  /*31230*/  IADD3.X R3, PT, PT, RZ, ~R21, RZ, P0, !PT ;  /* 0x80000015ff037210 */ /* 0x000fc600007fe4ff */
        /* <DEDUP_REMOVED lines=31> */
.L_x_9236:
        /* <DEDUP_REMOVED lines=8> */
.L_x_9237:
[----:B------:R-:W-:Y:S05]  /*314b0*/  BSYNC.RECONVERGENT B1 ;  /* 0x0000000000017941 */ /* 0x000fea0003800200 */
.L_x_9235:
        /* <DEDUP_REMOVED lines=44> */
.L_x_9239:
        /* <DEDUP_REMOVED lines=8> */
.L_x_9240:
[----:B------:R-:W-:Y:S05]  /*31800*/  BSYNC.RECONVERGENT B1 ;  /* 0x0000000000017941 */ /* 0x000fea0003800200 */
.L_x_9238:
        /* <DEDUP_REMOVED lines=44> */
.L_x_9242:
        /* <DEDUP_REMOVED lines=8> */
.L_x_9243:
[----:B------:R-:W-:Y:S05]  /*31b50*/  BSYNC.RECONVERGENT B1 ;  /* 0x0000000000017941 */ /* 0x000fea0003800200 */
.L_x_9241:
        /* <DEDUP_REMOVED lines=44> */
.L_x_9245:
        /* <DEDUP_REMOVED lines=8> */
.L_x_9246:
[----:B------:R-:W-:Y:S05]  /*31ea0*/  BSYNC.RECONVERGENT B1 ;  /* 0x0000000000017941 */ /* 0x000fea0003800200 */
.L_x_9244:
        /* <DEDUP_REMOVED lines=44> */
.L_x_9248:
        /* <DEDUP_REMOVED lines=8> */
.L_x_9249:
[----:B------:R-:W-:Y:S05]  /*321f0*/  BSYNC.RECONVERGENT B1 ;  /* 0x0000000000017941 */ /* 0x000fea0003800200 */
.L_x_9247:
        /* <DEDUP_REMOVED lines=44> */
.L_x_9251:
        /* <DEDUP_REMOVED lines=8> */
.L_x_9252:
[----:B------:R-:W-:Y:S05]  /*32540*/  BSYNC.RECONVERGENT B1 ;  /* 0x0000000000017941 */ /* 0x000fea0003800200 */
.L_x_9250:
        /* <DEDUP_REMOVED lines=44> */
.L_x_9254:
        /* <DEDUP_REMOVED lines=8> */
.L_x_9255:
[----:B------:R-:W-:Y:S05]  /*32890*/  BSYNC.RECONVERGENT B1 ;  /* 0x0000000000017941 */ /* 0x000fea0003800200 */
.L_x_9253:
        /* <DEDUP_REMOVED lines=21> */
.L_x_9231:
[----:B------:R-:W-:-:S07]  /*329f0*/  VIADD R14, R15, 0x3 ;  /* 0x000000030f0e7836 */ /* 0x000fce0000000000 */
.L_x_9230:
        /* <DEDUP_REMOVED lines=31> */
.L_x_9259:
[----:B------:R-:W-:Y:S01]  /*32bf0*/  IMAD.MOV.U32 R16, RZ, RZ, R24 ;  /* 0x000000ffff107224 */ /* 0x000fe200078e0018 */
[----:B------:R-:W-:Y:S02]  /*32c00*/  MOV R4, R18 ;  /* 0x0000001200047202 */ /* 0x000fe40000000f00 */
[----:B------:R-:W-:Y:S02]  /*32c10*/  MOV R3, R19 ;  /* 0x0000001300037202 */ /* 0x000fe40000000f00 */
[----:B------:R-:W-:-:S07]  /*32c20*/  MOV R0, 0x32c40 ;  /* 0x00032c4000007802 */ /* 0x000fce0000000f00 */
[----:B------:R-:W-:Y:S05]  /*32c30*/  CALL.REL.NOINC `($__internal_22_$__cuda_sm20_div_s64) ;  /* 0x0000008800707944 */ /* 0x000fea0003c00000 */
[----:B------:R-:W-:Y:S01]  /*32c40*/  IMAD.MOV.U32 R20, RZ, RZ, R4 ;  /* 0x000000ffff147224 */ /* 0x000fe200078e0004 */
[----:B------:R-:W-:-:S07]  /*32c50*/  MOV R21, R3 ;  /* 0x0000000300157202 */ /* 0x000fce0000000f00 */
.L_x_9260:
[----:B------:R-:W-:Y:S05]  /*32c60*/  BSYNC.RECONVERGENT B0 ;  /* 0x0000000000007941 */ /* 0x000fea0003800200 */
.L_x_9258:
        /* <DEDUP_REMOVED lines=42> */
.L_x_9262:
        /* <DEDUP_REMOVED lines=8> */
.L_x_9263:
[----:B------:R-:W-:Y:S05]  /*32f90*/  BSYNC.RECONVERGENT B0 ;  /* 0x0000000000007941 */ /* 0x000fea0003800200 */
.L_x_9261:
        /* <DEDUP_REMOVED lines=44> */
.L_x_9265:
        /* <DEDUP_REMOVED lines=8> */
.L_x_9266:
[----:B------:R-:W-:Y:S05]  /*332e0*/  BSYNC.RECONVERGENT B0 ;  /* 0x0000000000007941 */ /* 0x000fea0003800200 */
.L_x_9264:
        /* <DEDUP_REMOVED lines=44> */
.L_x_9268:
        /* <DEDUP_REMOVED lines=8> */
.L_x_9269:
[----:B------:R-:W-:Y:S05]  /*33630*/  BSYNC.RECONVERGENT B0 ;  /* 0x0000000000007941 */ /* 0x000fea0003800200 */
.L_x_9267:
        /* <DEDUP_REMOVED lines=17> */
.L_x_9257:
        /* <DEDUP_REMOVED lines=31> */
.L_x_9272:
[----:B------:R-:W-:Y:S01]  /*33940*/  IMAD.MOV.U32 R16, RZ, RZ, R24 ;  /* 0x000000ffff107224 */ /* 0x000fe200078e0018 */
[----:B------:R-:W-:Y:S02]  /*33950*/  MOV R4, R18 ;  /* 0x0000001200047202 */ /* 0x000fe40000000f00 */
[----:B------:R-:W-:Y:S02]  /*33960*/  MOV R3, R19 ;  /* 0x0000001300037202 */ /* 0x000fe40000000f00 */
[----:B------:R-:W-:-:S07]  /*33970*/  MOV R0, 0x33990 ;  /* 0x0003399000007802 */ /* 0x000fce0000000f00 */
[----:B------:R-:W-:Y:S05]  /*33980*/  CALL.REL.NOINC `($__internal_22_$__cuda_sm20_div_s64) ;  /* 0x0000007c001c7944 */ /* 0x000fea0003c00000 */
[----:B------:R-:W-:Y:S01]  /*33990*/  IMAD.MOV.U32 R20, RZ, RZ, R4 ;  /* 0x000000ffff147224 */ /* 0x000fe200078e0004 */
[----:B------:R-:W-:-:S07]  /*339a0*/  MOV R21, R3 ;  /* 0x0000000300157202 */ /* 0x000fce0000000f00 */
.L_x_9273:
[----:B------:R-:W-:Y:S05]  /*339b0*/  BSYNC.RECONVERGENT B0 ;  /* 0x0000000000007941 */ /* 0x000fea0003800200 */
.L_x_9271:
        /* <DEDUP_REMOVED lines=42> */
.L_x_9275:
        /* <DEDUP_REMOVED lines=8> */
.L_x_9276:
[----:B------:R-:W-:Y:S05]  /*33ce0*/  BSYNC.RECONVERGENT B0 ;  /* 0x0000000000007941 */ /* 0x000fea0003800200 */
.L_x_9274:
        /* <DEDUP_REMOVED lines=17> */
.L_x_9270:
        /* <DEDUP_REMOVED lines=25> */
[----:B------:R-:W-:-:S04]  /*33f90*/  @P0 IADD3 R3, PT, PT, -R6, R3, RZ ;  /* 0x0000000306030210 */ /* 0x000fc80007ffe1ff */
[----:B------:R-:W-:-:S13]  /*33fa0*/  ISETP.GE.U32.AND P0, PT, R3, R6, PT ;  /* 0x000000060300720c */ /* 0x000fda0003f06070 */
[----:B------:R-:W-:Y:S01]  /*33fb0*/  @P0 IMAD.IADD R3, R3, 0x1, -R6 ;  /* 0x0000000103030824 */ /* 0x000fe200078e0a06 */
[----:B------:R-:W-:-:S04]  /*33fc0*/  @!P1 LOP3.LUT R3, RZ, R6, RZ, 0x33, !PT ;  /* 0x00000006ff039212 */ /* 0x000fc800078e33ff */
[----:B------:R-:W-:Y:S01]  /*33fd0*/  MOV R4, R3 ;  /* 0x0000000300047202 */ /* 0x000fe20000000f00 */
[----:B------:R-:W-:Y:S06]  /*33fe0*/  BRA `(.L_x_9279) ;  /* 0x0000000000207947 */ /* 0x000fec0003800000 */
.L_x_9278:
[----:B------:R-:W-:Y:S01]  /*33ff0*/  IMAD.MOV.U32 R3, RZ, RZ, R6 ;  /* 0x000000ffff037224 */ /* 0x000fe200078e0006 */
[----:B------:R-:W-:Y:S01]  /*34000*/  MOV R0, R7 ;  /* 0x0000000700007202 */ /* 0x000fe20000000f00 */
[----:B------:R-:W-:Y:S01]  /*34010*/  IMAD.MOV.U32 R16, RZ, RZ, R5 ;  /* 0x000000ffff107224 */ /* 0x000fe200078e0005 */
[----:B------:R-:W-:Y:S02]  /*34020*/  MOV R12, R24 ;  /* 0x00000018000c7202 */ /* 0x000fe40000000f00 */
[----:B------:R-:W-:-:S07]  /*34030*/  MOV R13, 0x34050 ;  /* 0x00034050000d7802 */ /* 0x000fce0000000f00 */
[----:B------:R-:W-:Y:S05]  /*34040*/  CALL.REL.NOINC `($__internal_23_$__cuda_sm20_rem_s64) ;  /* 0x0000007800c87944 */ /* 0x000fea0003c00000 */
[----:B------:R-:W-:Y:S02]  /*34050*/  MOV R4, R3 ;  /* 0x0000000300047202 */ /* 0x000fe40000000f00 */
[----:B------:R-:W-:-:S07]  /*34060*/  MOV R5, R0 ;  /* 0x0000000000057202 */ /* 0x000fce0000000f00 */
.L_x_9279:
[----:B------:R-:W-:Y:S05]  /*34070*/  BSYNC.RECONVERGENT B0 ;  /* 0x0000000000007941 */ /* 0x000fea0003800200 */
.L_x_9277:
[----:B------:R-:W0:Y:S02]  /*34080*/  LDC.64 R6, c[0x0][0x3b0] ;  /* 0x0000ec00ff067b82 */ /* 0x000e240000000a00 */
[----:B0-----:R-:W-:-:S06]  /*34090*/  IMAD.WIDE.U32 R6, R14, 0x8, R6 ;  /* 0x000000080e067825 */ /* 0x001fcc00078e0006 */
[----:B------:R-:W2:Y:S02]  /*340a0*/  LDG.E.64 R6, desc[UR36][R6.64] ;  /* 0x0000002406067981 */ /* 0x000ea4000c1e1b00 */
[----:B--2---:R-:W-:Y:S02]  /*340b0*/  IMAD R3, R5, R6, RZ ;  /* 0x0000000605037224 */ /* 0x004fe400078e02ff */
[----:B------:R-:W-:-:S04]  /*340c0*/  IMAD.WIDE.U32 R10, R6, R4, R10 ;  /* 0x00000004060a7225 */ /* 0x000fc800078e000a */
[----:B------:R-:W-:-:S04]  /*340d0*/  IMAD R3, R7, R4, R3 ;  /* 0x0000000407037224 */ /* 0x000fc800078e0203 */
[----:B------:R-:W-:-:S07]  /*340e0*/  IMAD.IADD R11, R11, 0x1, R3 ;  /* 0x000000010b0b7824 */ /* 0x000fce00078e0203 */
.L_x_9229:
        /* <DEDUP_REMOVED lines=12> */
.L_x_9284:
        /* <DEDUP_REMOVED lines=21> */
.L_x_9283:
[----:B------:R-:W-:Y:S05]  /*34300*/  BSYNC.RECONVERGENT B7 ;  /* 0x0000000000077941 */ /* 0x000fea0003800200 */
.L_x_9282:
[----:B------:R-:W-:-:S04]  /*34310*/  IADD3 R16, P0, PT, R16, 0x4, RZ ;  /* 0x0000000410107810 */ /* 0x000fc80007f1e0ff */
[----:B------:R-:W-:Y:S02]  /*34320*/  IADD3.X R17, PT, PT, RZ, R17, RZ, P0, !PT ;  /* 0x00000011ff117210 */ /* 0x000fe400007fe4ff */
[----:B------:R-:W-:-:S04]  /*34330*/  ISETP.GE.U32.AND P0, PT, R16, R18, PT ;  /* 0x000000121000720c */ /* 0x000fc80003f06070 */
[----:B------:R-:W-:-:S13]  /*34340*/  ISETP.GE.U32.AND.EX P0, PT, R17, R19, PT, P0 ;  /* 0x000000131100720c */ /* 0x000fda0003f06100 */
[----:B------:R-:W-:Y:S05]  /*34350*/  @!P0 BRA `(.L_x_9284) ;  /* 0xfffffffc00948947 */ /* 0x000fea000383ffff */
.L_x_9281:
[----:B------:R-:W-:Y:S05]  /*34360*/  BSYNC.RECONVERGENT B6 ;  /* 0x0000000000067941 */ /* 0x000fea0003800200 */
.L_x_9280:
        /* <DEDUP_REMOVED lines=20> */
.L_x_9286:
[----:B------:R-:W-:Y:S05]  /*344b0*/  BSYNC.RECONVERGENT B6 ;  /* 0x0000000000067941 */ /* 0x000fea0003800200 */
.L_x_9285:
        /* <DEDUP_REMOVED lines=20> */
.L_x_9288:
[----:B------:R-:W-:Y:S05]  /*34600*/  BSYNC.RECONVERGENT B6 ;  /* 0x0000000000067941 */ /* 0x000fea0003800200 */
.L_x_9287:
        /* <DEDUP_REMOVED lines=23> */
.L_x_9290:
[----:B------:R-:W-:Y:S05]  /*34780*/  BSYNC.RECONVERGENT B6 ;  /* 0x0000000000067941 */ /* 0x000fea0003800200 */
.L_x_9289:
        /* <DEDUP_REMOVED lines=8> */
[----:B------:R-:W-:Y:S02]  /*34810*/  ISETP.GE.U32.AND P0, PT, R2, 0x7, PT ;  /* 0x000000070200780c */ /* 0x000fe40003f06070 */
[----:B------:R-:W-:Y:S02]  /*34820*/  CS2R R10, SRZ ;  /* 0x00000000000a7805 */ /* 0x000fe4000001ff00 */
[----:B------:R-:W-:Y:S02]  /*34830*/  IADD3 R5, PT, PT, R25, R3, RZ ;  /* 0x0000000319057210 */ /* 0x000fe40007ffe0ff */
        /* <DEDUP_REMOVED lines=10> */
.L_x_9318:
        /* <DEDUP_REMOVED lines=28> */
.L_x_9295:
[----:B------:R-:W-:Y:S01]  /*34aa0*/  MOV R16, R24 ;  /* 0x0000001800107202 */ /* 0x000fe20000000f00 */
[----:B------:R-:W-:Y:S01]  /*34ab0*/  IMAD.MOV.U32 R4, RZ, RZ, R18 ;  /* 0x000000ffff047224 */ /* 0x000fe200078e0012 */
[----:B------:R-:W-:Y:S02]  /*34ac0*/  MOV R3, R19 ;  /* 0x0000001300037202 */ /* 0x000fe40000000f00 */
[----:B------:R-:W-:-:S07]  /*34ad0*/  MOV R0, 0x34af0 ;  /* 0x00034af000007802 */ /* 0x000fce0000000f00 */
[----:B------:R-:W-:Y:S05]  /*34ae0*/  CALL.REL.NOINC `($__internal_22_$__cuda_sm20_div_s64) ;  /* 0x0000006800c47944 */ /* 0x000fea0003c00000 */
[----:B------:R-:W-:Y:S01]  /*34af0*/  MOV R20, R4 ;  /* 0x0000000400147202 */ /* 0x000fe20000000f00 */
[----:B------:R-:W-:-:S07]  /*34b00*/  IMAD.MOV.U32 R21, RZ, RZ, R3 ;  /* 0x000000ffff157224 */ /* 0x000fce00078e0003 */
.L_x_9296:
[----:B------:R-:W-:Y:S05]  /*34b10*/  BSYNC.RECONVERGENT B1 ;  /* 0x0000000000017941 */ /* 0x000fea0003800200 */
.L_x_9294:
        /* <DEDUP_REMOVED lines=42> */
.L_x_9298:
[----:B------:R-:W-:Y:S01]  /*34dc0*/  MOV R16, R20 ;  /* 0x0000001400107202 */ /* 0x000fe20000000f00 */
[----:B------:R-:W-:Y:S01]  /*34dd0*/  IMAD.MOV.U32 R5, RZ, RZ, R21 ;  /* 0x000000ffff057224 */ /* 0x000fe200078e0015 */
[----:B------:R-:W-:Y:S02]  /*34de0*/  MOV R4, R22 ;  /* 0x0000001600047202 */ /* 0x000fe40000000f00 */
[----:B------:R-:W-:Y:S02]  /*34df0*/  MOV R3, R23 ;  /* 0x0000001700037202 */ /* 0x000fe40000000f00 */
[----:B------:R-:W-:-:S07]  /*34e00*/  MOV R0, 0x34e20 ;  /* 0x00034e2000007802 */ /* 0x000fce0000000f00 */
[----:B------:R-:W-:Y:S05]  /*34e10*/  CALL.REL.NOINC `($__internal_22_$__cuda_sm20_div_s64) ;  /* 0x0000006400f87944 */ /* 0x000fea0003c00000 */
[----:B------:R-:W-:Y:S01]  /*34e20*/  IMAD.MOV.U32 R18, RZ, RZ, R4 ;  /* 0x000000ffff127224 */ /* 0x000fe200078e0004 */
[----:B------:R-:W-:-:S07]  /*34e30*/  MOV R19, R3 ;  /* 0x0000000300137202 */ /* 0x000fce0000000f00 */
.L_x_9299:
[----:B------:R-:W-:Y:S05]  /*34e40*/  BSYNC.RECONVERGENT B1 ;  /* 0x0000000000017941 */ /* 0x000fea0003800200 */
.L_x_9297:
[----:B------:R-:W0:Y:S01]  /*34e50*/  LDC.64 R10, c[0x0][0x3a8] ;  /* 0x0000ea00ff0a7b82 */ /* 0x000e220000000a00 */
[----:B------:R-:W-:-:S07]  /*34e60*/  IADD3 R29, PT, PT, R15, 0x1, RZ ;  /* 0x000000010f1d7810 */ /* 0x000fce0007ffe0ff */
        /* <DEDUP_REMOVED lines=42> */
.L_x_9301:
        /* <DEDUP_REMOVED lines=8> */
.L_x_9302:
[----:B------:R-:W-:Y:S05]  /*35190*/  BSYNC.RECONVERGENT B1 ;  /* 0x0000000000017941 */ /* 0x000fea0003800200 */
.L_x_9300:
        /* <DEDUP_REMOVED lines=44> */
.L_x_9304:
        /* <DEDUP_REMOVED lines=8> */
.L_x_9305:
[----:B------:R-:W-:Y:S05]  /*354e0*/  BSYNC.RECONVERGENT B1 ;  /* 0x0000000000017941 */ /* 0x000fea0003800200 */
.L_x_9303:
        /* <DEDUP_REMOVED lines=44> */
.L_x_9307:
        /* <DEDUP_REMOVED lines=8> */
.L_x_9308:
[----:B------:R-:W-:Y:S05]  /*35830*/  BSYNC.RECONVERGENT B1 ;  /* 0x0000000000017941 */ /* 0x000fea0003800200 */
.L_x_9306:
        /* <DEDUP_REMOVED lines=44> */
.L_x_9310:
        /* <DEDUP_REMOVED lines=8> */
.L_x_9311:
[----:B------:R-:W-:Y:S05]  /*35b80*/  BSYNC.RECONVERGENT B1 ;  /* 0x0000000000017941 */ /* 0x000fea0003800200 */
.L_x_9309:
        /* <DEDUP_REMOVED lines=44> */
.L_x_9313:
        /* <DEDUP_REMOVED lines=8> */
.L_x_9314:
[----:B------:R-:W-:Y:S05]  /*35ed0*/  BSYNC.RECONVERGENT B1 ;  /* 0x0000000000017941 */ /* 0x000fea0003800200 */
.L_x_9312:
        /* <DEDUP_REMOVED lines=44> */
.L_x_9316:
        /* <DEDUP_REMOVED lines=8> */
.L_x_9317:
[----:B------:R-:W-:Y:S05]  /*36220*/  BSYNC.RECONVERGENT B1 ;  /* 0x0000000000017941 */ /* 0x000fea0003800200 */
.L_x_9315:
[----:B------:R-:W0:Y:S02]  /*36230*/  LDC.64 R6, c[0x0][0x3b0] ;  /* 0x0000ec00ff067b82 */ /* 0x000e240000000a00 */
[----:B0-----:R-:W-:-:S06]  /*36240*/  IMAD.WIDE.U32 R28, R28, 0x8, R6 ;  /* 0x000000081c1c7825 */ /* 0x001fcc00078e0006 */
[----:B------:R-:W2:Y:S01]  /*36250*/  LDG.E.64 R28, desc[UR36][R28.64] ;  /* 0x000000241c1c7981 */ /* 0x000ea2000c1e1b00 */
[----:B------:R-:W-:Y:S01]  /*36260*/  IADD3 R9, P0, PT, RZ, -R24, RZ ;  /* 0x80000018ff097210 */ /* 0x000fe20007f1e0ff */
[----:B------:R-:W-:Y:S01]  /*36270*/  IMAD.MOV.U32 R6, RZ, RZ, R20 ;  /* 0x000000ffff067224 */ /* 0x000fe200078e0014 */
[----:B------:R-:W-:Y:S01]  /*36280*/  MOV R7, R21 ;  /* 0x0000001500077202 */ /* 0x000fe20000000f00 */
[----:B------:R-:W-:Y:S01]  /*36290*/  VIADD R14, R14, 0x8 ;  /* 0x000000080e0e7836 */ /* 0x000fe20000000000 */
[----:B------:R-:W-:Y:S01]  /*362a0*/  IADD3.X R3, PT, PT, RZ, ~R5, RZ, P0, !PT ;  /* 0x80000005ff037210 */ /* 0x000fe200007fe4ff */
[----:B------:R-:W-:Y:S01]  /*362b0*/  VIADD R15, R15, 0xfffffff8 ;  /* 0xfffffff80f0f7836 */ /* 0x000fe20000000000 */
[----:B------:R-:W-:Y:S01]  /*362c0*/  MOV R11, R18 ;  /* 0x00000012000b7202 */ /* 0x000fe20000000f00 */
[----:B------:R-:W-:Y:S01]  /*362d0*/  IMAD.WIDE.U32 R6, R22, R9, R6 ;  /* 0x0000000916067225 */ /* 0x000fe200078e0006 */
[----:B------:R-:W-:-:S03]  /*362e0*/  ISETP.NE.AND P0, PT, R14, RZ, PT ;  /* 0x000000ff0e00720c */ /* 0x000fc60003f05270 */
        /* <DEDUP_REMOVED lines=9> */
.L_x_9293:
[----:B------:R-:W-:-:S07]  /*36380*/  IADD3 R14, PT, PT, R15, 0x3, RZ ;  /* 0x000000030f0e7810 */ /* 0x000fce0007ffe0ff */
.L_x_9292:
        /* <DEDUP_REMOVED lines=31> */
.L_x_9321:
[----:B------:R-:W-:Y:S01]  /*36580*/  MOV R16, R24 ;  /* 0x0000001800107202 */ /* 0x000fe20000000f00 */
[----:B------:R-:W-:Y:S01]  /*36590*/  IMAD.MOV.U32 R3, RZ, RZ, R19 ;  /* 0x000000ffff037224 */ /* 0x000fe200078e0013 */
[----:B------:R-:W-:Y:S02]  /*365a0*/  MOV R4, R18 ;  /* 0x0000001200047202 */ /* 0x000fe40000000f00 */
[----:B------:R-:W-:-:S07]  /*365b0*/  MOV R0, 0x365d0 ;  /* 0x000365d000007802 */ /* 0x000fce0000000f00 */
[----:B------:R-:W-:Y:S05]  /*365c0*/  CALL.REL.NOINC `($__internal_22_$__cuda_sm20_div_s64) ;  /* 0x00000050000c7944 */ /* 0x000fea0003c00000 */
[----:B------:R-:W-:Y:S02]  /*365d0*/  MOV R20, R4 ;  /* 0x0000000400147202 */ /* 0x000fe40000000f00 */
[----:B------:R-:W-:-:S07]  /*365e0*/  MOV R21, R3 ;  /* 0x0000000300157202 */ /* 0x000fce0000000f00 */
.L_x_9322:
[----:B------:R-:W-:Y:S05]  /*365f0*/  BSYNC.RECONVERGENT B0 ;  /* 0x0000000000007941 */ /* 0x000fea0003800200 */
.L_x_9320:
        /* <DEDUP_REMOVED lines=42> */
.L_x_9324:
        /* <DEDUP_REMOVED lines=8> */
.L_x_9325:
[----:B------:R-:W-:Y:S05]  /*36920*/  BSYNC.RECONVERGENT B0 ;  /* 0x0000000000007941 */ /* 0x000fea0003800200 */
.L_x_9323:
        /* <DEDUP_REMOVED lines=44> */
.L_x_9327:
        /* <DEDUP_REMOVED lines=8> */
.L_x_9328:
[----:B------:R-:W-:Y:S05]  /*36c70*/  BSYNC.RECONVERGENT B0 ;  /* 0x0000000000007941 */ /* 0x000fea0003800200 */
.L_x_9326:
        /* <DEDUP_REMOVED lines=44> */
.L_x_9330:
        /* <DEDUP_REMOVED lines=8> */
.L_x_9331:
[----:B------:R-:W-:Y:S05]  /*36fc0*/  BSYNC.RECONVERGENT B0 ;  /* 0x0000000000007941 */ /* 0x000fea0003800200 */
.L_x_9329:
        /* <DEDUP_REMOVED lines=17> */
.L_x_9319:
        /* <DEDUP_REMOVED lines=31> */
.L_x_9334:
[----:B------:R-:W-:Y:S01]  /*372d0*/  MOV R16, R24 ;  /* 0x0000001800107202 */ /* 0x000fe20000000f00 */
[----:B------:R-:W-:Y:S01]  /*372e0*/  IMAD.MOV.U32 R3, RZ, RZ, R19 ;  /* 0x000000ffff037224 */ /* 0x000fe200078e0013 */
[----:B------:R-:W-:Y:S02]  /*372f0*/  MOV R4, R18 ;  /* 0x0000001200047202 */ /* 0x000fe40000000f00 */
[----:B------:R-:W-:-:S07]  /*37300*/  MOV R0, 0x37320 ;  /* 0x0003732000007802 */ /* 0x000fce0000000f00 */
[----:B------:R-:W-:Y:S05]  /*37310*/  CALL.REL.NOINC `($__internal_22_$__cuda_sm20_div_s64) ;  /* 0x0000004000b87944 */ /* 0x000fea0003c00000 */
[----:B------:R-:W-:Y:S02]  /*37320*/  MOV R20, R4 ;  /* 0x0000000400147202 */ /* 0x000fe40000000f00 */
[----:B------:R-:W-:-:S07]  /*37330*/  MOV R21, R3 ;  /* 0x0000000300157202 */ /* 0x000fce0000000f00 */
.L_x_9335:
[----:B------:R-:W-:Y:S05]  /*37340*/  BSYNC.RECONVERGENT B0 ;  /* 0x0000000000007941 */ /* 0x000fea0003800200 */
.L_x_9333:
        /* <DEDUP_REMOVED lines=42> */
.L_x_9337:
        /* <DEDUP_REMOVED lines=8> */
.L_x_9338:
[----:B------:R-:W-:Y:S05]  /*37670*/  BSYNC.RECONVERGENT B0 ;  /* 0x0000000000007941 */ /* 0x000fea0003800200 */
.L_x_9336:
        /* <DEDUP_REMOVED lines=17> */
.L_x_9332:
        /* <DEDUP_REMOVED lines=31> */
.L_x_9340:
        /* <DEDUP_REMOVED lines=8> */
.L_x_9341:
[----:B------:R-:W-:Y:S05]  /*37a00*/  BSYNC.RECONVERGENT B0 ;  /* 0x0000000000007941 */ /* 0x000fea0003800200 */
.L_x_9339:
[----:B------:R-:W0:Y:S02]  /*37a10*/  LDC.64 R6, c[0x0][0x3b0] ;  /* 0x0000ec00ff067b82 */ /* 0x000e240000000a00 */
[----:B0-----:R-:W-:-:S06]  /*37a20*/  IMAD.WIDE.U32 R6, R14, 0x8, R6 ;  /* 0x000000080e067825 */ /* 0x001fcc00078e0006 */
[----:B------:R-:W2:Y:S02]  /*37a30*/  LDG.E.64 R6, desc[UR36][R6.64] ;  /* 0x0000002406067981 */ /* 0x000ea4000c1e1b00 */
[----:B--2---:R-:W-:Y:S02]  /*37a40*/  IMAD R3, R5, R6, RZ ;  /* 0x0000000605037224 */ /* 0x004fe400078e02ff */
[----:B------:R-:W-:-:S04]  /*37a50*/  IMAD.WIDE.U32 R10, R6, R4, R10 ;  /* 0x00000004060a7225 */ /* 0x000fc800078e000a */
[----:B------:R-:W-:-:S05]  /*37a60*/  IMAD R3, R7, R4, R3 ;  /* 0x0000000407037224 */ /* 0x000fca00078e0203 */
[----:B------:R-:W-:-:S07]  /*37a70*/  IADD3 R11, PT, PT, R11, R3, RZ ;  /* 0x000000030b0b7210 */ /* 0x000fce0007ffe0ff */
.L_x_9291:
        /* <DEDUP_REMOVED lines=12> */
.L_x_9346:
        /* <DEDUP_REMOVED lines=21> */
.L_x_9345:
[----:B------:R-:W-:Y:S05]  /*37c90*/  BSYNC.RECONVERGENT B7 ;  /* 0x0000000000077941 */ /* 0x000fea0003800200 */
.L_x_9344:
[----:B------:R-:W-:-:S05]  /*37ca0*/  IADD3 R16, P0, PT, R16, 0x4, RZ ;  /* 0x0000000410107810 */ /* 0x000fca0007f1e0ff */
[----:B------:R-:W-:Y:S01]  /*37cb0*/  IMAD.X R17, RZ, RZ, R17, P0 ;  /* 0x000000ffff117224 */ /* 0x000fe200000e0611 */
[----:B------:R-:W-:-:S04]  /*37cc0*/  ISETP.GE.U32.AND P0, PT, R16, R18, PT ;  /* 0x000000121000720c */ /* 0x000fc80003f06070 */
[----:B------:R-:W-:-:S13]  /*37cd0*/  ISETP.GE.U32.AND.EX P0, PT, R17, R19, PT, P0 ;  /* 0x000000131100720c */ /* 0x000fda0003f06100 */
[----:B------:R-:W-:Y:S05]  /*37ce0*/  @!P0 BRA `(.L_x_9346) ;  /* 0xfffffffc00948947 */ /* 0x000fea000383ffff */
.L_x_9343:
[----:B------:R-:W-:Y:S05]  /*37cf0*/  BSYNC.RECONVERGENT B6 ;  /* 0x0000000000067941 */ /* 0x000fea0003800200 */
.L_x_9342:
        /* <DEDUP_REMOVED lines=20> */
.L_x_9348:
[----:B------:R-:W-:Y:S05]  /*37e40*/  BSYNC.RECONVERGENT B6 ;  /* 0x0000000000067941 */ /* 0x000fea0003800200 */
.L_x_9347:
        /* <DEDUP_REMOVED lines=20> */
.L_x_9350:
[----:B------:R-:W-:Y:S05]  /*37f90*/  BSYNC.RECONVERGENT B6 ;  /* 0x0000000000067941 */ /* 0x000fea0003800200 */
.L_x_9349:
        /* <DEDUP_REMOVED lines=23> */
.L_x_9352:
[----:B------:R-:W-:Y:S05]  /*38110*/  BSYNC.RECONVERGENT B6 ;  /* 0x0000000000067941 */ /* 0x000fea0003800200 */
.L_x_9351:
        /* <DEDUP_REMOVED lines=10> */
[----:B------:R-:W-:-:S09]  /*381c0*/  IADD3 R5, PT, PT, R33, R5, RZ ;  /* 0x0000000521057210 */ /* 0x000fd20007ffe0ff */
[----:B------:R-:W-:Y:S05]  /*381d0*/  @!P0 BRA `(.L_x_9354) ;  /* 0x0000001800948947 */ /* 0x000fea0003800000 */
[----:B------:R-:W0:Y:S01]  /*381e0*/  LDCU UR4, c[0x0][0x3a0] ;  /* 0x00007400ff0477ac */ /* 0x000e220008000800 */
[----:B------:R-:W1:Y:S01]  /*381f0*/  LDC.64 R24, c[0x0][0x3a8] ;  /* 0x0000ea00ff187b82 */ /* 0x000e620000000a00 */
[----:B------:R-:W-:Y:S01]  /*38200*/  BSSY.RECONVERGENT B0, `(.L_x_9355) ;  /* 0x00001a1000007945 */ /* 0x000fe20003800200 */
[----:B------:R-:W-:-:S06]  /*38210*/  CS2R R10, SRZ ;  /* 0x00000000000a7805 */ /* 0x000fcc000001ff00 */
[----:B------:R-:W2:Y:S01]  /*38220*/  LDC.64 R22, c[0x0][0x3b0] ;  /* 0x0000ec00ff167b82 */ /* 0x000ea20000000a00 */
[----:B0-----:R-:W-:Y:S02]  /*38230*/  ULOP3.LUT UR5, UR4, 0xfffffff8, URZ, 0xc0, !UPT ;  /* 0xfffffff804057892 */ /* 0x001fe4000f8ec0ff */
[----:B------:R-:W-:Y:S02]  /*38240*/  UIADD3 UR4, UPT, UPT, UR4, -0x4, URZ ;  /* 0xfffffffc04047890 */ /* 0x000fe4000fffe0ff */
[----:B------:R-:W-:-:S04]  /*38250*/  UIADD3 UR5, UPT, UPT, -UR5, URZ, URZ ;  /* 0x000000ff05057290 */ /* 0x000fc8000fffe1ff */
[----:B------:R-:W-:Y:S02]  /*38260*/  IMAD.U32 R14, RZ, RZ, UR4 ;  /* 0x00000004ff0e7e24 */ /* 0x000fe4000f8e00ff */
[----:B------:R-:W-:-:S07]  /*38270*/  MOV R2, UR5 ;  /* 0x0000000500027c02 */ /* 0x000fce0008000f00 */
.L_x_9380:
        /* <DEDUP_REMOVED lines=27> */
.L_x_9357:
[----:B------:R-:W-:Y:S01]  /*38430*/  MOV R16, R32 ;  /* 0x0000002000107202 */ /* 0x000fe20000000f00 */
[----:B------:R-:W-:Y:S01]  /*38440*/  IMAD.MOV.U32 R4, RZ, RZ, R28 ;  /* 0x000000ffff047224 */ /* 0x000fe200078e001c */
[----:B------:R-:W-:Y:S02]  /*38450*/  MOV R3, R29 ;  /* 0x0000001d00037202 */ /* 0x000fe40000000f00 */
[----:B------:R-:W-:-:S07]  /*38460*/  MOV R0, 0x38480 ;  /* 0x0003848000007802 */ /* 0x000fce0000000f00 */
[----:B--2---:R-:W-:Y:S05]  /*38470*/  CALL.REL.NOINC `($__internal_22_$__cuda_sm20_div_s64) ;  /* 0x0000003000607944 */ /* 0x004fea0003c00000 */
[----:B------:R-:W-:Y:S01]  /*38480*/  MOV R20, R4 ;  /* 0x0000000400147202 */ /* 0x000fe20000000f00 */
[----:B------:R-:W-:-:S07]  /*38490*/  IMAD.MOV.U32 R21, RZ, RZ, R3 ;  /* 0x000000ffff157224 */ /* 0x000fce00078e0003 */
.L_x_9358:
[----:B------:R-:W-:Y:S05]  /*384a0*/  BSYNC.RECONVERGENT B1 ;  /* 0x0000000000017941 */ /* 0x000fea0003800200 */
.L_x_9356:
        /* <DEDUP_REMOVED lines=40> */
.L_x_9360:
        /* <DEDUP_REMOVED lines=8> */
.L_x_9361:
[----:B------:R-:W-:Y:S05]  /*387b0*/  BSYNC.RECONVERGENT B1 ;  /* 0x0000000000017941 */ /* 0x000fea0003800200 */
.L_x_9359:
        /* <DEDUP_REMOVED lines=42> */
.L_x_9363:
        /* <DEDUP_REMOVED lines=8> */
.L_x_9364:
[----:B------:R-:W-:Y:S05]  /*38ae0*/  BSYNC.RECONVERGENT B1 ;  /* 0x0000000000017941 */ /* 0x000fea0003800200 */
.L_x_9362:
        /* <DEDUP_REMOVED lines=42> */
.L_x_9366:
        /* <DEDUP_REMOVED lines=8> */
.L_x_9367:
[----:B------:R-:W-:Y:S05]  /*38e10*/  BSYNC.RECONVERGENT B1 ;  /* 0x0000000000017941 */ /* 0x000fea0003800200 */
.L_x_9365:
        /* <DEDUP_REMOVED lines=42> */
.L_x_9369:
        /* <DEDUP_REMOVED lines=8> */
.L_x_9370:
[----:B------:R-:W-:Y:S05]  /*39140*/  BSYNC.RECONVERGENT B1 ;  /* 0x0000000000017941 */ /* 0x000fea0003800200 */
.L_x_9368:
        /* <DEDUP_REMOVED lines=42> */
.L_x_9372:
        /* <DEDUP_REMOVED lines=8> */
.L_x_9373:
[----:B------:R-:W-:Y:S05]  /*39470*/  BSYNC.RECONVERGENT B1 ;  /* 0x0000000000017941 */ /* 0x000fea0003800200 */
.L_x_9371:
        /* <DEDUP_REMOVED lines=42> */
.L_x_9375:
        /* <DEDUP_REMOVED lines=8> */
.L_x_9376:
[----:B------:R-:W-:Y:S05]  /*397a0*/  BSYNC.RECONVERGENT B1 ;  /* 0x0000000000017941 */ /* 0x000fea0003800200 */
.L_x_9374:
        /* <DEDUP_REMOVED lines=42> */
.L_x_9378:
        /* <DEDUP_REMOVED lines=8> */
.L_x_9379:
[----:B------:R-:W-:Y:S05]  /*39ad0*/  BSYNC.RECONVERGENT B1 ;  /* 0x0000000000017941 */ /* 0x000fea0003800200 */
.L_x_9377:
[----:B------:R-:W-:-:S06]  /*39ae0*/  IMAD.WIDE.U32 R6, R15, 0x8, R22 ;  /* 0x000000080f067825 */ /* 0x000fcc00078e0016 */
[----:B------:R-:W2:Y:S01]  /*39af0*/  LDG.E.64 R6, desc[UR36][R6.64] ;  /* 0x0000002406067981 */ /* 0x000ea2000c1e1b00 */
[----:B------:R-:W-:Y:S01]  /*39b00*/  IADD3 R11, P0, PT, RZ, -R32, RZ ;  /* 0x80000020ff0b7210 */ /* 0x000fe20007f1e0ff */
[----:B------:R-:W-:Y:S01]  /*39b10*/  IMAD.MOV.U32 R8, RZ, RZ, R20 ;  /* 0x000000ffff087224 */ /* 0x000fe200078e0014 */
[----:B------:R-:W-:Y:S01]  /*39b20*/  MOV R9, R21 ;  /* 0x0000001500097202 */ /* 0x000fe20000000f00 */
[----:B------:R-:W-:Y:S01]  /*39b30*/  VIADD R2, R2, 0x8 ;  /* 0x0000000802027836 */ /* 0x000fe20000000000 */
[----:B------:R-:W-:Y:S01]  /*39b40*/  IADD3.X R3, PT, PT, RZ, ~R5, RZ, P0, !PT ;  /* 0x80000005ff037210 */ /* 0x000fe200007fe4ff */
[----:B------:R-:W-:Y:S02]  /*39b50*/  VIADD R14, R14, 0xfffffff8 ;  /* 0xfffffff80e0e7836 */ /* 0x000fe40000000000 */
[----:B------:R-:W-:Y:S01]  /*39b60*/  IMAD.WIDE.U32 R8, R30, R11, R8 ;  /* 0x0000000b1e087225 */ /* 0x000fe200078e0008 */
[----:B------:R-:W-:-:S03]  /*39b70*/  ISETP.NE.AND P0, PT, R2, RZ, PT ;  /* 0x000000ff0200720c */ /* 0x000fc60003f05270 */
[----:B------:R-:W-:-:S04]  /*39b80*/  IMAD R3, R3, R30, RZ ;  /* 0x0000001e03037224 */ /* 0x000fc800078e02ff */
[----:B------:R-:W-:Y:S01]  /*39b90*/  IMAD R3, R31, R11, R3 ;  /* 0x0000000b1f037224 */ /* 0x000fe200078e0203 */
[----:B------:R-:W-:-:S04]  /*39ba0*/  MOV R11, R18 ;  /* 0x00000012000b7202 */ /* 0x000fc80000000f00 */
[----:B------:R-:W-:-:S05]  /*39bb0*/  IADD3 R3, PT, PT, R9, R3, RZ ;  /* 0x0000000309037210 */ /* 0x000fca0007ffe0ff */
[----:B--2---:R-:W-:Y:S02]  /*39bc0*/  IMAD R3, R3, R6, RZ ;  /* 0x0000000603037224 */ /* 0x004fe400078e02ff */
[----:B------:R-:W-:-:S04]  /*39bd0*/  IMAD.WIDE.U32 R10, R6, R8, R10 ;  /* 0x00000008060a7225 */ /* 0x000fc800078e000a */
[----:B------:R-:W-:-:S05]  /*39be0*/  IMAD R3, R7, R8, R3 ;  /* 0x0000000807037224 */ /* 0x000fca00078e0203 */
[----:B------:R-:W-:Y:S01]  /*39bf0*/  IADD3 R11, PT, PT, R11, R3, RZ ;  /* 0x000000030b0b7210 */ /* 0x000fe20007ffe0ff */
[----:B------:R-:W-:Y:S06]  /*39c00*/  @P0 BRA `(.L_x_9380) ;  /* 0xffffffe4009c0947 */ /* 0x000fec000383ffff */
[----:B------:R-:W-:Y:S05]  /*39c10*/  BSYNC.RECONVERGENT B0 ;  /* 0x0000000000007941 */ /* 0x000fea0003800200 */
.L_x_9355:
[----:B------:R-:W-:-:S07]  /*39c20*/  IADD3 R2, PT, PT, R14, 0x3, RZ ;  /* 0x000000030e027810 */ /* 0x000fce0007ffe0ff */
.L_x_9354:
        /* <DEDUP_REMOVED lines=31> */
.L_x_9383:
[----:B------:R-:W-:Y:S01]  /*39e20*/  MOV R16, R32 ;  /* 0x0000002000107202 */ /* 0x000fe20000000f00 */
[----:B------:R-:W-:Y:S01]  /*39e30*/  IMAD.MOV.U32 R3, RZ, RZ, R15 ;  /* 0x000000ffff037224 */ /* 0x000fe200078e000f */
[----:B------:R-:W-:Y:S02]  /*39e40*/  MOV R4, R14 ;  /* 0x0000000e00047202 */ /* 0x000fe40000000f00 */
[----:B------:R-:W-:-:S07]  /*39e50*/  MOV R0, 0x39e70 ;  /* 0x00039e7000007802 */ /* 0x000fce0000000f00 */
[----:B------:R-:W-:Y:S05]  /*39e60*/  CALL.REL.NOINC `($__internal_22_$__cuda_sm20_div_s64) ;  /* 0x0000001400e47944 */ /* 0x000fea0003c00000 */
[----:B------:R-:W-:Y:S02]  /*39e70*/  MOV R18, R4 ;  /* 0x0000000400127202 */ /* 0x000fe40000000f00 */
[----:B------:R-:W-:-:S07]  /*39e80*/  MOV R19, R3 ;  /* 0x0000000300137202 */ /* 0x000fce0000000f00 */
.L_x_9384:
[----:B------:R-:W-:Y:S05]  /*39e90*/  BSYNC.RECONVERGENT B0 ;  /* 0x0000000000007941 */ /* 0x000fea0003800200 */
.L_x_9382:
        /* <DEDUP_REMOVED lines=42> */
.L_x_9386:
        /* <DEDUP_REMOVED lines=8> */
.L_x_9387:
[----:B------:R-:W-:Y:S05]  /*3a1c0*/  BSYNC.RECONVERGENT B0 ;  /* 0x0000000000007941 */ /* 0x000fea0003800200 */
.L_x_9385:
        /* <DEDUP_REMOVED lines=44> */
.L_x_9389:
        /* <DEDUP_REMOVED lines=8> */
.L_x_9390:
[----:B------:R-:W-:Y:S05]  /*3a510*/  BSYNC.RECONVERGENT B0 ;  /* 0x0000000000007941 */ /* 0x000fea0003800200 */
.L_x_9388:
        /* <DEDUP_REMOVED lines=44> */
.L_x_9392:
        /* <DEDUP_REMOVED lines=8> */
.L_x_9393:
[----:B------:R-:W-:Y:S05]  /*3a860*/  BSYNC.RECONVERGENT B0 ;  /* 0x0000000000007941 */ /* 0x000fea0003800200 */
.L_x_9391:
        /* <DEDUP_REMOVED lines=17> */
.L_x_9381:
        /* <DEDUP_REMOVED lines=31> */
.L_x_9396:
[----:B------:R-:W-:Y:S01]  /*3ab70*/  MOV R16, R32 ;  /* 0x0000002000107202 */ /* 0x000fe20000000f00 */
[----:B------:R-:W-:Y:S01]  /*3ab80*/  IMAD.MOV.U32 R3, RZ, RZ, R15 ;  /* 0x000000ffff037224 */ /* 0x000fe200078e000f */
[----:B------:R-:W-:Y:S02]  /*3ab90*/  MOV R4, R14 ;  /* 0x0000000e00047202 */ /* 0x000fe40000000f00 */
[----:B------:R-:W-:-:S07]  /*3aba0*/  MOV R0, 0x3abc0 ;  /* 0x0003abc000007802 */ /* 0x000fce0000000f00 */
[----:B------:R-:W-:Y:S05]  /*3abb0*/  CALL.REL.NOINC `($__internal_22_$__cuda_sm20_div_s64) ;  /* 0x0000000800907944 */ /* 0x000fea0003c00000 */
[----:B------:R-:W-:Y:S02]  /*3abc0*/  MOV R18, R4 ;  /* 0x0000000400127202 */ /* 0x000fe40000000f00 */
[----:B------:R-:W-:-:S07]  /*3abd0*/  MOV R19, R3 ;  /* 0x0000000300137202 */ /* 0x000fce0000000f00 */
.L_x_9397:
[----:B------:R-:W-:Y:S05]  /*3abe0*/  BSYNC.RECONVERGENT B0 ;  /* 0x0000000000007941 */ /* 0x000fea0003800200 */
.L_x_9395:
        /* <DEDUP_REMOVED lines=42> */
.L_x_9399:
        /* <DEDUP_REMOVED lines=8> */
.L_x_9400:
[----:B------:R-:W-:Y:S05]  /*3af10*/  BSYNC.RECONVERGENT B0 ;  /* 0x0000000000007941 */ /* 0x000fea0003800200 */
.L_x_9398:
        /* <DEDUP_REMOVED lines=17> */
.L_x_9394:
        /* <DEDUP_REMOVED lines=31> */
.L_x_9402:
        /* <DEDUP_REMOVED lines=8> */
.L_x_9403:
[----:B------:R-:W-:Y:S05]  /*3b2a0*/  BSYNC.RECONVERGENT B0 ;  /* 0x0000000000007941 */ /* 0x000fea0003800200 */
.L_x_9401:
[----:B------:R-:W0:Y:S02]  /*3b2b0*/  LDC.64 R6, c[0x0][0x3b0] ;  /* 0x0000ec00ff067b82 */ /* 0x000e240000000a00 */
[----:B0-----:R-:W-:-:S06]  /*3b2c0*/  IMAD.WIDE.U32 R2, R2, 0x8, R6 ;  /* 0x0000000802027825 */ /* 0x001fcc00078e0006 */
[----:B------:R-:W2:Y:S02]  /*3b2d0*/  LDG.E.64 R2, desc[UR36][R2.64] ;  /* 0x0000002402027981 */ /* 0x000ea4000c1e1b00 */
[----:B--2---:R-:W-:Y:S02]  /*3b2e0*/  IMAD R5, R5, R2, RZ ;  /* 0x0000000205057224 */ /* 0x004fe400078e02ff */
[----:B------:R-:W-:-:S04]  /*3b2f0*/  IMAD.WIDE.U32 R10, R2, R4, R10 ;  /* 0x00000004020a7225 */ /* 0x000fc800078e000a */
[----:B------:R-:W-:-:S05]  /*3b300*/  IMAD R5, R3, R4, R5 ;  /* 0x0000000403057224 */ /* 0x000fca00078e0205 */
[----:B------:R-:W-:-:S07]  /*3b310*/  IADD3 R11, PT, PT, R11, R5, RZ ;  /* 0x000000050b0b7210 */ /* 0x000fce0007ffe0ff */
.L_x_9353:
        /* <DEDUP_REMOVED lines=12> */
.L_x_9408:
        /* <DEDUP_REMOVED lines=21> */
.L_x_9407:
[----:B------:R-:W-:Y:S05]  /*3b530*/  BSYNC.RECONVERGENT B7 ;  /* 0x0000000000077941 */ /* 0x000fea0003800200 */
.L_x_9406:
[----:B------:R-:W-:-:S05]  /*3b540*/  IADD3 R16, P0, PT, R16, 0x4, RZ ;  /* 0x0000000410107810 */ /* 0x000fca0007f1e0ff */
[----:B------:R-:W-:Y:S01]  /*3b550*/  IMAD.X R17, RZ, RZ, R17, P0 ;  /* 0x000000ffff117224 */ /* 0x000fe200000e0611 */
[----:B------:R-:W-:-:S04]  /*3b560*/  ISETP.GE.U32.AND P0, PT, R16, R18, PT ;  /* 0x000000121000720c */ /* 0x000fc80003f06070 */
[----:B------:R-:W-:-:S13]  /*3b570*/  ISETP.GE.U32.AND.EX P0, PT, R17, R19, PT, P0 ;  /* 0x000000131100720c */ /* 0x000fda0003f06100 */
[----:B------:R-:W-:Y:S05]  /*3b580*/  @!P0 BRA `(.L_x_9408) ;  /* 0xfffffffc00948947 */ /* 0x000fea000383ffff */
.L_x_9405:
[----:B------:R-:W-:Y:S05]  /*3b590*/  BSYNC.RECONVERGENT B6 ;  /* 0x0000000000067941 */ /* 0x000fea0003800200 */
.L_x_9404:
[----:B------:R-:W0:Y:S02]  /*3b5a0*/  LDC.64 R2, c[0x0][0x3c8] ;  /* 0x0000f200ff027b82 */ /* 0x000e240000000a00 */
[----:B0-----:R-:W-:-:S04]  /*3b5b0*/  IMAD.WIDE.U32 R2, R75, 0x4, R2 ;  /* 0x000000044b027825 */ /* 0x001fc800078e0002 */
[----:B------:R-:W-:-:S05]  /*3b5c0*/  IMAD.WIDE.U32 R2, R72, 0x10, R2 ;  /* 0x0000001048027825 */ /* 0x000fca00078e0002 */
[----:B------:R-:W-:Y:S04]  /*3b5d0*/  STG.E.128 desc[UR36][R2.64], RZ ;  /* 0x000000ff02007986 */ /* 0x000fe8000c101d24 */
[----:B------:R-:W-:Y:S01]  /*3b5e0*/  STG.E.128 desc[UR36][R2.64+0x800], RZ ;  /* 0x000800ff02007986 */ /* 0x000fe2000c101d24 */
[----:B------:R-:W-:Y:S05]  /*3b5f0*/  EXIT ;  /* 0x000000000000794d */ /* 0x000fea0003800000 */
        .weak           $__internal_22_$__cuda_sm20_div_s64
        .type           $__internal_22_$__cuda_sm20_div_s64,@function
        .size           $__internal_22_$__cuda_sm20_div_s64,($__internal_23_$__cuda_sm20_rem_s64 - $__internal_22_$__cuda_sm20_div_s64)
$__internal_22_$__cuda_sm20_div_s64:
        /* <DEDUP_REMOVED lines=34> */
[C---:B------:R-:W-:Y:S02]  /*3b820*/  IMAD R9, R6.reuse, R8, RZ ;  /* 0x0000000806097224 */ /* 0x040fe400078e02ff */
[----:B------:R-:W-:Y:S01]  /*3b830*/  IMAD.HI.U32 R17, P1, R6, R7, R26 ;  /* 0x0000000706117227 */ /* 0x000fe2000782001a */
[----:B------:R-:W-:-:S04]  /*3b840*/  IADD3 R7, P4, PT, RZ, -R16, RZ ;  /* 0x80000010ff077210 */ /* 0x000fc80007f9e0ff */
[----:B------:R-:W-:Y:S02]  /*3b850*/  SEL R7, R7, R16, !P3 ;  /* 0x0000001007077207 */ /* 0x000fe40005800000 */
[----:B------:R-:W-:Y:S01]  /*3b860*/  IADD3 R9, P2, PT, R9, R17, RZ ;  /* 0x0000001109097210 */ /* 0x000fe20007f5e0ff */
[----:B------:R-:W-:Y:S01]  /*3b870*/  IMAD.HI.U32 R17, R6, R8, RZ ;  /* 0x0000000806117227 */ /* 0x000fe200078e00ff */
[----:B------:R-:W-:-:S03]  /*3b880*/  IADD3.X R26, PT, PT, RZ, ~R5, RZ, P4, !PT ;  /* 0x80000005ff1a7210 */ /* 0x000fc600027fe4ff */
[----:B------:R-:W-:Y:S01]  /*3b890*/  IMAD.HI.U32 R16, R9, R7, RZ ;  /* 0x0000000709107227 */ /* 0x000fe200078e00ff */
[----:B------:R-:W-:Y:S02]  /*3b8a0*/  SEL R8, R26, R5, !P3 ;  /* 0x000000051a087207 */ /* 0x000fe40005800000 */
[----:B------:R-:W-:Y:S01]  /*3b8b0*/  IADD3.X R6, PT, PT, R17, R6, RZ, P0, !PT ;  /* 0x0000000611067210 */ /* 0x000fe200007fe4ff */
[----:B------:R-:W-:-:S03]  /*3b8c0*/  IMAD.MOV.U32 R17, RZ, RZ, RZ ;  /* 0x000000ffff117224 */ /* 0x000fc600078e00ff */
        /* <DEDUP_REMOVED lines=36> */
[----:B------:R-:W-:Y:S01]  /*3bb10*/  IMAD.MOV.U32 R7, RZ, RZ, 0x0 ;  /* 0x00000000ff077424 */ /* 0x000fe200078e00ff */
[----:B------:R-:W-:-:S02]  /*3bb20*/  SEL R3, R8, R6, !P1 ;  /* 0x0000000608037207 */ /* 0x000fc40004800000 */
[----:B------:R-:W-:Y:S02]  /*3bb30*/  MOV R6, R0 ;  /* 0x0000000000067202 */ /* 0x000fe40000000f00 */
[----:B------:R-:W-:Y:S02]  /*3bb40*/  SEL R4, R4, 0xffffffff, P0 ;  /* 0xffffffff04047807 */ /* 0x000fe40000000000 */
[----:B------:R-:W-:Y:S01]  /*3bb50*/  SEL R3, R3, 0xffffffff, P0 ;  /* 0xffffffff03037807 */ /* 0x000fe20000000000 */
[----:B------:R-:W-:Y:S06]  /*3bb60*/  RET.REL.NODEC R6 `(_ZN2at6native29vectorized_elementwise_kernelILi4EZZZNS0_67_GLOBAL__N__bb565c37_34_ValidateCompressedIndicesKernel_cu_33a4b88b42_validate_compressed_sparse_indices_kernelILNS2_8CDimNameE1ENS2_18CUDAKernelLauncherENS2_14EmptyVecKernelENS2_8DummyVecELm0EEEvRKNS_6TensorESA_lllENKUlvE1_clEvENKUlvE_clEvEUliiiiiE_St5arrayIPcLm6EEEEviT0_T1_) ;  /* 0xfffffc4406247950 */ /* 0x000fec0003c3ffff */
        .weak           $__internal_23_$__cuda_sm20_rem_s64
        .type           $__internal_23_$__cuda_sm20_rem_s64,@function
        .size           $__internal_23_$__cuda_sm20_rem_s64,(.L_x_34651 - $__internal_23_$__cuda_sm20_rem_s64)
$__internal_23_$__cuda_sm20_rem_s64:
        /* <DEDUP_REMOVED lines=31> */
[----:B------:R-:W-:-:S04]  /*3bd60*/  IMAD.HI.U32 R8, R9, R21, RZ ;  /* 0x0000001509087227 */ /* 0x000fc800078e00ff */
[----:B------:R-:W-:-:S04]  /*3bd70*/  IMAD.X R20, RZ, RZ, ~R7, P0 ;  /* 0x000000ffff147224 */ /* 0x000fc800000e0e07 */
[----:B------:R-:W-:Y:S01]  /*3bd80*/  IMAD.WIDE.U32 R6, P0, R9, R20, R8 ;  /* 0x0000001409067225 */ /* 0x000fe20007800008 */
[----:B------:R-:W-:-:S03]  /*3bd90*/  IADD3 R8, P4, PT, RZ, -R12, RZ ;  /* 0x8000000cff087210 */ /* 0x000fc60007f9e0ff */
[----:B------:R-:W-:Y:S01]  /*3bda0*/  IMAD.HI.U32 R9, R17, R20, RZ ;  /* 0x0000001411097227 */ /* 0x000fe200078e00ff */
[----:B------:R-:W-:-:S03]  /*3bdb0*/  SEL R8, R8, R12, !P1 ;  /* 0x0000000c08087207 */ /* 0x000fc60004800000 */
[----:B------:R-:W-:-:S04]  /*3bdc0*/  IMAD.HI.U32 R7, P2, R17, R21, R6 ;  /* 0x0000001511077227 */ /* 0x000fc80007840006 */
[----:B------:R-:W-:Y:S01]  /*3bdd0*/  IMAD R6, R17, R20, RZ ;  /* 0x0000001411067224 */ /* 0x000fe200078e02ff */
[----:B------:R-:W-:-:S04]  /*3bde0*/  IADD3.X R17, PT, PT, R9, R17, RZ, P0, !PT ;  /* 0x0000001109117210 */ /* 0x000fc800007fe4ff */
[----:B------:R-:W-:Y:S02]  /*3bdf0*/  IADD3 R12, P3, PT, R6, R7, RZ ;  /* 0x00000007060c7210 */ /* 0x000fe40007f7e0ff */
        /* <DEDUP_REMOVED lines=34> */
[----:B------:R-:W-:Y:S02]  /*3c020*/  SEL R5, R3, R5, !P1 ;  /* 0x0000000503057207 */ /* 0x000fe40004800000 */
[----:B------:R-:W-:Y:S02]  /*3c030*/  SEL R3, R0, 0xffffffff, P0 ;  /* 0xffffffff00037807 */ /* 0x000fe40000000000 */
[----:B------:R-:W-:Y:S01]  /*3c040*/  SEL R0, R5, 0xffffffff, P0 ;  /* 0xffffffff05007807 */ /* 0x000fe20000000000 */
[----:B------:R-:W-:Y:S01]  /*3c050*/  HFMA2 R5, -RZ, RZ, 0, 0 ;  /* 0x00000000ff057431 */ /* 0x000fe200000001ff */
[----:B------:R-:W-:-:S04]  /*3c060*/  MOV R4, R13 ;  /* 0x0000000d00047202 */ /* 0x000fc80000000f00 */
[----:B------:R-:W-:Y:S05]  /*3c070*/  RET.REL.NODEC R4 `(_ZN2at6native29vectorized_elementwise_kernelILi4EZZZNS0_67_GLOBAL__N__bb565c37_34_ValidateCompressedIndicesKernel_cu_33a4b88b42_validate_compressed_sparse_indices_kernelILNS2_8CDimNameE1ENS2_18CUDAKernelLauncherENS2_14EmptyVecKernelENS2_8DummyVecELm0EEEvRKNS_6TensorESA_lllENKUlvE1_clEvENKUlvE_clEvEUliiiiiE_St5arrayIPcLm6EEEEviT0_T1_) ;  /* 0xfffffc3c04e07950 */ /* 0x000fea0003c3ffff */
.L_x_9409:
        /* <DEDUP_REMOVED lines=16> */
.L_x_34651:


//--------------------- .text._ZN2at6native29vectorized_elementwise_kernelILi8EZZZNS0_67_GLOBAL__N__bb565c37_34_ValidateCompressedIndicesKernel_cu_33a4b88b42_validate_compressed_sparse_indices_kernelILNS2_8CDimNameE1ENS2_18CUDAKernelLauncherENS2_14EmptyVecKernelENS2_8DummyVecELm0EEEvRKNS_6TensorESA_lllENKUlvE1_clEvENKUlvE_clEvEUliiiiiE_St5arrayIPcLm6EEEEviT0_T1_ --------------------------
	.section	.text._ZN2at6native29vectorized_elementwise_kernelILi8EZZZNS0_67_GLOBAL__N__bb565c37_34_ValidateCompressedIndicesKernel_cu_33a4b88b42_validate_compressed_sparse_indices_kernelILNS2_8CDimNameE1ENS2_18CUDAKernelLauncherENS2_14EmptyVecKernelENS2_8DummyVecELm0EEEvRKNS_6TensorESA_lllENKUlvE1_clEvENKUlvE_clEvEUliiiiiE_St5arrayIPcLm6EEEEviT0_T1_,"ax",@progbits
	.align	128
        .global         _ZN2at6native29vectorized_elementwise_kernelILi8EZZZNS0_67_GLOBAL__N__bb565c37_34_ValidateCompressedIndicesKernel_cu_33a4b88b42_validate_compressed_sparse_indices_kernelILNS2_8CDimNameE1ENS2_18CUDAKernelLauncherENS2_14EmptyVecKernelENS2_8DummyVecELm0EEEvRKNS_6TensorESA_lllENKUlvE1_clEvENKUlvE_clEvEUliiiiiE_St5arrayIPcLm6EEEEviT0_T1_
        .type           _ZN2at6native29vectorized_elementwise_kernelILi8EZZZNS0_67_GLOBAL__N__bb565c37_34_ValidateCompressedIndicesKernel_cu_33a4b88b42_validate_compressed_sparse_indices_kernelILNS2_8CDimNameE1ENS2_18CUDAKernelLauncherENS2_14EmptyVecKernelENS2_8DummyVecELm0EEEvRKNS_6TensorESA_lllENKUlvE1_clEvENKUlvE_clEvEUliiiiiE_St5arrayIPcLm6EEEEviT0_T1_,@function
        .size           _ZN2at6native29vectorized_elementwise_kernelILi8EZZZNS0_67_GLOBAL__N__bb565c37_34_ValidateCompressedIndicesKernel_cu_33a4b88b42_validate_compressed_sparse_indices_kernelILNS2_8CDimNameE1ENS2_18CUDAKernelLauncherENS2_14EmptyVecKernelENS2_8DummyVecELm0EEEvRKNS_6TensorESA_lllENKUlvE1_clEvENKUlvE_clEvEUliiiiiE_St5arrayIPcLm6EEEEviT0_T1_,(.L_x_34721 - _ZN2at6native29vectorized_elementwise_kernelILi8EZZZNS0_67_GLOBAL__N__bb565c37_34_ValidateCompressedIndicesKernel_cu_33a4b88b42_validate_compressed_sparse_indices_kernelILNS2_8CDimNameE1ENS2_18CUDAKernelLauncherENS2_14EmptyVecKernelENS2_8DummyVecELm0EEEvRKNS_6TensorESA_lllENKUlvE1_clEvENKUlvE_clEvEUliiiiiE_St5arrayIPcLm6EEEEviT0_T1_)
        .other          _ZN2at6native29vectorized_elementwise_kernelILi8EZZZNS0_67_GLOBAL__N__bb565c37_34_ValidateCompressedIndicesKernel_cu_33a4b88b42_validate_compressed_sparse_indices_kernelILNS2_8CDimNameE1ENS2_18CUDAKernelLauncherENS2_14EmptyVecKernelENS2_8DummyVecELm0EEEvRKNS_6TensorESA_lllENKUlvE1_clEvENKUlvE_clEvEUliiiiiE_St5arrayIPcLm6EEEEviT0_T1_,@"STO_CUDA_ENTRY STV_DEFAULT"
_ZN2at6native29vectorized_elementwise_kernelILi8EZZZNS0_67_GLOBAL__N__bb565c37_34_ValidateCompressedIndicesKernel_cu_33a4b88b42_validate_compressed_sparse_indices_kernelILNS2_8CDimNameE1ENS2_18CUDAKernelLauncherENS2_14EmptyVecKernelENS2_8DummyVecELm0EEEvRKNS_6TensorESA_lllENKUlvE1_clEvENKUlvE_clEvEUliiiiiE_St5arrayIPcLm6EEEEviT0_T1_:
.text._ZN2at6native29vectorized_elementwise_kernelILi8EZZZNS0_67_GLOBAL__N__bb565c37_34_ValidateCompressedIndicesKernel_cu_33a4b88b42_validate_compressed_sparse_indices_kernelILNS2_8CDimNameE1ENS2_18CUDAKernelLauncherENS2_14EmptyVecKernelENS2_8DummyVecELm0EEEvRKNS_6TensorESA_lllENKUlvE1_clEvENKUlvE_clEvEUliiiiiE_St5arrayIPcLm6EEEEviT0_T1_:
[----:B------:R-:W-:Y:S01]  /*0000*/  LDC R1, c[0x0][0x37c] ;  /* 0x0000df00ff017b82 */ /* 0x000fe20000000800 */
[----:B------:R-:W-:Y:S05]  /*0010*/  EXIT ;  /* 0x000000000000794d */ /* 0x000fea0003800000 */
.L_x_9410:
        /* <DEDUP_REMOVED lines=14> */
.L_x_34721:


//--------------------- .text._ZN2at6native18elementwise_kernelILi128ELi4EZNS0_15gpu_kernel_implIZZZNS0_67_GLOBAL__N__bb565c37_34_ValidateCompressedIndicesKernel_cu_33a4b88b42_validate_compressed_sparse_indices_kernelILNS3_8CDimNameE1ENS3_18CUDAKernelLauncherENS3_14EmptyVecKernelENS3_8DummyVecELm0EEEvRKNS_6TensorESB_lllENKUlvE0_clEvENKUlvE0_clEvEUllE_EEvRNS_18TensorIteratorBaseERKT_EUliE_EEviT1_ --------------------------
	.section	.text._ZN2at6native18elementwise_kernelILi128ELi4EZNS0_15gpu_kernel_implIZZZNS0_67_GLOBAL__N__bb565c37_34_ValidateCompressedIndicesKernel_cu_33a4b88b42_validate_compressed_sparse_indices_kernelILNS3_8CDimNameE1ENS3_18CUDAKernelLauncherENS3_14EmptyVecKernelENS3_8DummyVecELm0EEEvRKNS_6TensorESB_lllENKUlvE0_clEvENKUlvE0_clEvEUllE_EEvRNS_18TensorIteratorBaseERKT_EUliE_EEviT1_,"ax",@progbits
	.align	128
        .global         _ZN2at6native18elementwise_kernelILi128ELi4EZNS0_15gpu_kernel_implIZZZNS0_67_GLOBAL__N__bb565c37_34_ValidateCompressedIndicesKernel_cu_33a4b88b42_validate_compressed_sparse_indices_kernelILNS3_8CDimNameE1ENS3_18CUDAKernelLauncherENS3_14EmptyVecKernelENS3_8DummyVecELm0EEEvRKNS_6TensorESB_lllENKUlvE0_clEvENKUlvE0_clEvEUllE_EEvRNS_18TensorIteratorBaseERKT_EUliE_EEviT1_
        .type           _ZN2at6native18elementwise_kernelILi128ELi4EZNS0_15gpu_kernel_implIZZZNS0_67_GLOBAL__N__bb565c37_34_ValidateCompressedIndicesKernel_cu_33a4b88b42_validate_compressed_sparse_indices_kernelILNS3_8CDimNameE1ENS3_18CUDAKernelLauncherENS3_14EmptyVecKernelENS3_8DummyVecELm0EEEvRKNS_6TensorESB_lllENKUlvE0_clEvENKUlvE0_clEvEUllE_EEvRNS_18TensorIteratorBaseERKT_EUliE_EEviT1_,@function
        .size           _ZN2at6native18elementwise_kernelILi128ELi4EZNS0_15gpu_kernel_implIZZZNS0_67_GLOBAL__N__bb565c37_34_ValidateCompressedIndicesKernel_cu_33a4b88b42_validate_compressed_sparse_indices_kernelILNS3_8CDimNameE1ENS3_18CUDAKernelLauncherENS3_14EmptyVecKernelENS3_8DummyVecELm0EEEvRKNS_6TensorESB_lllENKUlvE0_clEvENKUlvE0_clEvEUllE_EEvRNS_18TensorIteratorBaseERKT_EUliE_EEviT1_,(.L_x_34722 - _ZN2at6native18elementwise_kernelILi128ELi4EZNS0_15gpu_kernel_implIZZZNS0_67_GLOBAL__N__bb565c37_34_ValidateCompressedIndicesKernel_cu_33a4b88b42_validate_compressed_sparse_indices_kernelILNS3_8CDimNameE1ENS3_18CUDAKernelLauncherENS3_14EmptyVecKernelENS3_8DummyVecELm0EEEvRKNS_6TensorESB_lllENKUlvE0_clEvENKUlvE0_clEvEUllE_EEvRNS_18TensorIteratorBaseERKT_EUliE_EEviT1_)
        .other          _ZN2at6native18elementwise_kernelILi128ELi4EZNS0_15gpu_kernel_implIZZZNS0_67_GLOBAL__N__bb565c37_34_ValidateCompressedIndicesKernel_cu_33a4b88b42_validate_compressed_sparse_indices_kernelILNS3_8CDimNameE1ENS3_18CUDAKernelLauncherENS3_14EmptyVecKernelENS3_8DummyVecELm0EEEvRKNS_6TensorESB_lllENKUlvE0_clEvENKUlvE0_clEvEUllE_EEvRNS_18TensorIteratorBaseERKT_EUliE_EEviT1_,@"STO_CUDA_ENTRY STV_DEFAULT"
_ZN2at6native18elementwise_kernelILi128ELi4EZNS0_15gpu_kernel_implIZZZNS0_67_GLOBAL__N__bb565c37_34_ValidateCompressedIndicesKernel_cu_33a4b88b42_validate_compressed_sparse_indices_kernelILNS3_8CDimNameE1ENS3_18CUDAKernelLauncherENS3_14EmptyVecKernelENS3_8DummyVecELm0EEEvRKNS_6TensorESB_lllENKUlvE0_clEvENKUlvE0_clEvEUllE_EEvRNS_18TensorIteratorBaseERKT_EUliE_EEviT1_:
.text._ZN2at6native18elementwise_kernelILi128ELi4EZNS0_15gpu_kernel_implIZZZNS0_67_GLOBAL__N__bb565c37_34_ValidateCompressedIndicesKernel_cu_33a4b88b42_validate_compressed_sparse_indices_kernelILNS3_8CDimNameE1ENS3_18CUDAKernelLauncherENS3_14EmptyVecKernelENS3_8DummyVecELm0EEEvRKNS_6TensorESB_lllENKUlvE0_clEvENKUlvE0_clEvEUllE_EEvRNS_18TensorIteratorBaseERKT_EUliE_EEviT1_:
[----:B------:R-:W0:Y:S01]  /*0000*/  LDC R1, c[0x0][0x37c] ;  /* 0x0000df00ff017b82 */ /* 0x000e220000000800 */
[----:B------:R-:W1:Y:S07]  /*0010*/  S2R R17, SR_TID.X ;  /* 0x0000000000117919 */ /* 0x000e6e0000002100 */
[----:B------:R-:W2:Y:S01]  /*0020*/  S2UR UR4, SR_CTAID.X ;  /* 0x00000000000479c3 */ /* 0x000ea20000002500 */
[----:B------:R-:W3:Y:S01]  /*0030*/  LDCU UR39, c[0x0][0x388] ;  /* 0x00007100ff2777ac */ /* 0x000ee20008000800 */
[----:B------:R-:W-:Y:S01]  /*0040*/  BSSY.RECONVERGENT B7, `(.L_x_9411) ;  /* 0x00002ae000077945 */ /* 0x000fe20003800200 */
[----:B------:R-:W4:Y:S05]  /*0050*/  LDCU UR5, c[0x0][0x380] ;  /* 0x00007000ff0577ac */ /* 0x000f2a0008000800 */
[----:B------:R-:W0:Y:S01]  /*0060*/  LDC.U8 R18, c[0x0][0x5a8] ;  /* 0x00016a00ff127b82 */ /* 0x000e220000000000 */
[----:B------:R-:W0:Y:S01]  /*0070*/  LDCU.64 UR36, c[0x0][0x358] ;  /* 0x00006b00ff2477ac */ /* 0x000e220008000a00 */
[----:B------:R-:W0:Y:S01]  /*0080*/  LDCU.U8 UR41, c[0x0][0x5a9] ;  /* 0x0000b520ff2977ac */ /* 0x000e220008000000 */
[----:B---3--:R-:W-:-:S04]  /*0090*/  UIADD3 UR40, UPT, UPT, UR39, -0x1, URZ ;  /* 0xffffffff27287890 */ /* 0x008fc8000fffe0ff */
[----:B------:R-:W-:Y:S02]  /*00a0*/  UISETP.LT.U32.AND UP0, UPT, UR40, 0x18, UPT ;  /* 0x000000182800788c */ /* 0x000fe4000bf01070 */
[----:B--2---:R-:W-:Y:S02]  /*00b0*/  USHF.L.U32 UR4, UR4, 0x9, URZ ;  /* 0x0000000904047899 */ /* 0x004fe400080006ff */
[----:B------:R-:W-:-:S04]  /*00c0*/  USEL UR38, UR40, 0x18, UP0 ;  /* 0x0000001828267887 */ /* 0x000fc80008000000 */
[----:B-1----:R-:W-:Y:S01]  /*00d0*/  LOP3.LUT R17, R17, UR4, RZ, 0xfc, !PT ;  /* 0x0000000411117c12 */ /* 0x002fe2000f8efcff */
[----:B------:R-:W-:-:S03]  /*00e0*/  UIADD3 UR38, UPT, UPT, UR38, 0x1, URZ ;  /* 0x0000000126267890 */ /* 0x000fc6000fffe0ff */
[----:B----4-:R-:W-:-:S13]  /*00f0*/  ISETP.GE.AND P0, PT, R17, UR5, PT ;  /* 0x0000000511007c0c */ /* 0x010fda000bf06270 */
[----:B------:R-:W-:Y:S05]  /*0100*/  @P0 BRA `(.L_x_9412) ;  /* 0x0000002800840947 */ /* 0x000fea0003800000 */
[----:B------:R-:W-:Y:S01]  /*0110*/  UISETP.NE.AND UP0, UPT, UR39, URZ, UPT ;  /* 0x000000ff2700728c */ /* 0x000fe2000bf05270 */
[----:B------:R-:W-:Y:S02]  /*0120*/  IMAD.MOV.U32 R0, RZ, RZ, RZ ;  /* 0x000000ffff007224 */ /* 0x000fe400078e00ff */
[----:B------:R-:W-:-:S06]  /*0130*/  IMAD.MOV.U32 R16, RZ, RZ, RZ ;  /* 0x000000ffff107224 */ /* 0x000fcc00078e00ff */
[----:B------:R-:W-:Y:S05]  /*0140*/  BRA.U !UP0, `(.L_x_9413) ;  /* 0x0000001108a87547 */ /* 0x000fea000b800000 */
[----:B------:R-:W1:Y:S01]  /*0150*/  LDCU.64 UR4, c[0x0][0x390] ;  /* 0x00007200ff0477ac */ /* 0x000e620008000a00 */
[----:B------:R-:W-:Y:S01]  /*0160*/  HFMA2 R16, -RZ, RZ, 0, 0 ;  /* 0x00000000ff107431 */ /* 0x000fe200000001ff */
[----:B------:R-:W2:Y:S01]  /*0170*/  LDCU UR6, c[0x0][0x38c] ;  /* 0x00007180ff0677ac */ /* 0x000ea20008000800 */
[----:B------:R-:W3:Y:S01]  /*0180*/  LDCU.64 UR8, c[0x0][0x4b8] ;  /* 0x00009700ff0877ac */ /* 0x000ee20008000a00 */
[----:B------:R-:W-:Y:S02]  /*0190*/  UISETP.NE.AND UP0, UPT, UR40, URZ, UPT ;  /* 0x000000ff2800728c */ /* 0x000fe4000bf05270 */
[----:B-1----:R-:W-:-:S05]  /*01a0*/  IMAD.HI.U32 R2, R17, UR4, R16 ;  /* 0x0000000411027c27 */ /* 0x002fca000f8e0010 */
[----:B------:R-:W-:-:S05]  /*01b0*/  SHF.R.U32.HI R3, RZ, UR5, R2 ;  /* 0x00000005ff037c19 */ /* 0x000fca0008011602 */
[----:B------:R-:W-:-:S04]  /*01c0*/  IMAD.MOV R0, RZ, RZ, -R3 ;  /* 0x000000ffff007224 */ /* 0x000fc800078e0a03 */
[----:B--2---:R-:W-:-:S04]  /*01d0*/  IMAD R0, R0, UR6, R17 ;  /* 0x0000000600007c24 */ /* 0x004fc8000f8e0211 */
[C---:B---3--:R-:W-:Y:S02]  /*01e0*/  IMAD R16, R0.reuse, UR8, RZ ;  /* 0x0000000800107c24 */ /* 0x048fe4000f8e02ff */
[----:B------:R-:W-:Y:S01]  /*01f0*/  IMAD R0, R0, UR9, RZ ;  /* 0x0000000900007c24 */ /* 0x000fe2000f8e02ff */
[----:B------:R-:W-:Y:S06]  /*0200*/  BRA.U !UP0, `(.L_x_9413) ;  /* 0x0000001108787547 */ /* 0x000fec000b800000 */
[----:B------:R-:W1:Y:S01]  /*0210*/  LDCU.64 UR6, c[0x0][0x398] ;  /* 0x00007300ff0677ac */ /* 0x000e620008000a00 */
[----:B------:R-:W-:Y:S01]  /*0220*/  IMAD.MOV.U32 R2, RZ, RZ, RZ ;  /* 0x000000ffff027224 */ /* 0x000fe200078e00ff */
[----:B------:R-:W2:Y:S01]  /*0230*/  LDCU UR4, c[0x0][0x3a0] ;  /* 0x00007400ff0477ac */ /* 0x000ea20008000800 */
[----:B------:R-:W3:Y:S01]  /*0240*/  LDCU.64 UR8, c[0x0][0x4c0] ;  /* 0x00009800ff0877ac */ /* 0x000ee20008000a00 */
[----:B------:R-:W-:Y:S01]  /*0250*/  UISETP.NE.AND UP0, UPT, UR38, 0x2, UPT ;  /* 0x000000022600788c */ /* 0x000fe2000bf05270 */
[----:B-1----:R-:W-:-:S05]  /*0260*/  IMAD.HI.U32 R4, R3, UR7, R2 ;  /* 0x0000000703047c27 */ /* 0x002fca000f8e0002 */
[----:B--2---:R-:W-:-:S04]  /*0270*/  SHF.R.U32.HI R5, RZ, UR4, R4 ;  /* 0x00000004ff057c19 */ /* 0x004fc80008011604 */
[----:B------:R-:W-:-:S05]  /*0280*/  IADD3 R2, PT, PT, -R5, RZ, RZ ;  /* 0x000000ff05027210 */ /* 0x000fca0007ffe1ff */
[----:B------:R-:W-:-:S04]  /*0290*/  IMAD R3, R2, UR6, R3 ;  /* 0x0000000602037c24 */ /* 0x000fc8000f8e0203 */
[C---:B---3--:R-:W-:Y:S02]  /*02a0*/  IMAD R16, R3.reuse, UR8, R16 ;  /* 0x0000000803107c24 */ /* 0x048fe4000f8e0210 */
[----:B------:R-:W-:Y:S01]  /*02b0*/  IMAD R0, R3, UR9, R0 ;  /* 0x0000000903007c24 */ /* 0x000fe2000f8e0200 */
[----:B------:R-:W-:Y:S06]  /*02c0*/  BRA.U !UP0, `(.L_x_9413) ;  /* 0x0000001108487547 */ /* 0x000fec000b800000 */
[----:B------:R-:W1:Y:S01]  /*02d0*/  LDCU.64 UR4, c[0x0][0x3a8] ;  /* 0x00007500ff0477ac */ /* 0x000e620008000a00 */
[----:B------:R-:W-:Y:S01]  /*02e0*/  IMAD.MOV.U32 R4, RZ, RZ, RZ ;  /* 0x000000ffff047224 */ /* 0x000fe200078e00ff */
[----:B------:R-:W2:Y:S01]  /*02f0*/  LDCU UR6, c[0x0][0x3a4] ;  /* 0x00007480ff0677ac */ /* 0x000ea20008000800 */
[----:B------:R-:W3:Y:S01]  /*0300*/  LDCU.64 UR8, c[0x0][0x4c8] ;  /* 0x00009900ff0877ac */ /* 0x000ee20008000a00 */
[----:B------:R-:W-:Y:S01]  /*0310*/  UISETP.NE.AND UP0, UPT, UR38, 0x3, UPT ;  /* 0x000000032600788c */ /* 0x000fe2000bf05270 */
[----:B-1----:R-:W-:-:S05]  /*0320*/  IMAD.HI.U32 R2, R5, UR4, R4 ;  /* 0x0000000405027c27 */ /* 0x002fca000f8e0004 */
[----:B------:R-:W-:-:S05]  /*0330*/  SHF.R.U32.HI R3, RZ, UR5, R2 ;  /* 0x00000005ff037c19 */ /* 0x000fca0008011602 */
[----:B------:R-:W-:-:S04]  /*0340*/  IMAD.MOV R4, RZ, RZ, -R3 ;  /* 0x000000ffff047224 */ /* 0x000fc800078e0a03 */
[----:B--2---:R-:W-:-:S04]  /*0350*/  IMAD R5, R4, UR6, R5 ;  /* 0x0000000604057c24 */ /* 0x004fc8000f8e0205 */
[C---:B---3--:R-:W-:Y:S02]  /*0360*/  IMAD R16, R5.reuse, UR8, R16 ;  /* 0x0000000805107c24 */ /* 0x048fe4000f8e0210 */
[----:B------:R-:W-:Y:S01]  /*0370*/  IMAD R0, R5, UR9, R0 ;  /* 0x0000000905007c24 */ /* 0x000fe2000f8e0200 */
[----:B------:R-:W-:Y:S06]  /*0380*/  BRA.U !UP0, `(.L_x_9413) ;  /* 0x0000001108187547 */ /* 0x000fec000b800000 */
[----:B------:R-:W1:Y:S01]  /*0390*/  LDCU.64 UR6, c[0x0][0x3b0] ;  /* 0x00007600ff0677ac */ /* 0x000e620008000a00 */
[----:B------:R-:W-:Y:S01]  /*03a0*/  MOV R2, RZ ;  /* 0x000000ff00027202 */ /* 0x000fe20000000f00 */
[----:B------:R-:W2:Y:S01]  /*03b0*/  LDCU UR4, c[0x0][0x3b8] ;  /* 0x00007700ff0477ac */ /* 0x000ea20008000800 */
[----:B------:R-:W3:Y:S01]  /*03c0*/  LDCU.64 UR8, c[0x0][0x4d0] ;  /* 0x00009a00ff0877ac */ /* 0x000ee20008000a00 */
[----:B------:R-:W-:Y:S02]  /*03d0*/  UISETP.NE.AND UP0, UPT, UR38, 0x4, UPT ;  /* 0x000000042600788c */ /* 0x000fe4000bf05270 */
[----:B-1----:R-:W-:-:S05]  /*03e0*/  IMAD.HI.U32 R4, R3, UR7, R2 ;  /* 0x0000000703047c27 */ /* 0x002fca000f8e0002 */
[----:B--2---:R-:W-:-:S05]  /*03f0*/  SHF.R.U32.HI R5, RZ, UR4, R4 ;  /* 0x00000004ff057c19 */ /* 0x004fca0008011604 */
[----:B------:R-:W-:-:S04]  /*0400*/  IMAD.MOV R2, RZ, RZ, -R5 ;  /* 0x000000ffff027224 */ /* 0x000fc800078e0a05 */
        /* <DEDUP_REMOVED lines=10> */
[----:B------:R-:W-:-:S04]  /*04b0*/  SHF.R.U32.HI R3, RZ, UR5, R2 ;  /* 0x00000005ff037c19 */ /* 0x000fc80008011602 */
[----:B------:R-:W-:-:S05]  /*04c0*/  IADD3 R4, PT, PT, -R3, RZ, RZ ;  /* 0x000000ff03047210 */ /* 0x000fca0007ffe1ff */
[----:B--2---:R-:W-:-:S04]  /*04d0*/  IMAD R5, R4, UR6, R5 ;  /* 0x0000000604057c24 */ /* 0x004fc8000f8e0205 */
        /* <DEDUP_REMOVED lines=16> */
[----:B------:R-:W-:Y:S01]  /*05e0*/  HFMA2 R4, -RZ, RZ, 0, 0 ;  /* 0x00000000ff047431 */ /* 0x000fe200000001ff */
[----:B------:R-:W2:Y:S01]  /*05f0*/  LDCU UR6, c[0x0][0x3d4] ;  /* 0x00007a80ff0677ac */ /* 0x000ea20008000800 */
[----:B------:R-:W3:Y:S01]  /*0600*/  LDCU.64 UR8, c[0x0][0x4e8] ;  /* 0x00009d00ff0877ac */ /* 0x000ee20008000a00 */
[----:B------:R-:W-:Y:S02]  /*0610*/  UISETP.NE.AND UP0, UPT, UR38, 0x7, UPT ;  /* 0x000000072600788c */ /* 0x000fe4000bf05270 */
        /* <DEDUP_REMOVED lines=214> */
[----:B------:R-:W3:Y:S03]  /*1380*/  LDCU.64 UR8, c[0x0][0x578] ;  /* 0x0000af00ff0877ac */ /* 0x000ee60008000a00 */
[----:B-1----:R-:W-:-:S05]  /*1390*/  IMAD.HI.U32 R2, R5, UR4, R4 ;  /* 0x0000000405027c27 */ /* 0x002fca000f8e0004 */
[----:B------:R-:W-:-:S05]  /*13a0*/  SHF.R.U32.HI R2, RZ, UR5, R2 ;  /* 0x00000005ff027c19 */ /* 0x000fca0008011602 */
[----:B------:R-:W-:-:S04]  /*13b0*/  IMAD.MOV R3, RZ, RZ, -R2 ;  /* 0x000000ffff037224 */ /* 0x000fc800078e0a02 */
[----:B--2---:R-:W-:-:S04]  /*13c0*/  IMAD R5, R3, UR6, R5 ;  /* 0x0000000603057c24 */ /* 0x004fc8000f8e0205 */
[C---:B---3--:R-:W-:Y:S02]  /*13d0*/  IMAD R16, R5.reuse, UR8, R16 ;  /* 0x0000000805107c24 */ /* 0x048fe4000f8e0210 */
[----:B------:R-:W-:-:S07]  /*13e0*/  IMAD R0, R5, UR9, R0 ;  /* 0x0000000905007c24 */ /* 0x000fce000f8e0200 */
.L_x_9413:
[----:B------:R-:W1:Y:S01]  /*13f0*/  LDCU.64 UR6, c[0x0][0x588] ;  /* 0x0000b100ff0677ac */ /* 0x000e620008000a00 */
[----:B0-----:R-:W-:-:S04]  /*1400*/  UPRMT UR4, UR41, 0x9910, URZ ;  /* 0x0000991029047896 */ /* 0x001fc800080000ff */
[----:B------:R-:W-:Y:S01]  /*1410*/  UISETP.GT.AND UP0, UPT, UR4, 0x9, UPT ;  /* 0x000000090400788c */ /* 0x000fe2000bf04270 */
[----:B-1----:R-:W-:-:S05]  /*1420*/  IADD3 R4, P0, PT, R0, UR6, RZ ;  /* 0x0000000600047c10 */ /* 0x002fca000ff1e0ff */
        /* <DEDUP_REMOVED lines=13> */
.L_x_9417:
[----:B------:R4:W5:Y:S01]  /*1500*/  LDG.E.U8 R2, desc[UR36][R4.64] ;  /* 0x0000002404027981 */ /* 0x000962000c1e1100 */
[----:B------:R-:W-:Y:S01]  /*1510*/  MOV R3, RZ ;  /* 0x000000ff00037202 */ /* 0x000fe20000000f00 */
[----:B------:R-:W-:Y:S06]  /*1520*/  BRA `(.L_x_9419) ;  /* 0x0000000c00407947 */ /* 0x000fec0003800000 */
.L_x_9416:
        /* <DEDUP_REMOVED lines=8> */
.L_x_9421:
[----:B------:R-:W2:Y:S02]  /*15b0*/  LDG.E R2, desc[UR36][R4.64] ;  /* 0x0000002404027981 */ /* 0x000ea4000c1e1900 */
[----:B--2---:R-:W-:Y:S01]  /*15c0*/  SHF.R.S32.HI R3, RZ, 0x1f, R2 ;  /* 0x0000001fff037819 */ /* 0x004fe20000011402 */
[----:B------:R-:W-:Y:S06]  /*15d0*/  BRA `(.L_x_9419) ;  /* 0x0000000c00147947 */ /* 0x000fec0003800000 */
.L_x_9420:
[----:B------:R-:W2:Y:S02]  /*15e0*/  LDG.E.S16 R2, desc[UR36][R4.64] ;  /* 0x0000002404027981 */ /* 0x000ea4000c1e1700 */
[----:B--2---:R-:W-:Y:S01]  /*15f0*/  SHF.R.S32.HI R3, RZ, 0x1f, R2 ;  /* 0x0000001fff037819 */ /* 0x004fe20000011402 */
[----:B------:R-:W-:Y:S06]  /*1600*/  BRA `(.L_x_9419) ;  /* 0x0000000c00087947 */ /* 0x000fec0003800000 */
.L_x_9415:
[----:B------:R-:W-:-:S09]  /*1610*/  UISETP.GT.AND UP0, UPT, UR4, 0x6, UPT ;  /* 0x000000060400788c */ /* 0x000fd2000bf04270 */
[----:B------:R-:W-:Y:S05]  /*1620*/  BRA.U UP0, `(.L_x_9422) ;  /* 0x00000001002c7547 */ /* 0x000fea000b800000 */
[----:B------:R-:W-:-:S09]  /*1630*/  UISETP.NE.AND UP0, UPT, UR4, 0x5, UPT ;  /* 0x000000050400788c */ /* 0x000fd2000bf05270 */
[----:B------:R-:W-:Y:S05]  /*1640*/  BRA.U !UP0, `(.L_x_9423) ;  /* 0x0000000108147547 */ /* 0x000fea000b800000 */
[----:B------:R-:W-:-:S09]  /*1650*/  UISETP.NE.AND UP0, UPT, UR4, 0x6, UPT ;  /* 0x000000060400788c */ /* 0x000fd2000bf05270 */
[----:B------:R-:W-:Y:S05]  /*1660*/  BRA.U UP0, `(.L_x_9418) ;  /* 0x00000009006c7547 */ /* 0x000fea000b800000 */
[----:B------:R-:W2:Y:S02]  /*1670*/  LDG.E R2, desc[UR36][R4.64] ;  /* 0x0000002404027981 */ /* 0x000ea4000c1e1900 */
[----:B--2---:R-:W3:Y:S02]  /*1680*/  F2I.S64.TRUNC R2, R2 ;  /* 0x0000000200027311 */ /* 0x004ee4000020d900 */
[----:B---3--:R-:W-:Y:S05]  /*1690*/  BRA `(.L_x_9419) ;  /* 0x0000000800e47947 */ /* 0x008fea0003800000 */
.L_x_9423:
[----:B------:R-:W2:Y:S02]  /*16a0*/  LDG.E.U16 R4, desc[UR36][R4.64] ;  /* 0x0000002404047981 */ /* 0x000ea4000c1e1500 */
[----:B--2---:R-:W-:-:S06]  /*16b0*/  HADD2.F32 R2, -RZ, R4.H0_H0 ;  /* 0x20000004ff027230 */ /* 0x004fcc0000004100 */
[----:B------:R-:W3:Y:S02]  /*16c0*/  F2I.S64.TRUNC R2, R2 ;  /* 0x0000000200027311 */ /* 0x000ee4000020d900 */
[----:B---3--:R-:W-:Y:S05]  /*16d0*/  BRA `(.L_x_9419) ;  /* 0x0000000800d47947 */ /* 0x008fea0003800000 */
.L_x_9422:
[----:B------:R-:W-:-:S09]  /*16e0*/  UISETP.NE.AND UP0, UPT, UR4, 0x7, UPT ;  /* 0x000000070400788c */ /* 0x000fd2000bf05270 */
[----:B------:R-:W-:Y:S05]  /*16f0*/  BRA.U !UP0, `(.L_x_9424) ;  /* 0x00000001082c7547 */ /* 0x000fea000b800000 */
[----:B------:R-:W-:-:S09]  /*1700*/  UISETP.NE.AND UP0, UPT, UR4, 0x8, UPT ;  /* 0x000000080400788c */ /* 0x000fd2000bf05270 */
[----:B------:R-:W-:Y:S05]  /*1710*/  BRA.U !UP0, `(.L_x_9425) ;  /* 0x0000000108147547 */ /* 0x000fea000b800000 */
[----:B------:R-:W-:-:S09]  /*1720*/  UISETP.NE.AND UP0, UPT, UR4, 0x9, UPT ;  /* 0x000000090400788c */ /* 0x000fd2000bf05270 */
[----:B------:R-:W-:Y:S05]  /*1730*/  BRA.U UP0, `(.L_x_9418) ;  /* 0x0000000900387547 */ /* 0x000fea000b800000 */
[----:B------:R-:W2:Y:S02]  /*1740*/  LDG.E R2, desc[UR36][R4.64] ;  /* 0x0000002404027981 */ /* 0x000ea4000c1e1900 */
[----:B--2---:R-:W3:Y:S02]  /*1750*/  F2I.S64.TRUNC R2, R2 ;  /* 0x0000000200027311 */ /* 0x004ee4000020d900 */
[----:B---3--:R-:W-:Y:S05]  /*1760*/  BRA `(.L_x_9419) ;  /* 0x0000000800b07947 */ /* 0x008fea0003800000 */
.L_x_9425:
[----:B------:R-:W2:Y:S02]  /*1770*/  LDG.E.U16 R4, desc[UR36][R4.64] ;  /* 0x0000002404047981 */ /* 0x000ea4000c1e1500 */
[----:B--2---:R-:W-:-:S06]  /*1780*/  HADD2.F32 R2, -RZ, R4.H0_H0 ;  /* 0x20000004ff027230 */ /* 0x004fcc0000004100 */
[----:B------:R-:W3:Y:S02]  /*1790*/  F2I.S64.TRUNC R2, R2 ;  /* 0x0000000200027311 */ /* 0x000ee4000020d900 */
[----:B---3--:R-:W-:Y:S05]  /*17a0*/  BRA `(.L_x_9419) ;  /* 0x0000000800a07947 */ /* 0x008fea0003800000 */
.L_x_9424:
[----:B------:R-:W2:Y:S02]  /*17b0*/  LDG.E.64 R2, desc[UR36][R4.64] ;  /* 0x0000002404027981 */ /* 0x000ea4000c1e1b00 */
[----:B--2---:R-:W3:Y:S02]  /*17c0*/  F2I.S64.F64.TRUNC R2, R2 ;  /* 0x0000000200027311 */ /* 0x004ee4000030d900 */
[----:B---3--:R-:W-:Y:S05]  /*17d0*/  BRA `(.L_x_9419) ;  /* 0x0000000800947947 */ /* 0x008fea0003800000 */
.L_x_9414:
        /* <DEDUP_REMOVED lines=13> */
.L_x_9428:
[----:B------:R-:W2:Y:S02]  /*18b0*/  LDG.E.64 R2, desc[UR36][R4.64] ;  /* 0x0000002404027981 */ /* 0x000ea4000c1e1b00 */
[----:B--2---:R-:W3:Y:S02]  /*18c0*/  F2I.S64.F64.TRUNC R2, R2 ;  /* 0x0000000200027311 */ /* 0x004ee4000030d900 */
[----:B---3--:R-:W-:Y:S05]  /*18d0*/  BRA `(.L_x_9419) ;  /* 0x0000000800547947 */ /* 0x008fea0003800000 */
.L_x_9427:
        /* <DEDUP_REMOVED lines=23> */
[----:B------:R-:W-:-:S06]  /*1a50*/  LOP3.LUT R3, R3, 0x80000000, R0, 0xf8, !PT ;  /* 0x8000000003037812 */ /* 0x000fcc00078ef800 */
[----:B------:R-:W3:Y:S02]  /*1a60*/  F2I.S64.TRUNC R2, R3 ;  /* 0x0000000300027311 */ /* 0x000ee4000020d900 */
[----:B---3--:R-:W-:Y:S05]  /*1a70*/  BRA `(.L_x_9419) ;  /* 0x0000000400ec7947 */ /* 0x008fea0003800000 */
.L_x_9430:
        /* <DEDUP_REMOVED lines=10> */
[----:B------:R-:W-:-:S06]  /*1b20*/  LOP3.LUT R3, R0, 0x80000000, R3, 0xf8, !PT ;  /* 0x8000000000037812 */ /* 0x000fcc00078ef803 */
[----:B------:R-:W3:Y:S02]  /*1b30*/  F2I.S64.TRUNC R2, R3 ;  /* 0x0000000300027311 */ /* 0x000ee4000020d900 */
[----:B---3--:R-:W-:Y:S05]  /*1b40*/  BRA `(.L_x_9419) ;  /* 0x0000000400b87947 */ /* 0x008fea0003800000 */
.L_x_9429:
[----:B------:R-:W2:Y:S02]  /*1b50*/  LDG.E.U16 R2, desc[UR36][R4.64] ;  /* 0x0000002404027981 */ /* 0x000ea4000c1e1500 */
[----:B--2---:R-:W-:-:S06]  /*1b60*/  IMAD.U32 R2, R2, 0x10000, RZ ;  /* 0x0001000002027824 */ /* 0x004fcc00078e00ff */
[----:B------:R-:W3:Y:S02]  /*1b70*/  F2I.S64.TRUNC R2, R2 ;  /* 0x0000000200027311 */ /* 0x000ee4000020d900 */
[----:B---3--:R-:W-:Y:S05]  /*1b80*/  BRA `(.L_x_9419) ;  /* 0x0000000400a87947 */ /* 0x008fea0003800000 */
.L_x_9426:
        /* <DEDUP_REMOVED lines=11> */
.L_x_9433:
        /* <DEDUP_REMOVED lines=21> */
.L_x_9437:
[----:B------:R-:W-:Y:S05]  /*1d90*/  BSYNC.RECONVERGENT B1 ;  /* 0x0000000000017941 */ /* 0x000fea0003800200 */
.L_x_9436:
[----:B------:R-:W-:Y:S01]  /*1da0*/  IMAD.SHL.U32 R0, R0, 0x100000, RZ ;  /* 0x0010000000007824 */ /* 0x000fe200078e00ff */
[----:B------:R-:W-:-:S04]  /*1db0*/  LEA R2, R2, 0x3b800000, 0x17 ;  /* 0x3b80000002027811 */ /* 0x000fc800078eb8ff */
[----:B------:R-:W-:-:S07]  /*1dc0*/  LOP3.LUT R2, R2, R0, R7, 0xfe, !PT ;  /* 0x0000000002027212 */ /* 0x000fce00078efe07 */
.L_x_9435:
[----:B------:R-:W-:Y:S05]  /*1dd0*/  BSYNC.RECONVERGENT B0 ;  /* 0x0000000000007941 */ /* 0x000fea0003800200 */
.L_x_9434:
[----:B------:R-:W1:Y:S02]  /*1de0*/  F2I.S64.TRUNC R2, R2 ;  /* 0x0000000200027311 */ /* 0x000e64000020d900 */
[----:B-1----:R-:W-:Y:S05]  /*1df0*/  BRA `(.L_x_9419) ;  /* 0x00000004000c7947 */ /* 0x002fea0003800000 */
.L_x_9432:
        /* <DEDUP_REMOVED lines=21> */
.L_x_9441:
[----:B------:R-:W-:Y:S05]  /*1f50*/  BSYNC.RECONVERGENT B1 ;  /* 0x0000000000017941 */ /* 0x000fea0003800200 */
.L_x_9440:
[----:B------:R-:W-:Y:S01]  /*1f60*/  IMAD.SHL.U32 R0, R0, 0x200000, RZ ;  /* 0x0020000000007824 */ /* 0x000fe200078e00ff */
[----:B------:R-:W-:-:S04]  /*1f70*/  LEA R2, R2, 0x37800000, 0x17 ;  /* 0x3780000002027811 */ /* 0x000fc800078eb8ff */
[----:B------:R-:W-:-:S07]  /*1f80*/  LOP3.LUT R2, R2, R0, R7, 0xfe, !PT ;  /* 0x0000000002027212 */ /* 0x000fce00078efe07 */
.L_x_9439:
[----:B------:R-:W-:Y:S05]  /*1f90*/  BSYNC.RECONVERGENT B0 ;  /* 0x0000000000007941 */ /* 0x000fea0003800200 */
.L_x_9438:
[----:B------:R-:W1:Y:S02]  /*1fa0*/  F2I.S64.TRUNC R2, R2 ;  /* 0x0000000200027311 */ /* 0x000e64000020d900 */
[----:B-1----:R-:W-:Y:S05]  /*1fb0*/  BRA `(.L_x_9419) ;  /* 0x00000000009c7947 */ /* 0x002fea0003800000 */
.L_x_9431:
[----:B------:R-:W-:-:S09]  /*1fc0*/  UISETP.NE.AND UP0, UPT, UR4, 0x1c, UPT ;  /* 0x0000001c0400788c */ /* 0x000fd2000bf05270 */
[----:B------:R-:W-:Y:S05]  /*1fd0*/  BRA.U !UP0, `(.L_x_9442) ;  /* 0x00000001088c7547 */ /* 0x000fea000b800000 */
[----:B------:R-:W-:-:S09]  /*1fe0*/  UISETP.NE.AND UP0, UPT, UR4, 0x1d, UPT ;  /* 0x0000001d0400788c */ /* 0x000fd2000bf05270 */
[----:B------:R-:W-:Y:S05]  /*1ff0*/  BRA.U !UP0, `(.L_x_9443) ;  /* 0x00000001087c7547 */ /* 0x000fea000b800000 */
[----:B------:R-:W-:-:S09]  /*2000*/  UISETP.NE.AND UP0, UPT, UR4, 0x2c, UPT ;  /* 0x0000002c0400788c */ /* 0x000fd2000bf05270 */
[----:B------:R-:W-:Y:S05]  /*2010*/  BRA.U !UP0, `(.L_x_9444) ;  /* 0x0000000108487547 */ /* 0x000fea000b800000 */
.L_x_9418:
        /* <DEDUP_REMOVED lines=16> */
.L_x_9445:
[----:B------:R-:W-:Y:S01]  /*2120*/  CS2R R2, SRZ ;  /* 0x0000000000027805 */ /* 0x000fe2000001ff00 */
[----:B------:R-:W-:Y:S06]  /*2130*/  BRA `(.L_x_9419) ;  /* 0x00000000003c7947 */ /* 0x000fec0003800000 */
.L_x_9444:
        /* <DEDUP_REMOVED lines=8> */
.L_x_9447:
[----:B------:R-:W-:Y:S05]  /*21c0*/  BSYNC.RECONVERGENT B0 ;  /* 0x0000000000007941 */ /* 0x000fea0003800200 */
.L_x_9446:
[----:B------:R-:W2:Y:S02]  /*21d0*/  F2I.S64.TRUNC R2, R2 ;  /* 0x0000000200027311 */ /* 0x000ea4000020d900 */
[----:B--2---:R-:W-:Y:S05]  /*21e0*/  BRA `(.L_x_9419) ;  /* 0x0000000000107947 */ /* 0x004fea0003800000 */
.L_x_9443:
[----:B------:R2:W5:Y:S01]  /*21f0*/  LDG.E.64 R2, desc[UR36][R4.64] ;  /* 0x0000002404027981 */ /* 0x000562000c1e1b00 */
[----:B------:R-:W-:Y:S05]  /*2200*/  BRA `(.L_x_9419) ;  /* 0x0000000000087947 */ /* 0x000fea0003800000 */
.L_x_9442:
[----:B------:R1:W5:Y:S01]  /*2210*/  LDG.E R2, desc[UR36][R4.64] ;  /* 0x0000002404027981 */ /* 0x000362000c1e1900 */
[----:B------:R-:W-:-:S07]  /*2220*/  IMAD.MOV.U32 R3, RZ, RZ, RZ ;  /* 0x000000ffff037224 */ /* 0x000fce00078e00ff */
.L_x_9419:
[----:B------:R-:W0:Y:S01]  /*2230*/  LDCU.128 UR4, c[0x0][0x590] ;  /* 0x0000b200ff0477ac */ /* 0x000e220008000c00 */
[----:B------:R-:W-:Y:S01]  /*2240*/  BSSY.RECONVERGENT B6, `(.L_x_9448) ;  /* 0x0000016000067945 */ /* 0x000fe20003800200 */
[C---:B0----5:R-:W-:Y:S02]  /*2250*/  ISETP.GE.U32.AND P1, PT, R2.reuse, UR6, PT ;  /* 0x0000000602007c0c */ /* 0x061fe4000bf26070 */
[----:B------:R-:W-:Y:S02]  /*2260*/  ISETP.GE.U32.AND P0, PT, R2, UR4, PT ;  /* 0x0000000402007c0c */ /* 0x000fe4000bf06070 */
[C---:B------:R-:W-:Y:S02]  /*2270*/  ISETP.GE.AND.EX P1, PT, R3.reuse, UR7, PT, P1 ;  /* 0x0000000703007c0c */ /* 0x040fe4000bf26310 */
[----:B------:R-:W-:-:S13]  /*2280*/  ISETP.GE.AND.EX P0, PT, R3, UR5, PT, P0 ;  /* 0x0000000503007c0c */ /* 0x000fda000bf06300 */
[----:B------:R-:W-:Y:S05]  /*2290*/  @!P1 BRA P0, `(.L_x_9449) ;  /* 0x0000000000409947 */ /* 0x000fea0000000000 */
[----:B------:R-:W-:Y:S01]  /*22a0*/  MOV R2, 0x0 ;  /* 0x0000000000027802 */ /* 0x000fe20000000f00 */
[----:B------:R-:W1:Y:S01]  /*22b0*/  LDCU.64 UR4, c[0x4][0x128] ;  /* 0x01002500ff0477ac */ /* 0x000e620008000a00 */
[----:B------:R-:W-:Y:S02]  /*22c0*/  HFMA2 R8, -RZ, RZ, 0, 2.6226043701171875e-06 ;  /* 0x0000002cff087431 */ /* 0x000fe400000001ff */
[----:B------:R-:W-:Y:S01]  /*22d0*/  IMAD.MOV.U32 R12, RZ, RZ, 0x1 ;  /* 0x00000001ff0c7424 */ /* 0x000fe200078e00ff */
[----:B------:R-:W0:Y:S01]  /*22e0*/  LDCU.64 UR6, c[0x4][0x110] ;  /* 0x01002200ff0677ac */ /* 0x000e220008000a00 */
[----:B------:R-:W0:Y:S01]  /*22f0*/  LDC.64 R2, c[0x4][R2] ;  /* 0x0100000002027b82 */ /* 0x000e220000000a00 */
[----:B------:R-:W-:Y:S01]  /*2300*/  IMAD.MOV.U32 R13, RZ, RZ, RZ ;  /* 0x000000ffff0d7224 */ /* 0x000fe200078e00ff */
[----:B------:R-:W5:Y:S01]  /*2310*/  LDCU.64 UR8, c[0x4][0x8] ;  /* 0x01000100ff0877ac */ /* 0x000f620008000a00 */
[----:B-1234-:R-:W-:Y:S01]  /*2320*/  MOV R4, UR4 ;  /* 0x0000000400047c02 */ /* 0x01efe20008000f00 */
[----:B------:R-:W-:-:S02]  /*2330*/  IMAD.U32 R5, RZ, RZ, UR5 ;  /* 0x00000005ff057e24 */ /* 0x000fc4000f8e00ff */
[----:B0-----:R-:W-:Y:S01]  /*2340*/  IMAD.U32 R6, RZ, RZ, UR6 ;  /* 0x00000006ff067e24 */ /* 0x001fe2000f8e00ff */
[----:B------:R-:W-:Y:S01]  /*2350*/  MOV R7, UR7 ;  /* 0x0000000700077c02 */ /* 0x000fe20008000f00 */
[----:B-----5:R-:W-:Y:S02]  /*2360*/  IMAD.U32 R10, RZ, RZ, UR8 ;  /* 0x00000008ff0a7e24 */ /* 0x020fe4000f8e00ff */
[----:B------:R-:W-:-:S07]  /*2370*/  IMAD.U32 R11, RZ, RZ, UR9 ;  /* 0x00000009ff0b7e24 */ /* 0x000fce000f8e00ff */
[----:B------:R-:W-:-:S07]  /*2380*/  LEPC R20, `(.L_x_9449) ;  /* 0x000000001014794e */ /* 0x000fce0000000000 */
[----:B------:R-:W-:Y:S05]  /*2390*/  CALL.ABS.NOINC R2 ;  /* 0x0000000002007343 */ /* 0x000fea0003c00000 */
.L_x_9449:
[----:B------:R-:W-:Y:S05]  /*23a0*/  BSYNC.RECONVERGENT B6 ;  /* 0x0000000000067941 */ /* 0x000fea0003800200 */
.L_x_9448:
        /* <DEDUP_REMOVED lines=16> */
.L_x_9453:
[----:B------:R0:W-:Y:S01]  /*24b0*/  STG.E.U8 desc[UR36][R2.64], RZ ;  /* 0x000000ff02007986 */ /* 0x0001e2000c101124 */
[----:B------:R-:W-:Y:S05]  /*24c0*/  BRA `(.L_x_9455) ;  /* 0x0000000400907947 */ /* 0x000fea0003800000 */
.L_x_9452:
        /* <DEDUP_REMOVED lines=8> */
.L_x_9457:
[----:B------:R0:W-:Y:S01]  /*2550*/  STG.E desc[UR36][R2.64], RZ ;  /* 0x000000ff02007986 */ /* 0x0001e2000c101924 */
[----:B------:R-:W-:Y:S05]  /*2560*/  BRA `(.L_x_9455) ;  /* 0x0000000400687947 */ /* 0x000fea0003800000 */
.L_x_9456:
[----:B------:R0:W-:Y:S01]  /*2570*/  STG.E.U16 desc[UR36][R2.64], RZ ;  /* 0x000000ff02007986 */ /* 0x0001e2000c101524 */
[----:B------:R-:W-:Y:S05]  /*2580*/  BRA `(.L_x_9455) ;  /* 0x0000000400607947 */ /* 0x000fea0003800000 */
.L_x_9451:
        /* <DEDUP_REMOVED lines=8> */
.L_x_9459:
[----:B------:R0:W-:Y:S01]  /*2610*/  STG.E.U16 desc[UR36][R2.64], RZ ;  /* 0x000000ff02007986 */ /* 0x0001e2000c101524 */
[----:B------:R-:W-:Y:S05]  /*2620*/  BRA `(.L_x_9455) ;  /* 0x0000000400387947 */ /* 0x000fea0003800000 */
.L_x_9458:
        /* <DEDUP_REMOVED lines=8> */
.L_x_9461:
[----:B------:R0:W-:Y:S01]  /*26b0*/  STG.E desc[UR36][R2.64], RZ ;  /* 0x000000ff02007986 */ /* 0x0001e2000c101924 */
[----:B------:R-:W-:Y:S05]  /*26c0*/  BRA `(.L_x_9455) ;  /* 0x0000000400107947 */ /* 0x000fea0003800000 */
.L_x_9460:
[----:B------:R0:W-:Y:S01]  /*26d0*/  STG.E.64 desc[UR36][R2.64], RZ ;  /* 0x000000ff02007986 */ /* 0x0001e2000c101b24 */
[----:B------:R-:W-:Y:S05]  /*26e0*/  BRA `(.L_x_9455) ;  /* 0x0000000400087947 */ /* 0x000fea0003800000 */
.L_x_9450:
        /* <DEDUP_REMOVED lines=10> */
.L_x_9464:
[----:B------:R0:W-:Y:S01]  /*2790*/  STG.E.128 desc[UR36][R2.64], RZ ;  /* 0x000000ff02007986 */ /* 0x0001e2000c101d24 */
[----:B------:R-:W-:Y:S05]  /*27a0*/  BRA `(.L_x_9455) ;  /* 0x0000000000d87947 */ /* 0x000fea0003800000 */
.L_x_9463:
        /* <DEDUP_REMOVED lines=8> */
.L_x_9466:
[----:B------:R0:W-:Y:S01]  /*2830*/  STG.E.U8 desc[UR36][R2.64], RZ ;  /* 0x000000ff02007986 */ /* 0x0001e2000c101124 */
[----:B------:R-:W-:Y:S05]  /*2840*/  BRA `(.L_x_9455) ;  /* 0x0000000000b07947 */ /* 0x000fea0003800000 */
.L_x_9465:
[----:B------:R0:W-:Y:S01]  /*2850*/  STG.E.U16 desc[UR36][R2.64], RZ ;  /* 0x000000ff02007986 */ /* 0x0001e2000c101524 */
[----:B------:R-:W-:Y:S05]  /*2860*/  BRA `(.L_x_9455) ;  /* 0x0000000000a87947 */ /* 0x000fea0003800000 */
.L_x_9462:
        /* <DEDUP_REMOVED lines=10> */
.L_x_9469:
[----:B------:R0:W-:Y:S01]  /*2910*/  STG.E.U8 desc[UR36][R2.64], RZ ;  /* 0x000000ff02007986 */ /* 0x0001e2000c101124 */
[----:B------:R-:W-:Y:S05]  /*2920*/  BRA `(.L_x_9455) ;  /* 0x0000000000787947 */ /* 0x000fea0003800000 */
.L_x_9468:
[----:B------:R0:W-:Y:S01]  /*2930*/  STG.E.U8 desc[UR36][R2.64], RZ ;  /* 0x000000ff02007986 */ /* 0x0001e2000c101124 */
[----:B------:R-:W-:Y:S05]  /*2940*/  BRA `(.L_x_9455) ;  /* 0x0000000000707947 */ /* 0x000fea0003800000 */
.L_x_9467:
[----:B------:R-:W-:-:S13]  /*2950*/  ISETP.NE.AND P0, PT, R0, 0x1c, PT ;  /* 0x0000001c0000780c */ /* 0x000fda0003f05270 */
[----:B------:R-:W-:Y:S05]  /*2960*/  @!P0 BRA `(.L_x_9470) ;  /* 0x0000000000648947 */ /* 0x000fea0003800000 */
[----:B------:R-:W-:-:S13]  /*2970*/  ISETP.NE.AND P0, PT, R0, 0x1d, PT ;  /* 0x0000001d0000780c */ /* 0x000fda0003f05270 */
[----:B------:R-:W-:Y:S05]  /*2980*/  @!P0 BRA `(.L_x_9471) ;  /* 0x0000000000548947 */ /* 0x000fea0003800000 */
[----:B------:R-:W-:-:S13]  /*2990*/  ISETP.NE.AND P0, PT, R0, 0x2c, PT ;  /* 0x0000002c0000780c */ /* 0x000fda0003f05270 */
[----:B------:R-:W-:Y:S05]  /*29a0*/  @!P0 BRA `(.L_x_9472) ;  /* 0x0000000000448947 */ /* 0x000fea0003800000 */
.L_x_9454:
[----:B------:R-:W-:Y:S01]  /*29b0*/  MOV R2, 0x0 ;  /* 0x0000000000027802 */ /* 0x000fe20000000f00 */
[----:B------:R-:W1:Y:S01]  /*29c0*/  LDCU.64 UR6, c[0x4][0x118] ;  /* 0x01002300ff0677ac */ /* 0x000e620008000a00 */
[----:B------:R-:W-:Y:S02]  /*29d0*/  HFMA2 R13, -RZ, RZ, 0, 0 ;  /* 0x00000000ff0d7431 */ /* 0x000fe400000001ff */
[----:B------:R-:W-:Y:S01]  /*29e0*/  IMAD.MOV.U32 R8, RZ, RZ, 0x65 ;  /* 0x00000065ff087424 */ /* 0x000fe200078e00ff */
[----:B------:R-:W0:Y:S01]  /*29f0*/  LDCU.64 UR8, c[0x4][0x120] ;  /* 0x01002400ff0877ac */ /* 0x000e220008000a00 */
[----:B------:R-:W0:Y:S01]  /*2a00*/  LDC.64 R2, c[0x4][R2] ;  /* 0x0100000002027b82 */ /* 0x000e220000000a00 */
[----:B------:R-:W-:Y:S01]  /*2a10*/  IMAD.MOV.U32 R12, RZ, RZ, 0x1 ;  /* 0x00000001ff0c7424 */ /* 0x000fe200078e00ff */
[----:B------:R-:W5:Y:S01]  /*2a20*/  LDCU.64 UR4, c[0x4][0x28] ;  /* 0x01000500ff0477ac */ /* 0x000f620008000a00 */
[----:B-1234-:R-:W-:Y:S02]  /*2a30*/  IMAD.U32 R4, RZ, RZ, UR6 ;  /* 0x00000006ff047e24 */ /* 0x01efe4000f8e00ff */
[----:B------:R-:W-:Y:S01]  /*2a40*/  IMAD.U32 R5, RZ, RZ, UR7 ;  /* 0x00000007ff057e24 */ /* 0x000fe2000f8e00ff */
[----:B0-----:R-:W-:Y:S01]  /*2a50*/  MOV R6, UR8 ;  /* 0x0000000800067c02 */ /* 0x001fe20008000f00 */
[----:B------:R-:W-:-:S02]  /*2a60*/  IMAD.U32 R7, RZ, RZ, UR9 ;  /* 0x00000009ff077e24 */ /* 0x000fc4000f8e00ff */
[----:B-----5:R-:W-:Y:S01]  /*2a70*/  IMAD.U32 R10, RZ, RZ, UR4 ;  /* 0x00000004ff0a7e24 */ /* 0x020fe2000f8e00ff */
[----:B------:R-:W-:-:S07]  /*2a80*/  MOV R11, UR5 ;  /* 0x00000005000b7c02 */ /* 0x000fce0008000f00 */
[----:B------:R-:W-:-:S07]  /*2a90*/  LEPC R20, `(.L_x_9473) ;  /* 0x000000001014794e */ /* 0x000fce0000000000 */
[----:B------:R-:W-:Y:S05]  /*2aa0*/  CALL.ABS.NOINC R2 ;  /* 0x0000000002007343 */ /* 0x000fea0003c00000 */
.L_x_9473:
[----:B------:R-:W-:Y:S05]  /*2ab0*/  BRA `(.L_x_9455) ;  /* 0x0000000000147947 */ /* 0x000fea0003800000 */
.L_x_9472:
[----:B------:R0:W-:Y:S01]  /*2ac0*/  STG.E.U8 desc[UR36][R2.64], RZ ;  /* 0x000000ff02007986 */ /* 0x0001e2000c101124 */
[----:B------:R-:W-:Y:S05]  /*2ad0*/  BRA `(.L_x_9455) ;  /* 0x00000000000c7947 */ /* 0x000fea0003800000 */
.L_x_9471:
[----:B------:R0:W-:Y:S01]  /*2ae0*/  STG.E.64 desc[UR36][R2.64], RZ ;  /* 0x000000ff02007986 */ /* 0x0001e2000c101b24 */
[----:B------:R-:W-:Y:S05]  /*2af0*/  BRA `(.L_x_9455) ;  /* 0x0000000000047947 */ /* 0x000fea0003800000 */
.L_x_9470:
[----:B------:R0:W-:Y:S02]  /*2b00*/  STG.E desc[UR36][R2.64], RZ ;  /* 0x000000ff02007986 */ /* 0x0001e4000c101924 */
.L_x_9455:
[----:B------:R-:W-:-:S07]  /*2b10*/  VIADD R17, R17, 0x80 ;  /* 0x0000008011117836 */ /* 0x000fce0000000000 */
.L_x_9412:
[----:B0-----:R-:W-:Y:S05]  /*2b20*/  BSYNC.RECONVERGENT B7 ;  /* 0x0000000000077941 */ /* 0x001fea0003800200 */
.L_x_9411:
[----:B------:R-:W0:Y:S01]  /*2b30*/  LDCU UR4, c[0x0][0x380] ;  /* 0x00007000ff0477ac */ /* 0x000e220008000800 */
[----:B------:R-:W-:Y:S01]  /*2b40*/  BSSY.RECONVERGENT B7, `(.L_x_9474) ;  /* 0x00002a4000077945 */ /* 0x000fe20003800200 */
[----:B0-----:R-:W-:-:S13]  /*2b50*/  ISETP.GE.AND P0, PT, R17, UR4, PT ;  /* 0x0000000411007c0c */ /* 0x001fda000bf06270 */
[----:B------:R-:W-:Y:S05]  /*2b60*/  @P0 BRA `(.L_x_9475) ;  /* 0x0000002800840947 */ /* 0x000fea0003800000 */
[----:B------:R-:W0:Y:S01]  /*2b70*/  LDCU UR4, c[0x0][0x388] ;  /* 0x00007100ff0477ac */ /* 0x000e220008000800 */
[----:B------:R-:W-:Y:S01]  /*2b80*/  IMAD.MOV.U32 R0, RZ, RZ, RZ ;  /* 0x000000ffff007224 */ /* 0x000fe200078e00ff */
[----:B------:R-:W-:Y:S01]  /*2b90*/  MOV R16, RZ ;  /* 0x000000ff00107202 */ /* 0x000fe20000000f00 */
[----:B0-----:R-:W-:-:S09]  /*2ba0*/  UISETP.NE.AND UP0, UPT, UR4, URZ, UPT ;  /* 0x000000ff0400728c */ /* 0x001fd2000bf05270 */
[----:B------:R-:W-:Y:S05]  /*2bb0*/  BRA.U !UP0, `(.L_x_9476) ;  /* 0x0000001108a87547 */ /* 0x000fea000b800000 */
[----:B------:R-:W0:Y:S01]  /*2bc0*/  LDCU.64 UR4, c[0x0][0x390] ;  /* 0x00007200ff0477ac */ /* 0x000e220008000a00 */
[----:B------:R-:W-:Y:S01]  /*2bd0*/  IMAD.MOV.U32 R16, RZ, RZ, RZ ;  /* 0x000000ffff107224 */ /* 0x000fe200078e00ff */
[----:B------:R-:W5:Y:S01]  /*2be0*/  LDCU UR6, c[0x0][0x38c] ;  /* 0x00007180ff0677ac */ /* 0x000f620008000800 */
[----:B------:R-:W1:Y:S01]  /*2bf0*/  LDCU.64 UR8, c[0x0][0x4b8] ;  /* 0x00009700ff0877ac */ /* 0x000e620008000a00 */
[----:B------:R-:W-:Y:S01]  /*2c00*/  UISETP.NE.AND UP0, UPT, UR40, URZ, UPT ;  /* 0x000000ff2800728c */ /* 0x000fe2000bf05270 */
[----:B0-----:R-:W-:-:S05]  /*2c10*/  IMAD.HI.U32 R2, R17, UR4, R16 ;  /* 0x0000000411027c27 */ /* 0x001fca000f8e0010 */
[----:B------:R-:W-:-:S05]  /*2c20*/  SHF.R.U32.HI R3, RZ, UR5, R2 ;  /* 0x00000005ff037c19 */ /* 0x000fca0008011602 */
[----:B------:R-:W-:-:S04]  /*2c30*/  IMAD.MOV R0, RZ, RZ, -R3 ;  /* 0x000000ffff007224 */ /* 0x000fc800078e0a03 */
[----:B-----5:R-:W-:-:S04]  /*2c40*/  IMAD R0, R0, UR6, R17 ;  /* 0x0000000600007c24 */ /* 0x020fc8000f8e0211 */
[C---:B-1----:R-:W-:Y:S02]  /*2c50*/  IMAD R16, R0.reuse, UR8, RZ ;  /* 0x0000000800107c24 */ /* 0x042fe4000f8e02ff */
[----:B------:R-:W-:Y:S01]  /*2c60*/  IMAD R0, R0, UR9, RZ ;  /* 0x0000000900007c24 */ /* 0x000fe2000f8e02ff */
[----:B------:R-:W-:Y:S06]  /*2c70*/  BRA.U !UP0, `(.L_x_9476) ;  /* 0x0000001108787547 */ /* 0x000fec000b800000 */
[----:B------:R-:W2:Y:S01]  /*2c80*/  LDCU.64 UR6, c[0x0][0x398] ;  /* 0x00007300ff0677ac */ /* 0x000ea20008000a00 */
[----:B------:R-:W-:Y:S01]  /*2c90*/  HFMA2 R2, -RZ, RZ, 0, 0 ;  /* 0x00000000ff027431 */ /* 0x000fe200000001ff */
[----:B------:R-:W0:Y:S01]  /*2ca0*/  LDCU UR4, c[0x0][0x3a0] ;  /* 0x00007400ff0477ac */ /* 0x000e220008000800 */
[----:B------:R-:W1:Y:S01]  /*2cb0*/  LDCU.64 UR8, c[0x0][0x4c0] ;  /* 0x00009800ff0877ac */ /* 0x000e620008000a00 */
[----:B------:R-:W-:Y:S02]  /*2cc0*/  UISETP.NE.AND UP0, UPT, UR38, 0x2, UPT ;  /* 0x000000022600788c */ /* 0x000fe4000bf05270 */
[----:B--234-:R-:W-:-:S05]  /*2cd0*/  IMAD.HI.U32 R4, R3, UR7, R2 ;  /* 0x0000000703047c27 */ /* 0x01cfca000f8e0002 */
[----:B0-----:R-:W-:-:S05]  /*2ce0*/  SHF.R.U32.HI R5, RZ, UR4, R4 ;  /* 0x00000004ff057c19 */ /* 0x001fca0008011604 */
[----:B------:R-:W-:-:S04]  /*2cf0*/  IMAD.MOV R2, RZ, RZ, -R5 ;  /* 0x000000ffff027224 */ /* 0x000fc800078e0a05 */
[----:B------:R-:W-:-:S04]  /*2d00*/  IMAD R3, R2, UR6, R3 ;  /* 0x0000000602037c24 */ /* 0x000fc8000f8e0203 */
[C---:B-1----:R-:W-:Y:S02]  /*2d10*/  IMAD R16, R3.reuse, UR8, R16 ;  /* 0x0000000803107c24 */ /* 0x042fe4000f8e0210 */
[----:B------:R-:W-:Y:S01]  /*2d20*/  IMAD R0, R3, UR9, R0 ;  /* 0x0000000903007c24 */ /* 0x000fe2000f8e0200 */
[----:B------:R-:W-:Y:S06]  /*2d30*/  BRA.U !UP0, `(.L_x_9476) ;  /* 0x0000001108487547 */ /* 0x000fec000b800000 */
[----:B------:R-:W0:Y:S01]  /*2d40*/  LDCU.64 UR4, c[0x0][0x3a8] ;  /* 0x00007500ff0477ac */ /* 0x000e220008000a00 */
[----:B------:R-:W-:Y:S01]  /*2d50*/  IMAD.MOV.U32 R4, RZ, RZ, RZ ;  /* 0x000000ffff047224 */ /* 0x000fe200078e00ff */
[----:B------:R-:W1:Y:S01]  /*2d60*/  LDCU UR6, c[0x0][0x3a4] ;  /* 0x00007480ff0677ac */ /* 0x000e620008000800 */
[----:B------:R-:W2:Y:S01]  /*2d70*/  LDCU.64 UR8, c[0x0][0x4c8] ;  /* 0x00009900ff0877ac */ /* 0x000ea20008000a00 */
[----:B------:R-:W-:Y:S01]  /*2d80*/  UISETP.NE.AND UP0, UPT, UR38, 0x3, UPT ;  /* 0x000000032600788c */ /* 0x000fe2000bf05270 */
[----:B0-----:R-:W-:-:S05]  /*2d90*/  IMAD.HI.U32 R2, R5, UR4, R4 ;  /* 0x0000000405027c27 */ /* 0x001fca000f8e0004 */
[----:B------:R-:W-:-:S04]  /*2da0*/  SHF.R.U32.HI R3, RZ, UR5, R2 ;  /* 0x00000005ff037c19 */ /* 0x000fc80008011602 */
[----:B------:R-:W-:-:S05]  /*2db0*/  IADD3 R4, PT, PT, -R3, RZ, RZ ;  /* 0x000000ff03047210 */ /* 0x000fca0007ffe1ff */
[----:B-1----:R-:W-:-:S04]  /*2dc0*/  IMAD R5, R4, UR6, R5 ;  /* 0x0000000604057c24 */ /* 0x002fc8000f8e0205 */
[C---:B--2---:R-:W-:Y:S02]  /*2dd0*/  IMAD R16, R5.reuse, UR8, R16 ;  /* 0x0000000805107c24 */ /* 0x044fe4000f8e0210 */
        /* <DEDUP_REMOVED lines=8> */
[----:B-1----:R-:W-:-:S04]  /*2e60*/  SHF.R.U32.HI R5, RZ, UR4, R4 ;  /* 0x00000004ff057c19 */ /* 0x002fc80008011604 */
[----:B------:R-:W-:-:S05]  /*2e70*/  IADD3 R2, PT, PT, -R5, RZ, RZ ;  /* 0x000000ff05027210 */ /* 0x000fca0007ffe1ff */
[----:B------:R-:W-:-:S04]  /*2e80*/  IMAD R3, R2, UR6, R3 ;  /* 0x0000000602037c24 */ /* 0x000fc8000f8e0203 */
        /* <DEDUP_REMOVED lines=246> */
[----:B------:R-:W2:Y:S02]  /*3df0*/  LDCU.64 UR8, c[0x0][0x578] ;  /* 0x0000af00ff0877ac */ /* 0x000ea40008000a00 */
[----:B0-----:R-:W-:-:S05]  /*3e00*/  IMAD.HI.U32 R2, R5, UR4, R4 ;  /* 0x0000000405027c27 */ /* 0x001fca000f8e0004 */
[----:B------:R-:W-:-:S04]  /*3e10*/  SHF.R.U32.HI R2, RZ, UR5, R2 ;  /* 0x00000005ff027c19 */ /* 0x000fc80008011602 */
[----:B------:R-:W-:-:S05]  /*3e20*/  IADD3 R3, PT, PT, -R2, RZ, RZ ;  /* 0x000000ff02037210 */ /* 0x000fca0007ffe1ff */
[----:B-1----:R-:W-:-:S04]  /*3e30*/  IMAD R5, R3, UR6, R5 ;  /* 0x0000000603057c24 */ /* 0x002fc8000f8e0205 */
[C---:B--2---:R-:W-:Y:S02]  /*3e40*/  IMAD R16, R5.reuse, UR8, R16 ;  /* 0x0000000805107c24 */ /* 0x044fe4000f8e0210 */
[----:B------:R-:W-:-:S07]  /*3e50*/  IMAD R0, R5, UR9, R0 ;  /* 0x0000000905007c24 */ /* 0x000fce000f8e0200 */
.L_x_9476:
[----:B------:R-:W1:Y:S01]  /*3e60*/  LDCU.64 UR6, c[0x0][0x588] ;  /* 0x0000b100ff0677ac */ /* 0x000e620008000a00 */
[----:B------:R-:W-:-:S04]  /*3e70*/  UPRMT UR4, UR41, 0x9910, URZ ;  /* 0x0000991029047896 */ /* 0x000fc800080000ff */
[----:B------:R-:W-:Y:S01]  /*3e80*/  UISETP.GT.AND UP0, UPT, UR4, 0x9, UPT ;  /* 0x000000090400788c */ /* 0x000fe2000bf04270 */
[----:B-1234-:R-:W-:-:S05]  /*3e90*/  IADD3 R4, P0, PT, R0, UR6, RZ ;  /* 0x0000000600047c10 */ /* 0x01efca000ff1e0ff */
        /* <DEDUP_REMOVED lines=13> */
.L_x_9480:
[----:B------:R3:W5:Y:S01]  /*3f70*/  LDG.E.U8 R2, desc[UR36][R4.64] ;  /* 0x0000002404027981 */ /* 0x000762000c1e1100 */
[----:B------:R-:W-:Y:S01]  /*3f80*/  MOV R3, RZ ;  /* 0x000000ff00037202 */ /* 0x000fe20000000f00 */
[----:B------:R-:W-:Y:S06]  /*3f90*/  BRA `(.L_x_9482) ;  /* 0x0000000c00407947 */ /* 0x000fec0003800000 */
.L_x_9479:
        /* <DEDUP_REMOVED lines=8> */
.L_x_9484:
[----:B------:R-:W2:Y:S02]  /*4020*/  LDG.E R2, desc[UR36][R4.64] ;  /* 0x0000002404027981 */ /* 0x000ea4000c1e1900 */
[----:B--2---:R-:W-:Y:S01]  /*4030*/  SHF.R.S32.HI R3, RZ, 0x1f, R2 ;  /* 0x0000001fff037819 */ /* 0x004fe20000011402 */
[----:B------:R-:W-:Y:S06]  /*4040*/  BRA `(.L_x_9482) ;  /* 0x0000000c00147947 */ /* 0x000fec0003800000 */
.L_x_9483:
[----:B------:R-:W2:Y:S02]  /*4050*/  LDG.E.S16 R2, desc[UR36][R4.64] ;  /* 0x0000002404027981 */ /* 0x000ea4000c1e1700 */
[----:B--2---:R-:W-:Y:S01]  /*4060*/  SHF.R.S32.HI R3, RZ, 0x1f, R2 ;  /* 0x0000001fff037819 */ /* 0x004fe20000011402 */
[----:B------:R-:W-:Y:S06]  /*4070*/  BRA `(.L_x_9482) ;  /* 0x0000000c00087947 */ /* 0x000fec0003800000 */
.L_x_9478:
[----:B------:R-:W-:-:S09]  /*4080*/  UISETP.GT.AND UP0, UPT, UR4, 0x6, UPT ;  /* 0x000000060400788c */ /* 0x000fd2000bf04270 */
[----:B------:R-:W-:Y:S05]  /*4090*/  BRA.U UP0, `(.L_x_9485) ;  /* 0x00000001002c7547 */ /* 0x000fea000b800000 */
[----:B------:R-:W-:-:S09]  /*40a0*/  UISETP.NE.AND UP0, UPT, UR4, 0x5, UPT ;  /* 0x000000050400788c */ /* 0x000fd2000bf05270 */
[----:B------:R-:W-:Y:S05]  /*40b0*/  BRA.U !UP0, `(.L_x_9486) ;  /* 0x0000000108147547 */ /* 0x000fea000b800000 */
[----:B------:R-:W-:-:S09]  /*40c0*/  UISETP.NE.AND UP0, UPT, UR4, 0x6, UPT ;  /* 0x000000060400788c */ /* 0x000fd2000bf05270 */
[----:B------:R-:W-:Y:S05]  /*40d0*/  BRA.U UP0, `(.L_x_9481) ;  /* 0x0000000900987547 */ /* 0x000fea000b800000 */
[----:B------:R-:W2:Y:S02]  /*40e0*/  LDG.E R2, desc[UR36][R4.64] ;  /* 0x0000002404027981 */ /* 0x000ea4000c1e1900 */
[----:B--2---:R-:W0:Y:S02]  /*40f0*/  F2I.S64.TRUNC R2, R2 ;  /* 0x0000000200027311 */ /* 0x004e24000020d900 */
[----:B0-----:R-:W-:Y:S05]  /*4100*/  BRA `(.L_x_9482) ;  /* 0x0000000800e47947 */ /* 0x001fea0003800000 */
.L_x_9486:
[----:B------:R-:W2:Y:S02]  /*4110*/  LDG.E.U16 R4, desc[UR36][R4.64] ;  /* 0x0000002404047981 */ /* 0x000ea4000c1e1500 */
[----:B--2---:R-:W-:-:S06]  /*4120*/  HADD2.F32 R2, -RZ, R4.H0_H0 ;  /* 0x20000004ff027230 */ /* 0x004fcc0000004100 */
[----:B------:R-:W0:Y:S02]  /*4130*/  F2I.S64.TRUNC R2, R2 ;  /* 0x0000000200027311 */ /* 0x000e24000020d900 */
[----:B0-----:R-:W-:Y:S05]  /*4140*/  BRA `(.L_x_9482) ;  /* 0x0000000800d47947 */ /* 0x001fea0003800000 */
.L_x_9485:
[----:B------:R-:W-:-:S09]  /*4150*/  UISETP.NE.AND UP0, UPT, UR4, 0x7, UPT ;  /* 0x000000070400788c */ /* 0x000fd2000bf05270 */
[----:B------:R-:W-:Y:S05]  /*4160*/  BRA.U !UP0, `(.L_x_9487) ;  /* 0x00000001082c7547 */ /* 0x000fea000b800000 */
[----:B------:R-:W-:-:S09]  /*4170*/  UISETP.NE.AND UP0, UPT, UR4, 0x8, UPT ;  /* 0x000000080400788c */ /* 0x000fd2000bf05270 */
[----:B------:R-:W-:Y:S05]  /*4180*/  BRA.U !UP0, `(.L_x_9488) ;  /* 0x0000000108147547 */ /* 0x000fea000b800000 */
[----:B------:R-:W-:-:S09]  /*4190*/  UISETP.NE.AND UP0, UPT, UR4, 0x9, UPT ;  /* 0x000000090400788c */ /* 0x000fd2000bf05270 */
[----:B------:R-:W-:Y:S05]  /*41a0*/  BRA.U UP0, `(.L_x_9481) ;  /* 0x0000000900647547 */ /* 0x000fea000b800000 */
[----:B------:R-:W2:Y:S02]  /*41b0*/  LDG.E R2, desc[UR36][R4.64] ;  /* 0x0000002404027981 */ /* 0x000ea4000c1e1900 */
[----:B--2---:R-:W0:Y:S02]  /*41c0*/  F2I.S64.TRUNC R2, R2 ;  /* 0x0000000200027311 */ /* 0x004e24000020d900 */
[----:B0-----:R-:W-:Y:S05]  /*41d0*/  BRA `(.L_x_9482) ;  /* 0x0000000800b07947 */ /* 0x001fea0003800000 */
.L_x_9488:
[----:B------:R-:W2:Y:S02]  /*41e0*/  LDG.E.U16 R4, desc[UR36][R4.64] ;  /* 0x0000002404047981 */ /* 0x000ea4000c1e1500 */
[----:B--2---:R-:W-:-:S06]  /*41f0*/  HADD2.F32 R2, -RZ, R4.H0_H0 ;  /* 0x20000004ff027230 */ /* 0x004fcc0000004100 */
[----:B------:R-:W0:Y:S02]  /*4200*/  F2I.S64.TRUNC R2, R2 ;  /* 0x0000000200027311 */ /* 0x000e24000020d900 */
[----:B0-----:R-:W-:Y:S05]  /*4210*/  BRA `(.L_x_9482) ;  /* 0x0000000800a07947 */ /* 0x001fea0003800000 */
.L_x_9487:
[----:B------:R-:W2:Y:S02]  /*4220*/  LDG.E.64 R2, desc[UR36][R4.64] ;  /* 0x0000002404027981 */ /* 0x000ea4000c1e1b00 */
[----:B--2---:R-:W0:Y:S02]  /*4230*/  F2I.S64.F64.TRUNC R2, R2 ;  /* 0x0000000200027311 */ /* 0x004e24000030d900 */
[----:B0-----:R-:W-:Y:S05]  /*4240*/  BRA `(.L_x_9482) ;  /* 0x0000000800947947 */ /* 0x001fea0003800000 */
.L_x_9477:
        /* <DEDUP_REMOVED lines=13> */
.L_x_9491:
[----:B------:R-:W2:Y:S02]  /*4320*/  LDG.E.64 R2, desc[UR36][R4.64] ;  /* 0x0000002404027981 */ /* 0x000ea4000c1e1b00 */
[----:B--2---:R-:W0:Y:S02]  /*4330*/  F2I.S64.F64.TRUNC R2, R2 ;  /* 0x0000000200027311 */ /* 0x004e24000030d900 */
[----:B0-----:R-:W-:Y:S05]  /*4340*/  BRA `(.L_x_9482) ;  /* 0x0000000800547947 */ /* 0x001fea0003800000 */
.L_x_9490:
        /* <DEDUP_REMOVED lines=23> */
[----:B------:R-:W-:-:S06]  /*44c0*/  LOP3.LUT R3, R3, 0x80000000, R0, 0xf8, !PT ;  /* 0x8000000003037812 */ /* 0x000fcc00078ef800 */
[----:B------:R-:W0:Y:S02]  /*44d0*/  F2I.S64.TRUNC R2, R3 ;  /* 0x0000000300027311 */ /* 0x000e24000020d900 */
[----:B0-----:R-:W-:Y:S05]  /*44e0*/  BRA `(.L_x_9482) ;  /* 0x0000000400ec7947 */ /* 0x001fea0003800000 */
.L_x_9493:
        /* <DEDUP_REMOVED lines=10> */
[----:B------:R-:W-:-:S06]  /*4590*/  LOP3.LUT R3, R0, 0x80000000, R3, 0xf8, !PT ;  /* 0x8000000000037812 */ /* 0x000fcc00078ef803 */
[----:B------:R-:W0:Y:S02]  /*45a0*/  F2I.S64.TRUNC R2, R3 ;  /* 0x0000000300027311 */ /* 0x000e24000020d900 */
[----:B0-----:R-:W-:Y:S05]  /*45b0*/  BRA `(.L_x_9482) ;  /* 0x0000000400b87947 */ /* 0x001fea0003800000 */
.L_x_9492:
[----:B------:R-:W2:Y:S02]  /*45c0*/  LDG.E.U16 R2, desc[UR36][R4.64] ;  /* 0x0000002404027981 */ /* 0x000ea4000c1e1500 */
[----:B--2---:R-:W-:-:S06]  /*45d0*/  IMAD.U32 R2, R2, 0x10000, RZ ;  /* 0x0001000002027824 */ /* 0x004fcc00078e00ff */
[----:B------:R-:W0:Y:S02]  /*45e0*/  F2I.S64.TRUNC R2, R2 ;  /* 0x0000000200027311 */ /* 0x000e24000020d900 */
[----:B0-----:R-:W-:Y:S05]  /*45f0*/  BRA `(.L_x_9482) ;  /* 0x0000000400a87947 */ /* 0x001fea0003800000 */
.L_x_9489:
        /* <DEDUP_REMOVED lines=11> */
.L_x_9496:
        /* <DEDUP_REMOVED lines=21> */
.L_x_9500:
[----:B------:R-:W-:Y:S05]  /*4800*/  BSYNC.RECONVERGENT B1 ;  /* 0x0000000000017941 */ /* 0x000fea0003800200 */
.L_x_9499:
[----:B------:R-:W-:Y:S01]  /*4810*/  IMAD.SHL.U32 R0, R0, 0x100000, RZ ;  /* 0x0010000000007824 */ /* 0x000fe200078e00ff */
[----:B------:R-:W-:-:S04]  /*4820*/  LEA R2, R2, 0x3b800000, 0x17 ;  /* 0x3b80000002027811 */ /* 0x000fc800078eb8ff */
[----:B------:R-:W-:-:S07]  /*4830*/  LOP3.LUT R2, R2, R0, R7, 0xfe, !PT ;  /* 0x0000000002027212 */ /* 0x000fce00078efe07 */
.L_x_9498:
[----:B------:R-:W-:Y:S05]  /*4840*/  BSYNC.RECONVERGENT B0 ;  /* 0x0000000000007941 */ /* 0x000fea0003800200 */
.L_x_9497:
[----:B------:R-:W2:Y:S02]  /*4850*/  F2I.S64.TRUNC R2, R2 ;  /* 0x0000000200027311 */ /* 0x000ea4000020d900 */
[----:B--2---:R-:W-:Y:S05]  /*4860*/  BRA `(.L_x_9482) ;  /* 0x00000004000c7947 */ /* 0x004fea0003800000 */
.L_x_9495:
        /* <DEDUP_REMOVED lines=21> */
.L_x_9504:
[----:B------:R-:W-:Y:S05]  /*49c0*/  BSYNC.RECONVERGENT B1 ;  /* 0x0000000000017941 */ /* 0x000fea0003800200 */
.L_x_9503:
[----:B------:R-:W-:Y:S02]  /*49d0*/  SHF.L.U32 R0, R0, 0x15, RZ ;  /* 0x0000001500007819 */ /* 0x000fe400000006ff */
[----:B------:R-:W-:-:S04]  /*49e0*/  LEA R2, R2, 0x37800000, 0x17 ;  /* 0x3780000002027811 */ /* 0x000fc800078eb8ff */
[----:B------:R-:W-:-:S07]  /*49f0*/  LOP3.LUT R2, R2, R0, R7, 0xfe, !PT ;  /* 0x0000000002027212 */ /* 0x000fce00078efe07 */
.L_x_9502:
[----:B------:R-:W-:Y:S05]  /*4a00*/  BSYNC.RECONVERGENT B0 ;  /* 0x0000000000007941 */ /* 0x000fea0003800200 */
.L_x_9501:
[----:B------:R-:W2:Y:S02]  /*4a10*/  F2I.S64.TRUNC R2, R2 ;  /* 0x0000000200027311 */ /* 0x000ea4000020d900 */
[----:B--2---:R-:W-:Y:S05]  /*4a20*/  BRA `(.L_x_9482) ;  /* 0x00000000009c7947 */ /* 0x004fea0003800000 */
.L_x_9494:
        /* <DEDUP_REMOVED lines=14> */
.L_x_9508:
[----:B------:R-:W-:Y:S05]  /*4b10*/  BSYNC.RECONVERGENT B0 ;  /* 0x0000000000007941 */ /* 0x000fea0003800200 */
.L_x_9507:
[----:B------:R-:W0:Y:S02]  /*4b20*/  F2I.S64.TRUNC R2, R2 ;  /* 0x0000000200027311 */ /* 0x000e24000020d900 */
[----:B0-----:R-:W-:Y:S05]  /*4b30*/  BRA `(.L_x_9482) ;  /* 0x0000000000587947 */ /* 0x001fea0003800000 */
.L_x_9481:
[----:B------:R-:W-:Y:S01]  /*4b40*/  MOV R2, 0x0 ;  /* 0x0000000000027802 */ /* 0x000fe20000000f00 */
[----:B------:R-:W0:Y:S01]  /*4b50*/  LDCU.64 UR4, c[0x4][0x118] ;  /* 0x01002300ff0477ac */ /* 0x000e220008000a00 */
[----:B------:R-:W-:Y:S02]  /*4b60*/  HFMA2 R8, -RZ, RZ, 0, 4.64916229248046875e-06 ;  /* 0x0000004eff087431 */ /* 0x000fe400000001ff */
        /* <DEDUP_REMOVED lines=13> */
.L_x_9509:
[----:B------:R-:W-:Y:S01]  /*4c40*/  CS2R R2, SRZ ;  /* 0x0000000000027805 */ /* 0x000fe2000001ff00 */
[----:B------:R-:W-:Y:S06]  /*4c50*/  BRA `(.L_x_9482) ;  /* 0x0000000000107947 */ /* 0x000fec0003800000 */
.L_x_9506:
[----:B------:R0:W5:Y:S01]  /*4c60*/  LDG.E.64 R2, desc[UR36][R4.64] ;  /* 0x0000002404027981 */ /* 0x000162000c1e1b00 */
[----:B------:R-:W-:Y:S05]  /*4c70*/  BRA `(.L_x_9482) ;  /* 0x0000000000087947 */ /* 0x000fea0003800000 */
.L_x_9505:
[----:B------:R1:W5:Y:S01]  /*4c80*/  LDG.E R2, desc[UR36][R4.64] ;  /* 0x0000002404027981 */ /* 0x000362000c1e1900 */
[----:B------:R-:W-:-:S07]  /*4c90*/  IMAD.MOV.U32 R3, RZ, RZ, RZ ;  /* 0x000000ffff037224 */ /* 0x000fce00078e00ff */
.L_x_9482:
[----:B------:R-:W1:Y:S01]  /*4ca0*/  LDCU.128 UR4, c[0x0][0x590] ;  /* 0x0000b200ff0477ac */ /* 0x000e620008000c00 */
[----:B------:R-:W-:Y:S01]  /*4cb0*/  BSSY.RECONVERGENT B6, `(.L_x_9510) ;  /* 0x0000016000067945 */ /* 0x000fe20003800200 */
[C---:B-1---5:R-:W-:Y:S02]  /*4cc0*/  ISETP.GE.U32.AND P1, PT, R2.reuse, UR6, PT ;  /* 0x0000000602007c0c */ /* 0x062fe4000bf26070 */
[----:B------:R-:W-:Y:S02]  /*4cd0*/  ISETP.GE.U32.AND P0, PT, R2, UR4, PT ;  /* 0x0000000402007c0c */ /* 0x000fe4000bf06070 */
[C---:B------:R-:W-:Y:S02]  /*4ce0*/  ISETP.GE.AND.EX P1, PT, R3.reuse, UR7, PT, P1 ;  /* 0x0000000703007c0c */ /* 0x040fe4000bf26310 */
[----:B------:R-:W-:-:S13]  /*4cf0*/  ISETP.GE.AND.EX P0, PT, R3, UR5, PT, P0 ;  /* 0x0000000503007c0c */ /* 0x000fda000bf06300 */
[----:B------:R-:W-:Y:S05]  /*4d00*/  @!P1 BRA P0, `(.L_x_9511) ;  /* 0x0000000000409947 */ /* 0x000fea0000000000 */
[----:B------:R-:W-:Y:S01]  /*4d10*/  MOV R2, 0x0 ;  /* 0x0000000000027802 */ /* 0x000fe20000000f00 */
[----:B------:R-:W0:Y:S01]  /*4d20*/  LDCU.64 UR4, c[0x4][0x128] ;  /* 0x01002500ff0477ac */ /* 0x000e220008000a00 */
[----:B------:R-:W-:Y:S02]  /*4d30*/  HFMA2 R8, -RZ, RZ, 0, 2.6226043701171875e-06 ;  /* 0x0000002cff087431 */ /* 0x000fe400000001ff */
[----:B------:R-:W-:Y:S01]  /*4d40*/  IMAD.MOV.U32 R12, RZ, RZ, 0x1 ;  /* 0x00000001ff0c7424 */ /* 0x000fe200078e00ff */
[----:B------:R-:W-:Y:S01]  /*4d50*/  MOV R13, RZ ;  /* 0x000000ff000d7202 */ /* 0x000fe20000000f00 */
[----:B------:R-:W1:Y:S01]  /*4d60*/  LDCU.64 UR6, c[0x4][0x110] ;  /* 0x01002200ff0677ac */ /* 0x000e620008000a00 */
[----:B------:R-:W1:Y:S01]  /*4d70*/  LDC.64 R2, c[0x4][R2] ;  /* 0x0100000002027b82 */ /* 0x000e620000000a00 */
[----:B------:R-:W5:Y:S01]  /*4d80*/  LDCU.64 UR8, c[0x4][0x8] ;  /* 0x01000100ff0877ac */ /* 0x000f620008000a00 */
[----:B0-234-:R-:W-:Y:S01]  /*4d90*/  MOV R4, UR4 ;  /* 0x0000000400047c02 */ /* 0x01dfe20008000f00 */
[----:B------:R-:W-:Y:S01]  /*4da0*/  IMAD.U32 R5, RZ, RZ, UR5 ;  /* 0x00000005ff057e24 */ /* 0x000fe2000f8e00ff */
[----:B-1----:R-:W-:Y:S01]  /*4db0*/  MOV R6, UR6 ;  /* 0x0000000600067c02 */ /* 0x002fe20008000f00 */
[----:B------:R-:W-:Y:S01]  /*4dc0*/  IMAD.U32 R7, RZ, RZ, UR7 ;  /* 0x00000007ff077e24 */ /* 0x000fe2000f8e00ff */
[----:B-----5:R-:W-:Y:S01]  /*4dd0*/  MOV R10, UR8 ;  /* 0x00000008000a7c02 */ /* 0x020fe20008000f00 */
[----:B------:R-:W-:-:S07]  /*4de0*/  IMAD.U32 R11, RZ, RZ, UR9 ;  /* 0x00000009ff0b7e24 */ /* 0x000fce000f8e00ff */
[----:B------:R-:W-:-:S07]  /*4df0*/  LEPC R20, `(.L_x_9511) ;  /* 0x000000001014794e */ /* 0x000fce0000000000 */
[----:B------:R-:W-:Y:S05]  /*4e00*/  CALL.ABS.NOINC R2 ;  /* 0x0000000002007343 */ /* 0x000fea0003c00000 */
.L_x_9511:
[----:B------:R-:W-:Y:S05]  /*4e10*/  BSYNC.RECONVERGENT B6 ;  /* 0x0000000000067941 */ /* 0x000fea0003800200 */
.L_x_9510:
[----:B------:R-:W1:Y:S01]  /*4e20*/  LDCU.64 UR4, c[0x0][0x580] ;  /* 0x0000b000ff0477ac */ /* 0x000e620008000a00 */
[----:B------:R-:W-:-:S04]  /*4e30*/  PRMT R0, R18, 0x9910, RZ ;  /* 0x0000991012007816 */ /* 0x000fc800000000ff */
        /* <DEDUP_REMOVED lines=14> */
.L_x_9515:
[----:B------:R1:W-:Y:S01]  /*4f20*/  STG.E.U8 desc[UR36][R2.64], RZ ;  /* 0x000000ff02007986 */ /* 0x0003e2000c101124 */
[----:B------:R-:W-:Y:S05]  /*4f30*/  BRA `(.L_x_9517) ;  /* 0x00000004008c7947 */ /* 0x000fea0003800000 */
.L_x_9514:
        /* <DEDUP_REMOVED lines=8> */
.L_x_9519:
[----:B------:R1:W-:Y:S01]  /*4fc0*/  STG.E desc[UR36][R2.64], RZ ;  /* 0x000000ff02007986 */ /* 0x0003e2000c101924 */
[----:B------:R-:W-:Y:S05]  /*4fd0*/  BRA `(.L_x_9517) ;  /* 0x0000000400647947 */ /* 0x000fea0003800000 */
.L_x_9518:
[----:B------:R1:W-:Y:S01]  /*4fe0*/  STG.E.U16 desc[UR36][R2.64], RZ ;  /* 0x000000ff02007986 */ /* 0x0003e2000c101524 */
[----:B------:R-:W-:Y:S05]  /*4ff0*/  BRA `(.L_x_9517) ;  /* 0x00000004005c7947 */ /* 0x000fea0003800000 */
.L_x_9513:
        /* <DEDUP_REMOVED lines=8> */
.L_x_9521:
[----:B------:R1:W-:Y:S01]  /*5080*/  STG.E.U16 desc[UR36][R2.64], RZ ;  /* 0x000000ff02007986 */ /* 0x0003e2000c101524 */
[----:B------:R-:W-:Y:S05]  /*5090*/  BRA `(.L_x_9517) ;  /* 0x0000000400347947 */ /* 0x000fea0003800000 */
.L_x_9520:
        /* <DEDUP_REMOVED lines=8> */
.L_x_9523:
[----:B------:R1:W-:Y:S01]  /*5120*/  STG.E desc[UR36][R2.64], RZ ;  /* 0x000000ff02007986 */ /* 0x0003e2000c101924 */
[----:B------:R-:W-:Y:S05]  /*5130*/  BRA `(.L_x_9517) ;  /* 0x00000004000c7947 */ /* 0x000fea0003800000 */
.L_x_9522:
[----:B------:R1:W-:Y:S01]  /*5140*/  STG.E.64 desc[UR36][R2.64], RZ ;  /* 0x000000ff02007986 */ /* 0x0003e2000c101b24 */
[----:B------:R-:W-:Y:S05]  /*5150*/  BRA `(.L_x_9517) ;  /* 0x0000000400047947 */ /* 0x000fea0003800000 */
.L_x_9512:
        /* <DEDUP_REMOVED lines=10> */
.L_x_9526:
[----:B------:R1:W-:Y:S01]  /*5200*/  STG.E.128 desc[UR36][R2.64], RZ ;  /* 0x000000ff02007986 */ /* 0x0003e2000c101d24 */
[----:B------:R-:W-:Y:S05]  /*5210*/  BRA `(.L_x_9517) ;  /* 0x0000000000d47947 */ /* 0x000fea0003800000 */
.L_x_9525:
        /* <DEDUP_REMOVED lines=8> */
.L_x_9528:
[----:B------:R1:W-:Y:S01]  /*52a0*/  STG.E.U8 desc[UR36][R2.64], RZ ;  /* 0x000000ff02007986 */ /* 0x0003e2000c101124 */
[----:B------:R-:W-:Y:S05]  /*52b0*/  BRA `(.L_x_9517) ;  /* 0x0000000000ac7947 */ /* 0x000fea0003800000 */
.L_x_9527:
[----:B------:R1:W-:Y:S01]  /*52c0*/  STG.E.U16 desc[UR36][R2.64], RZ ;  /* 0x000000ff02007986 */ /* 0x0003e2000c101524 */
[----:B------:R-:W-:Y:S05]  /*52d0*/  BRA `(.L_x_9517) ;  /* 0x0000000000a47947 */ /* 0x000fea0003800000 */
.L_x_9524:
        /* <DEDUP_REMOVED lines=10> */
.L_x_9531:
[----:B------:R1:W-:Y:S01]  /*5380*/  STG.E.U8 desc[UR36][R2.64], RZ ;  /* 0x000000ff02007986 */ /* 0x0003e2000c101124 */
[----:B------:R-:W-:Y:S05]  /*5390*/  BRA `(.L_x_9517) ;  /* 0x0000000000747947 */ /* 0x000fea0003800000 */
.L_x_9530:
[----:B------:R1:W-:Y:S01]  /*53a0*/  STG.E.U8 desc[UR36][R2.64], RZ ;  /* 0x000000ff02007986 */ /* 0x0003e2000c101124 */
[----:B------:R-:W-:Y:S05]  /*53b0*/  BRA `(.L_x_9517) ;  /* 0x00000000006c7947 */ /* 0x000fea0003800000 */
.L_x_9529:
[----:B------:R-:W-:-:S13]  /*53c0*/  ISETP.NE.AND P0, PT, R0, 0x1c, PT ;  /* 0x0000001c0000780c */ /* 0x000fda0003f05270 */
[----:B------:R-:W-:Y:S05]  /*53d0*/  @!P0 BRA `(.L_x_9532) ;  /* 0x0000000000608947 */ /* 0x000fea0003800000 */
[----:B------:R-:W-:-:S13]  /*53e0*/  ISETP.NE.AND P0, PT, R0, 0x1d, PT ;  /* 0x0000001d0000780c */ /* 0x000fda0003f05270 */
[----:B------:R-:W-:Y:S05]  /*53f0*/  @!P0 BRA `(.L_x_9533) ;  /* 0x0000000000508947 */ /* 0x000fea0003800000 */
[----:B------:R-:W-:-:S13]  /*5400*/  ISETP.NE.AND P0, PT, R0, 0x2c, PT ;  /* 0x0000002c0000780c */ /* 0x000fda0003f05270 */
[----:B------:R1:W-:Y:S01]  /*5410*/  @!P0 STG.E.U8 desc[UR36][R2.64], RZ ;  /* 0x000000ff02008986 */ /* 0x0003e2000c101124 */
[----:B------:R-:W-:Y:S05]  /*5420*/  @!P0 BRA `(.L_x_9517) ;  /* 0x0000000000508947 */ /* 0x000fea0003800000 */
.L_x_9516:
[----:B-1----:R-:W-:Y:S01]  /*5430*/  MOV R2, 0x0 ;  /* 0x0000000000027802 */ /* 0x002fe20000000f00 */
[----:B------:R-:W0:Y:S01]  /*5440*/  LDCU.64 UR4, c[0x4][0x118] ;  /* 0x01002300ff0477ac */ /* 0x000e220008000a00 */
[----:B------:R-:W-:Y:S02]  /*5450*/  HFMA2 R8, -RZ, RZ, 0, 6.020069122314453125e-06 ;  /* 0x00000065ff087431 */ /* 0x000fe400000001ff */
        /* <DEDUP_REMOVED lines=13> */
.L_x_9534:
[----:B------:R-:W-:Y:S05]  /*5530*/  BRA `(.L_x_9517) ;  /* 0x00000000000c7947 */ /* 0x000fea0003800000 */
.L_x_9533:
[----:B------:R1:W-:Y:S01]  /*5540*/  STG.E.64 desc[UR36][R2.64], RZ ;  /* 0x000000ff02007986 */ /* 0x0003e2000c101b24 */
[----:B------:R-:W-:Y:S05]  /*5550*/  BRA `(.L_x_9517) ;  /* 0x0000000000047947 */ /* 0x000fea0003800000 */
.L_x_9532:
[----:B------:R1:W-:Y:S02]  /*5560*/  STG.E desc[UR36][R2.64], RZ ;  /* 0x000000ff02007986 */ /* 0x0003e4000c101924 */
.L_x_9517:
[----:B------:R-:W-:-:S07]  /*5570*/  VIADD R17, R17, 0x80 ;  /* 0x0000008011117836 */ /* 0x000fce0000000000 */
.L_x_9475:
[----:B------:R-:W-:Y:S05]  /*5580*/  BSYNC.RECONVERGENT B7 ;  /* 0x0000000000077941 */ /* 0x000fea0003800200 */
.L_x_9474:
[----:B------:R-:W5:Y:S01]  /*5590*/  LDCU UR4, c[0x0][0x380] ;  /* 0x00007000ff0477ac */ /* 0x000f620008000800 */
[----:B------:R-:W-:Y:S01]  /*55a0*/  BSSY.RECONVERGENT B7, `(.L_x_9535) ;  /* 0x00002a4000077945 */ /* 0x000fe20003800200 */
[----:B-----5:R-:W-:-:S13]  /*55b0*/  ISETP.GE.AND P0, PT, R17, UR4, PT ;  /* 0x0000000411007c0c */ /* 0x020fda000bf06270 */
[----:B------:R-:W-:Y:S05]  /*55c0*/  @P0 BRA `(.L_x_9536) ;  /* 0x0000002800840947 */ /* 0x000fea0003800000 */
[----:B------:R-:W5:Y:S01]  /*55d0*/  LDCU UR4, c[0x0][0x388] ;  /* 0x00007100ff0477ac */ /* 0x000f620008000800 */
[----:B------:R-:W-:Y:S02]  /*55e0*/  HFMA2 R0, -RZ, RZ, 0, 0 ;  /* 0x00000000ff007431 */ /* 0x000fe400000001ff */
[----:B------:R-:W-:Y:S01]  /*55f0*/  IMAD.MOV.U32 R16, RZ, RZ, RZ ;  /* 0x000000ffff107224 */ /* 0x000fe200078e00ff */
[----:B-----5:R-:W-:-:S09]  /*5600*/  UISETP.NE.AND UP0, UPT, UR4, URZ, UPT ;  /* 0x000000ff0400728c */ /* 0x020fd2000bf05270 */
[----:B------:R-:W-:Y:S05]  /*5610*/  BRA.U !UP0, `(.L_x_9537) ;  /* 0x0000001108a87547 */ /* 0x000fea000b800000 */
[----:B------:R-:W1:Y:S01]  /*5620*/  LDCU.64 UR4, c[0x0][0x390] ;  /* 0x00007200ff0477ac */ /* 0x000e620008000a00 */
[----:B------:R-:W-:Y:S01]  /*5630*/  MOV R16, RZ ;  /* 0x000000ff00107202 */ /* 0x000fe20000000f00 */
[----:B------:R-:W5:Y:S01]  /*5640*/  LDCU UR6, c[0x0][0x38c] ;  /* 0x00007180ff0677ac */ /* 0x000f620008000800 */
[----:B------:R-:W0:Y:S01]  /*5650*/  LDCU.64 UR8, c[0x0][0x4b8] ;  /* 0x00009700ff0877ac */ /* 0x000e220008000a00 */
[----:B------:R-:W-:Y:S02]  /*5660*/  UISETP.NE.AND UP0, UPT, UR40, URZ, UPT ;  /* 0x000000ff2800728c */ /* 0x000fe4000bf05270 */
[----:B-1----:R-:W-:-:S05]  /*5670*/  IMAD.HI.U32 R2, R17, UR4, R16 ;  /* 0x0000000411027c27 */ /* 0x002fca000f8e0010 */
[----:B------:R-:W-:-:S05]  /*5680*/  SHF.R.U32.HI R3, RZ, UR5, R2 ;  /* 0x00000005ff037c19 */ /* 0x000fca0008011602 */
[----:B------:R-:W-:-:S04]  /*5690*/  IMAD.MOV R0, RZ, RZ, -R3 ;  /* 0x000000ffff007224 */ /* 0x000fc800078e0a03 */
[----:B-----5:R-:W-:-:S04]  /*56a0*/  IMAD R0, R0, UR6, R17 ;  /* 0x0000000600007c24 */ /* 0x020fc8000f8e0211 */
[C---:B0-----:R-:W-:Y:S02]  /*56b0*/  IMAD R16, R0.reuse, UR8, RZ ;  /* 0x0000000800107c24 */ /* 0x041fe4000f8e02ff */
[----:B------:R-:W-:Y:S01]  /*56c0*/  IMAD R0, R0, UR9, RZ ;  /* 0x0000000900007c24 */ /* 0x000fe2000f8e02ff */
[----:B------:R-:W-:Y:S06]  /*56d0*/  BRA.U !UP0, `(.L_x_9537) ;  /* 0x0000001108787547 */ /* 0x000fec000b800000 */
[----:B------:R-:W2:Y:S01]  /*56e0*/  LDCU.64 UR6, c[0x0][0x398] ;  /* 0x00007300ff0677ac */ /* 0x000ea20008000a00 */
[----:B------:R-:W-:Y:S01]  /*56f0*/  MOV R2, RZ ;  /* 0x000000ff00027202 */ /* 0x000fe20000000f00 */
        /* <DEDUP_REMOVED lines=11> */
[----:B------:R-:W-:Y:S01]  /*57b0*/  HFMA2 R4, -RZ, RZ, 0, 0 ;  /* 0x00000000ff047431 */ /* 0x000fe200000001ff */
[----:B------:R-:W1:Y:S01]  /*57c0*/  LDCU UR6, c[0x0][0x3a4] ;  /* 0x00007480ff0677ac */ /* 0x000e620008000800 */
[----:B------:R-:W2:Y:S01]  /*57d0*/  LDCU.64 UR8, c[0x0][0x4c8] ;  /* 0x00009900ff0877ac */ /* 0x000ea20008000a00 */
[----:B------:R-:W-:Y:S02]  /*57e0*/  UISETP.NE.AND UP0, UPT, UR38, 0x3, UPT ;  /* 0x000000032600788c */ /* 0x000fe4000bf05270 */
[----:B0-----:R-:W-:-:S05]  /*57f0*/  IMAD.HI.U32 R2, R5, UR4, R4 ;  /* 0x0000000405027c27 */ /* 0x001fca000f8e0004 */
[----:B------:R-:W-:-:S05]  /*5800*/  SHF.R.U32.HI R3, RZ, UR5, R2 ;  /* 0x00000005ff037c19 */ /* 0x000fca0008011602 */
[----:B------:R-:W-:-:S04]  /*5810*/  IMAD.MOV R4, RZ, RZ, -R3 ;  /* 0x000000ffff047224 */ /* 0x000fc800078e0a03 */
[----:B-1----:R-:W-:-:S04]  /*5820*/  IMAD R5, R4, UR6, R5 ;  /* 0x0000000604057c24 */ /* 0x002fc8000f8e0205 */
[C---:B--2---:R-:W-:Y:S02]  /*5830*/  IMAD R16, R5.reuse, UR8, R16 ;  /* 0x0000000805107c24 */ /* 0x044fe4000f8e0210 */
[----:B------:R-:W-:Y:S01]  /*5840*/  IMAD R0, R5, UR9, R0 ;  /* 0x0000000905007c24 */ /* 0x000fe2000f8e0200 */
[----:B------:R-:W-:Y:S06]  /*5850*/  BRA.U !UP0, `(.L_x_9537) ;  /* 0x0000001108187547 */ /* 0x000fec000b800000 */
[----:B------:R-:W0:Y:S01]  /*5860*/  LDCU.64 UR6, c[0x0][0x3b0] ;  /* 0x00007600ff0677ac */ /* 0x000e220008000a00 */
[----:B------:R-:W-:Y:S01]  /*5870*/  MOV R2, RZ ;  /* 0x000000ff00027202 */ /* 0x000fe20000000f00 */
[----:B------:R-:W1:Y:S01]  /*5880*/  LDCU UR4, c[0x0][0x3b8] ;  /* 0x00007700ff0477ac */ /* 0x000e620008000800 */
[----:B------:R-:W2:Y:S01]  /*5890*/  LDCU.64 UR8, c[0x0][0x4d0] ;  /* 0x00009a00ff0877ac */ /* 0x000ea20008000a00 */
[----:B------:R-:W-:Y:S02]  /*58a0*/  UISETP.NE.AND UP0, UPT, UR38, 0x4, UPT ;  /* 0x000000042600788c */ /* 0x000fe4000bf05270 */
[----:B0-----:R-:W-:-:S05]  /*58b0*/  IMAD.HI.U32 R4, R3, UR7, R2 ;  /* 0x0000000703047c27 */ /* 0x001fca000f8e0002 */
[----:B-1----:R-:W-:-:S05]  /*58c0*/  SHF.R.U32.HI R5, RZ, UR4, R4 ;  /* 0x00000004ff057c19 */ /* 0x002fca0008011604 */
[----:B------:R-:W-:-:S04]  /*58d0*/  IMAD.MOV R2, RZ, RZ, -R5 ;  /* 0x000000ffff027224 */ /* 0x000fc800078e0a05 */
[----:B------:R-:W-:-:S04]  /*58e0*/  IMAD R3, R2, UR6, R3 ;  /* 0x0000000602037c24 */ /* 0x000fc8000f8e0203 */
        /* <DEDUP_REMOVED lines=246> */
[----:B------:R-:W2:Y:S03]  /*6850*/  LDCU.64 UR8, c[0x0][0x578] ;  /* 0x0000af00ff0877ac */ /* 0x000ea60008000a00 */
[----:B0-----:R-:W-:-:S05]  /*6860*/  IMAD.HI.U32 R2, R5, UR4, R4 ;  /* 0x0000000405027c27 */ /* 0x001fca000f8e0004 */
[----:B------:R-:W-:-:S05]  /*6870*/  SHF.R.U32.HI R2, RZ, UR5, R2 ;  /* 0x00000005ff027c19 */ /* 0x000fca0008011602 */
[----:B------:R-:W-:-:S04]  /*6880*/  IMAD.MOV R3, RZ, RZ, -R2 ;  /* 0x000000ffff037224 */ /* 0x000fc800078e0a02 */
[----:B-1----:R-:W-:-:S04]  /*6890*/  IMAD R5, R3, UR6, R5 ;  /* 0x0000000603057c24 */ /* 0x002fc8000f8e0205 */
[C---:B--2---:R-:W-:Y:S02]  /*68a0*/  IMAD R16, R5.reuse, UR8, R16 ;  /* 0x0000000805107c24 */ /* 0x044fe4000f8e0210 */
[----:B------:R-:W-:-:S07]  /*68b0*/  IMAD R0, R5, UR9, R0 ;  /* 0x0000000905007c24 */ /* 0x000fce000f8e0200 */
.L_x_9537:
        /* <DEDUP_REMOVED lines=17> */
.L_x_9541:
[----:B------:R3:W5:Y:S01]  /*69d0*/  LDG.E.U8 R2, desc[UR36][R4.64] ;  /* 0x0000002404027981 */ /* 0x000762000c1e1100 */
[----:B------:R-:W-:Y:S01]  /*69e0*/  IMAD.MOV.U32 R3, RZ, RZ, RZ ;  /* 0x000000ffff037224 */ /* 0x000fe200078e00ff */
[----:B------:R-:W-:Y:S06]  /*69f0*/  BRA `(.L_x_9543) ;  /* 0x0000000c00407947 */ /* 0x000fec0003800000 */
.L_x_9540:
        /* <DEDUP_REMOVED lines=8> */
.L_x_9545:
[----:B------:R-:W2:Y:S02]  /*6a80*/  LDG.E R2, desc[UR36][R4.64] ;  /* 0x0000002404027981 */ /* 0x000ea4000c1e1900 */
[----:B--2---:R-:W-:Y:S01]  /*6a90*/  SHF.R.S32.HI R3, RZ, 0x1f, R2 ;  /* 0x0000001fff037819 */ /* 0x004fe20000011402 */
[----:B------:R-:W-:Y:S06]  /*6aa0*/  BRA `(.L_x_9543) ;  /* 0x0000000c00147947 */ /* 0x000fec0003800000 */
.L_x_9544:
[----:B------:R-:W2:Y:S02]  /*6ab0*/  LDG.E.S16 R2, desc[UR36][R4.64] ;  /* 0x0000002404027981 */ /* 0x000ea4000c1e1700 */
[----:B--2---:R-:W-:Y:S01]  /*6ac0*/  SHF.R.S32.HI R3, RZ, 0x1f, R2 ;  /* 0x0000001fff037819 */ /* 0x004fe20000011402 */
[----:B------:R-:W-:Y:S06]  /*6ad0*/  BRA `(.L_x_9543) ;  /* 0x0000000c00087947 */ /* 0x000fec0003800000 */
.L_x_9539:
        /* <DEDUP_REMOVED lines=9> */
.L_x_9547:
[----:B------:R-:W2:Y:S02]  /*6b70*/  LDG.E.U16 R4, desc[UR36][R4.64] ;  /* 0x0000002404047981 */ /* 0x000ea4000c1e1500 */
[----:B--2---:R-:W-:-:S06]  /*6b80*/  HADD2.F32 R2, -RZ, R4.H0_H0 ;  /* 0x20000004ff027230 */ /* 0x004fcc0000004100 */
[----:B------:R-:W3:Y:S02]  /*6b90*/  F2I.S64.TRUNC R2, R2 ;  /* 0x0000000200027311 */ /* 0x000ee4000020d900 */
[----:B---3--:R-:W-:Y:S05]  /*6ba0*/  BRA `(.L_x_9543) ;  /* 0x0000000800d47947 */ /* 0x008fea0003800000 */
.L_x_9546:
        /* <DEDUP_REMOVED lines=9> */
.L_x_9549:
[----:B------:R-:W2:Y:S02]  /*6c40*/  LDG.E.U16 R4, desc[UR36][R4.64] ;  /* 0x0000002404047981 */ /* 0x000ea4000c1e1500 */
[----:B--2---:R-:W-:-:S06]  /*6c50*/  HADD2.F32 R2, -RZ, R4.H0_H0 ;  /* 0x20000004ff027230 */ /* 0x004fcc0000004100 */
[----:B------:R-:W3:Y:S02]  /*6c60*/  F2I.S64.TRUNC R2, R2 ;  /* 0x0000000200027311 */ /* 0x000ee4000020d900 */
[----:B---3--:R-:W-:Y:S05]  /*6c70*/  BRA `(.L_x_9543) ;  /* 0x0000000800a07947 */ /* 0x008fea0003800000 */
.L_x_9548:
[----:B------:R-:W2:Y:S02]  /*6c80*/  LDG.E.64 R2, desc[UR36][R4.64] ;  /* 0x0000002404027981 */ /* 0x000ea4000c1e1b00 */
[----:B--2---:R-:W3:Y:S02]  /*6c90*/  F2I.S64.F64.TRUNC R2, R2 ;  /* 0x0000000200027311 */ /* 0x004ee4000030d900 */
[----:B---3--:R-:W-:Y:S05]  /*6ca0*/  BRA `(.L_x_9543) ;  /* 0x0000000800947947 */ /* 0x008fea0003800000 */
.L_x_9538:
        /* <DEDUP_REMOVED lines=13> */
.L_x_9552:
[----:B------:R-:W2:Y:S02]  /*6d80*/  LDG.E.64 R2, desc[UR36][R4.64] ;  /* 0x0000002404027981 */ /* 0x000ea4000c1e1b00 */
[----:B--2---:R-:W0:Y:S02]  /*6d90*/  F2I.S64.F64.TRUNC R2, R2 ;  /* 0x0000000200027311 */ /* 0x004e24000030d900 */
[----:B0-----:R-:W-:Y:S05]  /*6da0*/  BRA `(.L_x_9543) ;  /* 0x0000000800547947 */ /* 0x001fea0003800000 */
.L_x_9551:
        /* <DEDUP_REMOVED lines=23> */
[----:B------:R-:W-:-:S06]  /*6f20*/  LOP3.LUT R3, R3, 0x80000000, R0, 0xf8, !PT ;  /* 0x8000000003037812 */ /* 0x000fcc00078ef800 */
[----:B------:R-:W0:Y:S02]  /*6f30*/  F2I.S64.TRUNC R2, R3 ;  /* 0x0000000300027311 */ /* 0x000e24000020d900 */
[----:B0-----:R-:W-:Y:S05]  /*6f40*/  BRA `(.L_x_9543) ;  /* 0x0000000400ec7947 */ /* 0x001fea0003800000 */
.L_x_9554:
        /* <DEDUP_REMOVED lines=13> */
.L_x_9553:
[----:B------:R-:W2:Y:S02]  /*7020*/  LDG.E.U16 R2, desc[UR36][R4.64] ;  /* 0x0000002404027981 */ /* 0x000ea4000c1e1500 */
[----:B--2---:R-:W-:-:S06]  /*7030*/  SHF.L.U32 R2, R2, 0x10, RZ ;  /* 0x0000001002027819 */ /* 0x004fcc00000006ff */
[----:B------:R-:W0:Y:S02]  /*7040*/  F2I.S64.TRUNC R2, R2 ;  /* 0x0000000200027311 */ /* 0x000e24000020d900 */
[----:B0-----:R-:W-:Y:S05]  /*7050*/  BRA `(.L_x_9543) ;  /* 0x0000000400a87947 */ /* 0x001fea0003800000 */
.L_x_9550:
        /* <DEDUP_REMOVED lines=11> */
.L_x_9557:
        /* <DEDUP_REMOVED lines=21> */
.L_x_9561:
[----:B------:R-:W-:Y:S05]  /*7260*/  BSYNC.RECONVERGENT B1 ;  /* 0x0000000000017941 */ /* 0x000fea0003800200 */
.L_x_9560:
[----:B------:R-:W-:Y:S02]  /*7270*/  SHF.L.U32 R0, R0, 0x14, RZ ;  /* 0x0000001400007819 */ /* 0x000fe400000006ff */
[----:B------:R-:W-:-:S04]  /*7280*/  LEA R2, R2, 0x3b800000, 0x17 ;  /* 0x3b80000002027811 */ /* 0x000fc800078eb8ff */
[----:B------:R-:W-:-:S07]  /*7290*/  LOP3.LUT R2, R2, R0, R7, 0xfe, !PT ;  /* 0x0000000002027212 */ /* 0x000fce00078efe07 */
.L_x_9559:
[----:B------:R-:W-:Y:S05]  /*72a0*/  BSYNC.RECONVERGENT B0 ;  /* 0x0000000000007941 */ /* 0x000fea0003800200 */
.L_x_9558:
[----:B------:R-:W0:Y:S02]  /*72b0*/  F2I.S64.TRUNC R2, R2 ;  /* 0x0000000200027311 */ /* 0x000e24000020d900 */
[----:B0-----:R-:W-:Y:S05]  /*72c0*/  BRA `(.L_x_9543) ;  /* 0x00000004000c7947 */ /* 0x001fea0003800000 */
.L_x_9556:
        /* <DEDUP_REMOVED lines=21> */
.L_x_9565:
[----:B------:R-:W-:Y:S05]  /*7420*/  BSYNC.RECONVERGENT B1 ;  /* 0x0000000000017941 */ /* 0x000fea0003800200 */
.L_x_9564:
[----:B------:R-:W-:Y:S01]  /*7430*/  IMAD.SHL.U32 R0, R0, 0x200000, RZ ;  /* 0x0020000000007824 */ /* 0x000fe200078e00ff */
[----:B------:R-:W-:-:S04]  /*7440*/  LEA R2, R2, 0x37800000, 0x17 ;  /* 0x3780000002027811 */ /* 0x000fc800078eb8ff */
[----:B------:R-:W-:-:S07]  /*7450*/  LOP3.LUT R2, R2, R0, R7, 0xfe, !PT ;  /* 0x0000000002027212 */ /* 0x000fce00078efe07 */
.L_x_9563:
[----:B------:R-:W-:Y:S05]  /*7460*/  BSYNC.RECONVERGENT B0 ;  /* 0x0000000000007941 */ /* 0x000fea0003800200 */
.L_x_9562:
[----:B------:R-:W1:Y:S02]  /*7470*/  F2I.S64.TRUNC R2, R2 ;  /* 0x0000000200027311 */ /* 0x000e64000020d900 */
[----:B-1----:R-:W-:Y:S05]  /*7480*/  BRA `(.L_x_9543) ;  /* 0x00000000009c7947 */ /* 0x002fea0003800000 */
.L_x_9555:
        /* <DEDUP_REMOVED lines=14> */
.L_x_9569:
[----:B------:R-:W-:Y:S05]  /*7570*/  BSYNC.RECONVERGENT B0 ;  /* 0x0000000000007941 */ /* 0x000fea0003800200 */
.L_x_9568:
[----:B------:R-:W2:Y:S02]  /*7580*/  F2I.S64.TRUNC R2, R2 ;  /* 0x0000000200027311 */ /* 0x000ea4000020d900 */
[----:B--2---:R-:W-:Y:S05]  /*7590*/  BRA `(.L_x_9543) ;  /* 0x0000000000587947 */ /* 0x004fea0003800000 */
.L_x_9542:
        /* <DEDUP_REMOVED lines=16> */
.L_x_9570:
[----:B------:R-:W-:Y:S01]  /*76a0*/  CS2R R2, SRZ ;  /* 0x0000000000027805 */ /* 0x000fe2000001ff00 */
[----:B------:R-:W-:Y:S06]  /*76b0*/  BRA `(.L_x_9543) ;  /* 0x0000000000107947 */ /* 0x000fec0003800000 */
.L_x_9567:
[----:B------:R2:W5:Y:S01]  /*76c0*/  LDG.E.64 R2, desc[UR36][R4.64] ;  /* 0x0000002404027981 */ /* 0x000562000c1e1b00 */
[----:B------:R-:W-:Y:S05]  /*76d0*/  BRA `(.L_x_9543) ;  /* 0x0000000000087947 */ /* 0x000fea0003800000 */
.L_x_9566:
[----:B------:R1:W5:Y:S01]  /*76e0*/  LDG.E R2, desc[UR36][R4.64] ;  /* 0x0000002404027981 */ /* 0x000362000c1e1900 */
[----:B------:R-:W-:-:S07]  /*76f0*/  MOV R3, RZ ;  /* 0x000000ff00037202 */ /* 0x000fce0000000f00 */
.L_x_9543:
        /* <DEDUP_REMOVED lines=9> */
[----:B------:R-:W-:Y:S02]  /*7790*/  HFMA2 R12, -RZ, RZ, 0, 5.9604644775390625e-08 ;  /* 0x00000001ff0c7431 */ /* 0x000fe400000001ff */
[----:B------:R-:W-:Y:S01]  /*77a0*/  IMAD.MOV.U32 R8, RZ, RZ, 0x2c ;  /* 0x0000002cff087424 */ /* 0x000fe200078e00ff */
[----:B------:R-:W0:Y:S01]  /*77b0*/  LDCU.64 UR6, c[0x4][0x110] ;  /* 0x01002200ff0677ac */ /* 0x000e220008000a00 */
[----:B------:R-:W0:Y:S01]  /*77c0*/  LDC.64 R2, c[0x4][R2] ;  /* 0x0100000002027b82 */ /* 0x000e220000000a00 */
[----:B------:R-:W-:Y:S01]  /*77d0*/  IMAD.MOV.U32 R13, RZ, RZ, RZ ;  /* 0x000000ffff0d7224 */ /* 0x000fe200078e00ff */
[----:B------:R-:W5:Y:S01]  /*77e0*/  LDCU.64 UR8, c[0x4][0x8] ;  /* 0x01000100ff0877ac */ /* 0x000f620008000a00 */
[----:B-1234-:R-:W-:Y:S01]  /*77f0*/  IMAD.U32 R4, RZ, RZ, UR4 ;  /* 0x00000004ff047e24 */ /* 0x01efe2000f8e00ff */
[----:B------:R-:W-:Y:S01]  /*7800*/  MOV R5, UR5 ;  /* 0x0000000500057c02 */ /* 0x000fe20008000f00 */
[----:B0-----:R-:W-:Y:S01]  /*7810*/  IMAD.U32 R6, RZ, RZ, UR6 ;  /* 0x00000006ff067e24 */ /* 0x001fe2000f8e00ff */
[----:B------:R-:W-:Y:S01]  /*7820*/  MOV R7, UR7 ;  /* 0x0000000700077c02 */ /* 0x000fe20008000f00 */
[----:B-----5:R-:W-:Y:S01]  /*7830*/  IMAD.U32 R10, RZ, RZ, UR8 ;  /* 0x00000008ff0a7e24 */ /* 0x020fe2000f8e00ff */
[----:B------:R-:W-:-:S07]  /*7840*/  MOV R11, UR9 ;  /* 0x00000009000b7c02 */ /* 0x000fce0008000f00 */
[----:B------:R-:W-:-:S07]  /*7850*/  LEPC R20, `(.L_x_9572) ;  /* 0x000000001014794e */ /* 0x000fce0000000000 */
[----:B------:R-:W-:Y:S05]  /*7860*/  CALL.ABS.NOINC R2 ;  /* 0x0000000002007343 */ /* 0x000fea0003c00000 */
.L_x_9572:
[----:B------:R-:W-:Y:S05]  /*7870*/  BSYNC.RECONVERGENT B6 ;  /* 0x0000000000067941 */ /* 0x000fea0003800200 */
.L_x_9571:
        /* <DEDUP_REMOVED lines=16> */
.L_x_9576:
[----:B------:R0:W-:Y:S01]  /*7980*/  STG.E.U8 desc[UR36][R2.64], RZ ;  /* 0x000000ff02007986 */ /* 0x0001e2000c101124 */
[----:B------:R-:W-:Y:S05]  /*7990*/  BRA `(.L_x_9578) ;  /* 0x00000004008c7947 */ /* 0x000fea0003800000 */
.L_x_9575:
        /* <DEDUP_REMOVED lines=8> */
.L_x_9580:
[----:B------:R0:W-:Y:S01]  /*7a20*/  STG.E desc[UR36][R2.64], RZ ;  /* 0x000000ff02007986 */ /* 0x0001e2000c101924 */
[----:B------:R-:W-:Y:S05]  /*7a30*/  BRA `(.L_x_9578) ;  /* 0x0000000400647947 */ /* 0x000fea0003800000 */
.L_x_9579:
[----:B------:R0:W-:Y:S01]  /*7a40*/  STG.E.U16 desc[UR36][R2.64], RZ ;  /* 0x000000ff02007986 */ /* 0x0001e2000c101524 */
[----:B------:R-:W-:Y:S05]  /*7a50*/  BRA `(.L_x_9578) ;  /* 0x00000004005c7947 */ /* 0x000fea0003800000 */
.L_x_9574:
        /* <DEDUP_REMOVED lines=8> */
.L_x_9582:
[----:B------:R0:W-:Y:S01]  /*7ae0*/  STG.E.U16 desc[UR36][R2.64], RZ ;  /* 0x000000ff02007986 */ /* 0x0001e2000c101524 */
[----:B------:R-:W-:Y:S05]  /*7af0*/  BRA `(.L_x_9578) ;  /* 0x0000000400347947 */ /* 0x000fea0003800000 */
.L_x_9581:
        /* <DEDUP_REMOVED lines=8> */
.L_x_9584:
[----:B------:R0:W-:Y:S01]  /*7b80*/  STG.E desc[UR36][R2.64], RZ ;  /* 0x000000ff02007986 */ /* 0x0001e2000c101924 */
[----:B------:R-:W-:Y:S05]  /*7b90*/  BRA `(.L_x_9578) ;  /* 0x00000004000c7947 */ /* 0x000fea0003800000 */
.L_x_9583:
[----:B------:R0:W-:Y:S01]  /*7ba0*/  STG.E.64 desc[UR36][R2.64], RZ ;  /* 0x000000ff02007986 */ /* 0x0001e2000c101b24 */
[----:B------:R-:W-:Y:S05]  /*7bb0*/  BRA `(.L_x_9578) ;  /* 0x0000000400047947 */ /* 0x000fea0003800000 */
.L_x_9573:
        /* <DEDUP_REMOVED lines=10> */
.L_x_9587:
[----:B------:R0:W-:Y:S01]  /*7c60*/  STG.E.128 desc[UR36][R2.64], RZ ;  /* 0x000000ff02007986 */ /* 0x0001e2000c101d24 */
[----:B------:R-:W-:Y:S05]  /*7c70*/  BRA `(.L_x_9578) ;  /* 0x0000000000d47947 */ /* 0x000fea0003800000 */
.L_x_9586:
        /* <DEDUP_REMOVED lines=8> */
.L_x_9589:
[----:B------:R0:W-:Y:S01]  /*7d00*/  STG.E.U8 desc[UR36][R2.64], RZ ;  /* 0x000000ff02007986 */ /* 0x0001e2000c101124 */
[----:B------:R-:W-:Y:S05]  /*7d10*/  BRA `(.L_x_9578) ;  /* 0x0000000000ac7947 */ /* 0x000fea0003800000 */
.L_x_9588:
[----:B------:R0:W-:Y:S01]  /*7d20*/  STG.E.U16 desc[UR36][R2.64], RZ ;  /* 0x000000ff02007986 */ /* 0x0001e2000c101524 */
[----:B------:R-:W-:Y:S05]  /*7d30*/  BRA `(.L_x_9578) ;  /* 0x0000000000a47947 */ /* 0x000fea0003800000 */
.L_x_9585:
        /* <DEDUP_REMOVED lines=10> */
.L_x_9592:
[----:B------:R0:W-:Y:S01]  /*7de0*/  STG.E.U8 desc[UR36][R2.64], RZ ;  /* 0x000000ff02007986 */ /* 0x0001e2000c101124 */
[----:B------:R-:W-:Y:S05]  /*7df0*/  BRA `(.L_x_9578) ;  /* 0x0000000000747947 */ /* 0x000fea0003800000 */
.L_x_9591:
[----:B------:R0:W-:Y:S01]  /*7e00*/  STG.E.U8 desc[UR36][R2.64], RZ ;  /* 0x000000ff02007986 */ /* 0x0001e2000c101124 */
[----:B------:R-:W-:Y:S05]  /*7e10*/  BRA `(.L_x_9578) ;  /* 0x00000000006c7947 */ /* 0x000fea0003800000 */
.L_x_9590:
[----:B------:R-:W-:-:S13]  /*7e20*/  ISETP.NE.AND P0, PT, R0, 0x1c, PT ;  /* 0x0000001c0000780c */ /* 0x000fda0003f05270 */
[----:B------:R-:W-:Y:S05]  /*7e30*/  @!P0 BRA `(.L_x_9593) ;  /* 0x0000000000608947 */ /* 0x000fea0003800000 */
[----:B------:R-:W-:-:S13]  /*7e40*/  ISETP.NE.AND P0, PT, R0, 0x1d, PT ;  /* 0x0000001d0000780c */ /* 0x000fda0003f05270 */
[----:B------:R-:W-:Y:S05]  /*7e50*/  @!P0 BRA `(.L_x_9594) ;  /* 0x0000000000508947 */ /* 0x000fea0003800000 */
[----:B------:R-:W-:-:S13]  /*7e60*/  ISETP.NE.AND P0, PT, R0, 0x2c, PT ;  /* 0x0000002c0000780c */ /* 0x000fda0003f05270 */
[----:B------:R0:W-:Y:S01]  /*7e70*/  @!P0 STG.E.U8 desc[UR36][R2.64], RZ ;  /* 0x000000ff02008986 */ /* 0x0001e2000c101124 */
[----:B------:R-:W-:Y:S05]  /*7e80*/  @!P0 BRA `(.L_x_9578) ;  /* 0x0000000000508947 */ /* 0x000fea0003800000 */
.L_x_9577:
[----:B0-----:R-:W-:Y:S01]  /*7e90*/  MOV R2, 0x0 ;  /* 0x0000000000027802 */ /* 0x001fe20000000f00 */
        /* <DEDUP_REMOVED lines=15> */
.L_x_9595:
[----:B------:R-:W-:Y:S05]  /*7f90*/  BRA `(.L_x_9578) ;  /* 0x00000000000c7947 */ /* 0x000fea0003800000 */
.L_x_9594:
[----:B------:R0:W-:Y:S01]  /*7fa0*/  STG.E.64 desc[UR36][R2.64], RZ ;  /* 0x000000ff02007986 */ /* 0x0001e2000c101b24 */
[----:B------:R-:W-:Y:S05]  /*7fb0*/  BRA `(.L_x_9578) ;  /* 0x0000000000047947 */ /* 0x000fea0003800000 */
.L_x_9593:
[----:B------:R0:W-:Y:S02]  /*7fc0*/  STG.E desc[UR36][R2.64], RZ ;  /* 0x000000ff02007986 */ /* 0x0001e4000c101924 */
.L_x_9578:
[----:B------:R-:W-:-:S07]  /*7fd0*/  IADD3 R17, PT, PT, R17, 0x80, RZ ;  /* 0x0000008011117810 */ /* 0x000fce0007ffe0ff */
.L_x_9536:
[----:B------:R-:W-:Y:S05]  /*7fe0*/  BSYNC.RECONVERGENT B7 ;  /* 0x0000000000077941 */ /* 0x000fea0003800200 */
.L_x_9535:
[----:B------:R-:W5:Y:S02]  /*7ff0*/  LDCU UR4, c[0x0][0x380] ;  /* 0x00007000ff0477ac */ /* 0x000f640008000800 */
[----:B-----5:R-:W-:-:S13]  /*8000*/  ISETP.GE.AND P0, PT, R17, UR4, PT ;  /* 0x0000000411007c0c */ /* 0x020fda000bf06270 */
[----:B------:R-:W-:Y:S05]  /*8010*/  @P0 EXIT ;  /* 0x000000000000094d */ /* 0x000fea0003800000 */
[----:B------:R-:W5:Y:S01]  /*8020*/  LDCU UR4, c[0x0][0x388] ;  /* 0x00007100ff0477ac */ /* 0x000f620008000800 */
[----:B------:R-:W-:Y:S01]  /*8030*/  IMAD.MOV.U32 R0, RZ, RZ, RZ ;  /* 0x000000ffff007224 */ /* 0x000fe200078e00ff */
[----:B------:R-:W-:Y:S01]  /*8040*/  MOV R16, RZ ;  /* 0x000000ff00107202 */ /* 0x000fe20000000f00 */
[----:B-----5:R-:W-:-:S09]  /*8050*/  UISETP.NE.AND UP0, UPT, UR4, URZ, UPT ;  /* 0x000000ff0400728c */ /* 0x020fd2000bf05270 */
[----:B------:R-:W-:Y:S05]  /*8060*/  BRA.U !UP0, `(.L_x_9596) ;  /* 0x0000001108a87547 */ /* 0x000fea000b800000 */
[----:B------:R-:W0:Y:S01]  /*8070*/  LDCU.64 UR4, c[0x0][0x390] ;  /* 0x00007200ff0477ac */ /* 0x000e220008000a00 */
[----:B------:R-:W-:Y:S01]  /*8080*/  IMAD.MOV.U32 R16, RZ, RZ, RZ ;  /* 0x000000ffff107224 */ /* 0x000fe200078e00ff */
[----:B------:R-:W5:Y:S01]  /*8090*/  LDCU UR6, c[0x0][0x38c] ;  /* 0x00007180ff0677ac */ /* 0x000f620008000800 */
[----:B------:R-:W2:Y:S01]  /*80a0*/  LDCU.64 UR8, c[0x0][0x4b8] ;  /* 0x00009700ff0877ac */ /* 0x000ea20008000a00 */
[----:B------:R-:W-:Y:S01]  /*80b0*/  UISETP.NE.AND UP0, UPT, UR40, URZ, UPT ;  /* 0x000000ff2800728c */ /* 0x000fe2000bf05270 */
[----:B01----:R-:W-:-:S05]  /*80c0*/  IMAD.HI.U32 R2, R17, UR4, R16 ;  /* 0x0000000411027c27 */ /* 0x003fca000f8e0010 */
[----:B------:R-:W-:-:S04]  /*80d0*/  SHF.R.U32.HI R3, RZ, UR5, R2 ;  /* 0x00000005ff037c19 */ /* 0x000fc80008011602 */
[----:B------:R-:W-:-:S05]  /*80e0*/  IADD3 R0, PT, PT, -R3, RZ, RZ ;  /* 0x000000ff03007210 */ /* 0x000fca0007ffe1ff */
[----:B-----5:R-:W-:-:S04]  /*80f0*/  IMAD R0, R0, UR6, R17 ;  /* 0x0000000600007c24 */ /* 0x020fc8000f8e0211 */
[C---:B--2---:R-:W-:Y:S02]  /*8100*/  IMAD R16, R0.reuse, UR8, RZ ;  /* 0x0000000800107c24 */ /* 0x044fe4000f8e02ff */
[----:B------:R-:W-:Y:S01]  /*8110*/  IMAD R0, R0, UR9, RZ ;  /* 0x0000000900007c24 */ /* 0x000fe2000f8e02ff */
[----:B------:R-:W-:Y:S06]  /*8120*/  BRA.U !UP0, `(.L_x_9596) ;  /* 0x0000001108787547 */ /* 0x000fec000b800000 */
[----:B------:R-:W3:Y:S01]  /*8130*/  LDCU.64 UR6, c[0x0][0x398] ;  /* 0x00007300ff0677ac */ /* 0x000ee20008000a00 */
[----:B------:R-:W-:Y:S01]  /*8140*/  IMAD.MOV.U32 R2, RZ, RZ, RZ ;  /* 0x000000ffff027224 */ /* 0x000fe200078e00ff */
[----:B------:R-:W0:Y:S01]  /*8150*/  LDCU UR4, c[0x0][0x3a0] ;  /* 0x00007400ff0477ac */ /* 0x000e220008000800 */
[----:B------:R-:W1:Y:S01]  /*8160*/  LDCU.64 UR8, c[0x0][0x4c0] ;  /* 0x00009800ff0877ac */ /* 0x000e620008000a00 */
[----:B------:R-:W-:Y:S01]  /*8170*/  UISETP.NE.AND UP0, UPT, UR38, 0x2, UPT ;  /* 0x000000022600788c */ /* 0x000fe2000bf05270 */
[----:B---34-:R-:W-:-:S05]  /*8180*/  IMAD.HI.U32 R4, R3, UR7, R2 ;  /* 0x0000000703047c27 */ /* 0x018fca000f8e0002 */
[----:B0-----:R-:W-:-:S04]  /*8190*/  SHF.R.U32.HI R5, RZ, UR4, R4 ;  /* 0x00000004ff057c19 */ /* 0x001fc80008011604 */
[----:B------:R-:W-:-:S05]  /*81a0*/  IADD3 R2, PT, PT, -R5, RZ, RZ ;  /* 0x000000ff05027210 */ /* 0x000fca0007ffe1ff */
        /* <DEDUP_REMOVED lines=278> */
.L_x_9596:
[----:B------:R-:W5:Y:S01]  /*9310*/  LDCU.128 UR8, c[0x0][0x580] ;  /* 0x0000b000ff0877ac */ /* 0x000f620008000c00 */
[----:B------:R-:W-:-:S04]  /*9320*/  UPRMT UR4, UR41, 0x9910, URZ ;  /* 0x0000991029047896 */ /* 0x000fc800080000ff */
[----:B------:R-:W-:Y:S01]  /*9330*/  UISETP.GT.AND UP0, UPT, UR4, 0x9, UPT ;  /* 0x000000090400788c */ /* 0x000fe2000bf04270 */
[----:B-----5:R-:W-:Y:S02]  /*9340*/  IADD3 R16, P0, PT, R16, UR8, RZ ;  /* 0x0000000810107c10 */ /* 0x020fe4000ff1e0ff */
[----:B01234-:R-:W-:-:S03]  /*9350*/  IADD3 R4, P1, PT, R0, UR10, RZ ;  /* 0x0000000a00047c10 */ /* 0x01ffc6000ff3e0ff */
[----:B------:R-:W-:Y:S01]  /*9360*/  IMAD.X R17, RZ, RZ, UR9, P0 ;  /* 0x00000009ff117e24 */ /* 0x000fe200080e06ff */
[----:B------:R-:W-:Y:S02]  /*9370*/  IADD3.X R5, PT, PT, RZ, UR11, RZ, P1, !PT ;  /* 0x0000000bff057c10 */ /* 0x000fe40008ffe4ff */
        /* <DEDUP_REMOVED lines=12> */
.L_x_9600:
[----:B------:R4:W5:Y:S01]  /*9440*/  LDG.E.U8 R2, desc[UR36][R4.64] ;  /* 0x0000002404027981 */ /* 0x000962000c1e1100 */
[----:B------:R-:W-:Y:S01]  /*9450*/  IMAD.MOV.U32 R3, RZ, RZ, RZ ;  /* 0x000000ffff037224 */ /* 0x000fe200078e00ff */
[----:B------:R-:W-:Y:S06]  /*9460*/  BRA `(.L_x_9602) ;  /* 0x0000000c00407947 */ /* 0x000fec0003800000 */
.L_x_9599:
        /* <DEDUP_REMOVED lines=8> */
.L_x_9604:
[----:B------:R-:W2:Y:S02]  /*94f0*/  LDG.E R2, desc[UR36][R4.64] ;  /* 0x0000002404027981 */ /* 0x000ea4000c1e1900 */
[----:B--2---:R-:W-:Y:S01]  /*9500*/  SHF.R.S32.HI R3, RZ, 0x1f, R2 ;  /* 0x0000001fff037819 */ /* 0x004fe20000011402 */
[----:B------:R-:W-:Y:S06]  /*9510*/  BRA `(.L_x_9602) ;  /* 0x0000000c00147947 */ /* 0x000fec0003800000 */
.L_x_9603:
[----:B------:R-:W2:Y:S02]  /*9520*/  LDG.E.S16 R2, desc[UR36][R4.64] ;  /* 0x0000002404027981 */ /* 0x000ea4000c1e1700 */
[----:B--2---:R-:W-:Y:S01]  /*9530*/  SHF.R.S32.HI R3, RZ, 0x1f, R2 ;  /* 0x0000001fff037819 */ /* 0x004fe20000011402 */
[----:B------:R-:W-:Y:S06]  /*9540*/  BRA `(.L_x_9602) ;  /* 0x0000000c00087947 */ /* 0x000fec0003800000 */
.L_x_9598:
        /* <DEDUP_REMOVED lines=9> */
.L_x_9606:
[----:B------:R-:W2:Y:S02]  /*95e0*/  LDG.E.U16 R4, desc[UR36][R4.64] ;  /* 0x0000002404047981 */ /* 0x000ea4000c1e1500 */
[----:B--2---:R-:W-:-:S06]  /*95f0*/  HADD2.F32 R2, -RZ, R4.H0_H0 ;  /* 0x20000004ff027230 */ /* 0x004fcc0000004100 */
[----:B------:R-:W0:Y:S02]  /*9600*/  F2I.S64.TRUNC R2, R2 ;  /* 0x0000000200027311 */ /* 0x000e24000020d900 */
[----:B0-----:R-:W-:Y:S05]  /*9610*/  BRA `(.L_x_9602) ;  /* 0x0000000800d47947 */ /* 0x001fea0003800000 */
.L_x_9605:
        /* <DEDUP_REMOVED lines=9> */
.L_x_9608:
[----:B------:R-:W2:Y:S02]  /*96b0*/  LDG.E.U16 R4, desc[UR36][R4.64] ;  /* 0x0000002404047981 */ /* 0x000ea4000c1e1500 */
[----:B--2---:R-:W-:-:S06]  /*96c0*/  HADD2.F32 R2, -RZ, R4.H0_H0 ;  /* 0x20000004ff027230 */ /* 0x004fcc0000004100 */
[----:B------:R-:W0:Y:S02]  /*96d0*/  F2I.S64.TRUNC R2, R2 ;  /* 0x0000000200027311 */ /* 0x000e24000020d900 */
[----:B0-----:R-:W-:Y:S05]  /*96e0*/  BRA `(.L_x_9602) ;  /* 0x0000000800a07947 */ /* 0x001fea0003800000 */
.L_x_9607:
[----:B------:R-:W2:Y:S02]  /*96f0*/  LDG.E.64 R2, desc[UR36][R4.64] ;  /* 0x0000002404027981 */ /* 0x000ea4000c1e1b00 */
[----:B--2---:R-:W0:Y:S02]  /*9700*/  F2I.S64.F64.TRUNC R2, R2 ;  /* 0x0000000200027311 */ /* 0x004e24000030d900 */
[----:B0-----:R-:W-:Y:S05]  /*9710*/  BRA `(.L_x_9602) ;  /* 0x0000000800947947 */ /* 0x001fea0003800000 */
.L_x_9597:
        /* <DEDUP_REMOVED lines=13> */
.L_x_9611:
[----:B------:R-:W2:Y:S02]  /*97f0*/  LDG.E.64 R2, desc[UR36][R4.64] ;  /* 0x0000002404027981 */ /* 0x000ea4000c1e1b00 */
[----:B--2---:R-:W3:Y:S02]  /*9800*/  F2I.S64.F64.TRUNC R2, R2 ;  /* 0x0000000200027311 */ /* 0x004ee4000030d900 */
[----:B---3--:R-:W-:Y:S05]  /*9810*/  BRA `(.L_x_9602) ;  /* 0x0000000800547947 */ /* 0x008fea0003800000 */
.L_x_9610:
        /* <DEDUP_REMOVED lines=26> */
.L_x_9613:
        /* <DEDUP_REMOVED lines=11> */
[----:B------:R-:W3:Y:S02]  /*9a70*/  F2I.S64.TRUNC R2, R3 ;  /* 0x0000000300027311 */ /* 0x000ee4000020d900 */
[----:B---3--:R-:W-:Y:S05]  /*9a80*/  BRA `(.L_x_9602) ;  /* 0x0000000400b87947 */ /* 0x008fea0003800000 */
.L_x_9612:
[----:B------:R-:W2:Y:S02]  /*9a90*/  LDG.E.U16 R2, desc[UR36][R4.64] ;  /* 0x0000002404027981 */ /* 0x000ea4000c1e1500 */
[----:B--2---:R-:W-:-:S06]  /*9aa0*/  SHF.L.U32 R2, R2, 0x10, RZ ;  /* 0x0000001002027819 */ /* 0x004fcc00000006ff */
[----:B------:R-:W3:Y:S02]  /*9ab0*/  F2I.S64.TRUNC R2, R2 ;  /* 0x0000000200027311 */ /* 0x000ee4000020d900 */
[----:B---3--:R-:W-:Y:S05]  /*9ac0*/  BRA `(.L_x_9602) ;  /* 0x0000000400a87947 */ /* 0x008fea0003800000 */
.L_x_9609:
        /* <DEDUP_REMOVED lines=11> */
.L_x_9616:
        /* <DEDUP_REMOVED lines=21> */
.L_x_9620:
[----:B------:R-:W-:Y:S05]  /*9cd0*/  BSYNC.RECONVERGENT B1 ;  /* 0x0000000000017941 */ /* 0x000fea0003800200 */
.L_x_9619:
[----:B------:R-:W-:Y:S02]  /*9ce0*/  SHF.L.U32 R0, R0, 0x14, RZ ;  /* 0x0000001400007819 */ /* 0x000fe400000006ff */
[----:B------:R-:W-:-:S04]  /*9cf0*/  LEA R2, R2, 0x3b800000, 0x17 ;  /* 0x3b80000002027811 */ /* 0x000fc800078eb8ff */
[----:B------:R-:W-:-:S07]  /*9d00*/  LOP3.LUT R2, R2, R0, R7, 0xfe, !PT ;  /* 0x0000000002027212 */ /* 0x000fce00078efe07 */
.L_x_9618:
[----:B------:R-:W-:Y:S05]  /*9d10*/  BSYNC.RECONVERGENT B0 ;  /* 0x0000000000007941 */ /* 0x000fea0003800200 */
.L_x_9617:
[----:B------:R-:W1:Y:S02]  /*9d20*/  F2I.S64.TRUNC R2, R2 ;  /* 0x0000000200027311 */ /* 0x000e64000020d900 */
[----:B-1----:R-:W-:Y:S05]  /*9d30*/  BRA `(.L_x_9602) ;  /* 0x00000004000c7947 */ /* 0x002fea0003800000 */
.L_x_9615:
        /* <DEDUP_REMOVED lines=21> */
.L_x_9624:
[----:B------:R-:W-:Y:S05]  /*9e90*/  BSYNC.RECONVERGENT B1 ;  /* 0x0000000000017941 */ /* 0x000fea0003800200 */
.L_x_9623:
[----:B------:R-:W-:Y:S01]  /*9ea0*/  IMAD.SHL.U32 R0, R0, 0x200000, RZ ;  /* 0x0020000000007824 */ /* 0x000fe200078e00ff */
[----:B------:R-:W-:-:S04]  /*9eb0*/  LEA R2, R2, 0x37800000, 0x17 ;  /* 0x3780000002027811 */ /* 0x000fc800078eb8ff */
[----:B------:R-:W-:-:S07]  /*9ec0*/  LOP3.LUT R2, R2, R0, R7, 0xfe, !PT ;  /* 0x0000000002027212 */ /* 0x000fce00078efe07 */
.L_x_9622:
[----:B------:R-:W-:Y:S05]  /*9ed0*/  BSYNC.RECONVERGENT B0 ;  /* 0x0000000000007941 */ /* 0x000fea0003800200 */
.L_x_9621:
[----:B------:R-:W0:Y:S02]  /*9ee0*/  F2I.S64.TRUNC R2, R2 ;  /* 0x0000000200027311 */ /* 0x000e24000020d900 */
[----:B0-----:R-:W-:Y:S05]  /*9ef0*/  BRA `(.L_x_9602) ;  /* 0x00000000009c7947 */ /* 0x001fea0003800000 */
.L_x_9614:
        /* <DEDUP_REMOVED lines=14> */
.L_x_9628:
[----:B------:R-:W-:Y:S05]  /*9fe0*/  BSYNC.RECONVERGENT B0 ;  /* 0x0000000000007941 */ /* 0x000fea0003800200 */
.L_x_9627:
[----:B------:R-:W3:Y:S02]  /*9ff0*/  F2I.S64.TRUNC R2, R2 ;  /* 0x0000000200027311 */ /* 0x000ee4000020d900 */
[----:B---3--:R-:W-:Y:S05]  /*a000*/  BRA `(.L_x_9602) ;  /* 0x0000000000587947 */ /* 0x008fea0003800000 */
.L_x_9601:
        /* <DEDUP_REMOVED lines=16> */
.L_x_9629:
[----:B------:R-:W-:Y:S01]  /*a110*/  CS2R R2, SRZ ;  /* 0x0000000000027805 */ /* 0x000fe2000001ff00 */
[----:B------:R-:W-:Y:S06]  /*a120*/  BRA `(.L_x_9602) ;  /* 0x0000000000107947 */ /* 0x000fec0003800000 */
.L_x_9626:
[----:B------:R2:W5:Y:S01]  /*a130*/  LDG.E.64 R2, desc[UR36][R4.64] ;  /* 0x0000002404027981 */ /* 0x000562000c1e1b00 */
[----:B------:R-:W-:Y:S05]  /*a140*/  BRA `(.L_x_9602) ;  /* 0x0000000000087947 */ /* 0x000fea0003800000 */
.L_x_9625:
[----:B------:R1:W5:Y:S01]  /*a150*/  LDG.E R2, desc[UR36][R4.64] ;  /* 0x0000002404027981 */ /* 0x000362000c1e1900 */
[----:B------:R-:W-:-:S07]  /*a160*/  MOV R3, RZ ;  /* 0x000000ff00037202 */ /* 0x000fce0000000f00 */
.L_x_9602:
        /* <DEDUP_REMOVED lines=23> */
.L_x_9631:
[----:B------:R-:W-:Y:S05]  /*a2e0*/  BSYNC.RECONVERGENT B6 ;  /* 0x0000000000067941 */ /* 0x000fea0003800200 */
.L_x_9630:
[----:B------:R-:W-:-:S04]  /*a2f0*/  PRMT R0, R18, 0x9910, RZ ;  /* 0x0000991012007816 */ /* 0x000fc800000000ff */
        /* <DEDUP_REMOVED lines=12> */
.L_x_9635:
[----:B------:R-:W-:Y:S01]  /*a3c0*/  STG.E.U8 desc[UR36][R16.64], RZ ;  /* 0x000000ff10007986 */ /* 0x000fe2000c101124 */
[----:B------:R-:W-:Y:S05]  /*a3d0*/  EXIT ;  /* 0x000000000000794d */ /* 0x000fea0003800000 */
.L_x_9634:
        /* <DEDUP_REMOVED lines=8> */
.L_x_9638:
[----:B------:R-:W-:Y:S01]  /*a460*/  STG.E desc[UR36][R16.64], RZ ;  /* 0x000000ff10007986 */ /* 0x000fe2000c101924 */
[----:B------:R-:W-:Y:S05]  /*a470*/  EXIT ;  /* 0x000000000000794d */ /* 0x000fea0003800000 */
.L_x_9637:
[----:B------:R-:W-:Y:S01]  /*a480*/  STG.E.U16 desc[UR36][R16.64], RZ ;  /* 0x000000ff10007986 */ /* 0x000fe2000c101524 */
[----:B------:R-:W-:Y:S05]  /*a490*/  EXIT ;  /* 0x000000000000794d */ /* 0x000fea0003800000 */
.L_x_9633:
        /* <DEDUP_REMOVED lines=8> */
.L_x_9640:
[----:B------:R-:W-:Y:S01]  /*a520*/  STG.E.U16 desc[UR36][R16.64], RZ ;  /* 0x000000ff10007986 */ /* 0x000fe2000c101524 */
[----:B------:R-:W-:Y:S05]  /*a530*/  EXIT ;  /* 0x000000000000794d */ /* 0x000fea0003800000 */
.L_x_9639:
        /* <DEDUP_REMOVED lines=8> */
.L_x_9642:
[----:B------:R-:W-:Y:S01]  /*a5c0*/  STG.E desc[UR36][R16.64], RZ ;  /* 0x000000ff10007986 */ /* 0x000fe2000c101924 */
[----:B------:R-:W-:Y:S05]  /*a5d0*/  EXIT ;  /* 0x000000000000794d */ /* 0x000fea0003800000 */
.L_x_9641:
[----:B------:R-:W-:Y:S01]  /*a5e0*/  STG.E.64 desc[UR36][R16.64], RZ ;  /* 0x000000ff10007986 */ /* 0x000fe2000c101b24 */
[----:B------:R-:W-:Y:S05]  /*a5f0*/  EXIT ;  /* 0x000000000000794d */ /* 0x000fea0003800000 */
.L_x_9632:
        /* <DEDUP_REMOVED lines=10> */
.L_x_9645:
[----:B------:R-:W-:Y:S01]  /*a6a0*/  STG.E.128 desc[UR36][R16.64], RZ ;  /* 0x000000ff10007986 */ /* 0x000fe2000c101d24 */
[----:B------:R-:W-:Y:S05]  /*a6b0*/  EXIT ;  /* 0x000000000000794d */ /* 0x000fea0003800000 */
.L_x_9644:
        /* <DEDUP_REMOVED lines=8> */
.L_x_9647:
[----:B------:R-:W-:Y:S01]  /*a740*/  STG.E.U8 desc[UR36][R16.64], RZ ;  /* 0x000000ff10007986 */ /* 0x000fe2000c101124 */
[----:B------:R-:W-:Y:S05]  /*a750*/  EXIT ;  /* 0x000000000000794d */ /* 0x000fea0003800000 */
.L_x_9646:
[----:B------:R-:W-:Y:S01]  /*a760*/  STG.E.U16 desc[UR36][R16.64], RZ ;  /* 0x000000ff10007986 */ /* 0x000fe2000c101524 */
[----:B------:R-:W-:Y:S05]  /*a770*/  EXIT ;  /* 0x000000000000794d */ /* 0x000fea0003800000 */
.L_x_9643:
        /* <DEDUP_REMOVED lines=10> */
.L_x_9650:
[----:B------:R-:W-:Y:S01]  /*a820*/  STG.E.U8 desc[UR36][R16.64], RZ ;  /* 0x000000ff10007986 */ /* 0x000fe2000c101124 */
[----:B------:R-:W-:Y:S05]  /*a830*/  EXIT ;  /* 0x000000000000794d */ /* 0x000fea0003800000 */
.L_x_9649:
[----:B------:R-:W-:Y:S01]  /*a840*/  STG.E.U8 desc[UR36][R16.64], RZ ;  /* 0x000000ff10007986 */ /* 0x000fe2000c101124 */
[----:B------:R-:W-:Y:S05]  /*a850*/  EXIT ;  /* 0x000000000000794d */ /* 0x000fea0003800000 */
.L_x_9648:
[----:B------:R-:W-:-:S13]  /*a860*/  ISETP.NE.AND P0, PT, R0, 0x1c, PT ;  /* 0x0000001c0000780c */ /* 0x000fda0003f05270 */
[----:B------:R-:W-:Y:S05]  /*a870*/  @!P0 BRA `(.L_x_9651) ;  /* 0x0000000000608947 */ /* 0x000fea0003800000 */
[----:B------:R-:W-:-:S13]  /*a880*/  ISETP.NE.AND P0, PT, R0, 0x1d, PT ;  /* 0x0000001d0000780c */ /* 0x000fda0003f05270 */
[----:B------:R-:W-:Y:S05]  /*a890*/  @!P0 BRA `(.L_x_9652) ;  /* 0x0000000000508947 */ /* 0x000fea0003800000 */
[----:B------:R-:W-:-:S13]  /*a8a0*/  ISETP.NE.AND P0, PT, R0, 0x2c, PT ;  /* 0x0000002c0000780c */ /* 0x000fda0003f05270 */
[----:B------:R0:W-:Y:S01]  /*a8b0*/  @!P0 STG.E.U8 desc[UR36][R16.64], RZ ;  /* 0x000000ff10008986 */ /* 0x0001e2000c101124 */
[----:B------:R-:W-:Y:S05]  /*a8c0*/  @!P0 EXIT ;  /* 0x000000000000894d */ /* 0x000fea0003800000 */
.L_x_9636:
[----:B------:R-:W-:Y:S01]  /*a8d0*/  MOV R0, 0x0 ;  /* 0x0000000000007802 */ /* 0x000fe20000000f00 */
[----:B------:R-:W1:Y:S01]  /*a8e0*/  LDCU.64 UR4, c[0x4][0x118] ;  /* 0x01002300ff0477ac */ /* 0x000e620008000a00 */
[----:B------:R-:W-:Y:S02]  /*a8f0*/  HFMA2 R8, -RZ, RZ, 0, 6.020069122314453125e-06 ;  /* 0x00000065ff087431 */ /* 0x000fe400000001ff */
[----:B------:R-:W-:Y:S01]  /*a900*/  IMAD.MOV.U32 R12, RZ, RZ, 0x1 ;  /* 0x00000001ff0c7424 */ /* 0x000fe200078e00ff */
[----:B------:R0:W0:Y:S01]  /*a910*/  LDC.64 R2, c[0x4][R0] ;  /* 0x0100000000027b82 */ /* 0x0000220000000a00 */
[----:B------:R-:W5:Y:S01]  /*a920*/  LDCU.64 UR6, c[0x4][0x120] ;  /* 0x01002400ff0677ac */ /* 0x000f620008000a00 */
[----:B------:R-:W-:Y:S01]  /*a930*/  MOV R13, RZ ;  /* 0x000000ff000d7202 */ /* 0x000fe20000000f00 */
[----:B------:R-:W5:Y:S01]  /*a940*/  LDCU.64 UR8, c[0x4][0x28] ;  /* 0x01000500ff0877ac */ /* 0x000f620008000a00 */
[----:B-1234-:R-:W-:Y:S01]  /*a950*/  MOV R4, UR4 ;  /* 0x0000000400047c02 */ /* 0x01efe20008000f00 */
[----:B------:R-:W-:Y:S01]  /*a960*/  IMAD.U32 R5, RZ, RZ, UR5 ;  /* 0x00000005ff057e24 */ /* 0x000fe2000f8e00ff */
[----:B-----5:R-:W-:Y:S01]  /*a970*/  MOV R6, UR6 ;  /* 0x0000000600067c02 */ /* 0x020fe20008000f00 */
[----:B------:R-:W-:Y:S01]  /*a980*/  IMAD.U32 R7, RZ, RZ, UR7 ;  /* 0x00000007ff077e24 */ /* 0x000fe2000f8e00ff */
[----:B------:R-:W-:Y:S01]  /*a990*/  MOV R10, UR8 ;  /* 0x00000008000a7c02 */ /* 0x000fe20008000f00 */
[----:B------:R-:W-:-:S07]  /*a9a0*/  IMAD.U32 R11, RZ, RZ, UR9 ;  /* 0x00000009ff0b7e24 */ /* 0x000fce000f8e00ff */
[----:B------:R-:W-:-:S07]  /*a9b0*/  LEPC R20, `(.L_x_9653) ;  /* 0x000000001014794e */ /* 0x000fce0000000000 */
[----:B0-----:R-:W-:Y:S05]  /*a9c0*/  CALL.ABS.NOINC R2 ;  /* 0x0000000002007343 */ /* 0x001fea0003c00000 */
.L_x_9653:
[----:B------:R-:W-:Y:S05]  /*a9d0*/  EXIT ;  /* 0x000000000000794d */ /* 0x000fea0003800000 */
.L_x_9652:
[----:B------:R-:W-:Y:S01]  /*a9e0*/  STG.E.64 desc[UR36][R16.64], RZ ;  /* 0x000000ff10007986 */ /* 0x000fe2000c101b24 */
[----:B------:R-:W-:Y:S05]  /*a9f0*/  EXIT ;  /* 0x000000000000794d */ /* 0x000fea0003800000 */
.L_x_9651:
[----:B------:R-:W-:Y:S01]  /*aa00*/  STG.E desc[UR36][R16.64], RZ ;  /* 0x000000ff10007986 */ /* 0x000fe2000c101924 */
[----:B------:R-:W-:Y:S05]  /*aa10*/  EXIT ;  /* 0x000000000000794d */ /* 0x000fea0003800000 */
.L_x_9654:
        /* <DEDUP_REMOVED lines=14> */
.L_x_34722:


//--------------------- .text._ZN2at6native27unrolled_elementwise_kernelIZZZNS0_67_GLOBAL__N__bb565c37_34_ValidateCompressedIndicesKernel_cu_33a4b88b42_validate_compressed_sparse_indices_kernelILNS2_8CDimNameE1ENS2_18CUDAKernelLauncherENS2_14EmptyVecKernelENS2_8DummyVecELm0EEEvRKNS_6TensorESA_lllENKUlvE0_clEvENKUlvE0_clEvEUllE_St5arrayIPcLm2EELi4E23TrivialOffsetCalculatorILi1EjESI_NS0_6memory12LoadWithCastILi1EEENSJ_13StoreWithCastILi1EEEEEviT_T0_T2_T3_T4_T5_ --------------------------
	.section	.text._ZN2at6native27unrolled_elementwise_kernelIZZZNS0_67_GLOBAL__N__bb565c37_34_ValidateCompressedIndicesKernel_cu_33a4b88b42_validate_compressed_sparse_indices_kernelILNS2_8CDimNameE1ENS2_18CUDAKernelLauncherENS2_14EmptyVecKernelENS2_8DummyVecELm0EEEvRKNS_6TensorESA_lllENKUlvE0_clEvENKUlvE0_clEvEUllE_St5arrayIPcLm2EELi4E23TrivialOffsetCalculatorILi1EjESI_NS0_6memory12LoadWithCastILi1EEENSJ_13StoreWithCastILi1EEEEEviT_T0_T2_T3_T4_T5_,"ax",@progbits
	.align	128
        .global         _ZN2at6native27unrolled_elementwise_kernelIZZZNS0_67_GLOBAL__N__bb565c37_34_ValidateCompressedIndicesKernel_cu_33a4b88b42_validate_compressed_sparse_indices_kernelILNS2_8CDimNameE1ENS2_18CUDAKernelLauncherENS2_14EmptyVecKernelENS2_8DummyVecELm0EEEvRKNS_6TensorESA_lllENKUlvE0_clEvENKUlvE0_clEvEUllE_St5arrayIPcLm2EELi4E23TrivialOffsetCalculatorILi1EjESI_NS0_6memory12LoadWithCastILi1EEENSJ_13StoreWithCastILi1EEEEEviT_T0_T2_T3_T4_T5_
        .type           _ZN2at6native27unrolled_elementwise_kernelIZZZNS0_67_GLOBAL__N__bb565c37_34_ValidateCompressedIndicesKernel_cu_33a4b88b42_validate_compressed_sparse_indices_kernelILNS2_8CDimNameE1ENS2_18CUDAKernelLauncherENS2_14EmptyVecKernelENS2_8DummyVecELm0EEEvRKNS_6TensorESA_lllENKUlvE0_clEvENKUlvE0_clEvEUllE_St5arrayIPcLm2EELi4E23TrivialOffsetCalculatorILi1EjESI_NS0_6memory12LoadWithCastILi1EEENSJ_13StoreWithCastILi1EEEEEviT_T0_T2_T3_T4_T5_,@function
        .size           _ZN2at6native27unrolled_elementwise_kernelIZZZNS0_67_GLOBAL__N__bb565c37_34_ValidateCompressedIndicesKernel_cu_33a4b88b42_validate_compressed_sparse_indices_kernelILNS2_8CDimNameE1ENS2_18CUDAKernelLauncherENS2_14EmptyVecKernelENS2_8DummyVecELm0EEEvRKNS_6TensorESA_lllENKUlvE0_clEvENKUlvE0_clEvEUllE_St5arrayIPcLm2EELi4E23TrivialOffsetCalculatorILi1EjESI_NS0_6memory12LoadWithCastILi1EEENSJ_13StoreWithCastILi1EEEEEviT_T0_T2_T3_T4_T5_,(.L_x_34723 - _ZN2at6native27unrolled_elementwise_kernelIZZZNS0_67_GLOBAL__N__bb565c37_34_ValidateCompressedIndicesKernel_cu_33a4b88b42_validate_compressed_sparse_indices_kernelILNS2_8CDimNameE1ENS2_18CUDAKernelLauncherENS2_14EmptyVecKernelENS2_8DummyVecELm0EEEvRKNS_6TensorESA_lllENKUlvE0_clEvENKUlvE0_clEvEUllE_St5arrayIPcLm2EELi4E23TrivialOffsetCalculatorILi1EjESI_NS0_6memory12LoadWithCastILi1EEENSJ_13StoreWithCastILi1EEEEEviT_T0_T2_T3_T4_T5_)
        .other          _ZN2at6native27unrolled_elementwise_kernelIZZZNS0_67_GLOBAL__N__bb565c37_34_ValidateCompressedIndicesKernel_cu_33a4b88b42_validate_compressed_sparse_indices_kernelILNS2_8CDimNameE1ENS2_18CUDAKernelLauncherENS2_14EmptyVecKernelENS2_8DummyVecELm0EEEvRKNS_6TensorESA_lllENKUlvE0_clEvENKUlvE0_clEvEUllE_St5arrayIPcLm2EELi4E23TrivialOffsetCalculatorILi1EjESI_NS0_6memory12LoadWithCastILi1EEENSJ_13StoreWithCastILi1EEEEEviT_T0_T2_T3_T4_T5_,@"STO_CUDA_ENTRY STV_DEFAULT"
_ZN2at6native27unrolled_elementwise_kernelIZZZNS0_67_GLOBAL__N__bb565c37_34_ValidateCompressedIndicesKernel_cu_33a4b88b42_validate_compressed_sparse_indices_kernelILNS2_8CDimNameE1ENS2_18CUDAKernelLauncherENS2_14EmptyVecKernelENS2_8DummyVecELm0EEEvRKNS_6TensorESA_lllENKUlvE0_clEvENKUlvE0_clEvEUllE_St5arrayIPcLm2EELi4E23TrivialOffsetCalculatorILi1EjESI_NS0_6memory12LoadWithCastILi1EEENSJ_13StoreWithCastILi1EEEEEviT_T0_T2_T3_T4_T5_:
.text._ZN2at6native27unrolled_elementwise_kernelIZZZNS0_67_GLOBAL__N__bb565c37_34_ValidateCompressedIndicesKernel_cu_33a4b88b42_validate_compressed_sparse_indices_kernelILNS2_8CDimNameE1ENS2_18CUDAKernelLauncherENS2_14EmptyVecKernelENS2_8DummyVecELm0EEEvRKNS_6TensorESA_lllENKUlvE0_clEvENKUlvE0_clEvEUllE_St5arrayIPcLm2EELi4E23TrivialOffsetCalculatorILi1EjESI_NS0_6memory12LoadWithCastILi1EEENSJ_13StoreWithCastILi1EEEEEviT_T0_T2_T3_T4_T5_:
[----:B------:R-:W0:Y:S01]  /*0000*/  LDC R1, c[0x0][0x37c] ;  /* 0x0000df00ff017b82 */ /* 0x000e220000000800 */
[----:B------:R-:W1:Y:S07]  /*0010*/  S2R R24, SR_CTAID.X ;  /* 0x0000000000187919 */ /* 0x000e6e0000002500 */
[----:B------:R-:W1:Y:S01]  /*0020*/  LDC R3, c[0x0][0x380] ;  /* 0x0000e000ff037b82 */ /* 0x000e620000000800 */
[----:B------:R-:W2:Y:S01]  /*0030*/  LDCU.64 UR36, c[0x0][0x358] ;  /* 0x00006b00ff2477ac */ /* 0x000ea20008000a00 */
[----:B------:R-:W-:Y:S01]  /*0040*/  BSSY.RECONVERGENT B6, `(.L_x_9655) ;  /* 0x00000f1000067945 */ /* 0x000fe20003800200 */
[----:B------:R-:W3:Y:S01]  /*0050*/  S2R R25, SR_TID.X ;  /* 0x0000000000197919 */ /* 0x000ee20000002100 */
[----:B------:R-:W-:Y:S01]  /*0060*/  CS2R R28, SRZ ;  /* 0x00000000001c7805 */ /* 0x000fe2000001ff00 */
[----:B------:R-:W4:Y:S01]  /*0070*/  LDCU.U8 UR38, c[0x0][0x3b4] ;  /* 0x00007680ff2677ac */ /* 0x000f220008000000 */
[----:B-1----:R-:W-:-:S02]  /*0080*/  IMAD R2, R24, -0x200, R3 ;  /* 0xfffffe0018027824 */ /* 0x002fc400078e0203 */
[----:B---3--:R-:W-:-:S03]  /*0090*/  IMAD.MOV.U32 R27, RZ, RZ, R25 ;  /* 0x000000ffff1b7224 */ /* 0x008fc600078e0019 */
[----:B------:R-:W-:-:S13]  /*00a0*/  ISETP.GE.AND P0, PT, R25, R2, PT ;  /* 0x000000021900720c */ /* 0x000fda0003f06270 */
[----:B0-2-4-:R-:W-:Y:S05]  /*00b0*/  @P0 BRA `(.L_x_9656) ;  /* 0x0000000c00a40947 */ /* 0x015fea0003800000 */
[----:B------:R-:W0:Y:S01]  /*00c0*/  LDC.64 R4, c[0x0][0x3a8] ;  /* 0x0000ea00ff047b82 */ /* 0x000e220000000a00 */
[----:B------:R-:W1:Y:S01]  /*00d0*/  LDCU UR5, c[0x0][0x3b8] ;  /* 0x00007700ff0577ac */ /* 0x000e620008000800 */
[----:B------:R-:W-:Y:S01]  /*00e0*/  IMAD R0, R24, 0x200, R27 ;  /* 0x0000020018007824 */ /* 0x000fe200078e021b */
        /* <DEDUP_REMOVED lines=17> */
.L_x_9660:
[----:B------:R1:W5:Y:S01]  /*0200*/  LDG.E.U8 R28, desc[UR36][R4.64] ;  /* 0x00000024041c7981 */ /* 0x000362000c1e1100 */
[----:B------:R-:W-:Y:S01]  /*0210*/  IMAD.MOV.U32 R29, RZ, RZ, RZ ;  /* 0x000000ffff1d7224 */ /* 0x000fe200078e00ff */
[----:B------:R-:W-:Y:S06]  /*0220*/  BRA `(.L_x_9662) ;  /* 0x0000000c00447947 */ /* 0x000fec0003800000 */
.L_x_9659:
        /* <DEDUP_REMOVED lines=8> */
.L_x_9664:
[----:B------:R-:W2:Y:S02]  /*02b0*/  LDG.E R28, desc[UR36][R4.64] ;  /* 0x00000024041c7981 */ /* 0x000ea4000c1e1900 */
[----:B--2---:R-:W-:Y:S01]  /*02c0*/  SHF.R.S32.HI R29, RZ, 0x1f, R28 ;  /* 0x0000001fff1d7819 */ /* 0x004fe2000001141c */
[----:B------:R-:W-:Y:S06]  /*02d0*/  BRA `(.L_x_9662) ;  /* 0x0000000c00187947 */ /* 0x000fec0003800000 */
.L_x_9663:
[----:B------:R-:W2:Y:S02]  /*02e0*/  LDG.E.S16 R28, desc[UR36][R4.64] ;  /* 0x00000024041c7981 */ /* 0x000ea4000c1e1700 */
[----:B--2---:R-:W-:Y:S01]  /*02f0*/  SHF.R.S32.HI R29, RZ, 0x1f, R28 ;  /* 0x0000001fff1d7819 */ /* 0x004fe2000001141c */
[----:B------:R-:W-:Y:S06]  /*0300*/  BRA `(.L_x_9662) ;  /* 0x0000000c000c7947 */ /* 0x000fec0003800000 */
.L_x_9658:
        /* <DEDUP_REMOVED lines=9> */
.L_x_9666:
[----:B------:R-:W2:Y:S02]  /*03a0*/  LDG.E.U16 R4, desc[UR36][R4.64] ;  /* 0x0000002404047981 */ /* 0x000ea4000c1e1500 */
[----:B--2---:R-:W-:-:S06]  /*03b0*/  HADD2.F32 R28, -RZ, R4.H0_H0 ;  /* 0x20000004ff1c7230 */ /* 0x004fcc0000004100 */
[----:B------:R-:W2:Y:S02]  /*03c0*/  F2I.S64.TRUNC R28, R28 ;  /* 0x0000001c001c7311 */ /* 0x000ea4000020d900 */
[----:B--2---:R-:W-:Y:S05]  /*03d0*/  BRA `(.L_x_9662) ;  /* 0x0000000800d87947 */ /* 0x004fea0003800000 */
.L_x_9665:
        /* <DEDUP_REMOVED lines=9> */
.L_x_9668:
[----:B------:R-:W2:Y:S02]  /*0470*/  LDG.E.U16 R4, desc[UR36][R4.64] ;  /* 0x0000002404047981 */ /* 0x000ea4000c1e1500 */
[----:B--2---:R-:W-:-:S06]  /*0480*/  HADD2.F32 R28, -RZ, R4.H0_H0 ;  /* 0x20000004ff1c7230 */ /* 0x004fcc0000004100 */
[----:B------:R-:W2:Y:S02]  /*0490*/  F2I.S64.TRUNC R28, R28 ;  /* 0x0000001c001c7311 */ /* 0x000ea4000020d900 */
[----:B--2---:R-:W-:Y:S05]  /*04a0*/  BRA `(.L_x_9662) ;  /* 0x0000000800a47947 */ /* 0x004fea0003800000 */
.L_x_9667:
[----:B------:R-:W2:Y:S02]  /*04b0*/  LDG.E.64 R4, desc[UR36][R4.64] ;  /* 0x0000002404047981 */ /* 0x000ea4000c1e1b00 */
[----:B--2---:R2:W3:Y:S02]  /*04c0*/  F2I.S64.F64.TRUNC R28, R4 ;  /* 0x00000004001c7311 */ /* 0x0044e4000030d900 */
[----:B--23--:R-:W-:Y:S05]  /*04d0*/  BRA `(.L_x_9662) ;  /* 0x0000000800987947 */ /* 0x00cfea0003800000 */
.L_x_9657:
        /* <DEDUP_REMOVED lines=13> */
.L_x_9671:
[----:B------:R-:W2:Y:S02]  /*05b0*/  LDG.E.64 R4, desc[UR36][R4.64] ;  /* 0x0000002404047981 */ /* 0x000ea4000c1e1b00 */
[----:B--2---:R2:W3:Y:S02]  /*05c0*/  F2I.S64.F64.TRUNC R28, R4 ;  /* 0x00000004001c7311 */ /* 0x0044e4000030d900 */
[----:B--23--:R-:W-:Y:S05]  /*05d0*/  BRA `(.L_x_9662) ;  /* 0x0000000800587947 */ /* 0x00cfea0003800000 */
.L_x_9670:
        /* <DEDUP_REMOVED lines=16> */
[C---:B------:R-:W-:Y:S01]  /*06e0*/  SHF.L.U32 R7, R3.reuse, R6, RZ ;  /* 0x0000000603077219 */ /* 0x040fe200000006ff */
        /* <DEDUP_REMOVED lines=9> */
.L_x_9673:
        /* <DEDUP_REMOVED lines=14> */
.L_x_9672:
[----:B------:R-:W2:Y:S02]  /*0860*/  LDG.E.U16 R28, desc[UR36][R4.64] ;  /* 0x00000024041c7981 */ /* 0x000ea4000c1e1500 */
[----:B--2---:R-:W-:-:S06]  /*0870*/  IMAD.U32 R28, R28, 0x10000, RZ ;  /* 0x000100001c1c7824 */ /* 0x004fcc00078e00ff */
[----:B------:R-:W2:Y:S02]  /*0880*/  F2I.S64.TRUNC R28, R28 ;  /* 0x0000001c001c7311 */ /* 0x000ea4000020d900 */
[----:B--2---:R-:W-:Y:S05]  /*0890*/  BRA `(.L_x_9662) ;  /* 0x0000000400a87947 */ /* 0x004fea0003800000 */
.L_x_9669:
        /* <DEDUP_REMOVED lines=11> */
.L_x_9676:
        /* <DEDUP_REMOVED lines=21> */
.L_x_9680:
[----:B------:R-:W-:Y:S05]  /*0aa0*/  BSYNC.RECONVERGENT B1 ;  /* 0x0000000000017941 */ /* 0x000fea0003800200 */
.L_x_9679:
[----:B------:R-:W-:Y:S01]  /*0ab0*/  IMAD.SHL.U32 R0, R0, 0x100000, RZ ;  /* 0x0010000000007824 */ /* 0x000fe200078e00ff */
[----:B------:R-:W-:-:S04]  /*0ac0*/  LEA R3, R3, 0x3b800000, 0x17 ;  /* 0x3b80000003037811 */ /* 0x000fc800078eb8ff */
[----:B------:R-:W-:-:S07]  /*0ad0*/  LOP3.LUT R28, R3, R0, R7, 0xfe, !PT ;  /* 0x00000000031c7212 */ /* 0x000fce00078efe07 */
.L_x_9678:
[----:B------:R-:W-:Y:S05]  /*0ae0*/  BSYNC.RECONVERGENT B0 ;  /* 0x0000000000007941 */ /* 0x000fea0003800200 */
.L_x_9677:
[----:B------:R-:W4:Y:S02]  /*0af0*/  F2I.S64.TRUNC R28, R28 ;  /* 0x0000001c001c7311 */ /* 0x000f24000020d900 */
[----:B----4-:R-:W-:Y:S05]  /*0b00*/  BRA `(.L_x_9662) ;  /* 0x00000004000c7947 */ /* 0x010fea0003800000 */
.L_x_9675:
        /* <DEDUP_REMOVED lines=21> */
.L_x_9684:
[----:B------:R-:W-:Y:S05]  /*0c60*/  BSYNC.RECONVERGENT B1 ;  /* 0x0000000000017941 */ /* 0x000fea0003800200 */
.L_x_9683:
[----:B------:R-:W-:Y:S01]  /*0c70*/  IMAD.SHL.U32 R0, R0, 0x200000, RZ ;  /* 0x0020000000007824 */ /* 0x000fe200078e00ff */
[----:B------:R-:W-:-:S04]  /*0c80*/  LEA R3, R3, 0x37800000, 0x17 ;  /* 0x3780000003037811 */ /* 0x000fc800078eb8ff */
[----:B------:R-:W-:-:S07]  /*0c90*/  LOP3.LUT R28, R3, R0, R7, 0xfe, !PT ;  /* 0x00000000031c7212 */ /* 0x000fce00078efe07 */
.L_x_9682:
[----:B------:R-:W-:Y:S05]  /*0ca0*/  BSYNC.RECONVERGENT B0 ;  /* 0x0000000000007941 */ /* 0x000fea0003800200 */
.L_x_9681:
[----:B------:R-:W4:Y:S02]  /*0cb0*/  F2I.S64.TRUNC R28, R28 ;  /* 0x0000001c001c7311 */ /* 0x000f24000020d900 */
[----:B----4-:R-:W-:Y:S05]  /*0cc0*/  BRA `(.L_x_9662) ;  /* 0x00000000009c7947 */ /* 0x010fea0003800000 */
.L_x_9674:
[----:B------:R-:W-:-:S09]  /*0cd0*/  UISETP.NE.AND UP0, UPT, UR4, 0x1c, UPT ;  /* 0x0000001c0400788c */ /* 0x000fd2000bf05270 */
[----:B------:R-:W-:Y:S05]  /*0ce0*/  BRA.U !UP0, `(.L_x_9685) ;  /* 0x00000001088c7547 */ /* 0x000fea000b800000 */
[----:B------:R-:W-:-:S09]  /*0cf0*/  UISETP.NE.AND UP0, UPT, UR4, 0x1d, UPT ;  /* 0x0000001d0400788c */ /* 0x000fd2000bf05270 */
[----:B------:R-:W-:Y:S05]  /*0d00*/  BRA.U !UP0, `(.L_x_9686) ;  /* 0x00000001087c7547 */ /* 0x000fea000b800000 */
[----:B------:R-:W-:-:S09]  /*0d10*/  UISETP.NE.AND UP0, UPT, UR4, 0x2c, UPT ;  /* 0x0000002c0400788c */ /* 0x000fd2000bf05270 */
[----:B------:R-:W-:Y:S05]  /*0d20*/  BRA.U !UP0, `(.L_x_9687) ;  /* 0x0000000108487547 */ /* 0x000fea000b800000 */
.L_x_9661:
        /* <DEDUP_REMOVED lines=8> */
[----:B0-----:R-:W-:Y:S02]  /*0db0*/  IMAD.U32 R4, RZ, RZ, UR4 ;  /* 0x00000004ff047e24 */ /* 0x001fe4000f8e00ff */
[----:B------:R-:W-:-:S02]  /*0dc0*/  IMAD.U32 R5, RZ, RZ, UR5 ;  /* 0x00000005ff057e24 */ /* 0x000fc4000f8e00ff */
[----:B-1----:R-:W-:Y:S02]  /*0dd0*/  IMAD.U32 R6, RZ, RZ, UR6 ;  /* 0x00000006ff067e24 */ /* 0x002fe4000f8e00ff */
[----:B------:R-:W-:Y:S02]  /*0de0*/  IMAD.U32 R7, RZ, RZ, UR7 ;  /* 0x00000007ff077e24 */ /* 0x000fe4000f8e00ff */
[----:B---3--:R-:W-:Y:S02]  /*0df0*/  IMAD.U32 R10, RZ, RZ, UR8 ;  /* 0x00000008ff0a7e24 */ /* 0x008fe4000f8e00ff */
[----:B------:R-:W-:-:S07]  /*0e00*/  IMAD.U32 R11, RZ, RZ, UR9 ;  /* 0x00000009ff0b7e24 */ /* 0x000fce000f8e00ff */
[----:B------:R-:W-:-:S07]  /*0e10*/  LEPC R20, `(.L_x_9688) ;  /* 0x000000001014794e */ /* 0x000fce0000000000 */
[----:B--2---:R-:W-:Y:S05]  /*0e20*/  CALL.ABS.NOINC R14 ;  /* 0x000000000e007343 */ /* 0x004fea0003c00000 */
.L_x_9688:
[----:B------:R-:W-:Y:S01]  /*0e30*/  CS2R R28, SRZ ;  /* 0x00000000001c7805 */ /* 0x000fe2000001ff00 */
[----:B------:R-:W-:Y:S06]  /*0e40*/  BRA `(.L_x_9662) ;  /* 0x00000000003c7947 */ /* 0x000fec0003800000 */
.L_x_9687:
        /* <DEDUP_REMOVED lines=8> */
.L_x_9690:
[----:B------:R-:W-:Y:S05]  /*0ed0*/  BSYNC.RECONVERGENT B0 ;  /* 0x0000000000007941 */ /* 0x000fea0003800200 */
.L_x_9689:
[----:B------:R-:W2:Y:S02]  /*0ee0*/  F2I.S64.TRUNC R28, R28 ;  /* 0x0000001c001c7311 */ /* 0x000ea4000020d900 */
[----:B--2---:R-:W-:Y:S05]  /*0ef0*/  BRA `(.L_x_9662) ;  /* 0x0000000000107947 */ /* 0x004fea0003800000 */
.L_x_9686:
[----:B------:R2:W5:Y:S01]  /*0f00*/  LDG.E.64 R28, desc[UR36][R4.64] ;  /* 0x00000024041c7981 */ /* 0x000562000c1e1b00 */
[----:B------:R-:W-:Y:S05]  /*0f10*/  BRA `(.L_x_9662) ;  /* 0x0000000000087947 */ /* 0x000fea0003800000 */
.L_x_9685:
[----:B------:R3:W5:Y:S01]  /*0f20*/  LDG.E R28, desc[UR36][R4.64] ;  /* 0x00000024041c7981 */ /* 0x000762000c1e1900 */
[----:B------:R-:W-:-:S07]  /*0f30*/  IMAD.MOV.U32 R29, RZ, RZ, RZ ;  /* 0x000000ffff1d7224 */ /* 0x000fce00078e00ff */
.L_x_9662:
[----:B------:R-:W-:-:S07]  /*0f40*/  VIADD R25, R27, 0x80 ;  /* 0x000000801b197836 */ /* 0x000fce0000000000 */
.L_x_9656:
[----:B------:R-:W-:Y:S05]  /*0f50*/  BSYNC.RECONVERGENT B6 ;  /* 0x0000000000067941 */ /* 0x000fea0003800200 */
.L_x_9655:
[----:B------:R-:W-:Y:S01]  /*0f60*/  ISETP.GE.AND P0, PT, R25, R2, PT ;  /* 0x000000021900720c */ /* 0x000fe20003f06270 */
[----:B------:R-:W-:Y:S01]  /*0f70*/  BSSY.RECONVERGENT B6, `(.L_x_9691) ;  /* 0x00000ec000067945 */ /* 0x000fe20003800200 */
[----:B------:R-:W-:-:S11]  /*0f80*/  CS2R R22, SRZ ;  /* 0x0000000000167805 */ /* 0x000fd6000001ff00 */
[----:B------:R-:W-:Y:S05]  /*0f90*/  @P0 BRA `(.L_x_9692) ;  /* 0x0000000c00a40947 */ /* 0x000fea0003800000 */
[----:B01234-:R-:W0:Y:S01]  /*0fa0*/  LDC.64 R4, c[0x0][0x3a8] ;  /* 0x0000ea00ff047b82 */ /* 0x01fe220000000a00 */
        /* <DEDUP_REMOVED lines=19> */
.L_x_9696:
[----:B------:R4:W5:Y:S01]  /*10e0*/  LDG.E.U8 R22, desc[UR36][R4.64] ;  /* 0x0000002404167981 */ /* 0x000962000c1e1100 */
[----:B------:R-:W-:Y:S01]  /*10f0*/  IMAD.MOV.U32 R23, RZ, RZ, RZ ;  /* 0x000000ffff177224 */ /* 0x000fe200078e00ff */
[----:B------:R-:W-:Y:S06]  /*1100*/  BRA `(.L_x_9698) ;  /* 0x0000000c00447947 */ /* 0x000fec0003800000 */
.L_x_9695:
        /* <DEDUP_REMOVED lines=8> */
.L_x_9700:
[----:B------:R-:W2:Y:S02]  /*1190*/  LDG.E R22, desc[UR36][R4.64] ;  /* 0x0000002404167981 */ /* 0x000ea4000c1e1900 */
[----:B--2---:R-:W-:Y:S01]  /*11a0*/  SHF.R.S32.HI R23, RZ, 0x1f, R22 ;  /* 0x0000001fff177819 */ /* 0x004fe20000011416 */
[----:B------:R-:W-:Y:S06]  /*11b0*/  BRA `(.L_x_9698) ;  /* 0x0000000c00187947 */ /* 0x000fec0003800000 */
.L_x_9699:
[----:B------:R-:W2:Y:S02]  /*11c0*/  LDG.E.S16 R22, desc[UR36][R4.64] ;  /* 0x0000002404167981 */ /* 0x000ea4000c1e1700 */
[----:B--2---:R-:W-:Y:S01]  /*11d0*/  SHF.R.S32.HI R23, RZ, 0x1f, R22 ;  /* 0x0000001fff177819 */ /* 0x004fe20000011416 */
[----:B------:R-:W-:Y:S06]  /*11e0*/  BRA `(.L_x_9698) ;  /* 0x0000000c000c7947 */ /* 0x000fec0003800000 */
.L_x_9694:
        /* <DEDUP_REMOVED lines=9> */
.L_x_9702:
[----:B------:R-:W2:Y:S02]  /*1280*/  LDG.E.U16 R4, desc[UR36][R4.64] ;  /* 0x0000002404047981 */ /* 0x000ea4000c1e1500 */
[----:B--2---:R-:W-:-:S06]  /*1290*/  HADD2.F32 R22, -RZ, R4.H0_H0 ;  /* 0x20000004ff167230 */ /* 0x004fcc0000004100 */
[----:B------:R-:W3:Y:S02]  /*12a0*/  F2I.S64.TRUNC R22, R22 ;  /* 0x0000001600167311 */ /* 0x000ee4000020d900 */
[----:B---3--:R-:W-:Y:S05]  /*12b0*/  BRA `(.L_x_9698) ;  /* 0x0000000800d87947 */ /* 0x008fea0003800000 */
.L_x_9701:
        /* <DEDUP_REMOVED lines=9> */
.L_x_9704:
[----:B------:R-:W2:Y:S02]  /*1350*/  LDG.E.U16 R4, desc[UR36][R4.64] ;  /* 0x0000002404047981 */ /* 0x000ea4000c1e1500 */
[----:B--2---:R-:W-:-:S06]  /*1360*/  HADD2.F32 R22, -RZ, R4.H0_H0 ;  /* 0x20000004ff167230 */ /* 0x004fcc0000004100 */
[----:B------:R-:W3:Y:S02]  /*1370*/  F2I.S64.TRUNC R22, R22 ;  /* 0x0000001600167311 */ /* 0x000ee4000020d900 */
[----:B---3--:R-:W-:Y:S05]  /*1380*/  BRA `(.L_x_9698) ;  /* 0x0000000800a47947 */ /* 0x008fea0003800000 */
.L_x_9703:
[----:B------:R-:W2:Y:S02]  /*1390*/  LDG.E.64 R4, desc[UR36][R4.64] ;  /* 0x0000002404047981 */ /* 0x000ea4000c1e1b00 */
[----:B--2---:R3:W4:Y:S02]  /*13a0*/  F2I.S64.F64.TRUNC R22, R4 ;  /* 0x0000000400167311 */ /* 0x004724000030d900 */
[----:B---34-:R-:W-:Y:S05]  /*13b0*/  BRA `(.L_x_9698) ;  /* 0x0000000800987947 */ /* 0x018fea0003800000 */
.L_x_9693:
        /* <DEDUP_REMOVED lines=13> */
.L_x_9707:
[----:B------:R-:W2:Y:S02]  /*1490*/  LDG.E.64 R4, desc[UR36][R4.64] ;  /* 0x0000002404047981 */ /* 0x000ea4000c1e1b00 */
[----:B--2---:R0:W1:Y:S02]  /*14a0*/  F2I.S64.F64.TRUNC R22, R4 ;  /* 0x0000000400167311 */ /* 0x004064000030d900 */
[----:B01----:R-:W-:Y:S05]  /*14b0*/  BRA `(.L_x_9698) ;  /* 0x0000000800587947 */ /* 0x003fea0003800000 */
.L_x_9706:
        /* <DEDUP_REMOVED lines=26> */
.L_x_9709:
        /* <DEDUP_REMOVED lines=14> */
.L_x_9708:
[----:B------:R-:W2:Y:S02]  /*1740*/  LDG.E.U16 R22, desc[UR36][R4.64] ;  /* 0x0000002404167981 */ /* 0x000ea4000c1e1500 */
[----:B--2---:R-:W-:-:S06]  /*1750*/  IMAD.U32 R22, R22, 0x10000, RZ ;  /* 0x0001000016167824 */ /* 0x004fcc00078e00ff */
[----:B------:R-:W0:Y:S02]  /*1760*/  F2I.S64.TRUNC R22, R22 ;  /* 0x0000001600167311 */ /* 0x000e24000020d900 */
[----:B0-----:R-:W-:Y:S05]  /*1770*/  BRA `(.L_x_9698) ;  /* 0x0000000400a87947 */ /* 0x001fea0003800000 */
.L_x_9705:
        /* <DEDUP_REMOVED lines=11> */
.L_x_9712:
        /* <DEDUP_REMOVED lines=21> */
.L_x_9716:
[----:B------:R-:W-:Y:S05]  /*1980*/  BSYNC.RECONVERGENT B1 ;  /* 0x0000000000017941 */ /* 0x000fea0003800200 */
.L_x_9715:
[----:B------:R-:W-:Y:S01]  /*1990*/  IMAD.SHL.U32 R0, R0, 0x100000, RZ ;  /* 0x0010000000007824 */ /* 0x000fe200078e00ff */
[----:B------:R-:W-:-:S04]  /*19a0*/  LEA R3, R3, 0x3b800000, 0x17 ;  /* 0x3b80000003037811 */ /* 0x000fc800078eb8ff */
[----:B------:R-:W-:-:S07]  /*19b0*/  LOP3.LUT R22, R3, R0, R7, 0xfe, !PT ;  /* 0x0000000003167212 */ /* 0x000fce00078efe07 */
.L_x_9714:
[----:B------:R-:W-:Y:S05]  /*19c0*/  BSYNC.RECONVERGENT B0 ;  /* 0x0000000000007941 */ /* 0x000fea0003800200 */
.L_x_9713:
[----:B------:R-:W2:Y:S02]  /*19d0*/  F2I.S64.TRUNC R22, R22 ;  /* 0x0000001600167311 */ /* 0x000ea4000020d900 */
[----:B--2---:R-:W-:Y:S05]  /*19e0*/  BRA `(.L_x_9698) ;  /* 0x00000004000c7947 */ /* 0x004fea0003800000 */
.L_x_9711:
        /* <DEDUP_REMOVED lines=21> */
.L_x_9720:
[----:B------:R-:W-:Y:S05]  /*1b40*/  BSYNC.RECONVERGENT B1 ;  /* 0x0000000000017941 */ /* 0x000fea0003800200 */
.L_x_9719:
[----:B------:R-:W-:Y:S01]  /*1b50*/  IMAD.SHL.U32 R0, R0, 0x200000, RZ ;  /* 0x0020000000007824 */ /* 0x000fe200078e00ff */
[----:B------:R-:W-:-:S04]  /*1b60*/  LEA R3, R3, 0x37800000, 0x17 ;  /* 0x3780000003037811 */ /* 0x000fc800078eb8ff */
[----:B------:R-:W-:-:S07]  /*1b70*/  LOP3.LUT R22, R3, R0, R7, 0xfe, !PT ;  /* 0x0000000003167212 */ /* 0x000fce00078efe07 */
.L_x_9718:
[----:B------:R-:W-:Y:S05]  /*1b80*/  BSYNC.RECONVERGENT B0 ;  /* 0x0000000000007941 */ /* 0x000fea0003800200 */
.L_x_9717:
[----:B------:R-:W2:Y:S02]  /*1b90*/  F2I.S64.TRUNC R22, R22 ;  /* 0x0000001600167311 */ /* 0x000ea4000020d900 */
[----:B--2---:R-:W-:Y:S05]  /*1ba0*/  BRA `(.L_x_9698) ;  /* 0x00000000009c7947 */ /* 0x004fea0003800000 */
.L_x_9710:
        /* <DEDUP_REMOVED lines=14> */
.L_x_9724:
[----:B------:R-:W-:Y:S05]  /*1c90*/  BSYNC.RECONVERGENT B0 ;  /* 0x0000000000007941 */ /* 0x000fea0003800200 */
.L_x_9723:
[----:B------:R-:W2:Y:S02]  /*1ca0*/  F2I.S64.TRUNC R22, R22 ;  /* 0x0000001600167311 */ /* 0x000ea4000020d900 */
[----:B--2---:R-:W-:Y:S05]  /*1cb0*/  BRA `(.L_x_9698) ;  /* 0x0000000000587947 */ /* 0x004fea0003800000 */
.L_x_9697:
        /* <DEDUP_REMOVED lines=15> */
[----:B--2--5:R-:W-:Y:S05]  /*1db0*/  CALL.ABS.NOINC R14 ;  /* 0x000000000e007343 */ /* 0x024fea0003c00000 */
.L_x_9725:
[----:B------:R-:W-:Y:S01]  /*1dc0*/  CS2R R22, SRZ ;  /* 0x0000000000167805 */ /* 0x000fe2000001ff00 */
[----:B------:R-:W-:Y:S06]  /*1dd0*/  BRA `(.L_x_9698) ;  /* 0x0000000000107947 */ /* 0x000fec0003800000 */
.L_x_9722:
[----:B------:R1:W5:Y:S01]  /*1de0*/  LDG.E.64 R22, desc[UR36][R4.64] ;  /* 0x0000002404167981 */ /* 0x000362000c1e1b00 */
[----:B------:R-:W-:Y:S05]  /*1df0*/  BRA `(.L_x_9698) ;  /* 0x0000000000087947 */ /* 0x000fea0003800000 */
.L_x_9721:
[----:B------:R0:W5:Y:S01]  /*1e00*/  LDG.E R22, desc[UR36][R4.64] ;  /* 0x0000002404167981 */ /* 0x000162000c1e1900 */
[----:B------:R-:W-:-:S07]  /*1e10*/  IMAD.MOV.U32 R23, RZ, RZ, RZ ;  /* 0x000000ffff177224 */ /* 0x000fce00078e00ff */
.L_x_9698:
[----:B------:R-:W-:-:S07]  /*1e20*/  VIADD R25, R25, 0x80 ;  /* 0x0000008019197836 */ /* 0x000fce0000000000 */
.L_x_9692:
[----:B------:R-:W-:Y:S05]  /*1e30*/  BSYNC.RECONVERGENT B6 ;  /* 0x0000000000067941 */ /* 0x000fea0003800200 */
.L_x_9691:
        /* <DEDUP_REMOVED lines=24> */
.L_x_9731:
[----:B------:R4:W5:Y:S01]  /*1fc0*/  LDG.E.U8 R18, desc[UR36][R4.64] ;  /* 0x0000002404127981 */ /* 0x000962000c1e1100 */
[----:B------:R-:W-:Y:S01]  /*1fd0*/  IMAD.MOV.U32 R19, RZ, RZ, RZ ;  /* 0x000000ffff137224 */ /* 0x000fe200078e00ff */
[----:B------:R-:W-:Y:S06]  /*1fe0*/  BRA `(.L_x_9733) ;  /* 0x0000000c00447947 */ /* 0x000fec0003800000 */
.L_x_9730:
        /* <DEDUP_REMOVED lines=8> */
.L_x_9735:
[----:B------:R-:W2:Y:S02]  /*2070*/  LDG.E R18, desc[UR36][R4.64] ;  /* 0x0000002404127981 */ /* 0x000ea4000c1e1900 */
[----:B--2---:R-:W-:Y:S01]  /*2080*/  SHF.R.S32.HI R19, RZ, 0x1f, R18 ;  /* 0x0000001fff137819 */ /* 0x004fe20000011412 */
[----:B------:R-:W-:Y:S06]  /*2090*/  BRA `(.L_x_9733) ;  /* 0x0000000c00187947 */ /* 0x000fec0003800000 */
.L_x_9734:
[----:B------:R-:W2:Y:S02]  /*20a0*/  LDG.E.S16 R18, desc[UR36][R4.64] ;  /* 0x0000002404127981 */ /* 0x000ea4000c1e1700 */
[----:B--2---:R-:W-:Y:S01]  /*20b0*/  SHF.R.S32.HI R19, RZ, 0x1f, R18 ;  /* 0x0000001fff137819 */ /* 0x004fe20000011412 */
[----:B------:R-:W-:Y:S06]  /*20c0*/  BRA `(.L_x_9733) ;  /* 0x0000000c000c7947 */ /* 0x000fec0003800000 */
.L_x_9729:
        /* <DEDUP_REMOVED lines=9> */
.L_x_9737:
[----:B------:R-:W2:Y:S02]  /*2160*/  LDG.E.U16 R4, desc[UR36][R4.64] ;  /* 0x0000002404047981 */ /* 0x000ea4000c1e1500 */
[----:B--2---:R-:W-:-:S06]  /*2170*/  HADD2.F32 R18, -RZ, R4.H0_H0 ;  /* 0x20000004ff127230 */ /* 0x004fcc0000004100 */
[----:B------:R-:W3:Y:S02]  /*2180*/  F2I.S64.TRUNC R18, R18 ;  /* 0x0000001200127311 */ /* 0x000ee4000020d900 */
[----:B---3--:R-:W-:Y:S05]  /*2190*/  BRA `(.L_x_9733) ;  /* 0x0000000800d87947 */ /* 0x008fea0003800000 */
.L_x_9736:
        /* <DEDUP_REMOVED lines=9> */
.L_x_9739:
[----:B------:R-:W2:Y:S02]  /*2230*/  LDG.E.U16 R4, desc[UR36][R4.64] ;  /* 0x0000002404047981 */ /* 0x000ea4000c1e1500 */
[----:B--2---:R-:W-:-:S06]  /*2240*/  HADD2.F32 R18, -RZ, R4.H0_H0 ;  /* 0x20000004ff127230 */ /* 0x004fcc0000004100 */
[----:B------:R-:W3:Y:S02]  /*2250*/  F2I.S64.TRUNC R18, R18 ;  /* 0x0000001200127311 */ /* 0x000ee4000020d900 */
[----:B---3--:R-:W-:Y:S05]  /*2260*/  BRA `(.L_x_9733) ;  /* 0x0000000800a47947 */ /* 0x008fea0003800000 */
.L_x_9738:
[----:B------:R-:W2:Y:S02]  /*2270*/  LDG.E.64 R4, desc[UR36][R4.64] ;  /* 0x0000002404047981 */ /* 0x000ea4000c1e1b00 */
[----:B--2---:R3:W4:Y:S02]  /*2280*/  F2I.S64.F64.TRUNC R18, R4 ;  /* 0x0000000400127311 */ /* 0x004724000030d900 */
[----:B---34-:R-:W-:Y:S05]  /*2290*/  BRA `(.L_x_9733) ;  /* 0x0000000800987947 */ /* 0x018fea0003800000 */
.L_x_9728:
        /* <DEDUP_REMOVED lines=13> */
.L_x_9742:
[----:B------:R-:W2:Y:S02]  /*2370*/  LDG.E.64 R4, desc[UR36][R4.64] ;  /* 0x0000002404047981 */ /* 0x000ea4000c1e1b00 */
[----:B--2---:R3:W4:Y:S02]  /*2380*/  F2I.S64.F64.TRUNC R18, R4 ;  /* 0x0000000400127311 */ /* 0x004724000030d900 */
[----:B---34-:R-:W-:Y:S05]  /*2390*/  BRA `(.L_x_9733) ;  /* 0x0000000800587947 */ /* 0x018fea0003800000 */
.L_x_9741:
        /* <DEDUP_REMOVED lines=26> */
.L_x_9744:
        /* <DEDUP_REMOVED lines=14> */
.L_x_9743:
[----:B------:R-:W2:Y:S02]  /*2620*/  LDG.E.U16 R18, desc[UR36][R4.64] ;  /* 0x0000002404127981 */ /* 0x000ea4000c1e1500 */
[----:B--2---:R-:W-:-:S06]  /*2630*/  IMAD.U32 R18, R18, 0x10000, RZ ;  /* 0x0001000012127824 */ /* 0x004fcc00078e00ff */
[----:B------:R-:W3:Y:S02]  /*2640*/  F2I.S64.TRUNC R18, R18 ;  /* 0x0000001200127311 */ /* 0x000ee4000020d900 */
[----:B---3--:R-:W-:Y:S05]  /*2650*/  BRA `(.L_x_9733) ;  /* 0x0000000400a87947 */ /* 0x008fea0003800000 */
.L_x_9740:
        /* <DEDUP_REMOVED lines=11> */
.L_x_9747:
        /* <DEDUP_REMOVED lines=21> */
.L_x_9751:
[----:B------:R-:W-:Y:S05]  /*2860*/  BSYNC.RECONVERGENT B1 ;  /* 0x0000000000017941 */ /* 0x000fea0003800200 */
.L_x_9750:
[----:B------:R-:W-:Y:S01]  /*2870*/  IMAD.SHL.U32 R0, R0, 0x100000, RZ ;  /* 0x0010000000007824 */ /* 0x000fe200078e00ff */
[----:B------:R-:W-:-:S04]  /*2880*/  LEA R3, R3, 0x3b800000, 0x17 ;  /* 0x3b80000003037811 */ /* 0x000fc800078eb8ff */
[----:B------:R-:W-:-:S07]  /*2890*/  LOP3.LUT R18, R3, R0, R7, 0xfe, !PT ;  /* 0x0000000003127212 */ /* 0x000fce00078efe07 */
.L_x_9749:
[----:B------:R-:W-:Y:S05]  /*28a0*/  BSYNC.RECONVERGENT B0 ;  /* 0x0000000000007941 */ /* 0x000fea0003800200 */
.L_x_9748:
[----:B------:R-:W1:Y:S02]  /*28b0*/  F2I.S64.TRUNC R18, R18 ;  /* 0x0000001200127311 */ /* 0x000e64000020d900 */
[----:B-1----:R-:W-:Y:S05]  /*28c0*/  BRA `(.L_x_9733) ;  /* 0x00000004000c7947 */ /* 0x002fea0003800000 */
.L_x_9746:
        /* <DEDUP_REMOVED lines=21> */
.L_x_9755:
[----:B------:R-:W-:Y:S05]  /*2a20*/  BSYNC.RECONVERGENT B1 ;  /* 0x0000000000017941 */ /* 0x000fea0003800200 */
.L_x_9754:
[----:B------:R-:W-:Y:S01]  /*2a30*/  IMAD.SHL.U32 R0, R0, 0x200000, RZ ;  /* 0x0020000000007824 */ /* 0x000fe200078e00ff */
[----:B------:R-:W-:-:S04]  /*2a40*/  LEA R3, R3, 0x37800000, 0x17 ;  /* 0x3780000003037811 */ /* 0x000fc800078eb8ff */
[----:B------:R-:W-:-:S07]  /*2a50*/  LOP3.LUT R18, R3, R0, R7, 0xfe, !PT ;  /* 0x0000000003127212 */ /* 0x000fce00078efe07 */
.L_x_9753:
[----:B------:R-:W-:Y:S05]  /*2a60*/  BSYNC.RECONVERGENT B0 ;  /* 0x0000000000007941 */ /* 0x000fea0003800200 */
.L_x_9752:
[----:B------:R-:W1:Y:S02]  /*2a70*/  F2I.S64.TRUNC R18, R18 ;  /* 0x0000001200127311 */ /* 0x000e64000020d900 */
[----:B-1----:R-:W-:Y:S05]  /*2a80*/  BRA `(.L_x_9733) ;  /* 0x00000000009c7947 */ /* 0x002fea0003800000 */
.L_x_9745:
        /* <DEDUP_REMOVED lines=14> */
.L_x_9759:
[----:B------:R-:W-:Y:S05]  /*2b70*/  BSYNC.RECONVERGENT B0 ;  /* 0x0000000000007941 */ /* 0x000fea0003800200 */
.L_x_9758:
[----:B------:R-:W2:Y:S02]  /*2b80*/  F2I.S64.TRUNC R18, R18 ;  /* 0x0000001200127311 */ /* 0x000ea4000020d900 */
[----:B--2---:R-:W-:Y:S05]  /*2b90*/  BRA `(.L_x_9733) ;  /* 0x0000000000587947 */ /* 0x004fea0003800000 */
.L_x_9732:
        /* <DEDUP_REMOVED lines=16> */
.L_x_9760:
[----:B------:R-:W-:Y:S01]  /*2ca0*/  CS2R R18, SRZ ;  /* 0x0000000000127805 */ /* 0x000fe2000001ff00 */
[----:B------:R-:W-:Y:S06]  /*2cb0*/  BRA `(.L_x_9733) ;  /* 0x0000000000107947 */ /* 0x000fec0003800000 */
.L_x_9757:
[----:B------:R2:W5:Y:S01]  /*2cc0*/  LDG.E.64 R18, desc[UR36][R4.64] ;  /* 0x0000002404127981 */ /* 0x000562000c1e1b00 */
[----:B------:R-:W-:Y:S05]  /*2cd0*/  BRA `(.L_x_9733) ;  /* 0x0000000000087947 */ /* 0x000fea0003800000 */
.L_x_9756:
[----:B------:R1:W5:Y:S01]  /*2ce0*/  LDG.E R18, desc[UR36][R4.64] ;  /* 0x0000002404127981 */ /* 0x000362000c1e1900 */
[----:B------:R-:W-:-:S07]  /*2cf0*/  IMAD.MOV.U32 R19, RZ, RZ, RZ ;  /* 0x000000ffff137224 */ /* 0x000fce00078e00ff */
.L_x_9733:
[----:B------:R-:W-:-:S07]  /*2d00*/  VIADD R25, R25, 0x80 ;  /* 0x0000008019197836 */ /* 0x000fce0000000000 */
.L_x_9727:
[----:B------:R-:W-:Y:S05]  /*2d10*/  BSYNC.RECONVERGENT B6 ;  /* 0x0000000000067941 */ /* 0x000fea0003800200 */
.L_x_9726:
        /* <DEDUP_REMOVED lines=24> */
.L_x_9766:
[----:B------:R0:W5:Y:S01]  /*2ea0*/  LDG.E.U8 R16, desc[UR36][R4.64] ;  /* 0x0000002404107981 */ /* 0x000162000c1e1100 */
[----:B------:R-:W-:Y:S01]  /*2eb0*/  IMAD.MOV.U32 R17, RZ, RZ, RZ ;  /* 0x000000ffff117224 */ /* 0x000fe200078e00ff */
[----:B------:R-:W-:Y:S06]  /*2ec0*/  BRA `(.L_x_9762) ;  /* 0x0000000c00407947 */ /* 0x000fec0003800000 */
.L_x_9765:
        /* <DEDUP_REMOVED lines=8> */
.L_x_9769:
[----:B------:R-:W2:Y:S02]  /*2f50*/  LDG.E R16, desc[UR36][R4.64] ;  /* 0x0000002404107981 */ /* 0x000ea4000c1e1900 */
[----:B--2---:R-:W-:Y:S01]  /*2f60*/  SHF.R.S32.HI R17, RZ, 0x1f, R16 ;  /* 0x0000001fff117819 */ /* 0x004fe20000011410 */
[----:B------:R-:W-:Y:S06]  /*2f70*/  BRA `(.L_x_9762) ;  /* 0x0000000c00147947 */ /* 0x000fec0003800000 */
.L_x_9768:
[----:B------:R-:W2:Y:S02]  /*2f80*/  LDG.E.S16 R16, desc[UR36][R4.64] ;  /* 0x0000002404107981 */ /* 0x000ea4000c1e1700 */
[----:B--2---:R-:W-:Y:S01]  /*2f90*/  SHF.R.S32.HI R17, RZ, 0x1f, R16 ;  /* 0x0000001fff117819 */ /* 0x004fe20000011410 */
[----:B------:R-:W-:Y:S06]  /*2fa0*/  BRA `(.L_x_9762) ;  /* 0x0000000c00087947 */ /* 0x000fec0003800000 */
.L_x_9764:
        /* <DEDUP_REMOVED lines=9> */
.L_x_9771:
[----:B------:R-:W2:Y:S02]  /*3040*/  LDG.E.U16 R4, desc[UR36][R4.64] ;  /* 0x0000002404047981 */ /* 0x000ea4000c1e1500 */
[----:B--2---:R-:W-:-:S06]  /*3050*/  HADD2.F32 R16, -RZ, R4.H0_H0 ;  /* 0x20000004ff107230 */ /* 0x004fcc0000004100 */
[----:B------:R-:W0:Y:S02]  /*3060*/  F2I.S64.TRUNC R16, R16 ;  /* 0x0000001000107311 */ /* 0x000e24000020d900 */
[----:B0-----:R-:W-:Y:S05]  /*3070*/  BRA `(.L_x_9762) ;  /* 0x0000000800d47947 */ /* 0x001fea0003800000 */
.L_x_9770:
        /* <DEDUP_REMOVED lines=9> */
.L_x_9773:
[----:B------:R-:W2:Y:S02]  /*3110*/  LDG.E.U16 R4, desc[UR36][R4.64] ;  /* 0x0000002404047981 */ /* 0x000ea4000c1e1500 */
[----:B--2---:R-:W-:-:S06]  /*3120*/  HADD2.F32 R16, -RZ, R4.H0_H0 ;  /* 0x20000004ff107230 */ /* 0x004fcc0000004100 */
[----:B------:R-:W0:Y:S02]  /*3130*/  F2I.S64.TRUNC R16, R16 ;  /* 0x0000001000107311 */ /* 0x000e24000020d900 */
[----:B0-----:R-:W-:Y:S05]  /*3140*/  BRA `(.L_x_9762) ;  /* 0x0000000800a07947 */ /* 0x001fea0003800000 */
.L_x_9772:
[----:B------:R-:W2:Y:S02]  /*3150*/  LDG.E.64 R4, desc[UR36][R4.64] ;  /* 0x0000002404047981 */ /* 0x000ea4000c1e1b00 */
[----:B--2---:R0:W1:Y:S02]  /*3160*/  F2I.S64.F64.TRUNC R16, R4 ;  /* 0x0000000400107311 */ /* 0x004064000030d900 */
[----:B01----:R-:W-:Y:S05]  /*3170*/  BRA `(.L_x_9762) ;  /* 0x0000000800947947 */ /* 0x003fea0003800000 */
.L_x_9763:
        /* <DEDUP_REMOVED lines=13> */
.L_x_9776:
[----:B------:R-:W2:Y:S02]  /*3250*/  LDG.E.64 R4, desc[UR36][R4.64] ;  /* 0x0000002404047981 */ /* 0x000ea4000c1e1b00 */
[----:B--2---:R0:W1:Y:S02]  /*3260*/  F2I.S64.F64.TRUNC R16, R4 ;  /* 0x0000000400107311 */ /* 0x004064000030d900 */
[----:B01----:R-:W-:Y:S05]  /*3270*/  BRA `(.L_x_9762) ;  /* 0x0000000800547947 */ /* 0x003fea0003800000 */
.L_x_9775:
        /* <DEDUP_REMOVED lines=26> */
.L_x_9778:
        /* <DEDUP_REMOVED lines=14> */
.L_x_9777:
[----:B------:R-:W2:Y:S02]  /*3500*/  LDG.E.U16 R16, desc[UR36][R4.64] ;  /* 0x0000002404107981 */ /* 0x000ea4000c1e1500 */
[----:B--2---:R-:W-:-:S06]  /*3510*/  IMAD.U32 R16, R16, 0x10000, RZ ;  /* 0x0001000010107824 */ /* 0x004fcc00078e00ff */
[----:B------:R-:W0:Y:S02]  /*3520*/  F2I.S64.TRUNC R16, R16 ;  /* 0x0000001000107311 */ /* 0x000e24000020d900 */
[----:B0-----:R-:W-:Y:S05]  /*3530*/  BRA `(.L_x_9762) ;  /* 0x0000000400a47947 */ /* 0x001fea0003800000 */
.L_x_9774:
        /* <DEDUP_REMOVED lines=11> */
.L_x_9781:
        /* <DEDUP_REMOVED lines=21> */
.L_x_9785:
[----:B------:R-:W-:Y:S05]  /*3740*/  BSYNC.RECONVERGENT B1 ;  /* 0x0000000000017941 */ /* 0x000fea0003800200 */
.L_x_9784:
[----:B------:R-:W-:Y:S01]  /*3750*/  IMAD.SHL.U32 R0, R0, 0x100000, RZ ;  /* 0x0010000000007824 */ /* 0x000fe200078e00ff */
[----:B------:R-:W-:-:S04]  /*3760*/  LEA R3, R3, 0x3b800000, 0x17 ;  /* 0x3b80000003037811 */ /* 0x000fc800078eb8ff */
[----:B------:R-:W-:-:S07]  /*3770*/  LOP3.LUT R16, R3, R0, R7, 0xfe, !PT ;  /* 0x0000000003107212 */ /* 0x000fce00078efe07 */
.L_x_9783:
[----:B------:R-:W-:Y:S05]  /*3780*/  BSYNC.RECONVERGENT B0 ;  /* 0x0000000000007941 */ /* 0x000fea0003800200 */
.L_x_9782:
[----:B------:R-:W0:Y:S02]  /*3790*/  F2I.S64.TRUNC R16, R16 ;  /* 0x0000001000107311 */ /* 0x000e24000020d900 */
[----:B0-----:R-:W-:Y:S05]  /*37a0*/  BRA `(.L_x_9762) ;  /* 0x0000000400087947 */ /* 0x001fea0003800000 */
.L_x_9780:
        /* <DEDUP_REMOVED lines=21> */
.L_x_9789:
[----:B------:R-:W-:Y:S05]  /*3900*/  BSYNC.RECONVERGENT B1 ;  /* 0x0000000000017941 */ /* 0x000fea0003800200 */
.L_x_9788:
[----:B------:R-:W-:Y:S01]  /*3910*/  IMAD.SHL.U32 R0, R0, 0x200000, RZ ;  /* 0x0020000000007824 */ /* 0x000fe200078e00ff */
[----:B------:R-:W-:-:S04]  /*3920*/  LEA R3, R3, 0x37800000, 0x17 ;  /* 0x3780000003037811 */ /* 0x000fc800078eb8ff */
[----:B------:R-:W-:-:S07]  /*3930*/  LOP3.LUT R16, R3, R0, R7, 0xfe, !PT ;  /* 0x0000000003107212 */ /* 0x000fce00078efe07 */
.L_x_9787:
[----:B------:R-:W-:Y:S05]  /*3940*/  BSYNC.RECONVERGENT B0 ;  /* 0x0000000000007941 */ /* 0x000fea0003800200 */
.L_x_9786:
[----:B------:R-:W0:Y:S02]  /*3950*/  F2I.S64.TRUNC R16, R16 ;  /* 0x0000001000107311 */ /* 0x000e24000020d900 */
[----:B0-----:R-:W-:Y:S05]  /*3960*/  BRA `(.L_x_9762) ;  /* 0x0000000000987947 */ /* 0x001fea0003800000 */
.L_x_9779:
        /* <DEDUP_REMOVED lines=14> */
.L_x_9793:
[----:B------:R-:W-:Y:S05]  /*3a50*/  BSYNC.RECONVERGENT B0 ;  /* 0x0000000000007941 */ /* 0x000fea0003800200 */
.L_x_9792:
[----:B------:R-:W0:Y:S02]  /*3a60*/  F2I.S64.TRUNC R16, R16 ;  /* 0x0000001000107311 */ /* 0x000e24000020d900 */
[----:B0-----:R-:W-:Y:S05]  /*3a70*/  BRA `(.L_x_9762) ;  /* 0x0000000000547947 */ /* 0x001fea0003800000 */
.L_x_9767:
        /* <DEDUP_REMOVED lines=16> */
.L_x_9794:
[----:B------:R-:W-:Y:S05]  /*3b80*/  BRA `(.L_x_9762) ;  /* 0x0000000000107947 */ /* 0x000fea0003800000 */
.L_x_9791:
[----:B------:R0:W5:Y:S01]  /*3b90*/  LDG.E.64 R16, desc[UR36][R4.64] ;  /* 0x0000002404107981 */ /* 0x000162000c1e1b00 */
[----:B------:R-:W-:Y:S05]  /*3ba0*/  BRA `(.L_x_9762) ;  /* 0x0000000000087947 */ /* 0x000fea0003800000 */
.L_x_9790:
[----:B------:R0:W5:Y:S01]  /*3bb0*/  LDG.E R16, desc[UR36][R4.64] ;  /* 0x0000002404107981 */ /* 0x000162000c1e1900 */
[----:B------:R-:W-:-:S07]  /*3bc0*/  IMAD.MOV.U32 R17, RZ, RZ, RZ ;  /* 0x000000ffff117224 */ /* 0x000fce00078e00ff */
.L_x_9762:
[----:B------:R-:W-:Y:S05]  /*3bd0*/  BSYNC.RECONVERGENT B6 ;  /* 0x0000000000067941 */ /* 0x000fea0003800200 */
.L_x_9761:
[----:B------:R-:W0:Y:S01]  /*3be0*/  LDCU.64 UR4, c[0x0][0x390] ;  /* 0x00007200ff0477ac */ /* 0x000e220008000a00 */
[----:B------:R-:W-:Y:S01]  /*3bf0*/  BSSY.RECONVERGENT B6, `(.L_x_9795) ;  /* 0x0000018000067945 */ /* 0x000fe20003800200 */
[----:B------:R-:W1:Y:S01]  /*3c00*/  LDCU.64 UR6, c[0x0][0x388] ;  /* 0x00007100ff0677ac */ /* 0x000e620008000a00 */
[C---:B0----5:R-:W-:Y:S02]  /*3c10*/  ISETP.GE.U32.AND P1, PT, R28.reuse, UR4, PT ;  /* 0x000000041c007c0c */ /* 0x061fe4000bf26070 */
[----:B-1----:R-:W-:Y:S02]  /*3c20*/  ISETP.GE.U32.AND P0, PT, R28, UR6, PT ;  /* 0x000000061c007c0c */ /* 0x002fe4000bf06070 */
[----:B------:R-:W-:-:S04]  /*3c30*/  ISETP.GE.AND.EX P1, PT, R29, UR5, PT, P1 ;  /* 0x000000051d007c0c */ /* 0x000fc8000bf26310 */
[----:B------:R-:W-:-:S04]  /*3c40*/  ISETP.GE.AND.EX P0, PT, R29, UR7, !P1, P0 ;  /* 0x000000071d007c0c */ /* 0x000fc8000cf06300 */
[----:B------:R-:W-:-:S13]  /*3c50*/  ISETP.GE.OR P0, PT, R27, R2, P0 ;  /* 0x000000021b00720c */ /* 0x000fda0000706670 */
[----:B------:R-:W-:Y:S05]  /*3c60*/  @P0 BRA `(.L_x_9796) ;  /* 0x0000000000400947 */ /* 0x000fea0003800000 */
[----:B------:R-:W-:Y:S01]  /*3c70*/  MOV R14, 0x0 ;  /* 0x00000000000e7802 */ /* 0x000fe20000000f00 */
[----:B------:R-:W2:Y:S01]  /*3c80*/  LDCU.64 UR4, c[0x4][0x128] ;  /* 0x01002500ff0477ac */ /* 0x000ea20008000a00 */
[----:B------:R-:W-:Y:S02]  /*3c90*/  IMAD.MOV.U32 R8, RZ, RZ, 0x2c ;  /* 0x0000002cff087424 */ /* 0x000fe400078e00ff */
[----:B------:R-:W-:Y:S01]  /*3ca0*/  IMAD.MOV.U32 R12, RZ, RZ, 0x1 ;  /* 0x00000001ff0c7424 */ /* 0x000fe200078e00ff */
[----:B------:R-:W0:Y:S01]  /*3cb0*/  LDCU.64 UR6, c[0x4][0x110] ;  /* 0x01002200ff0677ac */ /* 0x000e220008000a00 */
[----:B------:R-:W1:Y:S01]  /*3cc0*/  LDC.64 R14, c[0x4][R14] ;  /* 0x010000000e0e7b82 */ /* 0x000e620000000a00 */
[----:B------:R-:W-:Y:S01]  /*3cd0*/  IMAD.MOV.U32 R13, RZ, RZ, RZ ;  /* 0x000000ffff0d7224 */ /* 0x000fe200078e00ff */
[----:B------:R-:W5:Y:S01]  /*3ce0*/  LDCU.64 UR8, c[0x4][0x8] ;  /* 0x01000100ff0877ac */ /* 0x000f620008000a00 */
[----:B--234-:R-:W-:Y:S02]  /*3cf0*/  IMAD.U32 R4, RZ, RZ, UR4 ;  /* 0x00000004ff047e24 */ /* 0x01cfe4000f8e00ff */
[----:B------:R-:W-:-:S02]  /*3d00*/  IMAD.U32 R5, RZ, RZ, UR5 ;  /* 0x00000005ff057e24 */ /* 0x000fc4000f8e00ff */
[----:B0-----:R-:W-:Y:S02]  /*3d10*/  IMAD.U32 R6, RZ, RZ, UR6 ;  /* 0x00000006ff067e24 */ /* 0x001fe4000f8e00ff */
[----:B------:R-:W-:Y:S02]  /*3d20*/  IMAD.U32 R7, RZ, RZ, UR7 ;  /* 0x00000007ff077e24 */ /* 0x000fe4000f8e00ff */
[----:B-----5:R-:W-:Y:S02]  /*3d30*/  IMAD.U32 R10, RZ, RZ, UR8 ;  /* 0x00000008ff0a7e24 */ /* 0x020fe4000f8e00ff */
[----:B------:R-:W-:-:S07]  /*3d40*/  IMAD.U32 R11, RZ, RZ, UR9 ;  /* 0x00000009ff0b7e24 */ /* 0x000fce000f8e00ff */
[----:B------:R-:W-:-:S07]  /*3d50*/  LEPC R20, `(.L_x_9796) ;  /* 0x000000001014794e */ /* 0x000fce0000000000 */
[----:B-1----:R-:W-:Y:S05]  /*3d60*/  CALL.ABS.NOINC R14 ;  /* 0x000000000e007343 */ /* 0x002fea0003c00000 */
.L_x_9796:
[----:B------:R-:W-:Y:S05]  /*3d70*/  BSYNC.RECONVERGENT B6 ;  /* 0x0000000000067941 */ /* 0x000fea0003800200 */
.L_x_9795:
[----:B------:R-:W0:Y:S01]  /*3d80*/  LDCU.64 UR4, c[0x0][0x390] ;  /* 0x00007200ff0477ac */ /* 0x000e220008000a00 */
[----:B------:R-:W-:Y:S01]  /*3d90*/  VIADD R25, R27, 0x80 ;  /* 0x000000801b197836 */ /* 0x000fe20000000000 */
[----:B------:R-:W-:Y:S01]  /*3da0*/  BSSY.RECONVERGENT B6, `(.L_x_9797) ;  /* 0x0000018000067945 */ /* 0x000fe20003800200 */
[----:B------:R-:W1:Y:S01]  /*3db0*/  LDCU.64 UR6, c[0x0][0x388] ;  /* 0x00007100ff0677ac */ /* 0x000e620008000a00 */
[C---:B0-----:R-:W-:Y:S02]  /*3dc0*/  ISETP.GE.U32.AND P1, PT, R22.reuse, UR4, PT ;  /* 0x0000000416007c0c */ /* 0x041fe4000bf26070 */
        /* <DEDUP_REMOVED lines=21> */
.L_x_9798:
[----:B------:R-:W-:Y:S05]  /*3f20*/  BSYNC.RECONVERGENT B6 ;  /* 0x0000000000067941 */ /* 0x000fea0003800200 */
.L_x_9797:
        /* <DEDUP_REMOVED lines=26> */
.L_x_9800:
[----:B------:R-:W-:Y:S05]  /*40d0*/  BSYNC.RECONVERGENT B6 ;  /* 0x0000000000067941 */ /* 0x000fea0003800200 */
.L_x_9799:
        /* <DEDUP_REMOVED lines=26> */
.L_x_9802:
[----:B------:R-:W-:Y:S05]  /*4280*/  BSYNC.RECONVERGENT B6 ;  /* 0x0000000000067941 */ /* 0x000fea0003800200 */
.L_x_9801:
[----:B------:R-:W0:Y:S01]  /*4290*/  LDC.U8 R16, c[0x0][0x3bc] ;  /* 0x0000ef00ff107b82 */ /* 0x000e220000000000 */
[----:B------:R-:W-:Y:S01]  /*42a0*/  ISETP.GE.AND P0, PT, R27, R2, PT ;  /* 0x000000021b00720c */ /* 0x000fe20003f06270 */
[----:B------:R-:W-:Y:S04]  /*42b0*/  BSSY.RECONVERGENT B7, `(.L_x_9803) ;  /* 0x000018e000077945 */ /* 0x000fe80003800200 */
[----:B------:R-:W-:Y:S08]  /*42c0*/  BSSY.RELIABLE B6, `(.L_x_9804) ;  /* 0x0000112000067945 */ /* 0x000ff00003800100 */
[----:B------:R-:W-:Y:S05]  /*42d0*/  @P0 BRA `(.L_x_9805) ;  /* 0x0000001000340947 */ /* 0x000fea0003800000 */
[----:B------:R-:W1:Y:S01]  /*42e0*/  LDCU UR4, c[0x0][0x3c0] ;  /* 0x00007800ff0477ac */ /* 0x000e620008000800 */
[----:B--234-:R-:W2:Y:S01]  /*42f0*/  LDC.64 R4, c[0x0][0x3a0] ;  /* 0x0000e800ff047b82 */ /* 0x01cea20000000a00 */
[----:B------:R-:W-:Y:S01]  /*4300*/  IMAD R0, R24, 0x200, R27 ;  /* 0x0000020018007824 */ /* 0x000fe200078e021b */
[----:B0-----:R-:W-:-:S03]  /*4310*/  PRMT R6, R16, 0x9910, RZ ;  /* 0x0000991010067816 */ /* 0x001fc600000000ff */
[----:B-1----:R-:W-:Y:S02]  /*4320*/  IMAD R3, R0, UR4, RZ ;  /* 0x0000000400037c24 */ /* 0x002fe4000f8e02ff */
[----:B------:R-:W-:-:S05]  /*4330*/  IMAD.MOV.U32 R0, RZ, RZ, R6 ;  /* 0x000000ffff007224 */ /* 0x000fca00078e0006 */
[----:B------:R-:W-:Y:S02]  /*4340*/  ISETP.GT.AND P0, PT, R0, 0x9, PT ;  /* 0x000000090000780c */ /* 0x000fe40003f04270 */
[----:B--2---:R-:W-:-:S05]  /*4350*/  IADD3 R4, P1, PT, R3, R4, RZ ;  /* 0x0000000403047210 */ /* 0x004fca0007f3e0ff */
        /* <DEDUP_REMOVED lines=11> */
[----:B------:R-:W-:Y:S01]  /*4410*/  IMAD.MOV.U32 R27, RZ, RZ, R25 ;  /* 0x000000ffff1b7224 */ /* 0x000fe200078e0019 */
[----:B------:R-:W-:Y:S06]  /*4420*/  BRA `(.L_x_9811) ;  /* 0x0000000400ec7947 */ /* 0x000fec0003800000 */
.L_x_9809:
[----:B------:R4:W-:Y:S01]  /*4430*/  STG.E.U8 desc[UR36][R4.64], RZ ;  /* 0x000000ff04007986 */ /* 0x0009e2000c101124 */
[----:B------:R-:W-:Y:S01]  /*4440*/  IMAD.MOV.U32 R27, RZ, RZ, R25 ;  /* 0x000000ffff1b7224 */ /* 0x000fe200078e0019 */
[----:B------:R-:W-:Y:S06]  /*4450*/  BRA `(.L_x_9811) ;  /* 0x0000000400e07947 */ /* 0x000fec0003800000 */
.L_x_9808:
[----:B------:R-:W-:-:S13]  /*4460*/  ISETP.NE.AND P0, PT, R0, 0x2, PT ;  /* 0x000000020000780c */ /* 0x000fda0003f05270 */
[----:B------:R-:W-:Y:S05]  /*4470*/  @!P0 BRA `(.L_x_9812) ;  /* 0x0000000000288947 */ /* 0x000fea0003800000 */
[----:B------:R-:W-:-:S13]  /*4480*/  ISETP.NE.AND P0, PT, R0, 0x3, PT ;  /* 0x000000030000780c */ /* 0x000fda0003f05270 */
[----:B------:R-:W-:Y:S05]  /*4490*/  @!P0 BRA `(.L_x_9813) ;  /* 0x0000000000148947 */ /* 0x000fea0003800000 */
[----:B------:R-:W-:-:S13]  /*44a0*/  ISETP.NE.AND P0, PT, R0, 0x4, PT ;  /* 0x000000040000780c */ /* 0x000fda0003f05270 */
[----:B------:R-:W-:Y:S05]  /*44b0*/  @P0 BRA `(.L_x_9810) ;  /* 0x0000000400600947 */ /* 0x000fea0003800000 */
[----:B------:R1:W-:Y:S01]  /*44c0*/  STG.E.64 desc[UR36][R4.64], RZ ;  /* 0x000000ff04007986 */ /* 0x0003e2000c101b24 */
[----:B------:R-:W-:Y:S01]  /*44d0*/  IMAD.MOV.U32 R27, RZ, RZ, R25 ;  /* 0x000000ffff1b7224 */ /* 0x000fe200078e0019 */
[----:B------:R-:W-:Y:S06]  /*44e0*/  BRA `(.L_x_9811) ;  /* 0x0000000400bc7947 */ /* 0x000fec0003800000 */
.L_x_9813:
[----:B------:R2:W-:Y:S01]  /*44f0*/  STG.E desc[UR36][R4.64], RZ ;  /* 0x000000ff04007986 */ /* 0x0005e2000c101924 */
[----:B------:R-:W-:Y:S01]  /*4500*/  IMAD.MOV.U32 R27, RZ, RZ, R25 ;  /* 0x000000ffff1b7224 */ /* 0x000fe200078e0019 */
[----:B------:R-:W-:Y:S06]  /*4510*/  BRA `(.L_x_9811) ;  /* 0x0000000400b07947 */ /* 0x000fec0003800000 */
.L_x_9812:
[----:B------:R0:W-:Y:S01]  /*4520*/  STG.E.U16 desc[UR36][R4.64], RZ ;  /* 0x000000ff04007986 */ /* 0x0001e2000c101524 */
[----:B------:R-:W-:Y:S01]  /*4530*/  IMAD.MOV.U32 R27, RZ, RZ, R25 ;  /* 0x000000ffff1b7224 */ /* 0x000fe200078e0019 */
[----:B------:R-:W-:Y:S06]  /*4540*/  BRA `(.L_x_9811) ;  /* 0x0000000400a47947 */ /* 0x000fec0003800000 */
.L_x_9807:
[----:B------:R-:W-:-:S13]  /*4550*/  ISETP.GT.AND P0, PT, R0, 0x6, PT ;  /* 0x000000060000780c */ /* 0x000fda0003f04270 */
[----:B------:R-:W-:Y:S05]  /*4560*/  @P0 BRA `(.L_x_9814) ;  /* 0x0000000000280947 */ /* 0x000fea0003800000 */
[----:B------:R-:W-:-:S13]  /*4570*/  ISETP.NE.AND P0, PT, R0, 0x5, PT ;  /* 0x000000050000780c */ /* 0x000fda0003f05270 */
[----:B------:R-:W-:Y:S05]  /*4580*/  @!P0 BRA `(.L_x_9815) ;  /* 0x0000000000148947 */ /* 0x000fea0003800000 */
[----:B------:R-:W-:-:S13]  /*4590*/  ISETP.NE.AND P0, PT, R0, 0x6, PT ;  /* 0x000000060000780c */ /* 0x000fda0003f05270 */
[----:B------:R-:W-:Y:S05]  /*45a0*/  @P0 BRA `(.L_x_9810) ;  /* 0x0000000400240947 */ /* 0x000fea0003800000 */
[----:B------:R0:W-:Y:S01]  /*45b0*/  STG.E desc[UR36][R4.64], RZ ;  /* 0x000000ff04007986 */ /* 0x0001e2000c101924 */
[----:B------:R-:W-:Y:S01]  /*45c0*/  IMAD.MOV.U32 R27, RZ, RZ, R25 ;  /* 0x000000ffff1b7224 */ /* 0x000fe200078e0019 */
[----:B------:R-:W-:Y:S06]  /*45d0*/  BRA `(.L_x_9811) ;  /* 0x0000000400807947 */ /* 0x000fec0003800000 */
.L_x_9815:
[----:B------:R0:W-:Y:S01]  /*45e0*/  STG.E.U16 desc[UR36][R4.64], RZ ;  /* 0x000000ff04007986 */ /* 0x0001e2000c101524 */
[----:B------:R-:W-:Y:S01]  /*45f0*/  IMAD.MOV.U32 R27, RZ, RZ, R25 ;  /* 0x000000ffff1b7224 */ /* 0x000fe200078e0019 */
[----:B------:R-:W-:Y:S06]  /*4600*/  BRA `(.L_x_9811) ;  /* 0x0000000400747947 */ /* 0x000fec0003800000 */
.L_x_9814:
        /* <DEDUP_REMOVED lines=9> */
.L_x_9817:
[----:B------:R0:W-:Y:S01]  /*46a0*/  STG.E desc[UR36][R4.64], RZ ;  /* 0x000000ff04007986 */ /* 0x0001e2000c101924 */
[----:B------:R-:W-:Y:S01]  /*46b0*/  IMAD.MOV.U32 R27, RZ, RZ, R25 ;  /* 0x000000ffff1b7224 */ /* 0x000fe200078e0019 */
[----:B------:R-:W-:Y:S06]  /*46c0*/  BRA `(.L_x_9811) ;  /* 0x0000000400447947 */ /* 0x000fec0003800000 */
.L_x_9816:
[----:B------:R0:W-:Y:S01]  /*46d0*/  STG.E.64 desc[UR36][R4.64], RZ ;  /* 0x000000ff04007986 */ /* 0x0001e2000c101b24 */
[----:B------:R-:W-:Y:S01]  /*46e0*/  IMAD.MOV.U32 R27, RZ, RZ, R25 ;  /* 0x000000ffff1b7224 */ /* 0x000fe200078e0019 */
[----:B------:R-:W-:Y:S06]  /*46f0*/  BRA `(.L_x_9811) ;  /* 0x0000000400387947 */ /* 0x000fec0003800000 */
.L_x_9806:
        /* <DEDUP_REMOVED lines=9> */
[----:B------:R-:W-:Y:S01]  /*4790*/  IMAD.MOV.U32 R27, RZ, RZ, R25 ;  /* 0x000000ffff1b7224 */ /* 0x000fe200078e0019 */
[----:B------:R-:W-:Y:S06]  /*47a0*/  BRA `(.L_x_9811) ;  /* 0x00000004000c7947 */ /* 0x000fec0003800000 */
.L_x_9820:
[----:B------:R0:W-:Y:S01]  /*47b0*/  STG.E.128 desc[UR36][R4.64], RZ ;  /* 0x000000ff04007986 */ /* 0x0001e2000c101d24 */
[----:B------:R-:W-:Y:S01]  /*47c0*/  IMAD.MOV.U32 R27, RZ, RZ, R25 ;  /* 0x000000ffff1b7224 */ /* 0x000fe200078e0019 */
[----:B------:R-:W-:Y:S06]  /*47d0*/  BRA `(.L_x_9811) ;  /* 0x0000000400007947 */ /* 0x000fec0003800000 */
.L_x_9819:
[----:B------:R-:W-:-:S13]  /*47e0*/  ISETP.NE.AND P0, PT, R0, 0xf, PT ;  /* 0x0000000f0000780c */ /* 0x000fda0003f05270 */
[----:B------:R-:W-:Y:S05]  /*47f0*/  @!P0 BRA `(.L_x_9821) ;  /* 0x0000000000288947 */ /* 0x000fea0003800000 */
[----:B------:R-:W-:-:S13]  /*4800*/  ISETP.NE.AND P0, PT, R0, 0x17, PT ;  /* 0x000000170000780c */ /* 0x000fda0003f05270 */
[----:B------:R-:W-:Y:S05]  /*4810*/  @!P0 BRA `(.L_x_9822) ;  /* 0x0000000000148947 */ /* 0x000fea0003800000 */
[----:B------:R-:W-:-:S13]  /*4820*/  ISETP.NE.AND P0, PT, R0, 0x18, PT ;  /* 0x000000180000780c */ /* 0x000fda0003f05270 */
[----:B------:R-:W-:Y:S05]  /*4830*/  @P0 BRA `(.L_x_9810) ;  /* 0x0000000000800947 */ /* 0x000fea0003800000 */
[----:B------:R0:W-:Y:S01]  /*4840*/  STG.E.U8 desc[UR36][R4.64], RZ ;  /* 0x000000ff04007986 */ /* 0x0001e2000c101124 */
[----:B------:R-:W-:Y:S01]  /*4850*/  IMAD.MOV.U32 R27, RZ, RZ, R25 ;  /* 0x000000ffff1b7224 */ /* 0x000fe200078e0019 */
[----:B------:R-:W-:Y:S06]  /*4860*/  BRA `(.L_x_9811) ;  /* 0x0000000000dc7947 */ /* 0x000fec0003800000 */
.L_x_9822:
[----:B------:R0:W-:Y:S01]  /*4870*/  STG.E.U8 desc[UR36][R4.64], RZ ;  /* 0x000000ff04007986 */ /* 0x0001e2000c101124 */
[----:B------:R-:W-:Y:S01]  /*4880*/  IMAD.MOV.U32 R27, RZ, RZ, R25 ;  /* 0x000000ffff1b7224 */ /* 0x000fe200078e0019 */
[----:B------:R-:W-:Y:S06]  /*4890*/  BRA `(.L_x_9811) ;  /* 0x0000000000d07947 */ /* 0x000fec0003800000 */
.L_x_9821:
[----:B------:R0:W-:Y:S01]  /*48a0*/  STG.E.U16 desc[UR36][R4.64], RZ ;  /* 0x000000ff04007986 */ /* 0x0001e2000c101524 */
[----:B------:R-:W-:Y:S01]  /*48b0*/  IMAD.MOV.U32 R27, RZ, RZ, R25 ;  /* 0x000000ffff1b7224 */ /* 0x000fe200078e0019 */
[----:B------:R-:W-:Y:S06]  /*48c0*/  BRA `(.L_x_9811) ;  /* 0x0000000000c47947 */ /* 0x000fec0003800000 */
.L_x_9818:
        /* <DEDUP_REMOVED lines=9> */
[----:B------:R-:W-:Y:S01]  /*4960*/  IMAD.MOV.U32 R27, RZ, RZ, R25 ;  /* 0x000000ffff1b7224 */ /* 0x000fe200078e0019 */
[----:B------:R-:W-:Y:S06]  /*4970*/  BRA `(.L_x_9811) ;  /* 0x0000000000987947 */ /* 0x000fec0003800000 */
.L_x_9825:
[----:B------:R0:W-:Y:S01]  /*4980*/  STG.E.U8 desc[UR36][R4.64], RZ ;  /* 0x000000ff04007986 */ /* 0x0001e2000c101124 */
[----:B------:R-:W-:Y:S01]  /*4990*/  IMAD.MOV.U32 R27, RZ, RZ, R25 ;  /* 0x000000ffff1b7224 */ /* 0x000fe200078e0019 */
[----:B------:R-:W-:Y:S06]  /*49a0*/  BRA `(.L_x_9811) ;  /* 0x00000000008c7947 */ /* 0x000fec0003800000 */
.L_x_9824:
[----:B------:R0:W-:Y:S01]  /*49b0*/  STG.E.U8 desc[UR36][R4.64], RZ ;  /* 0x000000ff04007986 */ /* 0x0001e2000c101124 */
[----:B------:R-:W-:Y:S01]  /*49c0*/  IMAD.MOV.U32 R27, RZ, RZ, R25 ;  /* 0x000000ffff1b7224 */ /* 0x000fe200078e0019 */
[----:B------:R-:W-:Y:S06]  /*49d0*/  BRA `(.L_x_9811) ;  /* 0x0000000000807947 */ /* 0x000fec0003800000 */
.L_x_9823:
[----:B------:R-:W-:-:S13]  /*49e0*/  ISETP.NE.AND P0, PT, R0, 0x1c, PT ;  /* 0x0000001c0000780c */ /* 0x000fda0003f05270 */
[----:B------:R-:W-:Y:S05]  /*49f0*/  @!P0 BRA `(.L_x_9826) ;  /* 0x0000000000708947 */ /* 0x000fea0003800000 */
[----:B------:R-:W-:-:S13]  /*4a00*/  ISETP.NE.AND P0, PT, R0, 0x1d, PT ;  /* 0x0000001d0000780c */ /* 0x000fda0003f05270 */
[----:B------:R-:W-:Y:S05]  /*4a10*/  @!P0 BRA `(.L_x_9827) ;  /* 0x00000000005c8947 */ /* 0x000fea0003800000 */
[----:B------:R-:W-:-:S13]  /*4a20*/  ISETP.NE.AND P0, PT, R0, 0x2c, PT ;  /* 0x0000002c0000780c */ /* 0x000fda0003f05270 */
[----:B------:R-:W-:Y:S05]  /*4a30*/  @!P0 BRA `(.L_x_9828) ;  /* 0x0000000000488947 */ /* 0x000fea0003800000 */
.L_x_9810:
        /* <DEDUP_REMOVED lines=16> */
.L_x_9829:
[----:B------:R-:W-:Y:S01]  /*4b40*/  IMAD.MOV.U32 R27, RZ, RZ, R25 ;  /* 0x000000ffff1b7224 */ /* 0x000fe200078e0019 */
[----:B------:R-:W-:Y:S06]  /*4b50*/  BRA `(.L_x_9811) ;  /* 0x0000000000207947 */ /* 0x000fec0003800000 */
.L_x_9828:
[----:B------:R0:W-:Y:S01]  /*4b60*/  STG.E.U8 desc[UR36][R4.64], RZ ;  /* 0x000000ff04007986 */ /* 0x0001e2000c101124 */
[----:B------:R-:W-:Y:S01]  /*4b70*/  IMAD.MOV.U32 R27, RZ, RZ, R25 ;  /* 0x000000ffff1b7224 */ /* 0x000fe200078e0019 */
[----:B------:R-:W-:Y:S06]  /*4b80*/  BRA `(.L_x_9811) ;  /* 0x0000000000147947 */ /* 0x000fec0003800000 */
.L_x_9827:
[----:B------:R0:W-:Y:S01]  /*4b90*/  STG.E.64 desc[UR36][R4.64], RZ ;  /* 0x000000ff04007986 */ /* 0x0001e2000c101b24 */
[----:B------:R-:W-:Y:S01]  /*4ba0*/  IMAD.MOV.U32 R27, RZ, RZ, R25 ;  /* 0x000000ffff1b7224 */ /* 0x000fe200078e0019 */
[----:B------:R-:W-:Y:S06]  /*4bb0*/  BRA `(.L_x_9811) ;  /* 0x0000000000087947 */ /* 0x000fec0003800000 */
.L_x_9826:
[----:B------:R0:W-:Y:S01]  /*4bc0*/  STG.E desc[UR36][R4.64], RZ ;  /* 0x000000ff04007986 */ /* 0x0001e2000c101924 */
[----:B------:R-:W-:-:S07]  /*4bd0*/  IMAD.MOV.U32 R27, RZ, RZ, R25 ;  /* 0x000000ffff1b7224 */ /* 0x000fce00078e0019 */
.L_x_9811:
[----:B------:R-:W-:-:S13]  /*4be0*/  ISETP.GE.AND P0, PT, R27, R2, PT ;  /* 0x000000021b00720c */ /* 0x000fda0003f06270 */
[----:B------:R-:W-:Y:S05]  /*4bf0*/  @P0 BREAK.RELIABLE B6 ;  /* 0x0000000000060942 */ /* 0x000fea0003800100 */
[----:B------:R-:W-:Y:S05]  /*4c00*/  @P0 BRA `(.L_x_9830) ;  /* 0x0000000c00e00947 */ /* 0x000fea0003800000 */
[----:B------:R-:W5:Y:S01]  /*4c10*/  LDCU UR4, c[0x0][0x3c0] ;  /* 0x00007800ff0477ac */ /* 0x000f620008000800 */
[----:B01234-:R-:W0:Y:S01]  /*4c20*/  LDC.64 R4, c[0x0][0x3a0] ;  /* 0x0000e800ff047b82 */ /* 0x01fe220000000a00 */
[----:B------:R-:W-:Y:S01]  /*4c30*/  IMAD R0, R24, 0x200, R27 ;  /* 0x0000020018007824 */ /* 0x000fe200078e021b */
        /* <DEDUP_REMOVED lines=17> */
.L_x_9834:
[----:B------:R0:W-:Y:S01]  /*4d50*/  STG.E.U8 desc[UR36][R4.64], RZ ;  /* 0x000000ff04007986 */ /* 0x0001e2000c101124 */
[----:B------:R-:W-:Y:S05]  /*4d60*/  BRA `(.L_x_9836) ;  /* 0x00000004008c7947 */ /* 0x000fea0003800000 */
.L_x_9833:
        /* <DEDUP_REMOVED lines=8> */
.L_x_9838:
[----:B------:R3:W-:Y:S01]  /*4df0*/  STG.E desc[UR36][R4.64], RZ ;  /* 0x000000ff04007986 */ /* 0x0007e2000c101924 */
[----:B------:R-:W-:Y:S05]  /*4e00*/  BRA `(.L_x_9836) ;  /* 0x0000000400647947 */ /* 0x000fea0003800000 */
.L_x_9837:
[----:B------:R2:W-:Y:S01]  /*4e10*/  STG.E.U16 desc[UR36][R4.64], RZ ;  /* 0x000000ff04007986 */ /* 0x0005e2000c101524 */
[----:B------:R-:W-:Y:S05]  /*4e20*/  BRA `(.L_x_9836) ;  /* 0x00000004005c7947 */ /* 0x000fea0003800000 */
.L_x_9832:
        /* <DEDUP_REMOVED lines=8> */
.L_x_9840:
[----:B------:R0:W-:Y:S01]  /*4eb0*/  STG.E.U16 desc[UR36][R4.64], RZ ;  /* 0x000000ff04007986 */ /* 0x0001e2000c101524 */
[----:B------:R-:W-:Y:S05]  /*4ec0*/  BRA `(.L_x_9836) ;  /* 0x0000000400347947 */ /* 0x000fea0003800000 */
.L_x_9839:
        /* <DEDUP_REMOVED lines=8> */
.L_x_9842:
[----:B------:R0:W-:Y:S01]  /*4f50*/  STG.E desc[UR36][R4.64], RZ ;  /* 0x000000ff04007986 */ /* 0x0001e2000c101924 */
[----:B------:R-:W-:Y:S05]  /*4f60*/  BRA `(.L_x_9836) ;  /* 0x00000004000c7947 */ /* 0x000fea0003800000 */
.L_x_9841:
[----:B------:R0:W-:Y:S01]  /*4f70*/  STG.E.64 desc[UR36][R4.64], RZ ;  /* 0x000000ff04007986 */ /* 0x0001e2000c101b24 */
[----:B------:R-:W-:Y:S05]  /*4f80*/  BRA `(.L_x_9836) ;  /* 0x0000000400047947 */ /* 0x000fea0003800000 */
.L_x_9831:
        /* <DEDUP_REMOVED lines=10> */
.L_x_9845:
[----:B------:R0:W-:Y:S01]  /*5030*/  STG.E.128 desc[UR36][R4.64], RZ ;  /* 0x000000ff04007986 */ /* 0x0001e2000c101d24 */
[----:B------:R-:W-:Y:S05]  /*5040*/  BRA `(.L_x_9836) ;  /* 0x0000000000d47947 */ /* 0x000fea0003800000 */
.L_x_9844:
        /* <DEDUP_REMOVED lines=8> */
.L_x_9847:
[----:B------:R0:W-:Y:S01]  /*50d0*/  STG.E.U8 desc[UR36][R4.64], RZ ;  /* 0x000000ff04007986 */ /* 0x0001e2000c101124 */
[----:B------:R-:W-:Y:S05]  /*50e0*/  BRA `(.L_x_9836) ;  /* 0x0000000000ac7947 */ /* 0x000fea0003800000 */
.L_x_9846:
[----:B------:R0:W-:Y:S01]  /*50f0*/  STG.E.U16 desc[UR36][R4.64], RZ ;  /* 0x000000ff04007986 */ /* 0x0001e2000c101524 */
[----:B------:R-:W-:Y:S05]  /*5100*/  BRA `(.L_x_9836) ;  /* 0x0000000000a47947 */ /* 0x000fea0003800000 */
.L_x_9843:
        /* <DEDUP_REMOVED lines=10> */
.L_x_9850:
[----:B------:R0:W-:Y:S01]  /*51b0*/  STG.E.U8 desc[UR36][R4.64], RZ ;  /* 0x000000ff04007986 */ /* 0x0001e2000c101124 */
[----:B------:R-:W-:Y:S05]  /*51c0*/  BRA `(.L_x_9836) ;  /* 0x0000000000747947 */ /* 0x000fea0003800000 */
.L_x_9849:
[----:B------:R0:W-:Y:S01]  /*51d0*/  STG.E.U8 desc[UR36][R4.64], RZ ;  /* 0x000000ff04007986 */ /* 0x0001e2000c101124 */
[----:B------:R-:W-:Y:S05]  /*51e0*/  BRA `(.L_x_9836) ;  /* 0x00000000006c7947 */ /* 0x000fea0003800000 */
.L_x_9848:
[----:B------:R-:W-:-:S13]  /*51f0*/  ISETP.NE.AND P0, PT, R0, 0x1c, PT ;  /* 0x0000001c0000780c */ /* 0x000fda0003f05270 */
[----:B------:R-:W-:Y:S05]  /*5200*/  @!P0 BRA `(.L_x_9851) ;  /* 0x0000000000608947 */ /* 0x000fea0003800000 */
[----:B------:R-:W-:-:S13]  /*5210*/  ISETP.NE.AND P0, PT, R0, 0x1d, PT ;  /* 0x0000001d0000780c */ /* 0x000fda0003f05270 */
[----:B------:R-:W-:Y:S05]  /*5220*/  @!P0 BRA `(.L_x_9852) ;  /* 0x0000000000508947 */ /* 0x000fea0003800000 */
[----:B------:R-:W-:-:S13]  /*5230*/  ISETP.NE.AND P0, PT, R0, 0x2c, PT ;  /* 0x0000002c0000780c */ /* 0x000fda0003f05270 */
[----:B------:R0:W-:Y:S01]  /*5240*/  @!P0 STG.E.U8 desc[UR36][R4.64], RZ ;  /* 0x000000ff04008986 */ /* 0x0001e2000c101124 */
[----:B------:R-:W-:Y:S05]  /*5250*/  @!P0 BRA `(.L_x_9836) ;  /* 0x0000000000508947 */ /* 0x000fea0003800000 */
.L_x_9835:
        /* <DEDUP_REMOVED lines=16> */
.L_x_9853:
[----:B------:R-:W-:Y:S05]  /*5360*/  BRA `(.L_x_9836) ;  /* 0x00000000000c7947 */ /* 0x000fea0003800000 */
.L_x_9852:
[----:B------:R0:W-:Y:S01]  /*5370*/  STG.E.64 desc[UR36][R4.64], RZ ;  /* 0x000000ff04007986 */ /* 0x0001e2000c101b24 */
[----:B------:R-:W-:Y:S05]  /*5380*/  BRA `(.L_x_9836) ;  /* 0x0000000000047947 */ /* 0x000fea0003800000 */
.L_x_9851:
[----:B------:R0:W-:Y:S02]  /*5390*/  STG.E desc[UR36][R4.64], RZ ;  /* 0x000000ff04007986 */ /* 0x0001e4000c101924 */
.L_x_9836:
[----:B------:R-:W-:-:S07]  /*53a0*/  VIADD R27, R27, 0x80 ;  /* 0x000000801b1b7836 */ /* 0x000fce0000000000 */
.L_x_9805:
[----:B------:R-:W-:-:S13]  /*53b0*/  ISETP.GE.AND P0, PT, R27, R2, PT ;  /* 0x000000021b00720c */ /* 0x000fda0003f06270 */
[----:B------:R-:W-:Y:S05]  /*53c0*/  @P0 BREAK.RELIABLE B6 ;  /* 0x0000000000060942 */ /* 0x000fea0003800100 */
[----:B------:R-:W-:Y:S05]  /*53d0*/  @P0 BRA `(.L_x_9830) ;  /* 0x0000000400ec0947 */ /* 0x000fea0003800000 */
[----:B------:R-:W-:Y:S05]  /*53e0*/  BSYNC.RELIABLE B6 ;  /* 0x0000000000067941 */ /* 0x000fea0003800100 */
.L_x_9804:
        /* <DEDUP_REMOVED lines=20> */
.L_x_9857:
[----:B------:R0:W-:Y:S01]  /*5530*/  STG.E.U8 desc[UR36][R4.64], RZ ;  /* 0x000000ff04007986 */ /* 0x0001e2000c101124 */
[----:B------:R-:W-:Y:S05]  /*5540*/  BRA `(.L_x_9859) ;  /* 0x00000004008c7947 */ /* 0x000fea0003800000 */
.L_x_9856:
        /* <DEDUP_REMOVED lines=8> */
.L_x_9861:
[----:B------:R0:W-:Y:S01]  /*55d0*/  STG.E desc[UR36][R4.64], RZ ;  /* 0x000000ff04007986 */ /* 0x0001e2000c101924 */
[----:B------:R-:W-:Y:S05]  /*55e0*/  BRA `(.L_x_9859) ;  /* 0x0000000400647947 */ /* 0x000fea0003800000 */
.L_x_9860:
[----:B------:R0:W-:Y:S01]  /*55f0*/  STG.E.U16 desc[UR36][R4.64], RZ ;  /* 0x000000ff04007986 */ /* 0x0001e2000c101524 */
[----:B------:R-:W-:Y:S05]  /*5600*/  BRA `(.L_x_9859) ;  /* 0x00000004005c7947 */ /* 0x000fea0003800000 */
.L_x_9855:
        /* <DEDUP_REMOVED lines=8> */
.L_x_9863:
[----:B------:R0:W-:Y:S01]  /*5690*/  STG.E.U16 desc[UR36][R4.64], RZ ;  /* 0x000000ff04007986 */ /* 0x0001e2000c101524 */
[----:B------:R-:W-:Y:S05]  /*56a0*/  BRA `(.L_x_9859) ;  /* 0x0000000400347947 */ /* 0x000fea0003800000 */
.L_x_9862:
        /* <DEDUP_REMOVED lines=8> */
.L_x_9865:
[----:B------:R0:W-:Y:S01]  /*5730*/  STG.E desc[UR36][R4.64], RZ ;  /* 0x000000ff04007986 */ /* 0x0001e2000c101924 */
[----:B------:R-:W-:Y:S05]  /*5740*/  BRA `(.L_x_9859) ;  /* 0x00000004000c7947 */ /* 0x000fea0003800000 */
.L_x_9864:
[----:B------:R0:W-:Y:S01]  /*5750*/  STG.E.64 desc[UR36][R4.64], RZ ;  /* 0x000000ff04007986 */ /* 0x0001e2000c101b24 */
[----:B------:R-:W-:Y:S05]  /*5760*/  BRA `(.L_x_9859) ;  /* 0x0000000400047947 */ /* 0x000fea0003800000 */
.L_x_9854:
        /* <DEDUP_REMOVED lines=10> */
.L_x_9868:
[----:B------:R0:W-:Y:S01]  /*5810*/  STG.E.128 desc[UR36][R4.64], RZ ;  /* 0x000000ff04007986 */ /* 0x0001e2000c101d24 */
[----:B------:R-:W-:Y:S05]  /*5820*/  BRA `(.L_x_9859) ;  /* 0x0000000000d47947 */ /* 0x000fea0003800000 */
.L_x_9867:
        /* <DEDUP_REMOVED lines=8> */
.L_x_9870:
[----:B------:R0:W-:Y:S01]  /*58b0*/  STG.E.U8 desc[UR36][R4.64], RZ ;  /* 0x000000ff04007986 */ /* 0x0001e2000c101124 */
[----:B------:R-:W-:Y:S05]  /*58c0*/  BRA `(.L_x_9859) ;  /* 0x0000000000ac7947 */ /* 0x000fea0003800000 */
.L_x_9869:
[----:B------:R0:W-:Y:S01]  /*58d0*/  STG.E.U16 desc[UR36][R4.64], RZ ;  /* 0x000000ff04007986 */ /* 0x0001e2000c101524 */
[----:B------:R-:W-:Y:S05]  /*58e0*/  BRA `(.L_x_9859) ;  /* 0x0000000000a47947 */ /* 0x000fea0003800000 */
.L_x_9866:
        /* <DEDUP_REMOVED lines=10> */
.L_x_9873:
[----:B------:R2:W-:Y:S01]  /*5990*/  STG.E.U8 desc[UR36][R4.64], RZ ;  /* 0x000000ff04007986 */ /* 0x0005e2000c101124 */
[----:B------:R-:W-:Y:S05]  /*59a0*/  BRA `(.L_x_9859) ;  /* 0x0000000000747947 */ /* 0x000fea0003800000 */
.L_x_9872:
[----:B------:R0:W-:Y:S01]  /*59b0*/  STG.E.U8 desc[UR36][R4.64], RZ ;  /* 0x000000ff04007986 */ /* 0x0001e2000c101124 */
[----:B------:R-:W-:Y:S05]  /*59c0*/  BRA `(.L_x_9859) ;  /* 0x00000000006c7947 */ /* 0x000fea0003800000 */
.L_x_9871:
[----:B------:R-:W-:-:S13]  /*59d0*/  ISETP.NE.AND P0, PT, R0, 0x1c, PT ;  /* 0x0000001c0000780c */ /* 0x000fda0003f05270 */
[----:B------:R-:W-:Y:S05]  /*59e0*/  @!P0 BRA `(.L_x_9874) ;  /* 0x0000000000608947 */ /* 0x000fea0003800000 */
[----:B------:R-:W-:-:S13]  /*59f0*/  ISETP.NE.AND P0, PT, R0, 0x1d, PT ;  /* 0x0000001d0000780c */ /* 0x000fda0003f05270 */
[----:B------:R-:W-:Y:S05]  /*5a00*/  @!P0 BRA `(.L_x_9875) ;  /* 0x0000000000508947 */ /* 0x000fea0003800000 */
[----:B------:R-:W-:-:S13]  /*5a10*/  ISETP.NE.AND P0, PT, R0, 0x2c, PT ;  /* 0x0000002c0000780c */ /* 0x000fda0003f05270 */
[----:B------:R4:W-:Y:S01]  /*5a20*/  @!P0 STG.E.U8 desc[UR36][R4.64], RZ ;  /* 0x000000ff04008986 */ /* 0x0009e2000c101124 */
[----:B------:R-:W-:Y:S05]  /*5a30*/  @!P0 BRA `(.L_x_9859) ;  /* 0x0000000000508947 */ /* 0x000fea0003800000 */
.L_x_9858:
[----:B------:R-:W-:Y:S01]  /*5a40*/  MOV R14, 0x0 ;  /* 0x00000000000e7802 */ /* 0x000fe20000000f00 */
[----:B------:R-:W4:Y:S01]  /*5a50*/  LDCU.64 UR4, c[0x4][0x118] ;  /* 0x01002300ff0477ac */ /* 0x000f220008000a00 */
[----:B------:R-:W-:Y:S02]  /*5a60*/  IMAD.MOV.U32 R8, RZ, RZ, 0x65 ;  /* 0x00000065ff087424 */ /* 0x000fe400078e00ff */
[----:B------:R-:W-:Y:S01]  /*5a70*/  IMAD.MOV.U32 R12, RZ, RZ, 0x1 ;  /* 0x00000001ff0c7424 */ /* 0x000fe200078e00ff */
[----:B------:R-:W0:Y:S01]  /*5a80*/  LDCU.64 UR6, c[0x4][0x120] ;  /* 0x01002400ff0677ac */ /* 0x000e220008000a00 */
[----:B------:R-:W1:Y:S01]  /*5a90*/  LDC.64 R14, c[0x4][R14] ;  /* 0x010000000e0e7b82 */ /* 0x000e620000000a00 */
[----:B------:R-:W-:Y:S01]  /*5aa0*/  IMAD.MOV.U32 R13, RZ, RZ, RZ ;  /* 0x000000ffff0d7224 */ /* 0x000fe200078e00ff */
[----:B------:R-:W2:Y:S01]  /*5ab0*/  LDCU.64 UR8, c[0x4][0x28] ;  /* 0x01000500ff0877ac */ /* 0x000ea20008000a00 */
[----:B----4-:R-:W-:Y:S02]  /*5ac0*/  IMAD.U32 R4, RZ, RZ, UR4 ;  /* 0x00000004ff047e24 */ /* 0x010fe4000f8e00ff */
[----:B------:R-:W-:-:S02]  /*5ad0*/  IMAD.U32 R5, RZ, RZ, UR5 ;  /* 0x00000005ff057e24 */ /* 0x000fc4000f8e00ff */
[----:B0-----:R-:W-:Y:S02]  /*5ae0*/  IMAD.U32 R6, RZ, RZ, UR6 ;  /* 0x00000006ff067e24 */ /* 0x001fe4000f8e00ff */
[----:B------:R-:W-:Y:S02]  /*5af0*/  IMAD.U32 R7, RZ, RZ, UR7 ;  /* 0x00000007ff077e24 */ /* 0x000fe4000f8e00ff */
[----:B--2---:R-:W-:Y:S02]  /*5b00*/  IMAD.U32 R10, RZ, RZ, UR8 ;  /* 0x00000008ff0a7e24 */ /* 0x004fe4000f8e00ff */
[----:B------:R-:W-:-:S07]  /*5b10*/  IMAD.U32 R11, RZ, RZ, UR9 ;  /* 0x00000009ff0b7e24 */ /* 0x000fce000f8e00ff */
[----:B------:R-:W-:-:S07]  /*5b20*/  LEPC R20, `(.L_x_9876) ;  /* 0x000000001014794e */ /* 0x000fce0000000000 */
[----:B-1----:R-:W-:Y:S05]  /*5b30*/  CALL.ABS.NOINC R14 ;  /* 0x000000000e007343 */ /* 0x002fea0003c00000 */
.L_x_9876:
[----:B------:R-:W-:Y:S05]  /*5b40*/  BRA `(.L_x_9859) ;  /* 0x00000000000c7947 */ /* 0x000fea0003800000 */
.L_x_9875:
[----:B------:R3:W-:Y:S01]  /*5b50*/  STG.E.64 desc[UR36][R4.64], RZ ;  /* 0x000000ff04007986 */ /* 0x0007e2000c101b24 */
[----:B------:R-:W-:Y:S05]  /*5b60*/  BRA `(.L_x_9859) ;  /* 0x0000000000047947 */ /* 0x000fea0003800000 */
.L_x_9874:
[----:B------:R0:W-:Y:S02]  /*5b70*/  STG.E desc[UR36][R4.64], RZ ;  /* 0x000000ff04007986 */ /* 0x0001e4000c101924 */
.L_x_9859:
[----:B------:R-:W-:-:S07]  /*5b80*/  VIADD R27, R27, 0x80 ;  /* 0x000000801b1b7836 */ /* 0x000fce0000000000 */
.L_x_9830:
[----:B------:R-:W-:Y:S05]  /*5b90*/  BSYNC.RECONVERGENT B7 ;  /* 0x0000000000077941 */ /* 0x000fea0003800200 */
.L_x_9803:
[----:B------:R-:W-:-:S13]  /*5ba0*/  ISETP.GE.AND P0, PT, R27, R2, PT ;  /* 0x000000021b00720c */ /* 0x000fda0003f06270 */
[----:B------:R-:W-:Y:S05]  /*5bb0*/  @P0 EXIT ;  /* 0x000000000000094d */ /* 0x000fea0003800000 */
[----:B------:R-:W5:Y:S01]  /*5bc0*/  LDC.64 R2, c[0x0][0x3a0] ;  /* 0x0000e800ff027b82 */ /* 0x000f620000000a00 */
[----:B------:R-:W1:Y:S01]  /*5bd0*/  LDCU UR4, c[0x0][0x3c0] ;  /* 0x00007800ff0477ac */ /* 0x000e620008000800 */
[----:B0-----:R-:W-:Y:S01]  /*5be0*/  PRMT R0, R16, 0x9910, RZ ;  /* 0x0000991010007816 */ /* 0x001fe200000000ff */
[----:B------:R-:W-:-:S03]  /*5bf0*/  IMAD R24, R24, 0x200, R27 ;  /* 0x0000020018187824 */ /* 0x000fc600078e021b */
[----:B------:R-:W-:Y:S01]  /*5c00*/  ISETP.GT.AND P1, PT, R0, 0x9, PT ;  /* 0x000000090000780c */ /* 0x000fe20003f24270 */
[----:B-1234-:R-:W-:-:S05]  /*5c10*/  IMAD R5, R24, UR4, RZ ;  /* 0x0000000418057c24 */ /* 0x01efca000f8e02ff */
[----:B-----5:R-:W-:-:S05]  /*5c20*/  IADD3 R2, P0, PT, R5, R2, RZ ;  /* 0x0000000205027210 */ /* 0x020fca0007f1e0ff */
        /* <DEDUP_REMOVED lines=12> */
.L_x_9880:
[----:B------:R-:W-:Y:S01]  /*5cf0*/  STG.E.U8 desc[UR36][R2.64], RZ ;  /* 0x000000ff02007986 */ /* 0x000fe2000c101124 */
[----:B------:R-:W-:Y:S05]  /*5d00*/  EXIT ;  /* 0x000000000000794d */ /* 0x000fea0003800000 */
.L_x_9879:
        /* <DEDUP_REMOVED lines=8> */
.L_x_9883:
[----:B------:R-:W-:Y:S01]  /*5d90*/  STG.E desc[UR36][R2.64], RZ ;  /* 0x000000ff02007986 */ /* 0x000fe2000c101924 */
[----:B------:R-:W-:Y:S05]  /*5da0*/  EXIT ;  /* 0x000000000000794d */ /* 0x000fea0003800000 */
.L_x_9882:
[----:B------:R-:W-:Y:S01]  /*5db0*/  STG.E.U16 desc[UR36][R2.64], RZ ;  /* 0x000000ff02007986 */ /* 0x000fe2000c101524 */
[----:B------:R-:W-:Y:S05]  /*5dc0*/  EXIT ;  /* 0x000000000000794d */ /* 0x000fea0003800000 */
.L_x_9878:
        /* <DEDUP_REMOVED lines=8> */
.L_x_9885:
[----:B------:R-:W-:Y:S01]  /*5e50*/  STG.E.U16 desc[UR36][R2.64], RZ ;  /* 0x000000ff02007986 */ /* 0x000fe2000c101524 */
[----:B------:R-:W-:Y:S05]  /*5e60*/  EXIT ;  /* 0x000000000000794d */ /* 0x000fea0003800000 */
.L_x_9884:
        /* <DEDUP_REMOVED lines=8> */
.L_x_9887:
[----:B------:R-:W-:Y:S01]  /*5ef0*/  STG.E desc[UR36][R2.64], RZ ;  /* 0x000000ff02007986 */ /* 0x000fe2000c101924 */
[----:B------:R-:W-:Y:S05]  /*5f00*/  EXIT ;  /* 0x000000000000794d */ /* 0x000fea0003800000 */
.L_x_9886:
[----:B------:R-:W-:Y:S01]  /*5f10*/  STG.E.64 desc[UR36][R2.64], RZ ;  /* 0x000000ff02007986 */ /* 0x000fe2000c101b24 */
[----:B------:R-:W-:Y:S05]  /*5f20*/  EXIT ;  /* 0x000000000000794d */ /* 0x000fea0003800000 */
.L_x_9877:
        /* <DEDUP_REMOVED lines=10> */
.L_x_9890:
[----:B------:R-:W-:Y:S01]  /*5fd0*/  STG.E.128 desc[UR36][R2.64], RZ ;  /* 0x000000ff02007986 */ /* 0x000fe2000c101d24 */
[----:B------:R-:W-:Y:S05]  /*5fe0*/  EXIT ;  /* 0x000000000000794d */ /* 0x000fea0003800000 */
.L_x_9889:
        /* <DEDUP_REMOVED lines=8> */
.L_x_9892:
[----:B------:R-:W-:Y:S01]  /*6070*/  STG.E.U8 desc[UR36][R2.64], RZ ;  /* 0x000000ff02007986 */ /* 0x000fe2000c101124 */
[----:B------:R-:W-:Y:S05]  /*6080*/  EXIT ;  /* 0x000000000000794d */ /* 0x000fea0003800000 */
.L_x_9891:
[----:B------:R-:W-:Y:S01]  /*6090*/  STG.E.U16 desc[UR36][R2.64], RZ ;  /* 0x000000ff02007986 */ /* 0x000fe2000c101524 */
[----:B------:R-:W-:Y:S05]  /*60a0*/  EXIT ;  /* 0x000000000000794d */ /* 0x000fea0003800000 */
.L_x_9888:
        /* <DEDUP_REMOVED lines=10> */
.L_x_9895:
[----:B------:R-:W-:Y:S01]  /*6150*/  STG.E.U8 desc[UR36][R2.64], RZ ;  /* 0x000000ff02007986 */ /* 0x000fe2000c101124 */
[----:B------:R-:W-:Y:S05]  /*6160*/  EXIT ;  /* 0x000000000000794d */ /* 0x000fea0003800000 */
.L_x_9894:
[----:B------:R-:W-:Y:S01]  /*6170*/  STG.E.U8 desc[UR36][R2.64], RZ ;  /* 0x000000ff02007986 */ /* 0x000fe2000c101124 */
[----:B------:R-:W-:Y:S05]  /*6180*/  EXIT ;  /* 0x000000000000794d */ /* 0x000fea0003800000 */
.L_x_9893:
[----:B------:R-:W-:-:S13]  /*6190*/  ISETP.NE.AND P0, PT, R0, 0x1c, PT ;  /* 0x0000001c0000780c */ /* 0x000fda0003f05270 */
[----:B------:R-:W-:Y:S05]  /*61a0*/  @!P0 BRA `(.L_x_9896) ;  /* 0x0000000000608947 */ /* 0x000fea0003800000 */
[----:B------:R-:W-:-:S13]  /*61b0*/  ISETP.NE.AND P0, PT, R0, 0x1d, PT ;  /* 0x0000001d0000780c */ /* 0x000fda0003f05270 */
[----:B------:R-:W-:Y:S05]  /*61c0*/  @!P0 BRA `(.L_x_9897) ;  /* 0x0000000000508947 */ /* 0x000fea0003800000 */
[----:B------:R-:W-:-:S13]  /*61d0*/  ISETP.NE.AND P0, PT, R0, 0x2c, PT ;  /* 0x0000002c0000780c */ /* 0x000fda0003f05270 */
[----:B------:R0:W-:Y:S01]  /*61e0*/  @!P0 STG.E.U8 desc[UR36][R2.64], RZ ;  /* 0x000000ff02008986 */ /* 0x0001e2000c101124 */
[----:B------:R-:W-:Y:S05]  /*61f0*/  @!P0 EXIT ;  /* 0x000000000000894d */ /* 0x000fea0003800000 */
.L_x_9881:
[----:B------:R-:W-:Y:S01]  /*6200*/  MOV R0, 0x0 ;  /* 0x0000000000007802 */ /* 0x000fe20000000f00 */
[----:B------:R-:W1:Y:S01]  /*6210*/  LDCU.64 UR4, c[0x4][0x118] ;  /* 0x01002300ff0477ac */ /* 0x000e620008000a00 */
[----:B------:R-:W-:Y:S02]  /*6220*/  IMAD.MOV.U32 R8, RZ, RZ, 0x65 ;  /* 0x00000065ff087424 */ /* 0x000fe400078e00ff */
[----:B0-----:R0:W2:Y:S01]  /*6230*/  LDC.64 R2, c[0x4][R0] ;  /* 0x0100000000027b82 */ /* 0x0010a20000000a00 */
[----:B------:R-:W3:Y:S01]  /*6240*/  LDCU.64 UR6, c[0x4][0x120] ;  /* 0x01002400ff0677ac */ /* 0x000ee20008000a00 */
[----:B------:R-:W-:Y:S02]  /*6250*/  IMAD.MOV.U32 R12, RZ, RZ, 0x1 ;  /* 0x00000001ff0c7424 */ /* 0x000fe400078e00ff */
[----:B------:R-:W-:Y:S01]  /*6260*/  IMAD.MOV.U32 R13, RZ, RZ, RZ ;  /* 0x000000ffff0d7224 */ /* 0x000fe200078e00ff */
[----:B------:R-:W4:Y:S01]  /*6270*/  LDCU.64 UR8, c[0x4][0x28] ;  /* 0x01000500ff0877ac */ /* 0x000f220008000a00 */
[----:B-1----:R-:W-:-:S02]  /*6280*/  IMAD.U32 R4, RZ, RZ, UR4 ;  /* 0x00000004ff047e24 */ /* 0x002fc4000f8e00ff */
[----:B------:R-:W-:Y:S02]  /*6290*/  IMAD.U32 R5, RZ, RZ, UR5 ;  /* 0x00000005ff057e24 */ /* 0x000fe4000f8e00ff */
[----:B---3--:R-:W-:Y:S02]  /*62a0*/  IMAD.U32 R6, RZ, RZ, UR6 ;  /* 0x00000006ff067e24 */ /* 0x008fe4000f8e00ff */
[----:B------:R-:W-:Y:S02]  /*62b0*/  IMAD.U32 R7, RZ, RZ, UR7 ;  /* 0x00000007ff077e24 */ /* 0x000fe4000f8e00ff */
[----:B----4-:R-:W-:Y:S02]  /*62c0*/  IMAD.U32 R10, RZ, RZ, UR8 ;  /* 0x00000008ff0a7e24 */ /* 0x010fe4000f8e00ff */
[----:B0-----:R-:W-:-:S07]  /*62d0*/  IMAD.U32 R11, RZ, RZ, UR9 ;  /* 0x00000009ff0b7e24 */ /* 0x001fce000f8e00ff */
[----:B------:R-:W-:-:S07]  /*62e0*/  LEPC R20, `(.L_x_9898) ;  /* 0x000000001014794e */ /* 0x000fce0000000000 */
[----:B--2---:R-:W-:Y:S05]  /*62f0*/  CALL.ABS.NOINC R2 ;  /* 0x0000000002007343 */ /* 0x004fea0003c00000 */
.L_x_9898:
[----:B------:R-:W-:Y:S05]  /*6300*/  EXIT ;  /* 0x000000000000794d */ /* 0x000fea0003800000 */
.L_x_9897:
[----:B------:R-:W-:Y:S01]  /*6310*/  STG.E.64 desc[UR36][R2.64], RZ ;  /* 0x000000ff02007986 */ /* 0x000fe2000c101b24 */
[----:B------:R-:W-:Y:S05]  /*6320*/  EXIT ;  /* 0x000000000000794d */ /* 0x000fea0003800000 */
.L_x_9896:
[----:B------:R-:W-:Y:S01]  /*6330*/  STG.E desc[UR36][R2.64], RZ ;  /* 0x000000ff02007986 */ /* 0x000fe2000c101924 */
[----:B------:R-:W-:Y:S05]  /*6340*/  EXIT ;  /* 0x000000000000794d */ /* 0x000fea0003800000 */
.L_x_9899:
        /* <DEDUP_REMOVED lines=11> */
.L_x_34723:


//--------------------- .text._ZN2at6native18elementwise_kernelILi128ELi2EZNS0_22gpu_kernel_impl_nocastIZZZNS0_67_GLOBAL__N__bb565c37_34_ValidateCompressedIndicesKernel_cu_33a4b88b42_validate_compressed_sparse_indices_kernelILNS3_8CDimNameE1ENS3_18CUDAKernelLauncherENS3_14EmptyVecKernelENS3_8DummyVecELm0EEEvRKNS_6TensorESB_lllENKUlvE0_clEvENKUlvE0_clEvEUllE_EEvRNS_18TensorIteratorBaseERKT_EUliE_EEviT1_ --------------------------
	.section	.text._ZN2at6native18elementwise_kernelILi128ELi2EZNS0_22gpu_kernel_impl_nocastIZZZNS0_67_GLOBAL__N__bb565c37_34_ValidateCompressedIndicesKernel_cu_33a4b88b42_validate_compressed_sparse_indices_kernelILNS3_8CDimNameE1ENS3_18CUDAKernelLauncherENS3_14EmptyVecKernelENS3_8DummyVecELm0EEEvRKNS_6TensorESB_lllENKUlvE0_clEvENKUlvE0_clEvEUllE_EEvRNS_18TensorIteratorBaseERKT_EUliE_EEviT1_,"ax",@progbits
	.align	128
        .global         _ZN2at6native18elementwise_kernelILi128ELi2EZNS0_22gpu_kernel_impl_nocastIZZZNS0_67_GLOBAL__N__bb565c37_34_ValidateCompressedIndicesKernel_cu_33a4b88b42_validate_compressed_sparse_indices_kernelILNS3_8CDimNameE1ENS3_18CUDAKernelLauncherENS3_14EmptyVecKernelENS3_8DummyVecELm0EEEvRKNS_6TensorESB_lllENKUlvE0_clEvENKUlvE0_clEvEUllE_EEvRNS_18TensorIteratorBaseERKT_EUliE_EEviT1_
        .type           _ZN2at6native18elementwise_kernelILi128ELi2EZNS0_22gpu_kernel_impl_nocastIZZZNS0_67_GLOBAL__N__bb565c37_34_ValidateCompressedIndicesKernel_cu_33a4b88b42_validate_compressed_sparse_indices_kernelILNS3_8CDimNameE1ENS3_18CUDAKernelLauncherENS3_14EmptyVecKernelENS3_8DummyVecELm0EEEvRKNS_6TensorESB_lllENKUlvE0_clEvENKUlvE0_clEvEUllE_EEvRNS_18TensorIteratorBaseERKT_EUliE_EEviT1_,@function
        .size           _ZN2at6native18elementwise_kernelILi128ELi2EZNS0_22gpu_kernel_impl_nocastIZZZNS0_67_GLOBAL__N__bb565c37_34_ValidateCompressedIndicesKernel_cu_33a4b88b42_validate_compressed_sparse_indices_kernelILNS3_8CDimNameE1ENS3_18CUDAKernelLauncherENS3_14EmptyVecKernelENS3_8DummyVecELm0EEEvRKNS_6TensorESB_lllENKUlvE0_clEvENKUlvE0_clEvEUllE_EEvRNS_18TensorIteratorBaseERKT_EUliE_EEviT1_,(.L_x_34724 - _ZN2at6native18elementwise_kernelILi128ELi2EZNS0_22gpu_kernel_impl_nocastIZZZNS0_67_GLOBAL__N__bb565c37_34_ValidateCompressedIndicesKernel_cu_33a4b88b42_validate_compressed_sparse_indices_kernelILNS3_8CDimNameE1ENS3_18CUDAKernelLauncherENS3_14EmptyVecKernelENS3_8DummyVecELm0EEEvRKNS_6TensorESB_lllENKUlvE0_clEvENKUlvE0_clEvEUllE_EEvRNS_18TensorIteratorBaseERKT_EUliE_EEviT1_)
        .other          _ZN2at6native18elementwise_kernelILi128ELi2EZNS0_22gpu_kernel_impl_nocastIZZZNS0_67_GLOBAL__N__bb565c37_34_ValidateCompressedIndicesKernel_cu_33a4b88b42_validate_compressed_sparse_indices_kernelILNS3_8CDimNameE1ENS3_18CUDAKernelLauncherENS3_14EmptyVecKernelENS3_8DummyVecELm0EEEvRKNS_6TensorESB_lllENKUlvE0_clEvENKUlvE0_clEvEUllE_EEvRNS_18TensorIteratorBaseERKT_EUliE_EEviT1_,@"STO_CUDA_ENTRY STV_DEFAULT"
_ZN2at6native18elementwise_kernelILi128ELi2EZNS0_22gpu_kernel_impl_nocastIZZZNS0_67_GLOBAL__N__bb565c37_34_ValidateCompressedIndicesKernel_cu_33a4b88b42_validate_compressed_sparse_indices_kernelILNS3_8CDimNameE1ENS3_18CUDAKernelLauncherENS3_14EmptyVecKernelENS3_8DummyVecELm0EEEvRKNS_6TensorESB_lllENKUlvE0_clEvENKUlvE0_clEvEUllE_EEvRNS_18TensorIteratorBaseERKT_EUliE_EEviT1_:
.text._ZN2at6native18elementwise_kernelILi128ELi2EZNS0_22gpu_kernel_impl_nocastIZZZNS0_67_GLOBAL__N__bb565c37_34_ValidateCompressedIndicesKernel_cu_33a4b88b42_validate_compressed_sparse_indices_kernelILNS3_8CDimNameE1ENS3_18CUDAKernelLauncherENS3_14EmptyVecKernelENS3_8DummyVecELm0EEEvRKNS_6TensorESB_lllENKUlvE0_clEvENKUlvE0_clEvEUllE_EEvRNS_18TensorIteratorBaseERKT_EUliE_EEviT1_:
[----:B------:R-:W0:Y:S08]  /*0000*/  LDC R1, c[0x0][0x37c] ;  /* 0x0000df00ff017b82 */ /* 0x000e300000000800 */
[----:B------:R-:W1:Y:S01]  /*0010*/  LDC R18, c[0x0][0x388] ;  /* 0x0000e200ff127b82 */ /* 0x000e620000000800 */
[----:B------:R-:W2:Y:S01]  /*0020*/  S2R R17, SR_TID.X ;  /* 0x0000000000117919 */ /* 0x000ea20000002100 */
[----:B------:R-:W3:Y:S06]  /*0030*/  LDCU.64 UR36, c[0x0][0x358] ;  /* 0x00006b00ff2477ac */ /* 0x000eec0008000a00 */
[----:B------:R-:W4:Y:S01]  /*0040*/  S2UR UR4, SR_CTAID.X ;  /* 0x00000000000479c3 */ /* 0x000f220000002500 */
[----:B-1----:R-:W-:Y:S01]  /*0050*/  ISETP.NE.AND P0, PT, R18, RZ, PT ;  /* 0x000000ff1200720c */ /* 0x002fe20003f05270 */
[----:B----4-:R-:W-:-:S06]  /*0060*/  USHF.L.U32 UR4, UR4, 0x8, URZ ;  /* 0x0000000804047899 */ /* 0x010fcc00080006ff */
[----:B--2---:R-:W-:-:S06]  /*0070*/  LOP3.LUT R17, R17, UR4, RZ, 0xfc, !PT ;  /* 0x0000000411117c12 */ /* 0x004fcc000f8efcff */
[----:B0--3--:R-:W-:Y:S05]  /*0080*/  @P0 BRA `(.L_x_9900) ;  /* 0x0000000000f80947 */ /* 0x009fea0003800000 */
[----:B------:R-:W0:Y:S01]  /*0090*/  LDCU UR4, c[0x0][0x380] ;  /* 0x00007000ff0477ac */ /* 0x000e220008000800 */
[----:B------:R-:W-:Y:S01]  /*00a0*/  BSSY.RECONVERGENT B6, `(.L_x_9901) ;  /* 0x000001e000067945 */ /* 0x000fe20003800200 */
[----:B0-----:R-:W-:-:S13]  /*00b0*/  ISETP.GE.AND P0, PT, R17, UR4, PT ;  /* 0x0000000411007c0c */ /* 0x001fda000bf06270 */
[----:B------:R-:W-:Y:S05]  /*00c0*/  @P0 BRA `(.L_x_9902) ;  /* 0x00000000006c0947 */ /* 0x000fea0003800000 */
[----:B------:R-:W0:Y:S01]  /*00d0*/  LDC.64 R2, c[0x0][0x588] ;  /* 0x00016200ff027b82 */ /* 0x000e220000000a00 */
[----:B------:R-:W1:Y:S01]  /*00e0*/  LDCU.128 UR4, c[0x0][0x590] ;  /* 0x0000b200ff0477ac */ /* 0x000e620008000c00 */
[----:B0-----:R-:W1:Y:S02]  /*00f0*/  LDG.E.64 R2, desc[UR36][R2.64] ;  /* 0x0000002402027981 */ /* 0x001e64000c1e1b00 */
[C---:B-1----:R-:W-:Y:S02]  /*0100*/  ISETP.GE.U32.AND P0, PT, R2.reuse, UR6, PT ;  /* 0x0000000602007c0c */ /* 0x042fe4000bf06070 */
[----:B------:R-:W-:Y:S02]  /*0110*/  ISETP.GE.U32.AND P1, PT, R2, UR4, PT ;  /* 0x0000000402007c0c */ /* 0x000fe4000bf26070 */
[C---:B------:R-:W-:Y:S02]  /*0120*/  ISETP.GE.AND.EX P0, PT, R3.reuse, UR7, PT, P0 ;  /* 0x0000000703007c0c */ /* 0x040fe4000bf06300 */
        /* <DEDUP_REMOVED lines=18> */
.L_x_9903:
[----:B------:R-:W0:Y:S01]  /*0250*/  LDC.64 R2, c[0x0][0x580] ;  /* 0x00016000ff027b82 */ /* 0x000e220000000a00 */
[----:B------:R-:W-:Y:S01]  /*0260*/  IADD3 R17, PT, PT, R17, 0x80, RZ ;  /* 0x0000008011117810 */ /* 0x000fe20007ffe0ff */
[----:B0-----:R0:W-:Y:S06]  /*0270*/  STG.E.64 desc[UR36][R2.64], RZ ;  /* 0x000000ff02007986 */ /* 0x0011ec000c101b24 */
.L_x_9902:
[----:B------:R-:W-:Y:S05]  /*0280*/  BSYNC.RECONVERGENT B6 ;  /* 0x0000000000067941 */ /* 0x000fea0003800200 */
.L_x_9901:
[----:B------:R-:W1:Y:S02]  /*0290*/  LDCU UR4, c[0x0][0x380] ;  /* 0x00007000ff0477ac */ /* 0x000e640008000800 */
[----:B-1----:R-:W-:-:S13]  /*02a0*/  ISETP.GE.AND P0, PT, R17, UR4, PT ;  /* 0x0000000411007c0c */ /* 0x002fda000bf06270 */
[----:B------:R-:W-:Y:S05]  /*02b0*/  @P0 EXIT ;  /* 0x000000000000094d */ /* 0x000fea0003800000 */
[----:B0-----:R-:W0:Y:S01]  /*02c0*/  LDC.64 R2, c[0x0][0x588] ;  /* 0x00016200ff027b82 */ /* 0x001e220000000a00 */
        /* <DEDUP_REMOVED lines=23> */
.L_x_9904:
[----:B------:R-:W0:Y:S02]  /*0440*/  LDC.64 R2, c[0x0][0x580] ;  /* 0x00016000ff027b82 */ /* 0x000e240000000a00 */
[----:B0-----:R-:W-:Y:S01]  /*0450*/  STG.E.64 desc[UR36][R2.64], RZ ;  /* 0x000000ff02007986 */ /* 0x001fe2000c101b24 */
[----:B------:R-:W-:Y:S05]  /*0460*/  EXIT ;  /* 0x000000000000794d */ /* 0x000fea0003800000 */
.L_x_9900:
[----:B------:R-:W0:Y:S01]  /*0470*/  LDCU UR4, c[0x0][0x380] ;  /* 0x00007000ff0477ac */ /* 0x000e220008000800 */
[----:B------:R-:W-:Y:S01]  /*0480*/  IADD3 R18, PT, PT, R18, -0x1, RZ ;  /* 0xffffffff12127810 */ /* 0x000fe20007ffe0ff */
[----:B------:R-:W-:Y:S03]  /*0490*/  BSSY.RECONVERGENT B7, `(.L_x_9905) ;  /* 0x0000150000077945 */ /* 0x000fe60003800200 */
[----:B------:R-:W-:-:S05]  /*04a0*/  VIMNMX.U32 R16, PT, PT, R18, 0x18, PT ;  /* 0x0000001812107848 */ /* 0x000fca0003fe0000 */
[----:B------:R-:W-:Y:S01]  /*04b0*/  VIADD R16, R16, 0x1 ;  /* 0x0000000110107836 */ /* 0x000fe20000000000 */
[----:B0-----:R-:W-:-:S13]  /*04c0*/  ISETP.GE.AND P0, PT, R17, UR4, PT ;  /* 0x0000000411007c0c */ /* 0x001fda000bf06270 */
[----:B------:R-:W-:Y:S05]  /*04d0*/  @P0 BRA `(.L_x_9906) ;  /* 0x00000014002c0947 */ /* 0x000fea0003800000 */
[----:B------:R-:W0:Y:S01]  /*04e0*/  LDCU.64 UR4, c[0x0][0x390] ;  /* 0x00007200ff0477ac */ /* 0x000e220008000a00 */
[----:B------:R-:W-:Y:S01]  /*04f0*/  HFMA2 R2, -RZ, RZ, 0, 0 ;  /* 0x00000000ff027431 */ /* 0x000fe200000001ff */
[----:B------:R-:W-:Y:S01]  /*0500*/  MOV R3, R17 ;  /* 0x0000001100037202 */ /* 0x000fe20000000f00 */
[----:B------:R-:W1:Y:S01]  /*0510*/  LDCU UR6, c[0x0][0x38c] ;  /* 0x00007180ff0677ac */ /* 0x000e620008000800 */
[----:B------:R-:W-:Y:S01]  /*0520*/  ISETP.NE.AND P0, PT, R18, RZ, PT ;  /* 0x000000ff1200720c */ /* 0x000fe20003f05270 */
[----:B------:R-:W2:Y:S01]  /*0530*/  LDCU.64 UR8, c[0x0][0x4b8] ;  /* 0x00009700ff0877ac */ /* 0x000ea20008000a00 */
[----:B0-----:R-:W-:-:S05]  /*0540*/  IMAD.HI.U32 R2, R17, UR4, R2 ;  /* 0x0000000411027c27 */ /* 0x001fca000f8e0002 */
[----:B------:R-:W-:-:S05]  /*0550*/  SHF.R.U32.HI R3, RZ, UR5, R2 ;  /* 0x00000005ff037c19 */ /* 0x000fca0008011602 */
[----:B------:R-:W-:-:S04]  /*0560*/  IMAD.MOV R0, RZ, RZ, -R3 ;  /* 0x000000ffff007224 */ /* 0x000fc800078e0a03 */
[----:B-1----:R-:W-:-:S04]  /*0570*/  IMAD R0, R0, UR6, R17 ;  /* 0x0000000600007c24 */ /* 0x002fc8000f8e0211 */
[C---:B--2---:R-:W-:Y:S02]  /*0580*/  IMAD R19, R0.reuse, UR8, RZ ;  /* 0x0000000800137c24 */ /* 0x044fe4000f8e02ff */
[----:B------:R-:W-:Y:S01]  /*0590*/  IMAD R0, R0, UR9, RZ ;  /* 0x0000000900007c24 */ /* 0x000fe2000f8e02ff */
[----:B------:R-:W-:Y:S06]  /*05a0*/  @!P0 BRA `(.L_x_9907) ;  /* 0x0000001000748947 */ /* 0x000fec0003800000 */
[----:B------:R-:W0:Y:S01]  /*05b0*/  LDCU.64 UR6, c[0x0][0x398] ;  /* 0x00007300ff0677ac */ /* 0x000e220008000a00 */
[----:B------:R-:W-:Y:S02]  /*05c0*/  MOV R2, RZ ;  /* 0x000000ff00027202 */ /* 0x000fe40000000f00 */
[----:B------:R-:W-:Y:S01]  /*05d0*/  ISETP.NE.AND P0, PT, R16, 0x2, PT ;  /* 0x000000021000780c */ /* 0x000fe20003f05270 */
[----:B------:R-:W1:Y:S01]  /*05e0*/  LDCU UR4, c[0x0][0x3a0] ;  /* 0x00007400ff0477ac */ /* 0x000e620008000800 */
[----:B------:R-:W2:Y:S01]  /*05f0*/  LDCU.64 UR8, c[0x0][0x4c0] ;  /* 0x00009800ff0877ac */ /* 0x000ea20008000a00 */
[----:B0-----:R-:W-:-:S05]  /*0600*/  IMAD.HI.U32 R4, R3, UR7, R2 ;  /* 0x0000000703047c27 */ /* 0x001fca000f8e0002 */
[----:B-1----:R-:W-:-:S04]  /*0610*/  SHF.R.U32.HI R5, RZ, UR4, R4 ;  /* 0x00000004ff057c19 */ /* 0x002fc80008011604 */
[----:B------:R-:W-:-:S05]  /*0620*/  IADD3 R2, PT, PT, -R5, RZ, RZ ;  /* 0x000000ff05027210 */ /* 0x000fca0007ffe1ff */
[----:B------:R-:W-:-:S04]  /*0630*/  IMAD R2, R2, UR6, R3 ;  /* 0x0000000602027c24 */ /* 0x000fc8000f8e0203 */
[C---:B--2---:R-:W-:Y:S02]  /*0640*/  IMAD R19, R2.reuse, UR8, R19 ;  /* 0x0000000802137c24 */ /* 0x044fe4000f8e0213 */
[----:B------:R-:W-:Y:S01]  /*0650*/  IMAD R0, R2, UR9, R0 ;  /* 0x0000000902007c24 */ /* 0x000fe2000f8e0200 */
[----:B------:R-:W-:Y:S06]  /*0660*/  @!P0 BRA `(.L_x_9907) ;  /* 0x0000001000448947 */ /* 0x000fec0003800000 */
[----:B------:R-:W0:Y:S01]  /*0670*/  LDCU.64 UR4, c[0x0][0x3a8] ;  /* 0x00007500ff0477ac */ /* 0x000e220008000a00 */
[----:B------:R-:W-:Y:S01]  /*0680*/  IMAD.MOV.U32 R4, RZ, RZ, RZ ;  /* 0x000000ffff047224 */ /* 0x000fe200078e00ff */
[----:B------:R-:W-:Y:S01]  /*0690*/  ISETP.NE.AND P0, PT, R16, 0x3, PT ;  /* 0x000000031000780c */ /* 0x000fe20003f05270 */
[----:B------:R-:W1:Y:S01]  /*06a0*/  LDCU UR6, c[0x0][0x3a4] ;  /* 0x00007480ff0677ac */ /* 0x000e620008000800 */
[----:B------:R-:W2:Y:S01]  /*06b0*/  LDCU.64 UR8, c[0x0][0x4c8] ;  /* 0x00009900ff0877ac */ /* 0x000ea20008000a00 */
[----:B0-----:R-:W-:-:S05]  /*06c0*/  IMAD.HI.U32 R2, R5, UR4, R4 ;  /* 0x0000000405027c27 */ /* 0x001fca000f8e0004 */
[----:B------:R-:W-:-:S04]  /*06d0*/  SHF.R.U32.HI R3, RZ, UR5, R2 ;  /* 0x00000005ff037c19 */ /* 0x000fc80008011602 */
[----:B------:R-:W-:-:S05]  /*06e0*/  IADD3 R4, PT, PT, -R3, RZ, RZ ;  /* 0x000000ff03047210 */ /* 0x000fca0007ffe1ff */
[----:B-1----:R-:W-:-:S04]  /*06f0*/  IMAD R4, R4, UR6, R5 ;  /* 0x0000000604047c24 */ /* 0x002fc8000f8e0205 */
[C---:B--2---:R-:W-:Y:S02]  /*0700*/  IMAD R19, R4.reuse, UR8, R19 ;  /* 0x0000000804137c24 */ /* 0x044fe4000f8e0213 */
[----:B------:R-:W-:Y:S01]  /*0710*/  IMAD R0, R4, UR9, R0 ;  /* 0x0000000904007c24 */ /* 0x000fe2000f8e0200 */
[----:B------:R-:W-:Y:S06]  /*0720*/  @!P0 BRA `(.L_x_9907) ;  /* 0x0000001000148947 */ /* 0x000fec0003800000 */
[----:B------:R-:W0:Y:S01]  /*0730*/  LDCU.64 UR6, c[0x0][0x3b0] ;  /* 0x00007600ff0677ac */ /* 0x000e220008000a00 */
[----:B------:R-:W-:Y:S01]  /*0740*/  HFMA2 R2, -RZ, RZ, 0, 0 ;  /* 0x00000000ff027431 */ /* 0x000fe200000001ff */
[----:B------:R-:W-:Y:S01]  /*0750*/  ISETP.NE.AND P0, PT, R16, 0x4, PT ;  /* 0x000000041000780c */ /* 0x000fe20003f05270 */
[----:B------:R-:W1:Y:S01]  /*0760*/  LDCU UR4, c[0x0][0x3b8] ;  /* 0x00007700ff0477ac */ /* 0x000e620008000800 */
[----:B------:R-:W2:Y:S02]  /*0770*/  LDCU.64 UR8, c[0x0][0x4d0] ;  /* 0x00009a00ff0877ac */ /* 0x000ea40008000a00 */
[----:B0-----:R-:W-:-:S05]  /*0780*/  IMAD.HI.U32 R4, R3, UR7, R2 ;  /* 0x0000000703047c27 */ /* 0x001fca000f8e0002 */
[----:B-1----:R-:W-:-:S05]  /*0790*/  SHF.R.U32.HI R5, RZ, UR4, R4 ;  /* 0x00000004ff057c19 */ /* 0x002fca0008011604 */
[----:B------:R-:W-:-:S04]  /*07a0*/  IMAD.MOV R2, RZ, RZ, -R5 ;  /* 0x000000ffff027224 */ /* 0x000fc800078e0a05 */
[----:B------:R-:W-:-:S04]  /*07b0*/  IMAD R2, R2, UR6, R3 ;  /* 0x0000000602027c24 */ /* 0x000fc8000f8e0203 */
[C---:B--2---:R-:W-:Y:S02]  /*07c0*/  IMAD R19, R2.reuse, UR8, R19 ;  /* 0x0000000802137c24 */ /* 0x044fe4000f8e0213 */
[----:B------:R-:W-:Y:S01]  /*07d0*/  IMAD R0, R2, UR9, R0 ;  /* 0x0000000902007c24 */ /* 0x000fe2000f8e0200 */
[----:B------:R-:W-:Y:S06]  /*07e0*/  @!P0 BRA `(.L_x_9907) ;  /* 0x0000000c00e48947 */ /* 0x000fec0003800000 */
[----:B------:R-:W0:Y:S01]  /*07f0*/  LDCU.64 UR4, c[0x0][0x3c0] ;  /* 0x00007800ff0477ac */ /* 0x000e220008000a00 */
[----:B------:R-:W-:Y:S02]  /*0800*/  MOV R4, RZ ;  /* 0x000000ff00047202 */ /* 0x000fe40000000f00 */
        /* <DEDUP_REMOVED lines=28> */
[----:B------:R-:W-:-:S05]  /*09d0*/  SHF.R.U32.HI R3, RZ, UR5, R2 ;  /* 0x00000005ff037c19 */ /* 0x000fca0008011602 */
[----:B------:R-:W-:-:S04]  /*09e0*/  IMAD.MOV R4, RZ, RZ, -R3 ;  /* 0x000000ffff047224 */ /* 0x000fc800078e0a03 */
        /* <DEDUP_REMOVED lines=196> */
[----:B------:R-:W-:Y:S01]  /*1630*/  ISETP.NE.AND P0, PT, R16, 0x18, PT ;  /* 0x000000181000780c */ /* 0x000fe20003f05270 */
[----:B------:R-:W0:Y:S01]  /*1640*/  LDCU.64 UR6, c[0x0][0x4a0] ;  /* 0x00009400ff0677ac */ /* 0x000e220008000a00 */
[----:B------:R-:W-:Y:S01]  /*1650*/  HFMA2 R2, -RZ, RZ, 0, 0 ;  /* 0x00000000ff027431 */ /* 0x000fe200000001ff */
[----:B------:R-:W1:Y:S10]  /*1660*/  LDCU UR4, c[0x0][0x4a8] ;  /* 0x00009500ff0477ac */ /* 0x000e740008000800 */
[----:B------:R-:W2:Y:S01]  /*1670*/  @P0 LDC.64 R10, c[0x0][0x4b0] ;  /* 0x00012c00ff0a0b82 */ /* 0x000ea20000000a00 */
[----:B0-----:R-:W-:-:S07]  /*1680*/  IMAD.HI.U32 R6, R3, UR7, R2 ;  /* 0x0000000703067c27 */ /* 0x001fce000f8e0002 */
[----:B------:R-:W0:Y:S01]  /*1690*/  @P0 LDC R13, c[0x0][0x4ac] ;  /* 0x00012b00ff0d0b82 */ /* 0x000e220000000800 */
[----:B-1----:R-:W-:Y:S01]  /*16a0*/  SHF.R.U32.HI R7, RZ, UR4, R6 ;  /* 0x00000004ff077c19 */ /* 0x002fe20008011606 */
[----:B------:R-:W1:Y:S01]  /*16b0*/  LDCU.64 UR4, c[0x0][0x570] ;  /* 0x0000ae00ff0477ac */ /* 0x000e620008000a00 */
[----:B------:R-:W-:-:S05]  /*16c0*/  @P0 MOV R6, RZ ;  /* 0x000000ff00060202 */ /* 0x000fca0000000f00 */
[----:B------:R-:W3:Y:S01]  /*16d0*/  @P0 LDC.64 R4, c[0x0][0x578] ;  /* 0x00015e00ff040b82 */ /* 0x000ee20000000a00 */
[--C-:B------:R-:W-:Y:S02]  /*16e0*/  IMAD.MOV R9, RZ, RZ, -R7.reuse ;  /* 0x000000ffff097224 */ /* 0x100fe400078e0a07 */
[----:B--2---:R-:W-:-:S05]  /*16f0*/  @P0 IMAD.HI.U32 R2, R7, R10, R6 ;  /* 0x0000000a07020227 */ /* 0x004fca00078e0006 */
[----:B------:R-:W-:Y:S01]  /*1700*/  @P0 SHF.R.U32.HI R6, RZ, R11, R2 ;  /* 0x0000000bff060219 */ /* 0x000fe20000011602 */
[----:B------:R-:W-:-:S03]  /*1710*/  IMAD R2, R9, UR6, R3 ;  /* 0x0000000609027c24 */ /* 0x000fc6000f8e0203 */
[----:B------:R-:W-:Y:S01]  /*1720*/  @P0 IADD3 R6, PT, PT, -R6, RZ, RZ ;  /* 0x000000ff06060210 */ /* 0x000fe20007ffe1ff */
[C---:B-1----:R-:W-:Y:S02]  /*1730*/  IMAD R19, R2.reuse, UR4, R19 ;  /* 0x0000000402137c24 */ /* 0x042fe4000f8e0213 */
[----:B------:R-:W-:Y:S02]  /*1740*/  IMAD R0, R2, UR5, R0 ;  /* 0x0000000502007c24 */ /* 0x000fe4000f8e0200 */
[----:B0-----:R-:W-:-:S04]  /*1750*/  @P0 IMAD R6, R6, R13, R7 ;  /* 0x0000000d06060224 */ /* 0x001fc800078e0207 */
[C---:B---3--:R-:W-:Y:S02]  /*1760*/  @P0 IMAD R19, R6.reuse, R4, R19 ;  /* 0x0000000406130224 */ /* 0x048fe400078e0213 */
[----:B------:R-:W-:-:S07]  /*1770*/  @P0 IMAD R0, R6, R5, R0 ;  /* 0x0000000506000224 */ /* 0x000fce00078e0200 */
.L_x_9907:
[----:B------:R-:W0:Y:S02]  /*1780*/  LDCU.64 UR4, c[0x0][0x588] ;  /* 0x0000b100ff0477ac */ /* 0x000e240008000a00 */
[----:B0-----:R-:W-:-:S04]  /*1790*/  IADD3 R2, P0, PT, R0, UR4, RZ ;  /* 0x0000000400027c10 */ /* 0x001fc8000ff1e0ff */
[----:B------:R-:W-:Y:S01]  /*17a0*/  IADD3.X R3, PT, PT, RZ, UR5, RZ, P0, !PT ;  /* 0x00000005ff037c10 */ /* 0x000fe200087fe4ff */
[----:B------:R-:W0:Y:S05]  /*17b0*/  LDCU.128 UR4, c[0x0][0x590] ;  /* 0x0000b200ff0477ac */ /* 0x000e2a0008000c00 */
[----:B------:R-:W0:Y:S01]  /*17c0*/  LDG.E.64 R2, desc[UR36][R2.64] ;  /* 0x0000002402027981 */ /* 0x000e22000c1e1b00 */
[----:B------:R-:W-:Y:S01]  /*17d0*/  BSSY.RECONVERGENT B6, `(.L_x_9908) ;  /* 0x0000016000067945 */ /* 0x000fe20003800200 */
[C---:B0-----:R-:W-:Y:S02]  /*17e0*/  ISETP.GE.U32.AND P0, PT, R2.reuse, UR6, PT ;  /* 0x0000000602007c0c */ /* 0x041fe4000bf06070 */
[----:B------:R-:W-:-:S02]  /*17f0*/  ISETP.GE.U32.AND P1, PT, R2, UR4, PT ;  /* 0x0000000402007c0c */ /* 0x000fc4000bf26070 */
[C---:B------:R-:W-:Y:S02]  /*1800*/  ISETP.GE.AND.EX P0, PT, R3.reuse, UR7, PT, P0 ;  /* 0x0000000703007c0c */ /* 0x040fe4000bf06300 */
[----:B------:R-:W-:-:S13]  /*1810*/  ISETP.GE.AND.EX P1, PT, R3, UR5, PT, P1 ;  /* 0x0000000503007c0c */ /* 0x000fda000bf26310 */
[----:B------:R-:W-:Y:S05]  /*1820*/  @!P0 BRA P1, `(.L_x_9909) ;  /* 0x0000000000408947 */ /* 0x000fea0000800000 */
[----:B------:R-:W-:Y:S01]  /*1830*/  MOV R2, 0x0 ;  /* 0x0000000000027802 */ /* 0x000fe20000000f00 */
[----:B------:R-:W0:Y:S01]  /*1840*/  LDCU.64 UR4, c[0x4][0x128] ;  /* 0x01002500ff0477ac */ /* 0x000e220008000a00 */
[----:B------:R-:W-:Y:S01]  /*1850*/  HFMA2 R8, -RZ, RZ, 0, 2.6226043701171875e-06 ;  /* 0x0000002cff087431 */ /* 0x000fe200000001ff */
[----:B------:R-:W-:Y:S01]  /*1860*/  MOV R12, 0x1 ;  /* 0x00000001000c7802 */ /* 0x000fe20000000f00 */
[----:B------:R-:W-:Y:S01]  /*1870*/  HFMA2 R13, -RZ, RZ, 0, 0 ;  /* 0x00000000ff0d7431 */ /* 0x000fe200000001ff */
[----:B------:R-:W1:Y:S01]  /*1880*/  LDCU.64 UR6, c[0x4][0x110] ;  /* 0x01002200ff0677ac */ /* 0x000e620008000a00 */
[----:B------:R-:W2:Y:S01]  /*1890*/  LDC.64 R2, c[0x4][R2] ;  /* 0x0100000002027b82 */ /* 0x000ea20000000a00 */
[----:B------:R-:W3:Y:S01]  /*18a0*/  LDCU.64 UR8, c[0x4][0x8] ;  /* 0x01000100ff0877ac */ /* 0x000ee20008000a00 */
[----:B0-----:R-:W-:Y:S01]  /*18b0*/  MOV R4, UR4 ;  /* 0x0000000400047c02 */ /* 0x001fe20008000f00 */
[----:B------:R-:W-:Y:S01]  /*18c0*/  IMAD.U32 R5, RZ, RZ, UR5 ;  /* 0x00000005ff057e24 */ /* 0x000fe2000f8e00ff */
[----:B-1----:R-:W-:-:S02]  /*18d0*/  MOV R6, UR6 ;  /* 0x0000000600067c02 */ /* 0x002fc40008000f00 */
[----:B------:R-:W-:Y:S02]  /*18e0*/  MOV R7, UR7 ;  /* 0x0000000700077c02 */ /* 0x000fe40008000f00 */
[----:B---3--:R-:W-:Y:S01]  /*18f0*/  MOV R10, UR8 ;  /* 0x00000008000a7c02 */ /* 0x008fe20008000f00 */
[----:B------:R-:W-:-:S07]  /*1900*/  IMAD.U32 R11, RZ, RZ, UR9 ;  /* 0x00000009ff0b7e24 */ /* 0x000fce000f8e00ff */
[----:B------:R-:W-:-:S07]  /*1910*/  LEPC R20, `(.L_x_9909) ;  /* 0x000000001014794e */ /* 0x000fce0000000000 */
[----:B--2---:R-:W-:Y:S05]  /*1920*/  CALL.ABS.NOINC R2 ;  /* 0x0000000002007343 */ /* 0x004fea0003c00000 */
.L_x_9909:
[----:B------:R-:W-:Y:S05]  /*1930*/  BSYNC.RECONVERGENT B6 ;  /* 0x0000000000067941 */ /* 0x000fea0003800200 */
.L_x_9908:
[----:B------:R-:W0:Y:S01]  /*1940*/  LDCU.64 UR4, c[0x0][0x580] ;  /* 0x0000b000ff0477ac */ /* 0x000e220008000a00 */
[----:B------:R-:W-:Y:S02]  /*1950*/  IADD3 R17, PT, PT, R17, 0x80, RZ ;  /* 0x0000008011117810 */ /* 0x000fe40007ffe0ff */
[----:B0-----:R-:W-:-:S05]  /*1960*/  IADD3 R2, P0, PT, R19, UR4, RZ ;  /* 0x0000000413027c10 */ /* 0x001fca000ff1e0ff */
[----:B------:R-:W-:-:S05]  /*1970*/  IMAD.X R3, RZ, RZ, UR5, P0 ;  /* 0x00000005ff037e24 */ /* 0x000fca00080e06ff */
[----:B------:R0:W-:Y:S03]  /*1980*/  STG.E.64 desc[UR36][R2.64], RZ ;  /* 0x000000ff02007986 */ /* 0x0001e6000c101b24 */
.L_x_9906:
[----:B------:R-:W-:Y:S05]  /*1990*/  BSYNC.RECONVERGENT B7 ;  /* 0x0000000000077941 */ /* 0x000fea0003800200 */
.L_x_9905:
[----:B------:R-:W1:Y:S02]  /*19a0*/  LDCU UR4, c[0x0][0x380] ;  /* 0x00007000ff0477ac */ /* 0x000e640008000800 */
[----:B-1----:R-:W-:-:S13]  /*19b0*/  ISETP.GE.AND P0, PT, R17, UR4, PT ;  /* 0x0000000411007c0c */ /* 0x002fda000bf06270 */
[----:B------:R-:W-:Y:S05]  /*19c0*/  @P0 EXIT ;  /* 0x000000000000094d */ /* 0x000fea0003800000 */
[----:B------:R-:W1:Y:S01]  /*19d0*/  LDCU.64 UR4, c[0x0][0x390] ;  /* 0x00007200ff0477ac */ /* 0x000e620008000a00 */
[----:B0-----:R-:W-:Y:S02]  /*19e0*/  MOV R2, RZ ;  /* 0x000000ff00027202 */ /* 0x001fe40000000f00 */
[----:B------:R-:W-:Y:S01]  /*19f0*/  MOV R3, R17 ;  /* 0x0000001100037202 */ /* 0x000fe20000000f00 */
[----:B------:R-:W0:Y:S01]  /*1a00*/  LDCU UR6, c[0x0][0x38c] ;  /* 0x00007180ff0677ac */ /* 0x000e220008000800 */
[----:B------:R-:W-:Y:S01]  /*1a10*/  ISETP.NE.AND P0, PT, R18, RZ, PT ;  /* 0x000000ff1200720c */ /* 0x000fe20003f05270 */
[----:B------:R-:W2:Y:S01]  /*1a20*/  LDCU.64 UR8, c[0x0][0x4b8] ;  /* 0x00009700ff0877ac */ /* 0x000ea20008000a00 */
[----:B-1----:R-:W-:-:S05]  /*1a30*/  IMAD.HI.U32 R2, R17, UR4, R2 ;  /* 0x0000000411027c27 */ /* 0x002fca000f8e0002 */
[----:B------:R-:W-:-:S05]  /*1a40*/  SHF.R.U32.HI R3, RZ, UR5, R2 ;  /* 0x00000005ff037c19 */ /* 0x000fca0008011602 */
[----:B------:R-:W-:-:S04]  /*1a50*/  IMAD.MOV R0, RZ, RZ, -R3 ;  /* 0x000000ffff007224 */ /* 0x000fc800078e0a03 */
[----:B0-----:R-:W-:-:S04]  /*1a60*/  IMAD R0, R0, UR6, R17 ;  /* 0x0000000600007c24 */ /* 0x001fc8000f8e0211 */
[C---:B--2---:R-:W-:Y:S02]  /*1a70*/  IMAD R17, R0.reuse, UR8, RZ ;  /* 0x0000000800117c24 */ /* 0x044fe4000f8e02ff */
[----:B------:R-:W-:Y:S01]  /*1a80*/  IMAD R0, R0, UR9, RZ ;  /* 0x0000000900007c24 */ /* 0x000fe2000f8e02ff */
        /* <DEDUP_REMOVED lines=265> */
[----:B------:R-:W-:Y:S01]  /*2b20*/  ISETP.NE.AND P0, PT, R16, 0x18, PT ;  /* 0x000000181000780c */ /* 0x000fe20003f05270 */
[----:B------:R-:W0:Y:S01]  /*2b30*/  LDCU.64 UR6, c[0x0][0x4a0] ;  /* 0x00009400ff0677ac */ /* 0x000e220008000a00 */
[----:B------:R-:W-:Y:S01]  /*2b40*/  MOV R2, RZ ;  /* 0x000000ff00027202 */ /* 0x000fe20000000f00 */
[----:B------:R-:W1:Y:S10]  /*2b50*/  LDCU UR4, c[0x0][0x4a8] ;  /* 0x00009500ff0477ac */ /* 0x000e740008000800 */
[----:B------:R-:W2:Y:S01]  /*2b60*/  @P0 LDC.64 R8, c[0x0][0x4b0] ;  /* 0x00012c00ff080b82 */ /* 0x000ea20000000a00 */
[----:B0-----:R-:W-:-:S07]  /*2b70*/  IMAD.HI.U32 R4, R3, UR7, R2 ;  /* 0x0000000703047c27 */ /* 0x001fce000f8e0002 */
[----:B------:R-:W0:Y:S01]  /*2b80*/  @P0 LDC R11, c[0x0][0x4ac] ;  /* 0x00012b00ff0b0b82 */ /* 0x000e220000000800 */
[----:B-1----:R-:W-:Y:S01]  /*2b90*/  SHF.R.U32.HI R5, RZ, UR4, R4 ;  /* 0x00000004ff057c19 */ /* 0x002fe20008011604 */
[----:B------:R-:W1:Y:S01]  /*2ba0*/  LDCU.64 UR4, c[0x0][0x570] ;  /* 0x0000ae00ff0477ac */ /* 0x000e620008000a00 */
[----:B------:R-:W-:Y:S02]  /*2bb0*/  @P0 MOV R4, RZ ;  /* 0x000000ff00040202 */ /* 0x000fe40000000f00 */
[----:B------:R-:W-:-:S03]  /*2bc0*/  IADD3 R7, PT, PT, -R5, RZ, RZ ;  /* 0x000000ff05077210 */ /* 0x000fc60007ffe1ff */
[----:B------:R-:W3:Y:S01]  /*2bd0*/  @P0 LDC.64 R12, c[0x0][0x578] ;  /* 0x00015e00ff0c0b82 */ /* 0x000ee20000000a00 */
[----:B--2---:R-:W-:-:S05]  /*2be0*/  @P0 IMAD.HI.U32 R2, R5, R8, R4 ;  /* 0x0000000805020227 */ /* 0x004fca00078e0004 */
[----:B------:R-:W-:Y:S01]  /*2bf0*/  @P0 SHF.R.U32.HI R4, RZ, R9, R2 ;  /* 0x00000009ff040219 */ /* 0x000fe20000011602 */
[----:B------:R-:W-:-:S04]  /*2c00*/  IMAD R2, R7, UR6, R3 ;  /* 0x0000000607027c24 */ /* 0x000fc8000f8e0203 */
[----:B------:R-:W-:Y:S02]  /*2c10*/  @P0 IMAD.MOV R4, RZ, RZ, -R4 ;  /* 0x000000ffff040224 */ /* 0x000fe400078e0a04 */
[C---:B-1----:R-:W-:Y:S02]  /*2c20*/  IMAD R17, R2.reuse, UR4, R17 ;  /* 0x0000000402117c24 */ /* 0x042fe4000f8e0211 */
[----:B0-----:R-:W-:Y:S02]  /*2c30*/  @P0 IMAD R4, R11, R4, R5 ;  /* 0x000000040b040224 */ /* 0x001fe400078e0205 */
[----:B------:R-:W-:Y:S02]  /*2c40*/  IMAD R0, R2, UR5, R0 ;  /* 0x0000000502007c24 */ /* 0x000fe4000f8e0200 */
[C---:B---3--:R-:W-:Y:S02]  /*2c50*/  @P0 IMAD R17, R4.reuse, R12, R17 ;  /* 0x0000000c04110224 */ /* 0x048fe400078e0211 */
[----:B------:R-:W-:-:S07]  /*2c60*/  @P0 IMAD R0, R4, R13, R0 ;  /* 0x0000000d04000224 */ /* 0x000fce00078e0200 */
.L_x_9910:
[----:B------:R-:W0:Y:S01]  /*2c70*/  LDCU.128 UR4, c[0x0][0x580] ;  /* 0x0000b000ff0477ac */ /* 0x000e220008000c00 */
[----:B------:R-:W1:Y:S01]  /*2c80*/  LDCU.128 UR8, c[0x0][0x590] ;  /* 0x0000b200ff0877ac */ /* 0x000e620008000c00 */
[----:B0-----:R-:W-:-:S04]  /*2c90*/  IADD3 R2, P0, PT, R0, UR6, RZ ;  /* 0x0000000600027c10 */ /* 0x001fc8000ff1e0ff */
[----:B------:R-:W-:-:S06]  /*2ca0*/  IADD3.X R3, PT, PT, RZ, UR7, RZ, P0, !PT ;  /* 0x00000007ff037c10 */ /* 0x000fcc00087fe4ff */
[----:B------:R-:W1:Y:S01]  /*2cb0*/  LDG.E.64 R2, desc[UR36][R2.64] ;  /* 0x0000002402027981 */ /* 0x000e62000c1e1b00 */
[----:B------:R-:W-:Y:S01]  /*2cc0*/  IADD3 R16, P2, PT, R17, UR4, RZ ;  /* 0x0000000411107c10 */ /* 0x000fe2000ff5e0ff */
[----:B------:R-:W-:Y:S03]  /*2cd0*/  BSSY.RECONVERGENT B6, `(.L_x_9911) ;  /* 0x0000017000067945 */ /* 0x000fe60003800200 */
[----:B------:R-:W-:Y:S02]  /*2ce0*/  IADD3.X R17, PT, PT, RZ, UR5, RZ, P2, !PT ;  /* 0x00000005ff117c10 */ /* 0x000fe400097fe4ff */
[C---:B-1----:R-:W-:Y:S02]  /*2cf0*/  ISETP.GE.U32.AND P1, PT, R2.reuse, UR10, PT ;  /* 0x0000000a02007c0c */ /* 0x042fe4000bf26070 */
[----:B------:R-:W-:Y:S02]  /*2d00*/  ISETP.GE.U32.AND P0, PT, R2, UR8, PT ;  /* 0x0000000802007c0c */ /* 0x000fe4000bf06070 */
[----:B------:R-:W-:-:S02]  /*2d10*/  ISETP.GE.AND.EX P1, PT, R3, UR11, PT, P1 ;  /* 0x0000000b03007c0c */ /* 0x000fc4000bf26310 */
        /* <DEDUP_REMOVED lines=8> */
[----:B------:R-:W-:Y:S01]  /*2da0*/  HFMA2 R13, -RZ, RZ, 0, 0 ;  /* 0x00000000ff0d7431 */ /* 0x000fe200000001ff */
[----:B------:R-:W4:Y:S01]  /*2db0*/  LDCU.64 UR8, c[0x4][0x8] ;  /* 0x01000100ff0877ac */ /* 0x000f220008000a00 */
[----:B0-----:R-:W-:Y:S01]  /*2dc0*/  MOV R4, UR4 ;  /* 0x0000000400047c02 */ /* 0x001fe20008000f00 */
[----:B------:R-:W-:Y:S01]  /*2dd0*/  IMAD.U32 R5, RZ, RZ, UR5 ;  /* 0x00000005ff057e24 */ /* 0x000fe2000f8e00ff */
[----:B---3--:R-:W-:-:S02]  /*2de0*/  MOV R6, UR6 ;  /* 0x0000000600067c02 */ /* 0x008fc40008000f00 */
[----:B------:R-:W-:Y:S02]  /*2df0*/  MOV R7, UR7 ;  /* 0x0000000700077c02 */ /* 0x000fe40008000f00 */
[----:B----4-:R-:W-:Y:S01]  /*2e00*/  MOV R10, UR8 ;  /* 0x00000008000a7c02 */ /* 0x010fe20008000f00 */
[----:B-1----:R-:W-:-:S07]  /*2e10*/  IMAD.U32 R11, RZ, RZ, UR9 ;  /* 0x00000009ff0b7e24 */ /* 0x002fce000f8e00ff */
[----:B------:R-:W-:-:S07]  /*2e20*/  LEPC R20, `(.L_x_9912) ;  /* 0x000000001014794e */ /* 0x000fce0000000000 */
[----:B--2---:R-:W-:Y:S05]  /*2e30*/  CALL.ABS.NOINC R2 ;  /* 0x0000000002007343 */ /* 0x004fea0003c00000 */
.L_x_9912:
[----:B------:R-:W-:Y:S05]  /*2e40*/  BSYNC.RECONVERGENT B6 ;  /* 0x0000000000067941 */ /* 0x000fea0003800200 */
.L_x_9911:
[----:B------:R-:W-:Y:S01]  /*2e50*/  STG.E.64 desc[UR36][R16.64], RZ ;  /* 0x000000ff10007986 */ /* 0x000fe2000c101b24 */
[----:B------:R-:W-:Y:S05]  /*2e60*/  EXIT ;  /* 0x000000000000794d */ /* 0x000fea0003800000 */
.L_x_9913:
        /* <DEDUP_REMOVED lines=9> */
.L_x_34724:


//--------------------- .text._ZN2at6native27unrolled_elementwise_kernelIZZZNS0_67_GLOBAL__N__bb565c37_34_ValidateCompressedIndicesKernel_cu_33a4b88b42_validate_compressed_sparse_indices_kernelILNS2_8CDimNameE1ENS2_18CUDAKernelLauncherENS2_14EmptyVecKernelENS2_8DummyVecELm0EEEvRKNS_6TensorESA_lllENKUlvE0_clEvENKUlvE0_clEvEUllE_St5arrayIPcLm2EELi4E23TrivialOffsetCalculatorILi1EjESI_NS0_6memory15LoadWithoutCastENSJ_16StoreWithoutCastEEEviT_T0_T2_T3_T4_T5_ --------------------------
	.section	.text._ZN2at6native27unrolled_elementwise_kernelIZZZNS0_67_GLOBAL__N__bb565c37_34_ValidateCompressedIndicesKernel_cu_33a4b88b42_validate_compressed_sparse_indices_kernelILNS2_8CDimNameE1ENS2_18CUDAKernelLauncherENS2_14EmptyVecKernelENS2_8DummyVecELm0EEEvRKNS_6TensorESA_lllENKUlvE0_clEvENKUlvE0_clEvEUllE_St5arrayIPcLm2EELi4E23TrivialOffsetCalculatorILi1EjESI_NS0_6memory15LoadWithoutCastENSJ_16StoreWithoutCastEEEviT_T0_T2_T3_T4_T5_,"ax",@progbits
	.align	128
        .global         _ZN2at6native27unrolled_elementwise_kernelIZZZNS0_67_GLOBAL__N__bb565c37_34_ValidateCompressedIndicesKernel_cu_33a4b88b42_validate_compressed_sparse_indices_kernelILNS2_8CDimNameE1ENS2_18CUDAKernelLauncherENS2_14EmptyVecKernelENS2_8DummyVecELm0EEEvRKNS_6TensorESA_lllENKUlvE0_clEvENKUlvE0_clEvEUllE_St5arrayIPcLm2EELi4E23TrivialOffsetCalculatorILi1EjESI_NS0_6memory15LoadWithoutCastENSJ_16StoreWithoutCastEEEviT_T0_T2_T3_T4_T5_
        .type           _ZN2at6native27unrolled_elementwise_kernelIZZZNS0_67_GLOBAL__N__bb565c37_34_ValidateCompressedIndicesKernel_cu_33a4b88b42_validate_compressed_sparse_indices_kernelILNS2_8CDimNameE1ENS2_18CUDAKernelLauncherENS2_14EmptyVecKernelENS2_8DummyVecELm0EEEvRKNS_6TensorESA_lllENKUlvE0_clEvENKUlvE0_clEvEUllE_St5arrayIPcLm2EELi4E23TrivialOffsetCalculatorILi1EjESI_NS0_6memory15LoadWithoutCastENSJ_16StoreWithoutCastEEEviT_T0_T2_T3_T4_T5_,@function
        .size           _ZN2at6native27unrolled_elementwise_kernelIZZZNS0_67_GLOBAL__N__bb565c37_34_ValidateCompressedIndicesKernel_cu_33a4b88b42_validate_compressed_sparse_indices_kernelILNS2_8CDimNameE1ENS2_18CUDAKernelLauncherENS2_14EmptyVecKernelENS2_8DummyVecELm0EEEvRKNS_6TensorESA_lllENKUlvE0_clEvENKUlvE0_clEvEUllE_St5arrayIPcLm2EELi4E23TrivialOffsetCalculatorILi1EjESI_NS0_6memory15LoadWithoutCastENSJ_16StoreWithoutCastEEEviT_T0_T2_T3_T4_T5_,(.L_x_34725 - _ZN2at6native27unrolled_elementwise_kernelIZZZNS0_67_GLOBAL__N__bb565c37_34_ValidateCompressedIndicesKernel_cu_33a4b88b42_validate_compressed_sparse_indices_kernelILNS2_8CDimNameE1ENS2_18CUDAKernelLauncherENS2_14EmptyVecKernelENS2_8DummyVecELm0EEEvRKNS_6TensorESA_lllENKUlvE0_clEvENKUlvE0_clEvEUllE_St5arrayIPcLm2EELi4E23TrivialOffsetCalculatorILi1EjESI_NS0_6memory15LoadWithoutCastENSJ_16StoreWithoutCastEEEviT_T0_T2_T3_T4_T5_)
        .other          _ZN2at6native27unrolled_elementwise_kernelIZZZNS0_67_GLOBAL__N__bb565c37_34_ValidateCompressedIndicesKernel_cu_33a4b88b42_validate_compressed_sparse_indices_kernelILNS2_8CDimNameE1ENS2_18CUDAKernelLauncherENS2_14EmptyVecKernelENS2_8DummyVecELm0EEEvRKNS_6TensorESA_lllENKUlvE0_clEvENKUlvE0_clEvEUllE_St5arrayIPcLm2EELi4E23TrivialOffsetCalculatorILi1EjESI_NS0_6memory15LoadWithoutCastENSJ_16StoreWithoutCastEEEviT_T0_T2_T3_T4_T5_,@"STO_CUDA_ENTRY STV_DEFAULT"
_ZN2at6native27unrolled_elementwise_kernelIZZZNS0_67_GLOBAL__N__bb565c37_34_ValidateCompressedIndicesKernel_cu_33a4b88b42_validate_compressed_sparse_indices_kernelILNS2_8CDimNameE1ENS2_18CUDAKernelLauncherENS2_14EmptyVecKernelENS2_8DummyVecELm0EEEvRKNS_6TensorESA_lllENKUlvE0_clEvENKUlvE0_clEvEUllE_St5arrayIPcLm2EELi4E23TrivialOffsetCalculatorILi1EjESI_NS0_6memory15LoadWithoutCastENSJ_16StoreWithoutCastEEEviT_T0_T2_T3_T4_T5_:
.text._ZN2at6native27unrolled_elementwise_kernelIZZZNS0_67_GLOBAL__N__bb565c37_34_ValidateCompressedIndicesKernel_cu_33a4b88b42_validate_compressed_sparse_indices_kernelILNS2_8CDimNameE1ENS2_18CUDAKernelLauncherENS2_14EmptyVecKernelENS2_8DummyVecELm0EEEvRKNS_6TensorESA_lllENKUlvE0_clEvENKUlvE0_clEvEUllE_St5arrayIPcLm2EELi4E23TrivialOffsetCalculatorILi1EjESI_NS0_6memory15LoadWithoutCastENSJ_16StoreWithoutCastEEEviT_T0_T2_T3_T4_T5_:
[----:B------:R-:W0:Y:S01]  /*0000*/  LDC R1, c[0x0][0x37c] ;  /* 0x0000df00ff017b82 */ /* 0x000e220000000800 */
[----:B------:R-:W1:Y:S07]  /*0010*/  S2R R27, SR_CTAID.X ;  /* 0x00000000001b7919 */ /* 0x000e6e0000002500 */
[----:B------:R-:W1:Y:S01]  /*0020*/  LDC R2, c[0x0][0x380] ;  /* 0x0000e000ff027b82 */ /* 0x000e620000000800 */
[----:B------:R-:W2:Y:S01]  /*0030*/  LDCU.64 UR36, c[0x0][0x358] ;  /* 0x00006b00ff2477ac */ /* 0x000ea20008000a00 */
[----:B------:R-:W-:Y:S01]  /*0040*/  CS2R R12, SRZ ;  /* 0x00000000000c7805 */ /* 0x000fe2000001ff00 */
[----:B------:R-:W3:Y:S01]  /*0050*/  S2R R0, SR_TID.X ;  /* 0x0000000000007919 */ /* 0x000ee20000002100 */
[----:B------:R-:W-:Y:S01]  /*0060*/  CS2R R18, SRZ ;  /* 0x0000000000127805 */ /* 0x000fe2000001ff00 */
[----:B------:R-:W4:Y:S01]  /*0070*/  LDCU.64 UR4, c[0x0][0x390] ;  /* 0x00007200ff0477ac */ /* 0x000f220008000a00 */
[----:B------:R-:W4:Y:S01]  /*0080*/  LDCU.64 UR6, c[0x0][0x388] ;  /* 0x00007100ff0677ac */ /* 0x000f220008000a00 */
[----:B-1----:R-:W-:-:S02]  /*0090*/  IMAD R25, R27, -0x200, R2 ;  /* 0xfffffe001b197824 */ /* 0x002fc400078e0202 */
[----:B---3--:R-:W-:-:S03]  /*00a0*/  IMAD.MOV.U32 R24, RZ, RZ, R0 ;  /* 0x000000ffff187224 */ /* 0x008fc600078e0000 */
[----:B------:R-:W-:-:S13]  /*00b0*/  ISETP.GE.AND P0, PT, R0, R25, PT ;  /* 0x000000190000720c */ /* 0x000fda0003f06270 */
[----:B------:R-:W-:Y:S01]  /*00c0*/  @!P0 VIADD R0, R24, 0x80 ;  /* 0x0000008018008836 */ /* 0x000fe20000000000 */
[----:B------:R-:W1:Y:S01]  /*00d0*/  @!P0 LDC.64 R2, c[0x0][0x3a8] ;  /* 0x0000ea00ff028b82 */ /* 0x000e620000000a00 */
[----:B------:R-:W-:-:S03]  /*00e0*/  @!P0 IMAD R5, R27, 0x200, R24 ;  /* 0x000002001b058824 */ /* 0x000fc600078e0218 */
[----:B------:R-:W-:-:S13]  /*00f0*/  ISETP.GE.AND P1, PT, R0, R25, PT ;  /* 0x000000190000720c */ /* 0x000fda0003f26270 */
[----:B------:R-:W-:Y:S02]  /*0100*/  @!P1 IMAD R9, R27, 0x200, R0 ;  /* 0x000002001b099824 */ /* 0x000fe400078e0200 */
[----:B------:R-:W-:-:S05]  /*0110*/  @!P1 VIADD R0, R0, 0x80 ;  /* 0x0000008000009836 */ /* 0x000fca0000000000 */
[CC--:B------:R-:W-:Y:S01]  /*0120*/  ISETP.GE.AND P3, PT, R0.reuse, R25.reuse, PT ;  /* 0x000000190000720c */ /* 0x0c0fe20003f66270 */
[----:B-1----:R-:W-:Y:S02]  /*0130*/  @!P0 IMAD.WIDE.U32 R2, R5, 0x8, R2 ;  /* 0x0000000805028825 */ /* 0x002fe400078e0002 */
[----:B------:R-:W1:Y:S03]  /*0140*/  @!P1 LDC.64 R4, c[0x0][0x3a8] ;  /* 0x0000ea00ff049b82 */ /* 0x000e660000000a00 */
[----:B--2---:R-:W4:Y:S07]  /*0150*/  @!P0 LDG.E.64 R12, desc[UR36][R2.64] ;  /* 0x00000024020c8981 */ /* 0x004f2e000c1e1b00 */
[----:B------:R-:W-:Y:S01]  /*0160*/  @!P3 LEA R17, R27, R0, 0x9 ;  /* 0x000000001b11b211 */ /* 0x000fe200078e48ff */
[----:B------:R-:W-:Y:S01]  /*0170*/  @!P3 VIADD R0, R0, 0x80 ;  /* 0x000000800000b836 */ /* 0x000fe20000000000 */
[----:B------:R-:W2:Y:S04]  /*0180*/  @!P3 LDC.64 R6, c[0x0][0x3a8] ;  /* 0x0000ea00ff06bb82 */ /* 0x000ea80000000a00 */
[----:B------:R-:W-:-:S13]  /*0190*/  ISETP.GE.AND P2, PT, R0, R25, PT ;  /* 0x000000190000720c */ /* 0x000fda0003f46270 */
[----:B------:R-:W3:Y:S01]  /*01a0*/  @!P2 LDC.64 R10, c[0x0][0x3a8] ;  /* 0x0000ea00ff0aab82 */ /* 0x000ee20000000a00 */
[----:B------:R-:W-:Y:S02]  /*01b0*/  @!P2 IMAD R15, R27, 0x200, R0 ;  /* 0x000002001b0fa824 */ /* 0x000fe400078e0200 */
[----:B-1----:R-:W-:-:S04]  /*01c0*/  @!P1 IMAD.WIDE.U32 R4, R9, 0x8, R4 ;  /* 0x0000000809049825 */ /* 0x002fc800078e0004 */
[----:B--2---:R-:W-:Y:S01]  /*01d0*/  @!P3 IMAD.WIDE.U32 R8, R17, 0x8, R6 ;  /* 0x000000081108b825 */ /* 0x004fe200078e0006 */
[----:B------:R-:W-:-:S04]  /*01e0*/  CS2R R16, SRZ ;  /* 0x0000000000107805 */ /* 0x000fc8000001ff00 */
[----:B------:R1:W5:Y:S01]  /*01f0*/  @!P3 LDG.E.64 R18, desc[UR36][R8.64] ;  /* 0x000000240812b981 */ /* 0x000362000c1e1b00 */
[----:B---3--:R-:W-:-:S05]  /*0200*/  @!P2 IMAD.WIDE.U32 R6, R15, 0x8, R10 ;  /* 0x000000080f06a825 */ /* 0x008fca00078e000a */
[----:B------:R1:W5:Y:S01]  /*0210*/  @!P2 LDG.E.64 R16, desc[UR36][R6.64] ;  /* 0x000000240610a981 */ /* 0x000362000c1e1b00 */
[----:B------:R-:W-:-:S06]  /*0220*/  CS2R R22, SRZ ;  /* 0x0000000000167805 */ /* 0x000fcc000001ff00 */
[----:B------:R1:W5:Y:S01]  /*0230*/  @!P1 LDG.E.64 R22, desc[UR36][R4.64] ;  /* 0x0000002404169981 */ /* 0x000362000c1e1b00 */
[----:B------:R-:W-:Y:S01]  /*0240*/  BSSY.RECONVERGENT B6, `(.L_x_9914) ;  /* 0x0000017000067945 */ /* 0x000fe20003800200 */
[C---:B----4-:R-:W-:Y:S02]  /*0250*/  ISETP.GE.U32.AND P0, PT, R12.reuse, UR4, PT ;  /* 0x000000040c007c0c */ /* 0x050fe4000bf06070 */
[----:B------:R-:W-:Y:S02]  /*0260*/  ISETP.GE.U32.AND P1, PT, R12, UR6, PT ;  /* 0x000000060c007c0c */ /* 0x000fe4000bf26070 */
[----:B------:R-:W-:-:S04]  /*0270*/  ISETP.GE.AND.EX P0, PT, R13, UR5, PT, P0 ;  /* 0x000000050d007c0c */ /* 0x000fc8000bf06300 */
[----:B------:R-:W-:-:S04]  /*0280*/  ISETP.GE.AND.EX P0, PT, R13, UR7, !P0, P1 ;  /* 0x000000070d007c0c */ /* 0x000fc8000c706310 */
[----:B------:R-:W-:-:S13]  /*0290*/  ISETP.GE.OR P0, PT, R24, R25, P0 ;  /* 0x000000191800720c */ /* 0x000fda0000706670 */
[----:B01----:R-:W-:Y:S05]  /*02a0*/  @P0 BRA `(.L_x_9915) ;  /* 0x0000000000400947 */ /* 0x003fea0003800000 */
        /* <DEDUP_REMOVED lines=8> */
[----:B0-----:R-:W-:Y:S01]  /*0330*/  MOV R4, UR4 ;  /* 0x0000000400047c02 */ /* 0x001fe20008000f00 */
[----:B------:R-:W-:-:S02]  /*0340*/  IMAD.U32 R5, RZ, RZ, UR5 ;  /* 0x00000005ff057e24 */ /* 0x000fc4000f8e00ff */
[----:B-1----:R-:W-:Y:S02]  /*0350*/  IMAD.U32 R6, RZ, RZ, UR6 ;  /* 0x00000006ff067e24 */ /* 0x002fe4000f8e00ff */
[----:B------:R-:W-:Y:S01]  /*0360*/  IMAD.U32 R7, RZ, RZ, UR7 ;  /* 0x00000007ff077e24 */ /* 0x000fe2000f8e00ff */
[----:B---3--:R-:W-:Y:S01]  /*0370*/  MOV R10, UR8 ;  /* 0x00000008000a7c02 */ /* 0x008fe20008000f00 */
[----:B------:R-:W-:-:S07]  /*0380*/  IMAD.U32 R11, RZ, RZ, UR9 ;  /* 0x00000009ff0b7e24 */ /* 0x000fce000f8e00ff */
[----:B------:R-:W-:-:S07]  /*0390*/  LEPC R20, `(.L_x_9915) ;  /* 0x000000001014794e */ /* 0x000fce0000000000 */
[----:B--2--5:R-:W-:Y:S05]  /*03a0*/  CALL.ABS.NOINC R2 ;  /* 0x0000000002007343 */ /* 0x024fea0003c00000 */
.L_x_9915:
[----:B------:R-:W-:Y:S05]  /*03b0*/  BSYNC.RECONVERGENT B6 ;  /* 0x0000000000067941 */ /* 0x000fea0003800200 */
.L_x_9914:
[----:B------:R-:W0:Y:S01]  /*03c0*/  LDCU.64 UR4, c[0x0][0x390] ;  /* 0x00007200ff0477ac */ /* 0x000e220008000a00 */
[----:B------:R-:W-:Y:S01]  /*03d0*/  VIADD R2, R24, 0x80 ;  /* 0x0000008018027836 */ /* 0x000fe20000000000 */
        /* <DEDUP_REMOVED lines=23> */
[----:B--2---:R-:W-:Y:S05]  /*0550*/  CALL.ABS.NOINC R14 ;  /* 0x000000000e007343 */ /* 0x004fea0003c00000 */
.L_x_9917:
[----:B------:R-:W-:Y:S05]  /*0560*/  BSYNC.RECONVERGENT B6 ;  /* 0x0000000000067941 */ /* 0x000fea0003800200 */
.L_x_9916:
        /* <DEDUP_REMOVED lines=25> */
[----:B--2---:R-:W-:Y:S05]  /*0700*/  CALL.ABS.NOINC R14 ;  /* 0x000000000e007343 */ /* 0x004fea0003c00000 */
.L_x_9919:
[----:B------:R-:W-:Y:S05]  /*0710*/  BSYNC.RECONVERGENT B6 ;  /* 0x0000000000067941 */ /* 0x000fea0003800200 */
.L_x_9918:
        /* <DEDUP_REMOVED lines=26> */
.L_x_9921:
[----:B------:R-:W-:Y:S05]  /*08c0*/  BSYNC.RECONVERGENT B6 ;  /* 0x0000000000067941 */ /* 0x000fea0003800200 */
.L_x_9920:
[----:B------:R-:W-:Y:S01]  /*08d0*/  ISETP.GE.AND P0, PT, R24, R25, PT ;  /* 0x000000191800720c */ /* 0x000fe20003f06270 */
[----:B------:R-:W-:Y:S04]  /*08e0*/  BSSY.RECONVERGENT B0, `(.L_x_9922) ;  /* 0x0000017000007945 */ /* 0x000fe80003800200 */
[----:B------:R-:W-:Y:S08]  /*08f0*/  BSSY.RELIABLE B1, `(.L_x_9923) ;  /* 0x000000f000017945 */ /* 0x000ff00003800100 */
[----:B------:R-:W-:Y:S05]  /*0900*/  @P0 BRA `(.L_x_9924) ;  /* 0x0000000000340947 */ /* 0x000fea0003800000 */
[----:B------:R-:W0:Y:S01]  /*0910*/  LDC.64 R4, c[0x0][0x3a0] ;  /* 0x0000e800ff047b82 */ /* 0x000e220000000a00 */
[----:B------:R-:W-:Y:S01]  /*0920*/  IMAD R3, R27, 0x200, R24 ;  /* 0x000002001b037824 */ /* 0x000fe200078e0218 */
[----:B------:R-:W-:-:S04]  /*0930*/  MOV R24, R2 ;  /* 0x0000000200187202 */ /* 0x000fc80000000f00 */
[----:B------:R-:W-:-:S13]  /*0940*/  ISETP.GE.AND P0, PT, R24, R25, PT ;  /* 0x000000191800720c */ /* 0x000fda0003f06270 */
[----:B------:R-:W-:Y:S05]  /*0950*/  @P0 BREAK.RELIABLE B1 ;  /* 0x0000000000010942 */ /* 0x000fea0003800100 */
[----:B0-----:R-:W-:-:S05]  /*0960*/  IMAD.WIDE.U32 R4, R3, 0x8, R4 ;  /* 0x0000000803047825 */ /* 0x001fca00078e0004 */
[----:B------:R0:W-:Y:S01]  /*0970*/  STG.E.64 desc[UR36][R4.64], RZ ;  /* 0x000000ff04007986 */ /* 0x0001e2000c101b24 */
[----:B------:R-:W-:Y:S05]  /*0980*/  @P0 BRA `(.L_x_9925) ;  /* 0x0000000000300947 */ /* 0x000fea0003800000 */
[----:B------:R-:W1:Y:S01]  /*0990*/  LDC.64 R2, c[0x0][0x3a0] ;  /* 0x0000e800ff027b82 */ /* 0x000e620000000a00 */
[----:B0-----:R-:W-:Y:S02]  /*09a0*/  IMAD R5, R27, 0x200, R24 ;  /* 0x000002001b057824 */ /* 0x001fe400078e0218 */
[----:B------:R-:W-:Y:S02]  /*09b0*/  VIADD R24, R24, 0x80 ;  /* 0x0000008018187836 */ /* 0x000fe40000000000 */
[----:B-1----:R-:W-:-:S05]  /*09c0*/  IMAD.WIDE.U32 R2, R5, 0x8, R2 ;  /* 0x0000000805027825 */ /* 0x002fca00078e0002 */
[----:B------:R0:W-:Y:S02]  /*09d0*/  STG.E.64 desc[UR36][R2.64], RZ ;  /* 0x000000ff02007986 */ /* 0x0001e4000c101b24 */
.L_x_9924:
[----:B------:R-:W-:Y:S05]  /*09e0*/  BSYNC.RELIABLE B1 ;  /* 0x0000000000017941 */ /* 0x000fea0003800100 */
.L_x_9923:
[----:B------:R-:W-:-:S13]  /*09f0*/  ISETP.GE.AND P0, PT, R24, R25, PT ;  /* 0x000000191800720c */ /* 0x000fda0003f06270 */
[----:B0-----:R-:W0:Y:S01]  /*0a00*/  @!P0 LDC.64 R2, c[0x0][0x3a0] ;  /* 0x0000e800ff028b82 */ /* 0x001e220000000a00 */
[----:B------:R-:W-:Y:S01]  /*0a10*/  @!P0 IMAD R5, R27, 0x200, R24 ;  /* 0x000002001b058824 */ /* 0x000fe200078e0218 */
[----:B------:R-:W-:-:S03]  /*0a20*/  @!P0 IADD3 R24, PT, PT, R24, 0x80, RZ ;  /* 0x0000008018188810 */ /* 0x000fc60007ffe0ff */
[----:B0-----:R-:W-:-:S05]  /*0a30*/  @!P0 IMAD.WIDE.U32 R2, R5, 0x8, R2 ;  /* 0x0000000805028825 */ /* 0x001fca00078e0002 */
[----:B------:R1:W-:Y:S02]  /*0a40*/  @!P0 STG.E.64 desc[UR36][R2.64], RZ ;  /* 0x000000ff02008986 */ /* 0x0003e4000c101b24 */
.L_x_9925:
[----:B------:R-:W-:Y:S05]  /*0a50*/  BSYNC.RECONVERGENT B0 ;  /* 0x0000000000007941 */ /* 0x000fea0003800200 */
.L_x_9922:
[----:B------:R-:W-:-:S13]  /*0a60*/  ISETP.GE.AND P0, PT, R24, R25, PT ;  /* 0x000000191800720c */ /* 0x000fda0003f06270 */
[----:B------:R-:W-:Y:S05]  /*0a70*/  @P0 EXIT ;  /* 0x000000000000094d */ /* 0x000fea0003800000 */
[----:B-1----:R-:W1:Y:S01]  /*0a80*/  LDC.64 R2, c[0x0][0x3a0] ;  /* 0x0000e800ff027b82 */ /* 0x002e620000000a00 */
[----:B------:R-:W-:-:S04]  /*0a90*/  IMAD R27, R27, 0x200, R24 ;  /* 0x000002001b1b7824 */ /* 0x000fc800078e0218 */
[----:B-1----:R-:W-:-:S05]  /*0aa0*/  IMAD.WIDE.U32 R2, R27, 0x8, R2 ;  /* 0x000000081b027825 */ /* 0x002fca00078e0002 */
[----:B------:R-:W-:Y:S01]  /*0ab0*/  STG.E.64 desc[UR36][R2.64], RZ ;  /* 0x000000ff02007986 */ /* 0x000fe2000c101b24 */
[----:B------:R-:W-:Y:S05]  /*0ac0*/  EXIT ;  /* 0x000000000000794d */ /* 0x000fea0003800000 */
.L_x_9926:
        /* <DEDUP_REMOVED lines=11> */
.L_x_34725:


//--------------------- .text._ZN2at6native29vectorized_elementwise_kernelILi2EZZZNS0_67_GLOBAL__N__bb565c37_34_ValidateCompressedIndicesKernel_cu_33a4b88b42_validate_compressed_sparse_indices_kernelILNS2_8CDimNameE1ENS2_18CUDAKernelLauncherENS2_14EmptyVecKernelENS2_8DummyVecELm0EEEvRKNS_6TensorESA_lllENKUlvE0_clEvENKUlvE0_clEvEUllE_St5arrayIPcLm2EEEEviT0_T1_ --------------------------
	.section	.text._ZN2at6native29vectorized_elementwise_kernelILi2EZZZNS0_67_GLOBAL__N__bb565c37_34_ValidateCompressedIndicesKernel_cu_33a4b88b42_validate_compressed_sparse_indices_kernelILNS2_8CDimNameE1ENS2_18CUDAKernelLauncherENS2_14EmptyVecKernelENS2_8DummyVecELm0EEEvRKNS_6TensorESA_lllENKUlvE0_clEvENKUlvE0_clEvEUllE_St5arrayIPcLm2EEEEviT0_T1_,"ax",@progbits
	.align	128
        .global         _ZN2at6native29vectorized_elementwise_kernelILi2EZZZNS0_67_GLOBAL__N__bb565c37_34_ValidateCompressedIndicesKernel_cu_33a4b88b42_validate_compressed_sparse_indices_kernelILNS2_8CDimNameE1ENS2_18CUDAKernelLauncherENS2_14EmptyVecKernelENS2_8DummyVecELm0EEEvRKNS_6TensorESA_lllENKUlvE0_clEvENKUlvE0_clEvEUllE_St5arrayIPcLm2EEEEviT0_T1_
        .type           _ZN2at6native29vectorized_elementwise_kernelILi2EZZZNS0_67_GLOBAL__N__bb565c37_34_ValidateCompressedIndicesKernel_cu_33a4b88b42_validate_compressed_sparse_indices_kernelILNS2_8CDimNameE1ENS2_18CUDAKernelLauncherENS2_14EmptyVecKernelENS2_8DummyVecELm0EEEvRKNS_6TensorESA_lllENKUlvE0_clEvENKUlvE0_clEvEUllE_St5arrayIPcLm2EEEEviT0_T1_,@function
        .size           _ZN2at6native29vectorized_elementwise_kernelILi2EZZZNS0_67_GLOBAL__N__bb565c37_34_ValidateCompressedIndicesKernel_cu_33a4b88b42_validate_compressed_sparse_indices_kernelILNS2_8CDimNameE1ENS2_18CUDAKernelLauncherENS2_14EmptyVecKernelENS2_8DummyVecELm0EEEvRKNS_6TensorESA_lllENKUlvE0_clEvENKUlvE0_clEvEUllE_St5arrayIPcLm2EEEEviT0_T1_,(.L_x_34726 - _ZN2at6native29vectorized_elementwise_kernelILi2EZZZNS0_67_GLOBAL__N__bb565c37_34_ValidateCompressedIndicesKernel_cu_33a4b88b42_validate_compressed_sparse_indices_kernelILNS2_8CDimNameE1ENS2_18CUDAKernelLauncherENS2_14EmptyVecKernelENS2_8DummyVecELm0EEEvRKNS_6TensorESA_lllENKUlvE0_clEvENKUlvE0_clEvEUllE_St5arrayIPcLm2EEEEviT0_T1_)
        .other          _ZN2at6native29vectorized_elementwise_kernelILi2EZZZNS0_67_GLOBAL__N__bb565c37_34_ValidateCompressedIndicesKernel_cu_33a4b88b42_validate_compressed_sparse_indices_kernelILNS2_8CDimNameE1ENS2_18CUDAKernelLauncherENS2_14EmptyVecKernelENS2_8DummyVecELm0EEEvRKNS_6TensorESA_lllENKUlvE0_clEvENKUlvE0_clEvEUllE_St5arrayIPcLm2EEEEviT0_T1_,@"STO_CUDA_ENTRY STV_DEFAULT"
_ZN2at6native29vectorized_elementwise_kernelILi2EZZZNS0_67_GLOBAL__N__bb565c37_34_ValidateCompressedIndicesKernel_cu_33a4b88b42_validate_compressed_sparse_indices_kernelILNS2_8CDimNameE1ENS2_18CUDAKernelLauncherENS2_14EmptyVecKernelENS2_8DummyVecELm0EEEvRKNS_6TensorESA_lllENKUlvE0_clEvENKUlvE0_clEvEUllE_St5arrayIPcLm2EEEEviT0_T1_:
.text._ZN2at6native29vectorized_elementwise_kernelILi2EZZZNS0_67_GLOBAL__N__bb565c37_34_ValidateCompressedIndicesKernel_cu_33a4b88b42_validate_compressed_sparse_indices_kernelILNS2_8CDimNameE1ENS2_18CUDAKernelLauncherENS2_14EmptyVecKernelENS2_8DummyVecELm0EEEvRKNS_6TensorESA_lllENKUlvE0_clEvENKUlvE0_clEvEUllE_St5arrayIPcLm2EEEEviT0_T1_:
[----:B------:R-:W0:Y:S01]  /*0000*/  LDC R1, c[0x0][0x37c] ;  /* 0x0000df00ff017b82 */ /* 0x000e220000000800 */
[----:B------:R-:W1:Y:S01]  /*0010*/  S2R R2, SR_CTAID.X ;  /* 0x0000000000027919 */ /* 0x000e620000002500 */
[----:B------:R-:W2:Y:S01]  /*0020*/  LDCU UR4, c[0x0][0x380] ;  /* 0x00007000ff0477ac */ /* 0x000ea20008000800 */
[----:B------:R-:W3:Y:S01]  /*0030*/  LDCU.64 UR36, c[0x0][0x358] ;  /* 0x00006b00ff2477ac */ /* 0x000ee20008000a00 */
[----:B-1----:R-:W-:-:S05]  /*0040*/  IMAD.SHL.U32 R2, R2, 0x400, RZ ;  /* 0x0000040002027824 */ /* 0x002fca00078e00ff */
[----:B--2---:R-:W-:-:S04]  /*0050*/  IADD3 R32, PT, PT, -R2, UR4, RZ ;  /* 0x0000000402207c10 */ /* 0x004fc8000fffe1ff */
[----:B------:R-:W-:-:S13]  /*0060*/  ISETP.GT.U32.AND P0, PT, R32, 0x3ff, PT ;  /* 0x000003ff2000780c */ /* 0x000fda0003f04070 */
[----:B0--3--:R-:W-:Y:S05]  /*0070*/  @P0 BRA `(.L_x_9927) ;  /* 0x0000001400300947 */ /* 0x009fea0003800000 */
[----:B------:R-:W0:Y:S01]  /*0080*/  S2R R3, SR_TID.X ;  /* 0x0000000000037919 */ /* 0x000e220000002100 */
[----:B------:R-:W-:Y:S02]  /*0090*/  CS2R R20, SRZ ;  /* 0x0000000000147805 */ /* 0x000fe4000001ff00 */
[----:B------:R-:W-:Y:S01]  /*00a0*/  CS2R R30, SRZ ;  /* 0x00000000001e7805 */ /* 0x000fe2000001ff00 */
[----:B------:R-:W1:Y:S01]  /*00b0*/  LDCU.64 UR4, c[0x0][0x390] ;  /* 0x00007200ff0477ac */ /* 0x000e620008000a00 */
[----:B------:R-:W2:Y:S01]  /*00c0*/  LDCU.64 UR6, c[0x0][0x388] ;  /* 0x00007100ff0677ac */ /* 0x000ea20008000a00 */
[----:B0-----:R-:W-:Y:S01]  /*00d0*/  ISETP.GE.U32.AND P6, PT, R3, R32, PT ;  /* 0x000000200300720c */ /* 0x001fe20003fc6070 */
[----:B------:R-:W-:-:S12]  /*00e0*/  IMAD.MOV.U32 R33, RZ, RZ, R3 ;  /* 0x000000ffff217224 */ /* 0x000fd800078e0003 */
[----:B------:R-:W-:Y:S01]  /*00f0*/  @!P6 VIADD R3, R33, 0x80 ;  /* 0x000000802103e836 */ /* 0x000fe20000000000 */
[----:B------:R-:W0:Y:S01]  /*0100*/  @!P6 LDC.64 R26, c[0x0][0x3a8] ;  /* 0x0000ea00ff1aeb82 */ /* 0x000e220000000a00 */
[----:B------:R-:W-:-:S03]  /*0110*/  @!P6 IMAD.IADD R5, R2, 0x1, R33 ;  /* 0x000000010205e824 */ /* 0x000fc600078e0221 */
[----:B------:R-:W-:-:S13]  /*0120*/  ISETP.GE.U32.AND P5, PT, R3, R32, PT ;  /* 0x000000200300720c */ /* 0x000fda0003fa6070 */
[----:B------:R-:W-:Y:S01]  /*0130*/  @!P5 IMAD.IADD R7, R2, 0x1, R3 ;  /* 0x000000010207d824 */ /* 0x000fe200078e0203 */
[----:B------:R-:W-:Y:S01]  /*0140*/  @!P5 IADD3 R3, PT, PT, R3, 0x80, RZ ;  /* 0x000000800303d810 */ /* 0x000fe20007ffe0ff */
[----:B------:R-:W3:Y:S03]  /*0150*/  @!P5 LDC.64 R34, c[0x0][0x3a8] ;  /* 0x0000ea00ff22db82 */ /* 0x000ee60000000a00 */
[----:B------:R-:W-:Y:S01]  /*0160*/  ISETP.GE.U32.AND P4, PT, R3, R32, PT ;  /* 0x000000200300720c */ /* 0x000fe20003f86070 */
[----:B0-----:R-:W-:-:S05]  /*0170*/  @!P6 IMAD.WIDE.U32 R26, R5, 0x8, R26 ;  /* 0x00000008051ae825 */ /* 0x001fca00078e001a */
[----:B------:R0:W1:Y:S07]  /*0180*/  @!P6 LDG.E.64 R20, desc[UR36][R26.64] ;  /* 0x000000241a14e981 */ /* 0x00006e000c1e1b00 */
[----:B------:R-:W-:Y:S01]  /*0190*/  @!P4 IMAD.IADD R29, R2, 0x1, R3 ;  /* 0x00000001021dc824 */ /* 0x000fe200078e0203 */
[----:B------:R-:W4:Y:S01]  /*01a0*/  @!P4 LDC.64 R14, c[0x0][0x3a8] ;  /* 0x0000ea00ff0ecb82 */ /* 0x000f220000000a00 */
[----:B------:R-:W-:-:S05]  /*01b0*/  @!P4 VIADD R3, R3, 0x80 ;  /* 0x000000800303c836 */ /* 0x000fca0000000000 */
[----:B------:R-:W-:-:S13]  /*01c0*/  ISETP.GE.U32.AND P3, PT, R3, R32, PT ;  /* 0x000000200300720c */ /* 0x000fda0003f66070 */
[----:B------:R-:W-:Y:S01]  /*01d0*/  @!P3 IMAD.IADD R25, R2, 0x1, R3 ;  /* 0x000000010219b824 */ /* 0x000fe200078e0203 */
[----:B------:R-:W2:Y:S01]  /*01e0*/  @!P3 LDC.64 R10, c[0x0][0x3a8] ;  /* 0x0000ea00ff0abb82 */ /* 0x000ea20000000a00 */
[----:B------:R-:W-:-:S05]  /*01f0*/  @!P3 VIADD R3, R3, 0x80 ;  /* 0x000000800303b836 */ /* 0x000fca0000000000 */
[----:B------:R-:W-:-:S13]  /*0200*/  ISETP.GE.U32.AND P2, PT, R3, R32, PT ;  /* 0x000000200300720c */ /* 0x000fda0003f46070 */
[----:B------:R-:W-:Y:S01]  /*0210*/  @!P2 IADD3 R23, PT, PT, R2, R3, RZ ;  /* 0x000000030217a210 */ /* 0x000fe20007ffe0ff */
[----:B------:R-:W-:Y:S01]  /*0220*/  @!P2 VIADD R3, R3, 0x80 ;  /* 0x000000800303a836 */ /* 0x000fe20000000000 */
[----:B------:R-:W3:Y:S04]  /*0230*/  @!P2 LDC.64 R12, c[0x0][0x3a8] ;  /* 0x0000ea00ff0cab82 */ /* 0x000ee80000000a00 */
[----:B------:R-:W-:-:S13]  /*0240*/  ISETP.GE.U32.AND P1, PT, R3, R32, PT ;  /* 0x000000200300720c */ /* 0x000fda0003f26070 */
[----:B------:R-:W-:Y:S01]  /*0250*/  @!P1 IMAD.IADD R17, R2, 0x1, R3 ;  /* 0x0000000102119824 */ /* 0x000fe200078e0203 */
[----:B------:R-:W3:Y:S01]  /*0260*/  @!P1 LDC.64 R4, c[0x0][0x3a8] ;  /* 0x0000ea00ff049b82 */ /* 0x000ee20000000a00 */
[----:B------:R-:W-:-:S05]  /*0270*/  @!P1 VIADD R3, R3, 0x80 ;  /* 0x0000008003039836 */ /* 0x000fca0000000000 */
[----:B------:R-:W-:-:S13]  /*0280*/  ISETP.GE.U32.AND P0, PT, R3, R32, PT ;  /* 0x000000200300720c */ /* 0x000fda0003f06070 */
[----:B------:R-:W-:Y:S01]  /*0290*/  @!P0 IADD3 R19, PT, PT, R2, R3, RZ ;  /* 0x0000000302138210 */ /* 0x000fe20007ffe0ff */
[----:B------:R-:W-:-:S05]  /*02a0*/  @!P0 VIADD R3, R3, 0x80 ;  /* 0x0000008003038836 */ /* 0x000fca0000000000 */
[----:B------:R-:W-:-:S13]  /*02b0*/  ISETP.GE.U32.AND P6, PT, R3, R32, PT ;  /* 0x000000200300720c */ /* 0x000fda0003fc6070 */
[----:B------:R-:W3:Y:S01]  /*02c0*/  @!P6 LDC.64 R8, c[0x0][0x3a8] ;  /* 0x0000ea00ff08eb82 */ /* 0x000ee20000000a00 */
[----:B------:R-:W-:Y:S01]  /*02d0*/  @!P6 IMAD.IADD R3, R2, 0x1, R3 ;  /* 0x000000010203e824 */ /* 0x000fe200078e0203 */
[----:B0-----:R-:W-:Y:S01]  /*02e0*/  CS2R R26, SRZ ;  /* 0x00000000001a7805 */ /* 0x001fe2000001ff00 */
[----:B----4-:R-:W-:Y:S01]  /*02f0*/  @!P4 IMAD.WIDE.U32 R14, R29, 0x8, R14 ;  /* 0x000000081d0ec825 */ /* 0x010fe200078e000e */
[----:B------:R-:W-:-:S03]  /*0300*/  CS2R R28, SRZ ;  /* 0x00000000001c7805 */ /* 0x000fc6000001ff00 */
[----:B--2---:R-:W-:Y:S01]  /*0310*/  @!P3 IMAD.WIDE.U32 R10, R25, 0x8, R10 ;  /* 0x00000008190ab825 */ /* 0x004fe200078e000a */
[----:B------:R-:W-:Y:S02]  /*0320*/  CS2R R24, SRZ ;  /* 0x0000000000187805 */ /* 0x000fe4000001ff00 */
[----:B------:R0:W5:Y:S01]  /*0330*/  @!P4 LDG.E.64 R28, desc[UR36][R14.64] ;  /* 0x000000240e1cc981 */ /* 0x000162000c1e1b00 */
[----:B---3--:R-:W-:Y:S01]  /*0340*/  @!P1 IMAD.WIDE.U32 R4, R17, 0x8, R4 ;  /* 0x0000000811049825 */ /* 0x008fe200078e0004 */
[----:B------:R-:W-:Y:S02]  /*0350*/  CS2R R16, SRZ ;  /* 0x0000000000107805 */ /* 0x000fe4000001ff00 */
[----:B------:R0:W5:Y:S01]  /*0360*/  @!P3 LDG.E.64 R26, desc[UR36][R10.64] ;  /* 0x000000240a1ab981 */ /* 0x000162000c1e1b00 */
[----:B------:R-:W-:Y:S02]  /*0370*/  @!P5 IMAD.WIDE.U32 R34, R7, 0x8, R34 ;  /* 0x000000080722d825 */ /* 0x000fe400078e0022 */
[----:B------:R-:W2:Y:S02]  /*0380*/  @!P0 LDC.64 R6, c[0x0][0x3a8] ;  /* 0x0000ea00ff068b82 */ /* 0x000ea40000000a00 */
[----:B------:R-:W-:Y:S01]  /*0390*/  @!P2 IMAD.WIDE.U32 R12, R23, 0x8, R12 ;  /* 0x00000008170ca825 */ /* 0x000fe200078e000c */
[----:B------:R0:W5:Y:S03]  /*03a0*/  @!P5 LDG.E.64 R30, desc[UR36][R34.64] ;  /* 0x00000024221ed981 */ /* 0x000166000c1e1b00 */
[----:B------:R-:W-:Y:S01]  /*03b0*/  @!P6 IMAD.WIDE.U32 R8, R3, 0x8, R8 ;  /* 0x000000080308e825 */ /* 0x000fe200078e0008 */
[----:B------:R0:W5:Y:S04]  /*03c0*/  @!P2 LDG.E.64 R24, desc[UR36][R12.64] ;  /* 0x000000240c18a981 */ /* 0x000168000c1e1b00 */
[----:B------:R0:W5:Y:S01]  /*03d0*/  @!P6 LDG.E.64 R16, desc[UR36][R8.64] ;  /* 0x000000240810e981 */ /* 0x000162000c1e1b00 */
[----:B------:R-:W-:-:S06]  /*03e0*/  CS2R R22, SRZ ;  /* 0x0000000000167805 */ /* 0x000fcc000001ff00 */
[----:B------:R0:W5:Y:S01]  /*03f0*/  @!P1 LDG.E.64 R22, desc[UR36][R4.64] ;  /* 0x0000002404169981 */ /* 0x000162000c1e1b00 */
[----:B--2---:R-:W-:Y:S01]  /*0400*/  @!P0 IMAD.WIDE.U32 R6, R19, 0x8, R6 ;  /* 0x0000000813068825 */ /* 0x004fe200078e0006 */
[----:B------:R-:W-:-:S06]  /*0410*/  CS2R R18, SRZ ;  /* 0x0000000000127805 */ /* 0x000fcc000001ff00 */
[----:B------:R0:W5:Y:S01]  /*0420*/  @!P0 LDG.E.64 R18, desc[UR36][R6.64] ;  /* 0x0000002406128981 */ /* 0x000162000c1e1b00 */
[----:B------:R-:W-:Y:S01]  /*0430*/  BSSY.RECONVERGENT B6, `(.L_x_9928) ;  /* 0x0000017000067945 */ /* 0x000fe20003800200 */
[C---:B-1----:R-:W-:Y:S02]  /*0440*/  ISETP.GE.U32.AND P0, PT, R20.reuse, UR4, PT ;  /* 0x0000000414007c0c */ /* 0x042fe4000bf06070 */
[----:B------:R-:W-:Y:S02]  /*0450*/  ISETP.GE.U32.AND P1, PT, R20, UR6, PT ;  /* 0x0000000614007c0c */ /* 0x000fe4000bf26070 */
[----:B------:R-:W-:-:S04]  /*0460*/  ISETP.GE.AND.EX P0, PT, R21, UR5, PT, P0 ;  /* 0x0000000515007c0c */ /* 0x000fc8000bf06300 */
[----:B------:R-:W-:-:S04]  /*0470*/  ISETP.GE.AND.EX P0, PT, R21, UR7, !P0, P1 ;  /* 0x0000000715007c0c */ /* 0x000fc8000c706310 */
[----:B------:R-:W-:-:S13]  /*0480*/  ISETP.GE.U32.OR P0, PT, R33, R32, P0 ;  /* 0x000000202100720c */ /* 0x000fda0000706470 */
[----:B0-----:R-:W-:Y:S05]  /*0490*/  @P0 BRA `(.L_x_9929) ;  /* 0x0000000000400947 */ /* 0x001fea0003800000 */
        /* <DEDUP_REMOVED lines=15> */
[----:B--2--5:R-:W-:Y:S05]  /*0590*/  CALL.ABS.NOINC R14 ;  /* 0x000000000e007343 */ /* 0x024fea0003c00000 */
.L_x_9929:
[----:B------:R-:W-:Y:S05]  /*05a0*/  BSYNC.RECONVERGENT B6 ;  /* 0x0000000000067941 */ /* 0x000fea0003800200 */
.L_x_9928:
[----:B------:R-:W0:Y:S01]  /*05b0*/  LDCU.64 UR4, c[0x0][0x390] ;  /* 0x00007200ff0477ac */ /* 0x000e220008000a00 */
[----:B------:R-:W-:Y:S01]  /*05c0*/  BSSY.RECONVERGENT B6, `(.L_x_9930) ;  /* 0x0000019000067945 */ /* 0x000fe20003800200 */
[----:B------:R-:W1:Y:S01]  /*05d0*/  LDCU.64 UR6, c[0x0][0x388] ;  /* 0x00007100ff0677ac */ /* 0x000e620008000a00 */
[C---:B0----5:R-:W-:Y:S02]  /*05e0*/  ISETP.GE.U32.AND P0, PT, R30.reuse, UR4, PT ;  /* 0x000000041e007c0c */ /* 0x061fe4000bf06070 */
[----:B-1----:R-:W-:Y:S01]  /*05f0*/  ISETP.GE.U32.AND P1, PT, R30, UR6, PT ;  /* 0x000000061e007c0c */ /* 0x002fe2000bf26070 */
[----:B------:R-:W-:Y:S01]  /*0600*/  VIADD R30, R33, 0x80 ;  /* 0x00000080211e7836 */ /* 0x000fe20000000000 */
[----:B------:R-:W-:-:S04]  /*0610*/  ISETP.GE.AND.EX P0, PT, R31, UR5, PT, P0 ;  /* 0x000000051f007c0c */ /* 0x000fc8000bf06300 */
[----:B------:R-:W-:-:S04]  /*0620*/  ISETP.GE.AND.EX P0, PT, R31, UR7, !P0, P1 ;  /* 0x000000071f007c0c */ /* 0x000fc8000c706310 */
[----:B------:R-:W-:-:S13]  /*0630*/  ISETP.GE.U32.OR P0, PT, R30, R32, P0 ;  /* 0x000000201e00720c */ /* 0x000fda0000706470 */
[----:B------:R-:W-:Y:S05]  /*0640*/  @P0 BRA `(.L_x_9931) ;  /* 0x0000000000400947 */ /* 0x000fea0003800000 */
        /* <DEDUP_REMOVED lines=16> */
.L_x_9931:
[----:B------:R-:W-:Y:S05]  /*0750*/  BSYNC.RECONVERGENT B6 ;  /* 0x0000000000067941 */ /* 0x000fea0003800200 */
.L_x_9930:
        /* <DEDUP_REMOVED lines=26> */
.L_x_9933:
[----:B------:R-:W-:Y:S05]  /*0900*/  BSYNC.RECONVERGENT B6 ;  /* 0x0000000000067941 */ /* 0x000fea0003800200 */
.L_x_9932:
        /* <DEDUP_REMOVED lines=26> */
.L_x_9935:
[----:B------:R-:W-:Y:S05]  /*0ab0*/  BSYNC.RECONVERGENT B6 ;  /* 0x0000000000067941 */ /* 0x000fea0003800200 */
.L_x_9934:
        /* <DEDUP_REMOVED lines=26> */
.L_x_9937:
[----:B------:R-:W-:Y:S05]  /*0c60*/  BSYNC.RECONVERGENT B6 ;  /* 0x0000000000067941 */ /* 0x000fea0003800200 */
.L_x_9936:
        /* <DEDUP_REMOVED lines=26> */
.L_x_9939:
[----:B------:R-:W-:Y:S05]  /*0e10*/  BSYNC.RECONVERGENT B6 ;  /* 0x0000000000067941 */ /* 0x000fea0003800200 */
.L_x_9938:
        /* <DEDUP_REMOVED lines=26> */
.L_x_9941:
[----:B------:R-:W-:Y:S05]  /*0fc0*/  BSYNC.RECONVERGENT B6 ;  /* 0x0000000000067941 */ /* 0x000fea0003800200 */
.L_x_9940:
        /* <DEDUP_REMOVED lines=26> */
.L_x_9943:
[----:B------:R-:W-:Y:S05]  /*1170*/  BSYNC.RECONVERGENT B6 ;  /* 0x0000000000067941 */ /* 0x000fea0003800200 */
.L_x_9942:
[----:B------:R-:W-:Y:S01]  /*1180*/  ISETP.GE.U32.AND P0, PT, R33, R32, PT ;  /* 0x000000202100720c */ /* 0x000fe20003f06070 */
[----:B------:R-:W-:Y:S04]  /*1190*/  BSSY.RECONVERGENT B0, `(.L_x_9944) ;  /* 0x0000033000007945 */ /* 0x000fe80003800200 */
[----:B------:R-:W-:Y:S08]  /*11a0*/  BSSY.RELIABLE B1, `(.L_x_9945) ;  /* 0x000002b000017945 */ /* 0x000ff00003800100 */
[----:B------:R-:W-:Y:S05]  /*11b0*/  @P0 BRA `(.L_x_9946) ;  /* 0x0000000000300947 */ /* 0x000fea0003800000 */
[----:B------:R-:W0:Y:S01]  /*11c0*/  LDC.64 R4, c[0x0][0x3a0] ;  /* 0x0000e800ff047b82 */ /* 0x000e220000000a00 */
[----:B------:R-:W-:Y:S02]  /*11d0*/  IMAD.IADD R3, R2, 0x1, R33 ;  /* 0x0000000102037824 */ /* 0x000fe400078e0221 */
[----:B------:R-:W-:-:S05]  /*11e0*/  IMAD.MOV.U32 R33, RZ, RZ, R30 ;  /* 0x000000ffff217224 */ /* 0x000fca00078e001e */
[----:B------:R-:W-:Y:S01]  /*11f0*/  ISETP.GE.U32.AND P0, PT, R33, R32, PT ;  /* 0x000000202100720c */ /* 0x000fe20003f06070 */
[----:B0-----:R-:W-:-:S05]  /*1200*/  IMAD.WIDE.U32 R4, R3, 0x8, R4 ;  /* 0x0000000803047825 */ /* 0x001fca00078e0004 */
[----:B------:R0:W-:Y:S07]  /*1210*/  STG.E.64 desc[UR36][R4.64], RZ ;  /* 0x000000ff04007986 */ /* 0x0001ee000c101b24 */
[----:B------:R-:W-:Y:S05]  /*1220*/  @P0 BRA `(.L_x_9947) ;  /* 0x0000000000300947 */ /* 0x000fea0003800000 */
[----:B0-----:R-:W0:Y:S01]  /*1230*/  LDC.64 R4, c[0x0][0x3a0] ;  /* 0x0000e800ff047b82 */ /* 0x001e220000000a00 */
[----:B------:R-:W-:Y:S01]  /*1240*/  IMAD.IADD R3, R2, 0x1, R33 ;  /* 0x0000000102037824 */ /* 0x000fe200078e0221 */
[----:B------:R-:W-:-:S03]  /*1250*/  IADD3 R33, PT, PT, R33, 0x80, RZ ;  /* 0x0000008021217810 */ /* 0x000fc60007ffe0ff */
[----:B0-----:R-:W-:-:S05]  /*1260*/  IMAD.WIDE.U32 R4, R3, 0x8, R4 ;  /* 0x0000000803047825 */ /* 0x001fca00078e0004 */
[----:B------:R0:W-:Y:S02]  /*1270*/  STG.E.64 desc[UR36][R4.64], RZ ;  /* 0x000000ff04007986 */ /* 0x0001e4000c101b24 */
.L_x_9946:
[----:B------:R-:W-:-:S13]  /*1280*/  ISETP.GE.U32.AND P0, PT, R33, R32, PT ;  /* 0x000000202100720c */ /* 0x000fda0003f06070 */
[----:B------:R-:W-:Y:S05]  /*1290*/  @P0 BRA `(.L_x_9948) ;  /* 0x0000000000300947 */ /* 0x000fea0003800000 */
[----:B0-----:R-:W0:Y:S01]  /*12a0*/  LDC.64 R4, c[0x0][0x3a0] ;  /* 0x0000e800ff047b82 */ /* 0x001e220000000a00 */
[----:B------:R-:W-:Y:S02]  /*12b0*/  IMAD.IADD R3, R2, 0x1, R33 ;  /* 0x0000000102037824 */ /* 0x000fe400078e0221 */
[----:B------:R-:W-:Y:S02]  /*12c0*/  VIADD R33, R33, 0x80 ;  /* 0x0000008021217836 */ /* 0x000fe40000000000 */
[----:B0-----:R-:W-:-:S05]  /*12d0*/  IMAD.WIDE.U32 R4, R3, 0x8, R4 ;  /* 0x0000000803047825 */ /* 0x001fca00078e0004 */
[----:B------:R1:W-:Y:S02]  /*12e0*/  STG.E.64 desc[UR36][R4.64], RZ ;  /* 0x000000ff04007986 */ /* 0x0003e4000c101b24 */
.L_x_9947:
[----:B------:R-:W-:-:S13]  /*12f0*/  ISETP.GE.U32.AND P0, PT, R33, R32, PT ;  /* 0x000000202100720c */ /* 0x000fda0003f06070 */
[----:B------:R-:W-:Y:S05]  /*1300*/  @P0 BRA `(.L_x_9949) ;  /* 0x0000000000300947 */ /* 0x000fea0003800000 */
[----:B01----:R-:W0:Y:S01]  /*1310*/  LDC.64 R4, c[0x0][0x3a0] ;  /* 0x0000e800ff047b82 */ /* 0x003e220000000a00 */
[----:B------:R-:W-:Y:S02]  /*1320*/  IMAD.IADD R3, R2, 0x1, R33 ;  /* 0x0000000102037824 */ /* 0x000fe400078e0221 */
[----:B------:R-:W-:Y:S02]  /*1330*/  VIADD R33, R33, 0x80 ;  /* 0x0000008021217836 */ /* 0x000fe40000000000 */
[----:B0-----:R-:W-:-:S05]  /*1340*/  IMAD.WIDE.U32 R4, R3, 0x8, R4 ;  /* 0x0000000803047825 */ /* 0x001fca00078e0004 */
[----:B------:R1:W-:Y:S02]  /*1350*/  STG.E.64 desc[UR36][R4.64], RZ ;  /* 0x000000ff04007986 */ /* 0x0003e4000c101b24 */
.L_x_9948:
[----:B------:R-:W-:-:S13]  /*1360*/  ISETP.GE.U32.AND P0, PT, R33, R32, PT ;  /* 0x000000202100720c */ /* 0x000fda0003f06070 */
[----:B------:R-:W-:Y:S05]  /*1370*/  @P0 BRA `(.L_x_9950) ;  /* 0x0000000000340947 */ /* 0x000fea0003800000 */
[----:B01----:R-:W0:Y:S01]  /*1380*/  LDC.64 R4, c[0x0][0x3a0] ;  /* 0x0000e800ff047b82 */ /* 0x003e220000000a00 */
[----:B------:R-:W-:Y:S01]  /*1390*/  IADD3 R3, PT, PT, R2, R33, RZ ;  /* 0x0000002102037210 */ /* 0x000fe20007ffe0ff */
[----:B------:R-:W-:-:S04]  /*13a0*/  VIADD R33, R33, 0x80 ;  /* 0x0000008021217836 */ /* 0x000fc80000000000 */
[----:B0-----:R-:W-:-:S05]  /*13b0*/  IMAD.WIDE.U32 R4, R3, 0x8, R4 ;  /* 0x0000000803047825 */ /* 0x001fca00078e0004 */
[----:B------:R2:W-:Y:S02]  /*13c0*/  STG.E.64 desc[UR36][R4.64], RZ ;  /* 0x000000ff04007986 */ /* 0x0005e4000c101b24 */
.L_x_9949:
[----:B------:R-:W-:-:S13]  /*13d0*/  ISETP.GE.U32.AND P0, PT, R33, R32, PT ;  /* 0x000000202100720c */ /* 0x000fda0003f06070 */
[----:B------:R-:W-:Y:S05]  /*13e0*/  @P0 BREAK.RELIABLE B1 ;  /* 0x0000000000010942 */ /* 0x000fea0003800100 */
[----:B------:R-:W-:Y:S05]  /*13f0*/  @P0 BRA `(.L_x_9951) ;  /* 0x0000000000300947 */ /* 0x000fea0003800000 */
[----:B012---:R-:W0:Y:S01]  /*1400*/  LDC.64 R4, c[0x0][0x3a0] ;  /* 0x0000e800ff047b82 */ /* 0x007e220000000a00 */
[----:B------:R-:W-:Y:S02]  /*1410*/  IMAD.IADD R3, R2, 0x1, R33 ;  /* 0x0000000102037824 */ /* 0x000fe400078e0221 */
[----:B------:R-:W-:Y:S02]  /*1420*/  VIADD R33, R33, 0x80 ;  /* 0x0000008021217836 */ /* 0x000fe40000000000 */
[----:B0-----:R-:W-:-:S05]  /*1430*/  IMAD.WIDE.U32 R4, R3, 0x8, R4 ;  /* 0x0000000803047825 */ /* 0x001fca00078e0004 */
[----:B------:R2:W-:Y:S02]  /*1440*/  STG.E.64 desc[UR36][R4.64], RZ ;  /* 0x000000ff04007986 */ /* 0x0005e4000c101b24 */
.L_x_9950:
[----:B------:R-:W-:Y:S05]  /*1450*/  BSYNC.RELIABLE B1 ;  /* 0x0000000000017941 */ /* 0x000fea0003800100 */
.L_x_9945:
[----:B------:R-:W-:-:S13]  /*1460*/  ISETP.GE.U32.AND P0, PT, R33, R32, PT ;  /* 0x000000202100720c */ /* 0x000fda0003f06070 */
[----:B012---:R-:W0:Y:S01]  /*1470*/  @!P0 LDC.64 R4, c[0x0][0x3a0] ;  /* 0x0000e800ff048b82 */ /* 0x007e220000000a00 */
[----:B------:R-:W-:Y:S01]  /*1480*/  @!P0 IMAD.IADD R3, R2, 0x1, R33 ;  /* 0x0000000102038824 */ /* 0x000fe200078e0221 */
[----:B------:R-:W-:-:S03]  /*1490*/  @!P0 IADD3 R33, PT, PT, R33, 0x80, RZ ;  /* 0x0000008021218810 */ /* 0x000fc60007ffe0ff */
[----:B0-----:R-:W-:-:S05]  /*14a0*/  @!P0 IMAD.WIDE.U32 R4, R3, 0x8, R4 ;  /* 0x0000000803048825 */ /* 0x001fca00078e0004 */
[----:B------:R3:W-:Y:S02]  /*14b0*/  @!P0 STG.E.64 desc[UR36][R4.64], RZ ;  /* 0x000000ff04008986 */ /* 0x0007e4000c101b24 */
.L_x_9951:
[----:B------:R-:W-:Y:S05]  /*14c0*/  BSYNC.RECONVERGENT B0 ;  /* 0x0000000000007941 */ /* 0x000fea0003800200 */
.L_x_9944:
[----:B------:R-:W-:-:S13]  /*14d0*/  ISETP.GE.U32.AND P0, PT, R33, R32, PT ;  /* 0x000000202100720c */ /* 0x000fda0003f06070 */
[----:B------:R-:W-:Y:S05]  /*14e0*/  @P0 EXIT ;  /* 0x000000000000094d */ /* 0x000fea0003800000 */
[----:B0123--:R-:W0:Y:S01]  /*14f0*/  LDC.64 R4, c[0x0][0x3a0] ;  /* 0x0000e800ff047b82 */ /* 0x00fe220000000a00 */
[----:B------:R-:W-:-:S04]  /*1500*/  IMAD.IADD R3, R2, 0x1, R33 ;  /* 0x0000000102037824 */ /* 0x000fc800078e0221 */
[----:B0-----:R-:W-:-:S05]  /*1510*/  IMAD.WIDE.U32 R2, R3, 0x8, R4 ;  /* 0x0000000803027825 */ /* 0x001fca00078e0004 */
[----:B------:R-:W-:Y:S01]  /*1520*/  STG.E.64 desc[UR36][R2.64], RZ ;  /* 0x000000ff02007986 */ /* 0x000fe2000c101b24 */
[----:B------:R-:W-:Y:S05]  /*1530*/  EXIT ;  /* 0x000000000000794d */ /* 0x000fea0003800000 */
.L_x_9927:
[----:B------:R-:W0:Y:S01]  /*1540*/  S2R R32, SR_TID.X ;  /* 0x0000000000207919 */ /* 0x000e220000002100 */
[----:B------:R-:W1:Y:S01]  /*1550*/  LDC.64 R4, c[0x0][0x3a8] ;  /* 0x0000ea00ff047b82 */ /* 0x000e620000000a00 */
[----:B------:R-:W2:Y:S01]  /*1560*/  LDCU.64 UR4, c[0x0][0x390] ;  /* 0x00007200ff0477ac */ /* 0x000ea20008000a00 */
[----:B------:R-:W3:Y:S01]  /*1570*/  LDCU.64 UR6, c[0x0][0x388] ;  /* 0x00007100ff0677ac */ /* 0x000ee20008000a00 */
[----:B-1----:R-:W-:-:S04]  /*1580*/  IMAD.WIDE.U32 R4, R2, 0x8, R4 ;  /* 0x0000000802047825 */ /* 0x002fc800078e0004 */
[----:B0-----:R-:W-:-:S05]  /*1590*/  IMAD.WIDE.U32 R4, R32, 0x10, R4 ;  /* 0x0000001020047825 */ /* 0x001fca00078e0004 */
[----:B------:R-:W2:Y:S04]  /*15a0*/  LDG.E.128 R20, desc[UR36][R4.64] ;  /* 0x0000002404147981 */ /* 0x000ea8000c1e1d00 */
[----:B------:R0:W5:Y:S04]  /*15b0*/  LDG.E.128 R28, desc[UR36][R4.64+0x800] ;  /* 0x00080024041c7981 */ /* 0x000168000c1e1d00 */
[----:B------:R0:W5:Y:S04]  /*15c0*/  LDG.E.128 R24, desc[UR36][R4.64+0x1000] ;  /* 0x0010002404187981 */ /* 0x000168000c1e1d00 */
[----:B------:R0:W5:Y:S01]  /*15d0*/  LDG.E.128 R16, desc[UR36][R4.64+0x1800] ;  /* 0x0018002404107981 */ /* 0x000162000c1e1d00 */
[----:B------:R-:W-:Y:S01]  /*15e0*/  BSSY.RECONVERGENT B6, `(.L_x_9952) ;  /* 0x0000016000067945 */ /* 0x000fe20003800200 */
[----:B--2---:R-:W-:-:S02]  /*15f0*/  ISETP.GE.U32.AND P0, PT, R20, UR4, PT ;  /* 0x0000000414007c0c */ /* 0x004fc4000bf06070 */
[----:B---3--:R-:W-:Y:S02]  /*1600*/  ISETP.GE.U32.AND P1, PT, R20, UR6, PT ;  /* 0x0000000614007c0c */ /* 0x008fe4000bf26070 */
[C---:B------:R-:W-:Y:S02]  /*1610*/  ISETP.GE.AND.EX P0, PT, R21.reuse, UR5, PT, P0 ;  /* 0x0000000515007c0c */ /* 0x040fe4000bf06300 */
[----:B------:R-:W-:-:S13]  /*1620*/  ISETP.GE.AND.EX P1, PT, R21, UR7, PT, P1 ;  /* 0x0000000715007c0c */ /* 0x000fda000bf26310 */
[----:B0-----:R-:W-:Y:S05]  /*1630*/  @!P0 BRA P1, `(.L_x_9953) ;  /* 0x0000000000408947 */ /* 0x001fea0000800000 */
        /* <DEDUP_REMOVED lines=15> */
[----:B--2--5:R-:W-:Y:S05]  /*1730*/  CALL.ABS.NOINC R14 ;  /* 0x000000000e007343 */ /* 0x024fea0003c00000 */
.L_x_9953:
[----:B------:R-:W-:Y:S05]  /*1740*/  BSYNC.RECONVERGENT B6 ;  /* 0x0000000000067941 */ /* 0x000fea0003800200 */
.L_x_9952:
[----:B------:R-:W0:Y:S01]  /*1750*/  LDCU.64 UR4, c[0x0][0x390] ;  /* 0x00007200ff0477ac */ /* 0x000e220008000a00 */
[----:B------:R-:W-:Y:S01]  /*1760*/  BSSY.RECONVERGENT B6, `(.L_x_9954) ;  /* 0x0000017000067945 */ /* 0x000fe20003800200 */
[----:B------:R-:W1:Y:S01]  /*1770*/  LDCU.64 UR6, c[0x0][0x388] ;  /* 0x00007100ff0677ac */ /* 0x000e620008000a00 */
[C---:B0-----:R-:W-:Y:S02]  /*1780*/  ISETP.GE.U32.AND P0, PT, R22.reuse, UR4, PT ;  /* 0x0000000416007c0c */ /* 0x041fe4000bf06070 */
[----:B-1----:R-:W-:Y:S02]  /*1790*/  ISETP.GE.U32.AND P1, PT, R22, UR6, PT ;  /* 0x0000000616007c0c */ /* 0x002fe4000bf26070 */
[C---:B------:R-:W-:Y:S02]  /*17a0*/  ISETP.GE.AND.EX P0, PT, R23.reuse, UR5, PT, P0 ;  /* 0x0000000517007c0c */ /* 0x040fe4000bf06300 */
[----:B------:R-:W-:-:S13]  /*17b0*/  ISETP.GE.AND.EX P1, PT, R23, UR7, PT, P1 ;  /* 0x0000000717007c0c */ /* 0x000fda000bf26310 */
[----:B------:R-:W-:Y:S05]  /*17c0*/  @!P0 BRA P1, `(.L_x_9955) ;  /* 0x0000000000408947 */ /* 0x000fea0000800000 */
        /* <DEDUP_REMOVED lines=11> */
[----:B------:R-:W-:Y:S01]  /*1880*/  IMAD.U32 R7, RZ, RZ, UR7 ;  /* 0x00000007ff077e24 */ /* 0x000fe2000f8e00ff */
[----:B---3--:R-:W-:Y:S01]  /*1890*/  MOV R10, UR8 ;  /* 0x00000008000a7c02 */ /* 0x008fe20008000f00 */
[----:B------:R-:W-:-:S07]  /*18a0*/  IMAD.U32 R11, RZ, RZ, UR9 ;  /* 0x00000009ff0b7e24 */ /* 0x000fce000f8e00ff */
[----:B------:R-:W-:-:S07]  /*18b0*/  LEPC R20, `(.L_x_9955) ;  /* 0x000000001014794e */ /* 0x000fce0000000000 */
[----:B--2--5:R-:W-:Y:S05]  /*18c0*/  CALL.ABS.NOINC R14 ;  /* 0x000000000e007343 */ /* 0x024fea0003c00000 */
.L_x_9955:
[----:B------:R-:W-:Y:S05]  /*18d0*/  BSYNC.RECONVERGENT B6 ;  /* 0x0000000000067941 */ /* 0x000fea0003800200 */
.L_x_9954:
[----:B------:R-:W0:Y:S01]  /*18e0*/  LDCU.64 UR4, c[0x0][0x390] ;  /* 0x00007200ff0477ac */ /* 0x000e220008000a00 */
[----:B------:R-:W-:Y:S01]  /*18f0*/  BSSY.RECONVERGENT B6, `(.L_x_9956) ;  /* 0x0000017000067945 */ /* 0x000fe20003800200 */
[----:B------:R-:W1:Y:S01]  /*1900*/  LDCU.64 UR6, c[0x0][0x388] ;  /* 0x00007100ff0677ac */ /* 0x000e620008000a00 */
[C---:B0----5:R-:W-:Y:S02]  /*1910*/  ISETP.GE.U32.AND P0, PT, R28.reuse, UR4, PT ;  /* 0x000000041c007c0c */ /* 0x061fe4000bf06070 */
        /* <DEDUP_REMOVED lines=12> */
[----:B0-----:R-:W-:Y:S01]  /*19e0*/  MOV R4, UR4 ;  /* 0x0000000400047c02 */ /* 0x001fe20008000f00 */
[----:B------:R-:W-:-:S02]  /*19f0*/  IMAD.U32 R5, RZ, RZ, UR5 ;  /* 0x00000005ff057e24 */ /* 0x000fc4000f8e00ff */
[----:B-1----:R-:W-:Y:S02]  /*1a00*/  IMAD.U32 R6, RZ, RZ, UR6 ;  /* 0x00000006ff067e24 */ /* 0x002fe4000f8e00ff */
[----:B------:R-:W-:Y:S02]  /*1a10*/  IMAD.U32 R7, RZ, RZ, UR7 ;  /* 0x00000007ff077e24 */ /* 0x000fe4000f8e00ff */
[----:B---3--:R-:W-:Y:S01]  /*1a20*/  IMAD.U32 R10, RZ, RZ, UR8 ;  /* 0x00000008ff0a7e24 */ /* 0x008fe2000f8e00ff */
[----:B------:R-:W-:-:S07]  /*1a30*/  MOV R11, UR9 ;  /* 0x00000009000b7c02 */ /* 0x000fce0008000f00 */
[----:B------:R-:W-:-:S07]  /*1a40*/  LEPC R20, `(.L_x_9957) ;  /* 0x000000001014794e */ /* 0x000fce0000000000 */
[----:B--2---:R-:W-:Y:S05]  /*1a50*/  CALL.ABS.NOINC R14 ;  /* 0x000000000e007343 */ /* 0x004fea0003c00000 */
.L_x_9957:
[----:B------:R-:W-:Y:S05]  /*1a60*/  BSYNC.RECONVERGENT B6 ;  /* 0x0000000000067941 */ /* 0x000fea0003800200 */
.L_x_9956:
        /* <DEDUP_REMOVED lines=20> */
[----:B---3--:R-:W-:Y:S02]  /*1bb0*/  IMAD.U32 R10, RZ, RZ, UR8 ;  /* 0x00000008ff0a7e24 */ /* 0x008fe4000f8e00ff */
[----:B------:R-:W-:-:S07]  /*1bc0*/  IMAD.U32 R11, RZ, RZ, UR9 ;  /* 0x00000009ff0b7e24 */ /* 0x000fce000f8e00ff */
[----:B------:R-:W-:-:S07]  /*1bd0*/  LEPC R20, `(.L_x_9959) ;  /* 0x000000001014794e */ /* 0x000fce0000000000 */
[----:B--2---:R-:W-:Y:S05]  /*1be0*/  CALL.ABS.NOINC R14 ;  /* 0x000000000e007343 */ /* 0x004fea0003c00000 */
.L_x_9959:
[----:B------:R-:W-:Y:S05]  /*1bf0*/  BSYNC.RECONVERGENT B6 ;  /* 0x0000000000067941 */ /* 0x000fea0003800200 */
.L_x_9958:
        /* <DEDUP_REMOVED lines=24> */
.L_x_9961:
[----:B------:R-:W-:Y:S05]  /*1d80*/  BSYNC.RECONVERGENT B6 ;  /* 0x0000000000067941 */ /* 0x000fea0003800200 */
.L_x_9960:
        /* <DEDUP_REMOVED lines=24> */
.L_x_9963:
[----:B------:R-:W-:Y:S05]  /*1f10*/  BSYNC.RECONVERGENT B6 ;  /* 0x0000000000067941 */ /* 0x000fea0003800200 */
.L_x_9962:
        /* <DEDUP_REMOVED lines=24> */
.L_x_9965:
[----:B------:R-:W-:Y:S05]  /*20a0*/  BSYNC.RECONVERGENT B6 ;  /* 0x0000000000067941 */ /* 0x000fea0003800200 */
.L_x_9964:
        /* <DEDUP_REMOVED lines=24> */
.L_x_9967:
[----:B------:R-:W-:Y:S05]  /*2230*/  BSYNC.RECONVERGENT B6 ;  /* 0x0000000000067941 */ /* 0x000fea0003800200 */
.L_x_9966:
[----:B------:R-:W0:Y:S02]  /*2240*/  LDC.64 R4, c[0x0][0x3a0] ;  /* 0x0000e800ff047b82 */ /* 0x000e240000000a00 */
[----:B0-----:R-:W-:-:S04]  /*2250*/  IMAD.WIDE.U32 R2, R2, 0x8, R4 ;  /* 0x0000000802027825 */ /* 0x001fc800078e0004 */
[----:B------:R-:W-:-:S05]  /*2260*/  IMAD.WIDE.U32 R2, R32, 0x10, R2 ;  /* 0x0000001020027825 */ /* 0x000fca00078e0002 */
[----:B------:R-:W-:Y:S04]  /*2270*/  STG.E.128 desc[UR36][R2.64], RZ ;  /* 0x000000ff02007986 */ /* 0x000fe8000c101d24 */
[----:B------:R-:W-:Y:S04]  /*2280*/  STG.E.128 desc[UR36][R2.64+0x800], RZ ;  /* 0x000800ff02007986 */ /* 0x000fe8000c101d24 */
[----:B------:R-:W-:Y:S04]  /*2290*/  STG.E.128 desc[UR36][R2.64+0x1000], RZ ;  /* 0x001000ff02007986 */ /* 0x000fe8000c101d24 */
[----:B------:R-:W-:Y:S01]  /*22a0*/  STG.E.128 desc[UR36][R2.64+0x1800], RZ ;  /* 0x001800ff02007986 */ /* 0x000fe2000c101d24 */
[----:B------:R-:W-:Y:S05]  /*22b0*/  EXIT ;  /* 0x000000000000794d */ /* 0x000fea0003800000 */
.L_x_9968:
        /* <DEDUP_REMOVED lines=12> */
.L_x_34726:


//--------------------- .text._ZN2at6native29vectorized_elementwise_kernelILi4EZZZNS0_67_GLOBAL__N__bb565c37_34_ValidateCompressedIndicesKernel_cu_33a4b88b42_validate_compressed_sparse_indices_kernelILNS2_8CDimNameE1ENS2_18CUDAKernelLauncherENS2_14EmptyVecKernelENS2_8DummyVecELm0EEEvRKNS_6TensorESA_lllENKUlvE0_clEvENKUlvE0_clEvEUllE_St5arrayIPcLm2EEEEviT0_T1_ --------------------------
	.section	.text._ZN2at6native29vectorized_elementwise_kernelILi4EZZZNS0_67_GLOBAL__N__bb565c37_34_ValidateCompressedIndicesKernel_cu_33a4b88b42_validate_compressed_sparse_indices_kernelILNS2_8CDimNameE1ENS2_18CUDAKernelLauncherENS2_14EmptyVecKernelENS2_8DummyVecELm0EEEvRKNS_6TensorESA_lllENKUlvE0_clEvENKUlvE0_clEvEUllE_St5arrayIPcLm2EEEEviT0_T1_,"ax",@progbits
	.align	128
        .global         _ZN2at6native29vectorized_elementwise_kernelILi4EZZZNS0_67_GLOBAL__N__bb565c37_34_ValidateCompressedIndicesKernel_cu_33a4b88b42_validate_compressed_sparse_indices_kernelILNS2_8CDimNameE1ENS2_18CUDAKernelLauncherENS2_14EmptyVecKernelENS2_8DummyVecELm0EEEvRKNS_6TensorESA_lllENKUlvE0_clEvENKUlvE0_clEvEUllE_St5arrayIPcLm2EEEEviT0_T1_
        .type           _ZN2at6native29vectorized_elementwise_kernelILi4EZZZNS0_67_GLOBAL__N__bb565c37_34_ValidateCompressedIndicesKernel_cu_33a4b88b42_validate_compressed_sparse_indices_kernelILNS2_8CDimNameE1ENS2_18CUDAKernelLauncherENS2_14EmptyVecKernelENS2_8DummyVecELm0EEEvRKNS_6TensorESA_lllENKUlvE0_clEvENKUlvE0_clEvEUllE_St5arrayIPcLm2EEEEviT0_T1_,@function
        .size           _ZN2at6native29vectorized_elementwise_kernelILi4EZZZNS0_67_GLOBAL__N__bb565c37_34_ValidateCompressedIndicesKernel_cu_33a4b88b42_validate_compressed_sparse_indices_kernelILNS2_8CDimNameE1ENS2_18CUDAKernelLauncherENS2_14EmptyVecKernelENS2_8DummyVecELm0EEEvRKNS_6TensorESA_lllENKUlvE0_clEvENKUlvE0_clEvEUllE_St5arrayIPcLm2EEEEviT0_T1_,(.L_x_34727 - _ZN2at6native29vectorized_elementwise_kernelILi4EZZZNS0_67_GLOBAL__N__bb565c37_34_ValidateCompressedIndicesKernel_cu_33a4b88b42_validate_compressed_sparse_indices_kernelILNS2_8CDimNameE1ENS2_18CUDAKernelLauncherENS2_14EmptyVecKernelENS2_8DummyVecELm0EEEvRKNS_6TensorESA_lllENKUlvE0_clEvENKUlvE0_clEvEUllE_St5arrayIPcLm2EEEEviT0_T1_)
        .other          _ZN2at6native29vectorized_elementwise_kernelILi4EZZZNS0_67_GLOBAL__N__bb565c37_34_ValidateCompressedIndicesKernel_cu_33a4b88b42_validate_compressed_sparse_indices_kernelILNS2_8CDimNameE1ENS2_18CUDAKernelLauncherENS2_14EmptyVecKernelENS2_8DummyVecELm0EEEvRKNS_6TensorESA_lllENKUlvE0_clEvENKUlvE0_clEvEUllE_St5arrayIPcLm2EEEEviT0_T1_,@"STO_CUDA_ENTRY STV_DEFAULT"
_ZN2at6native29vectorized_elementwise_kernelILi4EZZZNS0_67_GLOBAL__N__bb565c37_34_ValidateCompressedIndicesKernel_cu_33a4b88b42_validate_compressed_sparse_indices_kernelILNS2_8CDimNameE1ENS2_18CUDAKernelLauncherENS2_14EmptyVecKernelENS2_8DummyVecELm0EEEvRKNS_6TensorESA_lllENKUlvE0_clEvENKUlvE0_clEvEUllE_St5arrayIPcLm2EEEEviT0_T1_:
.text._ZN2at6native29vectorized_elementwise_kernelILi4EZZZNS0_67_GLOBAL__N__bb565c37_34_ValidateCompressedIndicesKernel_cu_33a4b88b42_validate_compressed_sparse_indices_kernelILNS2_8CDimNameE1ENS2_18CUDAKernelLauncherENS2_14EmptyVecKernelENS2_8DummyVecELm0EEEvRKNS_6TensorESA_lllENKUlvE0_clEvENKUlvE0_clEvEUllE_St5arrayIPcLm2EEEEviT0_T1_:
        /* <DEDUP_REMOVED lines=90> */
.L_x_9971:
[----:B------:R-:W-:Y:S05]  /*05a0*/  BSYNC.RECONVERGENT B6 ;  /* 0x0000000000067941 */ /* 0x000fea0003800200 */
.L_x_9970:
        /* <DEDUP_REMOVED lines=26> */
.L_x_9973:
[----:B------:R-:W-:Y:S05]  /*0750*/  BSYNC.RECONVERGENT B6 ;  /* 0x0000000000067941 */ /* 0x000fea0003800200 */
.L_x_9972:
        /* <DEDUP_REMOVED lines=26> */
.L_x_9975:
[----:B------:R-:W-:Y:S05]  /*0900*/  BSYNC.RECONVERGENT B6 ;  /* 0x0000000000067941 */ /* 0x000fea0003800200 */
.L_x_9974:
        /* <DEDUP_REMOVED lines=26> */
.L_x_9977:
[----:B------:R-:W-:Y:S05]  /*0ab0*/  BSYNC.RECONVERGENT B6 ;  /* 0x0000000000067941 */ /* 0x000fea0003800200 */
.L_x_9976:
        /* <DEDUP_REMOVED lines=26> */
.L_x_9979:
[----:B------:R-:W-:Y:S05]  /*0c60*/  BSYNC.RECONVERGENT B6 ;  /* 0x0000000000067941 */ /* 0x000fea0003800200 */
.L_x_9978:
        /* <DEDUP_REMOVED lines=26> */
.L_x_9981:
[----:B------:R-:W-:Y:S05]  /*0e10*/  BSYNC.RECONVERGENT B6 ;  /* 0x0000000000067941 */ /* 0x000fea0003800200 */
.L_x_9980:
        /* <DEDUP_REMOVED lines=26> */
.L_x_9983:
[----:B------:R-:W-:Y:S05]  /*0fc0*/  BSYNC.RECONVERGENT B6 ;  /* 0x0000000000067941 */ /* 0x000fea0003800200 */
.L_x_9982:
        /* <DEDUP_REMOVED lines=26> */
.L_x_9985:
[----:B------:R-:W-:Y:S05]  /*1170*/  BSYNC.RECONVERGENT B6 ;  /* 0x0000000000067941 */ /* 0x000fea0003800200 */
.L_x_9984:
        /* <DEDUP_REMOVED lines=16> */
.L_x_9988:
[----:B------:R-:W-:-:S13]  /*1280*/  ISETP.GE.U32.AND P0, PT, R33, R32, PT ;  /* 0x000000202100720c */ /* 0x000fda0003f06070 */
[----:B------:R-:W-:Y:S05]  /*1290*/  @P0 BRA `(.L_x_9990) ;  /* 0x0000000000300947 */ /* 0x000fea0003800000 */
[----:B0-----:R-:W0:Y:S01]  /*12a0*/  LDC.64 R4, c[0x0][0x3a0] ;  /* 0x0000e800ff047b82 */ /* 0x001e220000000a00 */
[----:B------:R-:W-:Y:S02]  /*12b0*/  IMAD.IADD R3, R2, 0x1, R33 ;  /* 0x0000000102037824 */ /* 0x000fe400078e0221 */
[----:B------:R-:W-:Y:S02]  /*12c0*/  VIADD R33, R33, 0x80 ;  /* 0x0000008021217836 */ /* 0x000fe40000000000 */
[----:B0-----:R-:W-:-:S05]  /*12d0*/  IMAD.WIDE.U32 R4, R3, 0x8, R4 ;  /* 0x0000000803047825 */ /* 0x001fca00078e0004 */
[----:B------:R1:W-:Y:S02]  /*12e0*/  STG.E.64 desc[UR36][R4.64], RZ ;  /* 0x000000ff04007986 */ /* 0x0003e4000c101b24 */
.L_x_9989:
[----:B------:R-:W-:-:S13]  /*12f0*/  ISETP.GE.U32.AND P0, PT, R33, R32, PT ;  /* 0x000000202100720c */ /* 0x000fda0003f06070 */
[----:B------:R-:W-:Y:S05]  /*1300*/  @P0 BRA `(.L_x_9991) ;  /* 0x0000000000300947 */ /* 0x000fea0003800000 */
[----:B01----:R-:W0:Y:S01]  /*1310*/  LDC.64 R4, c[0x0][0x3a0] ;  /* 0x0000e800ff047b82 */ /* 0x003e220000000a00 */
[----:B------:R-:W-:Y:S02]  /*1320*/  IMAD.IADD R3, R2, 0x1, R33 ;  /* 0x0000000102037824 */ /* 0x000fe400078e0221 */
[----:B------:R-:W-:Y:S02]  /*1330*/  VIADD R33, R33, 0x80 ;  /* 0x0000008021217836 */ /* 0x000fe40000000000 */
[----:B0-----:R-:W-:-:S05]  /*1340*/  IMAD.WIDE.U32 R4, R3, 0x8, R4 ;  /* 0x0000000803047825 */ /* 0x001fca00078e0004 */
[----:B------:R1:W-:Y:S02]  /*1350*/  STG.E.64 desc[UR36][R4.64], RZ ;  /* 0x000000ff04007986 */ /* 0x0003e4000c101b24 */
.L_x_9990:
[----:B------:R-:W-:-:S13]  /*1360*/  ISETP.GE.U32.AND P0, PT, R33, R32, PT ;  /* 0x000000202100720c */ /* 0x000fda0003f06070 */
[----:B------:R-:W-:Y:S05]  /*1370*/  @P0 BRA `(.L_x_9992) ;  /* 0x0000000000340947 */ /* 0x000fea0003800000 */
[----:B01----:R-:W0:Y:S01]  /*1380*/  LDC.64 R4, c[0x0][0x3a0] ;  /* 0x0000e800ff047b82 */ /* 0x003e220000000a00 */
[----:B------:R-:W-:Y:S01]  /*1390*/  IADD3 R3, PT, PT, R2, R33, RZ ;  /* 0x0000002102037210 */ /* 0x000fe20007ffe0ff */
[----:B------:R-:W-:-:S04]  /*13a0*/  VIADD R33, R33, 0x80 ;  /* 0x0000008021217836 */ /* 0x000fc80000000000 */
[----:B0-----:R-:W-:-:S05]  /*13b0*/  IMAD.WIDE.U32 R4, R3, 0x8, R4 ;  /* 0x0000000803047825 */ /* 0x001fca00078e0004 */
[----:B------:R2:W-:Y:S02]  /*13c0*/  STG.E.64 desc[UR36][R4.64], RZ ;  /* 0x000000ff04007986 */ /* 0x0005e4000c101b24 */
.L_x_9991:
        /* <DEDUP_REMOVED lines=8> */
.L_x_9992:
[----:B------:R-:W-:Y:S05]  /*1450*/  BSYNC.RELIABLE B1 ;  /* 0x0000000000017941 */ /* 0x000fea0003800100 */
.L_x_9987:
[----:B------:R-:W-:-:S13]  /*1460*/  ISETP.GE.U32.AND P0, PT, R33, R32, PT ;  /* 0x000000202100720c */ /* 0x000fda0003f06070 */
[----:B012---:R-:W0:Y:S01]  /*1470*/  @!P0 LDC.64 R4, c[0x0][0x3a0] ;  /* 0x0000e800ff048b82 */ /* 0x007e220000000a00 */
[----:B------:R-:W-:Y:S01]  /*1480*/  @!P0 IMAD.IADD R3, R2, 0x1, R33 ;  /* 0x0000000102038824 */ /* 0x000fe200078e0221 */
[----:B------:R-:W-:-:S03]  /*1490*/  @!P0 IADD3 R33, PT, PT, R33, 0x80, RZ ;  /* 0x0000008021218810 */ /* 0x000fc60007ffe0ff */
[----:B0-----:R-:W-:-:S05]  /*14a0*/  @!P0 IMAD.WIDE.U32 R4, R3, 0x8, R4 ;  /* 0x0000000803048825 */ /* 0x001fca00078e0004 */
[----:B------:R3:W-:Y:S02]  /*14b0*/  @!P0 STG.E.64 desc[UR36][R4.64], RZ ;  /* 0x000000ff04008986 */ /* 0x0007e4000c101b24 */
.L_x_9993:
[----:B------:R-:W-:Y:S05]  /*14c0*/  BSYNC.RECONVERGENT B0 ;  /* 0x0000000000007941 */ /* 0x000fea0003800200 */
.L_x_9986:
[----:B------:R-:W-:-:S13]  /*14d0*/  ISETP.GE.U32.AND P0, PT, R33, R32, PT ;  /* 0x000000202100720c */ /* 0x000fda0003f06070 */
[----:B------:R-:W-:Y:S05]  /*14e0*/  @P0 EXIT ;  /* 0x000000000000094d */ /* 0x000fea0003800000 */
[----:B0123--:R-:W0:Y:S01]  /*14f0*/  LDC.64 R4, c[0x0][0x3a0] ;  /* 0x0000e800ff047b82 */ /* 0x00fe220000000a00 */
[----:B------:R-:W-:-:S04]  /*1500*/  IMAD.IADD R3, R2, 0x1, R33 ;  /* 0x0000000102037824 */ /* 0x000fc800078e0221 */
[----:B0-----:R-:W-:-:S05]  /*1510*/  IMAD.WIDE.U32 R2, R3, 0x8, R4 ;  /* 0x0000000803027825 */ /* 0x001fca00078e0004 */
[----:B------:R-:W-:Y:S01]  /*1520*/  STG.E.64 desc[UR36][R2.64], RZ ;  /* 0x000000ff02007986 */ /* 0x000fe2000c101b24 */
[----:B------:R-:W-:Y:S05]  /*1530*/  EXIT ;  /* 0x000000000000794d */ /* 0x000fea0003800000 */
.L_x_9969:
[----:B------:R-:W0:Y:S01]  /*1540*/  S2R R32, SR_TID.X ;  /* 0x0000000000207919 */ /* 0x000e220000002100 */
[----:B------:R-:W1:Y:S01]  /*1550*/  LDC.64 R4, c[0x0][0x3a8] ;  /* 0x0000ea00ff047b82 */ /* 0x000e620000000a00 */
[----:B------:R-:W2:Y:S01]  /*1560*/  LDCU.64 UR4, c[0x0][0x390] ;  /* 0x00007200ff0477ac */ /* 0x000ea20008000a00 */
[----:B------:R-:W3:Y:S01]  /*1570*/  LDCU.64 UR6, c[0x0][0x388] ;  /* 0x00007100ff0677ac */ /* 0x000ee20008000a00 */
[----:B-1----:R-:W-:-:S04]  /*1580*/  IMAD.WIDE.U32 R4, R2, 0x8, R4 ;  /* 0x0000000802047825 */ /* 0x002fc800078e0004 */
[----:B0-----:R-:W-:-:S05]  /*1590*/  IMAD.WIDE.U32 R4, R32, 0x20, R4 ;  /* 0x0000002020047825 */ /* 0x001fca00078e0004 */
[----:B------:R-:W2:Y:S04]  /*15a0*/  LDG.E.ENL2.256 R28, R20, desc[UR36][R4.64] ;  /* 0xfe0000240414797e */ /* 0x000ea8000812191c */
[----:B------:R0:W5:Y:S01]  /*15b0*/  LDG.E.ENL2.256 R16, R24, desc[UR36][R4.64+0x1000] ;  /* 0xfe0080240418797e */ /* 0x0001620008121910 */
[----:B------:R-:W-:Y:S01]  /*15c0*/  BSSY.RECONVERGENT B6, `(.L_x_9994) ;  /* 0x0000016000067945 */ /* 0x000fe20003800200 */
[C---:B--2---:R-:W-:Y:S02]  /*15d0*/  ISETP.GE.U32.AND P0, PT, R20.reuse, UR4, PT ;  /* 0x0000000414007c0c */ /* 0x044fe4000bf06070 */
[----:B---3--:R-:W-:Y:S02]  /*15e0*/  ISETP.GE.U32.AND P1, PT, R20, UR6, PT ;  /* 0x0000000614007c0c */ /* 0x008fe4000bf26070 */
[----:B------:R-:W-:-:S02]  /*15f0*/  ISETP.GE.AND.EX P0, PT, R21, UR5, PT, P0 ;  /* 0x0000000515007c0c */ /* 0x000fc4000bf06300 */
        /* <DEDUP_REMOVED lines=18> */
.L_x_9995:
[----:B------:R-:W-:Y:S05]  /*1720*/  BSYNC.RECONVERGENT B6 ;  /* 0x0000000000067941 */ /* 0x000fea0003800200 */
.L_x_9994:
        /* <DEDUP_REMOVED lines=24> */
.L_x_9997:
[----:B------:R-:W-:Y:S05]  /*18b0*/  BSYNC.RECONVERGENT B6 ;  /* 0x0000000000067941 */ /* 0x000fea0003800200 */
.L_x_9996:
        /* <DEDUP_REMOVED lines=23> */
[----:B--2--5:R-:W-:Y:S05]  /*1a30*/  CALL.ABS.NOINC R14 ;  /* 0x000000000e007343 */ /* 0x024fea0003c00000 */
.L_x_9999:
[----:B------:R-:W-:Y:S05]  /*1a40*/  BSYNC.RECONVERGENT B6 ;  /* 0x0000000000067941 */ /* 0x000fea0003800200 */
.L_x_9998:
        /* <DEDUP_REMOVED lines=23> */
[----:B--2--5:R-:W-:Y:S05]  /*1bc0*/  CALL.ABS.NOINC R14 ;  /* 0x000000000e007343 */ /* 0x024fea0003c00000 */
.L_x_10001:
[----:B------:R-:W-:Y:S05]  /*1bd0*/  BSYNC.RECONVERGENT B6 ;  /* 0x0000000000067941 */ /* 0x000fea0003800200 */
.L_x_10000:
        /* <DEDUP_REMOVED lines=24> */
.L_x_10003:
[----:B------:R-:W-:Y:S05]  /*1d60*/  BSYNC.RECONVERGENT B6 ;  /* 0x0000000000067941 */ /* 0x000fea0003800200 */
.L_x_10002:
        /* <DEDUP_REMOVED lines=24> */
.L_x_10005:
[----:B------:R-:W-:Y:S05]  /*1ef0*/  BSYNC.RECONVERGENT B6 ;  /* 0x0000000000067941 */ /* 0x000fea0003800200 */
.L_x_10004:
        /* <DEDUP_REMOVED lines=24> */
.L_x_10007:
[----:B------:R-:W-:Y:S05]  /*2080*/  BSYNC.RECONVERGENT B6 ;  /* 0x0000000000067941 */ /* 0x000fea0003800200 */
.L_x_10006:
        /* <DEDUP_REMOVED lines=24> */
.L_x_10009:
[----:B------:R-:W-:Y:S05]  /*2210*/  BSYNC.RECONVERGENT B6 ;  /* 0x0000000000067941 */ /* 0x000fea0003800200 */
.L_x_10008:
[----:B------:R-:W0:Y:S02]  /*2220*/  LDC.64 R4, c[0x0][0x3a0] ;  /* 0x0000e800ff047b82 */ /* 0x000e240000000a00 */
[----:B0-----:R-:W-:-:S04]  /*2230*/  IMAD.WIDE.U32 R2, R2, 0x8, R4 ;  /* 0x0000000802027825 */ /* 0x001fc800078e0004 */
[----:B------:R-:W-:-:S05]  /*2240*/  IMAD.WIDE.U32 R2, R32, 0x20, R2 ;  /* 0x0000002020027825 */ /* 0x000fca00078e0002 */
[----:B------:R-:W-:Y:S04]  /*2250*/  STG.E.ENL2.256 desc[UR36][R2.64], RZ, RZ ;  /* 0xf80000ff02ff797f */ /* 0x000fe8000f121824 */
[----:B------:R-:W-:Y:S01]  /*2260*/  STG.E.ENL2.256 desc[UR36][R2.64+0x1000], RZ, RZ ;  /* 0xf80080ff02ff797f */ /* 0x000fe2000f121824 */
[----:B------:R-:W-:Y:S05]  /*2270*/  EXIT ;  /* 0x000000000000794d */ /* 0x000fea0003800000 */
.L_x_10010:
        /* <DEDUP_REMOVED lines=16> */
.L_x_34727:


//--------------------- .text._ZN2at6native29vectorized_elementwise_kernelILi8EZZZNS0_67_GLOBAL__N__bb565c37_34_ValidateCompressedIndicesKernel_cu_33a4b88b42_validate_compressed_sparse_indices_kernelILNS2_8CDimNameE1ENS2_18CUDAKernelLauncherENS2_14EmptyVecKernelENS2_8DummyVecELm0EEEvRKNS_6TensorESA_lllENKUlvE0_clEvENKUlvE0_clEvEUllE_St5arrayIPcLm2EEEEviT0_T1_ --------------------------
	.section	.text._ZN2at6native29vectorized_elementwise_kernelILi8EZZZNS0_67_GLOBAL__N__bb565c37_34_ValidateCompressedIndicesKernel_cu_33a4b88b42_validate_compressed_sparse_indices_kernelILNS2_8CDimNameE1ENS2_18CUDAKernelLauncherENS2_14EmptyVecKernelENS2_8DummyVecELm0EEEvRKNS_6TensorESA_lllENKUlvE0_clEvENKUlvE0_clEvEUllE_St5arrayIPcLm2EEEEviT0_T1_,"ax",@progbits
	.align	128
        .global         _ZN2at6native29vectorized_elementwise_kernelILi8EZZZNS0_67_GLOBAL__N__bb565c37_34_ValidateCompressedIndicesKernel_cu_33a4b88b42_validate_compressed_sparse_indices_kernelILNS2_8CDimNameE1ENS2_18CUDAKernelLauncherENS2_14EmptyVecKernelENS2_8DummyVecELm0EEEvRKNS_6TensorESA_lllENKUlvE0_clEvENKUlvE0_clEvEUllE_St5arrayIPcLm2EEEEviT0_T1_
        .type           _ZN2at6native29vectorized_elementwise_kernelILi8EZZZNS0_67_GLOBAL__N__bb565c37_34_ValidateCompressedIndicesKernel_cu_33a4b88b42_validate_compressed_sparse_indices_kernelILNS2_8CDimNameE1ENS2_18CUDAKernelLauncherENS2_14EmptyVecKernelENS2_8DummyVecELm0EEEvRKNS_6TensorESA_lllENKUlvE0_clEvENKUlvE0_clEvEUllE_St5arrayIPcLm2EEEEviT0_T1_,@function
        .size           _ZN2at6native29vectorized_elementwise_kernelILi8EZZZNS0_67_GLOBAL__N__bb565c37_34_ValidateCompressedIndicesKernel_cu_33a4b88b42_validate_compressed_sparse_indices_kernelILNS2_8CDimNameE1ENS2_18CUDAKernelLauncherENS2_14EmptyVecKernelENS2_8DummyVecELm0EEEvRKNS_6TensorESA_lllENKUlvE0_clEvENKUlvE0_clEvEUllE_St5arrayIPcLm2EEEEviT0_T1_,(.L_x_34728 - _ZN2at6native29vectorized_elementwise_kernelILi8EZZZNS0_67_GLOBAL__N__bb565c37_34_ValidateCompressedIndicesKernel_cu_33a4b88b42_validate_compressed_sparse_indices_kernelILNS2_8CDimNameE1ENS2_18CUDAKernelLauncherENS2_14EmptyVecKernelENS2_8DummyVecELm0EEEvRKNS_6TensorESA_lllENKUlvE0_clEvENKUlvE0_clEvEUllE_St5arrayIPcLm2EEEEviT0_T1_)
        .other          _ZN2at6native29vectorized_elementwise_kernelILi8EZZZNS0_67_GLOBAL__N__bb565c37_34_ValidateCompressedIndicesKernel_cu_33a4b88b42_validate_compressed_sparse_indices_kernelILNS2_8CDimNameE1ENS2_18CUDAKernelLauncherENS2_14EmptyVecKernelENS2_8DummyVecELm0EEEvRKNS_6TensorESA_lllENKUlvE0_clEvENKUlvE0_clEvEUllE_St5arrayIPcLm2EEEEviT0_T1_,@"STO_CUDA_ENTRY STV_DEFAULT"
_ZN2at6native29vectorized_elementwise_kernelILi8EZZZNS0_67_GLOBAL__N__bb565c37_34_ValidateCompressedIndicesKernel_cu_33a4b88b42_validate_compressed_sparse_indices_kernelILNS2_8CDimNameE1ENS2_18CUDAKernelLauncherENS2_14EmptyVecKernelENS2_8DummyVecELm0EEEvRKNS_6TensorESA_lllENKUlvE0_clEvENKUlvE0_clEvEUllE_St5arrayIPcLm2EEEEviT0_T1_:
.text._ZN2at6native29vectorized_elementwise_kernelILi8EZZZNS0_67_GLOBAL__N__bb565c37_34_ValidateCompressedIndicesKernel_cu_33a4b88b42_validate_compressed_sparse_indices_kernelILNS2_8CDimNameE1ENS2_18CUDAKernelLauncherENS2_14EmptyVecKernelENS2_8DummyVecELm0EEEvRKNS_6TensorESA_lllENKUlvE0_clEvENKUlvE0_clEvEUllE_St5arrayIPcLm2EEEEviT0_T1_:
[----:B------:R-:W-:Y:S01]  /*0000*/  LDC R1, c[0x0][0x37c] ;  /* 0x0000df00ff017b82 */ /* 0x000fe20000000800 */
[----:B------:R-:W-:Y:S05]  /*0010*/  EXIT ;  /* 0x000000000000794d */ /* 0x000fea0003800000 */
.L_x_10011:
        /* <DEDUP_REMOVED lines=14> */
.L_x_34728:


//--------------------- .text._ZN2at6native18elementwise_kernelILi128ELi4EZNS0_15gpu_kernel_implIZZZNS0_67_GLOBAL__N__bb565c37_34_ValidateCompressedIndicesKernel_cu_33a4b88b42_validate_compressed_sparse_indices_kernelILNS3_8CDimNameE1ENS3_18CUDAKernelLauncherENS3_14EmptyVecKernelENS3_8DummyVecELm0EEEvRKNS_6TensorESB_lllENKUlvE0_clEvENKUlvE_clEvEUliE_EEvRNS_18TensorIteratorBaseERKT_EUliE_EEviT1_ --------------------------
	.section	.text._ZN2at6native18elementwise_kernelILi128ELi4EZNS0_15gpu_kernel_implIZZZNS0_67_GLOBAL__N__bb565c37_34_ValidateCompressedIndicesKernel_cu_33a4b88b42_validate_compressed_sparse_indices_kernelILNS3_8CDimNameE1ENS3_18CUDAKernelLauncherENS3_14EmptyVecKernelENS3_8DummyVecELm0EEEvRKNS_6TensorESB_lllENKUlvE0_clEvENKUlvE_clEvEUliE_EEvRNS_18TensorIteratorBaseERKT_EUliE_EEviT1_,"ax",@progbits
	.align	128
        .global         _ZN2at6native18elementwise_kernelILi128ELi4EZNS0_15gpu_kernel_implIZZZNS0_67_GLOBAL__N__bb565c37_34_ValidateCompressedIndicesKernel_cu_33a4b88b42_validate_compressed_sparse_indices_kernelILNS3_8CDimNameE1ENS3_18CUDAKernelLauncherENS3_14EmptyVecKernelENS3_8DummyVecELm0EEEvRKNS_6TensorESB_lllENKUlvE0_clEvENKUlvE_clEvEUliE_EEvRNS_18TensorIteratorBaseERKT_EUliE_EEviT1_
        .type           _ZN2at6native18elementwise_kernelILi128ELi4EZNS0_15gpu_kernel_implIZZZNS0_67_GLOBAL__N__bb565c37_34_ValidateCompressedIndicesKernel_cu_33a4b88b42_validate_compressed_sparse_indices_kernelILNS3_8CDimNameE1ENS3_18CUDAKernelLauncherENS3_14EmptyVecKernelENS3_8DummyVecELm0EEEvRKNS_6TensorESB_lllENKUlvE0_clEvENKUlvE_clEvEUliE_EEvRNS_18TensorIteratorBaseERKT_EUliE_EEviT1_,@function
        .size           _ZN2at6native18elementwise_kernelILi128ELi4EZNS0_15gpu_kernel_implIZZZNS0_67_GLOBAL__N__bb565c37_34_ValidateCompressedIndicesKernel_cu_33a4b88b42_validate_compressed_sparse_indices_kernelILNS3_8CDimNameE1ENS3_18CUDAKernelLauncherENS3_14EmptyVecKernelENS3_8DummyVecELm0EEEvRKNS_6TensorESB_lllENKUlvE0_clEvENKUlvE_clEvEUliE_EEvRNS_18TensorIteratorBaseERKT_EUliE_EEviT1_,(.L_x_34729 - _ZN2at6native18elementwise_kernelILi128ELi4EZNS0_15gpu_kernel_implIZZZNS0_67_GLOBAL__N__bb565c37_34_ValidateCompressedIndicesKernel_cu_33a4b88b42_validate_compressed_sparse_indices_kernelILNS3_8CDimNameE1ENS3_18CUDAKernelLauncherENS3_14EmptyVecKernelENS3_8DummyVecELm0EEEvRKNS_6TensorESB_lllENKUlvE0_clEvENKUlvE_clEvEUliE_EEvRNS_18TensorIteratorBaseERKT_EUliE_EEviT1_)
        .other          _ZN2at6native18elementwise_kernelILi128ELi4EZNS0_15gpu_kernel_implIZZZNS0_67_GLOBAL__N__bb565c37_34_ValidateCompressedIndicesKernel_cu_33a4b88b42_validate_compressed_sparse_indices_kernelILNS3_8CDimNameE1ENS3_18CUDAKernelLauncherENS3_14EmptyVecKernelENS3_8DummyVecELm0EEEvRKNS_6TensorESB_lllENKUlvE0_clEvENKUlvE_clEvEUliE_EEvRNS_18TensorIteratorBaseERKT_EUliE_EEviT1_,@"STO_CUDA_ENTRY STV_DEFAULT"
_ZN2at6native18elementwise_kernelILi128ELi4EZNS0_15gpu_kernel_implIZZZNS0_67_GLOBAL__N__bb565c37_34_ValidateCompressedIndicesKernel_cu_33a4b88b42_validate_compressed_sparse_indices_kernelILNS3_8CDimNameE1ENS3_18CUDAKernelLauncherENS3_14EmptyVecKernelENS3_8DummyVecELm0EEEvRKNS_6TensorESB_lllENKUlvE0_clEvENKUlvE_clEvEUliE_EEvRNS_18TensorIteratorBaseERKT_EUliE_EEviT1_:
.text._ZN2at6native18elementwise_kernelILi128ELi4EZNS0_15gpu_kernel_implIZZZNS0_67_GLOBAL__N__bb565c37_34_ValidateCompressedIndicesKernel_cu_33a4b88b42_validate_compressed_sparse_indices_kernelILNS3_8CDimNameE1ENS3_18CUDAKernelLauncherENS3_14EmptyVecKernelENS3_8DummyVecELm0EEEvRKNS_6TensorESB_lllENKUlvE0_clEvENKUlvE_clEvEUliE_EEvRNS_18TensorIteratorBaseERKT_EUliE_EEviT1_:
        /* <DEDUP_REMOVED lines=310> */
[----:B------:R-:W-:Y:S01]  /*1360*/  MOV R4, RZ ;  /* 0x000000ff00047202 */ /* 0x000fe20000000f00 */
        /* <DEDUP_REMOVED lines=8> */
.L_x_10014:
[----:B------:R-:W1:Y:S01]  /*13f0*/  LDCU.64 UR6, c[0x0][0x588] ;  /* 0x0000b100ff0677ac */ /* 0x000e620008000a00 */
[----:B0-----:R-:W-:-:S04]  /*1400*/  UPRMT UR4, UR41, 0x9910, URZ ;  /* 0x0000991029047896 */ /* 0x001fc800080000ff */
[----:B------:R-:W-:Y:S01]  /*1410*/  UISETP.GT.AND UP0, UPT, UR4, 0x9, UPT ;  /* 0x000000090400788c */ /* 0x000fe2000bf04270 */
[----:B-1----:R-:W-:-:S04]  /*1420*/  IADD3 R2, P0, PT, R0, UR6, RZ ;  /* 0x0000000600027c10 */ /* 0x002fc8000ff1e0ff */
        /* <DEDUP_REMOVED lines=12> */
.L_x_10018:
[----:B------:R0:W5:Y:S01]  /*14f0*/  LDG.E.U8 R0, desc[UR36][R2.64] ;  /* 0x0000002402007981 */ /* 0x000162000c1e1100 */
[----:B------:R-:W-:Y:S05]  /*1500*/  BRA `(.L_x_10020) ;  /* 0x0000000c002c7947 */ /* 0x000fea0003800000 */
.L_x_10017:
        /* <DEDUP_REMOVED lines=8> */
.L_x_10022:
[----:B------:R0:W5:Y:S01]  /*1590*/  LDG.E R0, desc[UR36][R2.64] ;  /* 0x0000002402007981 */ /* 0x000162000c1e1900 */
[----:B------:R-:W-:Y:S05]  /*15a0*/  BRA `(.L_x_10020) ;  /* 0x0000000c00047947 */ /* 0x000fea0003800000 */
.L_x_10021:
[----:B------:R0:W5:Y:S01]  /*15b0*/  LDG.E.S16 R0, desc[UR36][R2.64] ;  /* 0x0000002402007981 */ /* 0x000162000c1e1700 */
[----:B------:R-:W-:Y:S05]  /*15c0*/  BRA `(.L_x_10020) ;  /* 0x0000000800fc7947 */ /* 0x000fea0003800000 */
.L_x_10016:
[----:B------:R-:W-:-:S09]  /*15d0*/  UISETP.GT.AND UP0, UPT, UR4, 0x6, UPT ;  /* 0x000000060400788c */ /* 0x000fd2000bf04270 */
[----:B------:R-:W-:Y:S05]  /*15e0*/  BRA.U UP0, `(.L_x_10023) ;  /* 0x00000001002c7547 */ /* 0x000fea000b800000 */
[----:B------:R-:W-:-:S09]  /*15f0*/  UISETP.NE.AND UP0, UPT, UR4, 0x5, UPT ;  /* 0x000000050400788c */ /* 0x000fd2000bf05270 */
[----:B------:R-:W-:Y:S05]  /*1600*/  BRA.U !UP0, `(.L_x_10024) ;  /* 0x0000000108147547 */ /* 0x000fea000b800000 */
[----:B------:R-:W-:-:S09]  /*1610*/  UISETP.NE.AND UP0, UPT, UR4, 0x6, UPT ;  /* 0x000000060400788c */ /* 0x000fd2000bf05270 */
[----:B------:R-:W-:Y:S05]  /*1620*/  BRA.U UP0, `(.L_x_10019) ;  /* 0x0000000900647547 */ /* 0x000fea000b800000 */
[----:B------:R-:W2:Y:S02]  /*1630*/  LDG.E R0, desc[UR36][R2.64] ;  /* 0x0000002402007981 */ /* 0x000ea4000c1e1900 */
[----:B--2---:R-:W0:Y:S01]  /*1640*/  F2I.FTZ.TRUNC.NTZ R0, R0 ;  /* 0x0000000000007305 */ /* 0x004e22000021f100 */
[----:B------:R-:W-:Y:S05]  /*1650*/  BRA `(.L_x_10020) ;  /* 0x0000000800d87947 */ /* 0x000fea0003800000 */
.L_x_10024:
[----:B------:R-:W2:Y:S02]  /*1660*/  LDG.E.U16 R2, desc[UR36][R2.64] ;  /* 0x0000002402027981 */ /* 0x000ea4000c1e1500 */
[----:B--2---:R-:W-:-:S06]  /*1670*/  HADD2.F32 R0, -RZ, R2.H0_H0 ;  /* 0x20000002ff007230 */ /* 0x004fcc0000004100 */
[----:B------:R-:W0:Y:S01]  /*1680*/  F2I.FTZ.TRUNC.NTZ R0, R0 ;  /* 0x0000000000007305 */ /* 0x000e22000021f100 */
[----:B------:R-:W-:Y:S05]  /*1690*/  BRA `(.L_x_10020) ;  /* 0x0000000800c87947 */ /* 0x000fea0003800000 */
.L_x_10023:
[----:B------:R-:W-:-:S09]  /*16a0*/  UISETP.NE.AND UP0, UPT, UR4, 0x7, UPT ;  /* 0x000000070400788c */ /* 0x000fd2000bf05270 */
[----:B------:R-:W-:Y:S05]  /*16b0*/  BRA.U !UP0, `(.L_x_10025) ;  /* 0x00000001082c7547 */ /* 0x000fea000b800000 */
[----:B------:R-:W-:-:S09]  /*16c0*/  UISETP.NE.AND UP0, UPT, UR4, 0x8, UPT ;  /* 0x000000080400788c */ /* 0x000fd2000bf05270 */
[----:B------:R-:W-:Y:S05]  /*16d0*/  BRA.U !UP0, `(.L_x_10026) ;  /* 0x0000000108147547 */ /* 0x000fea000b800000 */
[----:B------:R-:W-:-:S09]  /*16e0*/  UISETP.NE.AND UP0, UPT, UR4, 0x9, UPT ;  /* 0x000000090400788c */ /* 0x000fd2000bf05270 */
[----:B------:R-:W-:Y:S05]  /*16f0*/  BRA.U UP0, `(.L_x_10019) ;  /* 0x0000000900307547 */ /* 0x000fea000b800000 */
[----:B------:R-:W2:Y:S02]  /*1700*/  LDG.E R0, desc[UR36][R2.64] ;  /* 0x0000002402007981 */ /* 0x000ea4000c1e1900 */
[----:B--2---:R-:W0:Y:S01]  /*1710*/  F2I.FTZ.TRUNC.NTZ R0, R0 ;  /* 0x0000000000007305 */ /* 0x004e22000021f100 */
[----:B------:R-:W-:Y:S05]  /*1720*/  BRA `(.L_x_10020) ;  /* 0x0000000800a47947 */ /* 0x000fea0003800000 */
.L_x_10026:
[----:B------:R-:W2:Y:S02]  /*1730*/  LDG.E.U16 R2, desc[UR36][R2.64] ;  /* 0x0000002402027981 */ /* 0x000ea4000c1e1500 */
[----:B--2---:R-:W-:-:S06]  /*1740*/  HADD2.F32 R0, -RZ, R2.H0_H0 ;  /* 0x20000002ff007230 */ /* 0x004fcc0000004100 */
[----:B------:R-:W0:Y:S01]  /*1750*/  F2I.FTZ.TRUNC.NTZ R0, R0 ;  /* 0x0000000000007305 */ /* 0x000e22000021f100 */
[----:B------:R-:W-:Y:S05]  /*1760*/  BRA `(.L_x_10020) ;  /* 0x0000000800947947 */ /* 0x000fea0003800000 */
.L_x_10025:
[----:B------:R-:W2:Y:S02]  /*1770*/  LDG.E.64 R2, desc[UR36][R2.64] ;  /* 0x0000002402027981 */ /* 0x000ea4000c1e1b00 */
[----:B--2---:R0:W1:Y:S02]  /*1780*/  F2I.F64.TRUNC R0, R2 ;  /* 0x0000000200007311 */ /* 0x004064000030d100 */
[----:B01----:R-:W-:Y:S05]  /*1790*/  BRA `(.L_x_10020) ;  /* 0x0000000800887947 */ /* 0x003fea0003800000 */
.L_x_10015:
        /* <DEDUP_REMOVED lines=12> */
.L_x_10029:
[----:B------:R-:W2:Y:S02]  /*1860*/  LDG.E.64 R2, desc[UR36][R2.64] ;  /* 0x0000002402027981 */ /* 0x000ea4000c1e1b00 */
[----:B--2---:R0:W1:Y:S02]  /*1870*/  F2I.F64.TRUNC R0, R2 ;  /* 0x0000000200007311 */ /* 0x004064000030d100 */
[----:B01----:R-:W-:Y:S05]  /*1880*/  BRA `(.L_x_10020) ;  /* 0x00000008004c7947 */ /* 0x003fea0003800000 */
.L_x_10028:
        /* <DEDUP_REMOVED lines=24> */
[----:B------:R-:W0:Y:S01]  /*1a10*/  F2I.FTZ.TRUNC.NTZ R0, R0 ;  /* 0x0000000000007305 */ /* 0x000e22000021f100 */
[----:B------:R-:W-:Y:S05]  /*1a20*/  BRA `(.L_x_10020) ;  /* 0x0000000400e47947 */ /* 0x000fea0003800000 */
.L_x_10031:
        /* <DEDUP_REMOVED lines=11> */
[----:B------:R-:W0:Y:S01]  /*1ae0*/  F2I.FTZ.TRUNC.NTZ R0, R0 ;  /* 0x0000000000007305 */ /* 0x000e22000021f100 */
[----:B------:R-:W-:Y:S05]  /*1af0*/  BRA `(.L_x_10020) ;  /* 0x0000000400b07947 */ /* 0x000fea0003800000 */
.L_x_10030:
[----:B------:R-:W2:Y:S02]  /*1b00*/  LDG.E.U16 R0, desc[UR36][R2.64] ;  /* 0x0000002402007981 */ /* 0x000ea4000c1e1500 */
[----:B--2---:R-:W-:-:S06]  /*1b10*/  SHF.L.U32 R0, R0, 0x10, RZ ;  /* 0x0000001000007819 */ /* 0x004fcc00000006ff */
[----:B------:R-:W0:Y:S01]  /*1b20*/  F2I.FTZ.TRUNC.NTZ R0, R0 ;  /* 0x0000000000007305 */ /* 0x000e22000021f100 */
[----:B------:R-:W-:Y:S05]  /*1b30*/  BRA `(.L_x_10020) ;  /* 0x0000000400a07947 */ /* 0x000fea0003800000 */
.L_x_10027:
        /* <DEDUP_REMOVED lines=10> */
.L_x_10034:
        /* <DEDUP_REMOVED lines=21> */
.L_x_10038:
[----:B------:R-:W-:Y:S05]  /*1d30*/  BSYNC.RECONVERGENT B1 ;  /* 0x0000000000017941 */ /* 0x000fea0003800200 */
.L_x_10037:
[----:B------:R-:W-:Y:S01]  /*1d40*/  IMAD.SHL.U32 R0, R0, 0x100000, RZ ;  /* 0x0010000000007824 */ /* 0x000fe200078e00ff */
[----:B------:R-:W-:-:S04]  /*1d50*/  LEA R2, R2, 0x3b800000, 0x17 ;  /* 0x3b80000002027811 */ /* 0x000fc800078eb8ff */
[----:B------:R-:W-:-:S07]  /*1d60*/  LOP3.LUT R0, R2, R0, R7, 0xfe, !PT ;  /* 0x0000000002007212 */ /* 0x000fce00078efe07 */
.L_x_10036:
[----:B------:R-:W-:Y:S05]  /*1d70*/  BSYNC.RECONVERGENT B0 ;  /* 0x0000000000007941 */ /* 0x000fea0003800200 */
.L_x_10035:
[----:B------:R-:W1:Y:S01]  /*1d80*/  F2I.FTZ.TRUNC.NTZ R0, R0 ;  /* 0x0000000000007305 */ /* 0x000e62000021f100 */
[----:B------:R-:W-:Y:S05]  /*1d90*/  BRA `(.L_x_10020) ;  /* 0x0000000400087947 */ /* 0x000fea0003800000 */
.L_x_10033:
        /* <DEDUP_REMOVED lines=21> */
.L_x_10042:
[----:B------:R-:W-:Y:S05]  /*1ef0*/  BSYNC.RECONVERGENT B1 ;  /* 0x0000000000017941 */ /* 0x000fea0003800200 */
.L_x_10041:
[----:B------:R-:W-:Y:S02]  /*1f00*/  SHF.L.U32 R0, R0, 0x15, RZ ;  /* 0x0000001500007819 */ /* 0x000fe400000006ff */
[----:B------:R-:W-:-:S04]  /*1f10*/  LEA R2, R2, 0x37800000, 0x17 ;  /* 0x3780000002027811 */ /* 0x000fc800078eb8ff */
[----:B------:R-:W-:-:S07]  /*1f20*/  LOP3.LUT R0, R2, R0, R7, 0xfe, !PT ;  /* 0x0000000002007212 */ /* 0x000fce00078efe07 */
.L_x_10040:
[----:B------:R-:W-:Y:S05]  /*1f30*/  BSYNC.RECONVERGENT B0 ;  /* 0x0000000000007941 */ /* 0x000fea0003800200 */
.L_x_10039:
[----:B------:R-:W2:Y:S01]  /*1f40*/  F2I.FTZ.TRUNC.NTZ R0, R0 ;  /* 0x0000000000007305 */ /* 0x000ea2000021f100 */
[----:B------:R-:W-:Y:S05]  /*1f50*/  BRA `(.L_x_10020) ;  /* 0x0000000000987947 */ /* 0x000fea0003800000 */
.L_x_10032:
[----:B------:R-:W-:-:S09]  /*1f60*/  UISETP.NE.AND UP0, UPT, UR4, 0x1c, UPT ;  /* 0x0000001c0400788c */ /* 0x000fd2000bf05270 */
[----:B------:R-:W-:Y:S05]  /*1f70*/  BRA.U !UP0, `(.L_x_10043) ;  /* 0x00000001088c7547 */ /* 0x000fea000b800000 */
[----:B------:R-:W-:-:S09]  /*1f80*/  UISETP.NE.AND UP0, UPT, UR4, 0x1d, UPT ;  /* 0x0000001d0400788c */ /* 0x000fd2000bf05270 */
[----:B------:R-:W-:Y:S05]  /*1f90*/  BRA.U !UP0, `(.L_x_10044) ;  /* 0x00000001087c7547 */ /* 0x000fea000b800000 */
[----:B------:R-:W-:-:S09]  /*1fa0*/  UISETP.NE.AND UP0, UPT, UR4, 0x2c, UPT ;  /* 0x0000002c0400788c */ /* 0x000fd2000bf05270 */
[----:B------:R-:W-:Y:S05]  /*1fb0*/  BRA.U !UP0, `(.L_x_10045) ;  /* 0x0000000108487547 */ /* 0x000fea000b800000 */
.L_x_10019:
        /* <DEDUP_REMOVED lines=16> */
.L_x_10046:
[----:B------:R-:W-:Y:S01]  /*20c0*/  MOV R0, RZ ;  /* 0x000000ff00007202 */ /* 0x000fe20000000f00 */
[----:B------:R-:W-:Y:S06]  /*20d0*/  BRA `(.L_x_10020) ;  /* 0x0000000000387947 */ /* 0x000fec0003800000 */
.L_x_10045:
        /* <DEDUP_REMOVED lines=8> */
.L_x_10048:
[----:B------:R-:W-:Y:S05]  /*2160*/  BSYNC.RECONVERGENT B0 ;  /* 0x0000000000007941 */ /* 0x000fea0003800200 */
.L_x_10047:
[----:B------:R-:W4:Y:S01]  /*2170*/  F2I.FTZ.TRUNC.NTZ R0, R0 ;  /* 0x0000000000007305 */ /* 0x000f22000021f100 */
[----:B------:R-:W-:Y:S05]  /*2180*/  BRA `(.L_x_10020) ;  /* 0x00000000000c7947 */ /* 0x000fea0003800000 */
.L_x_10044:
[----:B------:R0:W5:Y:S01]  /*2190*/  LDG.E R0, desc[UR36][R2.64] ;  /* 0x0000002402007981 */ /* 0x000162000c1e1900 */
[----:B------:R-:W-:Y:S05]  /*21a0*/  BRA `(.L_x_10020) ;  /* 0x0000000000047947 */ /* 0x000fea0003800000 */
.L_x_10043:
[----:B------:R3:W5:Y:S02]  /*21b0*/  LDG.E R0, desc[UR36][R2.64] ;  /* 0x0000002402007981 */ /* 0x000764000c1e1900 */
.L_x_10020:
[----:B------:R-:W0:Y:S01]  /*21c0*/  LDCU UR4, c[0x0][0x598] ;  /* 0x0000b300ff0477ac */ /* 0x000e220008000800 */
[----:B------:R-:W-:Y:S01]  /*21d0*/  BSSY.RECONVERGENT B6, `(.L_x_10049) ;  /* 0x0000015000067945 */ /* 0x000fe20003800200 */
[----:B------:R-:W3:Y:S01]  /*21e0*/  LDCU UR5, c[0x0][0x590] ;  /* 0x0000b200ff0577ac */ /* 0x000ee20008000800 */
[C---:B012-45:R-:W-:Y:S02]  /*21f0*/  ISETP.GE.AND P0, PT, R0.reuse, UR4, PT ;  /* 0x0000000400007c0c */ /* 0x077fe4000bf06270 */
[----:B---3--:R-:W-:-:S13]  /*2200*/  ISETP.GE.AND P1, PT, R0, UR5, PT ;  /* 0x0000000500007c0c */ /* 0x008fda000bf26270 */
        /* <DEDUP_REMOVED lines=17> */
.L_x_10050:
[----:B------:R-:W-:Y:S05]  /*2320*/  BSYNC.RECONVERGENT B6 ;  /* 0x0000000000067941 */ /* 0x000fea0003800200 */
.L_x_10049:
        /* <DEDUP_REMOVED lines=16> */
.L_x_10054:
[----:B------:R0:W-:Y:S01]  /*2430*/  STG.E.U8 desc[UR36][R2.64], RZ ;  /* 0x000000ff02007986 */ /* 0x0001e2000c101124 */
[----:B------:R-:W-:Y:S05]  /*2440*/  BRA `(.L_x_10056) ;  /* 0x0000000400907947 */ /* 0x000fea0003800000 */
.L_x_10053:
        /* <DEDUP_REMOVED lines=8> */
.L_x_10058:
[----:B------:R0:W-:Y:S01]  /*24d0*/  STG.E desc[UR36][R2.64], RZ ;  /* 0x000000ff02007986 */ /* 0x0001e2000c101924 */
[----:B------:R-:W-:Y:S05]  /*24e0*/  BRA `(.L_x_10056) ;  /* 0x0000000400687947 */ /* 0x000fea0003800000 */
.L_x_10057:
[----:B------:R0:W-:Y:S01]  /*24f0*/  STG.E.U16 desc[UR36][R2.64], RZ ;  /* 0x000000ff02007986 */ /* 0x0001e2000c101524 */
[----:B------:R-:W-:Y:S05]  /*2500*/  BRA `(.L_x_10056) ;  /* 0x0000000400607947 */ /* 0x000fea0003800000 */
.L_x_10052:
        /* <DEDUP_REMOVED lines=8> */
.L_x_10060:
[----:B------:R0:W-:Y:S01]  /*2590*/  STG.E.U16 desc[UR36][R2.64], RZ ;  /* 0x000000ff02007986 */ /* 0x0001e2000c101524 */
[----:B------:R-:W-:Y:S05]  /*25a0*/  BRA `(.L_x_10056) ;  /* 0x0000000400387947 */ /* 0x000fea0003800000 */
.L_x_10059:
        /* <DEDUP_REMOVED lines=8> */
.L_x_10062:
[----:B------:R0:W-:Y:S01]  /*2630*/  STG.E desc[UR36][R2.64], RZ ;  /* 0x000000ff02007986 */ /* 0x0001e2000c101924 */
[----:B------:R-:W-:Y:S05]  /*2640*/  BRA `(.L_x_10056) ;  /* 0x0000000400107947 */ /* 0x000fea0003800000 */
.L_x_10061:
[----:B------:R0:W-:Y:S01]  /*2650*/  STG.E.64 desc[UR36][R2.64], RZ ;  /* 0x000000ff02007986 */ /* 0x0001e2000c101b24 */
[----:B------:R-:W-:Y:S05]  /*2660*/  BRA `(.L_x_10056) ;  /* 0x0000000400087947 */ /* 0x000fea0003800000 */
.L_x_10051:
        /* <DEDUP_REMOVED lines=10> */
.L_x_10065:
[----:B------:R0:W-:Y:S01]  /*2710*/  STG.E.128 desc[UR36][R2.64], RZ ;  /* 0x000000ff02007986 */ /* 0x0001e2000c101d24 */
[----:B------:R-:W-:Y:S05]  /*2720*/  BRA `(.L_x_10056) ;  /* 0x0000000000d87947 */ /* 0x000fea0003800000 */
.L_x_10064:
        /* <DEDUP_REMOVED lines=8> */
.L_x_10067:
[----:B------:R0:W-:Y:S01]  /*27b0*/  STG.E.U8 desc[UR36][R2.64], RZ ;  /* 0x000000ff02007986 */ /* 0x0001e2000c101124 */
[----:B------:R-:W-:Y:S05]  /*27c0*/  BRA `(.L_x_10056) ;  /* 0x0000000000b07947 */ /* 0x000fea0003800000 */
.L_x_10066:
[----:B------:R0:W-:Y:S01]  /*27d0*/  STG.E.U16 desc[UR36][R2.64], RZ ;  /* 0x000000ff02007986 */ /* 0x0001e2000c101524 */
[----:B------:R-:W-:Y:S05]  /*27e0*/  BRA `(.L_x_10056) ;  /* 0x0000000000a87947 */ /* 0x000fea0003800000 */
.L_x_10063:
        /* <DEDUP_REMOVED lines=10> */
.L_x_10070:
[----:B------:R1:W-:Y:S01]  /*2890*/  STG.E.U8 desc[UR36][R2.64], RZ ;  /* 0x000000ff02007986 */ /* 0x0003e2000c101124 */
[----:B------:R-:W-:Y:S05]  /*28a0*/  BRA `(.L_x_10056) ;  /* 0x0000000000787947 */ /* 0x000fea0003800000 */
.L_x_10069:
[----:B------:R0:W-:Y:S01]  /*28b0*/  STG.E.U8 desc[UR36][R2.64], RZ ;  /* 0x000000ff02007986 */ /* 0x0001e2000c101124 */
[----:B------:R-:W-:Y:S05]  /*28c0*/  BRA `(.L_x_10056) ;  /* 0x0000000000707947 */ /* 0x000fea0003800000 */
.L_x_10068:
[----:B------:R-:W-:-:S13]  /*28d0*/  ISETP.NE.AND P0, PT, R0, 0x1c, PT ;  /* 0x0000001c0000780c */ /* 0x000fda0003f05270 */
[----:B------:R-:W-:Y:S05]  /*28e0*/  @!P0 BRA `(.L_x_10071) ;  /* 0x0000000000648947 */ /* 0x000fea0003800000 */
[----:B------:R-:W-:-:S13]  /*28f0*/  ISETP.NE.AND P0, PT, R0, 0x1d, PT ;  /* 0x0000001d0000780c */ /* 0x000fda0003f05270 */
[----:B------:R-:W-:Y:S05]  /*2900*/  @!P0 BRA `(.L_x_10072) ;  /* 0x0000000000548947 */ /* 0x000fea0003800000 */
[----:B------:R-:W-:-:S13]  /*2910*/  ISETP.NE.AND P0, PT, R0, 0x2c, PT ;  /* 0x0000002c0000780c */ /* 0x000fda0003f05270 */
[----:B------:R-:W-:Y:S05]  /*2920*/  @!P0 BRA `(.L_x_10073) ;  /* 0x0000000000448947 */ /* 0x000fea0003800000 */
.L_x_10055:
[----:B------:R-:W-:Y:S01]  /*2930*/  MOV R2, 0x0 ;  /* 0x0000000000027802 */ /* 0x000fe20000000f00 */
[----:B------:R-:W0:Y:S01]  /*2940*/  LDCU.64 UR6, c[0x4][0x118] ;  /* 0x01002300ff0677ac */ /* 0x000e220008000a00 */
[----:B------:R-:W-:Y:S02]  /*2950*/  HFMA2 R8, -RZ, RZ, 0, 6.020069122314453125e-06 ;  /* 0x00000065ff087431 */ /* 0x000fe400000001ff */
        /* <DEDUP_REMOVED lines=13> */
.L_x_10074:
[----:B------:R-:W-:Y:S05]  /*2a30*/  BRA `(.L_x_10056) ;  /* 0x0000000000147947 */ /* 0x000fea0003800000 */
.L_x_10073:
[----:B------:R4:W-:Y:S01]  /*2a40*/  STG.E.U8 desc[UR36][R2.64], RZ ;  /* 0x000000ff02007986 */ /* 0x0009e2000c101124 */
[----:B------:R-:W-:Y:S05]  /*2a50*/  BRA `(.L_x_10056) ;  /* 0x00000000000c7947 */ /* 0x000fea0003800000 */
.L_x_10072:
[----:B------:R0:W-:Y:S01]  /*2a60*/  STG.E.64 desc[UR36][R2.64], RZ ;  /* 0x000000ff02007986 */ /* 0x0001e2000c101b24 */
[----:B------:R-:W-:Y:S05]  /*2a70*/  BRA `(.L_x_10056) ;  /* 0x0000000000047947 */ /* 0x000fea0003800000 */
.L_x_10071:
[----:B------:R3:W-:Y:S02]  /*2a80*/  STG.E desc[UR36][R2.64], RZ ;  /* 0x000000ff02007986 */ /* 0x0007e4000c101924 */
.L_x_10056:
[----:B------:R-:W-:-:S07]  /*2a90*/  VIADD R17, R17, 0x80 ;  /* 0x0000008011117836 */ /* 0x000fce0000000000 */
.L_x_10013:
[----:B0-----:R-:W-:Y:S05]  /*2aa0*/  BSYNC.RECONVERGENT B7 ;  /* 0x0000000000077941 */ /* 0x001fea0003800200 */
.L_x_10012:
[----:B------:R-:W0:Y:S01]  /*2ab0*/  LDCU UR4, c[0x0][0x380] ;  /* 0x00007000ff0477ac */ /* 0x000e220008000800 */
[----:B------:R-:W-:Y:S01]  /*2ac0*/  BSSY.RECONVERGENT B7, `(.L_x_10075) ;  /* 0x000029c000077945 */ /* 0x000fe20003800200 */
[----:B0-----:R-:W-:-:S13]  /*2ad0*/  ISETP.GE.AND P0, PT, R17, UR4, PT ;  /* 0x0000000411007c0c */ /* 0x001fda000bf06270 */
[----:B------:R-:W-:Y:S05]  /*2ae0*/  @P0 BRA `(.L_x_10076) ;  /* 0x0000002800640947 */ /* 0x000fea0003800000 */
[----:B------:R-:W0:Y:S01]  /*2af0*/  LDCU UR4, c[0x0][0x388] ;  /* 0x00007100ff0477ac */ /* 0x000e220008000800 */
[----:B------:R-:W-:Y:S02]  /*2b00*/  HFMA2 R0, -RZ, RZ, 0, 0 ;  /* 0x00000000ff007431 */ /* 0x000fe400000001ff */
[----:B------:R-:W-:Y:S01]  /*2b10*/  IMAD.MOV.U32 R16, RZ, RZ, RZ ;  /* 0x000000ffff107224 */ /* 0x000fe200078e00ff */
[----:B0-----:R-:W-:-:S09]  /*2b20*/  UISETP.NE.AND UP0, UPT, UR4, URZ, UPT ;  /* 0x000000ff0400728c */ /* 0x001fd2000bf05270 */
[----:B------:R-:W-:Y:S05]  /*2b30*/  BRA.U !UP0, `(.L_x_10077) ;  /* 0x0000001108a87547 */ /* 0x000fea000b800000 */
[----:B------:R-:W1:Y:S01]  /*2b40*/  LDCU.64 UR4, c[0x0][0x390] ;  /* 0x00007200ff0477ac */ /* 0x000e620008000a00 */
[----:B------:R-:W-:Y:S01]  /*2b50*/  MOV R16, RZ ;  /* 0x000000ff00107202 */ /* 0x000fe20000000f00 */
[----:B------:R-:W0:Y:S01]  /*2b60*/  LDCU UR6, c[0x0][0x38c] ;  /* 0x00007180ff0677ac */ /* 0x000e220008000800 */
[----:B------:R-:W5:Y:S01]  /*2b70*/  LDCU.64 UR8, c[0x0][0x4b8] ;  /* 0x00009700ff0877ac */ /* 0x000f620008000a00 */
[----:B------:R-:W-:Y:S02]  /*2b80*/  UISETP.NE.AND UP0, UPT, UR40, URZ, UPT ;  /* 0x000000ff2800728c */ /* 0x000fe4000bf05270 */
[----:B-1234-:R-:W-:-:S05]  /*2b90*/  IMAD.HI.U32 R2, R17, UR4, R16 ;  /* 0x0000000411027c27 */ /* 0x01efca000f8e0010 */
[----:B------:R-:W-:-:S05]  /*2ba0*/  SHF.R.U32.HI R3, RZ, UR5, R2 ;  /* 0x00000005ff037c19 */ /* 0x000fca0008011602 */
[----:B------:R-:W-:-:S04]  /*2bb0*/  IMAD.MOV R0, RZ, RZ, -R3 ;  /* 0x000000ffff007224 */ /* 0x000fc800078e0a03 */
[----:B0-----:R-:W-:-:S04]  /*2bc0*/  IMAD R0, R0, UR6, R17 ;  /* 0x0000000600007c24 */ /* 0x001fc8000f8e0211 */
[C---:B-----5:R-:W-:Y:S02]  /*2bd0*/  IMAD R16, R0.reuse, UR8, RZ ;  /* 0x0000000800107c24 */ /* 0x060fe4000f8e02ff */
[----:B------:R-:W-:Y:S01]  /*2be0*/  IMAD R0, R0, UR9, RZ ;  /* 0x0000000900007c24 */ /* 0x000fe2000f8e02ff */
        /* <DEDUP_REMOVED lines=287> */
.L_x_10077:
[----:B------:R-:W1:Y:S01]  /*3de0*/  LDCU.64 UR6, c[0x0][0x588] ;  /* 0x0000b100ff0677ac */ /* 0x000e620008000a00 */
[----:B------:R-:W-:-:S04]  /*3df0*/  UPRMT UR4, UR41, 0x9910, URZ ;  /* 0x0000991029047896 */ /* 0x000fc800080000ff */
[----:B------:R-:W-:Y:S01]  /*3e00*/  UISETP.GT.AND UP0, UPT, UR4, 0x9, UPT ;  /* 0x000000090400788c */ /* 0x000fe2000bf04270 */
[----:B-1234-:R-:W-:-:S04]  /*3e10*/  IADD3 R2, P0, PT, R0, UR6, RZ ;  /* 0x0000000600027c10 */ /* 0x01efc8000ff1e0ff */
        /* <DEDUP_REMOVED lines=12> */
.L_x_10081:
[----:B------:R0:W5:Y:S01]  /*3ee0*/  LDG.E.U8 R0, desc[UR36][R2.64] ;  /* 0x0000002402007981 */ /* 0x000162000c1e1100 */
[----:B------:R-:W-:Y:S05]  /*3ef0*/  BRA `(.L_x_10083) ;  /* 0x0000000c002c7947 */ /* 0x000fea0003800000 */
.L_x_10080:
        /* <DEDUP_REMOVED lines=8> */
.L_x_10085:
[----:B------:R0:W5:Y:S01]  /*3f80*/  LDG.E R0, desc[UR36][R2.64] ;  /* 0x0000002402007981 */ /* 0x000162000c1e1900 */
[----:B------:R-:W-:Y:S05]  /*3f90*/  BRA `(.L_x_10083) ;  /* 0x0000000c00047947 */ /* 0x000fea0003800000 */
.L_x_10084:
[----:B------:R0:W5:Y:S01]  /*3fa0*/  LDG.E.S16 R0, desc[UR36][R2.64] ;  /* 0x0000002402007981 */ /* 0x000162000c1e1700 */
[----:B------:R-:W-:Y:S05]  /*3fb0*/  BRA `(.L_x_10083) ;  /* 0x0000000800fc7947 */ /* 0x000fea0003800000 */
.L_x_10079:
        /* <DEDUP_REMOVED lines=9> */
.L_x_10087:
[----:B------:R-:W2:Y:S02]  /*4050*/  LDG.E.U16 R2, desc[UR36][R2.64] ;  /* 0x0000002402027981 */ /* 0x000ea4000c1e1500 */
[----:B--2---:R-:W-:-:S06]  /*4060*/  HADD2.F32 R0, -RZ, R2.H0_H0 ;  /* 0x20000002ff007230 */ /* 0x004fcc0000004100 */
[----:B------:R-:W0:Y:S01]  /*4070*/  F2I.FTZ.TRUNC.NTZ R0, R0 ;  /* 0x0000000000007305 */ /* 0x000e22000021f100 */
[----:B------:R-:W-:Y:S05]  /*4080*/  BRA `(.L_x_10083) ;  /* 0x0000000800c87947 */ /* 0x000fea0003800000 */
.L_x_10086:
        /* <DEDUP_REMOVED lines=9> */
.L_x_10089:
[----:B------:R-:W2:Y:S02]  /*4120*/  LDG.E.U16 R2, desc[UR36][R2.64] ;  /* 0x0000002402027981 */ /* 0x000ea4000c1e1500 */
[----:B--2---:R-:W-:-:S06]  /*4130*/  HADD2.F32 R0, -RZ, R2.H0_H0 ;  /* 0x20000002ff007230 */ /* 0x004fcc0000004100 */
[----:B------:R-:W0:Y:S01]  /*4140*/  F2I.FTZ.TRUNC.NTZ R0, R0 ;  /* 0x0000000000007305 */ /* 0x000e22000021f100 */
[----:B------:R-:W-:Y:S05]  /*4150*/  BRA `(.L_x_10083) ;  /* 0x0000000800947947 */ /* 0x000fea0003800000 */
.L_x_10088:
[----:B------:R-:W2:Y:S02]  /*4160*/  LDG.E.64 R2, desc[UR36][R2.64] ;  /* 0x0000002402027981 */ /* 0x000ea4000c1e1b00 */
[----:B--2---:R0:W1:Y:S02]  /*4170*/  F2I.F64.TRUNC R0, R2 ;  /* 0x0000000200007311 */ /* 0x004064000030d100 */
[----:B01----:R-:W-:Y:S05]  /*4180*/  BRA `(.L_x_10083) ;  /* 0x0000000800887947 */ /* 0x003fea0003800000 */
.L_x_10078:
        /* <DEDUP_REMOVED lines=12> */
.L_x_10092:
[----:B------:R-:W2:Y:S02]  /*4250*/  LDG.E.64 R2, desc[UR36][R2.64] ;  /* 0x0000002402027981 */ /* 0x000ea4000c1e1b00 */
[----:B--2---:R0:W1:Y:S02]  /*4260*/  F2I.F64.TRUNC R0, R2 ;  /* 0x0000000200007311 */ /* 0x004064000030d100 */
[----:B01----:R-:W-:Y:S05]  /*4270*/  BRA `(.L_x_10083) ;  /* 0x00000008004c7947 */ /* 0x003fea0003800000 */
.L_x_10091:
        /* <DEDUP_REMOVED lines=24> */
[----:B------:R-:W2:Y:S01]  /*4400*/  F2I.FTZ.TRUNC.NTZ R0, R0 ;  /* 0x0000000000007305 */ /* 0x000ea2000021f100 */
[----:B------:R-:W-:Y:S05]  /*4410*/  BRA `(.L_x_10083) ;  /* 0x0000000400e47947 */ /* 0x000fea0003800000 */
.L_x_10094:
        /* <DEDUP_REMOVED lines=11> */
[----:B------:R-:W1:Y:S01]  /*44d0*/  F2I.FTZ.TRUNC.NTZ R0, R0 ;  /* 0x0000000000007305 */ /* 0x000e62000021f100 */
[----:B------:R-:W-:Y:S05]  /*44e0*/  BRA `(.L_x_10083) ;  /* 0x0000000400b07947 */ /* 0x000fea0003800000 */
.L_x_10093:
[----:B------:R-:W2:Y:S02]  /*44f0*/  LDG.E.U16 R0, desc[UR36][R2.64] ;  /* 0x0000002402007981 */ /* 0x000ea4000c1e1500 */
[----:B--2---:R-:W-:-:S06]  /*4500*/  SHF.L.U32 R0, R0, 0x10, RZ ;  /* 0x0000001000007819 */ /* 0x004fcc00000006ff */
[----:B------:R-:W0:Y:S01]  /*4510*/  F2I.FTZ.TRUNC.NTZ R0, R0 ;  /* 0x0000000000007305 */ /* 0x000e22000021f100 */
[----:B------:R-:W-:Y:S05]  /*4520*/  BRA `(.L_x_10083) ;  /* 0x0000000400a07947 */ /* 0x000fea0003800000 */
.L_x_10090:
        /* <DEDUP_REMOVED lines=10> */
.L_x_10097:
        /* <DEDUP_REMOVED lines=21> */
.L_x_10101:
[----:B------:R-:W-:Y:S05]  /*4720*/  BSYNC.RECONVERGENT B1 ;  /* 0x0000000000017941 */ /* 0x000fea0003800200 */
.L_x_10100:
[----:B------:R-:W-:Y:S01]  /*4730*/  IMAD.SHL.U32 R0, R0, 0x100000, RZ ;  /* 0x0010000000007824 */ /* 0x000fe200078e00ff */
[----:B------:R-:W-:-:S04]  /*4740*/  LEA R2, R2, 0x3b800000, 0x17 ;  /* 0x3b80000002027811 */ /* 0x000fc800078eb8ff */
[----:B------:R-:W-:-:S07]  /*4750*/  LOP3.LUT R0, R2, R0, R7, 0xfe, !PT ;  /* 0x0000000002007212 */ /* 0x000fce00078efe07 */
.L_x_10099:
[----:B------:R-:W-:Y:S05]  /*4760*/  BSYNC.RECONVERGENT B0 ;  /* 0x0000000000007941 */ /* 0x000fea0003800200 */
.L_x_10098:
[----:B------:R-:W0:Y:S01]  /*4770*/  F2I.FTZ.TRUNC.NTZ R0, R0 ;  /* 0x0000000000007305 */ /* 0x000e22000021f100 */
[----:B------:R-:W-:Y:S05]  /*4780*/  BRA `(.L_x_10083) ;  /* 0x0000000400087947 */ /* 0x000fea0003800000 */
.L_x_10096:
        /* <DEDUP_REMOVED lines=21> */
.L_x_10105:
[----:B------:R-:W-:Y:S05]  /*48e0*/  BSYNC.RECONVERGENT B1 ;  /* 0x0000000000017941 */ /* 0x000fea0003800200 */
.L_x_10104:
[----:B------:R-:W-:Y:S02]  /*48f0*/  SHF.L.U32 R0, R0, 0x15, RZ ;  /* 0x0000001500007819 */ /* 0x000fe400000006ff */
[----:B------:R-:W-:-:S04]  /*4900*/  LEA R2, R2, 0x37800000, 0x17 ;  /* 0x3780000002027811 */ /* 0x000fc800078eb8ff */
[----:B------:R-:W-:-:S07]  /*4910*/  LOP3.LUT R0, R2, R0, R7, 0xfe, !PT ;  /* 0x0000000002007212 */ /* 0x000fce00078efe07 */
.L_x_10103:
[----:B------:R-:W-:Y:S05]  /*4920*/  BSYNC.RECONVERGENT B0 ;  /* 0x0000000000007941 */ /* 0x000fea0003800200 */
.L_x_10102:
[----:B------:R-:W0:Y:S01]  /*4930*/  F2I.FTZ.TRUNC.NTZ R0, R0 ;  /* 0x0000000000007305 */ /* 0x000e22000021f100 */
[----:B------:R-:W-:Y:S05]  /*4940*/  BRA `(.L_x_10083) ;  /* 0x0000000000987947 */ /* 0x000fea0003800000 */
.L_x_10095:
        /* <DEDUP_REMOVED lines=14> */
.L_x_10109:
[----:B------:R-:W-:Y:S05]  /*4a30*/  BSYNC.RECONVERGENT B0 ;  /* 0x0000000000007941 */ /* 0x000fea0003800200 */
.L_x_10108:
[----:B------:R-:W3:Y:S01]  /*4a40*/  F2I.FTZ.TRUNC.NTZ R0, R0 ;  /* 0x0000000000007305 */ /* 0x000ee2000021f100 */
[----:B------:R-:W-:Y:S05]  /*4a50*/  BRA `(.L_x_10083) ;  /* 0x0000000000547947 */ /* 0x000fea0003800000 */
.L_x_10082:
        /* <DEDUP_REMOVED lines=16> */
.L_x_10110:
[----:B------:R-:W-:Y:S01]  /*4b60*/  IMAD.MOV.U32 R0, RZ, RZ, RZ ;  /* 0x000000ffff007224 */ /* 0x000fe200078e00ff */
[----:B------:R-:W-:Y:S06]  /*4b70*/  BRA `(.L_x_10083) ;  /* 0x00000000000c7947 */ /* 0x000fec0003800000 */
.L_x_10107:
[----:B------:R4:W5:Y:S01]  /*4b80*/  LDG.E R0, desc[UR36][R2.64] ;  /* 0x0000002402007981 */ /* 0x000962000c1e1900 */
[----:B------:R-:W-:Y:S05]  /*4b90*/  BRA `(.L_x_10083) ;  /* 0x0000000000047947 */ /* 0x000fea0003800000 */
.L_x_10106:
[----:B------:R0:W5:Y:S02]  /*4ba0*/  LDG.E R0, desc[UR36][R2.64] ;  /* 0x0000002402007981 */ /* 0x000164000c1e1900 */
.L_x_10083:
[----:B------:R-:W0:Y:S01]  /*4bb0*/  LDCU UR4, c[0x0][0x598] ;  /* 0x0000b300ff0477ac */ /* 0x000e220008000800 */
[----:B------:R-:W-:Y:S01]  /*4bc0*/  BSSY.RECONVERGENT B6, `(.L_x_10111) ;  /* 0x0000015000067945 */ /* 0x000fe20003800200 */
[----:B------:R-:W4:Y:S01]  /*4bd0*/  LDCU UR5, c[0x0][0x590] ;  /* 0x0000b200ff0577ac */ /* 0x000f220008000800 */
[C---:B0123-5:R-:W-:Y:S02]  /*4be0*/  ISETP.GE.AND P0, PT, R0.reuse, UR4, PT ;  /* 0x0000000400007c0c */ /* 0x06ffe4000bf06270 */
[----:B----4-:R-:W-:-:S13]  /*4bf0*/  ISETP.GE.AND P1, PT, R0, UR5, PT ;  /* 0x0000000500007c0c */ /* 0x010fda000bf26270 */
        /* <DEDUP_REMOVED lines=17> */
.L_x_10112:
[----:B------:R-:W-:Y:S05]  /*4d10*/  BSYNC.RECONVERGENT B6 ;  /* 0x0000000000067941 */ /* 0x000fea0003800200 */
.L_x_10111:
        /* <DEDUP_REMOVED lines=16> */
.L_x_10116:
[----:B------:R3:W-:Y:S01]  /*4e20*/  STG.E.U8 desc[UR36][R2.64], RZ ;  /* 0x000000ff02007986 */ /* 0x0007e2000c101124 */
[----:B------:R-:W-:Y:S05]  /*4e30*/  BRA `(.L_x_10118) ;  /* 0x00000004008c7947 */ /* 0x000fea0003800000 */
.L_x_10115:
        /* <DEDUP_REMOVED lines=8> */
.L_x_10120:
[----:B------:R2:W-:Y:S01]  /*4ec0*/  STG.E desc[UR36][R2.64], RZ ;  /* 0x000000ff02007986 */ /* 0x0005e2000c101924 */
[----:B------:R-:W-:Y:S05]  /*4ed0*/  BRA `(.L_x_10118) ;  /* 0x0000000400647947 */ /* 0x000fea0003800000 */
.L_x_10119:
[----:B------:R0:W-:Y:S01]  /*4ee0*/  STG.E.U16 desc[UR36][R2.64], RZ ;  /* 0x000000ff02007986 */ /* 0x0001e2000c101524 */
[----:B------:R-:W-:Y:S05]  /*4ef0*/  BRA `(.L_x_10118) ;  /* 0x00000004005c7947 */ /* 0x000fea0003800000 */
.L_x_10114:
        /* <DEDUP_REMOVED lines=8> */
.L_x_10122:
[----:B------:R0:W-:Y:S01]  /*4f80*/  STG.E.U16 desc[UR36][R2.64], RZ ;  /* 0x000000ff02007986 */ /* 0x0001e2000c101524 */
[----:B------:R-:W-:Y:S05]  /*4f90*/  BRA `(.L_x_10118) ;  /* 0x0000000400347947 */ /* 0x000fea0003800000 */
.L_x_10121:
        /* <DEDUP_REMOVED lines=8> */
.L_x_10124:
[----:B------:R0:W-:Y:S01]  /*5020*/  STG.E desc[UR36][R2.64], RZ ;  /* 0x000000ff02007986 */ /* 0x0001e2000c101924 */
[----:B------:R-:W-:Y:S05]  /*5030*/  BRA `(.L_x_10118) ;  /* 0x00000004000c7947 */ /* 0x000fea0003800000 */
.L_x_10123:
[----:B------:R0:W-:Y:S01]  /*5040*/  STG.E.64 desc[UR36][R2.64], RZ ;  /* 0x000000ff02007986 */ /* 0x0001e2000c101b24 */
[----:B------:R-:W-:Y:S05]  /*5050*/  BRA `(.L_x_10118) ;  /* 0x0000000400047947 */ /* 0x000fea0003800000 */
.L_x_10113:
        /* <DEDUP_REMOVED lines=10> */
.L_x_10127:
[----:B------:R0:W-:Y:S01]  /*5100*/  STG.E.128 desc[UR36][R2.64], RZ ;  /* 0x000000ff02007986 */ /* 0x0001e2000c101d24 */
[----:B------:R-:W-:Y:S05]  /*5110*/  BRA `(.L_x_10118) ;  /* 0x0000000000d47947 */ /* 0x000fea0003800000 */
.L_x_10126:
        /* <DEDUP_REMOVED lines=8> */
.L_x_10129:
[----:B------:R0:W-:Y:S01]  /*51a0*/  STG.E.U8 desc[UR36][R2.64], RZ ;  /* 0x000000ff02007986 */ /* 0x0001e2000c101124 */
[----:B------:R-:W-:Y:S05]  /*51b0*/  BRA `(.L_x_10118) ;  /* 0x0000000000ac7947 */ /* 0x000fea0003800000 */
.L_x_10128:
[----:B------:R0:W-:Y:S01]  /*51c0*/  STG.E.U16 desc[UR36][R2.64], RZ ;  /* 0x000000ff02007986 */ /* 0x0001e2000c101524 */
[----:B------:R-:W-:Y:S05]  /*51d0*/  BRA `(.L_x_10118) ;  /* 0x0000000000a47947 */ /* 0x000fea0003800000 */
.L_x_10125:
        /* <DEDUP_REMOVED lines=10> */
.L_x_10132:
[----:B------:R0:W-:Y:S01]  /*5280*/  STG.E.U8 desc[UR36][R2.64], RZ ;  /* 0x000000ff02007986 */ /* 0x0001e2000c101124 */
[----:B------:R-:W-:Y:S05]  /*5290*/  BRA `(.L_x_10118) ;  /* 0x0000000000747947 */ /* 0x000fea0003800000 */
.L_x_10131:
[----:B------:R0:W-:Y:S01]  /*52a0*/  STG.E.U8 desc[UR36][R2.64], RZ ;  /* 0x000000ff02007986 */ /* 0x0001e2000c101124 */
[----:B------:R-:W-:Y:S05]  /*52b0*/  BRA `(.L_x_10118) ;  /* 0x00000000006c7947 */ /* 0x000fea0003800000 */
.L_x_10130:
[----:B------:R-:W-:-:S13]  /*52c0*/  ISETP.NE.AND P0, PT, R0, 0x1c, PT ;  /* 0x0000001c0000780c */ /* 0x000fda0003f05270 */
[----:B------:R-:W-:Y:S05]  /*52d0*/  @!P0 BRA `(.L_x_10133) ;  /* 0x0000000000608947 */ /* 0x000fea0003800000 */
[----:B------:R-:W-:-:S13]  /*52e0*/  ISETP.NE.AND P0, PT, R0, 0x1d, PT ;  /* 0x0000001d0000780c */ /* 0x000fda0003f05270 */
[----:B------:R-:W-:Y:S05]  /*52f0*/  @!P0 BRA `(.L_x_10134) ;  /* 0x0000000000508947 */ /* 0x000fea0003800000 */
[----:B------:R-:W-:-:S13]  /*5300*/  ISETP.NE.AND P0, PT, R0, 0x2c, PT ;  /* 0x0000002c0000780c */ /* 0x000fda0003f05270 */
[----:B------:R0:W-:Y:S01]  /*5310*/  @!P0 STG.E.U8 desc[UR36][R2.64], RZ ;  /* 0x000000ff02008986 */ /* 0x0001e2000c101124 */
[----:B------:R-:W-:Y:S05]  /*5320*/  @!P0 BRA `(.L_x_10118) ;  /* 0x0000000000508947 */ /* 0x000fea0003800000 */
.L_x_10117:
[----:B0-----:R-:W-:Y:S01]  /*5330*/  MOV R2, 0x0 ;  /* 0x0000000000027802 */ /* 0x001fe20000000f00 */
        /* <DEDUP_REMOVED lines=15> */
.L_x_10135:
[----:B------:R-:W-:Y:S05]  /*5430*/  BRA `(.L_x_10118) ;  /* 0x00000000000c7947 */ /* 0x000fea0003800000 */
.L_x_10134:
[----:B------:R0:W-:Y:S01]  /*5440*/  STG.E.64 desc[UR36][R2.64], RZ ;  /* 0x000000ff02007986 */ /* 0x0001e2000c101b24 */
[----:B------:R-:W-:Y:S05]  /*5450*/  BRA `(.L_x_10118) ;  /* 0x0000000000047947 */ /* 0x000fea0003800000 */
.L_x_10133:
[----:B------:R0:W-:Y:S02]  /*5460*/  STG.E desc[UR36][R2.64], RZ ;  /* 0x000000ff02007986 */ /* 0x0001e4000c101924 */
.L_x_10118:
[----:B------:R-:W-:-:S07]  /*5470*/  VIADD R17, R17, 0x80 ;  /* 0x0000008011117836 */ /* 0x000fce0000000000 */
.L_x_10076:
[----:B------:R-:W-:Y:S05]  /*5480*/  BSYNC.RECONVERGENT B7 ;  /* 0x0000000000077941 */ /* 0x000fea0003800200 */
.L_x_10075:
        /* <DEDUP_REMOVED lines=9> */
[----:B------:R-:W0:Y:S01]  /*5520*/  LDCU.64 UR4, c[0x0][0x390] ;  /* 0x00007200ff0477ac */ /* 0x000e220008000a00 */
[----:B------:R-:W-:Y:S01]  /*5530*/  MOV R16, RZ ;  /* 0x000000ff00107202 */ /* 0x000fe20000000f00 */
[----:B------:R-:W5:Y:S01]  /*5540*/  LDCU UR6, c[0x0][0x38c] ;  /* 0x00007180ff0677ac */ /* 0x000f620008000800 */
[----:B------:R-:W5:Y:S01]  /*5550*/  LDCU.64 UR8, c[0x0][0x4b8] ;  /* 0x00009700ff0877ac */ /* 0x000f620008000a00 */
[----:B------:R-:W-:Y:S02]  /*5560*/  UISETP.NE.AND UP0, UPT, UR40, URZ, UPT ;  /* 0x000000ff2800728c */ /* 0x000fe4000bf05270 */
[----:B01234-:R-:W-:-:S05]  /*5570*/  IMAD.HI.U32 R2, R17, UR4, R16 ;  /* 0x0000000411027c27 */ /* 0x01ffca000f8e0010 */
[----:B------:R-:W-:-:S05]  /*5580*/  SHF.R.U32.HI R3, RZ, UR5, R2 ;  /* 0x00000005ff037c19 */ /* 0x000fca0008011602 */
[----:B------:R-:W-:-:S04]  /*5590*/  IMAD.MOV R0, RZ, RZ, -R3 ;  /* 0x000000ffff007224 */ /* 0x000fc800078e0a03 */
[----:B-----5:R-:W-:-:S04]  /*55a0*/  IMAD R0, R0, UR6, R17 ;  /* 0x0000000600007c24 */ /* 0x020fc8000f8e0211 */
[C---:B------:R-:W-:Y:S02]  /*55b0*/  IMAD R16, R0.reuse, UR8, RZ ;  /* 0x0000000800107c24 */ /* 0x040fe4000f8e02ff */
        /* <DEDUP_REMOVED lines=288> */
.L_x_10138:
        /* <DEDUP_REMOVED lines=16> */
.L_x_10142:
[----:B------:R0:W5:Y:S01]  /*68c0*/  LDG.E.U8 R0, desc[UR36][R2.64] ;  /* 0x0000002402007981 */ /* 0x000162000c1e1100 */
[----:B------:R-:W-:Y:S05]  /*68d0*/  BRA `(.L_x_10144) ;  /* 0x0000000c002c7947 */ /* 0x000fea0003800000 */
.L_x_10141:
        /* <DEDUP_REMOVED lines=8> */
.L_x_10146:
[----:B------:R0:W5:Y:S01]  /*6960*/  LDG.E R0, desc[UR36][R2.64] ;  /* 0x0000002402007981 */ /* 0x000162000c1e1900 */
[----:B------:R-:W-:Y:S05]  /*6970*/  BRA `(.L_x_10144) ;  /* 0x0000000c00047947 */ /* 0x000fea0003800000 */
.L_x_10145:
[----:B------:R0:W5:Y:S01]  /*6980*/  LDG.E.S16 R0, desc[UR36][R2.64] ;  /* 0x0000002402007981 */ /* 0x000162000c1e1700 */
[----:B------:R-:W-:Y:S05]  /*6990*/  BRA `(.L_x_10144) ;  /* 0x0000000800fc7947 */ /* 0x000fea0003800000 */
.L_x_10140:
        /* <DEDUP_REMOVED lines=9> */
.L_x_10148:
[----:B------:R-:W2:Y:S02]  /*6a30*/  LDG.E.U16 R2, desc[UR36][R2.64] ;  /* 0x0000002402027981 */ /* 0x000ea4000c1e1500 */
[----:B--2---:R-:W-:-:S06]  /*6a40*/  HADD2.F32 R0, -RZ, R2.H0_H0 ;  /* 0x20000002ff007230 */ /* 0x004fcc0000004100 */
[----:B------:R-:W0:Y:S01]  /*6a50*/  F2I.FTZ.TRUNC.NTZ R0, R0 ;  /* 0x0000000000007305 */ /* 0x000e22000021f100 */
[----:B------:R-:W-:Y:S05]  /*6a60*/  BRA `(.L_x_10144) ;  /* 0x0000000800c87947 */ /* 0x000fea0003800000 */
.L_x_10147:
        /* <DEDUP_REMOVED lines=9> */
.L_x_10150:
[----:B------:R-:W2:Y:S02]  /*6b00*/  LDG.E.U16 R2, desc[UR36][R2.64] ;  /* 0x0000002402027981 */ /* 0x000ea4000c1e1500 */
[----:B--2---:R-:W-:-:S06]  /*6b10*/  HADD2.F32 R0, -RZ, R2.H0_H0 ;  /* 0x20000002ff007230 */ /* 0x004fcc0000004100 */
[----:B------:R-:W0:Y:S01]  /*6b20*/  F2I.FTZ.TRUNC.NTZ R0, R0 ;  /* 0x0000000000007305 */ /* 0x000e22000021f100 */
[----:B------:R-:W-:Y:S05]  /*6b30*/  BRA `(.L_x_10144) ;  /* 0x0000000800947947 */ /* 0x000fea0003800000 */
.L_x_10149:
[----:B------:R-:W2:Y:S02]  /*6b40*/  LDG.E.64 R2, desc[UR36][R2.64] ;  /* 0x0000002402027981 */ /* 0x000ea4000c1e1b00 */
[----:B--2---:R0:W1:Y:S02]  /*6b50*/  F2I.F64.TRUNC R0, R2 ;  /* 0x0000000200007311 */ /* 0x004064000030d100 */
[----:B01----:R-:W-:Y:S05]  /*6b60*/  BRA `(.L_x_10144) ;  /* 0x0000000800887947 */ /* 0x003fea0003800000 */
.L_x_10139:
        /* <DEDUP_REMOVED lines=12> */
.L_x_10153:
[----:B------:R-:W2:Y:S02]  /*6c30*/  LDG.E.64 R2, desc[UR36][R2.64] ;  /* 0x0000002402027981 */ /* 0x000ea4000c1e1b00 */
[----:B--2---:R3:W4:Y:S02]  /*6c40*/  F2I.F64.TRUNC R0, R2 ;  /* 0x0000000200007311 */ /* 0x004724000030d100 */
[----:B---34-:R-:W-:Y:S05]  /*6c50*/  BRA `(.L_x_10144) ;  /* 0x00000008004c7947 */ /* 0x018fea0003800000 */
.L_x_10152:
        /* <DEDUP_REMOVED lines=24> */
[----:B------:R-:W1:Y:S01]  /*6de0*/  F2I.FTZ.TRUNC.NTZ R0, R0 ;  /* 0x0000000000007305 */ /* 0x000e62000021f100 */
[----:B------:R-:W-:Y:S05]  /*6df0*/  BRA `(.L_x_10144) ;  /* 0x0000000400e47947 */ /* 0x000fea0003800000 */
.L_x_10155:
        /* <DEDUP_REMOVED lines=11> */
[----:B------:R-:W2:Y:S01]  /*6eb0*/  F2I.FTZ.TRUNC.NTZ R0, R0 ;  /* 0x0000000000007305 */ /* 0x000ea2000021f100 */
[----:B------:R-:W-:Y:S05]  /*6ec0*/  BRA `(.L_x_10144) ;  /* 0x0000000400b07947 */ /* 0x000fea0003800000 */
.L_x_10154:
[----:B------:R-:W2:Y:S02]  /*6ed0*/  LDG.E.U16 R0, desc[UR36][R2.64] ;  /* 0x0000002402007981 */ /* 0x000ea4000c1e1500 */
[----:B--2---:R-:W-:-:S06]  /*6ee0*/  SHF.L.U32 R0, R0, 0x10, RZ ;  /* 0x0000001000007819 */ /* 0x004fcc00000006ff */
[----:B------:R-:W0:Y:S01]  /*6ef0*/  F2I.FTZ.TRUNC.NTZ R0, R0 ;  /* 0x0000000000007305 */ /* 0x000e22000021f100 */
[----:B------:R-:W-:Y:S05]  /*6f00*/  BRA `(.L_x_10144) ;  /* 0x0000000400a07947 */ /* 0x000fea0003800000 */
.L_x_10151:
        /* <DEDUP_REMOVED lines=10> */
.L_x_10158:
        /* <DEDUP_REMOVED lines=21> */
.L_x_10162:
[----:B------:R-:W-:Y:S05]  /*7100*/  BSYNC.RECONVERGENT B1 ;  /* 0x0000000000017941 */ /* 0x000fea0003800200 */
.L_x_10161:
[----:B------:R-:W-:Y:S01]  /*7110*/  IMAD.SHL.U32 R0, R0, 0x100000, RZ ;  /* 0x0010000000007824 */ /* 0x000fe200078e00ff */
[----:B------:R-:W-:-:S04]  /*7120*/  LEA R2, R2, 0x3b800000, 0x17 ;  /* 0x3b80000002027811 */ /* 0x000fc800078eb8ff */
[----:B------:R-:W-:-:S07]  /*7130*/  LOP3.LUT R0, R2, R0, R7, 0xfe, !PT ;  /* 0x0000000002007212 */ /* 0x000fce00078efe07 */
.L_x_10160:
[----:B------:R-:W-:Y:S05]  /*7140*/  BSYNC.RECONVERGENT B0 ;  /* 0x0000000000007941 */ /* 0x000fea0003800200 */
.L_x_10159:
[----:B------:R-:W3:Y:S01]  /*7150*/  F2I.FTZ.TRUNC.NTZ R0, R0 ;  /* 0x0000000000007305 */ /* 0x000ee2000021f100 */
[----:B------:R-:W-:Y:S05]  /*7160*/  BRA `(.L_x_10144) ;  /* 0x0000000400087947 */ /* 0x000fea0003800000 */
.L_x_10157:
        /* <DEDUP_REMOVED lines=21> */
.L_x_10166:
[----:B------:R-:W-:Y:S05]  /*72c0*/  BSYNC.RECONVERGENT B1 ;  /* 0x0000000000017941 */ /* 0x000fea0003800200 */
.L_x_10165:
[----:B------:R-:W-:Y:S02]  /*72d0*/  SHF.L.U32 R0, R0, 0x15, RZ ;  /* 0x0000001500007819 */ /* 0x000fe400000006ff */
[----:B------:R-:W-:-:S04]  /*72e0*/  LEA R2, R2, 0x37800000, 0x17 ;  /* 0x3780000002027811 */ /* 0x000fc800078eb8ff */
[----:B------:R-:W-:-:S07]  /*72f0*/  LOP3.LUT R0, R2, R0, R7, 0xfe, !PT ;  /* 0x0000000002007212 */ /* 0x000fce00078efe07 */
.L_x_10164:
[----:B------:R-:W-:Y:S05]  /*7300*/  BSYNC.RECONVERGENT B0 ;  /* 0x0000000000007941 */ /* 0x000fea0003800200 */
.L_x_10163:
[----:B------:R-:W0:Y:S01]  /*7310*/  F2I.FTZ.TRUNC.NTZ R0, R0 ;  /* 0x0000000000007305 */ /* 0x000e22000021f100 */
[----:B------:R-:W-:Y:S05]  /*7320*/  BRA `(.L_x_10144) ;  /* 0x0000000000987947 */ /* 0x000fea0003800000 */
.L_x_10156:
        /* <DEDUP_REMOVED lines=14> */
.L_x_10170:
[----:B------:R-:W-:Y:S05]  /*7410*/  BSYNC.RECONVERGENT B0 ;  /* 0x0000000000007941 */ /* 0x000fea0003800200 */
.L_x_10169:
[----:B------:R-:W0:Y:S01]  /*7420*/  F2I.FTZ.TRUNC.NTZ R0, R0 ;  /* 0x0000000000007305 */ /* 0x000e22000021f100 */
[----:B------:R-:W-:Y:S05]  /*7430*/  BRA `(.L_x_10144) ;  /* 0x0000000000547947 */ /* 0x000fea0003800000 */
.L_x_10143:
        /* <DEDUP_REMOVED lines=16> */
.L_x_10171:
[----:B------:R-:W-:Y:S01]  /*7540*/  IMAD.MOV.U32 R0, RZ, RZ, RZ ;  /* 0x000000ffff007224 */ /* 0x000fe200078e00ff */
[----:B------:R-:W-:Y:S06]  /*7550*/  BRA `(.L_x_10144) ;  /* 0x00000000000c7947 */ /* 0x000fec0003800000 */
.L_x_10168:
[----:B------:R0:W5:Y:S01]  /*7560*/  LDG.E R0, desc[UR36][R2.64] ;  /* 0x0000002402007981 */ /* 0x000162000c1e1900 */
[----:B------:R-:W-:Y:S05]  /*7570*/  BRA `(.L_x_10144) ;  /* 0x0000000000047947 */ /* 0x000fea0003800000 */
.L_x_10167:
[----:B------:R0:W5:Y:S02]  /*7580*/  LDG.E R0, desc[UR36][R2.64] ;  /* 0x0000002402007981 */ /* 0x000164000c1e1900 */
.L_x_10144:
        /* <DEDUP_REMOVED lines=22> */
.L_x_10173:
[----:B------:R-:W-:Y:S05]  /*76f0*/  BSYNC.RECONVERGENT B6 ;  /* 0x0000000000067941 */ /* 0x000fea0003800200 */
.L_x_10172:
        /* <DEDUP_REMOVED lines=16> */
.L_x_10177:
[----:B------:R0:W-:Y:S01]  /*7800*/  STG.E.U8 desc[UR36][R2.64], RZ ;  /* 0x000000ff02007986 */ /* 0x0001e2000c101124 */
[----:B------:R-:W-:Y:S05]  /*7810*/  BRA `(.L_x_10179) ;  /* 0x00000004008c7947 */ /* 0x000fea0003800000 */
.L_x_10176:
        /* <DEDUP_REMOVED lines=8> */
.L_x_10181:
[----:B------:R0:W-:Y:S01]  /*78a0*/  STG.E desc[UR36][R2.64], RZ ;  /* 0x000000ff02007986 */ /* 0x0001e2000c101924 */
[----:B------:R-:W-:Y:S05]  /*78b0*/  BRA `(.L_x_10179) ;  /* 0x0000000400647947 */ /* 0x000fea0003800000 */
.L_x_10180:
[----:B------:R0:W-:Y:S01]  /*78c0*/  STG.E.U16 desc[UR36][R2.64], RZ ;  /* 0x000000ff02007986 */ /* 0x0001e2000c101524 */
[----:B------:R-:W-:Y:S05]  /*78d0*/  BRA `(.L_x_10179) ;  /* 0x00000004005c7947 */ /* 0x000fea0003800000 */
.L_x_10175:
        /* <DEDUP_REMOVED lines=8> */
.L_x_10183:
[----:B------:R0:W-:Y:S01]  /*7960*/  STG.E.U16 desc[UR36][R2.64], RZ ;  /* 0x000000ff02007986 */ /* 0x0001e2000c101524 */
[----:B------:R-:W-:Y:S05]  /*7970*/  BRA `(.L_x_10179) ;  /* 0x0000000400347947 */ /* 0x000fea0003800000 */
.L_x_10182:
        /* <DEDUP_REMOVED lines=8> */
.L_x_10185:
[----:B------:R0:W-:Y:S01]  /*7a00*/  STG.E desc[UR36][R2.64], RZ ;  /* 0x000000ff02007986 */ /* 0x0001e2000c101924 */
[----:B------:R-:W-:Y:S05]  /*7a10*/  BRA `(.L_x_10179) ;  /* 0x00000004000c7947 */ /* 0x000fea0003800000 */
.L_x_10184:
[----:B------:R0:W-:Y:S01]  /*7a20*/  STG.E.64 desc[UR36][R2.64], RZ ;  /* 0x000000ff02007986 */ /* 0x0001e2000c101b24 */
[----:B------:R-:W-:Y:S05]  /*7a30*/  BRA `(.L_x_10179) ;  /* 0x0000000400047947 */ /* 0x000fea0003800000 */
.L_x_10174:
        /* <DEDUP_REMOVED lines=10> */
.L_x_10188:
[----:B------:R0:W-:Y:S01]  /*7ae0*/  STG.E.128 desc[UR36][R2.64], RZ ;  /* 0x000000ff02007986 */ /* 0x0001e2000c101d24 */
[----:B------:R-:W-:Y:S05]  /*7af0*/  BRA `(.L_x_10179) ;  /* 0x0000000000d47947 */ /* 0x000fea0003800000 */
.L_x_10187:
        /* <DEDUP_REMOVED lines=8> */
.L_x_10190:
[----:B------:R3:W-:Y:S01]  /*7b80*/  STG.E.U8 desc[UR36][R2.64], RZ ;  /* 0x000000ff02007986 */ /* 0x0007e2000c101124 */
[----:B------:R-:W-:Y:S05]  /*7b90*/  BRA `(.L_x_10179) ;  /* 0x0000000000ac7947 */ /* 0x000fea0003800000 */
.L_x_10189:
[----:B------:R2:W-:Y:S01]  /*7ba0*/  STG.E.U16 desc[UR36][R2.64], RZ ;  /* 0x000000ff02007986 */ /* 0x0005e2000c101524 */
[----:B------:R-:W-:Y:S05]  /*7bb0*/  BRA `(.L_x_10179) ;  /* 0x0000000000a47947 */ /* 0x000fea0003800000 */
.L_x_10186:
        /* <DEDUP_REMOVED lines=10> */
.L_x_10193:
[----:B------:R0:W-:Y:S01]  /*7c60*/  STG.E.U8 desc[UR36][R2.64], RZ ;  /* 0x000000ff02007986 */ /* 0x0001e2000c101124 */
[----:B------:R-:W-:Y:S05]  /*7c70*/  BRA `(.L_x_10179) ;  /* 0x0000000000747947 */ /* 0x000fea0003800000 */
.L_x_10192:
[----:B------:R0:W-:Y:S01]  /*7c80*/  STG.E.U8 desc[UR36][R2.64], RZ ;  /* 0x000000ff02007986 */ /* 0x0001e2000c101124 */
[----:B------:R-:W-:Y:S05]  /*7c90*/  BRA `(.L_x_10179) ;  /* 0x00000000006c7947 */ /* 0x000fea0003800000 */
.L_x_10191:
[----:B------:R-:W-:-:S13]  /*7ca0*/  ISETP.NE.AND P0, PT, R0, 0x1c, PT ;  /* 0x0000001c0000780c */ /* 0x000fda0003f05270 */
[----:B------:R-:W-:Y:S05]  /*7cb0*/  @!P0 BRA `(.L_x_10194) ;  /* 0x0000000000608947 */ /* 0x000fea0003800000 */
[----:B------:R-:W-:-:S13]  /*7cc0*/  ISETP.NE.AND P0, PT, R0, 0x1d, PT ;  /* 0x0000001d0000780c */ /* 0x000fda0003f05270 */
[----:B------:R-:W-:Y:S05]  /*7cd0*/  @!P0 BRA `(.L_x_10195) ;  /* 0x0000000000508947 */ /* 0x000fea0003800000 */
[----:B------:R-:W-:-:S13]  /*7ce0*/  ISETP.NE.AND P0, PT, R0, 0x2c, PT ;  /* 0x0000002c0000780c */ /* 0x000fda0003f05270 */
[----:B------:R0:W-:Y:S01]  /*7cf0*/  @!P0 STG.E.U8 desc[UR36][R2.64], RZ ;  /* 0x000000ff02008986 */ /* 0x0001e2000c101124 */
[----:B------:R-:W-:Y:S05]  /*7d00*/  @!P0 BRA `(.L_x_10179) ;  /* 0x0000000000508947 */ /* 0x000fea0003800000 */
.L_x_10178:
        /* <DEDUP_REMOVED lines=16> */
.L_x_10196:
[----:B------:R-:W-:Y:S05]  /*7e10*/  BRA `(.L_x_10179) ;  /* 0x00000000000c7947 */ /* 0x000fea0003800000 */
.L_x_10195:
[----:B------:R0:W-:Y:S01]  /*7e20*/  STG.E.64 desc[UR36][R2.64], RZ ;  /* 0x000000ff02007986 */ /* 0x0001e2000c101b24 */
[----:B------:R-:W-:Y:S05]  /*7e30*/  BRA `(.L_x_10179) ;  /* 0x0000000000047947 */ /* 0x000fea0003800000 */
.L_x_10194:
[----:B------:R0:W-:Y:S02]  /*7e40*/  STG.E desc[UR36][R2.64], RZ ;  /* 0x000000ff02007986 */ /* 0x0001e4000c101924 */
.L_x_10179:
[----:B------:R-:W-:-:S07]  /*7e50*/  VIADD R17, R17, 0x80 ;  /* 0x0000008011117836 */ /* 0x000fce0000000000 */
.L_x_10137:
[----:B------:R-:W-:Y:S05]  /*7e60*/  BSYNC.RECONVERGENT B7 ;  /* 0x0000000000077941 */ /* 0x000fea0003800200 */
.L_x_10136:
[----:B------:R-:W5:Y:S02]  /*7e70*/  LDCU UR4, c[0x0][0x380] ;  /* 0x00007000ff0477ac */ /* 0x000f640008000800 */
[----:B-----5:R-:W-:-:S13]  /*7e80*/  ISETP.GE.AND P0, PT, R17, UR4, PT ;  /* 0x0000000411007c0c */ /* 0x020fda000bf06270 */
[----:B------:R-:W-:Y:S05]  /*7e90*/  @P0 EXIT ;  /* 0x000000000000094d */ /* 0x000fea0003800000 */
        /* <DEDUP_REMOVED lines=303> */
.L_x_10197:
[----:B------:R-:W0:Y:S01]  /*9190*/  LDCU.128 UR8, c[0x0][0x580] ;  /* 0x0000b000ff0877ac */ /* 0x000e220008000c00 */
[----:B------:R-:W-:-:S04]  /*91a0*/  UPRMT UR4, UR41, 0x9910, URZ ;  /* 0x0000991029047896 */ /* 0x000fc800080000ff */
[----:B------:R-:W-:Y:S01]  /*91b0*/  UISETP.GT.AND UP0, UPT, UR4, 0x9, UPT ;  /* 0x000000090400788c */ /* 0x000fe2000bf04270 */
[----:B01234-:R-:W-:Y:S02]  /*91c0*/  IADD3 R2, P1, PT, R0, UR10, RZ ;  /* 0x0000000a00027c10 */ /* 0x01ffe4000ff3e0ff */
[----:B------:R-:W-:-:S03]  /*91d0*/  IADD3 R16, P0, PT, R16, UR8, RZ ;  /* 0x0000000810107c10 */ /* 0x000fc6000ff1e0ff */
        /* <DEDUP_REMOVED lines=13> */
.L_x_10201:
[----:B------:R0:W5:Y:S01]  /*92b0*/  LDG.E.U8 R0, desc[UR36][R2.64] ;  /* 0x0000002402007981 */ /* 0x000162000c1e1100 */
[----:B------:R-:W-:Y:S05]  /*92c0*/  BRA `(.L_x_10203) ;  /* 0x0000000c002c7947 */ /* 0x000fea0003800000 */
.L_x_10200:
        /* <DEDUP_REMOVED lines=8> */
.L_x_10205:
[----:B------:R0:W5:Y:S01]  /*9350*/  LDG.E R0, desc[UR36][R2.64] ;  /* 0x0000002402007981 */ /* 0x000162000c1e1900 */
[----:B------:R-:W-:Y:S05]  /*9360*/  BRA `(.L_x_10203) ;  /* 0x0000000c00047947 */ /* 0x000fea0003800000 */
.L_x_10204:
[----:B------:R0:W5:Y:S01]  /*9370*/  LDG.E.S16 R0, desc[UR36][R2.64] ;  /* 0x0000002402007981 */ /* 0x000162000c1e1700 */
[----:B------:R-:W-:Y:S05]  /*9380*/  BRA `(.L_x_10203) ;  /* 0x0000000800fc7947 */ /* 0x000fea0003800000 */
.L_x_10199:
        /* <DEDUP_REMOVED lines=9> */
.L_x_10207:
[----:B------:R-:W2:Y:S02]  /*9420*/  LDG.E.U16 R2, desc[UR36][R2.64] ;  /* 0x0000002402027981 */ /* 0x000ea4000c1e1500 */
[----:B--2---:R-:W-:-:S06]  /*9430*/  HADD2.F32 R0, -RZ, R2.H0_H0 ;  /* 0x20000002ff007230 */ /* 0x004fcc0000004100 */
[----:B------:R-:W0:Y:S01]  /*9440*/  F2I.FTZ.TRUNC.NTZ R0, R0 ;  /* 0x0000000000007305 */ /* 0x000e22000021f100 */
[----:B------:R-:W-:Y:S05]  /*9450*/  BRA `(.L_x_10203) ;  /* 0x0000000800c87947 */ /* 0x000fea0003800000 */
.L_x_10206:
        /* <DEDUP_REMOVED lines=9> */
.L_x_10209:
[----:B------:R-:W2:Y:S02]  /*94f0*/  LDG.E.U16 R2, desc[UR36][R2.64] ;  /* 0x0000002402027981 */ /* 0x000ea4000c1e1500 */
[----:B--2---:R-:W-:-:S06]  /*9500*/  HADD2.F32 R0, -RZ, R2.H0_H0 ;  /* 0x20000002ff007230 */ /* 0x004fcc0000004100 */
[----:B------:R-:W0:Y:S01]  /*9510*/  F2I.FTZ.TRUNC.NTZ R0, R0 ;  /* 0x0000000000007305 */ /* 0x000e22000021f100 */
[----:B------:R-:W-:Y:S05]  /*9520*/  BRA `(.L_x_10203) ;  /* 0x0000000800947947 */ /* 0x000fea0003800000 */
.L_x_10208:
[----:B------:R-:W2:Y:S02]  /*9530*/  LDG.E.64 R2, desc[UR36][R2.64] ;  /* 0x0000002402027981 */ /* 0x000ea4000c1e1b00 */
[----:B--2---:R0:W1:Y:S02]  /*9540*/  F2I.F64.TRUNC R0, R2 ;  /* 0x0000000200007311 */ /* 0x004064000030d100 */
[----:B01----:R-:W-:Y:S05]  /*9550*/  BRA `(.L_x_10203) ;  /* 0x0000000800887947 */ /* 0x003fea0003800000 */
.L_x_10198:
        /* <DEDUP_REMOVED lines=12> */
.L_x_10212:
[----:B------:R-:W2:Y:S02]  /*9620*/  LDG.E.64 R2, desc[UR36][R2.64] ;  /* 0x0000002402027981 */ /* 0x000ea4000c1e1b00 */
[----:B--2---:R0:W1:Y:S02]  /*9630*/  F2I.F64.TRUNC R0, R2 ;  /* 0x0000000200007311 */ /* 0x004064000030d100 */
[----:B01----:R-:W-:Y:S05]  /*9640*/  BRA `(.L_x_10203) ;  /* 0x00000008004c7947 */ /* 0x003fea0003800000 */
.L_x_10211:
        /* <DEDUP_REMOVED lines=24> */
[----:B------:R-:W0:Y:S01]  /*97d0*/  F2I.FTZ.TRUNC.NTZ R0, R0 ;  /* 0x0000000000007305 */ /* 0x000e22000021f100 */
[----:B------:R-:W-:Y:S05]  /*97e0*/  BRA `(.L_x_10203) ;  /* 0x0000000400e47947 */ /* 0x000fea0003800000 */
.L_x_10214:
        /* <DEDUP_REMOVED lines=11> */
[----:B------:R-:W0:Y:S01]  /*98a0*/  F2I.FTZ.TRUNC.NTZ R0, R0 ;  /* 0x0000000000007305 */ /* 0x000e22000021f100 */
[----:B------:R-:W-:Y:S05]  /*98b0*/  BRA `(.L_x_10203) ;  /* 0x0000000400b07947 */ /* 0x000fea0003800000 */
.L_x_10213:
[----:B------:R-:W2:Y:S02]  /*98c0*/  LDG.E.U16 R0, desc[UR36][R2.64] ;  /* 0x0000002402007981 */ /* 0x000ea4000c1e1500 */
[----:B--2---:R-:W-:-:S06]  /*98d0*/  IMAD.U32 R0, R0, 0x10000, RZ ;  /* 0x0001000000007824 */ /* 0x004fcc00078e00ff */
[----:B------:R-:W0:Y:S01]  /*98e0*/  F2I.FTZ.TRUNC.NTZ R0, R0 ;  /* 0x0000000000007305 */ /* 0x000e22000021f100 */
[----:B------:R-:W-:Y:S05]  /*98f0*/  BRA `(.L_x_10203) ;  /* 0x0000000400a07947 */ /* 0x000fea0003800000 */
.L_x_10210:
        /* <DEDUP_REMOVED lines=10> */
.L_x_10217:
        /* <DEDUP_REMOVED lines=21> */
.L_x_10221:
[----:B------:R-:W-:Y:S05]  /*9af0*/  BSYNC.RECONVERGENT B1 ;  /* 0x0000000000017941 */ /* 0x000fea0003800200 */
.L_x_10220:
[----:B------:R-:W-:Y:S02]  /*9b00*/  SHF.L.U32 R0, R0, 0x14, RZ ;  /* 0x0000001400007819 */ /* 0x000fe400000006ff */
[----:B------:R-:W-:-:S04]  /*9b10*/  LEA R2, R2, 0x3b800000, 0x17 ;  /* 0x3b80000002027811 */ /* 0x000fc800078eb8ff */
[----:B------:R-:W-:-:S07]  /*9b20*/  LOP3.LUT R0, R2, R0, R7, 0xfe, !PT ;  /* 0x0000000002007212 */ /* 0x000fce00078efe07 */
.L_x_10219:
[----:B------:R-:W-:Y:S05]  /*9b30*/  BSYNC.RECONVERGENT B0 ;  /* 0x0000000000007941 */ /* 0x000fea0003800200 */
.L_x_10218:
[----:B------:R-:W2:Y:S01]  /*9b40*/  F2I.FTZ.TRUNC.NTZ R0, R0 ;  /* 0x0000000000007305 */ /* 0x000ea2000021f100 */
[----:B------:R-:W-:Y:S05]  /*9b50*/  BRA `(.L_x_10203) ;  /* 0x0000000400087947 */ /* 0x000fea0003800000 */
.L_x_10216:
        /* <DEDUP_REMOVED lines=21> */
.L_x_10225:
[----:B------:R-:W-:Y:S05]  /*9cb0*/  BSYNC.RECONVERGENT B1 ;  /* 0x0000000000017941 */ /* 0x000fea0003800200 */
.L_x_10224:
[----:B------:R-:W-:Y:S01]  /*9cc0*/  IMAD.SHL.U32 R0, R0, 0x200000, RZ ;  /* 0x0020000000007824 */ /* 0x000fe200078e00ff */
[----:B------:R-:W-:-:S04]  /*9cd0*/  LEA R2, R2, 0x37800000, 0x17 ;  /* 0x3780000002027811 */ /* 0x000fc800078eb8ff */
[----:B------:R-:W-:-:S07]  /*9ce0*/  LOP3.LUT R0, R2, R0, R7, 0xfe, !PT ;  /* 0x0000000002007212 */ /* 0x000fce00078efe07 */
.L_x_10223:
[----:B------:R-:W-:Y:S05]  /*9cf0*/  BSYNC.RECONVERGENT B0 ;  /* 0x0000000000007941 */ /* 0x000fea0003800200 */
.L_x_10222:
[----:B------:R-:W0:Y:S01]  /*9d00*/  F2I.FTZ.TRUNC.NTZ R0, R0 ;  /* 0x0000000000007305 */ /* 0x000e22000021f100 */
[----:B------:R-:W-:Y:S05]  /*9d10*/  BRA `(.L_x_10203) ;  /* 0x0000000000987947 */ /* 0x000fea0003800000 */
.L_x_10215:
        /* <DEDUP_REMOVED lines=14> */
.L_x_10229:
[----:B------:R-:W-:Y:S05]  /*9e00*/  BSYNC.RECONVERGENT B0 ;  /* 0x0000000000007941 */ /* 0x000fea0003800200 */
.L_x_10228:
[----:B------:R-:W0:Y:S01]  /*9e10*/  F2I.FTZ.TRUNC.NTZ R0, R0 ;  /* 0x0000000000007305 */ /* 0x000e22000021f100 */
[----:B------:R-:W-:Y:S05]  /*9e20*/  BRA `(.L_x_10203) ;  /* 0x0000000000547947 */ /* 0x000fea0003800000 */
.L_x_10202:
        /* <DEDUP_REMOVED lines=16> */
.L_x_10230:
[----:B------:R-:W-:Y:S01]  /*9f30*/  MOV R0, RZ ;  /* 0x000000ff00007202 */ /* 0x000fe20000000f00 */
[----:B------:R-:W-:Y:S06]  /*9f40*/  BRA `(.L_x_10203) ;  /* 0x00000000000c7947 */ /* 0x000fec0003800000 */
.L_x_10227:
[----:B------:R4:W5:Y:S01]  /*9f50*/  LDG.E R0, desc[UR36][R2.64] ;  /* 0x0000002402007981 */ /* 0x000962000c1e1900 */
[----:B------:R-:W-:Y:S05]  /*9f60*/  BRA `(.L_x_10203) ;  /* 0x0000000000047947 */ /* 0x000fea0003800000 */
.L_x_10226:
[----:B------:R3:W5:Y:S02]  /*9f70*/  LDG.E R0, desc[UR36][R2.64] ;  /* 0x0000002402007981 */ /* 0x000764000c1e1900 */
.L_x_10203:
[----:B------:R-:W0:Y:S01]  /*9f80*/  LDCU UR4, c[0x0][0x598] ;  /* 0x0000b300ff0477ac */ /* 0x000e220008000800 */
[----:B------:R-:W-:Y:S01]  /*9f90*/  BSSY.RECONVERGENT B6, `(.L_x_10231) ;  /* 0x0000015000067945 */ /* 0x000fe20003800200 */
[----:B------:R-:W1:Y:S01]  /*9fa0*/  LDCU UR5, c[0x0][0x590] ;  /* 0x0000b200ff0577ac */ /* 0x000e620008000800 */
[C---:B0-2--5:R-:W-:Y:S02]  /*9fb0*/  ISETP.GE.AND P0, PT, R0.reuse, UR4, PT ;  /* 0x0000000400007c0c */ /* 0x065fe4000bf06270 */
[----:B-1----:R-:W-:-:S13]  /*9fc0*/  ISETP.GE.AND P1, PT, R0, UR5, PT ;  /* 0x0000000500007c0c */ /* 0x002fda000bf26270 */
[----:B------:R-:W-:Y:S05]  /*9fd0*/  @!P0 BRA P1, `(.L_x_10232) ;  /* 0x0000000000408947 */ /* 0x000fea0000800000 */
[----:B---34-:R-:W-:Y:S01]  /*9fe0*/  MOV R2, 0x0 ;  /* 0x0000000000027802 */ /* 0x018fe20000000f00 */
        /* <DEDUP_REMOVED lines=15> */
.L_x_10232:
[----:B------:R-:W-:Y:S05]  /*a0e0*/  BSYNC.RECONVERGENT B6 ;  /* 0x0000000000067941 */ /* 0x000fea0003800200 */
.L_x_10231:
        /* <DEDUP_REMOVED lines=13> */
.L_x_10236:
[----:B------:R-:W-:Y:S01]  /*a1c0*/  STG.E.U8 desc[UR36][R16.64], RZ ;  /* 0x000000ff10007986 */ /* 0x000fe2000c101124 */
[----:B------:R-:W-:Y:S05]  /*a1d0*/  EXIT ;  /* 0x000000000000794d */ /* 0x000fea0003800000 */
.L_x_10235:
        /* <DEDUP_REMOVED lines=8> */
.L_x_10239:
[----:B------:R-:W-:Y:S01]  /*a260*/  STG.E desc[UR36][R16.64], RZ ;  /* 0x000000ff10007986 */ /* 0x000fe2000c101924 */
[----:B------:R-:W-:Y:S05]  /*a270*/  EXIT ;  /* 0x000000000000794d */ /* 0x000fea0003800000 */
.L_x_10238:
[----:B------:R-:W-:Y:S01]  /*a280*/  STG.E.U16 desc[UR36][R16.64], RZ ;  /* 0x000000ff10007986 */ /* 0x000fe2000c101524 */
[----:B------:R-:W-:Y:S05]  /*a290*/  EXIT ;  /* 0x000000000000794d */ /* 0x000fea0003800000 */
.L_x_10234:
        /* <DEDUP_REMOVED lines=8> */
.L_x_10241:
[----:B------:R-:W-:Y:S01]  /*a320*/  STG.E.U16 desc[UR36][R16.64], RZ ;  /* 0x000000ff10007986 */ /* 0x000fe2000c101524 */
[----:B------:R-:W-:Y:S05]  /*a330*/  EXIT ;  /* 0x000000000000794d */ /* 0x000fea0003800000 */
.L_x_10240:
        /* <DEDUP_REMOVED lines=8> */
.L_x_10243:
[----:B------:R-:W-:Y:S01]  /*a3c0*/  STG.E desc[UR36][R16.64], RZ ;  /* 0x000000ff10007986 */ /* 0x000fe2000c101924 */
[----:B------:R-:W-:Y:S05]  /*a3d0*/  EXIT ;  /* 0x000000000000794d */ /* 0x000fea0003800000 */
.L_x_10242:
[----:B------:R-:W-:Y:S01]  /*a3e0*/  STG.E.64 desc[UR36][R16.64], RZ ;  /* 0x000000ff10007986 */ /* 0x000fe2000c101b24 */
[----:B------:R-:W-:Y:S05]  /*a3f0*/  EXIT ;  /* 0x000000000000794d */ /* 0x000fea0003800000 */
.L_x_10233:
        /* <DEDUP_REMOVED lines=10> */
.L_x_10246:
[----:B------:R-:W-:Y:S01]  /*a4a0*/  STG.E.128 desc[UR36][R16.64], RZ ;  /* 0x000000ff10007986 */ /* 0x000fe2000c101d24 */
[----:B------:R-:W-:Y:S05]  /*a4b0*/  EXIT ;  /* 0x000000000000794d */ /* 0x000fea0003800000 */
.L_x_10245:
        /* <DEDUP_REMOVED lines=8> */
.L_x_10248:
[----:B------:R-:W-:Y:S01]  /*a540*/  STG.E.U8 desc[UR36][R16.64], RZ ;  /* 0x000000ff10007986 */ /* 0x000fe2000c101124 */
[----:B------:R-:W-:Y:S05]  /*a550*/  EXIT ;  /* 0x000000000000794d */ /* 0x000fea0003800000 */
.L_x_10247:
[----:B------:R-:W-:Y:S01]  /*a560*/  STG.E.U16 desc[UR36][R16.64], RZ ;  /* 0x000000ff10007986 */ /* 0x000fe2000c101524 */
[----:B------:R-:W-:Y:S05]  /*a570*/  EXIT ;  /* 0x000000000000794d */ /* 0x000fea0003800000 */
.L_x_10244:
        /* <DEDUP_REMOVED lines=10> */
.L_x_10251:
[----:B------:R-:W-:Y:S01]  /*a620*/  STG.E.U8 desc[UR36][R16.64], RZ ;  /* 0x000000ff10007986 */ /* 0x000fe2000c101124 */
[----:B------:R-:W-:Y:S05]  /*a630*/  EXIT ;  /* 0x000000000000794d */ /* 0x000fea0003800000 */
.L_x_10250:
[----:B------:R-:W-:Y:S01]  /*a640*/  STG.E.U8 desc[UR36][R16.64], RZ ;  /* 0x000000ff10007986 */ /* 0x000fe2000c101124 */
[----:B------:R-:W-:Y:S05]  /*a650*/  EXIT ;  /* 0x000000000000794d */ /* 0x000fea0003800000 */
.L_x_10249:
[----:B------:R-:W-:-:S13]  /*a660*/  ISETP.NE.AND P0, PT, R0, 0x1c, PT ;  /* 0x0000001c0000780c */ /* 0x000fda0003f05270 */
[----:B------:R-:W-:Y:S05]  /*a670*/  @!P0 BRA `(.L_x_10252) ;  /* 0x0000000000608947 */ /* 0x000fea0003800000 */
[----:B------:R-:W-:-:S13]  /*a680*/  ISETP.NE.AND P0, PT, R0, 0x1d, PT ;  /* 0x0000001d0000780c */ /* 0x000fda0003f05270 */
[----:B------:R-:W-:Y:S05]  /*a690*/  @!P0 BRA `(.L_x_10253) ;  /* 0x0000000000508947 */ /* 0x000fea0003800000 */
[----:B------:R-:W-:-:S13]  /*a6a0*/  ISETP.NE.AND P0, PT, R0, 0x2c, PT ;  /* 0x0000002c0000780c */ /* 0x000fda0003f05270 */
[----:B------:R0:W-:Y:S01]  /*a6b0*/  @!P0 STG.E.U8 desc[UR36][R16.64], RZ ;  /* 0x000000ff10008986 */ /* 0x0001e2000c101124 */
[----:B------:R-:W-:Y:S05]  /*a6c0*/  @!P0 EXIT ;  /* 0x000000000000894d */ /* 0x000fea0003800000 */
.L_x_10237:
[----:B------:R-:W-:Y:S01]  /*a6d0*/  MOV R0, 0x0 ;  /* 0x0000000000007802 */ /* 0x000fe20000000f00 */
[----:B------:R-:W1:Y:S01]  /*a6e0*/  LDCU.64 UR4, c[0x4][0x118] ;  /* 0x01002300ff0477ac */ /* 0x000e620008000a00 */
[----:B------:R-:W-:Y:S02]  /*a6f0*/  HFMA2 R8, -RZ, RZ, 0, 6.020069122314453125e-06 ;  /* 0x00000065ff087431 */ /* 0x000fe400000001ff */
[----:B------:R-:W-:Y:S01]  /*a700*/  IMAD.MOV.U32 R12, RZ, RZ, 0x1 ;  /* 0x00000001ff0c7424 */ /* 0x000fe200078e00ff */
[----:B---34-:R2:W3:Y:S01]  /*a710*/  LDC.64 R2, c[0x4][R0] ;  /* 0x0100000000027b82 */ /* 0x0184e20000000a00 */
[----:B------:R-:W4:Y:S01]  /*a720*/  LDCU.64 UR6, c[0x4][0x120] ;  /* 0x01002400ff0677ac */ /* 0x000f220008000a00 */
[----:B------:R-:W-:Y:S01]  /*a730*/  MOV R13, RZ ;  /* 0x000000ff000d7202 */ /* 0x000fe20000000f00 */
[----:B------:R-:W5:Y:S01]  /*a740*/  LDCU.64 UR8, c[0x4][0x18] ;  /* 0x01000300ff0877ac */ /* 0x000f620008000a00 */
[----:B-1----:R-:W-:Y:S01]  /*a750*/  MOV R4, UR4 ;  /* 0x0000000400047c02 */ /* 0x002fe20008000f00 */
[----:B------:R-:W-:Y:S01]  /*a760*/  IMAD.U32 R5, RZ, RZ, UR5 ;  /* 0x00000005ff057e24 */ /* 0x000fe2000f8e00ff */
[----:B----4-:R-:W-:Y:S01]  /*a770*/  MOV R6, UR6 ;  /* 0x0000000600067c02 */ /* 0x010fe20008000f00 */
[----:B------:R-:W-:Y:S01]  /*a780*/  IMAD.U32 R7, RZ, RZ, UR7 ;  /* 0x00000007ff077e24 */ /* 0x000fe2000f8e00ff */
[----:B-----5:R-:W-:Y:S01]  /*a790*/  MOV R10, UR8 ;  /* 0x00000008000a7c02 */ /* 0x020fe20008000f00 */
[----:B--2---:R-:W-:-:S07]  /*a7a0*/  IMAD.U32 R11, RZ, RZ, UR9 ;  /* 0x00000009ff0b7e24 */ /* 0x004fce000f8e00ff */
[----:B------:R-:W-:-:S07]  /*a7b0*/  LEPC R20, `(.L_x_10254) ;  /* 0x000000001014794e */ /* 0x000fce0000000000 */
[----:B0--3--:R-:W-:Y:S05]  /*a7c0*/  CALL.ABS.NOINC R2 ;  /* 0x0000000002007343 */ /* 0x009fea0003c00000 */
.L_x_10254:
[----:B------:R-:W-:Y:S05]  /*a7d0*/  EXIT ;  /* 0x000000000000794d */ /* 0x000fea0003800000 */
.L_x_10253:
[----:B------:R-:W-:Y:S01]  /*a7e0*/  STG.E.64 desc[UR36][R16.64], RZ ;  /* 0x000000ff10007986 */ /* 0x000fe2000c101b24 */
[----:B------:R-:W-:Y:S05]  /*a7f0*/  EXIT ;  /* 0x000000000000794d */ /* 0x000fea0003800000 */
.L_x_10252:
[----:B------:R-:W-:Y:S01]  /*a800*/  STG.E desc[UR36][R16.64], RZ ;  /* 0x000000ff10007986 */ /* 0x000fe2000c101924 */
[----:B------:R-:W-:Y:S05]  /*a810*/  EXIT ;  /* 0x000000000000794d */ /* 0x000fea0003800000 */
.L_x_10255:
        /* <DEDUP_REMOVED lines=14> */
.L_x_34729:


//--------------------- .text._ZN2at6native27unrolled_elementwise_kernelIZZZNS0_67_GLOBAL__N__bb565c37_34_ValidateCompressedIndicesKernel_cu_33a4b88b42_validate_compressed_sparse_indices_kernelILNS2_8CDimNameE1ENS2_18CUDAKernelLauncherENS2_14EmptyVecKernelENS2_8DummyVecELm0EEEvRKNS_6TensorESA_lllENKUlvE0_clEvENKUlvE_clEvEUliE_St5arrayIPcLm2EELi4E23TrivialOffsetCalculatorILi1EjESI_NS0_6memory12LoadWithCastILi1EEENSJ_13StoreWithCastILi1EEEEEviT_T0_T2_T3_T4_T5_ --------------------------
	.section	.text._ZN2at6native27unrolled_elementwise_kernelIZZZNS0_67_GLOBAL__N__bb565c37_34_ValidateCompressedIndicesKernel_cu_33a4b88b42_validate_compressed_sparse_indices_kernelILNS2_8CDimNameE1ENS2_18CUDAKernelLauncherENS2_14EmptyVecKernelENS2_8DummyVecELm0EEEvRKNS_6TensorESA_lllENKUlvE0_clEvENKUlvE_clEvEUliE_St5arrayIPcLm2EELi4E23TrivialOffsetCalculatorILi1EjESI_NS0_6memory12LoadWithCastILi1EEENSJ_13StoreWithCastILi1EEEEEviT_T0_T2_T3_T4_T5_,"ax",@progbits
	.align	128
        .global         _ZN2at6native27unrolled_elementwise_kernelIZZZNS0_67_GLOBAL__N__bb565c37_34_ValidateCompressedIndicesKernel_cu_33a4b88b42_validate_compressed_sparse_indices_kernelILNS2_8CDimNameE1ENS2_18CUDAKernelLauncherENS2_14EmptyVecKernelENS2_8DummyVecELm0EEEvRKNS_6TensorESA_lllENKUlvE0_clEvENKUlvE_clEvEUliE_St5arrayIPcLm2EELi4E23TrivialOffsetCalculatorILi1EjESI_NS0_6memory12LoadWithCastILi1EEENSJ_13StoreWithCastILi1EEEEEviT_T0_T2_T3_T4_T5_
        .type           _ZN2at6native27unrolled_elementwise_kernelIZZZNS0_67_GLOBAL__N__bb565c37_34_ValidateCompressedIndicesKernel_cu_33a4b88b42_validate_compressed_sparse_indices_kernelILNS2_8CDimNameE1ENS2_18CUDAKernelLauncherENS2_14EmptyVecKernelENS2_8DummyVecELm0EEEvRKNS_6TensorESA_lllENKUlvE0_clEvENKUlvE_clEvEUliE_St5arrayIPcLm2EELi4E23TrivialOffsetCalculatorILi1EjESI_NS0_6memory12LoadWithCastILi1EEENSJ_13StoreWithCastILi1EEEEEviT_T0_T2_T3_T4_T5_,@function
        .size           _ZN2at6native27unrolled_elementwise_kernelIZZZNS0_67_GLOBAL__N__bb565c37_34_ValidateCompressedIndicesKernel_cu_33a4b88b42_validate_compressed_sparse_indices_kernelILNS2_8CDimNameE1ENS2_18CUDAKernelLauncherENS2_14EmptyVecKernelENS2_8DummyVecELm0EEEvRKNS_6TensorESA_lllENKUlvE0_clEvENKUlvE_clEvEUliE_St5arrayIPcLm2EELi4E23TrivialOffsetCalculatorILi1EjESI_NS0_6memory12LoadWithCastILi1EEENSJ_13StoreWithCastILi1EEEEEviT_T0_T2_T3_T4_T5_,(.L_x_34730 - _ZN2at6native27unrolled_elementwise_kernelIZZZNS0_67_GLOBAL__N__bb565c37_34_ValidateCompressedIndicesKernel_cu_33a4b88b42_validate_compressed_sparse_indices_kernelILNS2_8CDimNameE1ENS2_18CUDAKernelLauncherENS2_14EmptyVecKernelENS2_8DummyVecELm0EEEvRKNS_6TensorESA_lllENKUlvE0_clEvENKUlvE_clEvEUliE_St5arrayIPcLm2EELi4E23TrivialOffsetCalculatorILi1EjESI_NS0_6memory12LoadWithCastILi1EEENSJ_13StoreWithCastILi1EEEEEviT_T0_T2_T3_T4_T5_)
        .other          _ZN2at6native27unrolled_elementwise_kernelIZZZNS0_67_GLOBAL__N__bb565c37_34_ValidateCompressedIndicesKernel_cu_33a4b88b42_validate_compressed_sparse_indices_kernelILNS2_8CDimNameE1ENS2_18CUDAKernelLauncherENS2_14EmptyVecKernelENS2_8DummyVecELm0EEEvRKNS_6TensorESA_lllENKUlvE0_clEvENKUlvE_clEvEUliE_St5arrayIPcLm2EELi4E23TrivialOffsetCalculatorILi1EjESI_NS0_6memory12LoadWithCastILi1EEENSJ_13StoreWithCastILi1EEEEEviT_T0_T2_T3_T4_T5_,@"STO_CUDA_ENTRY STV_DEFAULT"
_ZN2at6native27unrolled_elementwise_kernelIZZZNS0_67_GLOBAL__N__bb565c37_34_ValidateCompressedIndicesKernel_cu_33a4b88b42_validate_compressed_sparse_indices_kernelILNS2_8CDimNameE1ENS2_18CUDAKernelLauncherENS2_14EmptyVecKernelENS2_8DummyVecELm0EEEvRKNS_6TensorESA_lllENKUlvE0_clEvENKUlvE_clEvEUliE_St5arrayIPcLm2EELi4E23TrivialOffsetCalculatorILi1EjESI_NS0_6memory12LoadWithCastILi1EEENSJ_13StoreWithCastILi1EEEEEviT_T0_T2_T3_T4_T5_:
.text._ZN2at6native27unrolled_elementwise_kernelIZZZNS0_67_GLOBAL__N__bb565c37_34_ValidateCompressedIndicesKernel_cu_33a4b88b42_validate_compressed_sparse_indices_kernelILNS2_8CDimNameE1ENS2_18CUDAKernelLauncherENS2_14EmptyVecKernelENS2_8DummyVecELm0EEEvRKNS_6TensorESA_lllENKUlvE0_clEvENKUlvE_clEvEUliE_St5arrayIPcLm2EELi4E23TrivialOffsetCalculatorILi1EjESI_NS0_6memory12LoadWithCastILi1EEENSJ_13StoreWithCastILi1EEEEEviT_T0_T2_T3_T4_T5_:
[----:B------:R-:W0:Y:S01]  /*0000*/  LDC R1, c[0x0][0x37c] ;  /* 0x0000df00ff017b82 */ /* 0x000e220000000800 */
[----:B------:R-:W1:Y:S07]  /*0010*/  S2R R19, SR_CTAID.X ;  /* 0x0000000000137919 */ /* 0x000e6e0000002500 */
[----:B------:R-:W1:Y:S01]  /*0020*/  LDC R0, c[0x0][0x380] ;  /* 0x0000e000ff007b82 */ /* 0x000e620000000800 */
[----:B------:R-:W2:Y:S01]  /*0030*/  LDCU.64 UR36, c[0x0][0x358] ;  /* 0x00006b00ff2477ac */ /* 0x000ea20008000a00 */
[----:B------:R-:W-:Y:S01]  /*0040*/  BSSY.RECONVERGENT B6, `(.L_x_10256) ;  /* 0x00000e9000067945 */ /* 0x000fe20003800200 */
[----:B------:R-:W3:Y:S01]  /*0050*/  S2R R26, SR_TID.X ;  /* 0x00000000001a7919 */ /* 0x000ee20000002100 */
[----:B------:R-:W-:Y:S01]  /*0060*/  IMAD.MOV.U32 R24, RZ, RZ, RZ ;  /* 0x000000ffff187224 */ /* 0x000fe200078e00ff */
        /* <DEDUP_REMOVED lines=24> */
.L_x_10261:
[----:B------:R3:W5:Y:S01]  /*01f0*/  LDG.E.U8 R24, desc[UR36][R2.64] ;  /* 0x0000002402187981 */ /* 0x000762000c1e1100 */
[----:B------:R-:W-:Y:S05]  /*0200*/  BRA `(.L_x_10263) ;  /* 0x0000000c002c7947 */ /* 0x000fea0003800000 */
.L_x_10260:
        /* <DEDUP_REMOVED lines=8> */
.L_x_10265:
[----:B------:R1:W5:Y:S01]  /*0290*/  LDG.E R24, desc[UR36][R2.64] ;  /* 0x0000002402187981 */ /* 0x000362000c1e1900 */
[----:B------:R-:W-:Y:S05]  /*02a0*/  BRA `(.L_x_10263) ;  /* 0x0000000c00047947 */ /* 0x000fea0003800000 */
.L_x_10264:
[----:B------:R2:W5:Y:S01]  /*02b0*/  LDG.E.S16 R24, desc[UR36][R2.64] ;  /* 0x0000002402187981 */ /* 0x000562000c1e1700 */
[----:B------:R-:W-:Y:S05]  /*02c0*/  BRA `(.L_x_10263) ;  /* 0x0000000800fc7947 */ /* 0x000fea0003800000 */
.L_x_10259:
        /* <DEDUP_REMOVED lines=9> */
.L_x_10267:
[----:B------:R-:W2:Y:S02]  /*0360*/  LDG.E.U16 R2, desc[UR36][R2.64] ;  /* 0x0000002402027981 */ /* 0x000ea4000c1e1500 */
[----:B--2---:R-:W-:-:S06]  /*0370*/  HADD2.F32 R24, -RZ, R2.H0_H0 ;  /* 0x20000002ff187230 */ /* 0x004fcc0000004100 */
[----:B------:R-:W0:Y:S01]  /*0380*/  F2I.FTZ.TRUNC.NTZ R24, R24 ;  /* 0x0000001800187305 */ /* 0x000e22000021f100 */
[----:B------:R-:W-:Y:S05]  /*0390*/  BRA `(.L_x_10263) ;  /* 0x0000000800c87947 */ /* 0x000fea0003800000 */
.L_x_10266:
        /* <DEDUP_REMOVED lines=9> */
.L_x_10269:
[----:B------:R-:W2:Y:S02]  /*0430*/  LDG.E.U16 R2, desc[UR36][R2.64] ;  /* 0x0000002402027981 */ /* 0x000ea4000c1e1500 */
[----:B--2---:R-:W-:-:S06]  /*0440*/  HADD2.F32 R24, -RZ, R2.H0_H0 ;  /* 0x20000002ff187230 */ /* 0x004fcc0000004100 */
[----:B------:R-:W0:Y:S01]  /*0450*/  F2I.FTZ.TRUNC.NTZ R24, R24 ;  /* 0x0000001800187305 */ /* 0x000e22000021f100 */
[----:B------:R-:W-:Y:S05]  /*0460*/  BRA `(.L_x_10263) ;  /* 0x0000000800947947 */ /* 0x000fea0003800000 */
.L_x_10268:
[----:B------:R-:W2:Y:S02]  /*0470*/  LDG.E.64 R24, desc[UR36][R2.64] ;  /* 0x0000002402187981 */ /* 0x000ea4000c1e1b00 */
[----:B--2---:R0:W1:Y:S02]  /*0480*/  F2I.F64.TRUNC R24, R24 ;  /* 0x0000001800187311 */ /* 0x004064000030d100 */
[----:B01----:R-:W-:Y:S05]  /*0490*/  BRA `(.L_x_10263) ;  /* 0x0000000800887947 */ /* 0x003fea0003800000 */
.L_x_10258:
        /* <DEDUP_REMOVED lines=12> */
.L_x_10272:
[----:B------:R-:W2:Y:S02]  /*0560*/  LDG.E.64 R2, desc[UR36][R2.64] ;  /* 0x0000002402027981 */ /* 0x000ea4000c1e1b00 */
[----:B--2---:R0:W1:Y:S02]  /*0570*/  F2I.F64.TRUNC R24, R2 ;  /* 0x0000000200187311 */ /* 0x004064000030d100 */
[----:B01----:R-:W-:Y:S05]  /*0580*/  BRA `(.L_x_10263) ;  /* 0x00000008004c7947 */ /* 0x003fea0003800000 */
.L_x_10271:
        /* <DEDUP_REMOVED lines=26> */
.L_x_10274:
        /* <DEDUP_REMOVED lines=13> */
.L_x_10273:
[----:B------:R-:W2:Y:S02]  /*0800*/  LDG.E.U16 R24, desc[UR36][R2.64] ;  /* 0x0000002402187981 */ /* 0x000ea4000c1e1500 */
[----:B--2---:R-:W-:-:S06]  /*0810*/  IMAD.U32 R24, R24, 0x10000, RZ ;  /* 0x0001000018187824 */ /* 0x004fcc00078e00ff */
[----:B------:R-:W0:Y:S01]  /*0820*/  F2I.FTZ.TRUNC.NTZ R24, R24 ;  /* 0x0000001800187305 */ /* 0x000e22000021f100 */
[----:B------:R-:W-:Y:S05]  /*0830*/  BRA `(.L_x_10263) ;  /* 0x0000000400a07947 */ /* 0x000fea0003800000 */
.L_x_10270:
        /* <DEDUP_REMOVED lines=10> */
.L_x_10277:
        /* <DEDUP_REMOVED lines=21> */
.L_x_10281:
[----:B------:R-:W-:Y:S05]  /*0a30*/  BSYNC.RECONVERGENT B1 ;  /* 0x0000000000017941 */ /* 0x000fea0003800200 */
.L_x_10280:
[----:B------:R-:W-:Y:S01]  /*0a40*/  IMAD.SHL.U32 R0, R0, 0x100000, RZ ;  /* 0x0010000000007824 */ /* 0x000fe200078e00ff */
[----:B------:R-:W-:-:S04]  /*0a50*/  LEA R2, R2, 0x3b800000, 0x17 ;  /* 0x3b80000002027811 */ /* 0x000fc800078eb8ff */
[----:B------:R-:W-:-:S07]  /*0a60*/  LOP3.LUT R24, R2, R0, R7, 0xfe, !PT ;  /* 0x0000000002187212 */ /* 0x000fce00078efe07 */
.L_x_10279:
[----:B------:R-:W-:Y:S05]  /*0a70*/  BSYNC.RECONVERGENT B0 ;  /* 0x0000000000007941 */ /* 0x000fea0003800200 */
.L_x_10278:
[----:B------:R-:W0:Y:S01]  /*0a80*/  F2I.FTZ.TRUNC.NTZ R24, R24 ;  /* 0x0000001800187305 */ /* 0x000e22000021f100 */
[----:B------:R-:W-:Y:S05]  /*0a90*/  BRA `(.L_x_10263) ;  /* 0x0000000400087947 */ /* 0x000fea0003800000 */
.L_x_10276:
        /* <DEDUP_REMOVED lines=21> */
.L_x_10285:
[----:B------:R-:W-:Y:S05]  /*0bf0*/  BSYNC.RECONVERGENT B1 ;  /* 0x0000000000017941 */ /* 0x000fea0003800200 */
.L_x_10284:
[----:B------:R-:W-:Y:S01]  /*0c00*/  IMAD.SHL.U32 R0, R0, 0x200000, RZ ;  /* 0x0020000000007824 */ /* 0x000fe200078e00ff */
[----:B------:R-:W-:-:S04]  /*0c10*/  LEA R2, R2, 0x37800000, 0x17 ;  /* 0x3780000002027811 */ /* 0x000fc800078eb8ff */
[----:B------:R-:W-:-:S07]  /*0c20*/  LOP3.LUT R24, R2, R0, R7, 0xfe, !PT ;  /* 0x0000000002187212 */ /* 0x000fce00078efe07 */
.L_x_10283:
[----:B------:R-:W-:Y:S05]  /*0c30*/  BSYNC.RECONVERGENT B0 ;  /* 0x0000000000007941 */ /* 0x000fea0003800200 */
.L_x_10282:
[----:B------:R-:W0:Y:S01]  /*0c40*/  F2I.FTZ.TRUNC.NTZ R24, R24 ;  /* 0x0000001800187305 */ /* 0x000e22000021f100 */
[----:B------:R-:W-:Y:S05]  /*0c50*/  BRA `(.L_x_10263) ;  /* 0x0000000000987947 */ /* 0x000fea0003800000 */
.L_x_10275:
[----:B------:R-:W-:-:S09]  /*0c60*/  UISETP.NE.AND UP0, UPT, UR4, 0x1c, UPT ;  /* 0x0000001c0400788c */ /* 0x000fd2000bf05270 */
[----:B------:R-:W-:Y:S05]  /*0c70*/  BRA.U !UP0, `(.L_x_10286) ;  /* 0x00000001088c7547 */ /* 0x000fea000b800000 */
[----:B------:R-:W-:-:S09]  /*0c80*/  UISETP.NE.AND UP0, UPT, UR4, 0x1d, UPT ;  /* 0x0000001d0400788c */ /* 0x000fd2000bf05270 */
[----:B------:R-:W-:Y:S05]  /*0c90*/  BRA.U !UP0, `(.L_x_10287) ;  /* 0x00000001087c7547 */ /* 0x000fea000b800000 */
[----:B------:R-:W-:-:S09]  /*0ca0*/  UISETP.NE.AND UP0, UPT, UR4, 0x2c, UPT ;  /* 0x0000002c0400788c */ /* 0x000fd2000bf05270 */
[----:B------:R-:W-:Y:S05]  /*0cb0*/  BRA.U !UP0, `(.L_x_10288) ;  /* 0x0000000108487547 */ /* 0x000fea000b800000 */
.L_x_10262:
        /* <DEDUP_REMOVED lines=16> */
.L_x_10289:
[----:B------:R-:W-:Y:S01]  /*0dc0*/  IMAD.MOV.U32 R24, RZ, RZ, RZ ;  /* 0x000000ffff187224 */ /* 0x000fe200078e00ff */
[----:B------:R-:W-:Y:S06]  /*0dd0*/  BRA `(.L_x_10263) ;  /* 0x0000000000387947 */ /* 0x000fec0003800000 */
.L_x_10288:
        /* <DEDUP_REMOVED lines=8> */
.L_x_10291:
[----:B------:R-:W-:Y:S05]  /*0e60*/  BSYNC.RECONVERGENT B0 ;  /* 0x0000000000007941 */ /* 0x000fea0003800200 */
.L_x_10290:
[----:B------:R-:W0:Y:S01]  /*0e70*/  F2I.FTZ.TRUNC.NTZ R24, R24 ;  /* 0x0000001800187305 */ /* 0x000e22000021f100 */
[----:B------:R-:W-:Y:S05]  /*0e80*/  BRA `(.L_x_10263) ;  /* 0x00000000000c7947 */ /* 0x000fea0003800000 */
.L_x_10287:
[----:B------:R0:W5:Y:S01]  /*0e90*/  LDG.E R24, desc[UR36][R2.64] ;  /* 0x0000002402187981 */ /* 0x000162000c1e1900 */
[----:B------:R-:W-:Y:S05]  /*0ea0*/  BRA `(.L_x_10263) ;  /* 0x0000000000047947 */ /* 0x000fea0003800000 */
.L_x_10286:
[----:B------:R0:W5:Y:S02]  /*0eb0*/  LDG.E R24, desc[UR36][R2.64] ;  /* 0x0000002402187981 */ /* 0x000164000c1e1900 */
.L_x_10263:
[----:B------:R-:W-:-:S07]  /*0ec0*/  VIADD R26, R16, 0x80 ;  /* 0x00000080101a7836 */ /* 0x000fce0000000000 */
.L_x_10257:
[----:B------:R-:W-:Y:S05]  /*0ed0*/  BSYNC.RECONVERGENT B6 ;  /* 0x0000000000067941 */ /* 0x000fea0003800200 */
.L_x_10256:
[----:B------:R-:W-:Y:S01]  /*0ee0*/  ISETP.GE.AND P0, PT, R26, R17, PT ;  /* 0x000000111a00720c */ /* 0x000fe20003f06270 */
[----:B------:R-:W-:Y:S01]  /*0ef0*/  BSSY.RECONVERGENT B6, `(.L_x_10292) ;  /* 0x00000e4000067945 */ /* 0x000fe20003800200 */
[----:B------:R-:W-:-:S11]  /*0f00*/  IMAD.MOV.U32 R23, RZ, RZ, RZ ;  /* 0x000000ffff177224 */ /* 0x000fd600078e00ff */
        /* <DEDUP_REMOVED lines=20> */
.L_x_10297:
[----:B------:R0:W5:Y:S01]  /*1050*/  LDG.E.U8 R23, desc[UR36][R2.64] ;  /* 0x0000002402177981 */ /* 0x000162000c1e1100 */
[----:B------:R-:W-:Y:S05]  /*1060*/  BRA `(.L_x_10299) ;  /* 0x0000000c002c7947 */ /* 0x000fea0003800000 */
.L_x_10296:
        /* <DEDUP_REMOVED lines=8> */
.L_x_10301:
[----:B------:R0:W5:Y:S01]  /*10f0*/  LDG.E R23, desc[UR36][R2.64] ;  /* 0x0000002402177981 */ /* 0x000162000c1e1900 */
[----:B------:R-:W-:Y:S05]  /*1100*/  BRA `(.L_x_10299) ;  /* 0x0000000c00047947 */ /* 0x000fea0003800000 */
.L_x_10300:
[----:B------:R0:W5:Y:S01]  /*1110*/  LDG.E.S16 R23, desc[UR36][R2.64] ;  /* 0x0000002402177981 */ /* 0x000162000c1e1700 */
[----:B------:R-:W-:Y:S05]  /*1120*/  BRA `(.L_x_10299) ;  /* 0x0000000800fc7947 */ /* 0x000fea0003800000 */
.L_x_10295:
        /* <DEDUP_REMOVED lines=9> */
.L_x_10303:
[----:B------:R-:W2:Y:S02]  /*11c0*/  LDG.E.U16 R2, desc[UR36][R2.64] ;  /* 0x0000002402027981 */ /* 0x000ea4000c1e1500 */
[----:B--2---:R-:W-:-:S06]  /*11d0*/  HADD2.F32 R23, -RZ, R2.H0_H0 ;  /* 0x20000002ff177230 */ /* 0x004fcc0000004100 */
[----:B------:R-:W0:Y:S01]  /*11e0*/  F2I.FTZ.TRUNC.NTZ R23, R23 ;  /* 0x0000001700177305 */ /* 0x000e22000021f100 */
[----:B------:R-:W-:Y:S05]  /*11f0*/  BRA `(.L_x_10299) ;  /* 0x0000000800c87947 */ /* 0x000fea0003800000 */
.L_x_10302:
        /* <DEDUP_REMOVED lines=9> */
.L_x_10305:
[----:B------:R-:W2:Y:S02]  /*1290*/  LDG.E.U16 R2, desc[UR36][R2.64] ;  /* 0x0000002402027981 */ /* 0x000ea4000c1e1500 */
[----:B--2---:R-:W-:-:S06]  /*12a0*/  HADD2.F32 R23, -RZ, R2.H0_H0 ;  /* 0x20000002ff177230 */ /* 0x004fcc0000004100 */
[----:B------:R-:W0:Y:S01]  /*12b0*/  F2I.FTZ.TRUNC.NTZ R23, R23 ;  /* 0x0000001700177305 */ /* 0x000e22000021f100 */
[----:B------:R-:W-:Y:S05]  /*12c0*/  BRA `(.L_x_10299) ;  /* 0x0000000800947947 */ /* 0x000fea0003800000 */
.L_x_10304:
[----:B------:R-:W2:Y:S02]  /*12d0*/  LDG.E.64 R2, desc[UR36][R2.64] ;  /* 0x0000002402027981 */ /* 0x000ea4000c1e1b00 */
[----:B--2---:R0:W1:Y:S02]  /*12e0*/  F2I.F64.TRUNC R23, R2 ;  /* 0x0000000200177311 */ /* 0x004064000030d100 */
[----:B01----:R-:W-:Y:S05]  /*12f0*/  BRA `(.L_x_10299) ;  /* 0x0000000800887947 */ /* 0x003fea0003800000 */
.L_x_10294:
        /* <DEDUP_REMOVED lines=12> */
.L_x_10308:
[----:B------:R-:W2:Y:S02]  /*13c0*/  LDG.E.64 R2, desc[UR36][R2.64] ;  /* 0x0000002402027981 */ /* 0x000ea4000c1e1b00 */
[----:B--2---:R0:W1:Y:S02]  /*13d0*/  F2I.F64.TRUNC R23, R2 ;  /* 0x0000000200177311 */ /* 0x004064000030d100 */
[----:B01----:R-:W-:Y:S05]  /*13e0*/  BRA `(.L_x_10299) ;  /* 0x00000008004c7947 */ /* 0x003fea0003800000 */
.L_x_10307:
        /* <DEDUP_REMOVED lines=26> */
.L_x_10310:
        /* <DEDUP_REMOVED lines=11> */
[----:B------:R2:W3:Y:S01]  /*1640*/  F2I.FTZ.TRUNC.NTZ R23, R0 ;  /* 0x0000000000177305 */ /* 0x0004e2000021f100 */
[----:B------:R-:W-:Y:S05]  /*1650*/  BRA `(.L_x_10299) ;  /* 0x0000000400b07947 */ /* 0x000fea0003800000 */
.L_x_10309:
[----:B------:R-:W2:Y:S02]  /*1660*/  LDG.E.U16 R23, desc[UR36][R2.64] ;  /* 0x0000002402177981 */ /* 0x000ea4000c1e1500 */
[----:B--2---:R-:W-:-:S06]  /*1670*/  IMAD.U32 R23, R23, 0x10000, RZ ;  /* 0x0001000017177824 */ /* 0x004fcc00078e00ff */
[----:B------:R-:W4:Y:S01]  /*1680*/  F2I.FTZ.TRUNC.NTZ R23, R23 ;  /* 0x0000001700177305 */ /* 0x000f22000021f100 */
[----:B------:R-:W-:Y:S05]  /*1690*/  BRA `(.L_x_10299) ;  /* 0x0000000400a07947 */ /* 0x000fea0003800000 */
.L_x_10306:
        /* <DEDUP_REMOVED lines=10> */
.L_x_10313:
        /* <DEDUP_REMOVED lines=21> */
.L_x_10317:
[----:B------:R-:W-:Y:S05]  /*1890*/  BSYNC.RECONVERGENT B1 ;  /* 0x0000000000017941 */ /* 0x000fea0003800200 */
.L_x_10316:
[----:B------:R-:W-:Y:S01]  /*18a0*/  IMAD.SHL.U32 R0, R0, 0x100000, RZ ;  /* 0x0010000000007824 */ /* 0x000fe200078e00ff */
[----:B------:R-:W-:-:S04]  /*18b0*/  LEA R2, R2, 0x3b800000, 0x17 ;  /* 0x3b80000002027811 */ /* 0x000fc800078eb8ff */
[----:B------:R-:W-:-:S07]  /*18c0*/  LOP3.LUT R23, R2, R0, R23, 0xfe, !PT ;  /* 0x0000000002177212 */ /* 0x000fce00078efe17 */
.L_x_10315:
[----:B------:R-:W-:Y:S05]  /*18d0*/  BSYNC.RECONVERGENT B0 ;  /* 0x0000000000007941 */ /* 0x000fea0003800200 */
.L_x_10314:
[----:B------:R-:W0:Y:S01]  /*18e0*/  F2I.FTZ.TRUNC.NTZ R23, R23 ;  /* 0x0000001700177305 */ /* 0x000e22000021f100 */
[----:B------:R-:W-:Y:S05]  /*18f0*/  BRA `(.L_x_10299) ;  /* 0x0000000400087947 */ /* 0x000fea0003800000 */
.L_x_10312:
        /* <DEDUP_REMOVED lines=21> */
.L_x_10321:
[----:B------:R-:W-:Y:S05]  /*1a50*/  BSYNC.RECONVERGENT B1 ;  /* 0x0000000000017941 */ /* 0x000fea0003800200 */
.L_x_10320:
[----:B------:R-:W-:Y:S01]  /*1a60*/  IMAD.SHL.U32 R0, R0, 0x200000, RZ ;  /* 0x0020000000007824 */ /* 0x000fe200078e00ff */
[----:B------:R-:W-:-:S04]  /*1a70*/  LEA R2, R2, 0x37800000, 0x17 ;  /* 0x3780000002027811 */ /* 0x000fc800078eb8ff */
[----:B------:R-:W-:-:S07]  /*1a80*/  LOP3.LUT R23, R2, R0, R23, 0xfe, !PT ;  /* 0x0000000002177212 */ /* 0x000fce00078efe17 */
.L_x_10319:
[----:B------:R-:W-:Y:S05]  /*1a90*/  BSYNC.RECONVERGENT B0 ;  /* 0x0000000000007941 */ /* 0x000fea0003800200 */
.L_x_10318:
[----:B------:R-:W0:Y:S01]  /*1aa0*/  F2I.FTZ.TRUNC.NTZ R23, R23 ;  /* 0x0000001700177305 */ /* 0x000e22000021f100 */
[----:B------:R-:W-:Y:S05]  /*1ab0*/  BRA `(.L_x_10299) ;  /* 0x0000000000987947 */ /* 0x000fea0003800000 */
.L_x_10311:
        /* <DEDUP_REMOVED lines=14> */
.L_x_10325:
[----:B------:R-:W-:Y:S05]  /*1ba0*/  BSYNC.RECONVERGENT B0 ;  /* 0x0000000000007941 */ /* 0x000fea0003800200 */
.L_x_10324:
[----:B------:R-:W0:Y:S01]  /*1bb0*/  F2I.FTZ.TRUNC.NTZ R23, R23 ;  /* 0x0000001700177305 */ /* 0x000e22000021f100 */
[----:B------:R-:W-:Y:S05]  /*1bc0*/  BRA `(.L_x_10299) ;  /* 0x0000000000547947 */ /* 0x000fea0003800000 */
.L_x_10298:
        /* <DEDUP_REMOVED lines=16> */
.L_x_10326:
[----:B------:R-:W-:Y:S01]  /*1cd0*/  IMAD.MOV.U32 R23, RZ, RZ, RZ ;  /* 0x000000ffff177224 */ /* 0x000fe200078e00ff */
[----:B------:R-:W-:Y:S06]  /*1ce0*/  BRA `(.L_x_10299) ;  /* 0x00000000000c7947 */ /* 0x000fec0003800000 */
.L_x_10323:
[----:B------:R0:W5:Y:S01]  /*1cf0*/  LDG.E R23, desc[UR36][R2.64] ;  /* 0x0000002402177981 */ /* 0x000162000c1e1900 */
[----:B------:R-:W-:Y:S05]  /*1d00*/  BRA `(.L_x_10299) ;  /* 0x0000000000047947 */ /* 0x000fea0003800000 */
.L_x_10322:
[----:B------:R0:W5:Y:S02]  /*1d10*/  LDG.E R23, desc[UR36][R2.64] ;  /* 0x0000002402177981 */ /* 0x000164000c1e1900 */
.L_x_10299:
[----:B------:R-:W-:-:S07]  /*1d20*/  VIADD R26, R26, 0x80 ;  /* 0x000000801a1a7836 */ /* 0x000fce0000000000 */
.L_x_10293:
[----:B------:R-:W-:Y:S05]  /*1d30*/  BSYNC.RECONVERGENT B6 ;  /* 0x0000000000067941 */ /* 0x000fea0003800200 */
.L_x_10292:
        /* <DEDUP_REMOVED lines=23> */
.L_x_10332:
[----:B------:R0:W5:Y:S01]  /*1eb0*/  LDG.E.U8 R18, desc[UR36][R2.64] ;  /* 0x0000002402127981 */ /* 0x000162000c1e1100 */
[----:B------:R-:W-:Y:S05]  /*1ec0*/  BRA `(.L_x_10334) ;  /* 0x0000000c002c7947 */ /* 0x000fea0003800000 */
.L_x_10331:
        /* <DEDUP_REMOVED lines=8> */
.L_x_10336:
[----:B------:R0:W5:Y:S01]  /*1f50*/  LDG.E R18, desc[UR36][R2.64] ;  /* 0x0000002402127981 */ /* 0x000162000c1e1900 */
[----:B------:R-:W-:Y:S05]  /*1f60*/  BRA `(.L_x_10334) ;  /* 0x0000000c00047947 */ /* 0x000fea0003800000 */
.L_x_10335:
[----:B------:R0:W5:Y:S01]  /*1f70*/  LDG.E.S16 R18, desc[UR36][R2.64] ;  /* 0x0000002402127981 */ /* 0x000162000c1e1700 */
[----:B------:R-:W-:Y:S05]  /*1f80*/  BRA `(.L_x_10334) ;  /* 0x0000000800fc7947 */ /* 0x000fea0003800000 */
.L_x_10330:
        /* <DEDUP_REMOVED lines=9> */
.L_x_10338:
[----:B------:R-:W2:Y:S02]  /*2020*/  LDG.E.U16 R2, desc[UR36][R2.64] ;  /* 0x0000002402027981 */ /* 0x000ea4000c1e1500 */
[----:B--2---:R-:W-:-:S06]  /*2030*/  HADD2.F32 R18, -RZ, R2.H0_H0 ;  /* 0x20000002ff127230 */ /* 0x004fcc0000004100 */
[----:B------:R-:W0:Y:S01]  /*2040*/  F2I.FTZ.TRUNC.NTZ R18, R18 ;  /* 0x0000001200127305 */ /* 0x000e22000021f100 */
[----:B------:R-:W-:Y:S05]  /*2050*/  BRA `(.L_x_10334) ;  /* 0x0000000800c87947 */ /* 0x000fea0003800000 */
.L_x_10337:
        /* <DEDUP_REMOVED lines=9> */
.L_x_10340:
[----:B------:R-:W2:Y:S02]  /*20f0*/  LDG.E.U16 R2, desc[UR36][R2.64] ;  /* 0x0000002402027981 */ /* 0x000ea4000c1e1500 */
[----:B--2---:R-:W-:-:S06]  /*2100*/  HADD2.F32 R18, -RZ, R2.H0_H0 ;  /* 0x20000002ff127230 */ /* 0x004fcc0000004100 */
[----:B------:R-:W0:Y:S01]  /*2110*/  F2I.FTZ.TRUNC.NTZ R18, R18 ;  /* 0x0000001200127305 */ /* 0x000e22000021f100 */
[----:B------:R-:W-:Y:S05]  /*2120*/  BRA `(.L_x_10334) ;  /* 0x0000000800947947 */ /* 0x000fea0003800000 */
.L_x_10339:
[----:B------:R-:W2:Y:S02]  /*2130*/  LDG.E.64 R2, desc[UR36][R2.64] ;  /* 0x0000002402027981 */ /* 0x000ea4000c1e1b00 */
[----:B--2---:R0:W1:Y:S02]  /*2140*/  F2I.F64.TRUNC R18, R2 ;  /* 0x0000000200127311 */ /* 0x004064000030d100 */
[----:B01----:R-:W-:Y:S05]  /*2150*/  BRA `(.L_x_10334) ;  /* 0x0000000800887947 */ /* 0x003fea0003800000 */
.L_x_10329:
        /* <DEDUP_REMOVED lines=12> */
.L_x_10343:
[----:B------:R-:W2:Y:S02]  /*2220*/  LDG.E.64 R2, desc[UR36][R2.64] ;  /* 0x0000002402027981 */ /* 0x000ea4000c1e1b00 */
[----:B--2---:R0:W1:Y:S02]  /*2230*/  F2I.F64.TRUNC R18, R2 ;  /* 0x0000000200127311 */ /* 0x004064000030d100 */
[----:B01----:R-:W-:Y:S05]  /*2240*/  BRA `(.L_x_10334) ;  /* 0x00000008004c7947 */ /* 0x003fea0003800000 */
.L_x_10342:
        /* <DEDUP_REMOVED lines=26> */
.L_x_10345:
        /* <DEDUP_REMOVED lines=13> */
.L_x_10344:
[----:B------:R-:W2:Y:S02]  /*24c0*/  LDG.E.U16 R18, desc[UR36][R2.64] ;  /* 0x0000002402127981 */ /* 0x000ea4000c1e1500 */
[----:B--2---:R-:W-:-:S06]  /*24d0*/  IMAD.U32 R18, R18, 0x10000, RZ ;  /* 0x0001000012127824 */ /* 0x004fcc00078e00ff */
[----:B------:R-:W0:Y:S01]  /*24e0*/  F2I.FTZ.TRUNC.NTZ R18, R18 ;  /* 0x0000001200127305 */ /* 0x000e22000021f100 */
[----:B------:R-:W-:Y:S05]  /*24f0*/  BRA `(.L_x_10334) ;  /* 0x0000000400a07947 */ /* 0x000fea0003800000 */
.L_x_10341:
        /* <DEDUP_REMOVED lines=10> */
.L_x_10348:
        /* <DEDUP_REMOVED lines=21> */
.L_x_10352:
[----:B------:R-:W-:Y:S05]  /*26f0*/  BSYNC.RECONVERGENT B1 ;  /* 0x0000000000017941 */ /* 0x000fea0003800200 */
.L_x_10351:
[----:B------:R-:W-:Y:S01]  /*2700*/  IMAD.SHL.U32 R0, R0, 0x100000, RZ ;  /* 0x0010000000007824 */ /* 0x000fe200078e00ff */
[----:B------:R-:W-:-:S04]  /*2710*/  LEA R2, R2, 0x3b800000, 0x17 ;  /* 0x3b80000002027811 */ /* 0x000fc800078eb8ff */
[----:B------:R-:W-:-:S07]  /*2720*/  LOP3.LUT R18, R2, R0, R7, 0xfe, !PT ;  /* 0x0000000002127212 */ /* 0x000fce00078efe07 */
.L_x_10350:
[----:B------:R-:W-:Y:S05]  /*2730*/  BSYNC.RECONVERGENT B0 ;  /* 0x0000000000007941 */ /* 0x000fea0003800200 */
.L_x_10349:
[----:B------:R-:W1:Y:S01]  /*2740*/  F2I.FTZ.TRUNC.NTZ R18, R18 ;  /* 0x0000001200127305 */ /* 0x000e62000021f100 */
[----:B------:R-:W-:Y:S05]  /*2750*/  BRA `(.L_x_10334) ;  /* 0x0000000400087947 */ /* 0x000fea0003800000 */
.L_x_10347:
        /* <DEDUP_REMOVED lines=21> */
.L_x_10356:
[----:B------:R-:W-:Y:S05]  /*28b0*/  BSYNC.RECONVERGENT B1 ;  /* 0x0000000000017941 */ /* 0x000fea0003800200 */
.L_x_10355:
[----:B------:R-:W-:Y:S01]  /*28c0*/  IMAD.SHL.U32 R0, R0, 0x200000, RZ ;  /* 0x0020000000007824 */ /* 0x000fe200078e00ff */
[----:B------:R-:W-:-:S04]  /*28d0*/  LEA R2, R2, 0x37800000, 0x17 ;  /* 0x3780000002027811 */ /* 0x000fc800078eb8ff */
[----:B------:R-:W-:-:S07]  /*28e0*/  LOP3.LUT R18, R2, R0, R7, 0xfe, !PT ;  /* 0x0000000002127212 */ /* 0x000fce00078efe07 */
.L_x_10354:
[----:B------:R-:W-:Y:S05]  /*28f0*/  BSYNC.RECONVERGENT B0 ;  /* 0x0000000000007941 */ /* 0x000fea0003800200 */
.L_x_10353:
[----:B------:R-:W2:Y:S01]  /*2900*/  F2I.FTZ.TRUNC.NTZ R18, R18 ;  /* 0x0000001200127305 */ /* 0x000ea2000021f100 */
[----:B------:R-:W-:Y:S05]  /*2910*/  BRA `(.L_x_10334) ;  /* 0x0000000000987947 */ /* 0x000fea0003800000 */
.L_x_10346:
        /* <DEDUP_REMOVED lines=14> */
.L_x_10360:
[----:B------:R-:W-:Y:S05]  /*2a00*/  BSYNC.RECONVERGENT B0 ;  /* 0x0000000000007941 */ /* 0x000fea0003800200 */
.L_x_10359:
[----:B------:R-:W4:Y:S01]  /*2a10*/  F2I.FTZ.TRUNC.NTZ R18, R18 ;  /* 0x0000001200127305 */ /* 0x000f22000021f100 */
[----:B------:R-:W-:Y:S05]  /*2a20*/  BRA `(.L_x_10334) ;  /* 0x0000000000547947 */ /* 0x000fea0003800000 */
.L_x_10333:
        /* <DEDUP_REMOVED lines=16> */
.L_x_10361:
[----:B------:R-:W-:Y:S01]  /*2b30*/  IMAD.MOV.U32 R18, RZ, RZ, RZ ;  /* 0x000000ffff127224 */ /* 0x000fe200078e00ff */
[----:B------:R-:W-:Y:S06]  /*2b40*/  BRA `(.L_x_10334) ;  /* 0x00000000000c7947 */ /* 0x000fec0003800000 */
.L_x_10358:
[----:B------:R0:W5:Y:S01]  /*2b50*/  LDG.E R18, desc[UR36][R2.64] ;  /* 0x0000002402127981 */ /* 0x000162000c1e1900 */
[----:B------:R-:W-:Y:S05]  /*2b60*/  BRA `(.L_x_10334) ;  /* 0x0000000000047947 */ /* 0x000fea0003800000 */
.L_x_10357:
[----:B------:R3:W5:Y:S02]  /*2b70*/  LDG.E R18, desc[UR36][R2.64] ;  /* 0x0000002402127981 */ /* 0x000764000c1e1900 */
.L_x_10334:
[----:B------:R-:W-:-:S07]  /*2b80*/  VIADD R26, R26, 0x80 ;  /* 0x000000801a1a7836 */ /* 0x000fce0000000000 */
.L_x_10328:
[----:B------:R-:W-:Y:S05]  /*2b90*/  BSYNC.RECONVERGENT B6 ;  /* 0x0000000000067941 */ /* 0x000fea0003800200 */
.L_x_10327:
        /* <DEDUP_REMOVED lines=23> */
.L_x_10367:
[----:B------:R0:W5:Y:S01]  /*2d10*/  LDG.E.U8 R22, desc[UR36][R2.64] ;  /* 0x0000002402167981 */ /* 0x000162000c1e1100 */
[----:B------:R-:W-:Y:S05]  /*2d20*/  BRA `(.L_x_10363) ;  /* 0x0000000c00287947 */ /* 0x000fea0003800000 */
.L_x_10366:
        /* <DEDUP_REMOVED lines=8> */
.L_x_10370:
[----:B------:R0:W5:Y:S01]  /*2db0*/  LDG.E R22, desc[UR36][R2.64] ;  /* 0x0000002402167981 */ /* 0x000162000c1e1900 */
[----:B------:R-:W-:Y:S05]  /*2dc0*/  BRA `(.L_x_10363) ;  /* 0x0000000c00007947 */ /* 0x000fea0003800000 */
.L_x_10369:
[----:B------:R0:W5:Y:S01]  /*2dd0*/  LDG.E.S16 R22, desc[UR36][R2.64] ;  /* 0x0000002402167981 */ /* 0x000162000c1e1700 */
[----:B------:R-:W-:Y:S05]  /*2de0*/  BRA `(.L_x_10363) ;  /* 0x0000000800f87947 */ /* 0x000fea0003800000 */
.L_x_10365:
        /* <DEDUP_REMOVED lines=9> */
.L_x_10372:
[----:B------:R-:W2:Y:S02]  /*2e80*/  LDG.E.U16 R2, desc[UR36][R2.64] ;  /* 0x0000002402027981 */ /* 0x000ea4000c1e1500 */
[----:B--2---:R-:W-:-:S06]  /*2e90*/  HADD2.F32 R22, -RZ, R2.H0_H0 ;  /* 0x20000002ff167230 */ /* 0x004fcc0000004100 */
[----:B------:R-:W0:Y:S01]  /*2ea0*/  F2I.FTZ.TRUNC.NTZ R22, R22 ;  /* 0x0000001600167305 */ /* 0x000e22000021f100 */
[----:B------:R-:W-:Y:S05]  /*2eb0*/  BRA `(.L_x_10363) ;  /* 0x0000000800c47947 */ /* 0x000fea0003800000 */
.L_x_10371:
        /* <DEDUP_REMOVED lines=9> */
.L_x_10374:
[----:B------:R-:W2:Y:S02]  /*2f50*/  LDG.E.U16 R2, desc[UR36][R2.64] ;  /* 0x0000002402027981 */ /* 0x000ea4000c1e1500 */
[----:B--2---:R-:W-:-:S06]  /*2f60*/  HADD2.F32 R22, -RZ, R2.H0_H0 ;  /* 0x20000002ff167230 */ /* 0x004fcc0000004100 */
[----:B------:R-:W0:Y:S01]  /*2f70*/  F2I.FTZ.TRUNC.NTZ R22, R22 ;  /* 0x0000001600167305 */ /* 0x000e22000021f100 */
[----:B------:R-:W-:Y:S05]  /*2f80*/  BRA `(.L_x_10363) ;  /* 0x0000000800907947 */ /* 0x000fea0003800000 */
.L_x_10373:
[----:B------:R-:W2:Y:S02]  /*2f90*/  LDG.E.64 R2, desc[UR36][R2.64] ;  /* 0x0000002402027981 */ /* 0x000ea4000c1e1b00 */
[----:B--2---:R0:W1:Y:S02]  /*2fa0*/  F2I.F64.TRUNC R22, R2 ;  /* 0x0000000200167311 */ /* 0x004064000030d100 */
[----:B01----:R-:W-:Y:S05]  /*2fb0*/  BRA `(.L_x_10363) ;  /* 0x0000000800847947 */ /* 0x003fea0003800000 */
.L_x_10364:
        /* <DEDUP_REMOVED lines=12> */
.L_x_10377:
[----:B------:R-:W2:Y:S02]  /*3080*/  LDG.E.64 R2, desc[UR36][R2.64] ;  /* 0x0000002402027981 */ /* 0x000ea4000c1e1b00 */
[----:B--2---:R0:W1:Y:S02]  /*3090*/  F2I.F64.TRUNC R22, R2 ;  /* 0x0000000200167311 */ /* 0x004064000030d100 */
[----:B01----:R-:W-:Y:S05]  /*30a0*/  BRA `(.L_x_10363) ;  /* 0x0000000800487947 */ /* 0x003fea0003800000 */
.L_x_10376:
        /* <DEDUP_REMOVED lines=26> */
.L_x_10379:
        /* <DEDUP_REMOVED lines=13> */
.L_x_10378:
[----:B------:R-:W2:Y:S02]  /*3320*/  LDG.E.U16 R22, desc[UR36][R2.64] ;  /* 0x0000002402167981 */ /* 0x000ea4000c1e1500 */
[----:B--2---:R-:W-:-:S06]  /*3330*/  IMAD.U32 R22, R22, 0x10000, RZ ;  /* 0x0001000016167824 */ /* 0x004fcc00078e00ff */
[----:B------:R-:W0:Y:S01]  /*3340*/  F2I.FTZ.TRUNC.NTZ R22, R22 ;  /* 0x0000001600167305 */ /* 0x000e22000021f100 */
[----:B------:R-:W-:Y:S05]  /*3350*/  BRA `(.L_x_10363) ;  /* 0x00000004009c7947 */ /* 0x000fea0003800000 */
.L_x_10375:
        /* <DEDUP_REMOVED lines=10> */
.L_x_10382:
        /* <DEDUP_REMOVED lines=21> */
.L_x_10386:
[----:B------:R-:W-:Y:S05]  /*3550*/  BSYNC.RECONVERGENT B1 ;  /* 0x0000000000017941 */ /* 0x000fea0003800200 */
.L_x_10385:
[----:B------:R-:W-:Y:S01]  /*3560*/  IMAD.SHL.U32 R0, R0, 0x100000, RZ ;  /* 0x0010000000007824 */ /* 0x000fe200078e00ff */
[----:B------:R-:W-:-:S04]  /*3570*/  LEA R2, R2, 0x3b800000, 0x17 ;  /* 0x3b80000002027811 */ /* 0x000fc800078eb8ff */
[----:B------:R-:W-:-:S07]  /*3580*/  LOP3.LUT R22, R2, R0, R7, 0xfe, !PT ;  /* 0x0000000002167212 */ /* 0x000fce00078efe07 */
.L_x_10384:
[----:B------:R-:W-:Y:S05]  /*3590*/  BSYNC.RECONVERGENT B0 ;  /* 0x0000000000007941 */ /* 0x000fea0003800200 */
.L_x_10383:
[----:B------:R-:W0:Y:S01]  /*35a0*/  F2I.FTZ.TRUNC.NTZ R22, R22 ;  /* 0x0000001600167305 */ /* 0x000e22000021f100 */
[----:B------:R-:W-:Y:S05]  /*35b0*/  BRA `(.L_x_10363) ;  /* 0x0000000400047947 */ /* 0x000fea0003800000 */
.L_x_10381:
        /* <DEDUP_REMOVED lines=21> */
.L_x_10390:
[----:B------:R-:W-:Y:S05]  /*3710*/  BSYNC.RECONVERGENT B1 ;  /* 0x0000000000017941 */ /* 0x000fea0003800200 */
.L_x_10389:
[----:B------:R-:W-:Y:S01]  /*3720*/  IMAD.SHL.U32 R0, R0, 0x200000, RZ ;  /* 0x0020000000007824 */ /* 0x000fe200078e00ff */
[----:B------:R-:W-:-:S04]  /*3730*/  LEA R2, R2, 0x37800000, 0x17 ;  /* 0x3780000002027811 */ /* 0x000fc800078eb8ff */
[----:B------:R-:W-:-:S07]  /*3740*/  LOP3.LUT R22, R2, R0, R7, 0xfe, !PT ;  /* 0x0000000002167212 */ /* 0x000fce00078efe07 */
.L_x_10388:
[----:B------:R-:W-:Y:S05]  /*3750*/  BSYNC.RECONVERGENT B0 ;  /* 0x0000000000007941 */ /* 0x000fea0003800200 */
.L_x_10387:
[----:B------:R-:W0:Y:S01]  /*3760*/  F2I.FTZ.TRUNC.NTZ R22, R22 ;  /* 0x0000001600167305 */ /* 0x000e22000021f100 */
[----:B------:R-:W-:Y:S05]  /*3770*/  BRA `(.L_x_10363) ;  /* 0x0000000000947947 */ /* 0x000fea0003800000 */
.L_x_10380:
        /* <DEDUP_REMOVED lines=14> */
.L_x_10394:
[----:B------:R-:W-:Y:S05]  /*3860*/  BSYNC.RECONVERGENT B0 ;  /* 0x0000000000007941 */ /* 0x000fea0003800200 */
.L_x_10393:
[----:B------:R-:W0:Y:S01]  /*3870*/  F2I.FTZ.TRUNC.NTZ R22, R22 ;  /* 0x0000001600167305 */ /* 0x000e22000021f100 */
[----:B------:R-:W-:Y:S05]  /*3880*/  BRA `(.L_x_10363) ;  /* 0x0000000000507947 */ /* 0x000fea0003800000 */
.L_x_10368:
        /* <DEDUP_REMOVED lines=16> */
.L_x_10395:
[----:B------:R-:W-:Y:S05]  /*3990*/  BRA `(.L_x_10363) ;  /* 0x00000000000c7947 */ /* 0x000fea0003800000 */
.L_x_10392:
[----:B------:R0:W5:Y:S01]  /*39a0*/  LDG.E R22, desc[UR36][R2.64] ;  /* 0x0000002402167981 */ /* 0x000162000c1e1900 */
[----:B------:R-:W-:Y:S05]  /*39b0*/  BRA `(.L_x_10363) ;  /* 0x0000000000047947 */ /* 0x000fea0003800000 */
.L_x_10391:
[----:B------:R0:W5:Y:S02]  /*39c0*/  LDG.E R22, desc[UR36][R2.64] ;  /* 0x0000002402167981 */ /* 0x000164000c1e1900 */
.L_x_10363:
[----:B------:R-:W-:Y:S05]  /*39d0*/  BSYNC.RECONVERGENT B6 ;  /* 0x0000000000067941 */ /* 0x000fea0003800200 */
.L_x_10362:
[----:B------:R-:W0:Y:S01]  /*39e0*/  LDCU UR4, c[0x0][0x390] ;  /* 0x00007200ff0477ac */ /* 0x000e220008000800 */
[----:B------:R-:W-:Y:S01]  /*39f0*/  BSSY.RECONVERGENT B6, `(.L_x_10396) ;  /* 0x0000016000067945 */ /* 0x000fe20003800200 */
[----:B------:R-:W2:Y:S01]  /*3a00*/  LDCU UR5, c[0x0][0x388] ;  /* 0x00007100ff0577ac */ /* 0x000ea20008000800 */
[----:B01---5:R-:W-:-:S04]  /*3a10*/  ISETP.GE.AND P0, PT, R24, UR4, PT ;  /* 0x0000000418007c0c */ /* 0x023fc8000bf06270 */
[----:B--2---:R-:W-:-:S04]  /*3a20*/  ISETP.GE.AND P0, PT, R24, UR5, !P0 ;  /* 0x0000000518007c0c */ /* 0x004fc8000c706270 */
[----:B------:R-:W-:-:S13]  /*3a30*/  ISETP.GE.OR P0, PT, R16, R17, P0 ;  /* 0x000000111000720c */ /* 0x000fda0000706670 */
[----:B------:R-:W-:Y:S05]  /*3a40*/  @P0 BRA `(.L_x_10397) ;  /* 0x0000000000400947 */ /* 0x000fea0003800000 */
[----:B---34-:R-:W-:Y:S01]  /*3a50*/  MOV R2, 0x0 ;  /* 0x0000000000027802 */ /* 0x018fe20000000f00 */
        /* <DEDUP_REMOVED lines=15> */
.L_x_10397:
[----:B------:R-:W-:Y:S05]  /*3b50*/  BSYNC.RECONVERGENT B6 ;  /* 0x0000000000067941 */ /* 0x000fea0003800200 */
.L_x_10396:
[----:B------:R-:W3:Y:S01]  /*3b60*/  LDCU UR4, c[0x0][0x390] ;  /* 0x00007200ff0477ac */ /* 0x000ee20008000800 */
[----:B------:R-:W-:Y:S01]  /*3b70*/  VIADD R24, R16, 0x80 ;  /* 0x0000008010187836 */ /* 0x000fe20000000000 */
[----:B------:R-:W-:Y:S01]  /*3b80*/  BSSY.RECONVERGENT B6, `(.L_x_10398) ;  /* 0x0000016000067945 */ /* 0x000fe20003800200 */
[----:B------:R-:W0:Y:S01]  /*3b90*/  LDCU UR5, c[0x0][0x388] ;  /* 0x00007100ff0577ac */ /* 0x000e220008000800 */
[----:B---34-:R-:W-:-:S04]  /*3ba0*/  ISETP.GE.AND P0, PT, R23, UR4, PT ;  /* 0x0000000417007c0c */ /* 0x018fc8000bf06270 */
[----:B0-----:R-:W-:-:S04]  /*3bb0*/  ISETP.GE.AND P0, PT, R23, UR5, !P0 ;  /* 0x0000000517007c0c */ /* 0x001fc8000c706270 */
[----:B------:R-:W-:-:S13]  /*3bc0*/  ISETP.GE.OR P0, PT, R24, R17, P0 ;  /* 0x000000111800720c */ /* 0x000fda0000706670 */
[----:B------:R-:W-:Y:S05]  /*3bd0*/  @P0 BRA `(.L_x_10399) ;  /* 0x0000000000400947 */ /* 0x000fea0003800000 */
        /* <DEDUP_REMOVED lines=16> */
.L_x_10399:
[----:B------:R-:W-:Y:S05]  /*3ce0*/  BSYNC.RECONVERGENT B6 ;  /* 0x0000000000067941 */ /* 0x000fea0003800200 */
.L_x_10398:
[----:B------:R-:W0:Y:S01]  /*3cf0*/  LDCU UR4, c[0x0][0x390] ;  /* 0x00007200ff0477ac */ /* 0x000e220008000800 */
[----:B------:R-:W-:Y:S01]  /*3d00*/  VIADD R0, R16, 0x100 ;  /* 0x0000010010007836 */ /* 0x000fe20000000000 */
[----:B------:R-:W-:Y:S01]  /*3d10*/  BSSY.RECONVERGENT B6, `(.L_x_10400) ;  /* 0x0000016000067945 */ /* 0x000fe20003800200 */
[----:B------:R-:W1:Y:S01]  /*3d20*/  LDCU UR5, c[0x0][0x388] ;  /* 0x00007100ff0577ac */ /* 0x000e620008000800 */
[----:B0-----:R-:W-:-:S04]  /*3d30*/  ISETP.GE.AND P0, PT, R18, UR4, PT ;  /* 0x0000000412007c0c */ /* 0x001fc8000bf06270 */
[----:B-1----:R-:W-:-:S04]  /*3d40*/  ISETP.GE.AND P0, PT, R18, UR5, !P0 ;  /* 0x0000000512007c0c */ /* 0x002fc8000c706270 */
        /* <DEDUP_REMOVED lines=18> */
.L_x_10401:
[----:B------:R-:W-:Y:S05]  /*3e70*/  BSYNC.RECONVERGENT B6 ;  /* 0x0000000000067941 */ /* 0x000fea0003800200 */
.L_x_10400:
        /* <DEDUP_REMOVED lines=24> */
.L_x_10403:
[----:B------:R-:W-:Y:S05]  /*4000*/  BSYNC.RECONVERGENT B6 ;  /* 0x0000000000067941 */ /* 0x000fea0003800200 */
.L_x_10402:
[----:B------:R-:W0:Y:S01]  /*4010*/  LDC.U8 R18, c[0x0][0x3bc] ;  /* 0x0000ef00ff127b82 */ /* 0x000e220000000000 */
        /* <DEDUP_REMOVED lines=25> */
.L_x_10410:
[----:B------:R4:W-:Y:S01]  /*41b0*/  STG.E.U8 desc[UR36][R2.64], RZ ;  /* 0x000000ff02007986 */ /* 0x0009e2000c101124 */
[----:B------:R-:W-:Y:S01]  /*41c0*/  IMAD.MOV.U32 R16, RZ, RZ, R24 ;  /* 0x000000ffff107224 */ /* 0x000fe200078e0018 */
[----:B------:R-:W-:Y:S06]  /*41d0*/  BRA `(.L_x_10412) ;  /* 0x0000000400e07947 */ /* 0x000fec0003800000 */
.L_x_10409:
        /* <DEDUP_REMOVED lines=9> */
.L_x_10414:
[----:B------:R2:W-:Y:S01]  /*4270*/  STG.E desc[UR36][R2.64], RZ ;  /* 0x000000ff02007986 */ /* 0x0005e2000c101924 */
[----:B------:R-:W-:Y:S01]  /*4280*/  IMAD.MOV.U32 R16, RZ, RZ, R24 ;  /* 0x000000ffff107224 */ /* 0x000fe200078e0018 */
[----:B------:R-:W-:Y:S06]  /*4290*/  BRA `(.L_x_10412) ;  /* 0x0000000400b07947 */ /* 0x000fec0003800000 */
.L_x_10413:
[----:B------:R0:W-:Y:S01]  /*42a0*/  STG.E.U16 desc[UR36][R2.64], RZ ;  /* 0x000000ff02007986 */ /* 0x0001e2000c101524 */
[----:B------:R-:W-:Y:S01]  /*42b0*/  IMAD.MOV.U32 R16, RZ, RZ, R24 ;  /* 0x000000ffff107224 */ /* 0x000fe200078e0018 */
[----:B------:R-:W-:Y:S06]  /*42c0*/  BRA `(.L_x_10412) ;  /* 0x0000000400a47947 */ /* 0x000fec0003800000 */
.L_x_10408:
        /* <DEDUP_REMOVED lines=9> */
.L_x_10416:
[----:B------:R0:W-:Y:S01]  /*4360*/  STG.E.U16 desc[UR36][R2.64], RZ ;  /* 0x000000ff02007986 */ /* 0x0001e2000c101524 */
[----:B------:R-:W-:Y:S01]  /*4370*/  IMAD.MOV.U32 R16, RZ, RZ, R24 ;  /* 0x000000ffff107224 */ /* 0x000fe200078e0018 */
[----:B------:R-:W-:Y:S06]  /*4380*/  BRA `(.L_x_10412) ;  /* 0x0000000400747947 */ /* 0x000fec0003800000 */
.L_x_10415:
        /* <DEDUP_REMOVED lines=9> */
.L_x_10418:
[----:B------:R0:W-:Y:S01]  /*4420*/  STG.E desc[UR36][R2.64], RZ ;  /* 0x000000ff02007986 */ /* 0x0001e2000c101924 */
[----:B------:R-:W-:Y:S01]  /*4430*/  IMAD.MOV.U32 R16, RZ, RZ, R24 ;  /* 0x000000ffff107224 */ /* 0x000fe200078e0018 */
[----:B------:R-:W-:Y:S06]  /*4440*/  BRA `(.L_x_10412) ;  /* 0x0000000400447947 */ /* 0x000fec0003800000 */
.L_x_10417:
[----:B------:R0:W-:Y:S01]  /*4450*/  STG.E.64 desc[UR36][R2.64], RZ ;  /* 0x000000ff02007986 */ /* 0x0001e2000c101b24 */
[----:B------:R-:W-:Y:S01]  /*4460*/  IMAD.MOV.U32 R16, RZ, RZ, R24 ;  /* 0x000000ffff107224 */ /* 0x000fe200078e0018 */
[----:B------:R-:W-:Y:S06]  /*4470*/  BRA `(.L_x_10412) ;  /* 0x0000000400387947 */ /* 0x000fec0003800000 */
.L_x_10407:
        /* <DEDUP_REMOVED lines=11> */
.L_x_10421:
[----:B------:R0:W-:Y:S01]  /*4530*/  STG.E.128 desc[UR36][R2.64], RZ ;  /* 0x000000ff02007986 */ /* 0x0001e2000c101d24 */
[----:B------:R-:W-:Y:S01]  /*4540*/  IMAD.MOV.U32 R16, RZ, RZ, R24 ;  /* 0x000000ffff107224 */ /* 0x000fe200078e0018 */
[----:B------:R-:W-:Y:S06]  /*4550*/  BRA `(.L_x_10412) ;  /* 0x0000000400007947 */ /* 0x000fec0003800000 */
.L_x_10420:
        /* <DEDUP_REMOVED lines=9> */
.L_x_10423:
[----:B------:R0:W-:Y:S01]  /*45f0*/  STG.E.U8 desc[UR36][R2.64], RZ ;  /* 0x000000ff02007986 */ /* 0x0001e2000c101124 */
[----:B------:R-:W-:Y:S01]  /*4600*/  IMAD.MOV.U32 R16, RZ, RZ, R24 ;  /* 0x000000ffff107224 */ /* 0x000fe200078e0018 */
[----:B------:R-:W-:Y:S06]  /*4610*/  BRA `(.L_x_10412) ;  /* 0x0000000000d07947 */ /* 0x000fec0003800000 */
.L_x_10422:
[----:B------:R0:W-:Y:S01]  /*4620*/  STG.E.U16 desc[UR36][R2.64], RZ ;  /* 0x000000ff02007986 */ /* 0x0001e2000c101524 */
[----:B------:R-:W-:Y:S01]  /*4630*/  IMAD.MOV.U32 R16, RZ, RZ, R24 ;  /* 0x000000ffff107224 */ /* 0x000fe200078e0018 */
[----:B------:R-:W-:Y:S06]  /*4640*/  BRA `(.L_x_10412) ;  /* 0x0000000000c47947 */ /* 0x000fec0003800000 */
.L_x_10419:
        /* <DEDUP_REMOVED lines=11> */
.L_x_10426:
[----:B------:R0:W-:Y:S01]  /*4700*/  STG.E.U8 desc[UR36][R2.64], RZ ;  /* 0x000000ff02007986 */ /* 0x0001e2000c101124 */
[----:B------:R-:W-:Y:S01]  /*4710*/  IMAD.MOV.U32 R16, RZ, RZ, R24 ;  /* 0x000000ffff107224 */ /* 0x000fe200078e0018 */
[----:B------:R-:W-:Y:S06]  /*4720*/  BRA `(.L_x_10412) ;  /* 0x00000000008c7947 */ /* 0x000fec0003800000 */
.L_x_10425:
[----:B------:R0:W-:Y:S01]  /*4730*/  STG.E.U8 desc[UR36][R2.64], RZ ;  /* 0x000000ff02007986 */ /* 0x0001e2000c101124 */
[----:B------:R-:W-:Y:S01]  /*4740*/  IMAD.MOV.U32 R16, RZ, RZ, R24 ;  /* 0x000000ffff107224 */ /* 0x000fe200078e0018 */
[----:B------:R-:W-:Y:S06]  /*4750*/  BRA `(.L_x_10412) ;  /* 0x0000000000807947 */ /* 0x000fec0003800000 */
.L_x_10424:
[----:B------:R-:W-:-:S13]  /*4760*/  ISETP.NE.AND P0, PT, R0, 0x1c, PT ;  /* 0x0000001c0000780c */ /* 0x000fda0003f05270 */
[----:B------:R-:W-:Y:S05]  /*4770*/  @!P0 BRA `(.L_x_10427) ;  /* 0x0000000000708947 */ /* 0x000fea0003800000 */
[----:B------:R-:W-:-:S13]  /*4780*/  ISETP.NE.AND P0, PT, R0, 0x1d, PT ;  /* 0x0000001d0000780c */ /* 0x000fda0003f05270 */
[----:B------:R-:W-:Y:S05]  /*4790*/  @!P0 BRA `(.L_x_10428) ;  /* 0x00000000005c8947 */ /* 0x000fea0003800000 */
[----:B------:R-:W-:-:S13]  /*47a0*/  ISETP.NE.AND P0, PT, R0, 0x2c, PT ;  /* 0x0000002c0000780c */ /* 0x000fda0003f05270 */
[----:B------:R-:W-:Y:S05]  /*47b0*/  @!P0 BRA `(.L_x_10429) ;  /* 0x0000000000488947 */ /* 0x000fea0003800000 */
.L_x_10411:
        /* <DEDUP_REMOVED lines=16> */
.L_x_10430:
[----:B------:R-:W-:Y:S01]  /*48c0*/  IMAD.MOV.U32 R16, RZ, RZ, R24 ;  /* 0x000000ffff107224 */ /* 0x000fe200078e0018 */
[----:B------:R-:W-:Y:S06]  /*48d0*/  BRA `(.L_x_10412) ;  /* 0x0000000000207947 */ /* 0x000fec0003800000 */
.L_x_10429:
[----:B------:R0:W-:Y:S01]  /*48e0*/  STG.E.U8 desc[UR36][R2.64], RZ ;  /* 0x000000ff02007986 */ /* 0x0001e2000c101124 */
[----:B------:R-:W-:Y:S01]  /*48f0*/  IMAD.MOV.U32 R16, RZ, RZ, R24 ;  /* 0x000000ffff107224 */ /* 0x000fe200078e0018 */
[----:B------:R-:W-:Y:S06]  /*4900*/  BRA `(.L_x_10412) ;  /* 0x0000000000147947 */ /* 0x000fec0003800000 */
.L_x_10428:
[----:B------:R0:W-:Y:S01]  /*4910*/  STG.E.64 desc[UR36][R2.64], RZ ;  /* 0x000000ff02007986 */ /* 0x0001e2000c101b24 */
[----:B------:R-:W-:Y:S01]  /*4920*/  IMAD.MOV.U32 R16, RZ, RZ, R24 ;  /* 0x000000ffff107224 */ /* 0x000fe200078e0018 */
[----:B------:R-:W-:Y:S06]  /*4930*/  BRA `(.L_x_10412) ;  /* 0x0000000000087947 */ /* 0x000fec0003800000 */
.L_x_10427:
[----:B------:R0:W-:Y:S01]  /*4940*/  STG.E desc[UR36][R2.64], RZ ;  /* 0x000000ff02007986 */ /* 0x0001e2000c101924 */
[----:B------:R-:W-:-:S07]  /*4950*/  IMAD.MOV.U32 R16, RZ, RZ, R24 ;  /* 0x000000ffff107224 */ /* 0x000fce00078e0018 */
.L_x_10412:
        /* <DEDUP_REMOVED lines=23> */
.L_x_10435:
[----:B------:R0:W-:Y:S01]  /*4ad0*/  STG.E.U8 desc[UR36][R2.64], RZ ;  /* 0x000000ff02007986 */ /* 0x0001e2000c101124 */
[----:B------:R-:W-:Y:S05]  /*4ae0*/  BRA `(.L_x_10437) ;  /* 0x00000004008c7947 */ /* 0x000fea0003800000 */
.L_x_10434:
        /* <DEDUP_REMOVED lines=8> */
.L_x_10439:
[----:B------:R3:W-:Y:S01]  /*4b70*/  STG.E desc[UR36][R2.64], RZ ;  /* 0x000000ff02007986 */ /* 0x0007e2000c101924 */
[----:B------:R-:W-:Y:S05]  /*4b80*/  BRA `(.L_x_10437) ;  /* 0x0000000400647947 */ /* 0x000fea0003800000 */
.L_x_10438:
[----:B------:R2:W-:Y:S01]  /*4b90*/  STG.E.U16 desc[UR36][R2.64], RZ ;  /* 0x000000ff02007986 */ /* 0x0005e2000c101524 */
[----:B------:R-:W-:Y:S05]  /*4ba0*/  BRA `(.L_x_10437) ;  /* 0x00000004005c7947 */ /* 0x000fea0003800000 */
.L_x_10433:
        /* <DEDUP_REMOVED lines=8> */
.L_x_10441:
[----:B------:R0:W-:Y:S01]  /*4c30*/  STG.E.U16 desc[UR36][R2.64], RZ ;  /* 0x000000ff02007986 */ /* 0x0001e2000c101524 */
[----:B------:R-:W-:Y:S05]  /*4c40*/  BRA `(.L_x_10437) ;  /* 0x0000000400347947 */ /* 0x000fea0003800000 */
.L_x_10440:
        /* <DEDUP_REMOVED lines=8> */
.L_x_10443:
[----:B------:R0:W-:Y:S01]  /*4cd0*/  STG.E desc[UR36][R2.64], RZ ;  /* 0x000000ff02007986 */ /* 0x0001e2000c101924 */
[----:B------:R-:W-:Y:S05]  /*4ce0*/  BRA `(.L_x_10437) ;  /* 0x00000004000c7947 */ /* 0x000fea0003800000 */
.L_x_10442:
[----:B------:R0:W-:Y:S01]  /*4cf0*/  STG.E.64 desc[UR36][R2.64], RZ ;  /* 0x000000ff02007986 */ /* 0x0001e2000c101b24 */
[----:B------:R-:W-:Y:S05]  /*4d00*/  BRA `(.L_x_10437) ;  /* 0x0000000400047947 */ /* 0x000fea0003800000 */
.L_x_10432:
        /* <DEDUP_REMOVED lines=10> */
.L_x_10446:
[----:B------:R0:W-:Y:S01]  /*4db0*/  STG.E.128 desc[UR36][R2.64], RZ ;  /* 0x000000ff02007986 */ /* 0x0001e2000c101d24 */
[----:B------:R-:W-:Y:S05]  /*4dc0*/  BRA `(.L_x_10437) ;  /* 0x0000000000d47947 */ /* 0x000fea0003800000 */
.L_x_10445:
        /* <DEDUP_REMOVED lines=8> */
.L_x_10448:
[----:B------:R0:W-:Y:S01]  /*4e50*/  STG.E.U8 desc[UR36][R2.64], RZ ;  /* 0x000000ff02007986 */ /* 0x0001e2000c101124 */
[----:B------:R-:W-:Y:S05]  /*4e60*/  BRA `(.L_x_10437) ;  /* 0x0000000000ac7947 */ /* 0x000fea0003800000 */
.L_x_10447:
[----:B------:R0:W-:Y:S01]  /*4e70*/  STG.E.U16 desc[UR36][R2.64], RZ ;  /* 0x000000ff02007986 */ /* 0x0001e2000c101524 */
[----:B------:R-:W-:Y:S05]  /*4e80*/  BRA `(.L_x_10437) ;  /* 0x0000000000a47947 */ /* 0x000fea0003800000 */
.L_x_10444:
        /* <DEDUP_REMOVED lines=10> */
.L_x_10451:
[----:B------:R0:W-:Y:S01]  /*4f30*/  STG.E.U8 desc[UR36][R2.64], RZ ;  /* 0x000000ff02007986 */ /* 0x0001e2000c101124 */
[----:B------:R-:W-:Y:S05]  /*4f40*/  BRA `(.L_x_10437) ;  /* 0x0000000000747947 */ /* 0x000fea0003800000 */
.L_x_10450:
[----:B------:R0:W-:Y:S01]  /*4f50*/  STG.E.U8 desc[UR36][R2.64], RZ ;  /* 0x000000ff02007986 */ /* 0x0001e2000c101124 */
[----:B------:R-:W-:Y:S05]  /*4f60*/  BRA `(.L_x_10437) ;  /* 0x00000000006c7947 */ /* 0x000fea0003800000 */
.L_x_10449:
[----:B------:R-:W-:-:S13]  /*4f70*/  ISETP.NE.AND P0, PT, R0, 0x1c, PT ;  /* 0x0000001c0000780c */ /* 0x000fda0003f05270 */
[----:B------:R-:W-:Y:S05]  /*4f80*/  @!P0 BRA `(.L_x_10452) ;  /* 0x0000000000608947 */ /* 0x000fea0003800000 */
[----:B------:R-:W-:-:S13]  /*4f90*/  ISETP.NE.AND P0, PT, R0, 0x1d, PT ;  /* 0x0000001d0000780c */ /* 0x000fda0003f05270 */
[----:B------:R-:W-:Y:S05]  /*4fa0*/  @!P0 BRA `(.L_x_10453) ;  /* 0x0000000000508947 */ /* 0x000fea0003800000 */
[----:B------:R-:W-:-:S13]  /*4fb0*/  ISETP.NE.AND P0, PT, R0, 0x2c, PT ;  /* 0x0000002c0000780c */ /* 0x000fda0003f05270 */
[----:B------:R0:W-:Y:S01]  /*4fc0*/  @!P0 STG.E.U8 desc[UR36][R2.64], RZ ;  /* 0x000000ff02008986 */ /* 0x0001e2000c101124 */
[----:B------:R-:W-:Y:S05]  /*4fd0*/  @!P0 BRA `(.L_x_10437) ;  /* 0x0000000000508947 */ /* 0x000fea0003800000 */
.L_x_10436:
[----:B0-----:R-:W-:Y:S01]  /*4fe0*/  MOV R2, 0x0 ;  /* 0x0000000000027802 */ /* 0x001fe20000000f00 */
        /* <DEDUP_REMOVED lines=15> */
.L_x_10454:
[----:B------:R-:W-:Y:S05]  /*50e0*/  BRA `(.L_x_10437) ;  /* 0x00000000000c7947 */ /* 0x000fea0003800000 */
.L_x_10453:
[----:B------:R0:W-:Y:S01]  /*50f0*/  STG.E.64 desc[UR36][R2.64], RZ ;  /* 0x000000ff02007986 */ /* 0x0001e2000c101b24 */
[----:B------:R-:W-:Y:S05]  /*5100*/  BRA `(.L_x_10437) ;  /* 0x0000000000047947 */ /* 0x000fea0003800000 */
.L_x_10452:
[----:B------:R0:W-:Y:S02]  /*5110*/  STG.E desc[UR36][R2.64], RZ ;  /* 0x000000ff02007986 */ /* 0x0001e4000c101924 */
.L_x_10437:
[----:B------:R-:W-:-:S07]  /*5120*/  VIADD R16, R16, 0x80 ;  /* 0x0000008010107836 */ /* 0x000fce0000000000 */
.L_x_10406:
[----:B------:R-:W-:-:S13]  /*5130*/  ISETP.GE.AND P0, PT, R16, R17, PT ;  /* 0x000000111000720c */ /* 0x000fda0003f06270 */
[----:B------:R-:W-:Y:S05]  /*5140*/  @P0 BREAK.RELIABLE B6 ;  /* 0x0000000000060942 */ /* 0x000fea0003800100 */
[----:B------:R-:W-:Y:S05]  /*5150*/  @P0 BRA `(.L_x_10431) ;  /* 0x0000000400ec0947 */ /* 0x000fea0003800000 */
[----:B------:R-:W-:Y:S05]  /*5160*/  BSYNC.RELIABLE B6 ;  /* 0x0000000000067941 */ /* 0x000fea0003800100 */
.L_x_10405:
        /* <DEDUP_REMOVED lines=20> */
.L_x_10458:
[----:B------:R0:W-:Y:S01]  /*52b0*/  STG.E.U8 desc[UR36][R2.64], RZ ;  /* 0x000000ff02007986 */ /* 0x0001e2000c101124 */
[----:B------:R-:W-:Y:S05]  /*52c0*/  BRA `(.L_x_10460) ;  /* 0x00000004008c7947 */ /* 0x000fea0003800000 */
.L_x_10457:
        /* <DEDUP_REMOVED lines=8> */
.L_x_10462:
[----:B------:R0:W-:Y:S01]  /*5350*/  STG.E desc[UR36][R2.64], RZ ;  /* 0x000000ff02007986 */ /* 0x0001e2000c101924 */
[----:B------:R-:W-:Y:S05]  /*5360*/  BRA `(.L_x_10460) ;  /* 0x0000000400647947 */ /* 0x000fea0003800000 */
.L_x_10461:
[----:B------:R0:W-:Y:S01]  /*5370*/  STG.E.U16 desc[UR36][R2.64], RZ ;  /* 0x000000ff02007986 */ /* 0x0001e2000c101524 */
[----:B------:R-:W-:Y:S05]  /*5380*/  BRA `(.L_x_10460) ;  /* 0x00000004005c7947 */ /* 0x000fea0003800000 */
.L_x_10456:
        /* <DEDUP_REMOVED lines=8> */
.L_x_10464:
[----:B------:R0:W-:Y:S01]  /*5410*/  STG.E.U16 desc[UR36][R2.64], RZ ;  /* 0x000000ff02007986 */ /* 0x0001e2000c101524 */
[----:B------:R-:W-:Y:S05]  /*5420*/  BRA `(.L_x_10460) ;  /* 0x0000000400347947 */ /* 0x000fea0003800000 */
.L_x_10463:
        /* <DEDUP_REMOVED lines=8> */
.L_x_10466:
[----:B------:R0:W-:Y:S01]  /*54b0*/  STG.E desc[UR36][R2.64], RZ ;  /* 0x000000ff02007986 */ /* 0x0001e2000c101924 */
[----:B------:R-:W-:Y:S05]  /*54c0*/  BRA `(.L_x_10460) ;  /* 0x00000004000c7947 */ /* 0x000fea0003800000 */
.L_x_10465:
[----:B------:R0:W-:Y:S01]  /*54d0*/  STG.E.64 desc[UR36][R2.64], RZ ;  /* 0x000000ff02007986 */ /* 0x0001e2000c101b24 */
[----:B------:R-:W-:Y:S05]  /*54e0*/  BRA `(.L_x_10460) ;  /* 0x0000000400047947 */ /* 0x000fea0003800000 */
.L_x_10455:
        /* <DEDUP_REMOVED lines=10> */
.L_x_10469:
[----:B------:R0:W-:Y:S01]  /*5590*/  STG.E.128 desc[UR36][R2.64], RZ ;  /* 0x000000ff02007986 */ /* 0x0001e2000c101d24 */
[----:B------:R-:W-:Y:S05]  /*55a0*/  BRA `(.L_x_10460) ;  /* 0x0000000000d47947 */ /* 0x000fea0003800000 */
.L_x_10468:
        /* <DEDUP_REMOVED lines=8> */
.L_x_10471:
[----:B------:R0:W-:Y:S01]  /*5630*/  STG.E.U8 desc[UR36][R2.64], RZ ;  /* 0x000000ff02007986 */ /* 0x0001e2000c101124 */
[----:B------:R-:W-:Y:S05]  /*5640*/  BRA `(.L_x_10460) ;  /* 0x0000000000ac7947 */ /* 0x000fea0003800000 */
.L_x_10470:
[----:B------:R0:W-:Y:S01]  /*5650*/  STG.E.U16 desc[UR36][R2.64], RZ ;  /* 0x000000ff02007986 */ /* 0x0001e2000c101524 */
[----:B------:R-:W-:Y:S05]  /*5660*/  BRA `(.L_x_10460) ;  /* 0x0000000000a47947 */ /* 0x000fea0003800000 */
.L_x_10467:
        /* <DEDUP_REMOVED lines=10> */
.L_x_10474:
[----:B------:R2:W-:Y:S01]  /*5710*/  STG.E.U8 desc[UR36][R2.64], RZ ;  /* 0x000000ff02007986 */ /* 0x0005e2000c101124 */
[----:B------:R-:W-:Y:S05]  /*5720*/  BRA `(.L_x_10460) ;  /* 0x0000000000747947 */ /* 0x000fea0003800000 */
.L_x_10473:
[----:B------:R0:W-:Y:S01]  /*5730*/  STG.E.U8 desc[UR36][R2.64], RZ ;  /* 0x000000ff02007986 */ /* 0x0001e2000c101124 */
[----:B------:R-:W-:Y:S05]  /*5740*/  BRA `(.L_x_10460) ;  /* 0x00000000006c7947 */ /* 0x000fea0003800000 */
.L_x_10472:
[----:B------:R-:W-:-:S13]  /*5750*/  ISETP.NE.AND P0, PT, R0, 0x1c, PT ;  /* 0x0000001c0000780c */ /* 0x000fda0003f05270 */
[----:B------:R-:W-:Y:S05]  /*5760*/  @!P0 BRA `(.L_x_10475) ;  /* 0x0000000000608947 */ /* 0x000fea0003800000 */
[----:B------:R-:W-:-:S13]  /*5770*/  ISETP.NE.AND P0, PT, R0, 0x1d, PT ;  /* 0x0000001d0000780c */ /* 0x000fda0003f05270 */
[----:B------:R-:W-:Y:S05]  /*5780*/  @!P0 BRA `(.L_x_10476) ;  /* 0x0000000000508947 */ /* 0x000fea0003800000 */
[----:B------:R-:W-:-:S13]  /*5790*/  ISETP.NE.AND P0, PT, R0, 0x2c, PT ;  /* 0x0000002c0000780c */ /* 0x000fda0003f05270 */
[----:B------:R4:W-:Y:S01]  /*57a0*/  @!P0 STG.E.U8 desc[UR36][R2.64], RZ ;  /* 0x000000ff02008986 */ /* 0x0009e2000c101124 */
[----:B------:R-:W-:Y:S05]  /*57b0*/  @!P0 BRA `(.L_x_10460) ;  /* 0x0000000000508947 */ /* 0x000fea0003800000 */
.L_x_10459:
[----:B----4-:R-:W-:Y:S01]  /*57c0*/  MOV R2, 0x0 ;  /* 0x0000000000027802 */ /* 0x010fe20000000f00 */
        /* <DEDUP_REMOVED lines=15> */
.L_x_10477:
[----:B------:R-:W-:Y:S05]  /*58c0*/  BRA `(.L_x_10460) ;  /* 0x00000000000c7947 */ /* 0x000fea0003800000 */
.L_x_10476:
[----:B------:R3:W-:Y:S01]  /*58d0*/  STG.E.64 desc[UR36][R2.64], RZ ;  /* 0x000000ff02007986 */ /* 0x0007e2000c101b24 */
[----:B------:R-:W-:Y:S05]  /*58e0*/  BRA `(.L_x_10460) ;  /* 0x0000000000047947 */ /* 0x000fea0003800000 */
.L_x_10475:
[----:B------:R0:W-:Y:S02]  /*58f0*/  STG.E desc[UR36][R2.64], RZ ;  /* 0x000000ff02007986 */ /* 0x0001e4000c101924 */
.L_x_10460:
[----:B------:R-:W-:-:S07]  /*5900*/  VIADD R16, R16, 0x80 ;  /* 0x0000008010107836 */ /* 0x000fce0000000000 */
.L_x_10431:
[----:B------:R-:W-:Y:S05]  /*5910*/  BSYNC.RECONVERGENT B7 ;  /* 0x0000000000077941 */ /* 0x000fea0003800200 */
.L_x_10404:
        /* <DEDUP_REMOVED lines=21> */
.L_x_10481:
[----:B------:R-:W-:Y:S01]  /*5a70*/  STG.E.U8 desc[UR36][R2.64], RZ ;  /* 0x000000ff02007986 */ /* 0x000fe2000c101124 */
[----:B------:R-:W-:Y:S05]  /*5a80*/  EXIT ;  /* 0x000000000000794d */ /* 0x000fea0003800000 */
.L_x_10480:
        /* <DEDUP_REMOVED lines=8> */
.L_x_10484:
[----:B------:R-:W-:Y:S01]  /*5b10*/  STG.E desc[UR36][R2.64], RZ ;  /* 0x000000ff02007986 */ /* 0x000fe2000c101924 */
[----:B------:R-:W-:Y:S05]  /*5b20*/  EXIT ;  /* 0x000000000000794d */ /* 0x000fea0003800000 */
.L_x_10483:
[----:B------:R-:W-:Y:S01]  /*5b30*/  STG.E.U16 desc[UR36][R2.64], RZ ;  /* 0x000000ff02007986 */ /* 0x000fe2000c101524 */
[----:B------:R-:W-:Y:S05]  /*5b40*/  EXIT ;  /* 0x000000000000794d */ /* 0x000fea0003800000 */
.L_x_10479:
        /* <DEDUP_REMOVED lines=8> */
.L_x_10486:
[----:B------:R-:W-:Y:S01]  /*5bd0*/  STG.E.U16 desc[UR36][R2.64], RZ ;  /* 0x000000ff02007986 */ /* 0x000fe2000c101524 */
[----:B------:R-:W-:Y:S05]  /*5be0*/  EXIT ;  /* 0x000000000000794d */ /* 0x000fea0003800000 */
.L_x_10485:
        /* <DEDUP_REMOVED lines=8> */
.L_x_10488:
[----:B------:R-:W-:Y:S01]  /*5c70*/  STG.E desc[UR36][R2.64], RZ ;  /* 0x000000ff02007986 */ /* 0x000fe2000c101924 */
[----:B------:R-:W-:Y:S05]  /*5c80*/  EXIT ;  /* 0x000000000000794d */ /* 0x000fea0003800000 */
.L_x_10487:
[----:B------:R-:W-:Y:S01]  /*5c90*/  STG.E.64 desc[UR36][R2.64], RZ ;  /* 0x000000ff02007986 */ /* 0x000fe2000c101b24 */
[----:B------:R-:W-:Y:S05]  /*5ca0*/  EXIT ;  /* 0x000000000000794d */ /* 0x000fea0003800000 */
.L_x_10478:
        /* <DEDUP_REMOVED lines=10> */
.L_x_10491:
[----:B------:R-:W-:Y:S01]  /*5d50*/  STG.E.128 desc[UR36][R2.64], RZ ;  /* 0x000000ff02007986 */ /* 0x000fe2000c101d24 */
[----:B------:R-:W-:Y:S05]  /*5d60*/  EXIT ;  /* 0x000000000000794d */ /* 0x000fea0003800000 */
.L_x_10490:
        /* <DEDUP_REMOVED lines=8> */
.L_x_10493:
[----:B------:R-:W-:Y:S01]  /*5df0*/  STG.E.U8 desc[UR36][R2.64], RZ ;  /* 0x000000ff02007986 */ /* 0x000fe2000c101124 */
[----:B------:R-:W-:Y:S05]  /*5e00*/  EXIT ;  /* 0x000000000000794d */ /* 0x000fea0003800000 */
.L_x_10492:
[----:B------:R-:W-:Y:S01]  /*5e10*/  STG.E.U16 desc[UR36][R2.64], RZ ;  /* 0x000000ff02007986 */ /* 0x000fe2000c101524 */
[----:B------:R-:W-:Y:S05]  /*5e20*/  EXIT ;  /* 0x000000000000794d */ /* 0x000fea0003800000 */
.L_x_10489:
        /* <DEDUP_REMOVED lines=10> */
.L_x_10496:
[----:B------:R-:W-:Y:S01]  /*5ed0*/  STG.E.U8 desc[UR36][R2.64], RZ ;  /* 0x000000ff02007986 */ /* 0x000fe2000c101124 */
[----:B------:R-:W-:Y:S05]  /*5ee0*/  EXIT ;  /* 0x000000000000794d */ /* 0x000fea0003800000 */
.L_x_10495:
[----:B------:R-:W-:Y:S01]  /*5ef0*/  STG.E.U8 desc[UR36][R2.64], RZ ;  /* 0x000000ff02007986 */ /* 0x000fe2000c101124 */
[----:B------:R-:W-:Y:S05]  /*5f00*/  EXIT ;  /* 0x000000000000794d */ /* 0x000fea0003800000 */
.L_x_10494:
[----:B------:R-:W-:-:S13]  /*5f10*/  ISETP.NE.AND P0, PT, R0, 0x1c, PT ;  /* 0x0000001c0000780c */ /* 0x000fda0003f05270 */
[----:B------:R-:W-:Y:S05]  /*5f20*/  @!P0 BRA `(.L_x_10497) ;  /* 0x0000000000608947 */ /* 0x000fea0003800000 */
[----:B------:R-:W-:-:S13]  /*5f30*/  ISETP.NE.AND P0, PT, R0, 0x1d, PT ;  /* 0x0000001d0000780c */ /* 0x000fda0003f05270 */
[----:B------:R-:W-:Y:S05]  /*5f40*/  @!P0 BRA `(.L_x_10498) ;  /* 0x0000000000508947 */ /* 0x000fea0003800000 */
[----:B------:R-:W-:-:S13]  /*5f50*/  ISETP.NE.AND P0, PT, R0, 0x2c, PT ;  /* 0x0000002c0000780c */ /* 0x000fda0003f05270 */
[----:B------:R0:W-:Y:S01]  /*5f60*/  @!P0 STG.E.U8 desc[UR36][R2.64], RZ ;  /* 0x000000ff02008986 */ /* 0x0001e2000c101124 */
[----:B------:R-:W-:Y:S05]  /*5f70*/  @!P0 EXIT ;  /* 0x000000000000894d */ /* 0x000fea0003800000 */
.L_x_10482:
        /* <DEDUP_REMOVED lines=16> */
.L_x_10499:
[----:B------:R-:W-:Y:S05]  /*6080*/  EXIT ;  /* 0x000000000000794d */ /* 0x000fea0003800000 */
.L_x_10498:
[----:B------:R-:W-:Y:S01]  /*6090*/  STG.E.64 desc[UR36][R2.64], RZ ;  /* 0x000000ff02007986 */ /* 0x000fe2000c101b24 */
[----:B------:R-:W-:Y:S05]  /*60a0*/  EXIT ;  /* 0x000000000000794d */ /* 0x000fea0003800000 */
.L_x_10497:
[----:B------:R-:W-:Y:S01]  /*60b0*/  STG.E desc[UR36][R2.64], RZ ;  /* 0x000000ff02007986 */ /* 0x000fe2000c101924 */
[----:B------:R-:W-:Y:S05]  /*60c0*/  EXIT ;  /* 0x000000000000794d */ /* 0x000fea0003800000 */
.L_x_10500:
        /* <DEDUP_REMOVED lines=11> */
.L_x_34730:


//--------------------- .text._ZN2at6native18elementwise_kernelILi128ELi2EZNS0_22gpu_kernel_impl_nocastIZZZNS0_67_GLOBAL__N__bb565c37_34_ValidateCompressedIndicesKernel_cu_33a4b88b42_validate_compressed_sparse_indices_kernelILNS3_8CDimNameE1ENS3_18CUDAKernelLauncherENS3_14EmptyVecKernelENS3_8DummyVecELm0EEEvRKNS_6TensorESB_lllENKUlvE0_clEvENKUlvE_clEvEUliE_EEvRNS_18TensorIteratorBaseERKT_EUliE_EEviT1_ --------------------------
	.section	.text._ZN2at6native18elementwise_kernelILi128ELi2EZNS0_22gpu_kernel_impl_nocastIZZZNS0_67_GLOBAL__N__bb565c37_34_ValidateCompressedIndicesKernel_cu_33a4b88b42_validate_compressed_sparse_indices_kernelILNS3_8CDimNameE1ENS3_18CUDAKernelLauncherENS3_14EmptyVecKernelENS3_8DummyVecELm0EEEvRKNS_6TensorESB_lllENKUlvE0_clEvENKUlvE_clEvEUliE_EEvRNS_18TensorIteratorBaseERKT_EUliE_EEviT1_,"ax",@progbits
	.align	128
        .global         _ZN2at6native18elementwise_kernelILi128ELi2EZNS0_22gpu_kernel_impl_nocastIZZZNS0_67_GLOBAL__N__bb565c37_34_ValidateCompressedIndicesKernel_cu_33a4b88b42_validate_compressed_sparse_indices_kernelILNS3_8CDimNameE1ENS3_18CUDAKernelLauncherENS3_14EmptyVecKernelENS3_8DummyVecELm0EEEvRKNS_6TensorESB_lllENKUlvE0_clEvENKUlvE_clEvEUliE_EEvRNS_18TensorIteratorBaseERKT_EUliE_EEviT1_
        .type           _ZN2at6native18elementwise_kernelILi128ELi2EZNS0_22gpu_kernel_impl_nocastIZZZNS0_67_GLOBAL__N__bb565c37_34_ValidateCompressedIndicesKernel_cu_33a4b88b42_validate_compressed_sparse_indices_kernelILNS3_8CDimNameE1ENS3_18CUDAKernelLauncherENS3_14EmptyVecKernelENS3_8DummyVecELm0EEEvRKNS_6TensorESB_lllENKUlvE0_clEvENKUlvE_clEvEUliE_EEvRNS_18TensorIteratorBaseERKT_EUliE_EEviT1_,@function
        .size           _ZN2at6native18elementwise_kernelILi128ELi2EZNS0_22gpu_kernel_impl_nocastIZZZNS0_67_GLOBAL__N__bb565c37_34_ValidateCompressedIndicesKernel_cu_33a4b88b42_validate_compressed_sparse_indices_kernelILNS3_8CDimNameE1ENS3_18CUDAKernelLauncherENS3_14EmptyVecKernelENS3_8DummyVecELm0EEEvRKNS_6TensorESB_lllENKUlvE0_clEvENKUlvE_clEvEUliE_EEvRNS_18TensorIteratorBaseERKT_EUliE_EEviT1_,(.L_x_34731 - _ZN2at6native18elementwise_kernelILi128ELi2EZNS0_22gpu_kernel_impl_nocastIZZZNS0_67_GLOBAL__N__bb565c37_34_ValidateCompressedIndicesKernel_cu_33a4b88b42_validate_compressed_sparse_indices_kernelILNS3_8CDimNameE1ENS3_18CUDAKernelLauncherENS3_14EmptyVecKernelENS3_8DummyVecELm0EEEvRKNS_6TensorESB_lllENKUlvE0_clEvENKUlvE_clEvEUliE_EEvRNS_18TensorIteratorBaseERKT_EUliE_EEviT1_)
        .other          _ZN2at6native18elementwise_kernelILi128ELi2EZNS0_22gpu_kernel_impl_nocastIZZZNS0_67_GLOBAL__N__bb565c37_34_ValidateCompressedIndicesKernel_cu_33a4b88b42_validate_compressed_sparse_indices_kernelILNS3_8CDimNameE1ENS3_18CUDAKernelLauncherENS3_14EmptyVecKernelENS3_8DummyVecELm0EEEvRKNS_6TensorESB_lllENKUlvE0_clEvENKUlvE_clEvEUliE_EEvRNS_18TensorIteratorBaseERKT_EUliE_EEviT1_,@"STO_CUDA_ENTRY STV_DEFAULT"
_ZN2at6native18elementwise_kernelILi128ELi2EZNS0_22gpu_kernel_impl_nocastIZZZNS0_67_GLOBAL__N__bb565c37_34_ValidateCompressedIndicesKernel_cu_33a4b88b42_validate_compressed_sparse_indices_kernelILNS3_8CDimNameE1ENS3_18CUDAKernelLauncherENS3_14EmptyVecKernelENS3_8DummyVecELm0EEEvRKNS_6TensorESB_lllENKUlvE0_clEvENKUlvE_clEvEUliE_EEvRNS_18TensorIteratorBaseERKT_EUliE_EEviT1_:
.text._ZN2at6native18elementwise_kernelILi128ELi2EZNS0_22gpu_kernel_impl_nocastIZZZNS0_67_GLOBAL__N__bb565c37_34_ValidateCompressedIndicesKernel_cu_33a4b88b42_validate_compressed_sparse_indices_kernelILNS3_8CDimNameE1ENS3_18CUDAKernelLauncherENS3_14EmptyVecKernelENS3_8DummyVecELm0EEEvRKNS_6TensorESB_lllENKUlvE0_clEvENKUlvE_clEvEUliE_EEvRNS_18TensorIteratorBaseERKT_EUliE_EEviT1_:
        /* <DEDUP_REMOVED lines=14> */
[----:B------:R-:W1:Y:S01]  /*00e0*/  LDCU UR4, c[0x0][0x598] ;  /* 0x0000b300ff0477ac */ /* 0x000e620008000800 */
[----:B------:R-:W2:Y:S01]  /*00f0*/  LDCU UR5, c[0x0][0x590] ;  /* 0x0000b200ff0577ac */ /* 0x000ea20008000800 */
[----:B0-----:R-:W1:Y:S02]  /*0100*/  LDG.E R2, desc[UR36][R2.64] ;  /* 0x0000002402027981 */ /* 0x001e64000c1e1900 */
[C---:B-1----:R-:W-:Y:S02]  /*0110*/  ISETP.GE.AND P0, PT, R2.reuse, UR4, PT ;  /* 0x0000000402007c0c */ /* 0x042fe4000bf06270 */
[----:B--2---:R-:W-:-:S13]  /*0120*/  ISETP.GE.AND P1, PT, R2, UR5, PT ;  /* 0x0000000502007c0c */ /* 0x004fda000bf26270 */
        /* <DEDUP_REMOVED lines=9> */
[----:B0-----:R-:W-:Y:S02]  /*01c0*/  MOV R4, UR4 ;  /* 0x0000000400047c02 */ /* 0x001fe40008000f00 */
[----:B------:R-:W-:-:S02]  /*01d0*/  MOV R5, UR5 ;  /* 0x0000000500057c02 */ /* 0x000fc40008000f00 */
[----:B---3--:R-:W-:Y:S01]  /*01e0*/  MOV R6, UR6 ;  /* 0x0000000600067c02 */ /* 0x008fe20008000f00 */
[----:B------:R-:W-:Y:S01]  /*01f0*/  IMAD.U32 R7, RZ, RZ, UR7 ;  /* 0x00000007ff077e24 */ /* 0x000fe2000f8e00ff */
[----:B----4-:R-:W-:Y:S02]  /*0200*/  MOV R10, UR8 ;  /* 0x00000008000a7c02 */ /* 0x010fe40008000f00 */
[----:B-1----:R-:W-:-:S07]  /*0210*/  MOV R11, UR9 ;  /* 0x00000009000b7c02 */ /* 0x002fce0008000f00 */
[----:B------:R-:W-:-:S07]  /*0220*/  LEPC R20, `(.L_x_10504) ;  /* 0x000000001014794e */ /* 0x000fce0000000000 */
[----:B--2---:R-:W-:Y:S05]  /*0230*/  CALL.ABS.NOINC R2 ;  /* 0x0000000002007343 */ /* 0x004fea0003c00000 */
.L_x_10504:
[----:B------:R-:W0:Y:S01]  /*0240*/  LDC.64 R2, c[0x0][0x580] ;  /* 0x00016000ff027b82 */ /* 0x000e220000000a00 */
[----:B------:R-:W-:Y:S01]  /*0250*/  IADD3 R17, PT, PT, R17, 0x80, RZ ;  /* 0x0000008011117810 */ /* 0x000fe20007ffe0ff */
[----:B0-----:R0:W-:Y:S06]  /*0260*/  STG.E desc[UR36][R2.64], RZ ;  /* 0x000000ff02007986 */ /* 0x0011ec000c101924 */
.L_x_10503:
[----:B------:R-:W-:Y:S05]  /*0270*/  BSYNC.RECONVERGENT B6 ;  /* 0x0000000000067941 */ /* 0x000fea0003800200 */
.L_x_10502:
[----:B------:R-:W1:Y:S02]  /*0280*/  LDCU UR4, c[0x0][0x380] ;  /* 0x00007000ff0477ac */ /* 0x000e640008000800 */
[----:B-1----:R-:W-:-:S13]  /*0290*/  ISETP.GE.AND P0, PT, R17, UR4, PT ;  /* 0x0000000411007c0c */ /* 0x002fda000bf06270 */
[----:B------:R-:W-:Y:S05]  /*02a0*/  @P0 EXIT ;  /* 0x000000000000094d */ /* 0x000fea0003800000 */
[----:B0-----:R-:W0:Y:S01]  /*02b0*/  LDC.64 R2, c[0x0][0x588] ;  /* 0x00016200ff027b82 */ /* 0x001e220000000a00 */
        /* <DEDUP_REMOVED lines=22> */
.L_x_10505:
[----:B------:R-:W0:Y:S02]  /*0420*/  LDC.64 R2, c[0x0][0x580] ;  /* 0x00016000ff027b82 */ /* 0x000e240000000a00 */
[----:B0-----:R-:W-:Y:S01]  /*0430*/  STG.E desc[UR36][R2.64], RZ ;  /* 0x000000ff02007986 */ /* 0x001fe2000c101924 */
[----:B------:R-:W-:Y:S05]  /*0440*/  EXIT ;  /* 0x000000000000794d */ /* 0x000fea0003800000 */
.L_x_10501:
[----:B------:R-:W0:Y:S01]  /*0450*/  LDCU UR4, c[0x0][0x380] ;  /* 0x00007000ff0477ac */ /* 0x000e220008000800 */
[----:B------:R-:W-:Y:S01]  /*0460*/  VIADD R18, R18, 0xffffffff ;  /* 0xffffffff12127836 */ /* 0x000fe20000000000 */
[----:B------:R-:W-:Y:S04]  /*0470*/  BSSY.RECONVERGENT B7, `(.L_x_10506) ;  /* 0x000014f000077945 */ /* 0x000fe80003800200 */
[----:B------:R-:W-:-:S04]  /*0480*/  VIMNMX.U32 R16, PT, PT, R18, 0x18, PT ;  /* 0x0000001812107848 */ /* 0x000fc80003fe0000 */
[----:B------:R-:W-:Y:S02]  /*0490*/  IADD3 R16, PT, PT, R16, 0x1, RZ ;  /* 0x0000000110107810 */ /* 0x000fe40007ffe0ff */
        /* <DEDUP_REMOVED lines=295> */
[----:B-1----:R-:W-:Y:S02]  /*1710*/  IMAD R19, R2, UR4, R19 ;  /* 0x0000000402137c24 */ /* 0x002fe4000f8e0213 */
[----:B0-----:R-:W-:Y:S02]  /*1720*/  @P0 IMAD R6, R6, R13, R7 ;  /* 0x0000000d06060224 */ /* 0x001fe400078e0207 */
[----:B------:R-:W-:Y:S02]  /*1730*/  IMAD R0, R2, UR5, R0 ;  /* 0x0000000502007c24 */ /* 0x000fe4000f8e0200 */
[C---:B---3--:R-:W-:Y:S02]  /*1740*/  @P0 IMAD R19, R6.reuse, R4, R19 ;  /* 0x0000000406130224 */ /* 0x048fe400078e0213 */
[----:B------:R-:W-:-:S07]  /*1750*/  @P0 IMAD R0, R6, R5, R0 ;  /* 0x0000000506000224 */ /* 0x000fce00078e0200 */
.L_x_10508:
[----:B------:R-:W0:Y:S02]  /*1760*/  LDCU.64 UR4, c[0x0][0x588] ;  /* 0x0000b100ff0477ac */ /* 0x000e240008000a00 */
[----:B0-----:R-:W-:Y:S01]  /*1770*/  IADD3 R2, P0, PT, R0, UR4, RZ ;  /* 0x0000000400027c10 */ /* 0x001fe2000ff1e0ff */
[----:B------:R-:W0:Y:S03]  /*1780*/  LDCU UR4, c[0x0][0x598] ;  /* 0x0000b300ff0477ac */ /* 0x000e260008000800 */
[----:B------:R-:W-:Y:S01]  /*1790*/  IADD3.X R3, PT, PT, RZ, UR5, RZ, P0, !PT ;  /* 0x00000005ff037c10 */ /* 0x000fe200087fe4ff */
[----:B------:R-:W1:Y:S04]  /*17a0*/  LDCU UR5, c[0x0][0x590] ;  /* 0x0000b200ff0577ac */ /* 0x000e680008000800 */
[----:B------:R-:W0:Y:S01]  /*17b0*/  LDG.E R2, desc[UR36][R2.64] ;  /* 0x0000002402027981 */ /* 0x000e22000c1e1900 */
[----:B------:R-:W-:Y:S01]  /*17c0*/  BSSY.RECONVERGENT B6, `(.L_x_10509) ;  /* 0x0000014000067945 */ /* 0x000fe20003800200 */
[----:B0-----:R-:W-:-:S02]  /*17d0*/  ISETP.GE.AND P0, PT, R2, UR4, PT ;  /* 0x0000000402007c0c */ /* 0x001fc4000bf06270 */
[----:B-1----:R-:W-:-:S13]  /*17e0*/  ISETP.GE.AND P1, PT, R2, UR5, PT ;  /* 0x0000000502007c0c */ /* 0x002fda000bf26270 */
[----:B------:R-:W-:Y:S05]  /*17f0*/  @!P0 BRA P1, `(.L_x_10510) ;  /* 0x0000000000408947 */ /* 0x000fea0000800000 */
[----:B------:R-:W-:Y:S01]  /*1800*/  MOV R2, 0x0 ;  /* 0x0000000000027802 */ /* 0x000fe20000000f00 */
[----:B------:R-:W0:Y:S01]  /*1810*/  LDCU.64 UR4, c[0x4][0x128] ;  /* 0x01002500ff0477ac */ /* 0x000e220008000a00 */
[----:B------:R-:W-:Y:S02]  /*1820*/  HFMA2 R12, -RZ, RZ, 0, 5.9604644775390625e-08 ;  /* 0x00000001ff0c7431 */ /* 0x000fe400000001ff */
[----:B------:R-:W-:Y:S01]  /*1830*/  IMAD.MOV.U32 R8, RZ, RZ, 0x2c ;  /* 0x0000002cff087424 */ /* 0x000fe200078e00ff */
[----:B------:R-:W-:Y:S01]  /*1840*/  MOV R13, RZ ;  /* 0x000000ff000d7202 */ /* 0x000fe20000000f00 */
[----:B------:R-:W1:Y:S01]  /*1850*/  LDCU.64 UR6, c[0x4][0x110] ;  /* 0x01002200ff0677ac */ /* 0x000e620008000a00 */
[----:B------:R-:W2:Y:S01]  /*1860*/  LDC.64 R2, c[0x4][R2] ;  /* 0x0100000002027b82 */ /* 0x000ea20000000a00 */
[----:B------:R-:W3:Y:S01]  /*1870*/  LDCU.64 UR8, c[0x4][0x8] ;  /* 0x01000100ff0877ac */ /* 0x000ee20008000a00 */
[----:B0-----:R-:W-:Y:S02]  /*1880*/  MOV R4, UR4 ;  /* 0x0000000400047c02 */ /* 0x001fe40008000f00 */
[----:B------:R-:W-:Y:S01]  /*1890*/  MOV R5, UR5 ;  /* 0x0000000500057c02 */ /* 0x000fe20008000f00 */
[----:B-1----:R-:W-:Y:S01]  /*18a0*/  IMAD.U32 R6, RZ, RZ, UR6 ;  /* 0x00000006ff067e24 */ /* 0x002fe2000f8e00ff */
[----:B------:R-:W-:-:S02]  /*18b0*/  MOV R7, UR7 ;  /* 0x0000000700077c02 */ /* 0x000fc40008000f00 */
[----:B---3--:R-:W-:Y:S02]  /*18c0*/  MOV R10, UR8 ;  /* 0x00000008000a7c02 */ /* 0x008fe40008000f00 */
[----:B------:R-:W-:-:S07]  /*18d0*/  MOV R11, UR9 ;  /* 0x00000009000b7c02 */ /* 0x000fce0008000f00 */
[----:B------:R-:W-:-:S07]  /*18e0*/  LEPC R20, `(.L_x_10510) ;  /* 0x000000001014794e */ /* 0x000fce0000000000 */
[----:B--2---:R-:W-:Y:S05]  /*18f0*/  CALL.ABS.NOINC R2 ;  /* 0x0000000002007343 */ /* 0x004fea0003c00000 */
.L_x_10510:
[----:B------:R-:W-:Y:S05]  /*1900*/  BSYNC.RECONVERGENT B6 ;  /* 0x0000000000067941 */ /* 0x000fea0003800200 */
.L_x_10509:
[----:B------:R-:W0:Y:S01]  /*1910*/  LDCU.64 UR4, c[0x0][0x580] ;  /* 0x0000b000ff0477ac */ /* 0x000e220008000a00 */
[----:B------:R-:W-:Y:S01]  /*1920*/  VIADD R17, R17, 0x80 ;  /* 0x0000008011117836 */ /* 0x000fe20000000000 */
[----:B0-----:R-:W-:-:S04]  /*1930*/  IADD3 R2, P0, PT, R19, UR4, RZ ;  /* 0x0000000413027c10 */ /* 0x001fc8000ff1e0ff */
[----:B------:R-:W-:-:S05]  /*1940*/  IADD3.X R3, PT, PT, RZ, UR5, RZ, P0, !PT ;  /* 0x00000005ff037c10 */ /* 0x000fca00087fe4ff */
[----:B------:R0:W-:Y:S04]  /*1950*/  STG.E desc[UR36][R2.64], RZ ;  /* 0x000000ff02007986 */ /* 0x0001e8000c101924 */
.L_x_10507:
[----:B------:R-:W-:Y:S05]  /*1960*/  BSYNC.RECONVERGENT B7 ;  /* 0x0000000000077941 */ /* 0x000fea0003800200 */
.L_x_10506:
[----:B------:R-:W1:Y:S02]  /*1970*/  LDCU UR4, c[0x0][0x380] ;  /* 0x00007000ff0477ac */ /* 0x000e640008000800 */
[----:B-1----:R-:W-:-:S13]  /*1980*/  ISETP.GE.AND P0, PT, R17, UR4, PT ;  /* 0x0000000411007c0c */ /* 0x002fda000bf06270 */
[----:B------:R-:W-:Y:S05]  /*1990*/  @P0 EXIT ;  /* 0x000000000000094d */ /* 0x000fea0003800000 */
[----:B------:R-:W1:Y:S01]  /*19a0*/  LDCU.64 UR4, c[0x0][0x390] ;  /* 0x00007200ff0477ac */ /* 0x000e620008000a00 */
[----:B0-----:R-:W-:Y:S01]  /*19b0*/  HFMA2 R2, -RZ, RZ, 0, 0 ;  /* 0x00000000ff027431 */ /* 0x001fe200000001ff */
[----:B------:R-:W-:Y:S01]  /*19c0*/  MOV R3, R17 ;  /* 0x0000001100037202 */ /* 0x000fe20000000f00 */
[----:B------:R-:W0:Y:S01]  /*19d0*/  LDCU UR6, c[0x0][0x38c] ;  /* 0x00007180ff0677ac */ /* 0x000e220008000800 */
[----:B------:R-:W-:Y:S01]  /*19e0*/  ISETP.NE.AND P0, PT, R18, RZ, PT ;  /* 0x000000ff1200720c */ /* 0x000fe20003f05270 */
[----:B------:R-:W2:Y:S01]  /*19f0*/  LDCU.64 UR8, c[0x0][0x4b8] ;  /* 0x00009700ff0877ac */ /* 0x000ea20008000a00 */
[----:B-1----:R-:W-:-:S05]  /*1a00*/  IMAD.HI.U32 R2, R17, UR4, R2 ;  /* 0x0000000411027c27 */ /* 0x002fca000f8e0002 */
[----:B------:R-:W-:-:S04]  /*1a10*/  SHF.R.U32.HI R3, RZ, UR5, R2 ;  /* 0x00000005ff037c19 */ /* 0x000fc80008011602 */
[----:B------:R-:W-:-:S05]  /*1a20*/  IADD3 R0, PT, PT, -R3, RZ, RZ ;  /* 0x000000ff03007210 */ /* 0x000fca0007ffe1ff */
[----:B0-----:R-:W-:-:S04]  /*1a30*/  IMAD R0, R0, UR6, R17 ;  /* 0x0000000600007c24 */ /* 0x001fc8000f8e0211 */
[C---:B--2---:R-:W-:Y:S02]  /*1a40*/  IMAD R17, R0.reuse, UR8, RZ ;  /* 0x0000000800117c24 */ /* 0x044fe4000f8e02ff */
[----:B------:R-:W-:Y:S01]  /*1a50*/  IMAD R0, R0, UR9, RZ ;  /* 0x0000000900007c24 */ /* 0x000fe2000f8e02ff */
        /* <DEDUP_REMOVED lines=267> */
[----:B------:R-:W-:Y:S01]  /*2b10*/  IMAD.MOV.U32 R2, RZ, RZ, RZ ;  /* 0x000000ffff027224 */ /* 0x000fe200078e00ff */
        /* <DEDUP_REMOVED lines=18> */
.L_x_10511:
[----:B------:R-:W0:Y:S02]  /*2c40*/  LDCU.128 UR4, c[0x0][0x580] ;  /* 0x0000b000ff0477ac */ /* 0x000e240008000c00 */
[----:B0-----:R-:W-:Y:S01]  /*2c50*/  IADD3 R2, P0, PT, R0, UR6, RZ ;  /* 0x0000000600027c10 */ /* 0x001fe2000ff1e0ff */
[----:B------:R-:W0:Y:S03]  /*2c60*/  LDCU UR6, c[0x0][0x598] ;  /* 0x0000b300ff0677ac */ /* 0x000e260008000800 */
[----:B------:R-:W-:Y:S01]  /*2c70*/  IADD3.X R3, PT, PT, RZ, UR7, RZ, P0, !PT ;  /* 0x00000007ff037c10 */ /* 0x000fe200087fe4ff */
[----:B------:R-:W1:Y:S04]  /*2c80*/  LDCU UR7, c[0x0][0x590] ;  /* 0x0000b200ff0777ac */ /* 0x000e680008000800 */
[----:B------:R-:W0:Y:S01]  /*2c90*/  LDG.E R2, desc[UR36][R2.64] ;  /* 0x0000002402027981 */ /* 0x000e22000c1e1900 */
[----:B------:R-:W-:Y:S01]  /*2ca0*/  IADD3 R16, P1, PT, R17, UR4, RZ ;  /* 0x0000000411107c10 */ /* 0x000fe2000ff3e0ff */
[----:B------:R-:W-:Y:S04]  /*2cb0*/  BSSY.RECONVERGENT B6, `(.L_x_10512) ;  /* 0x0000015000067945 */ /* 0x000fe80003800200 */
[----:B------:R-:W-:Y:S01]  /*2cc0*/  IMAD.X R17, RZ, RZ, UR5, P1 ;  /* 0x00000005ff117e24 */ /* 0x000fe200088e06ff */
[----:B0-----:R-:W-:-:S02]  /*2cd0*/  ISETP.GE.AND P0, PT, R2, UR6, PT ;  /* 0x0000000602007c0c */ /* 0x001fc4000bf06270 */
        /* <DEDUP_REMOVED lines=10> */
[----:B0-----:R-:W-:Y:S02]  /*2d80*/  MOV R4, UR4 ;  /* 0x0000000400047c02 */ /* 0x001fe40008000f00 */
[----:B------:R-:W-:-:S02]  /*2d90*/  MOV R5, UR5 ;  /* 0x0000000500057c02 */ /* 0x000fc40008000f00 */
[----:B---3--:R-:W-:Y:S02]  /*2da0*/  MOV R6, UR6 ;  /* 0x0000000600067c02 */ /* 0x008fe40008000f00 */
[----:B------:R-:W-:Y:S01]  /*2db0*/  MOV R7, UR7 ;  /* 0x0000000700077c02 */ /* 0x000fe20008000f00 */
[----:B----4-:R-:W-:Y:S01]  /*2dc0*/  IMAD.U32 R10, RZ, RZ, UR8 ;  /* 0x00000008ff0a7e24 */ /* 0x010fe2000f8e00ff */
[----:B-1----:R-:W-:-:S07]  /*2dd0*/  MOV R11, UR9 ;  /* 0x00000009000b7c02 */ /* 0x002fce0008000f00 */
[----:B------:R-:W-:-:S07]  /*2de0*/  LEPC R20, `(.L_x_10513) ;  /* 0x000000001014794e */ /* 0x000fce0000000000 */
[----:B--2---:R-:W-:Y:S05]  /*2df0*/  CALL.ABS.NOINC R2 ;  /* 0x0000000002007343 */ /* 0x004fea0003c00000 */
.L_x_10513:
[----:B------:R-:W-:Y:S05]  /*2e00*/  BSYNC.RECONVERGENT B6 ;  /* 0x0000000000067941 */ /* 0x000fea0003800200 */
.L_x_10512:
[----:B------:R-:W-:Y:S01]  /*2e10*/  STG.E desc[UR36][R16.64], RZ ;  /* 0x000000ff10007986 */ /* 0x000fe2000c101924 */
[----:B------:R-:W-:Y:S05]  /*2e20*/  EXIT ;  /* 0x000000000000794d */ /* 0x000fea0003800000 */
.L_x_10514:
        /* <DEDUP_REMOVED lines=13> */
.L_x_34731:


//--------------------- .text._ZN2at6native27unrolled_elementwise_kernelIZZZNS0_67_GLOBAL__N__bb565c37_34_ValidateCompressedIndicesKernel_cu_33a4b88b42_validate_compressed_sparse_indices_kernelILNS2_8CDimNameE1ENS2_18CUDAKernelLauncherENS2_14EmptyVecKernelENS2_8DummyVecELm0EEEvRKNS_6TensorESA_lllENKUlvE0_clEvENKUlvE_clEvEUliE_St5arrayIPcLm2EELi4E23TrivialOffsetCalculatorILi1EjESI_NS0_6memory15LoadWithoutCastENSJ_16StoreWithoutCastEEEviT_T0_T2_T3_T4_T5_ --------------------------
	.section	.text._ZN2at6native27unrolled_elementwise_kernelIZZZNS0_67_GLOBAL__N__bb565c37_34_ValidateCompressedIndicesKernel_cu_33a4b88b42_validate_compressed_sparse_indices_kernelILNS2_8CDimNameE1ENS2_18CUDAKernelLauncherENS2_14EmptyVecKernelENS2_8DummyVecELm0EEEvRKNS_6TensorESA_lllENKUlvE0_clEvENKUlvE_clEvEUliE_St5arrayIPcLm2EELi4E23TrivialOffsetCalculatorILi1EjESI_NS0_6memory15LoadWithoutCastENSJ_16StoreWithoutCastEEEviT_T0_T2_T3_T4_T5_,"ax",@progbits
	.align	128
        .global         _ZN2at6native27unrolled_elementwise_kernelIZZZNS0_67_GLOBAL__N__bb565c37_34_ValidateCompressedIndicesKernel_cu_33a4b88b42_validate_compressed_sparse_indices_kernelILNS2_8CDimNameE1ENS2_18CUDAKernelLauncherENS2_14EmptyVecKernelENS2_8DummyVecELm0EEEvRKNS_6TensorESA_lllENKUlvE0_clEvENKUlvE_clEvEUliE_St5arrayIPcLm2EELi4E23TrivialOffsetCalculatorILi1EjESI_NS0_6memory15LoadWithoutCastENSJ_16StoreWithoutCastEEEviT_T0_T2_T3_T4_T5_
        .type           _ZN2at6native27unrolled_elementwise_kernelIZZZNS0_67_GLOBAL__N__bb565c37_34_ValidateCompressedIndicesKernel_cu_33a4b88b42_validate_compressed_sparse_indices_kernelILNS2_8CDimNameE1ENS2_18CUDAKernelLauncherENS2_14EmptyVecKernelENS2_8DummyVecELm0EEEvRKNS_6TensorESA_lllENKUlvE0_clEvENKUlvE_clEvEUliE_St5arrayIPcLm2EELi4E23TrivialOffsetCalculatorILi1EjESI_NS0_6memory15LoadWithoutCastENSJ_16StoreWithoutCastEEEviT_T0_T2_T3_T4_T5_,@function
        .size           _ZN2at6native27unrolled_elementwise_kernelIZZZNS0_67_GLOBAL__N__bb565c37_34_ValidateCompressedIndicesKernel_cu_33a4b88b42_validate_compressed_sparse_indices_kernelILNS2_8CDimNameE1ENS2_18CUDAKernelLauncherENS2_14EmptyVecKernelENS2_8DummyVecELm0EEEvRKNS_6TensorESA_lllENKUlvE0_clEvENKUlvE_clEvEUliE_St5arrayIPcLm2EELi4E23TrivialOffsetCalculatorILi1EjESI_NS0_6memory15LoadWithoutCastENSJ_16StoreWithoutCastEEEviT_T0_T2_T3_T4_T5_,(.L_x_34732 - _ZN2at6native27unrolled_elementwise_kernelIZZZNS0_67_GLOBAL__N__bb565c37_34_ValidateCompressedIndicesKernel_cu_33a4b88b42_validate_compressed_sparse_indices_kernelILNS2_8CDimNameE1ENS2_18CUDAKernelLauncherENS2_14EmptyVecKernelENS2_8DummyVecELm0EEEvRKNS_6TensorESA_lllENKUlvE0_clEvENKUlvE_clEvEUliE_St5arrayIPcLm2EELi4E23TrivialOffsetCalculatorILi1EjESI_NS0_6memory15LoadWithoutCastENSJ_16StoreWithoutCastEEEviT_T0_T2_T3_T4_T5_)
        .other          _ZN2at6native27unrolled_elementwise_kernelIZZZNS0_67_GLOBAL__N__bb565c37_34_ValidateCompressedIndicesKernel_cu_33a4b88b42_validate_compressed_sparse_indices_kernelILNS2_8CDimNameE1ENS2_18CUDAKernelLauncherENS2_14EmptyVecKernelENS2_8DummyVecELm0EEEvRKNS_6TensorESA_lllENKUlvE0_clEvENKUlvE_clEvEUliE_St5arrayIPcLm2EELi4E23TrivialOffsetCalculatorILi1EjESI_NS0_6memory15LoadWithoutCastENSJ_16StoreWithoutCastEEEviT_T0_T2_T3_T4_T5_,@"STO_CUDA_ENTRY STV_DEFAULT"
_ZN2at6native27unrolled_elementwise_kernelIZZZNS0_67_GLOBAL__N__bb565c37_34_ValidateCompressedIndicesKernel_cu_33a4b88b42_validate_compressed_sparse_indices_kernelILNS2_8CDimNameE1ENS2_18CUDAKernelLauncherENS2_14EmptyVecKernelENS2_8DummyVecELm0EEEvRKNS_6TensorESA_lllENKUlvE0_clEvENKUlvE_clEvEUliE_St5arrayIPcLm2EELi4E23TrivialOffsetCalculatorILi1EjESI_NS0_6memory15LoadWithoutCastENSJ_16StoreWithoutCastEEEviT_T0_T2_T3_T4_T5_:
.text._ZN2at6native27unrolled_elementwise_kernelIZZZNS0_67_GLOBAL__N__bb565c37_34_ValidateCompressedIndicesKernel_cu_33a4b88b42_validate_compressed_sparse_indices_kernelILNS2_8CDimNameE1ENS2_18CUDAKernelLauncherENS2_14EmptyVecKernelENS2_8DummyVecELm0EEEvRKNS_6TensorESA_lllENKUlvE0_clEvENKUlvE_clEvEUliE_St5arrayIPcLm2EELi4E23TrivialOffsetCalculatorILi1EjESI_NS0_6memory15LoadWithoutCastENSJ_16StoreWithoutCastEEEviT_T0_T2_T3_T4_T5_:
[----:B------:R-:W0:Y:S01]  /*0000*/  LDC R1, c[0x0][0x37c] ;  /* 0x0000df00ff017b82 */ /* 0x000e220000000800 */
[----:B------:R-:W1:Y:S07]  /*0010*/  S2R R22, SR_CTAID.X ;  /* 0x0000000000167919 */ /* 0x000e6e0000002500 */
[----:B------:R-:W1:Y:S01]  /*0020*/  LDC R3, c[0x0][0x380] ;  /* 0x0000e000ff037b82 */ /* 0x000e620000000800 */
[----:B------:R-:W2:Y:S01]  /*0030*/  LDCU.64 UR36, c[0x0][0x358] ;  /* 0x00006b00ff2477ac */ /* 0x000ea20008000a00 */
[----:B------:R-:W-:Y:S01]  /*0040*/  IMAD.MOV.U32 R0, RZ, RZ, RZ ;  /* 0x000000ffff007224 */ /* 0x000fe200078e00ff */
[----:B------:R-:W3:Y:S01]  /*0050*/  S2R R11, SR_TID.X ;  /* 0x00000000000b7919 */ /* 0x000ee20000002100 */
[----:B------:R-:W-:-:S02]  /*0060*/  IMAD.MOV.U32 R24, RZ, RZ, RZ ;  /* 0x000000ffff187224 */ /* 0x000fc400078e00ff */
[----:B------:R-:W-:Y:S01]  /*0070*/  HFMA2 R16, -RZ, RZ, 0, 0 ;  /* 0x00000000ff107431 */ /* 0x000fe200000001ff */
[----:B------:R-:W4:Y:S01]  /*0080*/  LDCU UR4, c[0x0][0x390] ;  /* 0x00007200ff0477ac */ /* 0x000f220008000800 */
[----:B------:R-:W4:Y:S01]  /*0090*/  LDCU UR5, c[0x0][0x388] ;  /* 0x00007100ff0577ac */ /* 0x000f220008000800 */
[----:B-1----:R-:W-:Y:S02]  /*00a0*/  IMAD R18, R22, -0x200, R3 ;  /* 0xfffffe0016127824 */ /* 0x002fe400078e0203 */
[----:B---3--:R-:W-:-:S03]  /*00b0*/  IMAD.MOV.U32 R17, RZ, RZ, R11 ;  /* 0x000000ffff117224 */ /* 0x008fc600078e000b */
[----:B------:R-:W-:-:S13]  /*00c0*/  ISETP.GE.AND P0, PT, R11, R18, PT ;  /* 0x000000120b00720c */ /* 0x000fda0003f06270 */
[----:B------:R-:W-:Y:S01]  /*00d0*/  @!P0 VIADD R11, R17, 0x80 ;  /* 0x00000080110b8836 */ /* 0x000fe20000000000 */
[----:B------:R-:W1:Y:S01]  /*00e0*/  @!P0 LDC.64 R6, c[0x0][0x3a8] ;  /* 0x0000ea00ff068b82 */ /* 0x000e620000000a00 */
[----:B------:R-:W-:-:S03]  /*00f0*/  @!P0 IMAD R13, R22, 0x200, R17 ;  /* 0x00000200160d8824 */ /* 0x000fc600078e0211 */
[----:B------:R-:W-:-:S13]  /*0100*/  ISETP.GE.AND P1, PT, R11, R18, PT ;  /* 0x000000120b00720c */ /* 0x000fda0003f26270 */
[----:B------:R-:W-:Y:S01]  /*0110*/  @!P1 LEA R15, R22, R11, 0x9 ;  /* 0x0000000b160f9211 */ /* 0x000fe200078e48ff */
[----:B------:R-:W-:Y:S01]  /*0120*/  @!P1 VIADD R11, R11, 0x80 ;  /* 0x000000800b0b9836 */ /* 0x000fe20000000000 */
[----:B------:R-:W3:Y:S04]  /*0130*/  @!P1 LDC.64 R8, c[0x0][0x3a8] ;  /* 0x0000ea00ff089b82 */ /* 0x000ee80000000a00 */
[----:B------:R-:W-:Y:S01]  /*0140*/  ISETP.GE.AND P3, PT, R11, R18, PT ;  /* 0x000000120b00720c */ /* 0x000fe20003f66270 */
[----:B-1----:R-:W-:-:S05]  /*0150*/  @!P0 IMAD.WIDE.U32 R6, R13, 0x4, R6 ;  /* 0x000000040d068825 */ /* 0x002fca00078e0006 */
[----:B--2---:R-:W4:Y:S07]  /*0160*/  @!P0 LDG.E R0, desc[UR36][R6.64] ;  /* 0x0000002406008981 */ /* 0x004f2e000c1e1900 */
[----:B------:R-:W-:Y:S01]  /*0170*/  @!P3 IMAD R19, R22, 0x200, R11 ;  /* 0x000002001613b824 */ /* 0x000fe200078e020b */
[----:B------:R-:W-:Y:S01]  /*0180*/  @!P3 IADD3 R11, PT, PT, R11, 0x80, RZ ;  /* 0x000000800b0bb810 */ /* 0x000fe20007ffe0ff */
[----:B------:R-:W1:Y:S03]  /*0190*/  @!P3 LDC.64 R4, c[0x0][0x3a8] ;  /* 0x0000ea00ff04bb82 */ /* 0x000e660000000a00 */
[----:B------:R-:W-:-:S13]  /*01a0*/  ISETP.GE.AND P2, PT, R11, R18, PT ;  /* 0x000000120b00720c */ /* 0x000fda0003f46270 */
[----:B------:R-:W2:Y:S01]  /*01b0*/  @!P2 LDC.64 R2, c[0x0][0x3a8] ;  /* 0x0000ea00ff02ab82 */ /* 0x000ea20000000a00 */
[----:B------:R-:W-:Y:S01]  /*01c0*/  @!P2 LEA R11, R22, R11, 0x9 ;  /* 0x0000000b160ba211 */ /* 0x000fe200078e48ff */
[----:B---3--:R-:W-:-:S05]  /*01d0*/  @!P1 IMAD.WIDE.U32 R8, R15, 0x4, R8 ;  /* 0x000000040f089825 */ /* 0x008fca00078e0008 */
[----:B------:R3:W5:Y:S01]  /*01e0*/  @!P1 LDG.E R24, desc[UR36][R8.64] ;  /* 0x0000002408189981 */ /* 0x000762000c1e1900 */
[----:B-1----:R-:W-:-:S04]  /*01f0*/  @!P3 IMAD.WIDE.U32 R4, R19, 0x4, R4 ;  /* 0x000000041304b825 */ /* 0x002fc800078e0004 */
[----:B------:R-:W-:-:S06]  /*0200*/  IMAD.MOV.U32 R19, RZ, RZ, RZ ;  /* 0x000000ffff137224 */ /* 0x000fcc00078e00ff */
[----:B------:R3:W5:Y:S01]  /*0210*/  @!P3 LDG.E R19, desc[UR36][R4.64] ;  /* 0x000000240413b981 */ /* 0x000762000c1e1900 */
[----:B--2---:R-:W-:-:S05]  /*0220*/  @!P2 IMAD.WIDE.U32 R2, R11, 0x4, R2 ;  /* 0x000000040b02a825 */ /* 0x004fca00078e0002 */
[----:B------:R3:W5:Y:S01]  /*0230*/  @!P2 LDG.E R16, desc[UR36][R2.64] ;  /* 0x000000240210a981 */ /* 0x000762000c1e1900 */
[----:B------:R-:W-:Y:S01]  /*0240*/  BSSY.RECONVERGENT B6, `(.L_x_10515) ;  /* 0x0000015000067945 */ /* 0x000fe20003800200 */
[----:B----4-:R-:W-:-:S04]  /*0250*/  ISETP.GE.AND P0, PT, R0, UR4, PT ;  /* 0x0000000400007c0c */ /* 0x010fc8000bf06270 */
[----:B------:R-:W-:-:S04]  /*0260*/  ISETP.GE.AND P0, PT, R0, UR5, !P0 ;  /* 0x0000000500007c0c */ /* 0x000fc8000c706270 */
[----:B------:R-:W-:-:S13]  /*0270*/  ISETP.GE.OR P0, PT, R17, R18, P0 ;  /* 0x000000121100720c */ /* 0x000fda0000706670 */
[----:B0--3--:R-:W-:Y:S05]  /*0280*/  @P0 BRA `(.L_x_10516) ;  /* 0x0000000000400947 */ /* 0x009fea0003800000 */
[----:B------:R-:W-:Y:S01]  /*0290*/  MOV R2, 0x0 ;  /* 0x0000000000027802 */ /* 0x000fe20000000f00 */
[----:B------:R-:W0:Y:S01]  /*02a0*/  LDCU.64 UR4, c[0x4][0x128] ;  /* 0x01002500ff0477ac */ /* 0x000e220008000a00 */
[----:B------:R-:W-:Y:S01]  /*02b0*/  IMAD.MOV.U32 R8, RZ, RZ, 0x2c ;  /* 0x0000002cff087424 */ /* 0x000fe200078e00ff */
[----:B------:R-:W-:Y:S01]  /*02c0*/  MOV R13, RZ ;  /* 0x000000ff000d7202 */ /* 0x000fe20000000f00 */
[----:B------:R-:W-:Y:S01]  /*02d0*/  IMAD.MOV.U32 R12, RZ, RZ, 0x1 ;  /* 0x00000001ff0c7424 */ /* 0x000fe200078e00ff */
[----:B------:R-:W1:Y:S01]  /*02e0*/  LDCU.64 UR6, c[0x4][0x110] ;  /* 0x01002200ff0677ac */ /* 0x000e620008000a00 */
[----:B------:R-:W2:Y:S01]  /*02f0*/  LDC.64 R2, c[0x4][R2] ;  /* 0x0100000002027b82 */ /* 0x000ea20000000a00 */
        /* <DEDUP_REMOVED lines=8> */
[----:B--2--5:R-:W-:Y:S05]  /*0380*/  CALL.ABS.NOINC R2 ;  /* 0x0000000002007343 */ /* 0x024fea0003c00000 */
.L_x_10516:
[----:B------:R-:W-:Y:S05]  /*0390*/  BSYNC.RECONVERGENT B6 ;  /* 0x0000000000067941 */ /* 0x000fea0003800200 */
.L_x_10515:
[----:B------:R-:W0:Y:S01]  /*03a0*/  LDCU UR4, c[0x0][0x390] ;  /* 0x00007200ff0477ac */ /* 0x000e220008000800 */
[----:B------:R-:W-:Y:S01]  /*03b0*/  VIADD R23, R17, 0x80 ;  /* 0x0000008011177836 */ /* 0x000fe20000000000 */
[----:B------:R-:W-:Y:S01]  /*03c0*/  BSSY.RECONVERGENT B6, `(.L_x_10517) ;  /* 0x0000016000067945 */ /* 0x000fe20003800200 */
[----:B------:R-:W1:Y:S01]  /*03d0*/  LDCU UR5, c[0x0][0x388] ;  /* 0x00007100ff0577ac */ /* 0x000e620008000800 */
[----:B0----5:R-:W-:-:S04]  /*03e0*/  ISETP.GE.AND P0, PT, R24, UR4, PT ;  /* 0x0000000418007c0c */ /* 0x021fc8000bf06270 */
[----:B-1----:R-:W-:-:S04]  /*03f0*/  ISETP.GE.AND P0, PT, R24, UR5, !P0 ;  /* 0x0000000518007c0c */ /* 0x002fc8000c706270 */
[----:B------:R-:W-:-:S13]  /*0400*/  ISETP.GE.OR P0, PT, R23, R18, P0 ;  /* 0x000000121700720c */ /* 0x000fda0000706670 */
        /* <DEDUP_REMOVED lines=17> */
.L_x_10518:
[----:B------:R-:W-:Y:S05]  /*0520*/  BSYNC.RECONVERGENT B6 ;  /* 0x0000000000067941 */ /* 0x000fea0003800200 */
.L_x_10517:
        /* <DEDUP_REMOVED lines=24> */
.L_x_10520:
[----:B------:R-:W-:Y:S05]  /*06b0*/  BSYNC.RECONVERGENT B6 ;  /* 0x0000000000067941 */ /* 0x000fea0003800200 */
.L_x_10519:
[----:B------:R-:W0:Y:S01]  /*06c0*/  LDCU UR4, c[0x0][0x390] ;  /* 0x00007200ff0477ac */ /* 0x000e220008000800 */
[----:B------:R-:W-:Y:S01]  /*06d0*/  IADD3 R3, PT, PT, R17, 0x180, RZ ;  /* 0x0000018011037810 */ /* 0x000fe20007ffe0ff */
        /* <DEDUP_REMOVED lines=22> */
.L_x_10522:
[----:B------:R-:W-:Y:S05]  /*0840*/  BSYNC.RECONVERGENT B6 ;  /* 0x0000000000067941 */ /* 0x000fea0003800200 */
.L_x_10521:
[----:B------:R-:W-:Y:S01]  /*0850*/  ISETP.GE.AND P0, PT, R17, R18, PT ;  /* 0x000000121100720c */ /* 0x000fe20003f06270 */
[----:B------:R-:W-:Y:S04]  /*0860*/  BSSY.RECONVERGENT B0, `(.L_x_10523) ;  /* 0x0000017000007945 */ /* 0x000fe80003800200 */
[----:B------:R-:W-:Y:S08]  /*0870*/  BSSY.RELIABLE B1, `(.L_x_10524) ;  /* 0x000000f000017945 */ /* 0x000ff00003800100 */
[----:B------:R-:W-:Y:S05]  /*0880*/  @P0 BRA `(.L_x_10525) ;  /* 0x0000000000340947 */ /* 0x000fea0003800000 */
[----:B------:R-:W0:Y:S01]  /*0890*/  LDC.64 R2, c[0x0][0x3a0] ;  /* 0x0000e800ff027b82 */ /* 0x000e220000000a00 */
[----:B------:R-:W-:Y:S01]  /*08a0*/  LEA R5, R22, R17, 0x9 ;  /* 0x0000001116057211 */ /* 0x000fe200078e48ff */
[----:B------:R-:W-:-:S05]  /*08b0*/  IMAD.MOV.U32 R17, RZ, RZ, R23 ;  /* 0x000000ffff117224 */ /* 0x000fca00078e0017 */
        /* <DEDUP_REMOVED lines=10> */
.L_x_10525:
[----:B------:R-:W-:Y:S05]  /*0960*/  BSYNC.RELIABLE B1 ;  /* 0x0000000000017941 */ /* 0x000fea0003800100 */
.L_x_10524:
[----:B------:R-:W-:-:S13]  /*0970*/  ISETP.GE.AND P0, PT, R17, R18, PT ;  /* 0x000000121100720c */ /* 0x000fda0003f06270 */
[----:B0-----:R-:W0:Y:S01]  /*0980*/  @!P0 LDC.64 R2, c[0x0][0x3a0] ;  /* 0x0000e800ff028b82 */ /* 0x001e220000000a00 */
[----:B------:R-:W-:Y:S01]  /*0990*/  @!P0 LEA R5, R22, R17, 0x9 ;  /* 0x0000001116058211 */ /* 0x000fe200078e48ff */
[----:B------:R-:W-:-:S04]  /*09a0*/  @!P0 VIADD R17, R17, 0x80 ;  /* 0x0000008011118836 */ /* 0x000fc80000000000 */
[----:B0-----:R-:W-:-:S05]  /*09b0*/  @!P0 IMAD.WIDE.U32 R2, R5, 0x4, R2 ;  /* 0x0000000405028825 */ /* 0x001fca00078e0002 */
[----:B------:R1:W-:Y:S02]  /*09c0*/  @!P0 STG.E desc[UR36][R2.64], RZ ;  /* 0x000000ff02008986 */ /* 0x0003e4000c101924 */
.L_x_10526:
[----:B------:R-:W-:Y:S05]  /*09d0*/  BSYNC.RECONVERGENT B0 ;  /* 0x0000000000007941 */ /* 0x000fea0003800200 */
.L_x_10523:
[----:B------:R-:W-:-:S13]  /*09e0*/  ISETP.GE.AND P0, PT, R17, R18, PT ;  /* 0x000000121100720c */ /* 0x000fda0003f06270 */
[----:B------:R-:W-:Y:S05]  /*09f0*/  @P0 EXIT ;  /* 0x000000000000094d */ /* 0x000fea0003800000 */
[----:B01----:R-:W0:Y:S01]  /*0a00*/  LDC.64 R2, c[0x0][0x3a0] ;  /* 0x0000e800ff027b82 */ /* 0x003e220000000a00 */
[----:B------:R-:W-:-:S05]  /*0a10*/  LEA R17, R22, R17, 0x9 ;  /* 0x0000001116117211 */ /* 0x000fca00078e48ff */
[----:B0-----:R-:W-:-:S05]  /*0a20*/  IMAD.WIDE.U32 R2, R17, 0x4, R2 ;  /* 0x0000000411027825 */ /* 0x001fca00078e0002 */
[----:B------:R-:W-:Y:S01]  /*0a30*/  STG.E desc[UR36][R2.64], RZ ;  /* 0x000000ff02007986 */ /* 0x000fe2000c101924 */
[----:B------:R-:W-:Y:S05]  /*0a40*/  EXIT ;  /* 0x000000000000794d */ /* 0x000fea0003800000 */
.L_x_10527:
        /* <DEDUP_REMOVED lines=11> */
.L_x_34732:


//--------------------- .text._ZN2at6native29vectorized_elementwise_kernelILi2EZZZNS0_67_GLOBAL__N__bb565c37_34_ValidateCompressedIndicesKernel_cu_33a4b88b42_validate_compressed_sparse_indices_kernelILNS2_8CDimNameE1ENS2_18CUDAKernelLauncherENS2_14EmptyVecKernelENS2_8DummyVecELm0EEEvRKNS_6TensorESA_lllENKUlvE0_clEvENKUlvE_clEvEUliE_St5arrayIPcLm2EEEEviT0_T1_ --------------------------
	.section	.text._ZN2at6native29vectorized_elementwise_kernelILi2EZZZNS0_67_GLOBAL__N__bb565c37_34_ValidateCompressedIndicesKernel_cu_33a4b88b42_validate_compressed_sparse_indices_kernelILNS2_8CDimNameE1ENS2_18CUDAKernelLauncherENS2_14EmptyVecKernelENS2_8DummyVecELm0EEEvRKNS_6TensorESA_lllENKUlvE0_clEvENKUlvE_clEvEUliE_St5arrayIPcLm2EEEEviT0_T1_,"ax",@progbits
	.align	128
        .global         _ZN2at6native29vectorized_elementwise_kernelILi2EZZZNS0_67_GLOBAL__N__bb565c37_34_ValidateCompressedIndicesKernel_cu_33a4b88b42_validate_compressed_sparse_indices_kernelILNS2_8CDimNameE1ENS2_18CUDAKernelLauncherENS2_14EmptyVecKernelENS2_8DummyVecELm0EEEvRKNS_6TensorESA_lllENKUlvE0_clEvENKUlvE_clEvEUliE_St5arrayIPcLm2EEEEviT0_T1_
        .type           _ZN2at6native29vectorized_elementwise_kernelILi2EZZZNS0_67_GLOBAL__N__bb565c37_34_ValidateCompressedIndicesKernel_cu_33a4b88b42_validate_compressed_sparse_indices_kernelILNS2_8CDimNameE1ENS2_18CUDAKernelLauncherENS2_14EmptyVecKernelENS2_8DummyVecELm0EEEvRKNS_6TensorESA_lllENKUlvE0_clEvENKUlvE_clEvEUliE_St5arrayIPcLm2EEEEviT0_T1_,@function
        .size           _ZN2at6native29vectorized_elementwise_kernelILi2EZZZNS0_67_GLOBAL__N__bb565c37_34_ValidateCompressedIndicesKernel_cu_33a4b88b42_validate_compressed_sparse_indices_kernelILNS2_8CDimNameE1ENS2_18CUDAKernelLauncherENS2_14EmptyVecKernelENS2_8DummyVecELm0EEEvRKNS_6TensorESA_lllENKUlvE0_clEvENKUlvE_clEvEUliE_St5arrayIPcLm2EEEEviT0_T1_,(.L_x_34733 - _ZN2at6native29vectorized_elementwise_kernelILi2EZZZNS0_67_GLOBAL__N__bb565c37_34_ValidateCompressedIndicesKernel_cu_33a4b88b42_validate_compressed_sparse_indices_kernelILNS2_8CDimNameE1ENS2_18CUDAKernelLauncherENS2_14EmptyVecKernelENS2_8DummyVecELm0EEEvRKNS_6TensorESA_lllENKUlvE0_clEvENKUlvE_clEvEUliE_St5arrayIPcLm2EEEEviT0_T1_)
        .other          _ZN2at6native29vectorized_elementwise_kernelILi2EZZZNS0_67_GLOBAL__N__bb565c37_34_ValidateCompressedIndicesKernel_cu_33a4b88b42_validate_compressed_sparse_indices_kernelILNS2_8CDimNameE1ENS2_18CUDAKernelLauncherENS2_14EmptyVecKernelENS2_8DummyVecELm0EEEvRKNS_6TensorESA_lllENKUlvE0_clEvENKUlvE_clEvEUliE_St5arrayIPcLm2EEEEviT0_T1_,@"STO_CUDA_ENTRY STV_DEFAULT"
_ZN2at6native29vectorized_elementwise_kernelILi2EZZZNS0_67_GLOBAL__N__bb565c37_34_ValidateCompressedIndicesKernel_cu_33a4b88b42_validate_compressed_sparse_indices_kernelILNS2_8CDimNameE1ENS2_18CUDAKernelLauncherENS2_14EmptyVecKernelENS2_8DummyVecELm0EEEvRKNS_6TensorESA_lllENKUlvE0_clEvENKUlvE_clEvEUliE_St5arrayIPcLm2EEEEviT0_T1_:
.text._ZN2at6native29vectorized_elementwise_kernelILi2EZZZNS0_67_GLOBAL__N__bb565c37_34_ValidateCompressedIndicesKernel_cu_33a4b88b42_validate_compressed_sparse_indices_kernelILNS2_8CDimNameE1ENS2_18CUDAKernelLauncherENS2_14EmptyVecKernelENS2_8DummyVecELm0EEEvRKNS_6TensorESA_lllENKUlvE0_clEvENKUlvE_clEvEUliE_St5arrayIPcLm2EEEEviT0_T1_:
        /* <DEDUP_REMOVED lines=9> */
[----:B------:R-:W-:Y:S01]  /*0090*/  IMAD.MOV.U32 R0, RZ, RZ, RZ ;  /* 0x000000ffff007224 */ /* 0x000fe200078e00ff */
[----:B------:R-:W1:Y:S01]  /*00a0*/  LDCU UR4, c[0x0][0x390] ;  /* 0x00007200ff0477ac */ /* 0x000e620008000800 */
[----:B------:R-:W-:Y:S01]  /*00b0*/  IMAD.MOV.U32 R26, RZ, RZ, RZ ;  /* 0x000000ffff1a7224 */ /* 0x000fe200078e00ff */
[----:B------:R-:W2:Y:S01]  /*00c0*/  LDCU UR5, c[0x0][0x388] ;  /* 0x00007100ff0577ac */ /* 0x000ea20008000800 */
[----:B0-----:R-:W-:Y:S01]  /*00d0*/  ISETP.GE.U32.AND P6, PT, R16, R25, PT ;  /* 0x000000191000720c */ /* 0x001fe20003fc6070 */
[----:B------:R-:W-:-:S12]  /*00e0*/  IMAD.MOV.U32 R24, RZ, RZ, R16 ;  /* 0x000000ffff187224 */ /* 0x000fd800078e0010 */
[----:B------:R-:W-:Y:S01]  /*00f0*/  @!P6 VIADD R16, R24, 0x80 ;  /* 0x000000801810e836 */ /* 0x000fe20000000000 */
[----:B------:R-:W0:Y:S01]  /*0100*/  @!P6 LDC.64 R2, c[0x0][0x3a8] ;  /* 0x0000ea00ff02eb82 */ /* 0x000e220000000a00 */
[----:B------:R-:W-:-:S03]  /*0110*/  @!P6 IMAD.IADD R5, R27, 0x1, R24 ;  /* 0x000000011b05e824 */ /* 0x000fc600078e0218 */
[----:B------:R-:W-:-:S13]  /*0120*/  ISETP.GE.U32.AND P5, PT, R16, R25, PT ;  /* 0x000000191000720c */ /* 0x000fda0003fa6070 */
[----:B------:R-:W-:Y:S01]  /*0130*/  @!P5 IADD3 R18, PT, PT, R27, R16, RZ ;  /* 0x000000101b12d210 */ /* 0x000fe20007ffe0ff */
[----:B------:R-:W-:Y:S01]  /*0140*/  @!P5 VIADD R16, R16, 0x80 ;  /* 0x000000801010d836 */ /* 0x000fe20000000000 */
[----:B------:R-:W3:Y:S04]  /*0150*/  @!P5 LDC.64 R12, c[0x0][0x3a8] ;  /* 0x0000ea00ff0cdb82 */ /* 0x000ee80000000a00 */
[----:B------:R-:W-:Y:S01]  /*0160*/  ISETP.GE.U32.AND P4, PT, R16, R25, PT ;  /* 0x000000191000720c */ /* 0x000fe20003f86070 */
[----:B0-----:R-:W-:-:S05]  /*0170*/  @!P6 IMAD.WIDE.U32 R2, R5, 0x4, R2 ;  /* 0x000000040502e825 */ /* 0x001fca00078e0002 */
[----:B------:R0:W1:Y:S07]  /*0180*/  @!P6 LDG.E R0, desc[UR36][R2.64] ;  /* 0x000000240200e981 */ /* 0x00006e000c1e1900 */
[----:B------:R-:W-:Y:S01]  /*0190*/  @!P4 IMAD.IADD R23, R27, 0x1, R16 ;  /* 0x000000011b17c824 */ /* 0x000fe200078e0210 */
[----:B------:R-:W4:Y:S01]  /*01a0*/  @!P4 LDC.64 R14, c[0x0][0x3a8] ;  /* 0x0000ea00ff0ecb82 */ /* 0x000f220000000a00 */
[----:B------:R-:W-:-:S05]  /*01b0*/  @!P4 VIADD R16, R16, 0x80 ;  /* 0x000000801010c836 */ /* 0x000fca0000000000 */
[----:B------:R-:W-:-:S13]  /*01c0*/  ISETP.GE.U32.AND P3, PT, R16, R25, PT ;  /* 0x000000191000720c */ /* 0x000fda0003f66070 */
[----:B------:R-:W-:Y:S01]  /*01d0*/  @!P3 IADD3 R29, PT, PT, R27, R16, RZ ;  /* 0x000000101b1db210 */ /* 0x000fe20007ffe0ff */
[----:B------:R-:W-:Y:S01]  /*01e0*/  @!P3 VIADD R16, R16, 0x80 ;  /* 0x000000801010b836 */ /* 0x000fe20000000000 */
[----:B------:R-:W2:Y:S04]  /*01f0*/  @!P3 LDC.64 R8, c[0x0][0x3a8] ;  /* 0x0000ea00ff08bb82 */ /* 0x000ea80000000a00 */
[----:B------:R-:W-:-:S13]  /*0200*/  ISETP.GE.U32.AND P2, PT, R16, R25, PT ;  /* 0x000000191000720c */ /* 0x000fda0003f46070 */
[----:B------:R-:W-:Y:S01]  /*0210*/  @!P2 IMAD.IADD R21, R27, 0x1, R16 ;  /* 0x000000011b15a824 */ /* 0x000fe200078e0210 */
[----:B------:R-:W2:Y:S01]  /*0220*/  @!P2 LDC.64 R6, c[0x0][0x3a8] ;  /* 0x0000ea00ff06ab82 */ /* 0x000ea20000000a00 */
[----:B------:R-:W-:-:S05]  /*0230*/  @!P2 VIADD R16, R16, 0x80 ;  /* 0x000000801010a836 */ /* 0x000fca0000000000 */
[----:B------:R-:W-:-:S13]  /*0240*/  ISETP.GE.U32.AND P1, PT, R16, R25, PT ;  /* 0x000000191000720c */ /* 0x000fda0003f26070 */
[----:B------:R-:W-:Y:S01]  /*0250*/  @!P1 IADD3 R19, PT, PT, R27, R16, RZ ;  /* 0x000000101b139210 */ /* 0x000fe20007ffe0ff */
[----:B------:R-:W-:Y:S01]  /*0260*/  @!P1 VIADD R16, R16, 0x80 ;  /* 0x0000008010109836 */ /* 0x000fe20000000000 */
[----:B------:R-:W2:Y:S04]  /*0270*/  @!P1 LDC.64 R4, c[0x0][0x3a8] ;  /* 0x0000ea00ff049b82 */ /* 0x000ea80000000a00 */
[----:B------:R-:W-:-:S13]  /*0280*/  ISETP.GE.U32.AND P0, PT, R16, R25, PT ;  /* 0x000000191000720c */ /* 0x000fda0003f06070 */
[----:B------:R-:W-:Y:S01]  /*0290*/  @!P0 IADD3 R17, PT, PT, R27, R16, RZ ;  /* 0x000000101b118210 */ /* 0x000fe20007ffe0ff */
[----:B------:R-:W-:Y:S01]  /*02a0*/  @!P0 VIADD R16, R16, 0x80 ;  /* 0x0000008010108836 */ /* 0x000fe20000000000 */
[----:B0-----:R-:W0:Y:S04]  /*02b0*/  @!P0 LDC.64 R2, c[0x0][0x3a8] ;  /* 0x0000ea00ff028b82 */ /* 0x001e280000000a00 */
[----:B------:R-:W-:-:S13]  /*02c0*/  ISETP.GE.U32.AND P6, PT, R16, R25, PT ;  /* 0x000000191000720c */ /* 0x000fda0003fc6070 */
[----:B------:R-:W0:Y:S01]  /*02d0*/  @!P6 LDC.64 R10, c[0x0][0x3a8] ;  /* 0x0000ea00ff0aeb82 */ /* 0x000e220000000a00 */
[----:B------:R-:W-:Y:S02]  /*02e0*/  @!P6 IMAD.IADD R16, R27, 0x1, R16 ;  /* 0x000000011b10e824 */ /* 0x000fe400078e0210 */
[----:B---3--:R-:W-:-:S04]  /*02f0*/  @!P5 IMAD.WIDE.U32 R12, R18, 0x4, R12 ;  /* 0x00000004120cd825 */ /* 0x008fc800078e000c */
[----:B----4-:R-:W-:Y:S01]  /*0300*/  @!P4 IMAD.WIDE.U32 R14, R23, 0x4, R14 ;  /* 0x00000004170ec825 */ /* 0x010fe200078e000e */
[----:B------:R-:W-:Y:S01]  /*0310*/  CS2R R22, SRZ ;  /* 0x0000000000167805 */ /* 0x000fe2000001ff00 */
[----:B------:R3:W5:Y:S02]  /*0320*/  @!P5 LDG.E R26, desc[UR36][R12.64] ;  /* 0x000000240c1ad981 */ /* 0x000764000c1e1900 */
[----:B--2---:R-:W-:Y:S01]  /*0330*/  @!P1 IMAD.WIDE.U32 R4, R19, 0x4, R4 ;  /* 0x0000000413049825 */ /* 0x004fe200078e0004 */
[----:B------:R-:W-:Y:S02]  /*0340*/  CS2R R18, SRZ ;  /* 0x0000000000127805 */ /* 0x000fe4000001ff00 */
[----:B------:R3:W5:Y:S01]  /*0350*/  @!P4 LDG.E R23, desc[UR36][R14.64] ;  /* 0x000000240e17c981 */ /* 0x000762000c1e1900 */
[----:B0-----:R-:W-:-:S03]  /*0360*/  @!P0 IMAD.WIDE.U32 R2, R17, 0x4, R2 ;  /* 0x0000000411028825 */ /* 0x001fc600078e0002 */
[----:B------:R3:W5:Y:S01]  /*0370*/  @!P1 LDG.E R18, desc[UR36][R4.64] ;  /* 0x0000002404129981 */ /* 0x000762000c1e1900 */
[----:B------:R-:W-:-:S04]  /*0380*/  @!P3 IMAD.WIDE.U32 R8, R29, 0x4, R8 ;  /* 0x000000041d08b825 */ /* 0x000fc800078e0008 */
[----:B------:R-:W-:Y:S01]  /*0390*/  @!P6 IMAD.WIDE.U32 R10, R16, 0x4, R10 ;  /* 0x00000004100ae825 */ /* 0x000fe200078e000a */
[----:B------:R-:W-:Y:S01]  /*03a0*/  CS2R R16, SRZ ;  /* 0x0000000000107805 */ /* 0x000fe2000001ff00 */
[----:B------:R3:W5:Y:S02]  /*03b0*/  @!P3 LDG.E R22, desc[UR36][R8.64] ;  /* 0x000000240816b981 */ /* 0x000764000c1e1900 */
[----:B------:R-:W-:-:S03]  /*03c0*/  @!P2 IMAD.WIDE.U32 R6, R21, 0x4, R6 ;  /* 0x000000041506a825 */ /* 0x000fc600078e0006 */
[----:B------:R3:W5:Y:S04]  /*03d0*/  @!P6 LDG.E R16, desc[UR36][R10.64] ;  /* 0x000000240a10e981 */ /* 0x000768000c1e1900 */
[----:B------:R3:W5:Y:S04]  /*03e0*/  @!P2 LDG.E R19, desc[UR36][R6.64] ;  /* 0x000000240613a981 */ /* 0x000768000c1e1900 */
[----:B------:R3:W5:Y:S01]  /*03f0*/  @!P0 LDG.E R17, desc[UR36][R2.64] ;  /* 0x0000002402118981 */ /* 0x000762000c1e1900 */
[----:B------:R-:W-:Y:S01]  /*0400*/  BSSY.RECONVERGENT B6, `(.L_x_10529) ;  /* 0x0000015000067945 */ /* 0x000fe20003800200 */
[----:B-1----:R-:W-:-:S04]  /*0410*/  ISETP.GE.AND P0, PT, R0, UR4, PT ;  /* 0x0000000400007c0c */ /* 0x002fc8000bf06270 */
[----:B------:R-:W-:-:S04]  /*0420*/  ISETP.GE.AND P0, PT, R0, UR5, !P0 ;  /* 0x0000000500007c0c */ /* 0x000fc8000c706270 */
[----:B------:R-:W-:-:S13]  /*0430*/  ISETP.GE.U32.OR P0, PT, R24, R25, P0 ;  /* 0x000000191800720c */ /* 0x000fda0000706470 */
[----:B---3--:R-:W-:Y:S05]  /*0440*/  @P0 BRA `(.L_x_10530) ;  /* 0x0000000000400947 */ /* 0x008fea0003800000 */
        /* <DEDUP_REMOVED lines=16> */
.L_x_10530:
[----:B------:R-:W-:Y:S05]  /*0550*/  BSYNC.RECONVERGENT B6 ;  /* 0x0000000000067941 */ /* 0x000fea0003800200 */
.L_x_10529:
[----:B------:R-:W0:Y:S01]  /*0560*/  LDCU UR4, c[0x0][0x390] ;  /* 0x00007200ff0477ac */ /* 0x000e220008000800 */
[----:B------:R-:W-:Y:S01]  /*0570*/  VIADD R2, R24, 0x80 ;  /* 0x0000008018027836 */ /* 0x000fe20000000000 */
[----:B------:R-:W-:Y:S01]  /*0580*/  BSSY.RECONVERGENT B6, `(.L_x_10531) ;  /* 0x0000016000067945 */ /* 0x000fe20003800200 */
[----:B------:R-:W1:Y:S01]  /*0590*/  LDCU UR5, c[0x0][0x388] ;  /* 0x00007100ff0577ac */ /* 0x000e620008000800 */
[----:B0----5:R-:W-:-:S04]  /*05a0*/  ISETP.GE.AND P0, PT, R26, UR4, PT ;  /* 0x000000041a007c0c */ /* 0x021fc8000bf06270 */
[----:B-1----:R-:W-:-:S04]  /*05b0*/  ISETP.GE.AND P0, PT, R26, UR5, !P0 ;  /* 0x000000051a007c0c */ /* 0x002fc8000c706270 */
[----:B------:R-:W-:-:S13]  /*05c0*/  ISETP.GE.U32.OR P0, PT, R2, R25, P0 ;  /* 0x000000190200720c */ /* 0x000fda0000706470 */
        /* <DEDUP_REMOVED lines=17> */
.L_x_10532:
[----:B------:R-:W-:Y:S05]  /*06e0*/  BSYNC.RECONVERGENT B6 ;  /* 0x0000000000067941 */ /* 0x000fea0003800200 */
.L_x_10531:
[----:B------:R-:W0:Y:S01]  /*06f0*/  LDCU UR4, c[0x0][0x390] ;  /* 0x00007200ff0477ac */ /* 0x000e220008000800 */
[----:B------:R-:W-:Y:S01]  /*0700*/  VIADD R0, R24, 0x100 ;  /* 0x0000010018007836 */ /* 0x000fe20000000000 */
[----:B------:R-:W-:Y:S01]  /*0710*/  BSSY.RECONVERGENT B6, `(.L_x_10533) ;  /* 0x0000016000067945 */ /* 0x000fe20003800200 */
[----:B------:R-:W1:Y:S01]  /*0720*/  LDCU UR5, c[0x0][0x388] ;  /* 0x00007100ff0577ac */ /* 0x000e620008000800 */
[----:B0-----:R-:W-:-:S04]  /*0730*/  ISETP.GE.AND P0, PT, R23, UR4, PT ;  /* 0x0000000417007c0c */ /* 0x001fc8000bf06270 */
[----:B-1----:R-:W-:-:S04]  /*0740*/  ISETP.GE.AND P0, PT, R23, UR5, !P0 ;  /* 0x0000000517007c0c */ /* 0x002fc8000c706270 */
[----:B------:R-:W-:-:S13]  /*0750*/  ISETP.GE.U32.OR P0, PT, R0, R25, P0 ;  /* 0x000000190000720c */ /* 0x000fda0000706470 */
        /* <DEDUP_REMOVED lines=17> */
.L_x_10534:
[----:B------:R-:W-:Y:S05]  /*0870*/  BSYNC.RECONVERGENT B6 ;  /* 0x0000000000067941 */ /* 0x000fea0003800200 */
.L_x_10533:
        /* <DEDUP_REMOVED lines=24> */
.L_x_10536:
[----:B------:R-:W-:Y:S05]  /*0a00*/  BSYNC.RECONVERGENT B6 ;  /* 0x0000000000067941 */ /* 0x000fea0003800200 */
.L_x_10535:
        /* <DEDUP_REMOVED lines=24> */
.L_x_10538:
[----:B------:R-:W-:Y:S05]  /*0b90*/  BSYNC.RECONVERGENT B6 ;  /* 0x0000000000067941 */ /* 0x000fea0003800200 */
.L_x_10537:
        /* <DEDUP_REMOVED lines=24> */
.L_x_10540:
[----:B------:R-:W-:Y:S05]  /*0d20*/  BSYNC.RECONVERGENT B6 ;  /* 0x0000000000067941 */ /* 0x000fea0003800200 */
.L_x_10539:
[----:B------:R-:W0:Y:S01]  /*0d30*/  LDCU UR4, c[0x0][0x390] ;  /* 0x00007200ff0477ac */ /* 0x000e220008000800 */
[----:B------:R-:W-:Y:S01]  /*0d40*/  IADD3 R0, PT, PT, R24, 0x300, RZ ;  /* 0x0000030018007810 */ /* 0x000fe20007ffe0ff */
        /* <DEDUP_REMOVED lines=22> */
.L_x_10542:
[----:B------:R-:W-:Y:S05]  /*0eb0*/  BSYNC.RECONVERGENT B6 ;  /* 0x0000000000067941 */ /* 0x000fea0003800200 */
.L_x_10541:
        /* <DEDUP_REMOVED lines=24> */
.L_x_10544:
[----:B------:R-:W-:Y:S05]  /*1040*/  BSYNC.RECONVERGENT B6 ;  /* 0x0000000000067941 */ /* 0x000fea0003800200 */
.L_x_10543:
[----:B------:R-:W-:Y:S01]  /*1050*/  ISETP.GE.U32.AND P0, PT, R24, R25, PT ;  /* 0x000000191800720c */ /* 0x000fe20003f06070 */
[----:B------:R-:W-:Y:S04]  /*1060*/  BSSY.RECONVERGENT B0, `(.L_x_10545) ;  /* 0x0000033000007945 */ /* 0x000fe80003800200 */
[----:B------:R-:W-:Y:S08]  /*1070*/  BSSY.RELIABLE B1, `(.L_x_10546) ;  /* 0x000002b000017945 */ /* 0x000ff00003800100 */
[----:B------:R-:W-:Y:S05]  /*1080*/  @P0 BRA `(.L_x_10547) ;  /* 0x0000000000300947 */ /* 0x000fea0003800000 */
[----:B------:R-:W0:Y:S01]  /*1090*/  LDC.64 R4, c[0x0][0x3a0] ;  /* 0x0000e800ff047b82 */ /* 0x000e220000000a00 */
[----:B------:R-:W-:Y:S01]  /*10a0*/  IMAD.IADD R3, R27, 0x1, R24 ;  /* 0x000000011b037824 */ /* 0x000fe200078e0218 */
[----:B------:R-:W-:-:S04]  /*10b0*/  MOV R24, R2 ;  /* 0x0000000200187202 */ /* 0x000fc80000000f00 */
[----:B------:R-:W-:Y:S01]  /*10c0*/  ISETP.GE.U32.AND P0, PT, R24, R25, PT ;  /* 0x000000191800720c */ /* 0x000fe20003f06070 */
[----:B0-----:R-:W-:-:S05]  /*10d0*/  IMAD.WIDE.U32 R4, R3, 0x4, R4 ;  /* 0x0000000403047825 */ /* 0x001fca00078e0004 */
[----:B------:R0:W-:Y:S07]  /*10e0*/  STG.E desc[UR36][R4.64], RZ ;  /* 0x000000ff04007986 */ /* 0x0001ee000c101924 */
[----:B------:R-:W-:Y:S05]  /*10f0*/  @P0 BRA `(.L_x_10548) ;  /* 0x0000000000300947 */ /* 0x000fea0003800000 */
[----:B------:R-:W1:Y:S01]  /*1100*/  LDC.64 R2, c[0x0][0x3a0] ;  /* 0x0000e800ff027b82 */ /* 0x000e620000000a00 */
[----:B0-----:R-:W-:Y:S02]  /*1110*/  IMAD.IADD R5, R27, 0x1, R24 ;  /* 0x000000011b057824 */ /* 0x001fe400078e0218 */
[----:B------:R-:W-:Y:S02]  /*1120*/  VIADD R24, R24, 0x80 ;  /* 0x0000008018187836 */ /* 0x000fe40000000000 */
[----:B-1----:R-:W-:-:S05]  /*1130*/  IMAD.WIDE.U32 R2, R5, 0x4, R2 ;  /* 0x0000000405027825 */ /* 0x002fca00078e0002 */
[----:B------:R0:W-:Y:S02]  /*1140*/  STG.E desc[UR36][R2.64], RZ ;  /* 0x000000ff02007986 */ /* 0x0001e4000c101924 */
.L_x_10547:
[----:B------:R-:W-:-:S13]  /*1150*/  ISETP.GE.U32.AND P0, PT, R24, R25, PT ;  /* 0x000000191800720c */ /* 0x000fda0003f06070 */
[----:B------:R-:W-:Y:S05]  /*1160*/  @P0 BRA `(.L_x_10549) ;  /* 0x0000000000300947 */ /* 0x000fea0003800000 */
[----:B0-----:R-:W0:Y:S01]  /*1170*/  LDC.64 R2, c[0x0][0x3a0] ;  /* 0x0000e800ff027b82 */ /* 0x001e220000000a00 */
[----:B------:R-:W-:Y:S01]  /*1180*/  IADD3 R5, PT, PT, R27, R24, RZ ;  /* 0x000000181b057210 */ /* 0x000fe20007ffe0ff */
[----:B------:R-:W-:-:S04]  /*1190*/  VIADD R24, R24, 0x80 ;  /* 0x0000008018187836 */ /* 0x000fc80000000000 */
[----:B0-----:R-:W-:-:S05]  /*11a0*/  IMAD.WIDE.U32 R2, R5, 0x4, R2 ;  /* 0x0000000405027825 */ /* 0x001fca00078e0002 */
[----:B------:R1:W-:Y:S02]  /*11b0*/  STG.E desc[UR36][R2.64], RZ ;  /* 0x000000ff02007986 */ /* 0x0003e4000c101924 */
.L_x_10548:
[----:B------:R-:W-:-:S13]  /*11c0*/  ISETP.GE.U32.AND P0, PT, R24, R25, PT ;  /* 0x000000191800720c */ /* 0x000fda0003f06070 */
[----:B------:R-:W-:Y:S05]  /*11d0*/  @P0 BRA `(.L_x_10550) ;  /* 0x0000000000300947 */ /* 0x000fea0003800000 */
[----:B-1----:R-:W1:Y:S01]  /*11e0*/  LDC.64 R2, c[0x0][0x3a0] ;  /* 0x0000e800ff027b82 */ /* 0x002e620000000a00 */
[----:B0-----:R-:W-:Y:S01]  /*11f0*/  IMAD.IADD R5, R27, 0x1, R24 ;  /* 0x000000011b057824 */ /* 0x001fe200078e0218 */
[----:B------:R-:W-:-:S03]  /*1200*/  IADD3 R24, PT, PT, R24, 0x80, RZ ;  /* 0x0000008018187810 */ /* 0x000fc60007ffe0ff */
[----:B-1----:R-:W-:-:S05]  /*1210*/  IMAD.WIDE.U32 R2, R5, 0x4, R2 ;  /* 0x0000000405027825 */ /* 0x002fca00078e0002 */
[----:B------:R1:W-:Y:S02]  /*1220*/  STG.E desc[UR36][R2.64], RZ ;  /* 0x000000ff02007986 */ /* 0x0003e4000c101924 */
.L_x_10549:
[----:B------:R-:W-:-:S13]  /*1230*/  ISETP.GE.U32.AND P0, PT, R24, R25, PT ;  /* 0x000000191800720c */ /* 0x000fda0003f06070 */
[----:B------:R-:W-:Y:S05]  /*1240*/  @P0 BRA `(.L_x_10551) ;  /* 0x0000000000340947 */ /* 0x000fea0003800000 */
[----:B01----:R-:W0:Y:S01]  /*1250*/  LDC.64 R2, c[0x0][0x3a0] ;  /* 0x0000e800ff027b82 */ /* 0x003e220000000a00 */
[----:B------:R-:W-:Y:S02]  /*1260*/  IMAD.IADD R5, R27, 0x1, R24 ;  /* 0x000000011b057824 */ /* 0x000fe400078e0218 */
[----:B------:R-:W-:Y:S02]  /*1270*/  VIADD R24, R24, 0x80 ;  /* 0x0000008018187836 */ /* 0x000fe40000000000 */
[----:B0-----:R-:W-:-:S05]  /*1280*/  IMAD.WIDE.U32 R2, R5, 0x4, R2 ;  /* 0x0000000405027825 */ /* 0x001fca00078e0002 */
[----:B------:R2:W-:Y:S02]  /*1290*/  STG.E desc[UR36][R2.64], RZ ;  /* 0x000000ff02007986 */ /* 0x0005e4000c101924 */
.L_x_10550:
[----:B------:R-:W-:-:S13]  /*12a0*/  ISETP.GE.U32.AND P0, PT, R24, R25, PT ;  /* 0x000000191800720c */ /* 0x000fda0003f06070 */
[----:B------:R-:W-:Y:S05]  /*12b0*/  @P0 BREAK.RELIABLE B1 ;  /* 0x0000000000010942 */ /* 0x000fea0003800100 */
[----:B------:R-:W-:Y:S05]  /*12c0*/  @P0 BRA `(.L_x_10552) ;  /* 0x0000000000300947 */ /* 0x000fea0003800000 */
[----:B-12---:R-:W1:Y:S01]  /*12d0*/  LDC.64 R2, c[0x0][0x3a0] ;  /* 0x0000e800ff027b82 */ /* 0x006e620000000a00 */
[----:B0-----:R-:W-:Y:S01]  /*12e0*/  IADD3 R5, PT, PT, R27, R24, RZ ;  /* 0x000000181b057210 */ /* 0x001fe20007ffe0ff */
[----:B------:R-:W-:-:S04]  /*12f0*/  VIADD R24, R24, 0x80 ;  /* 0x0000008018187836 */ /* 0x000fc80000000000 */
[----:B-1----:R-:W-:-:S05]  /*1300*/  IMAD.WIDE.U32 R2, R5, 0x4, R2 ;  /* 0x0000000405027825 */ /* 0x002fca00078e0002 */
[----:B------:R2:W-:Y:S02]  /*1310*/  STG.E desc[UR36][R2.64], RZ ;  /* 0x000000ff02007986 */ /* 0x0005e4000c101924 */
.L_x_10551:
[----:B------:R-:W-:Y:S05]  /*1320*/  BSYNC.RELIABLE B1 ;  /* 0x0000000000017941 */ /* 0x000fea0003800100 */
.L_x_10546:
[----:B------:R-:W-:-:S13]  /*1330*/  ISETP.GE.U32.AND P0, PT, R24, R25, PT ;  /* 0x000000191800720c */ /* 0x000fda0003f06070 */
[----:B012---:R-:W0:Y:S01]  /*1340*/  @!P0 LDC.64 R2, c[0x0][0x3a0] ;  /* 0x0000e800ff028b82 */ /* 0x007e220000000a00 */
[----:B------:R-:W-:Y:S01]  /*1350*/  @!P0 IMAD.IADD R5, R27, 0x1, R24 ;  /* 0x000000011b058824 */ /* 0x000fe200078e0218 */
[----:B------:R-:W-:-:S03]  /*1360*/  @!P0 IADD3 R24, PT, PT, R24, 0x80, RZ ;  /* 0x0000008018188810 */ /* 0x000fc60007ffe0ff */
[----:B0-----:R-:W-:-:S05]  /*1370*/  @!P0 IMAD.WIDE.U32 R2, R5, 0x4, R2 ;  /* 0x0000000405028825 */ /* 0x001fca00078e0002 */
[----:B------:R3:W-:Y:S02]  /*1380*/  @!P0 STG.E desc[UR36][R2.64], RZ ;  /* 0x000000ff02008986 */ /* 0x0007e4000c101924 */
.L_x_10552:
[----:B------:R-:W-:Y:S05]  /*1390*/  BSYNC.RECONVERGENT B0 ;  /* 0x0000000000007941 */ /* 0x000fea0003800200 */
.L_x_10545:
[----:B------:R-:W-:-:S13]  /*13a0*/  ISETP.GE.U32.AND P0, PT, R24, R25, PT ;  /* 0x000000191800720c */ /* 0x000fda0003f06070 */
[----:B------:R-:W-:Y:S05]  /*13b0*/  @P0 EXIT ;  /* 0x000000000000094d */ /* 0x000fea0003800000 */
[----:B-123--:R-:W1:Y:S01]  /*13c0*/  LDC.64 R2, c[0x0][0x3a0] ;  /* 0x0000e800ff027b82 */ /* 0x00ee620000000a00 */
[----:B------:R-:W-:-:S04]  /*13d0*/  IMAD.IADD R27, R27, 0x1, R24 ;  /* 0x000000011b1b7824 */ /* 0x000fc800078e0218 */
[----:B-1----:R-:W-:-:S05]  /*13e0*/  IMAD.WIDE.U32 R2, R27, 0x4, R2 ;  /* 0x000000041b027825 */ /* 0x002fca00078e0002 */
[----:B------:R-:W-:Y:S01]  /*13f0*/  STG.E desc[UR36][R2.64], RZ ;  /* 0x000000ff02007986 */ /* 0x000fe2000c101924 */
[----:B------:R-:W-:Y:S05]  /*1400*/  EXIT ;  /* 0x000000000000794d */ /* 0x000fea0003800000 */
.L_x_10528:
[----:B------:R-:W0:Y:S01]  /*1410*/  S2R R2, SR_TID.X ;  /* 0x0000000000027919 */ /* 0x000e220000002100 */
[----:B------:R-:W1:Y:S01]  /*1420*/  LDC.64 R4, c[0x0][0x3a8] ;  /* 0x0000ea00ff047b82 */ /* 0x000e620000000a00 */
[----:B------:R-:W2:Y:S01]  /*1430*/  LDCU UR4, c[0x0][0x390] ;  /* 0x00007200ff0477ac */ /* 0x000ea20008000800 */
[----:B------:R-:W3:Y:S01]  /*1440*/  LDCU UR5, c[0x0][0x388] ;  /* 0x00007100ff0577ac */ /* 0x000ee20008000800 */
[----:B-1----:R-:W-:-:S04]  /*1450*/  IMAD.WIDE.U32 R4, R27, 0x4, R4 ;  /* 0x000000041b047825 */ /* 0x002fc800078e0004 */
[----:B0-----:R-:W-:-:S05]  /*1460*/  IMAD.WIDE.U32 R4, R2, 0x8, R4 ;  /* 0x0000000802047825 */ /* 0x001fca00078e0004 */
[----:B------:R-:W2:Y:S04]  /*1470*/  LDG.E.64 R24, desc[UR36][R4.64] ;  /* 0x0000002404187981 */ /* 0x000ea8000c1e1b00 */
[----:B------:R0:W5:Y:S04]  /*1480*/  LDG.E.64 R16, desc[UR36][R4.64+0x400] ;  /* 0x0004002404107981 */ /* 0x000168000c1e1b00 */
[----:B------:R0:W5:Y:S04]  /*1490*/  LDG.E.64 R18, desc[UR36][R4.64+0x800] ;  /* 0x0008002404127981 */ /* 0x000168000c1e1b00 */
[----:B------:R0:W5:Y:S01]  /*14a0*/  LDG.E.64 R22, desc[UR36][R4.64+0xc00] ;  /* 0x000c002404167981 */ /* 0x000162000c1e1b00 */
[----:B------:R-:W-:Y:S01]  /*14b0*/  BSSY.RECONVERGENT B6, `(.L_x_10553) ;  /* 0x0000014000067945 */ /* 0x000fe20003800200 */
[----:B--2---:R-:W-:-:S02]  /*14c0*/  ISETP.GE.AND P0, PT, R24, UR4, PT ;  /* 0x0000000418007c0c */ /* 0x004fc4000bf06270 */
[----:B---3--:R-:W-:-:S13]  /*14d0*/  ISETP.GE.AND P1, PT, R24, UR5, PT ;  /* 0x0000000518007c0c */ /* 0x008fda000bf26270 */
[----:B0-----:R-:W-:Y:S05]  /*14e0*/  @!P0 BRA P1, `(.L_x_10554) ;  /* 0x0000000000408947 */ /* 0x001fea0000800000 */
        /* <DEDUP_REMOVED lines=15> */
[----:B--2--5:R-:W-:Y:S05]  /*15e0*/  CALL.ABS.NOINC R14 ;  /* 0x000000000e007343 */ /* 0x024fea0003c00000 */
.L_x_10554:
[----:B------:R-:W-:Y:S05]  /*15f0*/  BSYNC.RECONVERGENT B6 ;  /* 0x0000000000067941 */ /* 0x000fea0003800200 */
.L_x_10553:
[----:B------:R-:W0:Y:S01]  /*1600*/  LDCU UR4, c[0x0][0x390] ;  /* 0x00007200ff0477ac */ /* 0x000e220008000800 */
[----:B------:R-:W-:Y:S01]  /*1610*/  BSSY.RECONVERGENT B6, `(.L_x_10555) ;  /* 0x0000015000067945 */ /* 0x000fe20003800200 */
[----:B------:R-:W1:Y:S01]  /*1620*/  LDCU UR5, c[0x0][0x388] ;  /* 0x00007100ff0577ac */ /* 0x000e620008000800 */
[C---:B0-----:R-:W-:Y:S02]  /*1630*/  ISETP.GE.AND P0, PT, R25.reuse, UR4, PT ;  /* 0x0000000419007c0c */ /* 0x041fe4000bf06270 */
        /* <DEDUP_REMOVED lines=18> */
.L_x_10556:
[----:B------:R-:W-:Y:S05]  /*1760*/  BSYNC.RECONVERGENT B6 ;  /* 0x0000000000067941 */ /* 0x000fea0003800200 */
.L_x_10555:
[----:B------:R-:W0:Y:S01]  /*1770*/  LDCU UR4, c[0x0][0x390] ;  /* 0x00007200ff0477ac */ /* 0x000e220008000800 */
[----:B------:R-:W-:Y:S01]  /*1780*/  BSSY.RECONVERGENT B6, `(.L_x_10557) ;  /* 0x0000015000067945 */ /* 0x000fe20003800200 */
[----:B------:R-:W1:Y:S01]  /*1790*/  LDCU UR5, c[0x0][0x388] ;  /* 0x00007100ff0577ac */ /* 0x000e620008000800 */
[C---:B0----5:R-:W-:Y:S02]  /*17a0*/  ISETP.GE.AND P0, PT, R16.reuse, UR4, PT ;  /* 0x0000000410007c0c */ /* 0x061fe4000bf06270 */
        /* <DEDUP_REMOVED lines=18> */
.L_x_10558:
[----:B------:R-:W-:Y:S05]  /*18d0*/  BSYNC.RECONVERGENT B6 ;  /* 0x0000000000067941 */ /* 0x000fea0003800200 */
.L_x_10557:
        /* <DEDUP_REMOVED lines=22> */
.L_x_10560:
[----:B------:R-:W-:Y:S05]  /*1a40*/  BSYNC.RECONVERGENT B6 ;  /* 0x0000000000067941 */ /* 0x000fea0003800200 */
.L_x_10559:
        /* <DEDUP_REMOVED lines=22> */
.L_x_10562:
[----:B------:R-:W-:Y:S05]  /*1bb0*/  BSYNC.RECONVERGENT B6 ;  /* 0x0000000000067941 */ /* 0x000fea0003800200 */
.L_x_10561:
        /* <DEDUP_REMOVED lines=22> */
.L_x_10564:
[----:B------:R-:W-:Y:S05]  /*1d20*/  BSYNC.RECONVERGENT B6 ;  /* 0x0000000000067941 */ /* 0x000fea0003800200 */
.L_x_10563:
        /* <DEDUP_REMOVED lines=22> */
.L_x_10566:
[----:B------:R-:W-:Y:S05]  /*1e90*/  BSYNC.RECONVERGENT B6 ;  /* 0x0000000000067941 */ /* 0x000fea0003800200 */
.L_x_10565:
        /* <DEDUP_REMOVED lines=22> */
.L_x_10568:
[----:B------:R-:W-:Y:S05]  /*2000*/  BSYNC.RECONVERGENT B6 ;  /* 0x0000000000067941 */ /* 0x000fea0003800200 */
.L_x_10567:
        /* <DEDUP_REMOVED lines=8> */
.L_x_10569:
        /* <DEDUP_REMOVED lines=15> */
.L_x_34733:


//--------------------- .text._ZN2at6native29vectorized_elementwise_kernelILi4EZZZNS0_67_GLOBAL__N__bb565c37_34_ValidateCompressedIndicesKernel_cu_33a4b88b42_validate_compressed_sparse_indices_kernelILNS2_8CDimNameE1ENS2_18CUDAKernelLauncherENS2_14EmptyVecKernelENS2_8DummyVecELm0EEEvRKNS_6TensorESA_lllENKUlvE0_clEvENKUlvE_clEvEUliE_St5arrayIPcLm2EEEEviT0_T1_ --------------------------
	.section	.text._ZN2at6native29vectorized_elementwise_kernelILi4EZZZNS0_67_GLOBAL__N__bb565c37_34_ValidateCompressedIndicesKernel_cu_33a4b88b42_validate_compressed_sparse_indices_kernelILNS2_8CDimNameE1ENS2_18CUDAKernelLauncherENS2_14EmptyVecKernelENS2_8DummyVecELm0EEEvRKNS_6TensorESA_lllENKUlvE0_clEvENKUlvE_clEvEUliE_St5arrayIPcLm2EEEEviT0_T1_,"ax",@progbits
	.align	128
        .global         _ZN2at6native29vectorized_elementwise_kernelILi4EZZZNS0_67_GLOBAL__N__bb565c37_34_ValidateCompressedIndicesKernel_cu_33a4b88b42_validate_compressed_sparse_indices_kernelILNS2_8CDimNameE1ENS2_18CUDAKernelLauncherENS2_14EmptyVecKernelENS2_8DummyVecELm0EEEvRKNS_6TensorESA_lllENKUlvE0_clEvENKUlvE_clEvEUliE_St5arrayIPcLm2EEEEviT0_T1_
        .type           _ZN2at6native29vectorized_elementwise_kernelILi4EZZZNS0_67_GLOBAL__N__bb565c37_34_ValidateCompressedIndicesKernel_cu_33a4b88b42_validate_compressed_sparse_indices_kernelILNS2_8CDimNameE1ENS2_18CUDAKernelLauncherENS2_14EmptyVecKernelENS2_8DummyVecELm0EEEvRKNS_6TensorESA_lllENKUlvE0_clEvENKUlvE_clEvEUliE_St5arrayIPcLm2EEEEviT0_T1_,@function
        .size           _ZN2at6native29vectorized_elementwise_kernelILi4EZZZNS0_67_GLOBAL__N__bb565c37_34_ValidateCompressedIndicesKernel_cu_33a4b88b42_validate_compressed_sparse_indices_kernelILNS2_8CDimNameE1ENS2_18CUDAKernelLauncherENS2_14EmptyVecKernelENS2_8DummyVecELm0EEEvRKNS_6TensorESA_lllENKUlvE0_clEvENKUlvE_clEvEUliE_St5arrayIPcLm2EEEEviT0_T1_,(.L_x_34734 - _ZN2at6native29vectorized_elementwise_kernelILi4EZZZNS0_67_GLOBAL__N__bb565c37_34_ValidateCompressedIndicesKernel_cu_33a4b88b42_validate_compressed_sparse_indices_kernelILNS2_8CDimNameE1ENS2_18CUDAKernelLauncherENS2_14EmptyVecKernelENS2_8DummyVecELm0EEEvRKNS_6TensorESA_lllENKUlvE0_clEvENKUlvE_clEvEUliE_St5arrayIPcLm2EEEEviT0_T1_)
        .other          _ZN2at6native29vectorized_elementwise_kernelILi4EZZZNS0_67_GLOBAL__N__bb565c37_34_ValidateCompressedIndicesKernel_cu_33a4b88b42_validate_compressed_sparse_indices_kernelILNS2_8CDimNameE1ENS2_18CUDAKernelLauncherENS2_14EmptyVecKernelENS2_8DummyVecELm0EEEvRKNS_6TensorESA_lllENKUlvE0_clEvENKUlvE_clEvEUliE_St5arrayIPcLm2EEEEviT0_T1_,@"STO_CUDA_ENTRY STV_DEFAULT"
_ZN2at6native29vectorized_elementwise_kernelILi4EZZZNS0_67_GLOBAL__N__bb565c37_34_ValidateCompressedIndicesKernel_cu_33a4b88b42_validate_compressed_sparse_indices_kernelILNS2_8CDimNameE1ENS2_18CUDAKernelLauncherENS2_14EmptyVecKernelENS2_8DummyVecELm0EEEvRKNS_6TensorESA_lllENKUlvE0_clEvENKUlvE_clEvEUliE_St5arrayIPcLm2EEEEviT0_T1_:
.text._ZN2at6native29vectorized_elementwise_kernelILi4EZZZNS0_67_GLOBAL__N__bb565c37_34_ValidateCompressedIndicesKernel_cu_33a4b88b42_validate_compressed_sparse_indices_kernelILNS2_8CDimNameE1ENS2_18CUDAKernelLauncherENS2_14EmptyVecKernelENS2_8DummyVecELm0EEEvRKNS_6TensorESA_lllENKUlvE0_clEvENKUlvE_clEvEUliE_St5arrayIPcLm2EEEEviT0_T1_:
        /* <DEDUP_REMOVED lines=46> */
[----:B----4-:R-:W-:Y:S01]  /*02e0*/  @!P4 IMAD.WIDE.U32 R16, R27, 0x4, R16 ;  /* 0x000000041b10c825 */ /* 0x010fe200078e0010 */
[----:B------:R-:W-:-:S03]  /*02f0*/  @!P6 IADD3 R23, PT, PT, R2, R23, RZ ;  /* 0x000000170217e210 */ /* 0x000fc60007ffe0ff */
[----:B---3--:R-:W-:Y:S01]  /*0300*/  @!P5 IMAD.WIDE.U32 R14, R18, 0x4, R14 ;  /* 0x00000004120ed825 */ /* 0x008fe200078e000e */
[----:B------:R3:W5:Y:S03]  /*0310*/  @!P4 LDG.E R24, desc[UR36][R16.64] ;  /* 0x000000241018c981 */ /* 0x000766000c1e1900 */
[----:B--2---:R-:W-:Y:S01]  /*0320*/  @!P1 IMAD.WIDE.U32 R6, R19, 0x4, R6 ;  /* 0x0000000413069825 */ /* 0x004fe200078e0006 */
[----:B------:R-:W-:-:S03]  /*0330*/  CS2R R18, SRZ ;  /* 0x0000000000127805 */ /* 0x000fc6000001ff00 */
[----:B------:R-:W-:Y:S02]  /*0340*/  IMAD.MOV.U32 R27, RZ, RZ, RZ ;  /* 0x000000ffff1b7224 */ /* 0x000fe400078e00ff */
[----:B------:R-:W-:Y:S01]  /*0350*/  @!P3 IMAD.WIDE.U32 R10, R29, 0x4, R10 ;  /* 0x000000041d0ab825 */ /* 0x000fe200078e000a */
[----:B------:R2:W5:Y:S03]  /*0360*/  @!P1 LDG.E R19, desc[UR36][R6.64] ;  /* 0x0000002406139981 */ /* 0x000566000c1e1900 */
[----:B---3--:R-:W-:Y:S01]  /*0370*/  IMAD.MOV.U32 R17, RZ, RZ, RZ ;  /* 0x000000ffff117224 */ /* 0x008fe200078e00ff */
[----:B------:R2:W5:Y:S01]  /*0380*/  @!P5 LDG.E R27, desc[UR36][R14.64] ;  /* 0x000000240e1bd981 */ /* 0x000562000c1e1900 */
[----:B------:R-:W-:-:S04]  /*0390*/  @!P2 IMAD.WIDE.U32 R8, R21, 0x4, R8 ;  /* 0x000000041508a825 */ /* 0x000fc800078e0008 */
[----:B0-----:R-:W-:Y:S01]  /*03a0*/  @!P6 IMAD.WIDE.U32 R12, R23, 0x4, R12 ;  /* 0x00000004170ce825 */ /* 0x001fe200078e000c */
[----:B------:R-:W-:-:S04]  /*03b0*/  CS2R R22, SRZ ;  /* 0x0000000000167805 */ /* 0x000fc8000001ff00 */
[----:B------:R2:W5:Y:S04]  /*03c0*/  @!P6 LDG.E R17, desc[UR36][R12.64] ;  /* 0x000000240c11e981 */ /* 0x000568000c1e1900 */
[----:B------:R2:W5:Y:S04]  /*03d0*/  @!P3 LDG.E R23, desc[UR36][R10.64] ;  /* 0x000000240a17b981 */ /* 0x000568000c1e1900 */
[----:B------:R2:W5:Y:S01]  /*03e0*/  @!P2 LDG.E R22, desc[UR36][R8.64] ;  /* 0x000000240816a981 */ /* 0x000562000c1e1900 */
[----:B------:R-:W-:-:S05]  /*03f0*/  @!P0 IMAD.WIDE.U32 R4, R3, 0x4, R4 ;  /* 0x0000000403048825 */ /* 0x000fca00078e0004 */
[----:B------:R2:W5:Y:S01]  /*0400*/  @!P0 LDG.E R18, desc[UR36][R4.64] ;  /* 0x0000002404128981 */ /* 0x000562000c1e1900 */
[----:B------:R-:W-:Y:S01]  /*0410*/  BSSY.RECONVERGENT B6, `(.L_x_10571) ;  /* 0x0000015000067945 */ /* 0x000fe20003800200 */
[----:B-1----:R-:W-:-:S04]  /*0420*/  ISETP.GE.AND P0, PT, R0, UR4, PT ;  /* 0x0000000400007c0c */ /* 0x002fc8000bf06270 */
[----:B------:R-:W-:-:S04]  /*0430*/  ISETP.GE.AND P0, PT, R0, UR5, !P0 ;  /* 0x0000000500007c0c */ /* 0x000fc8000c706270 */
[----:B------:R-:W-:-:S13]  /*0440*/  ISETP.GE.U32.OR P0, PT, R25, R26, P0 ;  /* 0x0000001a1900720c */ /* 0x000fda0000706470 */
[----:B--2---:R-:W-:Y:S05]  /*0450*/  @P0 BRA `(.L_x_10572) ;  /* 0x0000000000400947 */ /* 0x004fea0003800000 */
        /* <DEDUP_REMOVED lines=16> */
.L_x_10572:
[----:B------:R-:W-:Y:S05]  /*0560*/  BSYNC.RECONVERGENT B6 ;  /* 0x0000000000067941 */ /* 0x000fea0003800200 */
.L_x_10571:
        /* <DEDUP_REMOVED lines=24> */
.L_x_10574:
[----:B------:R-:W-:Y:S05]  /*06f0*/  BSYNC.RECONVERGENT B6 ;  /* 0x0000000000067941 */ /* 0x000fea0003800200 */
.L_x_10573:
        /* <DEDUP_REMOVED lines=24> */
.L_x_10576:
[----:B------:R-:W-:Y:S05]  /*0880*/  BSYNC.RECONVERGENT B6 ;  /* 0x0000000000067941 */ /* 0x000fea0003800200 */
.L_x_10575:
        /* <DEDUP_REMOVED lines=24> */
.L_x_10578:
[----:B------:R-:W-:Y:S05]  /*0a10*/  BSYNC.RECONVERGENT B6 ;  /* 0x0000000000067941 */ /* 0x000fea0003800200 */
.L_x_10577:
        /* <DEDUP_REMOVED lines=24> */
.L_x_10580:
[----:B------:R-:W-:Y:S05]  /*0ba0*/  BSYNC.RECONVERGENT B6 ;  /* 0x0000000000067941 */ /* 0x000fea0003800200 */
.L_x_10579:
        /* <DEDUP_REMOVED lines=24> */
.L_x_10582:
[----:B------:R-:W-:Y:S05]  /*0d30*/  BSYNC.RECONVERGENT B6 ;  /* 0x0000000000067941 */ /* 0x000fea0003800200 */
.L_x_10581:
        /* <DEDUP_REMOVED lines=24> */
.L_x_10584:
[----:B------:R-:W-:Y:S05]  /*0ec0*/  BSYNC.RECONVERGENT B6 ;  /* 0x0000000000067941 */ /* 0x000fea0003800200 */
.L_x_10583:
        /* <DEDUP_REMOVED lines=24> */
.L_x_10586:
[----:B------:R-:W-:Y:S05]  /*1050*/  BSYNC.RECONVERGENT B6 ;  /* 0x0000000000067941 */ /* 0x000fea0003800200 */
.L_x_10585:
        /* <DEDUP_REMOVED lines=11> */
[----:B0-----:R-:W0:Y:S01]  /*1110*/  LDC.64 R4, c[0x0][0x3a0] ;  /* 0x0000e800ff047b82 */ /* 0x001e220000000a00 */
[----:B------:R-:W-:Y:S02]  /*1120*/  IMAD.IADD R3, R2, 0x1, R25 ;  /* 0x0000000102037824 */ /* 0x000fe400078e0219 */
[----:B------:R-:W-:Y:S02]  /*1130*/  VIADD R25, R25, 0x80 ;  /* 0x0000008019197836 */ /* 0x000fe40000000000 */
[----:B0-----:R-:W-:-:S05]  /*1140*/  IMAD.WIDE.U32 R4, R3, 0x4, R4 ;  /* 0x0000000403047825 */ /* 0x001fca00078e0004 */
[----:B------:R0:W-:Y:S02]  /*1150*/  STG.E desc[UR36][R4.64], RZ ;  /* 0x000000ff04007986 */ /* 0x0001e4000c101924 */
.L_x_10589:
[----:B------:R-:W-:-:S13]  /*1160*/  ISETP.GE.U32.AND P0, PT, R25, R26, PT ;  /* 0x0000001a1900720c */ /* 0x000fda0003f06070 */
[----:B------:R-:W-:Y:S05]  /*1170*/  @P0 BRA `(.L_x_10591) ;  /* 0x0000000000300947 */ /* 0x000fea0003800000 */
[----:B0-----:R-:W0:Y:S01]  /*1180*/  LDC.64 R4, c[0x0][0x3a0] ;  /* 0x0000e800ff047b82 */ /* 0x001e220000000a00 */
[----:B------:R-:W-:Y:S01]  /*1190*/  IADD3 R3, PT, PT, R2, R25, RZ ;  /* 0x0000001902037210 */ /* 0x000fe20007ffe0ff */
[----:B------:R-:W-:-:S04]  /*11a0*/  VIADD R25, R25, 0x80 ;  /* 0x0000008019197836 */ /* 0x000fc80000000000 */
[----:B0-----:R-:W-:-:S05]  /*11b0*/  IMAD.WIDE.U32 R4, R3, 0x4, R4 ;  /* 0x0000000403047825 */ /* 0x001fca00078e0004 */
[----:B------:R1:W-:Y:S02]  /*11c0*/  STG.E desc[UR36][R4.64], RZ ;  /* 0x000000ff04007986 */ /* 0x0003e4000c101924 */
.L_x_10590:
[----:B------:R-:W-:-:S13]  /*11d0*/  ISETP.GE.U32.AND P0, PT, R25, R26, PT ;  /* 0x0000001a1900720c */ /* 0x000fda0003f06070 */
[----:B------:R-:W-:Y:S05]  /*11e0*/  @P0 BRA `(.L_x_10592) ;  /* 0x0000000000300947 */ /* 0x000fea0003800000 */
[----:B01----:R-:W0:Y:S01]  /*11f0*/  LDC.64 R4, c[0x0][0x3a0] ;  /* 0x0000e800ff047b82 */ /* 0x003e220000000a00 */
[----:B------:R-:W-:Y:S01]  /*1200*/  IMAD.IADD R3, R2, 0x1, R25 ;  /* 0x0000000102037824 */ /* 0x000fe200078e0219 */
[----:B------:R-:W-:-:S03]  /*1210*/  IADD3 R25, PT, PT, R25, 0x80, RZ ;  /* 0x0000008019197810 */ /* 0x000fc60007ffe0ff */
[----:B0-----:R-:W-:-:S05]  /*1220*/  IMAD.WIDE.U32 R4, R3, 0x4, R4 ;  /* 0x0000000403047825 */ /* 0x001fca00078e0004 */
[----:B------:R1:W-:Y:S02]  /*1230*/  STG.E desc[UR36][R4.64], RZ ;  /* 0x000000ff04007986 */ /* 0x0003e4000c101924 */
.L_x_10591:
[----:B------:R-:W-:-:S13]  /*1240*/  ISETP.GE.U32.AND P0, PT, R25, R26, PT ;  /* 0x0000001a1900720c */ /* 0x000fda0003f06070 */
[----:B------:R-:W-:Y:S05]  /*1250*/  @P0 BRA `(.L_x_10593) ;  /* 0x0000000000340947 */ /* 0x000fea0003800000 */
[----:B01----:R-:W0:Y:S01]  /*1260*/  LDC.64 R4, c[0x0][0x3a0] ;  /* 0x0000e800ff047b82 */ /* 0x003e220000000a00 */
[----:B------:R-:W-:Y:S02]  /*1270*/  IMAD.IADD R3, R2, 0x1, R25 ;  /* 0x0000000102037824 */ /* 0x000fe400078e0219 */
[----:B------:R-:W-:Y:S02]  /*1280*/  VIADD R25, R25, 0x80 ;  /* 0x0000008019197836 */ /* 0x000fe40000000000 */
[----:B0-----:R-:W-:-:S05]  /*1290*/  IMAD.WIDE.U32 R4, R3, 0x4, R4 ;  /* 0x0000000403047825 */ /* 0x001fca00078e0004 */
[----:B------:R2:W-:Y:S02]  /*12a0*/  STG.E desc[UR36][R4.64], RZ ;  /* 0x000000ff04007986 */ /* 0x0005e4000c101924 */
.L_x_10592:
[----:B------:R-:W-:-:S13]  /*12b0*/  ISETP.GE.U32.AND P0, PT, R25, R26, PT ;  /* 0x0000001a1900720c */ /* 0x000fda0003f06070 */
[----:B------:R-:W-:Y:S05]  /*12c0*/  @P0 BREAK.RELIABLE B1 ;  /* 0x0000000000010942 */ /* 0x000fea0003800100 */
[----:B------:R-:W-:Y:S05]  /*12d0*/  @P0 BRA `(.L_x_10594) ;  /* 0x0000000000300947 */ /* 0x000fea0003800000 */
[----:B012---:R-:W0:Y:S01]  /*12e0*/  LDC.64 R4, c[0x0][0x3a0] ;  /* 0x0000e800ff047b82 */ /* 0x007e220000000a00 */
[----:B------:R-:W-:Y:S01]  /*12f0*/  IADD3 R3, PT, PT, R2, R25, RZ ;  /* 0x0000001902037210 */ /* 0x000fe20007ffe0ff */
[----:B------:R-:W-:-:S04]  /*1300*/  VIADD R25, R25, 0x80 ;  /* 0x0000008019197836 */ /* 0x000fc80000000000 */
[----:B0-----:R-:W-:-:S05]  /*1310*/  IMAD.WIDE.U32 R4, R3, 0x4, R4 ;  /* 0x0000000403047825 */ /* 0x001fca00078e0004 */
[----:B------:R2:W-:Y:S02]  /*1320*/  STG.E desc[UR36][R4.64], RZ ;  /* 0x000000ff04007986 */ /* 0x0005e4000c101924 */
.L_x_10593:
[----:B------:R-:W-:Y:S05]  /*1330*/  BSYNC.RELIABLE B1 ;  /* 0x0000000000017941 */ /* 0x000fea0003800100 */
.L_x_10588:
[----:B------:R-:W-:-:S13]  /*1340*/  ISETP.GE.U32.AND P0, PT, R25, R26, PT ;  /* 0x0000001a1900720c */ /* 0x000fda0003f06070 */
[----:B012---:R-:W0:Y:S01]  /*1350*/  @!P0 LDC.64 R4, c[0x0][0x3a0] ;  /* 0x0000e800ff048b82 */ /* 0x007e220000000a00 */
[----:B------:R-:W-:Y:S01]  /*1360*/  @!P0 IMAD.IADD R3, R2, 0x1, R25 ;  /* 0x0000000102038824 */ /* 0x000fe200078e0219 */
[----:B------:R-:W-:-:S03]  /*1370*/  @!P0 IADD3 R25, PT, PT, R25, 0x80, RZ ;  /* 0x0000008019198810 */ /* 0x000fc60007ffe0ff */
[----:B0-----:R-:W-:-:S05]  /*1380*/  @!P0 IMAD.WIDE.U32 R4, R3, 0x4, R4 ;  /* 0x0000000403048825 */ /* 0x001fca00078e0004 */
[----:B------:R3:W-:Y:S02]  /*1390*/  @!P0 STG.E desc[UR36][R4.64], RZ ;  /* 0x000000ff04008986 */ /* 0x0007e4000c101924 */
.L_x_10594:
[----:B------:R-:W-:Y:S05]  /*13a0*/  BSYNC.RECONVERGENT B0 ;  /* 0x0000000000007941 */ /* 0x000fea0003800200 */
.L_x_10587:
[----:B------:R-:W-:-:S13]  /*13b0*/  ISETP.GE.U32.AND P0, PT, R25, R26, PT ;  /* 0x0000001a1900720c */ /* 0x000fda0003f06070 */
[----:B------:R-:W-:Y:S05]  /*13c0*/  @P0 EXIT ;  /* 0x000000000000094d */ /* 0x000fea0003800000 */
[----:B0123--:R-:W0:Y:S01]  /*13d0*/  LDC.64 R4, c[0x0][0x3a0] ;  /* 0x0000e800ff047b82 */ /* 0x00fe220000000a00 */
[----:B------:R-:W-:-:S04]  /*13e0*/  IMAD.IADD R3, R2, 0x1, R25 ;  /* 0x0000000102037824 */ /* 0x000fc800078e0219 */
[----:B0-----:R-:W-:-:S05]  /*13f0*/  IMAD.WIDE.U32 R2, R3, 0x4, R4 ;  /* 0x0000000403027825 */ /* 0x001fca00078e0004 */
[----:B------:R-:W-:Y:S01]  /*1400*/  STG.E desc[UR36][R2.64], RZ ;  /* 0x000000ff02007986 */ /* 0x000fe2000c101924 */
[----:B------:R-:W-:Y:S05]  /*1410*/  EXIT ;  /* 0x000000000000794d */ /* 0x000fea0003800000 */
.L_x_10570:
[----:B------:R-:W0:Y:S01]  /*1420*/  S2R R22, SR_TID.X ;  /* 0x0000000000167919 */ /* 0x000e220000002100 */
[----:B------:R-:W1:Y:S01]  /*1430*/  LDC.64 R4, c[0x0][0x3a8] ;  /* 0x0000ea00ff047b82 */ /* 0x000e620000000a00 */
[----:B------:R-:W2:Y:S01]  /*1440*/  LDCU UR4, c[0x0][0x390] ;  /* 0x00007200ff0477ac */ /* 0x000ea20008000800 */
[----:B------:R-:W3:Y:S01]  /*1450*/  LDCU UR5, c[0x0][0x388] ;  /* 0x00007100ff0577ac */ /* 0x000ee20008000800 */
[----:B-1----:R-:W-:-:S04]  /*1460*/  IMAD.WIDE.U32 R4, R2, 0x4, R4 ;  /* 0x0000000402047825 */ /* 0x002fc800078e0004 */
[----:B0-----:R-:W-:-:S05]  /*1470*/  IMAD.WIDE.U32 R4, R22, 0x10, R4 ;  /* 0x0000001016047825 */ /* 0x001fca00078e0004 */
[----:B------:R-:W2:Y:S04]  /*1480*/  LDG.E.128 R24, desc[UR36][R4.64] ;  /* 0x0000002404187981 */ /* 0x000ea8000c1e1d00 */
[----:B------:R0:W5:Y:S01]  /*1490*/  LDG.E.128 R16, desc[UR36][R4.64+0x800] ;  /* 0x0008002404107981 */ /* 0x000162000c1e1d00 */
[----:B------:R-:W-:Y:S01]  /*14a0*/  BSSY.RECONVERGENT B6, `(.L_x_10595) ;  /* 0x0000014000067945 */ /* 0x000fe20003800200 */
[C---:B--2---:R-:W-:Y:S02]  /*14b0*/  ISETP.GE.AND P0, PT, R24.reuse, UR4, PT ;  /* 0x0000000418007c0c */ /* 0x044fe4000bf06270 */
        /* <DEDUP_REMOVED lines=18> */
.L_x_10596:
[----:B------:R-:W-:Y:S05]  /*15e0*/  BSYNC.RECONVERGENT B6 ;  /* 0x0000000000067941 */ /* 0x000fea0003800200 */
.L_x_10595:
        /* <DEDUP_REMOVED lines=22> */
.L_x_10598:
[----:B------:R-:W-:Y:S05]  /*1750*/  BSYNC.RECONVERGENT B6 ;  /* 0x0000000000067941 */ /* 0x000fea0003800200 */
.L_x_10597:
        /* <DEDUP_REMOVED lines=22> */
.L_x_10600:
[----:B------:R-:W-:Y:S05]  /*18c0*/  BSYNC.RECONVERGENT B6 ;  /* 0x0000000000067941 */ /* 0x000fea0003800200 */
.L_x_10599:
        /* <DEDUP_REMOVED lines=22> */
.L_x_10602:
[----:B------:R-:W-:Y:S05]  /*1a30*/  BSYNC.RECONVERGENT B6 ;  /* 0x0000000000067941 */ /* 0x000fea0003800200 */
.L_x_10601:
        /* <DEDUP_REMOVED lines=22> */
.L_x_10604:
[----:B------:R-:W-:Y:S05]  /*1ba0*/  BSYNC.RECONVERGENT B6 ;  /* 0x0000000000067941 */ /* 0x000fea0003800200 */
.L_x_10603:
        /* <DEDUP_REMOVED lines=22> */
.L_x_10606:
[----:B------:R-:W-:Y:S05]  /*1d10*/  BSYNC.RECONVERGENT B6 ;  /* 0x0000000000067941 */ /* 0x000fea0003800200 */
.L_x_10605:
        /* <DEDUP_REMOVED lines=22> */
.L_x_10608:
[----:B------:R-:W-:Y:S05]  /*1e80*/  BSYNC.RECONVERGENT B6 ;  /* 0x0000000000067941 */ /* 0x000fea0003800200 */
.L_x_10607:
        /* <DEDUP_REMOVED lines=22> */
.L_x_10610:
[----:B------:R-:W-:Y:S05]  /*1ff0*/  BSYNC.RECONVERGENT B6 ;  /* 0x0000000000067941 */ /* 0x000fea0003800200 */
.L_x_10609:
[----:B------:R-:W0:Y:S02]  /*2000*/  LDC.64 R4, c[0x0][0x3a0] ;  /* 0x0000e800ff047b82 */ /* 0x000e240000000a00 */
[----:B0-----:R-:W-:-:S04]  /*2010*/  IMAD.WIDE.U32 R2, R2, 0x4, R4 ;  /* 0x0000000402027825 */ /* 0x001fc800078e0004 */
[----:B------:R-:W-:-:S05]  /*2020*/  IMAD.WIDE.U32 R2, R22, 0x10, R2 ;  /* 0x0000001016027825 */ /* 0x000fca00078e0002 */
[----:B------:R-:W-:Y:S04]  /*2030*/  STG.E.128 desc[UR36][R2.64], RZ ;  /* 0x000000ff02007986 */ /* 0x000fe8000c101d24 */
[----:B------:R-:W-:Y:S01]  /*2040*/  STG.E.128 desc[UR36][R2.64+0x800], RZ ;  /* 0x000800ff02007986 */ /* 0x000fe2000c101d24 */
[----:B------:R-:W-:Y:S05]  /*2050*/  EXIT ;  /* 0x000000000000794d */ /* 0x000fea0003800000 */
.L_x_10611:
        /* <DEDUP_REMOVED lines=10> */
.L_x_34734:


//--------------------- .text._ZN2at6native29vectorized_elementwise_kernelILi8EZZZNS0_67_GLOBAL__N__bb565c37_34_ValidateCompressedIndicesKernel_cu_33a4b88b42_validate_compressed_sparse_indices_kernelILNS2_8CDimNameE1ENS2_18CUDAKernelLauncherENS2_14EmptyVecKernelENS2_8DummyVecELm0EEEvRKNS_6TensorESA_lllENKUlvE0_clEvENKUlvE_clEvEUliE_St5arrayIPcLm2EEEEviT0_T1_ --------------------------
	.section	.text._ZN2at6native29vectorized_elementwise_kernelILi8EZZZNS0_67_GLOBAL__N__bb565c37_34_ValidateCompressedIndicesKernel_cu_33a4b88b42_validate_compressed_sparse_indices_kernelILNS2_8CDimNameE1ENS2_18CUDAKernelLauncherENS2_14EmptyVecKernelENS2_8DummyVecELm0EEEvRKNS_6TensorESA_lllENKUlvE0_clEvENKUlvE_clEvEUliE_St5arrayIPcLm2EEEEviT0_T1_,"ax",@progbits
	.align	128
        .global         _ZN2at6native29vectorized_elementwise_kernelILi8EZZZNS0_67_GLOBAL__N__bb565c37_34_ValidateCompressedIndicesKernel_cu_33a4b88b42_validate_compressed_sparse_indices_kernelILNS2_8CDimNameE1ENS2_18CUDAKernelLauncherENS2_14EmptyVecKernelENS2_8DummyVecELm0EEEvRKNS_6TensorESA_lllENKUlvE0_clEvENKUlvE_clEvEUliE_St5arrayIPcLm2EEEEviT0_T1_
        .type           _ZN2at6native29vectorized_elementwise_kernelILi8EZZZNS0_67_GLOBAL__N__bb565c37_34_ValidateCompressedIndicesKernel_cu_33a4b88b42_validate_compressed_sparse_indices_kernelILNS2_8CDimNameE1ENS2_18CUDAKernelLauncherENS2_14EmptyVecKernelENS2_8DummyVecELm0EEEvRKNS_6TensorESA_lllENKUlvE0_clEvENKUlvE_clEvEUliE_St5arrayIPcLm2EEEEviT0_T1_,@function
        .size           _ZN2at6native29vectorized_elementwise_kernelILi8EZZZNS0_67_GLOBAL__N__bb565c37_34_ValidateCompressedIndicesKernel_cu_33a4b88b42_validate_compressed_sparse_indices_kernelILNS2_8CDimNameE1ENS2_18CUDAKernelLauncherENS2_14EmptyVecKernelENS2_8DummyVecELm0EEEvRKNS_6TensorESA_lllENKUlvE0_clEvENKUlvE_clEvEUliE_St5arrayIPcLm2EEEEviT0_T1_,(.L_x_34735 - _ZN2at6native29vectorized_elementwise_kernelILi8EZZZNS0_67_GLOBAL__N__bb565c37_34_ValidateCompressedIndicesKernel_cu_33a4b88b42_validate_compressed_sparse_indices_kernelILNS2_8CDimNameE1ENS2_18CUDAKernelLauncherENS2_14EmptyVecKernelENS2_8DummyVecELm0EEEvRKNS_6TensorESA_lllENKUlvE0_clEvENKUlvE_clEvEUliE_St5arrayIPcLm2EEEEviT0_T1_)
        .other          _ZN2at6native29vectorized_elementwise_kernelILi8EZZZNS0_67_GLOBAL__N__bb565c37_34_ValidateCompressedIndicesKernel_cu_33a4b88b42_validate_compressed_sparse_indices_kernelILNS2_8CDimNameE1ENS2_18CUDAKernelLauncherENS2_14EmptyVecKernelENS2_8DummyVecELm0EEEvRKNS_6TensorESA_lllENKUlvE0_clEvENKUlvE_clEvEUliE_St5arrayIPcLm2EEEEviT0_T1_,@"STO_CUDA_ENTRY STV_DEFAULT"
_ZN2at6native29vectorized_elementwise_kernelILi8EZZZNS0_67_GLOBAL__N__bb565c37_34_ValidateCompressedIndicesKernel_cu_33a4b88b42_validate_compressed_sparse_indices_kernelILNS2_8CDimNameE1ENS2_18CUDAKernelLauncherENS2_14EmptyVecKernelENS2_8DummyVecELm0EEEvRKNS_6TensorESA_lllENKUlvE0_clEvENKUlvE_clEvEUliE_St5arrayIPcLm2EEEEviT0_T1_:
.text._ZN2at6native29vectorized_elementwise_kernelILi8EZZZNS0_67_GLOBAL__N__bb565c37_34_ValidateCompressedIndicesKernel_cu_33a4b88b42_validate_compressed_sparse_indices_kernelILNS2_8CDimNameE1ENS2_18CUDAKernelLauncherENS2_14EmptyVecKernelENS2_8DummyVecELm0EEEvRKNS_6TensorESA_lllENKUlvE0_clEvENKUlvE_clEvEUliE_St5arrayIPcLm2EEEEviT0_T1_:
[----:B------:R-:W-:Y:S01]  /*0000*/  LDC R1, c[0x0][0x37c] ;  /* 0x0000df00ff017b82 */ /* 0x000fe20000000800 */
[----:B------:R-:W-:Y:S05]  /*0010*/  EXIT ;  /* 0x000000000000794d */ /* 0x000fea0003800000 */
.L_x_10612:
        /* <DEDUP_REMOVED lines=14> */
.L_x_34735:


//--------------------- .text._ZN2at6native18elementwise_kernelILi128ELi4EZNS0_15gpu_kernel_implIZZZNS0_67_GLOBAL__N__bb565c37_34_ValidateCompressedIndicesKernel_cu_33a4b88b42_validate_compressed_sparse_indices_kernelILNS3_8CDimNameE1ENS3_18CUDAKernelLauncherENS3_14EmptyVecKernelENS3_8DummyVecELm8EEEvRKNS_6TensorESB_lllENKUlvE1_clEvENKUlvE0_clEvEUllllllE_EEvRNS_18TensorIteratorBaseERKT_EUliE_EEviT1_ --------------------------
	.section	.text._ZN2at6native18elementwise_kernelILi128ELi4EZNS0_15gpu_kernel_implIZZZNS0_67_GLOBAL__N__bb565c37_34_ValidateCompressedIndicesKernel_cu_33a4b88b42_validate_compressed_sparse_indices_kernelILNS3_8CDimNameE1ENS3_18CUDAKernelLauncherENS3_14EmptyVecKernelENS3_8DummyVecELm8EEEvRKNS_6TensorESB_lllENKUlvE1_clEvENKUlvE0_clEvEUllllllE_EEvRNS_18TensorIteratorBaseERKT_EUliE_EEviT1_,"ax",@progbits
	.align	128
        .global         _ZN2at6native18elementwise_kernelILi128ELi4EZNS0_15gpu_kernel_implIZZZNS0_67_GLOBAL__N__bb565c37_34_ValidateCompressedIndicesKernel_cu_33a4b88b42_validate_compressed_sparse_indices_kernelILNS3_8CDimNameE1ENS3_18CUDAKernelLauncherENS3_14EmptyVecKernelENS3_8DummyVecELm8EEEvRKNS_6TensorESB_lllENKUlvE1_clEvENKUlvE0_clEvEUllllllE_EEvRNS_18TensorIteratorBaseERKT_EUliE_EEviT1_
        .type           _ZN2at6native18elementwise_kernelILi128ELi4EZNS0_15gpu_kernel_implIZZZNS0_67_GLOBAL__N__bb565c37_34_ValidateCompressedIndicesKernel_cu_33a4b88b42_validate_compressed_sparse_indices_kernelILNS3_8CDimNameE1ENS3_18CUDAKernelLauncherENS3_14EmptyVecKernelENS3_8DummyVecELm8EEEvRKNS_6TensorESB_lllENKUlvE1_clEvENKUlvE0_clEvEUllllllE_EEvRNS_18TensorIteratorBaseERKT_EUliE_EEviT1_,@function
        .size           _ZN2at6native18elementwise_kernelILi128ELi4EZNS0_15gpu_kernel_implIZZZNS0_67_GLOBAL__N__bb565c37_34_ValidateCompressedIndicesKernel_cu_33a4b88b42_validate_compressed_sparse_indices_kernelILNS3_8CDimNameE1ENS3_18CUDAKernelLauncherENS3_14EmptyVecKernelENS3_8DummyVecELm8EEEvRKNS_6TensorESB_lllENKUlvE1_clEvENKUlvE0_clEvEUllllllE_EEvRNS_18TensorIteratorBaseERKT_EUliE_EEviT1_,(.L_x_34653 - _ZN2at6native18elementwise_kernelILi128ELi4EZNS0_15gpu_kernel_implIZZZNS0_67_GLOBAL__N__bb565c37_34_ValidateCompressedIndicesKernel_cu_33a4b88b42_validate_compressed_sparse_indices_kernelILNS3_8CDimNameE1ENS3_18CUDAKernelLauncherENS3_14EmptyVecKernelENS3_8DummyVecELm8EEEvRKNS_6TensorESB_lllENKUlvE1_clEvENKUlvE0_clEvEUllllllE_EEvRNS_18TensorIteratorBaseERKT_EUliE_EEviT1_)
        .other          _ZN2at6native18elementwise_kernelILi128ELi4EZNS0_15gpu_kernel_implIZZZNS0_67_GLOBAL__N__bb565c37_34_ValidateCompressedIndicesKernel_cu_33a4b88b42_validate_compressed_sparse_indices_kernelILNS3_8CDimNameE1ENS3_18CUDAKernelLauncherENS3_14EmptyVecKernelENS3_8DummyVecELm8EEEvRKNS_6TensorESB_lllENKUlvE1_clEvENKUlvE0_clEvEUllllllE_EEvRNS_18TensorIteratorBaseERKT_EUliE_EEviT1_,@"STO_CUDA_ENTRY STV_DEFAULT"
_ZN2at6native18elementwise_kernelILi128ELi4EZNS0_15gpu_kernel_implIZZZNS0_67_GLOBAL__N__bb565c37_34_ValidateCompressedIndicesKernel_cu_33a4b88b42_validate_compressed_sparse_indices_kernelILNS3_8CDimNameE1ENS3_18CUDAKernelLauncherENS3_14EmptyVecKernelENS3_8DummyVecELm8EEEvRKNS_6TensorESB_lllENKUlvE1_clEvENKUlvE0_clEvEUllllllE_EEvRNS_18TensorIteratorBaseERKT_EUliE_EEviT1_:
.text._ZN2at6native18elementwise_kernelILi128ELi4EZNS0_15gpu_kernel_implIZZZNS0_67_GLOBAL__N__bb565c37_34_ValidateCompressedIndicesKernel_cu_33a4b88b42_validate_compressed_sparse_indices_kernelILNS3_8CDimNameE1ENS3_18CUDAKernelLauncherENS3_14EmptyVecKernelENS3_8DummyVecELm8EEEvRKNS_6TensorESB_lllENKUlvE1_clEvENKUlvE0_clEvEUllllllE_EEvRNS_18TensorIteratorBaseERKT_EUliE_EEviT1_:
        /* <DEDUP_REMOVED lines=464> */
.L_x_10615:
        /* <DEDUP_REMOVED lines=17> */
.L_x_10619:
[----:B------:R4:W5:Y:S01]  /*1e10*/  LDG.E.U8 R26, desc[UR36][R4.64] ;  /* 0x00000024041a7981 */ /* 0x000962000c1e1100 */
[----:B------:R-:W-:Y:S01]  /*1e20*/  IMAD.MOV.U32 R27, RZ, RZ, RZ ;  /* 0x000000ffff1b7224 */ /* 0x000fe200078e00ff */
[----:B------:R-:W-:Y:S06]  /*1e30*/  BRA `(.L_x_10621) ;  /* 0x0000000c00447947 */ /* 0x000fec0003800000 */
.L_x_10618:
        /* <DEDUP_REMOVED lines=8> */
.L_x_10623:
[----:B------:R-:W2:Y:S02]  /*1ec0*/  LDG.E R26, desc[UR36][R4.64] ;  /* 0x00000024041a7981 */ /* 0x000ea4000c1e1900 */
[----:B--2---:R-:W-:Y:S01]  /*1ed0*/  SHF.R.S32.HI R27, RZ, 0x1f, R26 ;  /* 0x0000001fff1b7819 */ /* 0x004fe2000001141a */
[----:B------:R-:W-:Y:S06]  /*1ee0*/  BRA `(.L_x_10621) ;  /* 0x0000000c00187947 */ /* 0x000fec0003800000 */
.L_x_10622:
[----:B------:R-:W2:Y:S02]  /*1ef0*/  LDG.E.S16 R26, desc[UR36][R4.64] ;  /* 0x00000024041a7981 */ /* 0x000ea4000c1e1700 */
[----:B--2---:R-:W-:Y:S01]  /*1f00*/  SHF.R.S32.HI R27, RZ, 0x1f, R26 ;  /* 0x0000001fff1b7819 */ /* 0x004fe2000001141a */
[----:B------:R-:W-:Y:S06]  /*1f10*/  BRA `(.L_x_10621) ;  /* 0x0000000c000c7947 */ /* 0x000fec0003800000 */
.L_x_10617:
        /* <DEDUP_REMOVED lines=9> */
.L_x_10625:
[----:B------:R-:W2:Y:S02]  /*1fb0*/  LDG.E.U16 R4, desc[UR36][R4.64] ;  /* 0x0000002404047981 */ /* 0x000ea4000c1e1500 */
[----:B--2---:R-:W-:-:S06]  /*1fc0*/  HADD2.F32 R26, -RZ, R4.H0_H0 ;  /* 0x20000004ff1a7230 */ /* 0x004fcc0000004100 */
[----:B------:R-:W3:Y:S02]  /*1fd0*/  F2I.S64.TRUNC R26, R26 ;  /* 0x0000001a001a7311 */ /* 0x000ee4000020d900 */
[----:B---3--:R-:W-:Y:S05]  /*1fe0*/  BRA `(.L_x_10621) ;  /* 0x0000000800d87947 */ /* 0x008fea0003800000 */
.L_x_10624:
        /* <DEDUP_REMOVED lines=9> */
.L_x_10627:
[----:B------:R-:W2:Y:S02]  /*2080*/  LDG.E.U16 R4, desc[UR36][R4.64] ;  /* 0x0000002404047981 */ /* 0x000ea4000c1e1500 */
[----:B--2---:R-:W-:-:S06]  /*2090*/  HADD2.F32 R26, -RZ, R4.H0_H0 ;  /* 0x20000004ff1a7230 */ /* 0x004fcc0000004100 */
[----:B------:R-:W3:Y:S02]  /*20a0*/  F2I.S64.TRUNC R26, R26 ;  /* 0x0000001a001a7311 */ /* 0x000ee4000020d900 */
[----:B---3--:R-:W-:Y:S05]  /*20b0*/  BRA `(.L_x_10621) ;  /* 0x0000000800a47947 */ /* 0x008fea0003800000 */
.L_x_10626:
[----:B------:R-:W2:Y:S02]  /*20c0*/  LDG.E.64 R4, desc[UR36][R4.64] ;  /* 0x0000002404047981 */ /* 0x000ea4000c1e1b00 */
[----:B--2---:R3:W4:Y:S02]  /*20d0*/  F2I.S64.F64.TRUNC R26, R4 ;  /* 0x00000004001a7311 */ /* 0x004724000030d900 */
[----:B---34-:R-:W-:Y:S05]  /*20e0*/  BRA `(.L_x_10621) ;  /* 0x0000000800987947 */ /* 0x018fea0003800000 */
.L_x_10616:
        /* <DEDUP_REMOVED lines=13> */
.L_x_10630:
[----:B------:R-:W2:Y:S02]  /*21c0*/  LDG.E.64 R4, desc[UR36][R4.64] ;  /* 0x0000002404047981 */ /* 0x000ea4000c1e1b00 */
[----:B--2---:R3:W4:Y:S02]  /*21d0*/  F2I.S64.F64.TRUNC R26, R4 ;  /* 0x00000004001a7311 */ /* 0x004724000030d900 */
[----:B---34-:R-:W-:Y:S05]  /*21e0*/  BRA `(.L_x_10621) ;  /* 0x0000000800587947 */ /* 0x018fea0003800000 */
.L_x_10629:
        /* <DEDUP_REMOVED lines=26> */
.L_x_10632:
        /* <DEDUP_REMOVED lines=12> */
[----:B------:R3:W4:Y:S02]  /*2450*/  F2I.S64.TRUNC R26, R0 ;  /* 0x00000000001a7311 */ /* 0x000724000020d900 */
[----:B---34-:R-:W-:Y:S05]  /*2460*/  BRA `(.L_x_10621) ;  /* 0x0000000400b87947 */ /* 0x018fea0003800000 */
.L_x_10631:
[----:B------:R-:W2:Y:S02]  /*2470*/  LDG.E.U16 R26, desc[UR36][R4.64] ;  /* 0x00000024041a7981 */ /* 0x000ea4000c1e1500 */
[----:B--2---:R-:W-:-:S06]  /*2480*/  IMAD.U32 R26, R26, 0x10000, RZ ;  /* 0x000100001a1a7824 */ /* 0x004fcc00078e00ff */
[----:B------:R-:W3:Y:S02]  /*2490*/  F2I.S64.TRUNC R26, R26 ;  /* 0x0000001a001a7311 */ /* 0x000ee4000020d900 */
[----:B---3--:R-:W-:Y:S05]  /*24a0*/  BRA `(.L_x_10621) ;  /* 0x0000000400a87947 */ /* 0x008fea0003800000 */
.L_x_10628:
        /* <DEDUP_REMOVED lines=11> */
.L_x_10635:
        /* <DEDUP_REMOVED lines=21> */
.L_x_10639:
[----:B------:R-:W-:Y:S05]  /*26b0*/  BSYNC.RECONVERGENT B1 ;  /* 0x0000000000017941 */ /* 0x000fea0003800200 */
.L_x_10638:
[----:B------:R-:W-:Y:S02]  /*26c0*/  SHF.L.U32 R0, R0, 0x14, RZ ;  /* 0x0000001400007819 */ /* 0x000fe400000006ff */
[----:B------:R-:W-:-:S04]  /*26d0*/  LEA R3, R3, 0x3b800000, 0x17 ;  /* 0x3b80000003037811 */ /* 0x000fc800078eb8ff */
[----:B------:R-:W-:-:S07]  /*26e0*/  LOP3.LUT R26, R3, R0, R7, 0xfe, !PT ;  /* 0x00000000031a7212 */ /* 0x000fce00078efe07 */
.L_x_10637:
[----:B------:R-:W-:Y:S05]  /*26f0*/  BSYNC.RECONVERGENT B0 ;  /* 0x0000000000007941 */ /* 0x000fea0003800200 */
.L_x_10636:
[----:B------:R-:W1:Y:S02]  /*2700*/  F2I.S64.TRUNC R26, R26 ;  /* 0x0000001a001a7311 */ /* 0x000e64000020d900 */
[----:B-1----:R-:W-:Y:S05]  /*2710*/  BRA `(.L_x_10621) ;  /* 0x00000004000c7947 */ /* 0x002fea0003800000 */
.L_x_10634:
        /* <DEDUP_REMOVED lines=21> */
.L_x_10643:
[----:B------:R-:W-:Y:S05]  /*2870*/  BSYNC.RECONVERGENT B1 ;  /* 0x0000000000017941 */ /* 0x000fea0003800200 */
.L_x_10642:
[----:B------:R-:W-:Y:S01]  /*2880*/  IMAD.SHL.U32 R0, R0, 0x200000, RZ ;  /* 0x0020000000007824 */ /* 0x000fe200078e00ff */
[----:B------:R-:W-:-:S04]  /*2890*/  LEA R3, R3, 0x37800000, 0x17 ;  /* 0x3780000003037811 */ /* 0x000fc800078eb8ff */
[----:B------:R-:W-:-:S07]  /*28a0*/  LOP3.LUT R26, R3, R0, R7, 0xfe, !PT ;  /* 0x00000000031a7212 */ /* 0x000fce00078efe07 */
.L_x_10641:
[----:B------:R-:W-:Y:S05]  /*28b0*/  BSYNC.RECONVERGENT B0 ;  /* 0x0000000000007941 */ /* 0x000fea0003800200 */
.L_x_10640:
[----:B------:R-:W1:Y:S02]  /*28c0*/  F2I.S64.TRUNC R26, R26 ;  /* 0x0000001a001a7311 */ /* 0x000e64000020d900 */
[----:B-1----:R-:W-:Y:S05]  /*28d0*/  BRA `(.L_x_10621) ;  /* 0x00000000009c7947 */ /* 0x002fea0003800000 */
.L_x_10633:
[----:B------:R-:W-:-:S13]  /*28e0*/  ISETP.NE.AND P0, PT, R3, 0x1c, PT ;  /* 0x0000001c0300780c */ /* 0x000fda0003f05270 */
[----:B------:R-:W-:Y:S05]  /*28f0*/  @!P0 BRA `(.L_x_10644) ;  /* 0x00000000008c8947 */ /* 0x000fea0003800000 */
[----:B------:R-:W-:-:S13]  /*2900*/  ISETP.NE.AND P0, PT, R3, 0x1d, PT ;  /* 0x0000001d0300780c */ /* 0x000fda0003f05270 */
[----:B------:R-:W-:Y:S05]  /*2910*/  @!P0 BRA `(.L_x_10645) ;  /* 0x00000000007c8947 */ /* 0x000fea0003800000 */
[----:B------:R-:W-:-:S13]  /*2920*/  ISETP.NE.AND P0, PT, R3, 0x2c, PT ;  /* 0x0000002c0300780c */ /* 0x000fda0003f05270 */
[----:B------:R-:W-:Y:S05]  /*2930*/  @!P0 BRA `(.L_x_10646) ;  /* 0x0000000000488947 */ /* 0x000fea0003800000 */
.L_x_10620:
        /* <DEDUP_REMOVED lines=16> */
.L_x_10647:
[----:B------:R-:W-:Y:S01]  /*2a40*/  CS2R R26, SRZ ;  /* 0x00000000001a7805 */ /* 0x000fe2000001ff00 */
[----:B------:R-:W-:Y:S06]  /*2a50*/  BRA `(.L_x_10621) ;  /* 0x00000000003c7947 */ /* 0x000fec0003800000 */
.L_x_10646:
        /* <DEDUP_REMOVED lines=8> */
.L_x_10649:
[----:B------:R-:W-:Y:S05]  /*2ae0*/  BSYNC.RECONVERGENT B0 ;  /* 0x0000000000007941 */ /* 0x000fea0003800200 */
.L_x_10648:
[----:B------:R-:W2:Y:S02]  /*2af0*/  F2I.S64.TRUNC R26, R26 ;  /* 0x0000001a001a7311 */ /* 0x000ea4000020d900 */
[----:B--2---:R-:W-:Y:S05]  /*2b00*/  BRA `(.L_x_10621) ;  /* 0x0000000000107947 */ /* 0x004fea0003800000 */
.L_x_10645:
[----:B------:R2:W5:Y:S01]  /*2b10*/  LDG.E.64 R26, desc[UR36][R4.64] ;  /* 0x00000024041a7981 */ /* 0x000562000c1e1b00 */
[----:B------:R-:W-:Y:S05]  /*2b20*/  BRA `(.L_x_10621) ;  /* 0x0000000000087947 */ /* 0x000fea0003800000 */
.L_x_10644:
[----:B------:R1:W5:Y:S01]  /*2b30*/  LDG.E R26, desc[UR36][R4.64] ;  /* 0x00000024041a7981 */ /* 0x000362000c1e1900 */
[----:B------:R-:W-:-:S07]  /*2b40*/  IMAD.MOV.U32 R27, RZ, RZ, RZ ;  /* 0x000000ffff1b7224 */ /* 0x000fce00078e00ff */
.L_x_10621:
        /* <DEDUP_REMOVED lines=17> */
.L_x_10653:
[----:B------:R1:W5:Y:S01]  /*2c60*/  LDG.E.U8 R28, desc[UR36][R4.64] ;  /* 0x00000024041c7981 */ /* 0x000362000c1e1100 */
[----:B------:R-:W-:Y:S01]  /*2c70*/  HFMA2 R29, -RZ, RZ, 0, 0 ;  /* 0x00000000ff1d7431 */ /* 0x000fe200000001ff */
[----:B------:R-:W-:Y:S06]  /*2c80*/  BRA `(.L_x_10655) ;  /* 0x0000000c00447947 */ /* 0x000fec0003800000 */
.L_x_10652:
        /* <DEDUP_REMOVED lines=8> */
.L_x_10657:
[----:B------:R-:W2:Y:S02]  /*2d10*/  LDG.E R28, desc[UR36][R4.64] ;  /* 0x00000024041c7981 */ /* 0x000ea4000c1e1900 */
[----:B--2---:R-:W-:Y:S01]  /*2d20*/  SHF.R.S32.HI R29, RZ, 0x1f, R28 ;  /* 0x0000001fff1d7819 */ /* 0x004fe2000001141c */
[----:B------:R-:W-:Y:S06]  /*2d30*/  BRA `(.L_x_10655) ;  /* 0x0000000c00187947 */ /* 0x000fec0003800000 */
.L_x_10656:
[----:B------:R-:W2:Y:S02]  /*2d40*/  LDG.E.S16 R28, desc[UR36][R4.64] ;  /* 0x00000024041c7981 */ /* 0x000ea4000c1e1700 */
[----:B--2---:R-:W-:Y:S01]  /*2d50*/  SHF.R.S32.HI R29, RZ, 0x1f, R28 ;  /* 0x0000001fff1d7819 */ /* 0x004fe2000001141c */
[----:B------:R-:W-:Y:S06]  /*2d60*/  BRA `(.L_x_10655) ;  /* 0x0000000c000c7947 */ /* 0x000fec0003800000 */
.L_x_10651:
        /* <DEDUP_REMOVED lines=9> */
.L_x_10659:
[----:B------:R-:W2:Y:S02]  /*2e00*/  LDG.E.U16 R4, desc[UR36][R4.64] ;  /* 0x0000002404047981 */ /* 0x000ea4000c1e1500 */
[----:B--2---:R-:W-:-:S06]  /*2e10*/  HADD2.F32 R28, -RZ, R4.H0_H0 ;  /* 0x20000004ff1c7230 */ /* 0x004fcc0000004100 */
[----:B------:R-:W2:Y:S02]  /*2e20*/  F2I.S64.TRUNC R28, R28 ;  /* 0x0000001c001c7311 */ /* 0x000ea4000020d900 */
[----:B--2---:R-:W-:Y:S05]  /*2e30*/  BRA `(.L_x_10655) ;  /* 0x0000000800d87947 */ /* 0x004fea0003800000 */
.L_x_10658:
        /* <DEDUP_REMOVED lines=9> */
.L_x_10661:
[----:B------:R-:W2:Y:S02]  /*2ed0*/  LDG.E.U16 R4, desc[UR36][R4.64] ;  /* 0x0000002404047981 */ /* 0x000ea4000c1e1500 */
[----:B--2---:R-:W-:-:S06]  /*2ee0*/  HADD2.F32 R28, -RZ, R4.H0_H0 ;  /* 0x20000004ff1c7230 */ /* 0x004fcc0000004100 */
[----:B------:R-:W2:Y:S02]  /*2ef0*/  F2I.S64.TRUNC R28, R28 ;  /* 0x0000001c001c7311 */ /* 0x000ea4000020d900 */
[----:B--2---:R-:W-:Y:S05]  /*2f00*/  BRA `(.L_x_10655) ;  /* 0x0000000800a47947 */ /* 0x004fea0003800000 */
.L_x_10660:
[----:B------:R-:W2:Y:S02]  /*2f10*/  LDG.E.64 R4, desc[UR36][R4.64] ;  /* 0x0000002404047981 */ /* 0x000ea4000c1e1b00 */
[----:B--2---:R2:W3:Y:S02]  /*2f20*/  F2I.S64.F64.TRUNC R28, R4 ;  /* 0x00000004001c7311 */ /* 0x0044e4000030d900 */
[----:B--23--:R-:W-:Y:S05]  /*2f30*/  BRA `(.L_x_10655) ;  /* 0x0000000800987947 */ /* 0x00cfea0003800000 */
.L_x_10650:
        /* <DEDUP_REMOVED lines=13> */
.L_x_10664:
[----:B------:R-:W2:Y:S02]  /*3010*/  LDG.E.64 R4, desc[UR36][R4.64] ;  /* 0x0000002404047981 */ /* 0x000ea4000c1e1b00 */
[----:B--2---:R2:W3:Y:S02]  /*3020*/  F2I.S64.F64.TRUNC R28, R4 ;  /* 0x00000004001c7311 */ /* 0x0044e4000030d900 */
[----:B--23--:R-:W-:Y:S05]  /*3030*/  BRA `(.L_x_10655) ;  /* 0x0000000800587947 */ /* 0x00cfea0003800000 */
.L_x_10663:
        /* <DEDUP_REMOVED lines=26> */
.L_x_10666:
        /* <DEDUP_REMOVED lines=14> */
.L_x_10665:
[----:B------:R-:W2:Y:S02]  /*32c0*/  LDG.E.U16 R28, desc[UR36][R4.64] ;  /* 0x00000024041c7981 */ /* 0x000ea4000c1e1500 */
[----:B--2---:R-:W-:-:S06]  /*32d0*/  SHF.L.U32 R28, R28, 0x10, RZ ;  /* 0x000000101c1c7819 */ /* 0x004fcc00000006ff */
[----:B------:R-:W2:Y:S02]  /*32e0*/  F2I.S64.TRUNC R28, R28 ;  /* 0x0000001c001c7311 */ /* 0x000ea4000020d900 */
[----:B--2---:R-:W-:Y:S05]  /*32f0*/  BRA `(.L_x_10655) ;  /* 0x0000000400a87947 */ /* 0x004fea0003800000 */
.L_x_10662:
        /* <DEDUP_REMOVED lines=11> */
.L_x_10669:
        /* <DEDUP_REMOVED lines=21> */
.L_x_10673:
[----:B------:R-:W-:Y:S05]  /*3500*/  BSYNC.RECONVERGENT B1 ;  /* 0x0000000000017941 */ /* 0x000fea0003800200 */
.L_x_10672:
[----:B------:R-:W-:Y:S01]  /*3510*/  IMAD.SHL.U32 R0, R0, 0x100000, RZ ;  /* 0x0010000000007824 */ /* 0x000fe200078e00ff */
[----:B------:R-:W-:-:S04]  /*3520*/  LEA R3, R3, 0x3b800000, 0x17 ;  /* 0x3b80000003037811 */ /* 0x000fc800078eb8ff */
[----:B------:R-:W-:-:S07]  /*3530*/  LOP3.LUT R28, R3, R0, R7, 0xfe, !PT ;  /* 0x00000000031c7212 */ /* 0x000fce00078efe07 */
.L_x_10671:
[----:B------:R-:W-:Y:S05]  /*3540*/  BSYNC.RECONVERGENT B0 ;  /* 0x0000000000007941 */ /* 0x000fea0003800200 */
.L_x_10670:
[----:B------:R-:W4:Y:S02]  /*3550*/  F2I.S64.TRUNC R28, R28 ;  /* 0x0000001c001c7311 */ /* 0x000f24000020d900 */
[----:B----4-:R-:W-:Y:S05]  /*3560*/  BRA `(.L_x_10655) ;  /* 0x00000004000c7947 */ /* 0x010fea0003800000 */
.L_x_10668:
        /* <DEDUP_REMOVED lines=21> */
.L_x_10677:
[----:B------:R-:W-:Y:S05]  /*36c0*/  BSYNC.RECONVERGENT B1 ;  /* 0x0000000000017941 */ /* 0x000fea0003800200 */
.L_x_10676:
[----:B------:R-:W-:Y:S01]  /*36d0*/  IMAD.SHL.U32 R0, R0, 0x200000, RZ ;  /* 0x0020000000007824 */ /* 0x000fe200078e00ff */
[----:B------:R-:W-:-:S04]  /*36e0*/  LEA R3, R3, 0x37800000, 0x17 ;  /* 0x3780000003037811 */ /* 0x000fc800078eb8ff */
[----:B------:R-:W-:-:S07]  /*36f0*/  LOP3.LUT R28, R3, R0, R7, 0xfe, !PT ;  /* 0x00000000031c7212 */ /* 0x000fce00078efe07 */
.L_x_10675:
[----:B------:R-:W-:Y:S05]  /*3700*/  BSYNC.RECONVERGENT B0 ;  /* 0x0000000000007941 */ /* 0x000fea0003800200 */
.L_x_10674:
[----:B------:R-:W4:Y:S02]  /*3710*/  F2I.S64.TRUNC R28, R28 ;  /* 0x0000001c001c7311 */ /* 0x000f24000020d900 */
[----:B----4-:R-:W-:Y:S05]  /*3720*/  BRA `(.L_x_10655) ;  /* 0x00000000009c7947 */ /* 0x010fea0003800000 */
.L_x_10667:
[----:B------:R-:W-:-:S13]  /*3730*/  ISETP.NE.AND P0, PT, R0, 0x1c, PT ;  /* 0x0000001c0000780c */ /* 0x000fda0003f05270 */
[----:B------:R-:W-:Y:S05]  /*3740*/  @!P0 BRA `(.L_x_10678) ;  /* 0x00000000008c8947 */ /* 0x000fea0003800000 */
[----:B------:R-:W-:-:S13]  /*3750*/  ISETP.NE.AND P0, PT, R0, 0x1d, PT ;  /* 0x0000001d0000780c */ /* 0x000fda0003f05270 */
[----:B------:R-:W-:Y:S05]  /*3760*/  @!P0 BRA `(.L_x_10679) ;  /* 0x00000000007c8947 */ /* 0x000fea0003800000 */
[----:B------:R-:W-:-:S13]  /*3770*/  ISETP.NE.AND P0, PT, R0, 0x2c, PT ;  /* 0x0000002c0000780c */ /* 0x000fda0003f05270 */
[----:B------:R-:W-:Y:S05]  /*3780*/  @!P0 BRA `(.L_x_10680) ;  /* 0x0000000000488947 */ /* 0x000fea0003800000 */
.L_x_10654:
        /* <DEDUP_REMOVED lines=16> */
.L_x_10681:
[----:B------:R-:W-:Y:S01]  /*3890*/  CS2R R28, SRZ ;  /* 0x00000000001c7805 */ /* 0x000fe2000001ff00 */
[----:B------:R-:W-:Y:S06]  /*38a0*/  BRA `(.L_x_10655) ;  /* 0x00000000003c7947 */ /* 0x000fec0003800000 */
.L_x_10680:
        /* <DEDUP_REMOVED lines=8> */
.L_x_10683:
[----:B------:R-:W-:Y:S05]  /*3930*/  BSYNC.RECONVERGENT B0 ;  /* 0x0000000000007941 */ /* 0x000fea0003800200 */
.L_x_10682:
[----:B------:R-:W2:Y:S02]  /*3940*/  F2I.S64.TRUNC R28, R28 ;  /* 0x0000001c001c7311 */ /* 0x000ea4000020d900 */
[----:B--2---:R-:W-:Y:S05]  /*3950*/  BRA `(.L_x_10655) ;  /* 0x0000000000107947 */ /* 0x004fea0003800000 */
.L_x_10679:
[----:B------:R2:W5:Y:S01]  /*3960*/  LDG.E.64 R28, desc[UR36][R4.64] ;  /* 0x00000024041c7981 */ /* 0x000562000c1e1b00 */
[----:B------:R-:W-:Y:S05]  /*3970*/  BRA `(.L_x_10655) ;  /* 0x0000000000087947 */ /* 0x000fea0003800000 */
.L_x_10678:
[----:B------:R3:W5:Y:S01]  /*3980*/  LDG.E R28, desc[UR36][R4.64] ;  /* 0x00000024041c7981 */ /* 0x000762000c1e1900 */
[----:B------:R-:W-:-:S07]  /*3990*/  MOV R29, RZ ;  /* 0x000000ff001d7202 */ /* 0x000fce0000000f00 */
.L_x_10655:
        /* <DEDUP_REMOVED lines=17> */
.L_x_10687:
[----:B------:R0:W5:Y:S01]  /*3ab0*/  LDG.E.U8 R16, desc[UR36][R4.64] ;  /* 0x0000002404107981 */ /* 0x000162000c1e1100 */
[----:B------:R-:W-:Y:S01]  /*3ac0*/  IMAD.MOV.U32 R17, RZ, RZ, RZ ;  /* 0x000000ffff117224 */ /* 0x000fe200078e00ff */
[----:B------:R-:W-:Y:S06]  /*3ad0*/  BRA `(.L_x_10689) ;  /* 0x0000000c00447947 */ /* 0x000fec0003800000 */
.L_x_10686:
        /* <DEDUP_REMOVED lines=8> */
.L_x_10691:
[----:B------:R-:W2:Y:S02]  /*3b60*/  LDG.E R16, desc[UR36][R4.64] ;  /* 0x0000002404107981 */ /* 0x000ea4000c1e1900 */
[----:B--2---:R-:W-:Y:S01]  /*3b70*/  SHF.R.S32.HI R17, RZ, 0x1f, R16 ;  /* 0x0000001fff117819 */ /* 0x004fe20000011410 */
[----:B------:R-:W-:Y:S06]  /*3b80*/  BRA `(.L_x_10689) ;  /* 0x0000000c00187947 */ /* 0x000fec0003800000 */
.L_x_10690:
[----:B------:R-:W2:Y:S02]  /*3b90*/  LDG.E.S16 R16, desc[UR36][R4.64] ;  /* 0x0000002404107981 */ /* 0x000ea4000c1e1700 */
[----:B--2---:R-:W-:Y:S01]  /*3ba0*/  SHF.R.S32.HI R17, RZ, 0x1f, R16 ;  /* 0x0000001fff117819 */ /* 0x004fe20000011410 */
[----:B------:R-:W-:Y:S06]  /*3bb0*/  BRA `(.L_x_10689) ;  /* 0x0000000c000c7947 */ /* 0x000fec0003800000 */
.L_x_10685:
        /* <DEDUP_REMOVED lines=9> */
.L_x_10693:
[----:B------:R-:W2:Y:S02]  /*3c50*/  LDG.E.U16 R4, desc[UR36][R4.64] ;  /* 0x0000002404047981 */ /* 0x000ea4000c1e1500 */
[----:B--2---:R-:W-:-:S06]  /*3c60*/  HADD2.F32 R16, -RZ, R4.H0_H0 ;  /* 0x20000004ff107230 */ /* 0x004fcc0000004100 */
[----:B------:R-:W2:Y:S02]  /*3c70*/  F2I.S64.TRUNC R16, R16 ;  /* 0x0000001000107311 */ /* 0x000ea4000020d900 */
[----:B--2---:R-:W-:Y:S05]  /*3c80*/  BRA `(.L_x_10689) ;  /* 0x0000000800d87947 */ /* 0x004fea0003800000 */
.L_x_10692:
        /* <DEDUP_REMOVED lines=9> */
.L_x_10695:
[----:B------:R-:W2:Y:S02]  /*3d20*/  LDG.E.U16 R4, desc[UR36][R4.64] ;  /* 0x0000002404047981 */ /* 0x000ea4000c1e1500 */
[----:B--2---:R-:W-:-:S06]  /*3d30*/  HADD2.F32 R16, -RZ, R4.H0_H0 ;  /* 0x20000004ff107230 */ /* 0x004fcc0000004100 */
[----:B------:R-:W2:Y:S02]  /*3d40*/  F2I.S64.TRUNC R16, R16 ;  /* 0x0000001000107311 */ /* 0x000ea4000020d900 */
[----:B--2---:R-:W-:Y:S05]  /*3d50*/  BRA `(.L_x_10689) ;  /* 0x0000000800a47947 */ /* 0x004fea0003800000 */
.L_x_10694:
[----:B------:R-:W2:Y:S02]  /*3d60*/  LDG.E.64 R4, desc[UR36][R4.64] ;  /* 0x0000002404047981 */ /* 0x000ea4000c1e1b00 */
[----:B--2---:R2:W3:Y:S02]  /*3d70*/  F2I.S64.F64.TRUNC R16, R4 ;  /* 0x0000000400107311 */ /* 0x0044e4000030d900 */
[----:B--23--:R-:W-:Y:S05]  /*3d80*/  BRA `(.L_x_10689) ;  /* 0x0000000800987947 */ /* 0x00cfea0003800000 */
.L_x_10684:
        /* <DEDUP_REMOVED lines=13> */
.L_x_10698:
[----:B------:R-:W2:Y:S02]  /*3e60*/  LDG.E.64 R4, desc[UR36][R4.64] ;  /* 0x0000002404047981 */ /* 0x000ea4000c1e1b00 */
[----:B--2---:R0:W1:Y:S02]  /*3e70*/  F2I.S64.F64.TRUNC R16, R4 ;  /* 0x0000000400107311 */ /* 0x004064000030d900 */
[----:B01----:R-:W-:Y:S05]  /*3e80*/  BRA `(.L_x_10689) ;  /* 0x0000000800587947 */ /* 0x003fea0003800000 */
.L_x_10697:
        /* <DEDUP_REMOVED lines=26> */
.L_x_10700:
        /* <DEDUP_REMOVED lines=14> */
.L_x_10699:
[----:B------:R-:W2:Y:S02]  /*4110*/  LDG.E.U16 R16, desc[UR36][R4.64] ;  /* 0x0000002404107981 */ /* 0x000ea4000c1e1500 */
[----:B--2---:R-:W-:-:S06]  /*4120*/  IMAD.U32 R16, R16, 0x10000, RZ ;  /* 0x0001000010107824 */ /* 0x004fcc00078e00ff */
[----:B------:R-:W0:Y:S02]  /*4130*/  F2I.S64.TRUNC R16, R16 ;  /* 0x0000001000107311 */ /* 0x000e24000020d900 */
[----:B0-----:R-:W-:Y:S05]  /*4140*/  BRA `(.L_x_10689) ;  /* 0x0000000400a87947 */ /* 0x001fea0003800000 */
.L_x_10696:
        /* <DEDUP_REMOVED lines=11> */
.L_x_10703:
        /* <DEDUP_REMOVED lines=21> */
.L_x_10707:
[----:B------:R-:W-:Y:S05]  /*4350*/  BSYNC.RECONVERGENT B1 ;  /* 0x0000000000017941 */ /* 0x000fea0003800200 */
.L_x_10706:
[----:B------:R-:W-:Y:S02]  /*4360*/  SHF.L.U32 R0, R0, 0x14, RZ ;  /* 0x0000001400007819 */ /* 0x000fe400000006ff */
[----:B------:R-:W-:-:S04]  /*4370*/  LEA R3, R3, 0x3b800000, 0x17 ;  /* 0x3b80000003037811 */ /* 0x000fc800078eb8ff */
[----:B------:R-:W-:-:S07]  /*4380*/  LOP3.LUT R16, R3, R0, R7, 0xfe, !PT ;  /* 0x0000000003107212 */ /* 0x000fce00078efe07 */
.L_x_10705:
[----:B------:R-:W-:Y:S05]  /*4390*/  BSYNC.RECONVERGENT B0 ;  /* 0x0000000000007941 */ /* 0x000fea0003800200 */
.L_x_10704:
[----:B------:R-:W4:Y:S02]  /*43a0*/  F2I.S64.TRUNC R16, R16 ;  /* 0x0000001000107311 */ /* 0x000f24000020d900 */
[----:B----4-:R-:W-:Y:S05]  /*43b0*/  BRA `(.L_x_10689) ;  /* 0x00000004000c7947 */ /* 0x010fea0003800000 */
.L_x_10702:
        /* <DEDUP_REMOVED lines=21> */
.L_x_10711:
[----:B------:R-:W-:Y:S05]  /*4510*/  BSYNC.RECONVERGENT B1 ;  /* 0x0000000000017941 */ /* 0x000fea0003800200 */
.L_x_10710:
[----:B------:R-:W-:Y:S01]  /*4520*/  IMAD.SHL.U32 R0, R0, 0x200000, RZ ;  /* 0x0020000000007824 */ /* 0x000fe200078e00ff */
[----:B------:R-:W-:-:S04]  /*4530*/  LEA R3, R3, 0x37800000, 0x17 ;  /* 0x3780000003037811 */ /* 0x000fc800078eb8ff */
[----:B------:R-:W-:-:S07]  /*4540*/  LOP3.LUT R16, R3, R0, R7, 0xfe, !PT ;  /* 0x0000000003107212 */ /* 0x000fce00078efe07 */
.L_x_10709:
[----:B------:R-:W-:Y:S05]  /*4550*/  BSYNC.RECONVERGENT B0 ;  /* 0x0000000000007941 */ /* 0x000fea0003800200 */
.L_x_10708:
[----:B------:R-:W4:Y:S02]  /*4560*/  F2I.S64.TRUNC R16, R16 ;  /* 0x0000001000107311 */ /* 0x000f24000020d900 */
[----:B----4-:R-:W-:Y:S05]  /*4570*/  BRA `(.L_x_10689) ;  /* 0x00000000009c7947 */ /* 0x010fea0003800000 */
.L_x_10701:
[----:B------:R-:W-:-:S13]  /*4580*/  ISETP.NE.AND P0, PT, R0, 0x1c, PT ;  /* 0x0000001c0000780c */ /* 0x000fda0003f05270 */
[----:B------:R-:W-:Y:S05]  /*4590*/  @!P0 BRA `(.L_x_10712) ;  /* 0x00000000008c8947 */ /* 0x000fea0003800000 */
[----:B------:R-:W-:-:S13]  /*45a0*/  ISETP.NE.AND P0, PT, R0, 0x1d, PT ;  /* 0x0000001d0000780c */ /* 0x000fda0003f05270 */
[----:B------:R-:W-:Y:S05]  /*45b0*/  @!P0 BRA `(.L_x_10713) ;  /* 0x00000000007c8947 */ /* 0x000fea0003800000 */
[----:B------:R-:W-:-:S13]  /*45c0*/  ISETP.NE.AND P0, PT, R0, 0x2c, PT ;  /* 0x0000002c0000780c */ /* 0x000fda0003f05270 */
[----:B------:R-:W-:Y:S05]  /*45d0*/  @!P0 BRA `(.L_x_10714) ;  /* 0x0000000000488947 */ /* 0x000fea0003800000 */
.L_x_10688:
        /* <DEDUP_REMOVED lines=16> */
.L_x_10715:
[----:B------:R-:W-:Y:S01]  /*46e0*/  CS2R R16, SRZ ;  /* 0x0000000000107805 */ /* 0x000fe2000001ff00 */
[----:B------:R-:W-:Y:S06]  /*46f0*/  BRA `(.L_x_10689) ;  /* 0x00000000003c7947 */ /* 0x000fec0003800000 */
.L_x_10714:
        /* <DEDUP_REMOVED lines=8> */
.L_x_10717:
[----:B------:R-:W-:Y:S05]  /*4780*/  BSYNC.RECONVERGENT B0 ;  /* 0x0000000000007941 */ /* 0x000fea0003800200 */
.L_x_10716:
[----:B------:R-:W2:Y:S02]  /*4790*/  F2I.S64.TRUNC R16, R16 ;  /* 0x0000001000107311 */ /* 0x000ea4000020d900 */
[----:B--2---:R-:W-:Y:S05]  /*47a0*/  BRA `(.L_x_10689) ;  /* 0x0000000000107947 */ /* 0x004fea0003800000 */
.L_x_10713:
[----:B------:R2:W5:Y:S01]  /*47b0*/  LDG.E.64 R16, desc[UR36][R4.64] ;  /* 0x0000002404107981 */ /* 0x000562000c1e1b00 */
[----:B------:R-:W-:Y:S05]  /*47c0*/  BRA `(.L_x_10689) ;  /* 0x0000000000087947 */ /* 0x000fea0003800000 */
.L_x_10712:
[----:B------:R3:W5:Y:S01]  /*47d0*/  LDG.E R16, desc[UR36][R4.64] ;  /* 0x0000002404107981 */ /* 0x000762000c1e1900 */
[----:B------:R-:W-:-:S07]  /*47e0*/  IMAD.MOV.U32 R17, RZ, RZ, RZ ;  /* 0x000000ffff117224 */ /* 0x000fce00078e00ff */
.L_x_10689:
        /* <DEDUP_REMOVED lines=17> */
.L_x_10721:
[----:B------:R3:W5:Y:S01]  /*4900*/  LDG.E.U8 R18, desc[UR36][R4.64] ;  /* 0x0000002404127981 */ /* 0x000762000c1e1100 */
[----:B------:R-:W-:Y:S01]  /*4910*/  HFMA2 R19, -RZ, RZ, 0, 0 ;  /* 0x00000000ff137431 */ /* 0x000fe200000001ff */
[----:B------:R-:W-:Y:S06]  /*4920*/  BRA `(.L_x_10723) ;  /* 0x0000000c00447947 */ /* 0x000fec0003800000 */
.L_x_10720:
        /* <DEDUP_REMOVED lines=8> */
.L_x_10725:
[----:B------:R-:W2:Y:S02]  /*49b0*/  LDG.E R18, desc[UR36][R4.64] ;  /* 0x0000002404127981 */ /* 0x000ea4000c1e1900 */
[----:B--2---:R-:W-:Y:S01]  /*49c0*/  SHF.R.S32.HI R19, RZ, 0x1f, R18 ;  /* 0x0000001fff137819 */ /* 0x004fe20000011412 */
[----:B------:R-:W-:Y:S06]  /*49d0*/  BRA `(.L_x_10723) ;  /* 0x0000000c00187947 */ /* 0x000fec0003800000 */
.L_x_10724:
[----:B------:R-:W2:Y:S02]  /*49e0*/  LDG.E.S16 R18, desc[UR36][R4.64] ;  /* 0x0000002404127981 */ /* 0x000ea4000c1e1700 */
[----:B--2---:R-:W-:Y:S01]  /*49f0*/  SHF.R.S32.HI R19, RZ, 0x1f, R18 ;  /* 0x0000001fff137819 */ /* 0x004fe20000011412 */
[----:B------:R-:W-:Y:S06]  /*4a00*/  BRA `(.L_x_10723) ;  /* 0x0000000c000c7947 */ /* 0x000fec0003800000 */
.L_x_10719:
        /* <DEDUP_REMOVED lines=9> */
.L_x_10727:
[----:B------:R-:W2:Y:S02]  /*4aa0*/  LDG.E.U16 R4, desc[UR36][R4.64] ;  /* 0x0000002404047981 */ /* 0x000ea4000c1e1500 */
[----:B--2---:R-:W-:-:S06]  /*4ab0*/  HADD2.F32 R18, -RZ, R4.H0_H0 ;  /* 0x20000004ff127230 */ /* 0x004fcc0000004100 */
[----:B------:R-:W3:Y:S02]  /*4ac0*/  F2I.S64.TRUNC R18, R18 ;  /* 0x0000001200127311 */ /* 0x000ee4000020d900 */
[----:B---3--:R-:W-:Y:S05]  /*4ad0*/  BRA `(.L_x_10723) ;  /* 0x0000000800d87947 */ /* 0x008fea0003800000 */
.L_x_10726:
        /* <DEDUP_REMOVED lines=9> */
.L_x_10729:
[----:B------:R-:W2:Y:S02]  /*4b70*/  LDG.E.U16 R4, desc[UR36][R4.64] ;  /* 0x0000002404047981 */ /* 0x000ea4000c1e1500 */
[----:B--2---:R-:W-:-:S06]  /*4b80*/  HADD2.F32 R18, -RZ, R4.H0_H0 ;  /* 0x20000004ff127230 */ /* 0x004fcc0000004100 */
[----:B------:R-:W3:Y:S02]  /*4b90*/  F2I.S64.TRUNC R18, R18 ;  /* 0x0000001200127311 */ /* 0x000ee4000020d900 */
[----:B---3--:R-:W-:Y:S05]  /*4ba0*/  BRA `(.L_x_10723) ;  /* 0x0000000800a47947 */ /* 0x008fea0003800000 */
.L_x_10728:
[----:B------:R-:W2:Y:S02]  /*4bb0*/  LDG.E.64 R4, desc[UR36][R4.64] ;  /* 0x0000002404047981 */ /* 0x000ea4000c1e1b00 */
[----:B--2---:R3:W4:Y:S02]  /*4bc0*/  F2I.S64.F64.TRUNC R18, R4 ;  /* 0x0000000400127311 */ /* 0x004724000030d900 */
[----:B---34-:R-:W-:Y:S05]  /*4bd0*/  BRA `(.L_x_10723) ;  /* 0x0000000800987947 */ /* 0x018fea0003800000 */
.L_x_10718:
        /* <DEDUP_REMOVED lines=13> */
.L_x_10732:
[----:B------:R-:W2:Y:S02]  /*4cb0*/  LDG.E.64 R4, desc[UR36][R4.64] ;  /* 0x0000002404047981 */ /* 0x000ea4000c1e1b00 */
[----:B--2---:R3:W4:Y:S02]  /*4cc0*/  F2I.S64.F64.TRUNC R18, R4 ;  /* 0x0000000400127311 */ /* 0x004724000030d900 */
[----:B---34-:R-:W-:Y:S05]  /*4cd0*/  BRA `(.L_x_10723) ;  /* 0x0000000800587947 */ /* 0x018fea0003800000 */
.L_x_10731:
        /* <DEDUP_REMOVED lines=26> */
.L_x_10734:
        /* <DEDUP_REMOVED lines=14> */
.L_x_10733:
[----:B------:R-:W2:Y:S02]  /*4f60*/  LDG.E.U16 R18, desc[UR36][R4.64] ;  /* 0x0000002404127981 */ /* 0x000ea4000c1e1500 */
[----:B--2---:R-:W-:-:S06]  /*4f70*/  SHF.L.U32 R18, R18, 0x10, RZ ;  /* 0x0000001012127819 */ /* 0x004fcc00000006ff */
[----:B------:R-:W3:Y:S02]  /*4f80*/  F2I.S64.TRUNC R18, R18 ;  /* 0x0000001200127311 */ /* 0x000ee4000020d900 */
[----:B---3--:R-:W-:Y:S05]  /*4f90*/  BRA `(.L_x_10723) ;  /* 0x0000000400a87947 */ /* 0x008fea0003800000 */
.L_x_10730:
        /* <DEDUP_REMOVED lines=11> */
.L_x_10737:
        /* <DEDUP_REMOVED lines=21> */
.L_x_10741:
[----:B------:R-:W-:Y:S05]  /*51a0*/  BSYNC.RECONVERGENT B1 ;  /* 0x0000000000017941 */ /* 0x000fea0003800200 */
.L_x_10740:
[----:B------:R-:W-:Y:S01]  /*51b0*/  IMAD.SHL.U32 R0, R0, 0x100000, RZ ;  /* 0x0010000000007824 */ /* 0x000fe200078e00ff */
[----:B------:R-:W-:-:S04]  /*51c0*/  LEA R3, R3, 0x3b800000, 0x17 ;  /* 0x3b80000003037811 */ /* 0x000fc800078eb8ff */
[----:B------:R-:W-:-:S07]  /*51d0*/  LOP3.LUT R18, R3, R0, R7, 0xfe, !PT ;  /* 0x0000000003127212 */ /* 0x000fce00078efe07 */
.L_x_10739:
[----:B------:R-:W-:Y:S05]  /*51e0*/  BSYNC.RECONVERGENT B0 ;  /* 0x0000000000007941 */ /* 0x000fea0003800200 */
.L_x_10738:
[----:B------:R-:W1:Y:S02]  /*51f0*/  F2I.S64.TRUNC R18, R18 ;  /* 0x0000001200127311 */ /* 0x000e64000020d900 */
[----:B-1----:R-:W-:Y:S05]  /*5200*/  BRA `(.L_x_10723) ;  /* 0x00000004000c7947 */ /* 0x002fea0003800000 */
.L_x_10736:
        /* <DEDUP_REMOVED lines=21> */
.L_x_10745:
[----:B------:R-:W-:Y:S05]  /*5360*/  BSYNC.RECONVERGENT B1 ;  /* 0x0000000000017941 */ /* 0x000fea0003800200 */
.L_x_10744:
[----:B------:R-:W-:Y:S01]  /*5370*/  IMAD.SHL.U32 R0, R0, 0x200000, RZ ;  /* 0x0020000000007824 */ /* 0x000fe200078e00ff */
[----:B------:R-:W-:-:S04]  /*5380*/  LEA R3, R3, 0x37800000, 0x17 ;  /* 0x3780000003037811 */ /* 0x000fc800078eb8ff */
[----:B------:R-:W-:-:S07]  /*5390*/  LOP3.LUT R18, R3, R0, R7, 0xfe, !PT ;  /* 0x0000000003127212 */ /* 0x000fce00078efe07 */
.L_x_10743:
[----:B------:R-:W-:Y:S05]  /*53a0*/  BSYNC.RECONVERGENT B0 ;  /* 0x0000000000007941 */ /* 0x000fea0003800200 */
.L_x_10742:
[----:B------:R-:W1:Y:S02]  /*53b0*/  F2I.S64.TRUNC R18, R18 ;  /* 0x0000001200127311 */ /* 0x000e64000020d900 */
[----:B-1----:R-:W-:Y:S05]  /*53c0*/  BRA `(.L_x_10723) ;  /* 0x00000000009c7947 */ /* 0x002fea0003800000 */
.L_x_10735:
[----:B------:R-:W-:-:S13]  /*53d0*/  ISETP.NE.AND P0, PT, R0, 0x1c, PT ;  /* 0x0000001c0000780c */ /* 0x000fda0003f05270 */
[----:B------:R-:W-:Y:S05]  /*53e0*/  @!P0 BRA `(.L_x_10746) ;  /* 0x00000000008c8947 */ /* 0x000fea0003800000 */
[----:B------:R-:W-:-:S13]  /*53f0*/  ISETP.NE.AND P0, PT, R0, 0x1d, PT ;  /* 0x0000001d0000780c */ /* 0x000fda0003f05270 */
[----:B------:R-:W-:Y:S05]  /*5400*/  @!P0 BRA `(.L_x_10747) ;  /* 0x00000000007c8947 */ /* 0x000fea0003800000 */
[----:B------:R-:W-:-:S13]  /*5410*/  ISETP.NE.AND P0, PT, R0, 0x2c, PT ;  /* 0x0000002c0000780c */ /* 0x000fda0003f05270 */
[----:B------:R-:W-:Y:S05]  /*5420*/  @!P0 BRA `(.L_x_10748) ;  /* 0x0000000000488947 */ /* 0x000fea0003800000 */
.L_x_10722:
        /* <DEDUP_REMOVED lines=16> */
.L_x_10749:
[----:B------:R-:W-:Y:S01]  /*5530*/  CS2R R18, SRZ ;  /* 0x0000000000127805 */ /* 0x000fe2000001ff00 */
[----:B------:R-:W-:Y:S06]  /*5540*/  BRA `(.L_x_10723) ;  /* 0x00000000003c7947 */ /* 0x000fec0003800000 */
.L_x_10748:
        /* <DEDUP_REMOVED lines=8> */
.L_x_10751:
[----:B------:R-:W-:Y:S05]  /*55d0*/  BSYNC.RECONVERGENT B0 ;  /* 0x0000000000007941 */ /* 0x000fea0003800200 */
.L_x_10750:
[----:B------:R-:W2:Y:S02]  /*55e0*/  F2I.S64.TRUNC R18, R18 ;  /* 0x0000001200127311 */ /* 0x000ea4000020d900 */
[----:B--2---:R-:W-:Y:S05]  /*55f0*/  BRA `(.L_x_10723) ;  /* 0x0000000000107947 */ /* 0x004fea0003800000 */
.L_x_10747:
[----:B------:R1:W5:Y:S01]  /*5600*/  LDG.E.64 R18, desc[UR36][R4.64] ;  /* 0x0000002404127981 */ /* 0x000362000c1e1b00 */
[----:B------:R-:W-:Y:S05]  /*5610*/  BRA `(.L_x_10723) ;  /* 0x0000000000087947 */ /* 0x000fea0003800000 */
.L_x_10746:
[----:B------:R2:W5:Y:S01]  /*5620*/  LDG.E R18, desc[UR36][R4.64] ;  /* 0x0000002404127981 */ /* 0x000562000c1e1900 */
[----:B------:R-:W-:-:S07]  /*5630*/  MOV R19, RZ ;  /* 0x000000ff00137202 */ /* 0x000fce0000000f00 */
.L_x_10723:
        /* <DEDUP_REMOVED lines=17> */
.L_x_10755:
[----:B------:R1:W5:Y:S01]  /*5750*/  LDG.E.U8 R24, desc[UR36][R4.64] ;  /* 0x0000002404187981 */ /* 0x000362000c1e1100 */
[----:B------:R-:W-:Y:S01]  /*5760*/  IMAD.MOV.U32 R25, RZ, RZ, RZ ;  /* 0x000000ffff197224 */ /* 0x000fe200078e00ff */
[----:B------:R-:W-:Y:S06]  /*5770*/  BRA `(.L_x_10757) ;  /* 0x0000000c00447947 */ /* 0x000fec0003800000 */
.L_x_10754:
        /* <DEDUP_REMOVED lines=8> */
.L_x_10759:
[----:B------:R-:W2:Y:S02]  /*5800*/  LDG.E R24, desc[UR36][R4.64] ;  /* 0x0000002404187981 */ /* 0x000ea4000c1e1900 */
[----:B--2---:R-:W-:Y:S01]  /*5810*/  SHF.R.S32.HI R25, RZ, 0x1f, R24 ;  /* 0x0000001fff197819 */ /* 0x004fe20000011418 */
[----:B------:R-:W-:Y:S06]  /*5820*/  BRA `(.L_x_10757) ;  /* 0x0000000c00187947 */ /* 0x000fec0003800000 */
.L_x_10758:
[----:B------:R-:W2:Y:S02]  /*5830*/  LDG.E.S16 R24, desc[UR36][R4.64] ;  /* 0x0000002404187981 */ /* 0x000ea4000c1e1700 */
[----:B--2---:R-:W-:Y:S01]  /*5840*/  SHF.R.S32.HI R25, RZ, 0x1f, R24 ;  /* 0x0000001fff197819 */ /* 0x004fe20000011418 */
[----:B------:R-:W-:Y:S06]  /*5850*/  BRA `(.L_x_10757) ;  /* 0x0000000c000c7947 */ /* 0x000fec0003800000 */
.L_x_10753:
        /* <DEDUP_REMOVED lines=9> */
.L_x_10761:
[----:B------:R-:W2:Y:S02]  /*58f0*/  LDG.E.U16 R4, desc[UR36][R4.64] ;  /* 0x0000002404047981 */ /* 0x000ea4000c1e1500 */
[----:B--2---:R-:W-:-:S06]  /*5900*/  HADD2.F32 R24, -RZ, R4.H0_H0 ;  /* 0x20000004ff187230 */ /* 0x004fcc0000004100 */
[----:B------:R-:W2:Y:S02]  /*5910*/  F2I.S64.TRUNC R24, R24 ;  /* 0x0000001800187311 */ /* 0x000ea4000020d900 */
[----:B--2---:R-:W-:Y:S05]  /*5920*/  BRA `(.L_x_10757) ;  /* 0x0000000800d87947 */ /* 0x004fea0003800000 */
.L_x_10760:
        /* <DEDUP_REMOVED lines=9> */
.L_x_10763:
[----:B------:R-:W2:Y:S02]  /*59c0*/  LDG.E.U16 R4, desc[UR36][R4.64] ;  /* 0x0000002404047981 */ /* 0x000ea4000c1e1500 */
[----:B--2---:R-:W-:-:S06]  /*59d0*/  HADD2.F32 R24, -RZ, R4.H0_H0 ;  /* 0x20000004ff187230 */ /* 0x004fcc0000004100 */
[----:B------:R-:W2:Y:S02]  /*59e0*/  F2I.S64.TRUNC R24, R24 ;  /* 0x0000001800187311 */ /* 0x000ea4000020d900 */
[----:B--2---:R-:W-:Y:S05]  /*59f0*/  BRA `(.L_x_10757) ;  /* 0x0000000800a47947 */ /* 0x004fea0003800000 */
.L_x_10762:
[----:B------:R-:W2:Y:S02]  /*5a00*/  LDG.E.64 R4, desc[UR36][R4.64] ;  /* 0x0000002404047981 */ /* 0x000ea4000c1e1b00 */
[----:B--2---:R2:W3:Y:S02]  /*5a10*/  F2I.S64.F64.TRUNC R24, R4 ;  /* 0x0000000400187311 */ /* 0x0044e4000030d900 */
[----:B--23--:R-:W-:Y:S05]  /*5a20*/  BRA `(.L_x_10757) ;  /* 0x0000000800987947 */ /* 0x00cfea0003800000 */
.L_x_10752:
        /* <DEDUP_REMOVED lines=13> */
.L_x_10766:
[----:B------:R-:W2:Y:S02]  /*5b00*/  LDG.E.64 R4, desc[UR36][R4.64] ;  /* 0x0000002404047981 */ /* 0x000ea4000c1e1b00 */
[----:B--2---:R2:W3:Y:S02]  /*5b10*/  F2I.S64.F64.TRUNC R24, R4 ;  /* 0x0000000400187311 */ /* 0x0044e4000030d900 */
[----:B--23--:R-:W-:Y:S05]  /*5b20*/  BRA `(.L_x_10757) ;  /* 0x0000000800587947 */ /* 0x00cfea0003800000 */
.L_x_10765:
        /* <DEDUP_REMOVED lines=26> */
.L_x_10768:
        /* <DEDUP_REMOVED lines=14> */
.L_x_10767:
[----:B------:R-:W2:Y:S02]  /*5db0*/  LDG.E.U16 R24, desc[UR36][R4.64] ;  /* 0x0000002404187981 */ /* 0x000ea4000c1e1500 */
[----:B--2---:R-:W-:-:S06]  /*5dc0*/  IMAD.U32 R24, R24, 0x10000, RZ ;  /* 0x0001000018187824 */ /* 0x004fcc00078e00ff */
[----:B------:R-:W2:Y:S02]  /*5dd0*/  F2I.S64.TRUNC R24, R24 ;  /* 0x0000001800187311 */ /* 0x000ea4000020d900 */
[----:B--2---:R-:W-:Y:S05]  /*5de0*/  BRA `(.L_x_10757) ;  /* 0x0000000400a87947 */ /* 0x004fea0003800000 */
.L_x_10764:
        /* <DEDUP_REMOVED lines=11> */
.L_x_10771:
        /* <DEDUP_REMOVED lines=21> */
.L_x_10775:
[----:B------:R-:W-:Y:S05]  /*5ff0*/  BSYNC.RECONVERGENT B1 ;  /* 0x0000000000017941 */ /* 0x000fea0003800200 */
.L_x_10774:
[----:B------:R-:W-:Y:S02]  /*6000*/  SHF.L.U32 R0, R0, 0x14, RZ ;  /* 0x0000001400007819 */ /* 0x000fe400000006ff */
[----:B------:R-:W-:-:S04]  /*6010*/  LEA R3, R3, 0x3b800000, 0x17 ;  /* 0x3b80000003037811 */ /* 0x000fc800078eb8ff */
[----:B------:R-:W-:-:S07]  /*6020*/  LOP3.LUT R24, R3, R0, R7, 0xfe, !PT ;  /* 0x0000000003187212 */ /* 0x000fce00078efe07 */
.L_x_10773:
[----:B------:R-:W-:Y:S05]  /*6030*/  BSYNC.RECONVERGENT B0 ;  /* 0x0000000000007941 */ /* 0x000fea0003800200 */
.L_x_10772:
[----:B------:R-:W4:Y:S02]  /*6040*/  F2I.S64.TRUNC R24, R24 ;  /* 0x0000001800187311 */ /* 0x000f24000020d900 */
[----:B----4-:R-:W-:Y:S05]  /*6050*/  BRA `(.L_x_10757) ;  /* 0x00000004000c7947 */ /* 0x010fea0003800000 */
.L_x_10770:
        /* <DEDUP_REMOVED lines=21> */
.L_x_10779:
[----:B------:R-:W-:Y:S05]  /*61b0*/  BSYNC.RECONVERGENT B1 ;  /* 0x0000000000017941 */ /* 0x000fea0003800200 */
.L_x_10778:
[----:B------:R-:W-:Y:S01]  /*61c0*/  IMAD.SHL.U32 R0, R0, 0x200000, RZ ;  /* 0x0020000000007824 */ /* 0x000fe200078e00ff */
[----:B------:R-:W-:-:S04]  /*61d0*/  LEA R3, R3, 0x37800000, 0x17 ;  /* 0x3780000003037811 */ /* 0x000fc800078eb8ff */
[----:B------:R-:W-:-:S07]  /*61e0*/  LOP3.LUT R24, R3, R0, R7, 0xfe, !PT ;  /* 0x0000000003187212 */ /* 0x000fce00078efe07 */
.L_x_10777:
[----:B------:R-:W-:Y:S05]  /*61f0*/  BSYNC.RECONVERGENT B0 ;  /* 0x0000000000007941 */ /* 0x000fea0003800200 */
.L_x_10776:
[----:B------:R-:W0:Y:S02]  /*6200*/  F2I.S64.TRUNC R24, R24 ;  /* 0x0000001800187311 */ /* 0x000e24000020d900 */
[----:B0-----:R-:W-:Y:S05]  /*6210*/  BRA `(.L_x_10757) ;  /* 0x00000000009c7947 */ /* 0x001fea0003800000 */
.L_x_10769:
[----:B------:R-:W-:-:S09]  /*6220*/  UISETP.NE.AND UP0, UPT, UR4, 0x1c, UPT ;  /* 0x0000001c0400788c */ /* 0x000fd2000bf05270 */
[----:B------:R-:W-:Y:S05]  /*6230*/  BRA.U !UP0, `(.L_x_10780) ;  /* 0x00000001088c7547 */ /* 0x000fea000b800000 */
[----:B------:R-:W-:-:S09]  /*6240*/  UISETP.NE.AND UP0, UPT, UR4, 0x1d, UPT ;  /* 0x0000001d0400788c */ /* 0x000fd2000bf05270 */
[----:B------:R-:W-:Y:S05]  /*6250*/  BRA.U !UP0, `(.L_x_10781) ;  /* 0x00000001087c7547 */ /* 0x000fea000b800000 */
[----:B------:R-:W-:-:S09]  /*6260*/  UISETP.NE.AND UP0, UPT, UR4, 0x2c, UPT ;  /* 0x0000002c0400788c */ /* 0x000fd2000bf05270 */
[----:B------:R-:W-:Y:S05]  /*6270*/  BRA.U !UP0, `(.L_x_10782) ;  /* 0x0000000108487547 */ /* 0x000fea000b800000 */
.L_x_10756:
        /* <DEDUP_REMOVED lines=16> */
.L_x_10783:
[----:B------:R-:W-:Y:S01]  /*6380*/  CS2R R24, SRZ ;  /* 0x0000000000187805 */ /* 0x000fe2000001ff00 */
[----:B------:R-:W-:Y:S06]  /*6390*/  BRA `(.L_x_10757) ;  /* 0x00000000003c7947 */ /* 0x000fec0003800000 */
.L_x_10782:
        /* <DEDUP_REMOVED lines=8> */
.L_x_10785:
[----:B------:R-:W-:Y:S05]  /*6420*/  BSYNC.RECONVERGENT B0 ;  /* 0x0000000000007941 */ /* 0x000fea0003800200 */
.L_x_10784:
[----:B------:R-:W3:Y:S02]  /*6430*/  F2I.S64.TRUNC R24, R24 ;  /* 0x0000001800187311 */ /* 0x000ee4000020d900 */
[----:B---3--:R-:W-:Y:S05]  /*6440*/  BRA `(.L_x_10757) ;  /* 0x0000000000107947 */ /* 0x008fea0003800000 */
.L_x_10781:
[----:B------:R2:W5:Y:S01]  /*6450*/  LDG.E.64 R24, desc[UR36][R4.64] ;  /* 0x0000002404187981 */ /* 0x000562000c1e1b00 */
[----:B------:R-:W-:Y:S05]  /*6460*/  BRA `(.L_x_10757) ;  /* 0x0000000000087947 */ /* 0x000fea0003800000 */
.L_x_10780:
[----:B------:R3:W5:Y:S01]  /*6470*/  LDG.E R24, desc[UR36][R4.64] ;  /* 0x0000002404187981 */ /* 0x000762000c1e1900 */
[----:B------:R-:W-:-:S07]  /*6480*/  IMAD.MOV.U32 R25, RZ, RZ, RZ ;  /* 0x000000ffff197224 */ /* 0x000fce00078e00ff */
.L_x_10757:
[----:B------:R-:W1:Y:S01]  /*6490*/  LDCU.64 UR4, c[0x0][0x740] ;  /* 0x0000e800ff0477ac */ /* 0x000e620008000a00 */
[----:B------:R-:W-:Y:S01]  /*64a0*/  BSSY.RECONVERGENT B7, `(.L_x_10786) ;  /* 0x0000014000077945 */ /* 0x000fe20003800200 */
[----:B-1---5:R-:W-:-:S04]  /*64b0*/  ISETP.NE.U32.AND P0, PT, R26, UR4, PT ;  /* 0x000000041a007c0c */ /* 0x022fc8000bf05070 */
[----:B------:R-:W-:-:S13]  /*64c0*/  ISETP.NE.AND.EX P0, PT, R27, UR5, PT, P0 ;  /* 0x000000051b007c0c */ /* 0x000fda000bf05300 */
[----:B------:R-:W-:Y:S05]  /*64d0*/  @!P0 BRA `(.L_x_10787) ;  /* 0x0000000000408947 */ /* 0x000fea0003800000 */
[----:B------:R-:W-:Y:S01]  /*64e0*/  MOV R0, 0x0 ;  /* 0x0000000000007802 */ /* 0x000fe20000000f00 */
[----:B------:R-:W0:Y:S01]  /*64f0*/  LDCU.64 UR4, c[0x4][0x128] ;  /* 0x01002500ff0477ac */ /* 0x000e220008000a00 */
[----:B------:R-:W-:Y:S02]  /*6500*/  IMAD.MOV.U32 R8, RZ, RZ, 0x2c ;  /* 0x0000002cff087424 */ /* 0x000fe400078e00ff */
[----:B------:R1:W1:Y:S01]  /*6510*/  LDC.64 R14, c[0x4][R0] ;  /* 0x01000000000e7b82 */ /* 0x0002620000000a00 */
[----:B------:R-:W5:Y:S01]  /*6520*/  LDCU.64 UR6, c[0x4][0x110] ;  /* 0x01002200ff0677ac */ /* 0x000f620008000a00 */
[----:B------:R-:W-:Y:S02]  /*6530*/  IMAD.MOV.U32 R12, RZ, RZ, 0x1 ;  /* 0x00000001ff0c7424 */ /* 0x000fe400078e00ff */
[----:B------:R-:W-:Y:S01]  /*6540*/  IMAD.MOV.U32 R13, RZ, RZ, RZ ;  /* 0x000000ffff0d7224 */ /* 0x000fe200078e00ff */
[----:B------:R-:W5:Y:S01]  /*6550*/  LDCU.64 UR8, c[0x4][0x8] ;  /* 0x01000100ff0877ac */ /* 0x000f620008000a00 */
[----:B0-234-:R-:W-:Y:S01]  /*6560*/  IMAD.U32 R4, RZ, RZ, UR4 ;  /* 0x00000004ff047e24 */ /* 0x01dfe2000f8e00ff */
[----:B------:R-:W-:Y:S01]  /*6570*/  MOV R5, UR5 ;  /* 0x0000000500057c02 */ /* 0x000fe20008000f00 */
[----:B-----5:R-:W-:-:S02]  /*6580*/  IMAD.U32 R6, RZ, RZ, UR6 ;  /* 0x00000006ff067e24 */ /* 0x020fc4000f8e00ff */
[----:B------:R-:W-:Y:S02]  /*6590*/  IMAD.U32 R7, RZ, RZ, UR7 ;  /* 0x00000007ff077e24 */ /* 0x000fe4000f8e00ff */
[----:B------:R-:W-:Y:S01]  /*65a0*/  IMAD.U32 R10, RZ, RZ, UR8 ;  /* 0x00000008ff0a7e24 */ /* 0x000fe2000f8e00ff */
[----:B------:R-:W-:-:S07]  /*65b0*/  MOV R11, UR9 ;  /* 0x00000009000b7c02 */ /* 0x000fce0008000f00 */
[----:B------:R-:W-:-:S07]  /*65c0*/  LEPC R20, `(.L_x_10787) ;  /* 0x000000001014794e */ /* 0x000fce0000000000 */
[----:B-1----:R-:W-:Y:S05]  /*65d0*/  CALL.ABS.NOINC R14 ;  /* 0x000000000e007343 */ /* 0x002fea0003c00000 */
.L_x_10787:
[----:B------:R-:W-:Y:S05]  /*65e0*/  BSYNC.RECONVERGENT B7 ;  /* 0x0000000000077941 */ /* 0x000fea0003800200 */
.L_x_10786:
        /* <DEDUP_REMOVED lines=13> */
[----:B0-234-:R-:W-:Y:S01]  /*66c0*/  MOV R4, UR4 ;  /* 0x0000000400047c02 */ /* 0x01dfe20008000f00 */
[----:B------:R-:W-:-:S02]  /*66d0*/  IMAD.U32 R5, RZ, RZ, UR5 ;  /* 0x00000005ff057e24 */ /* 0x000fc4000f8e00ff */
[----:B-----5:R-:W-:Y:S02]  /*66e0*/  IMAD.U32 R6, RZ, RZ, UR6 ;  /* 0x00000006ff067e24 */ /* 0x020fe4000f8e00ff */
[----:B------:R-:W-:Y:S01]  /*66f0*/  IMAD.U32 R7, RZ, RZ, UR7 ;  /* 0x00000007ff077e24 */ /* 0x000fe2000f8e00ff */
[----:B------:R-:W-:Y:S01]  /*6700*/  MOV R10, UR8 ;  /* 0x00000008000a7c02 */ /* 0x000fe20008000f00 */
[----:B------:R-:W-:-:S07]  /*6710*/  IMAD.U32 R11, RZ, RZ, UR9 ;  /* 0x00000009ff0b7e24 */ /* 0x000fce000f8e00ff */
[----:B------:R-:W-:-:S07]  /*6720*/  LEPC R20, `(.L_x_10789) ;  /* 0x000000001014794e */ /* 0x000fce0000000000 */
[----:B-1----:R-:W-:Y:S05]  /*6730*/  CALL.ABS.NOINC R14 ;  /* 0x000000000e007343 */ /* 0x002fea0003c00000 */
.L_x_10789:
[----:B------:R-:W-:Y:S05]  /*6740*/  BSYNC.RECONVERGENT B7 ;  /* 0x0000000000077941 */ /* 0x000fea0003800200 */
.L_x_10788:
        /* <DEDUP_REMOVED lines=13> */
[----:B------:R1:W1:Y:S01]  /*6820*/  LDC.64 R14, c[0x4][R0] ;  /* 0x01000000000e7b82 */ /* 0x0002620000000a00 */
[----:B------:R-:W5:Y:S01]  /*6830*/  LDCU.64 UR6, c[0x4][0x110] ;  /* 0x01002200ff0677ac */ /* 0x000f620008000a00 */
[----:B------:R-:W-:Y:S01]  /*6840*/  IMAD.MOV.U32 R13, RZ, RZ, RZ ;  /* 0x000000ffff0d7224 */ /* 0x000fe200078e00ff */
[----:B------:R-:W5:Y:S01]  /*6850*/  LDCU.64 UR8, c[0x4][0x8] ;  /* 0x01000100ff0877ac */ /* 0x000f620008000a00 */
[----:B0-234-:R-:W-:Y:S02]  /*6860*/  IMAD.U32 R4, RZ, RZ, UR4 ;  /* 0x00000004ff047e24 */ /* 0x01dfe4000f8e00ff */
[----:B------:R-:W-:Y:S01]  /*6870*/  IMAD.U32 R5, RZ, RZ, UR5 ;  /* 0x00000005ff057e24 */ /* 0x000fe2000f8e00ff */
[----:B-----5:R-:W-:Y:S01]  /*6880*/  MOV R6, UR6 ;  /* 0x0000000600067c02 */ /* 0x020fe20008000f00 */
[----:B------:R-:W-:-:S02]  /*6890*/  IMAD.U32 R7, RZ, RZ, UR7 ;  /* 0x00000007ff077e24 */ /* 0x000fc4000f8e00ff */
[----:B------:R-:W-:Y:S02]  /*68a0*/  IMAD.U32 R10, RZ, RZ, UR8 ;  /* 0x00000008ff0a7e24 */ /* 0x000fe4000f8e00ff */
[----:B------:R-:W-:-:S07]  /*68b0*/  IMAD.U32 R11, RZ, RZ, UR9 ;  /* 0x00000009ff0b7e24 */ /* 0x000fce000f8e00ff */
[----:B------:R-:W-:-:S07]  /*68c0*/  LEPC R20, `(.L_x_10791) ;  /* 0x000000001014794e */ /* 0x000fce0000000000 */
[----:B-1----:R-:W-:Y:S05]  /*68d0*/  CALL.ABS.NOINC R14 ;  /* 0x000000000e007343 */ /* 0x002fea0003c00000 */
.L_x_10791:
[----:B------:R-:W-:Y:S05]  /*68e0*/  BSYNC.RECONVERGENT B7 ;  /* 0x0000000000077941 */ /* 0x000fea0003800200 */
.L_x_10790:
[----:B------:R-:W1:Y:S01]  /*68f0*/  LDCU.64 UR4, c[0x0][0x750] ;  /* 0x0000ea00ff0477ac */ /* 0x000e620008000a00 */
[----:B------:R-:W-:Y:S01]  /*6900*/  CS2R R28, SRZ ;  /* 0x00000000001c7805 */ /* 0x000fe2000001ff00 */
[----:B------:R-:W-:Y:S01]  /*6910*/  UISETP.NE.AND UP0, UPT, UR45, URZ, UPT ;  /* 0x000000ff2d00728c */ /* 0x000fe2000bf05270 */
[----:B-1----:R-:W-:Y:S02]  /*6920*/  IMAD R3, R25, UR4, RZ ;  /* 0x0000000419037c24 */ /* 0x002fe4000f8e02ff */
[----:B0-234-:R-:W-:-:S04]  /*6930*/  IMAD.WIDE.U32 R4, R24, UR4, RZ ;  /* 0x0000000418047c25 */ /* 0x01dfc8000f8e00ff */
[----:B------:R-:W-:Y:S02]  /*6940*/  IMAD R3, R24, UR5, R3 ;  /* 0x0000000518037c24 */ /* 0x000fe4000f8e0203 */
[----:B------:R-:W-:Y:S05]  /*6950*/  BRA.U !UP0, `(.L_x_10792) ;  /* 0x00000031083c7547 */ /* 0x000fea000b800000 */
        /* <DEDUP_REMOVED lines=14> */
.L_x_10819:
[----:B------:R-:W-:Y:S01]  /*6a40*/  IADD3 R20, PT, PT, R32, 0x3, RZ ;  /* 0x0000000320147810 */ /* 0x000fe20007ffe0ff */
[----:B------:R-:W-:Y:S01]  /*6a50*/  UMOV UR4, 0x8 ;  /* 0x0000000800047882 */ /* 0x000fe20000000000 */
[----:B------:R-:W-:Y:S02]  /*6a60*/  BSSY.RECONVERGENT B1, `(.L_x_10795) ;  /* 0x0000022000017945 */ /* 0x000fe40003800200 */
[----:B------:R-:W-:-:S04]  /*6a70*/  LEA R20, R20, UR4, 0x3 ;  /* 0x0000000414147c11 */ /* 0x000fc8000f8e18ff */
[----:B------:R-:W0:Y:S02]  /*6a80*/  LDC.64 R14, c[0x0][R20+0x758] ;  /* 0x0001d600140e7b82 */ /* 0x000e240000000a00 */
[----:B0-----:R-:W-:-:S04]  /*6a90*/  LOP3.LUT R0, R34, R15, RZ, 0xfc, !PT ;  /* 0x0000000f22007212 */ /* 0x001fc800078efcff */
[----:B------:R-:W-:-:S13]  /*6aa0*/  ISETP.NE.U32.AND P0, PT, R0, RZ, PT ;  /* 0x000000ff0000720c */ /* 0x000fda0003f05070 */
[----:B------:R-:W-:Y:S05]  /*6ab0*/  @P0 BRA `(.L_x_10796) ;  /* 0x0000000000500947 */ /* 0x000fea0003800000 */
        /* <DEDUP_REMOVED lines=20> */
.L_x_10796:
[----:B------:R-:W-:Y:S01]  /*6c00*/  IMAD.MOV.U32 R8, RZ, RZ, R35 ;  /* 0x000000ffff087224 */ /* 0x000fe200078e0023 */
[----:B------:R-:W-:Y:S01]  /*6c10*/  MOV R3, R15 ;  /* 0x0000000f00037202 */ /* 0x000fe20000000f00 */
[----:B------:R-:W-:Y:S01]  /*6c20*/  IMAD.MOV.U32 R5, RZ, RZ, R34 ;  /* 0x000000ffff057224 */ /* 0x000fe200078e0022 */
[----:B------:R-:W-:Y:S01]  /*6c30*/  MOV R0, 0x6c60 ;  /* 0x00006c6000007802 */ /* 0x000fe20000000f00 */
[----:B------:R-:W-:-:S07]  /*6c40*/  IMAD.MOV.U32 R4, RZ, RZ, R14 ;  /* 0x000000ffff047224 */ /* 0x000fce00078e000e */
[----:B------:R-:W-:Y:S05]  /*6c50*/  CALL.REL.NOINC `($__internal_24_$__cuda_sm20_div_s64) ;  /* 0x0000022000107944 */ /* 0x000fea0003c00000 */
[----:B------:R-:W-:Y:S02]  /*6c60*/  IMAD.MOV.U32 R24, RZ, RZ, R6 ;  /* 0x000000ffff187224 */ /* 0x000fe400078e0006 */
[----:B------:R-:W-:-:S07]  /*6c70*/  IMAD.MOV.U32 R25, RZ, RZ, R7 ;  /* 0x000000ffff197224 */ /* 0x000fce00078e0007 */
.L_x_10797:
[----:B------:R-:W-:Y:S05]  /*6c80*/  BSYNC.RECONVERGENT B1 ;  /* 0x0000000000017941 */ /* 0x000fea0003800200 */
.L_x_10795:
[----:B------:R-:W-:Y:S01]  /*6c90*/  VIADD R43, R32, 0x2 ;  /* 0x00000002202b7836 */ /* 0x000fe20000000000 */
[----:B------:R-:W-:Y:S01]  /*6ca0*/  UMOV UR4, 0x8 ;  /* 0x0000000800047882 */ /* 0x000fe20000000000 */
[----:B------:R-:W0:Y:S01]  /*6cb0*/  LDC.64 R20, c[0x0][R20+0x798] ;  /* 0x0001e60014147b82 */ /* 0x000e220000000a00 */
[----:B------:R-:W-:Y:S01]  /*6cc0*/  IADD3 R7, P0, PT, RZ, -R24, RZ ;  /* 0x80000018ff077210 */ /* 0x000fe20007f1e0ff */
[----:B------:R-:W-:Y:S01]  /*6cd0*/  IMAD.MOV.U32 R4, RZ, RZ, R35 ;  /* 0x000000ffff047224 */ /* 0x000fe200078e0023 */
[----:B------:R-:W-:Y:S01]  /*6ce0*/  LEA R43, R43, UR4, 0x3 ;  /* 0x000000042b2b7c11 */ /* 0x000fe2000f8e18ff */
[----:B------:R-:W-:Y:S01]  /*6cf0*/  IMAD.MOV.U32 R5, RZ, RZ, R34 ;  /* 0x000000ffff057224 */ /* 0x000fe200078e0022 */
[----:B------:R-:W-:Y:S01]  /*6d00*/  IADD3.X R3, PT, PT, RZ, ~R25, RZ, P0, !PT ;  /* 0x80000019ff037210 */ /* 0x000fe200007fe4ff */
[----:B------:R-:W-:Y:S02]  /*6d10*/  BSSY.RECONVERGENT B1, `(.L_x_10798) ;  /* 0x0000029000017945 */ /* 0x000fe40003800200 */
[----:B------:R-:W1:Y:S01]  /*6d20*/  LDC.64 R26, c[0x0][R43+0x758] ;  /* 0x0001d6002b1a7b82 */ /* 0x000e620000000a00 */
[----:B------:R-:W-:-:S04]  /*6d30*/  IMAD.WIDE.U32 R4, R14, R7, R4 ;  /* 0x000000070e047225 */ /* 0x000fc800078e0004 */
[----:B------:R-:W-:-:S04]  /*6d40*/  IMAD R3, R3, R14, RZ ;  /* 0x0000000e03037224 */ /* 0x000fc800078e02ff */
[----:B------:R-:W-:-:S04]  /*6d50*/  IMAD R3, R15, R7, R3 ;  /* 0x000000070f037224 */ /* 0x000fc800078e0203 */
[----:B------:R-:W-:-:S04]  /*6d60*/  IMAD.IADD R3, R5, 0x1, R3 ;  /* 0x0000000105037824 */ /* 0x000fc800078e0203 */
[----:B0-----:R-:W-:Y:S02]  /*6d70*/  IMAD R3, R3, R20, RZ ;  /* 0x0000001403037224 */ /* 0x001fe400078e02ff */
[----:B------:R-:W-:-:S04]  /*6d80*/  IMAD.WIDE.U32 R28, R20, R4, R28 ;  /* 0x00000004141c7225 */ /* 0x000fc800078e001c */
[----:B------:R-:W-:Y:S01]  /*6d90*/  IMAD R3, R21, R4, R3 ;  /* 0x0000000415037224 */ /* 0x000fe200078e0203 */
[----:B-1----:R-:W-:-:S04]  /*6da0*/  LOP3.LUT R0, R25, R27, RZ, 0xfc, !PT ;  /* 0x0000001b19007212 */ /* 0x002fc800078efcff */
[----:B------:R-:W-:Y:S02]  /*6db0*/  IADD3 R35, PT, PT, R29, R3, RZ ;  /* 0x000000031d237210 */ /* 0x000fe40007ffe0ff */
        /* <DEDUP_REMOVED lines=22> */
.L_x_10799:
        /* <DEDUP_REMOVED lines=8> */
.L_x_10800:
[----:B------:R-:W-:Y:S05]  /*6fa0*/  BSYNC.RECONVERGENT B1 ;  /* 0x0000000000017941 */ /* 0x000fea0003800200 */
.L_x_10798:
        /* <DEDUP_REMOVED lines=8> */
[----:B------:R-:W-:Y:S01]  /*7030*/  BSSY.RECONVERGENT B1, `(.L_x_10801) ;  /* 0x000002a000017945 */ /* 0x000fe20003800200 */
[----:B------:R-:W-:Y:S01]  /*7040*/  MOV R29, R35 ;  /* 0x00000023001d7202 */ /* 0x000fe20000000f00 */
        /* <DEDUP_REMOVED lines=8> */
[----:B-1----:R-:W-:-:S03]  /*70d0*/  LOP3.LUT R0, R15, R21, RZ, 0xfc, !PT ;  /* 0x000000150f007212 */ /* 0x002fc600078efcff */
[----:B------:R-:W-:Y:S01]  /*70e0*/  IMAD.IADD R45, R29, 0x1, R3 ;  /* 0x000000011d2d7824 */ /* 0x000fe200078e0203 */
        /* <DEDUP_REMOVED lines=22> */
.L_x_10802:
        /* <DEDUP_REMOVED lines=8> */
.L_x_10803:
[----:B------:R-:W-:Y:S05]  /*72d0*/  BSYNC.RECONVERGENT B1 ;  /* 0x0000000000017941 */ /* 0x000fea0003800200 */
.L_x_10801:
[----:B------:R-:W-:Y:S01]  /*72e0*/  UMOV UR4, 0x8 ;  /* 0x0000000800047882 */ /* 0x000fe20000000000 */
[----:B------:R-:W0:Y:S01]  /*72f0*/  LDC.64 R4, c[0x0][R34+0x798] ;  /* 0x0001e60022047b82 */ /* 0x000e220000000a00 */
[----:B------:R-:W-:Y:S01]  /*7300*/  LEA R35, R32, UR4, 0x3 ;  /* 0x0000000420237c11 */ /* 0x000fe2000f8e18ff */
[----:B------:R-:W-:Y:S01]  /*7310*/  IMAD.MOV.U32 R6, RZ, RZ, R14 ;  /* 0x000000ffff067224 */ /* 0x000fe200078e000e */
[----:B------:R-:W-:Y:S01]  /*7320*/  IADD3 R9, P0, PT, RZ, -R24, RZ ;  /* 0x80000018ff097210 */ /* 0x000fe20007f1e0ff */
[----:B------:R-:W-:Y:S01]  /*7330*/  IMAD.MOV.U32 R7, RZ, RZ, R15 ;  /* 0x000000ffff077224 */ /* 0x000fe200078e000f */
[----:B------:R-:W-:Y:S01]  /*7340*/  MOV R44, R28 ;  /* 0x0000001c002c7202 */ /* 0x000fe20000000f00 */
[----:B------:R-:W-:Y:S01]  /*7350*/  BSSY.RECONVERGENT B1, `(.L_x_10804) ;  /* 0x000002a000017945 */ /* 0x000fe20003800200 */
[----:B------:R-:W-:Y:S01]  /*7360*/  IADD3.X R3, PT, PT, RZ, ~R25, RZ, P0, !PT ;  /* 0x80000019ff037210 */ /* 0x000fe200007fe4ff */
        /* <DEDUP_REMOVED lines=32> */
.L_x_10805:
        /* <DEDUP_REMOVED lines=8> */
.L_x_10806:
[----:B------:R-:W-:Y:S05]  /*75f0*/  BSYNC.RECONVERGENT B1 ;  /* 0x0000000000017941 */ /* 0x000fea0003800200 */
.L_x_10804:
[----:B------:R-:W-:Y:S01]  /*7600*/  IADD3 R34, PT, PT, R32, -0x1, RZ ;  /* 0xffffffff20227810 */ /* 0x000fe20007ffe0ff */
[----:B------:R-:W-:Y:S01]  /*7610*/  UMOV UR4, 0x8 ;  /* 0x0000000800047882 */ /* 0x000fe20000000000 */
[----:B------:R-:W0:Y:S01]  /*7620*/  LDC.64 R4, c[0x0][R35+0x798] ;  /* 0x0001e60023047b82 */ /* 0x000e220000000a00 */
[----:B------:R-:W-:Y:S01]  /*7630*/  IADD3 R9, P0, PT, RZ, -R14, RZ ;  /* 0x8000000eff097210 */ /* 0x000fe20007f1e0ff */
[----:B------:R-:W-:Y:S01]  /*7640*/  IMAD.MOV.U32 R6, RZ, RZ, R24 ;  /* 0x000000ffff067224 */ /* 0x000fe200078e0018 */
[----:B------:R-:W-:Y:S01]  /*7650*/  LEA R34, R34, UR4, 0x3 ;  /* 0x0000000422227c11 */ /* 0x000fe2000f8e18ff */
[----:B------:R-:W-:Y:S01]  /*7660*/  IMAD.MOV.U32 R7, RZ, RZ, R25 ;  /* 0x000000ffff077224 */ /* 0x000fe200078e0019 */
[----:B------:R-:W-:Y:S01]  /*7670*/  BSSY.RECONVERGENT B1, `(.L_x_10807) ;  /* 0x000002b000017945 */ /* 0x000fe20003800200 */
[----:B------:R-:W-:Y:S02]  /*7680*/  IMAD.X R3, RZ, RZ, ~R15, P0 ;  /* 0x000000ffff037224 */ /* 0x000fe400000e0e0f */
[----:B------:R-:W1:Y:S01]  /*7690*/  LDC.64 R20, c[0x0][R34+0x758] ;  /* 0x0001d60022147b82 */ /* 0x000e620000000a00 */
[----:B------:R-:W-:-:S04]  /*76a0*/  IMAD.WIDE.U32 R6, R26, R9, R6 ;  /* 0x000000091a067225 */ /* 0x000fc800078e0006 */
[----:B------:R-:W-:Y:S02]  /*76b0*/  IMAD R3, R3, R26, RZ ;  /* 0x0000001a03037224 */ /* 0x000fe400078e02ff */
[----:B------:R-:W-:Y:S02]  /*76c0*/  IMAD.MOV.U32 R29, RZ, RZ, R43 ;  /* 0x000000ffff1d7224 */ /* 0x000fe400078e002b */
[----:B------:R-:W-:-:S05]  /*76d0*/  IMAD R3, R27, R9, R3 ;  /* 0x000000091b037224 */ /* 0x000fca00078e0203 */
[----:B------:R-:W-:-:S05]  /*76e0*/  IADD3 R3, PT, PT, R7, R3, RZ ;  /* 0x0000000307037210 */ /* 0x000fca0007ffe0ff */
        /* <DEDUP_REMOVED lines=27> */
.L_x_10808:
[----:B------:R-:W-:Y:S01]  /*78a0*/  IMAD.MOV.U32 R8, RZ, RZ, R14 ;  /* 0x000000ffff087224 */ /* 0x000fe200078e000e */
[----:B------:R-:W-:Y:S01]  /*78b0*/  MOV R5, R15 ;  /* 0x0000000f00057202 */ /* 0x000fe20000000f00 */
[----:B------:R-:W-:Y:S01]  /*78c0*/  IMAD.MOV.U32 R4, RZ, RZ, R20 ;  /* 0x000000ffff047224 */ /* 0x000fe200078e0014 */
[----:B------:R-:W-:Y:S01]  /*78d0*/  MOV R0, 0x7900 ;  /* 0x0000790000007802 */ /* 0x000fe20000000f00 */
[----:B------:R-:W-:-:S07]  /*78e0*/  IMAD.MOV.U32 R3, RZ, RZ, R21 ;  /* 0x000000ffff037224 */ /* 0x000fce00078e0015 */
[----:B------:R-:W-:Y:S05]  /*78f0*/  CALL.REL.NOINC `($__internal_24_$__cuda_sm20_div_s64) ;  /* 0x0000021000e87944 */ /* 0x000fea0003c00000 */
[----:B------:R-:W-:Y:S01]  /*7900*/  IMAD.MOV.U32 R24, RZ, RZ, R6 ;  /* 0x000000ffff187224 */ /* 0x000fe200078e0006 */
[----:B------:R-:W-:-:S07]  /*7910*/  MOV R25, R7 ;  /* 0x0000000700197202 */ /* 0x000fce0000000f00 */
.L_x_10809:
[----:B------:R-:W-:Y:S05]  /*7920*/  BSYNC.RECONVERGENT B1 ;  /* 0x0000000000017941 */ /* 0x000fea0003800200 */
.L_x_10807:
[----:B------:R-:W-:Y:S01]  /*7930*/  VIADD R35, R32, 0xfffffffe ;  /* 0xfffffffe20237836 */ /* 0x000fe20000000000 */
[----:B------:R-:W-:Y:S01]  /*7940*/  UMOV UR4, 0x8 ;  /* 0x0000000800047882 */ /* 0x000fe20000000000 */
[----:B------:R-:W0:Y:S01]  /*7950*/  LDC.64 R4, c[0x0][R34+0x798] ;  /* 0x0001e60022047b82 */ /* 0x000e220000000a00 */
[----:B------:R-:W-:Y:S01]  /*7960*/  IADD3 R9, P0, PT, RZ, -R24, RZ ;  /* 0x80000018ff097210 */ /* 0x000fe20007f1e0ff */
[----:B------:R-:W-:Y:S01]  /*7970*/  IMAD.MOV.U32 R6, RZ, RZ, R14 ;  /* 0x000000ffff067224 */ /* 0x000fe200078e000e */
[----:B------:R-:W-:Y:S01]  /*7980*/  LEA R35, R35, UR4, 0x3 ;  /* 0x0000000423237c11 */ /* 0x000fe2000f8e18ff */
[----:B------:R-:W-:Y:S01]  /*7990*/  IMAD.MOV.U32 R29, RZ, RZ, R43 ;  /* 0x000000ffff1d7224 */ /* 0x000fe200078e002b */
[----:B------:R-:W-:Y:S01]  /*79a0*/  MOV R7, R15 ;  /* 0x0000000f00077202 */ /* 0x000fe20000000f00 */
[----:B------:R-:W-:Y:S01]  /*79b0*/  IMAD.X R3, RZ, RZ, ~R25, P0 ;  /* 0x000000ffff037224 */ /* 0x000fe200000e0e19 */
[----:B------:R-:W-:Y:S01]  /*79c0*/  BSSY.RECONVERGENT B1, `(.L_x_10810) ;  /* 0x0000029000017945 */ /* 0x000fe20003800200 */
[----:B------:R-:W1:Y:S02]  /*79d0*/  LDC.64 R26, c[0x0][R35+0x758] ;  /* 0x0001d600231a7b82 */ /* 0x000e640000000a00 */
[----:B------:R-:W-:-:S02]  /*79e0*/  IMAD R3, R3, R20, RZ ;  /* 0x0000001403037224 */ /* 0x000fc400078e02ff */
[----:B------:R-:W-:-:S04]  /*79f0*/  IMAD.WIDE.U32 R6, R20, R9, R6 ;  /* 0x0000000914067225 */ /* 0x000fc800078e0006 */
        /* <DEDUP_REMOVED lines=29> */
.L_x_10811:
[----:B------:R-:W-:Y:S01]  /*7bd0*/  MOV R8, R24 ;  /* 0x0000001800087202 */ /* 0x000fe20000000f00 */
[----:B------:R-:W-:Y:S01]  /*7be0*/  IMAD.MOV.U32 R5, RZ, RZ, R25 ;  /* 0x000000ffff057224 */ /* 0x000fe200078e0019 */
[----:B------:R-:W-:Y:S01]  /*7bf0*/  MOV R0, 0x7c30 ;  /* 0x00007c3000007802 */ /* 0x000fe20000000f00 */
[----:B------:R-:W-:Y:S02]  /*7c00*/  IMAD.MOV.U32 R4, RZ, RZ, R26 ;  /* 0x000000ffff047224 */ /* 0x000fe400078e001a */
[----:B------:R-:W-:-:S07]  /*7c10*/  IMAD.MOV.U32 R3, RZ, RZ, R27 ;  /* 0x000000ffff037224 */ /* 0x000fce00078e001b */
[----:B------:R-:W-:Y:S05]  /*7c20*/  CALL.REL.NOINC `($__internal_24_$__cuda_sm20_div_s64) ;  /* 0x00000210001c7944 */ /* 0x000fea0003c00000 */
[----:B------:R-:W-:Y:S01]  /*7c30*/  MOV R14, R6 ;  /* 0x00000006000e7202 */ /* 0x000fe20000000f00 */
[----:B------:R-:W-:-:S07]  /*7c40*/  IMAD.MOV.U32 R15, RZ, RZ, R7 ;  /* 0x000000ffff0f7224 */ /* 0x000fce00078e0007 */
.L_x_10812:
[----:B------:R-:W-:Y:S05]  /*7c50*/  BSYNC.RECONVERGENT B1 ;  /* 0x0000000000017941 */ /* 0x000fea0003800200 */
.L_x_10810:
[----:B------:R-:W-:Y:S01]  /*7c60*/  VIADD R34, R32, 0xfffffffd ;  /* 0xfffffffd20227836 */ /* 0x000fe20000000000 */
[----:B------:R-:W-:Y:S01]  /*7c70*/  UMOV UR4, 0x8 ;  /* 0x0000000800047882 */ /* 0x000fe20000000000 */
[----:B------:R-:W0:Y:S01]  /*7c80*/  LDC.64 R4, c[0x0][R35+0x798] ;  /* 0x0001e60023047b82 */ /* 0x000e220000000a00 */
[----:B------:R-:W-:Y:S01]  /*7c90*/  IADD3 R9, P0, PT, RZ, -R14, RZ ;  /* 0x8000000eff097210 */ /* 0x000fe20007f1e0ff */
[----:B------:R-:W-:Y:S01]  /*7ca0*/  IMAD.MOV.U32 R7, RZ, RZ, R25 ;  /* 0x000000ffff077224 */ /* 0x000fe200078e0019 */
[----:B------:R-:W-:Y:S01]  /*7cb0*/  LEA R34, R34, UR4, 0x3 ;  /* 0x0000000422227c11 */ /* 0x000fe2000f8e18ff */
[----:B------:R-:W-:Y:S01]  /*7cc0*/  BSSY.RECONVERGENT B1, `(.L_x_10813) ;  /* 0x000002d000017945 */ /* 0x000fe20003800200 */
[----:B------:R-:W-:Y:S01]  /*7cd0*/  MOV R6, R24 ;  /* 0x0000001800067202 */ /* 0x000fe20000000f00 */
[----:B------:R-:W-:Y:S01]  /*7ce0*/  IMAD.X R3, RZ, RZ, ~R15, P0 ;  /* 0x000000ffff037224 */ /* 0x000fe200000e0e0f */
[----:B------:R-:W-:Y:S01]  /*7cf0*/  MOV R25, R43 ;  /* 0x0000002b00197202 */ /* 0x000fe20000000f00 */
[----:B------:R-:W1:Y:S01]  /*7d00*/  LDC.64 R20, c[0x0][R34+0x758] ;  /* 0x0001d60022147b82 */ /* 0x000e620000000a00 */
[----:B------:R-:W-:-:S02]  /*7d10*/  IMAD.MOV.U32 R24, RZ, RZ, R28 ;  /* 0x000000ffff187224 */ /* 0x000fc400078e001c */
[----:B------:R-:W-:Y:S02]  /*7d20*/  IMAD R3, R3, R26, RZ ;  /* 0x0000001a03037224 */ /* 0x000fe400078e02ff */
        /* <DEDUP_REMOVED lines=30> */
.L_x_10814:
        /* <DEDUP_REMOVED lines=8> */
.L_x_10815:
[----:B------:R-:W-:Y:S05]  /*7f90*/  BSYNC.RECONVERGENT B1 ;  /* 0x0000000000017941 */ /* 0x000fea0003800200 */
.L_x_10813:
        /* <DEDUP_REMOVED lines=13> */
[----:B------:R-:W-:Y:S02]  /*8070*/  IMAD R3, R21, R7, R3 ;  /* 0x0000000715037224 */ /* 0x000fe400078e0203 */
[----:B------:R-:W-:-:S03]  /*8080*/  IMAD.MOV.U32 R15, RZ, RZ, R43 ;  /* 0x000000ffff0f7224 */ /* 0x000fc600078e002b */
        /* <DEDUP_REMOVED lines=28> */
.L_x_10817:
        /* <DEDUP_REMOVED lines=8> */
.L_x_10818:
[----:B------:R-:W-:Y:S05]  /*82d0*/  BSYNC.RECONVERGENT B1 ;  /* 0x0000000000017941 */ /* 0x000fea0003800200 */
.L_x_10816:
[----:B------:R-:W0:Y:S01]  /*82e0*/  LDC.64 R4, c[0x0][R25+0x798] ;  /* 0x0001e60019047b82 */ /* 0x000e220000000a00 */
[----:B------:R-:W-:Y:S01]  /*82f0*/  IADD3 R9, P0, PT, RZ, -R35, RZ ;  /* 0x80000023ff097210 */ /* 0x000fe20007f1e0ff */
[----:B------:R-:W-:Y:S01]  /*8300*/  IMAD.MOV.U32 R6, RZ, RZ, R26 ;  /* 0x000000ffff067224 */ /* 0x000fe200078e001a */
[----:B------:R-:W-:Y:S01]  /*8310*/  MOV R7, R27 ;  /* 0x0000001b00077202 */ /* 0x000fe20000000f00 */
[----:B------:R-:W-:Y:S02]  /*8320*/  VIADD R33, R33, 0x8 ;  /* 0x0000000821217836 */ /* 0x000fe40000000000 */
[----:B------:R-:W-:Y:S02]  /*8330*/  IMAD.X R3, RZ, RZ, ~R34, P0 ;  /* 0x000000ffff037224 */ /* 0x000fe400000e0e22 */
[----:B------:R-:W-:Y:S01]  /*8340*/  IMAD.WIDE.U32 R6, R28, R9, R6 ;  /* 0x000000091c067225 */ /* 0x000fe200078e0006 */
[----:B------:R-:W-:-:S03]  /*8350*/  ISETP.NE.AND P0, PT, R33, RZ, PT ;  /* 0x000000ff2100720c */ /* 0x000fc60003f05270 */
[----:B------:R-:W-:Y:S02]  /*8360*/  IMAD R3, R3, R28, RZ ;  /* 0x0000001c03037224 */ /* 0x000fe400078e02ff */
[----:B------:R-:W-:Y:S02]  /*8370*/  IMAD.MOV.U32 R20, RZ, RZ, R14 ;  /* 0x000000ffff147224 */ /* 0x000fe400078e000e */
[----:B------:R-:W-:Y:S02]  /*8380*/  IMAD R3, R29, R9, R3 ;  /* 0x000000091d037224 */ /* 0x000fe400078e0203 */
[----:B------:R-:W-:Y:S02]  /*8390*/  VIADD R32, R32, 0xfffffff8 ;  /* 0xfffffff820207836 */ /* 0x000fe40000000000 */
[----:B------:R-:W-:-:S04]  /*83a0*/  IMAD.IADD R3, R7, 0x1, R3 ;  /* 0x0000000107037824 */ /* 0x000fc800078e0203 */
[----:B0-----:R-:W-:Y:S02]  /*83b0*/  IMAD R3, R3, R4, RZ ;  /* 0x0000000403037224 */ /* 0x001fe400078e02ff */
[----:B------:R-:W-:-:S04]  /*83c0*/  IMAD.WIDE.U32 R28, R4, R6, R20 ;  /* 0x00000006041c7225 */ /* 0x000fc800078e0014 */
[----:B------:R-:W-:-:S05]  /*83d0*/  IMAD R3, R5, R6, R3 ;  /* 0x0000000605037224 */ /* 0x000fca00078e0203 */
[----:B------:R-:W-:Y:S01]  /*83e0*/  IADD3 R29, PT, PT, R29, R3, RZ ;  /* 0x000000031d1d7210 */ /* 0x000fe20007ffe0ff */
[----:B------:R-:W-:Y:S06]  /*83f0*/  @P0 BRA `(.L_x_10819) ;  /* 0xffffffe400900947 */ /* 0x000fec000383ffff */
[----:B------:R-:W-:Y:S05]  /*8400*/  BSYNC.RECONVERGENT B0 ;  /* 0x0000000000007941 */ /* 0x000fea0003800200 */
.L_x_10794:
[----:B------:R-:W-:-:S07]  /*8410*/  VIADD R32, R32, 0x3 ;  /* 0x0000000320207836 */ /* 0x000fce0000000000 */
.L_x_10793:
[----:B------:R-:W-:-:S09]  /*8420*/  UISETP.NE.AND UP0, UPT, UR43, URZ, UPT ;  /* 0x000000ff2b00728c */ /* 0x000fd2000bf05270 */
[----:B------:R-:W-:Y:S05]  /*8430*/  BRA.U !UP0, `(.L_x_10792) ;  /* 0x0000001508847547 */ /* 0x000fea000b800000 */
[----:B------:R-:W-:-:S09]  /*8440*/  UISETP.GE.U32.AND UP0, UPT, UR43, 0x4, UPT ;  /* 0x000000042b00788c */ /* 0x000fd2000bf06070 */
[----:B------:R-:W-:Y:S05]  /*8450*/  BRA.U !UP0, `(.L_x_10820) ;  /* 0x0000000d082c7547 */ /* 0x000fea000b800000 */
[----:B------:R-:W-:Y:S01]  /*8460*/  UMOV UR4, 0x8 ;  /* 0x0000000800047882 */ /* 0x000fe20000000000 */
[----:B------:R-:W-:Y:S01]  /*8470*/  BSSY.RECONVERGENT B0, `(.L_x_10821) ;  /* 0x0000022000007945 */ /* 0x000fe20003800200 */
[----:B------:R-:W-:-:S04]  /*8480*/  LEA R20, R32, UR4, 0x3 ;  /* 0x0000000420147c11 */ /* 0x000fc8000f8e18ff */
[----:B------:R-:W0:Y:S02]  /*8490*/  LDC.64 R14, c[0x0][R20+0x758] ;  /* 0x0001d600140e7b82 */ /* 0x000e240000000a00 */
[----:B0-----:R-:W-:-:S04]  /*84a0*/  LOP3.LUT R0, R34, R15, RZ, 0xfc, !PT ;  /* 0x0000000f22007212 */ /* 0x001fc800078efcff */
        /* <DEDUP_REMOVED lines=22> */
.L_x_10822:
        /* <DEDUP_REMOVED lines=8> */
.L_x_10823:
[----:B------:R-:W-:Y:S05]  /*8690*/  BSYNC.RECONVERGENT B0 ;  /* 0x0000000000007941 */ /* 0x000fea0003800200 */
.L_x_10821:
        /* <DEDUP_REMOVED lines=8> */
[----:B------:R-:W-:Y:S02]  /*8720*/  IMAD.X R3, RZ, RZ, ~R25, P0 ;  /* 0x000000ffff037224 */ /* 0x000fe400000e0e19 */
        /* <DEDUP_REMOVED lines=32> */
.L_x_10825:
        /* <DEDUP_REMOVED lines=8> */
.L_x_10826:
[----:B------:R-:W-:Y:S05]  /*89b0*/  BSYNC.RECONVERGENT B0 ;  /* 0x0000000000007941 */ /* 0x000fea0003800200 */
.L_x_10824:
        /* <DEDUP_REMOVED lines=42> */
.L_x_10828:
        /* <DEDUP_REMOVED lines=8> */
.L_x_10829:
[----:B------:R-:W-:Y:S05]  /*8ce0*/  BSYNC.RECONVERGENT B0 ;  /* 0x0000000000007941 */ /* 0x000fea0003800200 */
.L_x_10827:
        /* <DEDUP_REMOVED lines=42> */
.L_x_10831:
        /* <DEDUP_REMOVED lines=8> */
.L_x_10832:
[----:B------:R-:W-:Y:S05]  /*9010*/  BSYNC.RECONVERGENT B0 ;  /* 0x0000000000007941 */ /* 0x000fea0003800200 */
.L_x_10830:
[----:B------:R-:W0:Y:S01]  /*9020*/  LDC.64 R4, c[0x0][R43+0x798] ;  /* 0x0001e6002b047b82 */ /* 0x000e220000000a00 */
        /* <DEDUP_REMOVED lines=10> */
[----:B0-----:R-:W-:Y:S02]  /*90d0*/  IMAD R3, R3, R4, RZ ;  /* 0x0000000403037224 */ /* 0x001fe400078e02ff */
[----:B------:R-:W-:-:S04]  /*90e0*/  IMAD.WIDE.U32 R28, R4, R6, R14 ;  /* 0x00000006041c7225 */ /* 0x000fc800078e000e */
[----:B------:R-:W-:-:S04]  /*90f0*/  IMAD R3, R5, R6, R3 ;  /* 0x0000000605037224 */ /* 0x000fc800078e0203 */
[----:B------:R-:W-:-:S07]  /*9100*/  IMAD.IADD R29, R29, 0x1, R3 ;  /* 0x000000011d1d7824 */ /* 0x000fce00078e0203 */
.L_x_10820:
[----:B------:R-:W-:-:S09]  /*9110*/  UISETP.NE.AND UP0, UPT, UR38, URZ, UPT ;  /* 0x000000ff2600728c */ /* 0x000fd2000bf05270 */
[----:B------:R-:W-:Y:S05]  /*9120*/  BRA.U !UP0, `(.L_x_10792) ;  /* 0x0000000908487547 */ /* 0x000fea000b800000 */
[----:B------:R-:W-:-:S09]  /*9130*/  UISETP.NE.AND UP0, UPT, UR44, URZ, UPT ;  /* 0x000000ff2c00728c */ /* 0x000fd2000bf05270 */
        /* <DEDUP_REMOVED lines=28> */
.L_x_10835:
        /* <DEDUP_REMOVED lines=8> */
.L_x_10836:
[----:B------:R-:W-:Y:S05]  /*9380*/  BSYNC.RECONVERGENT B0 ;  /* 0x0000000000007941 */ /* 0x000fea0003800200 */
.L_x_10834:
        /* <DEDUP_REMOVED lines=11> */
[----:B------:R-:W-:-:S04]  /*9440*/  IMAD R3, R3, R14, RZ ;  /* 0x0000000e03037224 */ /* 0x000fc800078e02ff */
        /* <DEDUP_REMOVED lines=29> */
.L_x_10838:
        /* <DEDUP_REMOVED lines=8> */
.L_x_10839:
[----:B------:R-:W-:Y:S05]  /*96a0*/  BSYNC.RECONVERGENT B0 ;  /* 0x0000000000007941 */ /* 0x000fea0003800200 */
.L_x_10837:
[----:B------:R-:W0:Y:S01]  /*96b0*/  LDC.64 R4, c[0x0][R33+0x798] ;  /* 0x0001e60021047b82 */ /* 0x000e220000000a00 */
        /* <DEDUP_REMOVED lines=14> */
.L_x_10833:
[----:B------:R-:W0:Y:S02]  /*97a0*/  LDCU UR4, c[0x0][0x758] ;  /* 0x0000eb00ff0477ac */ /* 0x000e240008000800 */
[----:B0-----:R-:W-:-:S04]  /*97b0*/  ULOP3.LUT UR4, UR4, 0x1, URZ, 0xc0, !UPT ;  /* 0x0000000104047892 */ /* 0x001fc8000f8ec0ff */
[----:B------:R-:W-:-:S09]  /*97c0*/  UISETP.NE.U32.AND UP0, UPT, UR4, 0x1, UPT ;  /* 0x000000010400788c */ /* 0x000fd2000bf05070 */
[----:B------:R-:W-:Y:S05]  /*97d0*/  BRA.U UP0, `(.L_x_10792) ;  /* 0x00000001009c7547 */ /* 0x000fea000b800000 */
        /* <DEDUP_REMOVED lines=27> */
.L_x_10841:
[----:B------:R-:W-:Y:S01]  /*9990*/  IMAD.MOV.U32 R0, RZ, RZ, R4 ;  /* 0x000000ffff007224 */ /* 0x000fe200078e0004 */
[----:B------:R-:W-:Y:S02]  /*99a0*/  MOV R12, R5 ;  /* 0x00000005000c7202 */ /* 0x000fe40000000f00 */
[----:B------:R-:W-:-:S07]  /*99b0*/  MOV R13, 0x99d0 ;  /* 0x000099d0000d7802 */ /* 0x000fce0000000f00 */
[----:B------:R-:W-:Y:S05]  /*99c0*/  CALL.REL.NOINC `($__internal_25_$__cuda_sm20_rem_s64) ;  /* 0x000001f800107944 */ /* 0x000fea0003c00000 */
[----:B------:R-:W-:Y:S02]  /*99d0*/  IMAD.MOV.U32 R4, RZ, RZ, R0 ;  /* 0x000000ffff047224 */ /* 0x000fe400078e0000 */
[----:B------:R-:W-:-:S07]  /*99e0*/  IMAD.MOV.U32 R5, RZ, RZ, R7 ;  /* 0x000000ffff057224 */ /* 0x000fce00078e0007 */
.L_x_10842:
[----:B------:R-:W-:Y:S05]  /*99f0*/  BSYNC.RECONVERGENT B0 ;  /* 0x0000000000007941 */ /* 0x000fea0003800200 */
.L_x_10840:
[----:B------:R-:W0:Y:S02]  /*9a00*/  LDC.64 R6, c[0x0][R3+0x798] ;  /* 0x0001e60003067b82 */ /* 0x000e240000000a00 */
[----:B0-----:R-:W-:Y:S02]  /*9a10*/  IMAD R5, R5, R6, RZ ;  /* 0x0000000605057224 */ /* 0x001fe400078e02ff */
[----:B------:R-:W-:-:S04]  /*9a20*/  IMAD.WIDE.U32 R28, R6, R4, R28 ;  /* 0x00000004061c7225 */ /* 0x000fc800078e001c */
[----:B------:R-:W-:-:S04]  /*9a30*/  IMAD R5, R7, R4, R5 ;  /* 0x0000000407057224 */ /* 0x000fc800078e0205 */
[----:B------:R-:W-:-:S07]  /*9a40*/  IMAD.IADD R29, R29, 0x1, R5 ;  /* 0x000000011d1d7824 */ /* 0x000fce00078e0205 */
.L_x_10792:
        /* <DEDUP_REMOVED lines=17> */
.L_x_10847:
        /* <DEDUP_REMOVED lines=22> */
.L_x_10846:
[----:B------:R-:W-:Y:S05]  /*9cc0*/  BSYNC.RECONVERGENT B8 ;  /* 0x0000000000087941 */ /* 0x000fea0003800200 */
.L_x_10845:
[----:B------:R-:W-:-:S04]  /*9cd0*/  IADD3 R16, P0, PT, R16, 0x8, RZ ;  /* 0x0000000810107810 */ /* 0x000fc80007f1e0ff */
[----:B------:R-:W-:Y:S02]  /*9ce0*/  IADD3.X R17, PT, PT, RZ, R17, RZ, P0, !PT ;  /* 0x00000011ff117210 */ /* 0x000fe400007fe4ff */
[----:B------:R-:W-:-:S04]  /*9cf0*/  ISETP.GE.U32.AND P0, PT, R16, R25, PT ;  /* 0x000000191000720c */ /* 0x000fc80003f06070 */
[----:B------:R-:W-:-:S13]  /*9d00*/  ISETP.GE.U32.AND.EX P0, PT, R17, R24, PT, P0 ;  /* 0x000000181100720c */ /* 0x000fda0003f06100 */
[----:B------:R-:W-:Y:S05]  /*9d10*/  @!P0 BRA `(.L_x_10847) ;  /* 0xfffffffc00908947 */ /* 0x000fea000383ffff */
.L_x_10844:
[----:B------:R-:W-:Y:S05]  /*9d20*/  BSYNC.RECONVERGENT B7 ;  /* 0x0000000000077941 */ /* 0x000fea0003800200 */
.L_x_10843:
        /* <DEDUP_REMOVED lines=16> */
.L_x_10851:
[----:B------:R0:W-:Y:S01]  /*9e30*/  STG.E.U8 desc[UR36][R2.64], RZ ;  /* 0x000000ff02007986 */ /* 0x0001e2000c101124 */
[----:B------:R-:W-:Y:S05]  /*9e40*/  BRA `(.L_x_10853) ;  /* 0x0000000400907947 */ /* 0x000fea0003800000 */
.L_x_10850:
        /* <DEDUP_REMOVED lines=8> */
.L_x_10855:
[----:B------:R0:W-:Y:S01]  /*9ed0*/  STG.E desc[UR36][R2.64], RZ ;  /* 0x000000ff02007986 */ /* 0x0001e2000c101924 */
[----:B------:R-:W-:Y:S05]  /*9ee0*/  BRA `(.L_x_10853) ;  /* 0x0000000400687947 */ /* 0x000fea0003800000 */
.L_x_10854:
[----:B------:R0:W-:Y:S01]  /*9ef0*/  STG.E.U16 desc[UR36][R2.64], RZ ;  /* 0x000000ff02007986 */ /* 0x0001e2000c101524 */
[----:B------:R-:W-:Y:S05]  /*9f00*/  BRA `(.L_x_10853) ;  /* 0x0000000400607947 */ /* 0x000fea0003800000 */
.L_x_10849:
        /* <DEDUP_REMOVED lines=8> */
.L_x_10857:
[----:B------:R1:W-:Y:S01]  /*9f90*/  STG.E.U16 desc[UR36][R2.64], RZ ;  /* 0x000000ff02007986 */ /* 0x0003e2000c101524 */
[----:B------:R-:W-:Y:S05]  /*9fa0*/  BRA `(.L_x_10853) ;  /* 0x0000000400387947 */ /* 0x000fea0003800000 */
.L_x_10856:
        /* <DEDUP_REMOVED lines=8> */
.L_x_10859:
[----:B------:R4:W-:Y:S01]  /*a030*/  STG.E desc[UR36][R2.64], RZ ;  /* 0x000000ff02007986 */ /* 0x0009e2000c101924 */
[----:B------:R-:W-:Y:S05]  /*a040*/  BRA `(.L_x_10853) ;  /* 0x0000000400107947 */ /* 0x000fea0003800000 */
.L_x_10858:
[----:B------:R2:W-:Y:S01]  /*a050*/  STG.E.64 desc[UR36][R2.64], RZ ;  /* 0x000000ff02007986 */ /* 0x0005e2000c101b24 */
[----:B------:R-:W-:Y:S05]  /*a060*/  BRA `(.L_x_10853) ;  /* 0x0000000400087947 */ /* 0x000fea0003800000 */
.L_x_10848:
        /* <DEDUP_REMOVED lines=10> */
.L_x_10862:
[----:B------:R0:W-:Y:S01]  /*a110*/  STG.E.128 desc[UR36][R2.64], RZ ;  /* 0x000000ff02007986 */ /* 0x0001e2000c101d24 */
[----:B------:R-:W-:Y:S05]  /*a120*/  BRA `(.L_x_10853) ;  /* 0x0000000000d87947 */ /* 0x000fea0003800000 */
.L_x_10861:
        /* <DEDUP_REMOVED lines=8> */
.L_x_10864:
[----:B------:R0:W-:Y:S01]  /*a1b0*/  STG.E.U8 desc[UR36][R2.64], RZ ;  /* 0x000000ff02007986 */ /* 0x0001e2000c101124 */
[----:B------:R-:W-:Y:S05]  /*a1c0*/  BRA `(.L_x_10853) ;  /* 0x0000000000b07947 */ /* 0x000fea0003800000 */
.L_x_10863:
[----:B------:R0:W-:Y:S01]  /*a1d0*/  STG.E.U16 desc[UR36][R2.64], RZ ;  /* 0x000000ff02007986 */ /* 0x0001e2000c101524 */
[----:B------:R-:W-:Y:S05]  /*a1e0*/  BRA `(.L_x_10853) ;  /* 0x0000000000a87947 */ /* 0x000fea0003800000 */
.L_x_10860:
        /* <DEDUP_REMOVED lines=10> */
.L_x_10867:
[----:B------:R0:W-:Y:S01]  /*a290*/  STG.E.U8 desc[UR36][R2.64], RZ ;  /* 0x000000ff02007986 */ /* 0x0001e2000c101124 */
[----:B------:R-:W-:Y:S05]  /*a2a0*/  BRA `(.L_x_10853) ;  /* 0x0000000000787947 */ /* 0x000fea0003800000 */
.L_x_10866:
[----:B------:R0:W-:Y:S01]  /*a2b0*/  STG.E.U8 desc[UR36][R2.64], RZ ;  /* 0x000000ff02007986 */ /* 0x0001e2000c101124 */
[----:B------:R-:W-:Y:S05]  /*a2c0*/  BRA `(.L_x_10853) ;  /* 0x0000000000707947 */ /* 0x000fea0003800000 */
.L_x_10865:
[----:B------:R-:W-:-:S13]  /*a2d0*/  ISETP.NE.AND P0, PT, R0, 0x1c, PT ;  /* 0x0000001c0000780c */ /* 0x000fda0003f05270 */
[----:B------:R-:W-:Y:S05]  /*a2e0*/  @!P0 BRA `(.L_x_10868) ;  /* 0x0000000000648947 */ /* 0x000fea0003800000 */
[----:B------:R-:W-:-:S13]  /*a2f0*/  ISETP.NE.AND P0, PT, R0, 0x1d, PT ;  /* 0x0000001d0000780c */ /* 0x000fda0003f05270 */
[----:B------:R-:W-:Y:S05]  /*a300*/  @!P0 BRA `(.L_x_10869) ;  /* 0x0000000000548947 */ /* 0x000fea0003800000 */
[----:B------:R-:W-:-:S13]  /*a310*/  ISETP.NE.AND P0, PT, R0, 0x2c, PT ;  /* 0x0000002c0000780c */ /* 0x000fda0003f05270 */
[----:B------:R-:W-:Y:S05]  /*a320*/  @!P0 BRA `(.L_x_10870) ;  /* 0x0000000000448947 */ /* 0x000fea0003800000 */
.L_x_10852:
        /* <DEDUP_REMOVED lines=16> */
.L_x_10871:
[----:B------:R-:W-:Y:S05]  /*a430*/  BRA `(.L_x_10853) ;  /* 0x0000000000147947 */ /* 0x000fea0003800000 */
.L_x_10870:
[----:B------:R0:W-:Y:S01]  /*a440*/  STG.E.U8 desc[UR36][R2.64], RZ ;  /* 0x000000ff02007986 */ /* 0x0001e2000c101124 */
[----:B------:R-:W-:Y:S05]  /*a450*/  BRA `(.L_x_10853) ;  /* 0x00000000000c7947 */ /* 0x000fea0003800000 */
.L_x_10869:
[----:B------:R0:W-:Y:S01]  /*a460*/  STG.E.64 desc[UR36][R2.64], RZ ;  /* 0x000000ff02007986 */ /* 0x0001e2000c101b24 */
[----:B------:R-:W-:Y:S05]  /*a470*/  BRA `(.L_x_10853) ;  /* 0x0000000000047947 */ /* 0x000fea0003800000 */
.L_x_10868:
[----:B------:R0:W-:Y:S02]  /*a480*/  STG.E desc[UR36][R2.64], RZ ;  /* 0x000000ff02007986 */ /* 0x0001e4000c101924 */
.L_x_10853:
[----:B------:R-:W-:-:S07]  /*a490*/  VIADD R36, R36, 0x80 ;  /* 0x0000008024247836 */ /* 0x000fce0000000000 */
.L_x_10614:
[----:B------:R-:W-:Y:S05]  /*a4a0*/  BSYNC.RECONVERGENT B6 ;  /* 0x0000000000067941 */ /* 0x000fea0003800200 */
.L_x_10613:
[----:B------:R-:W5:Y:S01]  /*a4b0*/  LDCU UR4, c[0x0][0x380] ;  /* 0x00007000ff0477ac */ /* 0x000f620008000800 */
[----:B------:R-:W-:Y:S01]  /*a4c0*/  BSSY.RECONVERGENT B6, `(.L_x_10872) ;  /* 0x0000a2c000067945 */ /* 0x000fe20003800200 */
[----:B-----5:R-:W-:-:S13]  /*a4d0*/  ISETP.GE.AND P0, PT, R36, UR4, PT ;  /* 0x0000000424007c0c */ /* 0x020fda000bf06270 */
[----:B------:R-:W-:Y:S05]  /*a4e0*/  @P0 BRA `(.L_x_10873) ;  /* 0x000000a000a40947 */ /* 0x000fea0003800000 */
[----:B------:R-:W5:Y:S01]  /*a4f0*/  LDCU UR4, c[0x0][0x388] ;  /* 0x00007100ff0477ac */ /* 0x000f620008000800 */
[----:B------:R-:W-:Y:S02]  /*a500*/  MOV R24, RZ ;  /* 0x000000ff00187202 */ /* 0x000fe40000000f00 */
[----:B------:R-:W-:Y:S01]  /*a510*/  CS2R R16, SRZ ;  /* 0x0000000000107805 */ /* 0x000fe2000001ff00 */
[----:B------:R-:W-:Y:S02]  /*a520*/  IMAD.MOV.U32 R18, RZ, RZ, RZ ;  /* 0x000000ffff127224 */ /* 0x000fe400078e00ff */
[----:B------:R-:W-:Y:S02]  /*a530*/  IMAD.MOV.U32 R0, RZ, RZ, RZ ;  /* 0x000000ffff007224 */ /* 0x000fe400078e00ff */
[----:B01234-:R-:W-:Y:S01]  /*a540*/  IMAD.MOV.U32 R2, RZ, RZ, RZ ;  /* 0x000000ffff027224 */ /* 0x01ffe200078e00ff */
[----:B-----5:R-:W-:-:S09]  /*a550*/  UISETP.NE.AND UP0, UPT, UR4, URZ, UPT ;  /* 0x000000ff0400728c */ /* 0x020fd2000bf05270 */
[----:B------:R-:W-:Y:S05]  /*a560*/  BRA.U !UP0, `(.L_x_10874) ;  /* 0x0000001908a07547 */ /* 0x000fea000b800000 */
[----:B------:R-:W0:Y:S01]  /*a570*/  LDCU.64 UR4, c[0x0][0x390] ;  /* 0x00007200ff0477ac */ /* 0x000e220008000a00 */
[----:B------:R-:W-:Y:S02]  /*a580*/  HFMA2 R2, -RZ, RZ, 0, 0 ;  /* 0x00000000ff027431 */ /* 0x000fe400000001ff */
        /* <DEDUP_REMOVED lines=422> */
.L_x_10874:
        /* <DEDUP_REMOVED lines=17> */
.L_x_10878:
[----:B------:R1:W5:Y:S01]  /*c100*/  LDG.E.U8 R26, desc[UR36][R4.64] ;  /* 0x00000024041a7981 */ /* 0x000362000c1e1100 */
[----:B------:R-:W-:Y:S01]  /*c110*/  MOV R27, RZ ;  /* 0x000000ff001b7202 */ /* 0x000fe20000000f00 */
[----:B------:R-:W-:Y:S06]  /*c120*/  BRA `(.L_x_10880) ;  /* 0x0000000c00447947 */ /* 0x000fec0003800000 */
.L_x_10877:
        /* <DEDUP_REMOVED lines=8> */
.L_x_10882:
[----:B------:R-:W2:Y:S02]  /*c1b0*/  LDG.E R26, desc[UR36][R4.64] ;  /* 0x00000024041a7981 */ /* 0x000ea4000c1e1900 */
[----:B--2---:R-:W-:Y:S01]  /*c1c0*/  SHF.R.S32.HI R27, RZ, 0x1f, R26 ;  /* 0x0000001fff1b7819 */ /* 0x004fe2000001141a */
[----:B------:R-:W-:Y:S06]  /*c1d0*/  BRA `(.L_x_10880) ;  /* 0x0000000c00187947 */ /* 0x000fec0003800000 */
.L_x_10881:
[----:B------:R-:W2:Y:S02]  /*c1e0*/  LDG.E.S16 R26, desc[UR36][R4.64] ;  /* 0x00000024041a7981 */ /* 0x000ea4000c1e1700 */
[----:B--2---:R-:W-:Y:S01]  /*c1f0*/  SHF.R.S32.HI R27, RZ, 0x1f, R26 ;  /* 0x0000001fff1b7819 */ /* 0x004fe2000001141a */
[----:B------:R-:W-:Y:S06]  /*c200*/  BRA `(.L_x_10880) ;  /* 0x0000000c000c7947 */ /* 0x000fec0003800000 */
.L_x_10876:
        /* <DEDUP_REMOVED lines=9> */
.L_x_10884:
[----:B------:R-:W2:Y:S02]  /*c2a0*/  LDG.E.U16 R4, desc[UR36][R4.64] ;  /* 0x0000002404047981 */ /* 0x000ea4000c1e1500 */
[----:B--2---:R-:W-:-:S06]  /*c2b0*/  HADD2.F32 R26, -RZ, R4.H0_H0 ;  /* 0x20000004ff1a7230 */ /* 0x004fcc0000004100 */
[----:B------:R-:W0:Y:S02]  /*c2c0*/  F2I.S64.TRUNC R26, R26 ;  /* 0x0000001a001a7311 */ /* 0x000e24000020d900 */
[----:B0-----:R-:W-:Y:S05]  /*c2d0*/  BRA `(.L_x_10880) ;  /* 0x0000000800d87947 */ /* 0x001fea0003800000 */
.L_x_10883:
        /* <DEDUP_REMOVED lines=9> */
.L_x_10886:
[----:B------:R-:W2:Y:S02]  /*c370*/  LDG.E.U16 R4, desc[UR36][R4.64] ;  /* 0x0000002404047981 */ /* 0x000ea4000c1e1500 */
[----:B--2---:R-:W-:-:S06]  /*c380*/  HADD2.F32 R26, -RZ, R4.H0_H0 ;  /* 0x20000004ff1a7230 */ /* 0x004fcc0000004100 */
[----:B------:R-:W0:Y:S02]  /*c390*/  F2I.S64.TRUNC R26, R26 ;  /* 0x0000001a001a7311 */ /* 0x000e24000020d900 */
[----:B0-----:R-:W-:Y:S05]  /*c3a0*/  BRA `(.L_x_10880) ;  /* 0x0000000800a47947 */ /* 0x001fea0003800000 */
.L_x_10885:
[----:B------:R-:W2:Y:S02]  /*c3b0*/  LDG.E.64 R4, desc[UR36][R4.64] ;  /* 0x0000002404047981 */ /* 0x000ea4000c1e1b00 */
[----:B--2---:R0:W1:Y:S02]  /*c3c0*/  F2I.S64.F64.TRUNC R26, R4 ;  /* 0x00000004001a7311 */ /* 0x004064000030d900 */
[----:B01----:R-:W-:Y:S05]  /*c3d0*/  BRA `(.L_x_10880) ;  /* 0x0000000800987947 */ /* 0x003fea0003800000 */
.L_x_10875:
        /* <DEDUP_REMOVED lines=13> */
.L_x_10889:
[----:B------:R-:W2:Y:S02]  /*c4b0*/  LDG.E.64 R4, desc[UR36][R4.64] ;  /* 0x0000002404047981 */ /* 0x000ea4000c1e1b00 */
[----:B--2---:R0:W1:Y:S02]  /*c4c0*/  F2I.S64.F64.TRUNC R26, R4 ;  /* 0x00000004001a7311 */ /* 0x004064000030d900 */
[----:B01----:R-:W-:Y:S05]  /*c4d0*/  BRA `(.L_x_10880) ;  /* 0x0000000800587947 */ /* 0x003fea0003800000 */
.L_x_10888:
        /* <DEDUP_REMOVED lines=26> */
.L_x_10891:
        /* <DEDUP_REMOVED lines=14> */
.L_x_10890:
[----:B------:R-:W2:Y:S02]  /*c760*/  LDG.E.U16 R26, desc[UR36][R4.64] ;  /* 0x00000024041a7981 */ /* 0x000ea4000c1e1500 */
[----:B--2---:R-:W-:-:S06]  /*c770*/  IMAD.U32 R26, R26, 0x10000, RZ ;  /* 0x000100001a1a7824 */ /* 0x004fcc00078e00ff */
[----:B------:R-:W0:Y:S02]  /*c780*/  F2I.S64.TRUNC R26, R26 ;  /* 0x0000001a001a7311 */ /* 0x000e24000020d900 */
[----:B0-----:R-:W-:Y:S05]  /*c790*/  BRA `(.L_x_10880) ;  /* 0x0000000400a87947 */ /* 0x001fea0003800000 */
.L_x_10887:
        /* <DEDUP_REMOVED lines=11> */
.L_x_10894:
        /* <DEDUP_REMOVED lines=21> */
.L_x_10898:
[----:B------:R-:W-:Y:S05]  /*c9a0*/  BSYNC.RECONVERGENT B1 ;  /* 0x0000000000017941 */ /* 0x000fea0003800200 */
.L_x_10897:
[----:B------:R-:W-:Y:S01]  /*c9b0*/  IMAD.SHL.U32 R0, R0, 0x100000, RZ ;  /* 0x0010000000007824 */ /* 0x000fe200078e00ff */
[----:B------:R-:W-:-:S04]  /*c9c0*/  LEA R3, R3, 0x3b800000, 0x17 ;  /* 0x3b80000003037811 */ /* 0x000fc800078eb8ff */
[----:B------:R-:W-:-:S07]  /*c9d0*/  LOP3.LUT R26, R3, R0, R7, 0xfe, !PT ;  /* 0x00000000031a7212 */ /* 0x000fce00078efe07 */
.L_x_10896:
[----:B------:R-:W-:Y:S05]  /*c9e0*/  BSYNC.RECONVERGENT B0 ;  /* 0x0000000000007941 */ /* 0x000fea0003800200 */
.L_x_10895:
[----:B------:R-:W3:Y:S02]  /*c9f0*/  F2I.S64.TRUNC R26, R26 ;  /* 0x0000001a001a7311 */ /* 0x000ee4000020d900 */
[----:B---3--:R-:W-:Y:S05]  /*ca00*/  BRA `(.L_x_10880) ;  /* 0x00000004000c7947 */ /* 0x008fea0003800000 */
.L_x_10893:
        /* <DEDUP_REMOVED lines=21> */
.L_x_10902:
[----:B------:R-:W-:Y:S05]  /*cb60*/  BSYNC.RECONVERGENT B1 ;  /* 0x0000000000017941 */ /* 0x000fea0003800200 */
.L_x_10901:
[----:B------:R-:W-:Y:S01]  /*cb70*/  IMAD.SHL.U32 R0, R0, 0x200000, RZ ;  /* 0x0020000000007824 */ /* 0x000fe200078e00ff */
[----:B------:R-:W-:-:S04]  /*cb80*/  LEA R3, R3, 0x37800000, 0x17 ;  /* 0x3780000003037811 */ /* 0x000fc800078eb8ff */
[----:B------:R-:W-:-:S07]  /*cb90*/  LOP3.LUT R26, R3, R0, R7, 0xfe, !PT ;  /* 0x00000000031a7212 */ /* 0x000fce00078efe07 */
.L_x_10900:
[----:B------:R-:W-:Y:S05]  /*cba0*/  BSYNC.RECONVERGENT B0 ;  /* 0x0000000000007941 */ /* 0x000fea0003800200 */
.L_x_10899:
[----:B------:R-:W2:Y:S02]  /*cbb0*/  F2I.S64.TRUNC R26, R26 ;  /* 0x0000001a001a7311 */ /* 0x000ea4000020d900 */
[----:B--2---:R-:W-:Y:S05]  /*cbc0*/  BRA `(.L_x_10880) ;  /* 0x00000000009c7947 */ /* 0x004fea0003800000 */
.L_x_10892:
        /* <DEDUP_REMOVED lines=14> */
.L_x_10906:
[----:B------:R-:W-:Y:S05]  /*ccb0*/  BSYNC.RECONVERGENT B0 ;  /* 0x0000000000007941 */ /* 0x000fea0003800200 */
.L_x_10905:
[----:B------:R-:W0:Y:S02]  /*ccc0*/  F2I.S64.TRUNC R26, R26 ;  /* 0x0000001a001a7311 */ /* 0x000e24000020d900 */
[----:B0-----:R-:W-:Y:S05]  /*ccd0*/  BRA `(.L_x_10880) ;  /* 0x0000000000587947 */ /* 0x001fea0003800000 */
.L_x_10879:
        /* <DEDUP_REMOVED lines=16> */
.L_x_10907:
[----:B------:R-:W-:Y:S01]  /*cde0*/  CS2R R26, SRZ ;  /* 0x00000000001a7805 */ /* 0x000fe2000001ff00 */
[----:B------:R-:W-:Y:S06]  /*cdf0*/  BRA `(.L_x_10880) ;  /* 0x0000000000107947 */ /* 0x000fec0003800000 */
.L_x_10904:
[----:B------:R4:W5:Y:S01]  /*ce00*/  LDG.E.64 R26, desc[UR36][R4.64] ;  /* 0x00000024041a7981 */ /* 0x000962000c1e1b00 */
[----:B------:R-:W-:Y:S05]  /*ce10*/  BRA `(.L_x_10880) ;  /* 0x0000000000087947 */ /* 0x000fea0003800000 */
.L_x_10903:
[----:B------:R3:W5:Y:S01]  /*ce20*/  LDG.E R26, desc[UR36][R4.64] ;  /* 0x00000024041a7981 */ /* 0x000762000c1e1900 */
[----:B------:R-:W-:-:S07]  /*ce30*/  IMAD.MOV.U32 R27, RZ, RZ, RZ ;  /* 0x000000ffff1b7224 */ /* 0x000fce00078e00ff */
.L_x_10880:
        /* <DEDUP_REMOVED lines=17> */
.L_x_10911:
[----:B------:R1:W5:Y:S01]  /*cf50*/  LDG.E.U8 R28, desc[UR36][R18.64] ;  /* 0x00000024121c7981 */ /* 0x000362000c1e1100 */
[----:B------:R-:W-:Y:S01]  /*cf60*/  IMAD.MOV.U32 R29, RZ, RZ, RZ ;  /* 0x000000ffff1d7224 */ /* 0x000fe200078e00ff */
[----:B------:R-:W-:Y:S06]  /*cf70*/  BRA `(.L_x_10913) ;  /* 0x0000000c00447947 */ /* 0x000fec0003800000 */
.L_x_10910:
        /* <DEDUP_REMOVED lines=8> */
.L_x_10915:
[----:B------:R-:W2:Y:S02]  /*d000*/  LDG.E R28, desc[UR36][R18.64] ;  /* 0x00000024121c7981 */ /* 0x000ea4000c1e1900 */
[----:B--2---:R-:W-:Y:S01]  /*d010*/  SHF.R.S32.HI R29, RZ, 0x1f, R28 ;  /* 0x0000001fff1d7819 */ /* 0x004fe2000001141c */
[----:B------:R-:W-:Y:S06]  /*d020*/  BRA `(.L_x_10913) ;  /* 0x0000000c00187947 */ /* 0x000fec0003800000 */
.L_x_10914:
[----:B------:R-:W2:Y:S02]  /*d030*/  LDG.E.S16 R28, desc[UR36][R18.64] ;  /* 0x00000024121c7981 */ /* 0x000ea4000c1e1700 */
[----:B--2---:R-:W-:Y:S01]  /*d040*/  SHF.R.S32.HI R29, RZ, 0x1f, R28 ;  /* 0x0000001fff1d7819 */ /* 0x004fe2000001141c */
[----:B------:R-:W-:Y:S06]  /*d050*/  BRA `(.L_x_10913) ;  /* 0x0000000c000c7947 */ /* 0x000fec0003800000 */
.L_x_10909:
        /* <DEDUP_REMOVED lines=9> */
.L_x_10917:
[----:B------:R-:W2:Y:S02]  /*d0f0*/  LDG.E.U16 R18, desc[UR36][R18.64] ;  /* 0x0000002412127981 */ /* 0x000ea4000c1e1500 */
[----:B--2---:R-:W-:-:S06]  /*d100*/  HADD2.F32 R28, -RZ, R18.H0_H0 ;  /* 0x20000012ff1c7230 */ /* 0x004fcc0000004100 */
[----:B------:R-:W1:Y:S02]  /*d110*/  F2I.S64.TRUNC R28, R28 ;  /* 0x0000001c001c7311 */ /* 0x000e64000020d900 */
[----:B-1----:R-:W-:Y:S05]  /*d120*/  BRA `(.L_x_10913) ;  /* 0x0000000800d87947 */ /* 0x002fea0003800000 */
.L_x_10916:
        /* <DEDUP_REMOVED lines=9> */
.L_x_10919:
[----:B------:R-:W2:Y:S02]  /*d1c0*/  LDG.E.U16 R18, desc[UR36][R18.64] ;  /* 0x0000002412127981 */ /* 0x000ea4000c1e1500 */
[----:B--2---:R-:W-:-:S06]  /*d1d0*/  HADD2.F32 R28, -RZ, R18.H0_H0 ;  /* 0x20000012ff1c7230 */ /* 0x004fcc0000004100 */
[----:B------:R-:W1:Y:S02]  /*d1e0*/  F2I.S64.TRUNC R28, R28 ;  /* 0x0000001c001c7311 */ /* 0x000e64000020d900 */
[----:B-1----:R-:W-:Y:S05]  /*d1f0*/  BRA `(.L_x_10913) ;  /* 0x0000000800a47947 */ /* 0x002fea0003800000 */
.L_x_10918:
[----:B------:R-:W2:Y:S02]  /*d200*/  LDG.E.64 R18, desc[UR36][R18.64] ;  /* 0x0000002412127981 */ /* 0x000ea4000c1e1b00 */
[----:B--2---:R1:W2:Y:S02]  /*d210*/  F2I.S64.F64.TRUNC R28, R18 ;  /* 0x00000012001c7311 */ /* 0x0042a4000030d900 */
[----:B-12---:R-:W-:Y:S05]  /*d220*/  BRA `(.L_x_10913) ;  /* 0x0000000800987947 */ /* 0x006fea0003800000 */
.L_x_10908:
        /* <DEDUP_REMOVED lines=13> */
.L_x_10922:
[----:B------:R-:W2:Y:S02]  /*d300*/  LDG.E.64 R18, desc[UR36][R18.64] ;  /* 0x0000002412127981 */ /* 0x000ea4000c1e1b00 */
[----:B--2---:R1:W2:Y:S02]  /*d310*/  F2I.S64.F64.TRUNC R28, R18 ;  /* 0x00000012001c7311 */ /* 0x0042a4000030d900 */
[----:B-12---:R-:W-:Y:S05]  /*d320*/  BRA `(.L_x_10913) ;  /* 0x0000000800587947 */ /* 0x006fea0003800000 */
.L_x_10921:
        /* <DEDUP_REMOVED lines=26> */
.L_x_10924:
        /* <DEDUP_REMOVED lines=14> */
.L_x_10923:
[----:B------:R-:W2:Y:S02]  /*d5b0*/  LDG.E.U16 R28, desc[UR36][R18.64] ;  /* 0x00000024121c7981 */ /* 0x000ea4000c1e1500 */
[----:B--2---:R-:W-:-:S06]  /*d5c0*/  IMAD.U32 R28, R28, 0x10000, RZ ;  /* 0x000100001c1c7824 */ /* 0x004fcc00078e00ff */
[----:B------:R-:W1:Y:S02]  /*d5d0*/  F2I.S64.TRUNC R28, R28 ;  /* 0x0000001c001c7311 */ /* 0x000e64000020d900 */
[----:B-1----:R-:W-:Y:S05]  /*d5e0*/  BRA `(.L_x_10913) ;  /* 0x0000000400a87947 */ /* 0x002fea0003800000 */
.L_x_10920:
        /* <DEDUP_REMOVED lines=11> */
.L_x_10927:
        /* <DEDUP_REMOVED lines=21> */
.L_x_10931:
[----:B------:R-:W-:Y:S05]  /*d7f0*/  BSYNC.RECONVERGENT B1 ;  /* 0x0000000000017941 */ /* 0x000fea0003800200 */
.L_x_10930:
[----:B------:R-:W-:Y:S01]  /*d800*/  IMAD.SHL.U32 R0, R0, 0x100000, RZ ;  /* 0x0010000000007824 */ /* 0x000fe200078e00ff */
[----:B------:R-:W-:-:S04]  /*d810*/  LEA R3, R3, 0x3b800000, 0x17 ;  /* 0x3b80000003037811 */ /* 0x000fc800078eb8ff */
[----:B------:R-:W-:-:S07]  /*d820*/  LOP3.LUT R28, R3, R0, R7, 0xfe, !PT ;  /* 0x00000000031c7212 */ /* 0x000fce00078efe07 */
.L_x_10929:
[----:B------:R-:W-:Y:S05]  /*d830*/  BSYNC.RECONVERGENT B0 ;  /* 0x0000000000007941 */ /* 0x000fea0003800200 */
.L_x_10928:
[----:B------:R-:W1:Y:S02]  /*d840*/  F2I.S64.TRUNC R28, R28 ;  /* 0x0000001c001c7311 */ /* 0x000e64000020d900 */
[----:B-1----:R-:W-:Y:S05]  /*d850*/  BRA `(.L_x_10913) ;  /* 0x00000004000c7947 */ /* 0x002fea0003800000 */
.L_x_10926:
        /* <DEDUP_REMOVED lines=21> */
.L_x_10935:
[----:B------:R-:W-:Y:S05]  /*d9b0*/  BSYNC.RECONVERGENT B1 ;  /* 0x0000000000017941 */ /* 0x000fea0003800200 */
.L_x_10934:
[----:B------:R-:W-:Y:S02]  /*d9c0*/  SHF.L.U32 R0, R0, 0x15, RZ ;  /* 0x0000001500007819 */ /* 0x000fe400000006ff */
[----:B------:R-:W-:-:S04]  /*d9d0*/  LEA R3, R3, 0x37800000, 0x17 ;  /* 0x3780000003037811 */ /* 0x000fc800078eb8ff */
[----:B------:R-:W-:-:S07]  /*d9e0*/  LOP3.LUT R28, R3, R0, R7, 0xfe, !PT ;  /* 0x00000000031c7212 */ /* 0x000fce00078efe07 */
.L_x_10933:
[----:B------:R-:W-:Y:S05]  /*d9f0*/  BSYNC.RECONVERGENT B0 ;  /* 0x0000000000007941 */ /* 0x000fea0003800200 */
.L_x_10932:
[----:B------:R-:W1:Y:S02]  /*da00*/  F2I.S64.TRUNC R28, R28 ;  /* 0x0000001c001c7311 */ /* 0x000e64000020d900 */
[----:B-1----:R-:W-:Y:S05]  /*da10*/  BRA `(.L_x_10913) ;  /* 0x00000000009c7947 */ /* 0x002fea0003800000 */
.L_x_10925:
        /* <DEDUP_REMOVED lines=14> */
.L_x_10939:
[----:B------:R-:W-:Y:S05]  /*db00*/  BSYNC.RECONVERGENT B0 ;  /* 0x0000000000007941 */ /* 0x000fea0003800200 */
.L_x_10938:
[----:B------:R-:W1:Y:S02]  /*db10*/  F2I.S64.TRUNC R28, R28 ;  /* 0x0000001c001c7311 */ /* 0x000e64000020d900 */
[----:B-1----:R-:W-:Y:S05]  /*db20*/  BRA `(.L_x_10913) ;  /* 0x0000000000587947 */ /* 0x002fea0003800000 */
.L_x_10912:
        /* <DEDUP_REMOVED lines=16> */
.L_x_10940:
[----:B------:R-:W-:Y:S01]  /*dc30*/  CS2R R28, SRZ ;  /* 0x00000000001c7805 */ /* 0x000fe2000001ff00 */
[----:B------:R-:W-:Y:S06]  /*dc40*/  BRA `(.L_x_10913) ;  /* 0x0000000000107947 */ /* 0x000fec0003800000 */
.L_x_10937:
[----:B------:R1:W5:Y:S01]  /*dc50*/  LDG.E.64 R28, desc[UR36][R18.64] ;  /* 0x00000024121c7981 */ /* 0x000362000c1e1b00 */
[----:B------:R-:W-:Y:S05]  /*dc60*/  BRA `(.L_x_10913) ;  /* 0x0000000000087947 */ /* 0x000fea0003800000 */
.L_x_10936:
[----:B------:R1:W5:Y:S01]  /*dc70*/  LDG.E R28, desc[UR36][R18.64] ;  /* 0x00000024121c7981 */ /* 0x000362000c1e1900 */
[----:B------:R-:W-:-:S07]  /*dc80*/  IMAD.MOV.U32 R29, RZ, RZ, RZ ;  /* 0x000000ffff1d7224 */ /* 0x000fce00078e00ff */
.L_x_10913:
        /* <DEDUP_REMOVED lines=17> */
.L_x_10944:
[----:B-1----:R0:W5:Y:S01]  /*dda0*/  LDG.E.U8 R18, desc[UR36][R4.64] ;  /* 0x0000002404127981 */ /* 0x002162000c1e1100 */
[----:B------:R-:W-:Y:S01]  /*ddb0*/  MOV R19, RZ ;  /* 0x000000ff00137202 */ /* 0x000fe20000000f00 */
[----:B------:R-:W-:Y:S06]  /*ddc0*/  BRA `(.L_x_10946) ;  /* 0x0000000c00447947 */ /* 0x000fec0003800000 */
.L_x_10943:
        /* <DEDUP_REMOVED lines=8> */
.L_x_10948:
[----:B-1----:R-:W2:Y:S02]  /*de50*/  LDG.E R18, desc[UR36][R4.64] ;  /* 0x0000002404127981 */ /* 0x002ea4000c1e1900 */
[----:B--2---:R-:W-:Y:S01]  /*de60*/  SHF.R.S32.HI R19, RZ, 0x1f, R18 ;  /* 0x0000001fff137819 */ /* 0x004fe20000011412 */
[----:B------:R-:W-:Y:S06]  /*de70*/  BRA `(.L_x_10946) ;  /* 0x0000000c00187947 */ /* 0x000fec0003800000 */
.L_x_10947:
[----:B-1----:R-:W2:Y:S02]  /*de80*/  LDG.E.S16 R18, desc[UR36][R4.64] ;  /* 0x0000002404127981 */ /* 0x002ea4000c1e1700 */
[----:B--2---:R-:W-:Y:S01]  /*de90*/  SHF.R.S32.HI R19, RZ, 0x1f, R18 ;  /* 0x0000001fff137819 */ /* 0x004fe20000011412 */
[----:B------:R-:W-:Y:S06]  /*dea0*/  BRA `(.L_x_10946) ;  /* 0x0000000c000c7947 */ /* 0x000fec0003800000 */
.L_x_10942:
        /* <DEDUP_REMOVED lines=9> */
.L_x_10950:
[----:B------:R-:W1:Y:S02]  /*df40*/  LDG.E.U16 R4, desc[UR36][R4.64] ;  /* 0x0000002404047981 */ /* 0x000e64000c1e1500 */
[----:B-1----:R-:W-:-:S06]  /*df50*/  HADD2.F32 R18, -RZ, R4.H0_H0 ;  /* 0x20000004ff127230 */ /* 0x002fcc0000004100 */
[----:B------:R-:W0:Y:S02]  /*df60*/  F2I.S64.TRUNC R18, R18 ;  /* 0x0000001200127311 */ /* 0x000e24000020d900 */
[----:B0-----:R-:W-:Y:S05]  /*df70*/  BRA `(.L_x_10946) ;  /* 0x0000000800d87947 */ /* 0x001fea0003800000 */
.L_x_10949:
        /* <DEDUP_REMOVED lines=9> */
.L_x_10952:
[----:B------:R-:W1:Y:S02]  /*e010*/  LDG.E.U16 R4, desc[UR36][R4.64] ;  /* 0x0000002404047981 */ /* 0x000e64000c1e1500 */
[----:B-1----:R-:W-:-:S06]  /*e020*/  HADD2.F32 R18, -RZ, R4.H0_H0 ;  /* 0x20000004ff127230 */ /* 0x002fcc0000004100 */
[----:B------:R-:W0:Y:S02]  /*e030*/  F2I.S64.TRUNC R18, R18 ;  /* 0x0000001200127311 */ /* 0x000e24000020d900 */
[----:B0-----:R-:W-:Y:S05]  /*e040*/  BRA `(.L_x_10946) ;  /* 0x0000000800a47947 */ /* 0x001fea0003800000 */
.L_x_10951:
[----:B------:R-:W1:Y:S02]  /*e050*/  LDG.E.64 R4, desc[UR36][R4.64] ;  /* 0x0000002404047981 */ /* 0x000e64000c1e1b00 */
[----:B-1----:R0:W1:Y:S02]  /*e060*/  F2I.S64.F64.TRUNC R18, R4 ;  /* 0x0000000400127311 */ /* 0x002064000030d900 */
[----:B01----:R-:W-:Y:S05]  /*e070*/  BRA `(.L_x_10946) ;  /* 0x0000000800987947 */ /* 0x003fea0003800000 */
.L_x_10941:
        /* <DEDUP_REMOVED lines=13> */
.L_x_10955:
[----:B------:R-:W1:Y:S02]  /*e150*/  LDG.E.64 R4, desc[UR36][R4.64] ;  /* 0x0000002404047981 */ /* 0x000e64000c1e1b00 */
[----:B-1----:R2:W3:Y:S02]  /*e160*/  F2I.S64.F64.TRUNC R18, R4 ;  /* 0x0000000400127311 */ /* 0x0024e4000030d900 */
[----:B--23--:R-:W-:Y:S05]  /*e170*/  BRA `(.L_x_10946) ;  /* 0x0000000800587947 */ /* 0x00cfea0003800000 */
.L_x_10954:
        /* <DEDUP_REMOVED lines=26> */
.L_x_10957:
        /* <DEDUP_REMOVED lines=14> */
.L_x_10956:
[----:B-1----:R-:W2:Y:S02]  /*e400*/  LDG.E.U16 R18, desc[UR36][R4.64] ;  /* 0x0000002404127981 */ /* 0x002ea4000c1e1500 */
[----:B--2---:R-:W-:-:S06]  /*e410*/  SHF.L.U32 R18, R18, 0x10, RZ ;  /* 0x0000001012127819 */ /* 0x004fcc00000006ff */
[----:B------:R-:W2:Y:S02]  /*e420*/  F2I.S64.TRUNC R18, R18 ;  /* 0x0000001200127311 */ /* 0x000ea4000020d900 */
[----:B--2---:R-:W-:Y:S05]  /*e430*/  BRA `(.L_x_10946) ;  /* 0x0000000400a87947 */ /* 0x004fea0003800000 */
.L_x_10953:
        /* <DEDUP_REMOVED lines=11> */
.L_x_10960:
        /* <DEDUP_REMOVED lines=21> */
.L_x_10964:
[----:B------:R-:W-:Y:S05]  /*e640*/  BSYNC.RECONVERGENT B1 ;  /* 0x0000000000017941 */ /* 0x000fea0003800200 */
.L_x_10963:
[----:B------:R-:W-:Y:S02]  /*e650*/  SHF.L.U32 R0, R0, 0x14, RZ ;  /* 0x0000001400007819 */ /* 0x000fe400000006ff */
[----:B------:R-:W-:-:S04]  /*e660*/  LEA R3, R3, 0x3b800000, 0x17 ;  /* 0x3b80000003037811 */ /* 0x000fc800078eb8ff */
[----:B------:R-:W-:-:S07]  /*e670*/  LOP3.LUT R18, R3, R0, R7, 0xfe, !PT ;  /* 0x0000000003127212 */ /* 0x000fce00078efe07 */
.L_x_10962:
[----:B------:R-:W-:Y:S05]  /*e680*/  BSYNC.RECONVERGENT B0 ;  /* 0x0000000000007941 */ /* 0x000fea0003800200 */
.L_x_10961:
[----:B------:R-:W4:Y:S02]  /*e690*/  F2I.S64.TRUNC R18, R18 ;  /* 0x0000001200127311 */ /* 0x000f24000020d900 */
[----:B----4-:R-:W-:Y:S05]  /*e6a0*/  BRA `(.L_x_10946) ;  /* 0x00000004000c7947 */ /* 0x010fea0003800000 */
.L_x_10959:
        /* <DEDUP_REMOVED lines=21> */
.L_x_10968:
[----:B------:R-:W-:Y:S05]  /*e800*/  BSYNC.RECONVERGENT B1 ;  /* 0x0000000000017941 */ /* 0x000fea0003800200 */
.L_x_10967:
[----:B------:R-:W-:Y:S01]  /*e810*/  IMAD.SHL.U32 R0, R0, 0x200000, RZ ;  /* 0x0020000000007824 */ /* 0x000fe200078e00ff */
[----:B------:R-:W-:-:S04]  /*e820*/  LEA R3, R3, 0x37800000, 0x17 ;  /* 0x3780000003037811 */ /* 0x000fc800078eb8ff */
[----:B------:R-:W-:-:S07]  /*e830*/  LOP3.LUT R18, R3, R0, R7, 0xfe, !PT ;  /* 0x0000000003127212 */ /* 0x000fce00078efe07 */
.L_x_10966:
[----:B------:R-:W-:Y:S05]  /*e840*/  BSYNC.RECONVERGENT B0 ;  /* 0x0000000000007941 */ /* 0x000fea0003800200 */
.L_x_10965:
[----:B------:R-:W0:Y:S02]  /*e850*/  F2I.S64.TRUNC R18, R18 ;  /* 0x0000001200127311 */ /* 0x000e24000020d900 */
[----:B0-----:R-:W-:Y:S05]  /*e860*/  BRA `(.L_x_10946) ;  /* 0x00000000009c7947 */ /* 0x001fea0003800000 */
.L_x_10958:
        /* <DEDUP_REMOVED lines=14> */
.L_x_10972:
[----:B------:R-:W-:Y:S05]  /*e950*/  BSYNC.RECONVERGENT B0 ;  /* 0x0000000000007941 */ /* 0x000fea0003800200 */
.L_x_10971:
[----:B------:R-:W3:Y:S02]  /*e960*/  F2I.S64.TRUNC R18, R18 ;  /* 0x0000001200127311 */ /* 0x000ee4000020d900 */
[----:B---3--:R-:W-:Y:S05]  /*e970*/  BRA `(.L_x_10946) ;  /* 0x0000000000587947 */ /* 0x008fea0003800000 */
.L_x_10945:
        /* <DEDUP_REMOVED lines=16> */
.L_x_10973:
[----:B------:R-:W-:Y:S01]  /*ea80*/  CS2R R18, SRZ ;  /* 0x0000000000127805 */ /* 0x000fe2000001ff00 */
[----:B------:R-:W-:Y:S06]  /*ea90*/  BRA `(.L_x_10946) ;  /* 0x0000000000107947 */ /* 0x000fec0003800000 */
.L_x_10970:
[----:B-1----:R2:W5:Y:S01]  /*eaa0*/  LDG.E.64 R18, desc[UR36][R4.64] ;  /* 0x0000002404127981 */ /* 0x002562000c1e1b00 */
[----:B------:R-:W-:Y:S05]  /*eab0*/  BRA `(.L_x_10946) ;  /* 0x0000000000087947 */ /* 0x000fea0003800000 */
.L_x_10969:
[----:B-1----:R3:W5:Y:S01]  /*eac0*/  LDG.E R18, desc[UR36][R4.64] ;  /* 0x0000002404127981 */ /* 0x002762000c1e1900 */
[----:B------:R-:W-:-:S07]  /*ead0*/  MOV R19, RZ ;  /* 0x000000ff00137202 */ /* 0x000fce0000000f00 */
.L_x_10946:
        /* <DEDUP_REMOVED lines=17> */
.L_x_10977:
[----:B------:R0:W5:Y:S01]  /*ebf0*/  LDG.E.U8 R16, desc[UR36][R4.64] ;  /* 0x0000002404107981 */ /* 0x000162000c1e1100 */
[----:B------:R-:W-:Y:S01]  /*ec00*/  IMAD.MOV.U32 R17, RZ, RZ, RZ ;  /* 0x000000ffff117224 */ /* 0x000fe200078e00ff */
[----:B------:R-:W-:Y:S06]  /*ec10*/  BRA `(.L_x_10979) ;  /* 0x0000000c00447947 */ /* 0x000fec0003800000 */
.L_x_10976:
        /* <DEDUP_REMOVED lines=8> */
.L_x_10981:
[----:B------:R-:W2:Y:S02]  /*eca0*/  LDG.E R16, desc[UR36][R4.64] ;  /* 0x0000002404107981 */ /* 0x000ea4000c1e1900 */
[----:B--2---:R-:W-:Y:S01]  /*ecb0*/  SHF.R.S32.HI R17, RZ, 0x1f, R16 ;  /* 0x0000001fff117819 */ /* 0x004fe20000011410 */
[----:B------:R-:W-:Y:S06]  /*ecc0*/  BRA `(.L_x_10979) ;  /* 0x0000000c00187947 */ /* 0x000fec0003800000 */
.L_x_10980:
[----:B------:R-:W2:Y:S02]  /*ecd0*/  LDG.E.S16 R16, desc[UR36][R4.64] ;  /* 0x0000002404107981 */ /* 0x000ea4000c1e1700 */
[----:B--2---:R-:W-:Y:S01]  /*ece0*/  SHF.R.S32.HI R17, RZ, 0x1f, R16 ;  /* 0x0000001fff117819 */ /* 0x004fe20000011410 */
[----:B------:R-:W-:Y:S06]  /*ecf0*/  BRA `(.L_x_10979) ;  /* 0x0000000c000c7947 */ /* 0x000fec0003800000 */
.L_x_10975:
        /* <DEDUP_REMOVED lines=9> */
.L_x_10983:
[----:B------:R-:W2:Y:S02]  /*ed90*/  LDG.E.U16 R4, desc[UR36][R4.64] ;  /* 0x0000002404047981 */ /* 0x000ea4000c1e1500 */
[----:B--2---:R-:W-:-:S06]  /*eda0*/  HADD2.F32 R16, -RZ, R4.H0_H0 ;  /* 0x20000004ff107230 */ /* 0x004fcc0000004100 */
[----:B------:R-:W2:Y:S02]  /*edb0*/  F2I.S64.TRUNC R16, R16 ;  /* 0x0000001000107311 */ /* 0x000ea4000020d900 */
[----:B--2---:R-:W-:Y:S05]  /*edc0*/  BRA `(.L_x_10979) ;  /* 0x0000000800d87947 */ /* 0x004fea0003800000 */
.L_x_10982:
        /* <DEDUP_REMOVED lines=9> */
.L_x_10985:
[----:B------:R-:W2:Y:S02]  /*ee60*/  LDG.E.U16 R4, desc[UR36][R4.64] ;  /* 0x0000002404047981 */ /* 0x000ea4000c1e1500 */
[----:B--2---:R-:W-:-:S06]  /*ee70*/  HADD2.F32 R16, -RZ, R4.H0_H0 ;  /* 0x20000004ff107230 */ /* 0x004fcc0000004100 */
[----:B------:R-:W2:Y:S02]  /*ee80*/  F2I.S64.TRUNC R16, R16 ;  /* 0x0000001000107311 */ /* 0x000ea4000020d900 */
[----:B--2---:R-:W-:Y:S05]  /*ee90*/  BRA `(.L_x_10979) ;  /* 0x0000000800a47947 */ /* 0x004fea0003800000 */
.L_x_10984:
[----:B------:R-:W2:Y:S02]  /*eea0*/  LDG.E.64 R4, desc[UR36][R4.64] ;  /* 0x0000002404047981 */ /* 0x000ea4000c1e1b00 */
[----:B--2---:R2:W3:Y:S02]  /*eeb0*/  F2I.S64.F64.TRUNC R16, R4 ;  /* 0x0000000400107311 */ /* 0x0044e4000030d900 */
[----:B--23--:R-:W-:Y:S05]  /*eec0*/  BRA `(.L_x_10979) ;  /* 0x0000000800987947 */ /* 0x00cfea0003800000 */
.L_x_10974:
        /* <DEDUP_REMOVED lines=13> */
.L_x_10988:
[----:B------:R-:W2:Y:S02]  /*efa0*/  LDG.E.64 R4, desc[UR36][R4.64] ;  /* 0x0000002404047981 */ /* 0x000ea4000c1e1b00 */
[----:B--2---:R2:W3:Y:S02]  /*efb0*/  F2I.S64.F64.TRUNC R16, R4 ;  /* 0x0000000400107311 */ /* 0x0044e4000030d900 */
[----:B--23--:R-:W-:Y:S05]  /*efc0*/  BRA `(.L_x_10979) ;  /* 0x0000000800587947 */ /* 0x00cfea0003800000 */
.L_x_10987:
        /* <DEDUP_REMOVED lines=26> */
.L_x_10990:
        /* <DEDUP_REMOVED lines=14> */
.L_x_10989:
[----:B------:R-:W2:Y:S02]  /*f250*/  LDG.E.U16 R16, desc[UR36][R4.64] ;  /* 0x0000002404107981 */ /* 0x000ea4000c1e1500 */
[----:B--2---:R-:W-:-:S06]  /*f260*/  IMAD.U32 R16, R16, 0x10000, RZ ;  /* 0x0001000010107824 */ /* 0x004fcc00078e00ff */
[----:B------:R-:W2:Y:S02]  /*f270*/  F2I.S64.TRUNC R16, R16 ;  /* 0x0000001000107311 */ /* 0x000ea4000020d900 */
[----:B--2---:R-:W-:Y:S05]  /*f280*/  BRA `(.L_x_10979) ;  /* 0x0000000400a87947 */ /* 0x004fea0003800000 */
.L_x_10986:
        /* <DEDUP_REMOVED lines=11> */
.L_x_10993:
        /* <DEDUP_REMOVED lines=21> */
.L_x_10997:
[----:B------:R-:W-:Y:S05]  /*f490*/  BSYNC.RECONVERGENT B1 ;  /* 0x0000000000017941 */ /* 0x000fea0003800200 */
.L_x_10996:
[----:B------:R-:W-:Y:S01]  /*f4a0*/  IMAD.SHL.U32 R0, R0, 0x100000, RZ ;  /* 0x0010000000007824 */ /* 0x000fe200078e00ff */
[----:B------:R-:W-:-:S04]  /*f4b0*/  LEA R3, R3, 0x3b800000, 0x17 ;  /* 0x3b80000003037811 */ /* 0x000fc800078eb8ff */
[----:B------:R-:W-:-:S07]  /*f4c0*/  LOP3.LUT R16, R3, R0, R7, 0xfe, !PT ;  /* 0x0000000003107212 */ /* 0x000fce00078efe07 */
.L_x_10995:
[----:B------:R-:W-:Y:S05]  /*f4d0*/  BSYNC.RECONVERGENT B0 ;  /* 0x0000000000007941 */ /* 0x000fea0003800200 */
.L_x_10994:
[----:B------:R-:W4:Y:S02]  /*f4e0*/  F2I.S64.TRUNC R16, R16 ;  /* 0x0000001000107311 */ /* 0x000f24000020d900 */
[----:B----4-:R-:W-:Y:S05]  /*f4f0*/  BRA `(.L_x_10979) ;  /* 0x00000004000c7947 */ /* 0x010fea0003800000 */
.L_x_10992:
        /* <DEDUP_REMOVED lines=21> */
.L_x_11001:
[----:B------:R-:W-:Y:S05]  /*f650*/  BSYNC.RECONVERGENT B1 ;  /* 0x0000000000017941 */ /* 0x000fea0003800200 */
.L_x_11000:
[----:B------:R-:W-:Y:S01]  /*f660*/  IMAD.SHL.U32 R0, R0, 0x200000, RZ ;  /* 0x0020000000007824 */ /* 0x000fe200078e00ff */
[----:B------:R-:W-:-:S04]  /*f670*/  LEA R3, R3, 0x37800000, 0x17 ;  /* 0x3780000003037811 */ /* 0x000fc800078eb8ff */
[----:B------:R-:W-:-:S07]  /*f680*/  LOP3.LUT R16, R3, R0, R7, 0xfe, !PT ;  /* 0x0000000003107212 */ /* 0x000fce00078efe07 */
.L_x_10999:
[----:B------:R-:W-:Y:S05]  /*f690*/  BSYNC.RECONVERGENT B0 ;  /* 0x0000000000007941 */ /* 0x000fea0003800200 */
.L_x_10998:
[----:B------:R-:W4:Y:S02]  /*f6a0*/  F2I.S64.TRUNC R16, R16 ;  /* 0x0000001000107311 */ /* 0x000f24000020d900 */
[----:B----4-:R-:W-:Y:S05]  /*f6b0*/  BRA `(.L_x_10979) ;  /* 0x00000000009c7947 */ /* 0x010fea0003800000 */
.L_x_10991:
        /* <DEDUP_REMOVED lines=14> */
.L_x_11005:
[----:B------:R-:W-:Y:S05]  /*f7a0*/  BSYNC.RECONVERGENT B0 ;  /* 0x0000000000007941 */ /* 0x000fea0003800200 */
.L_x_11004:
[----:B------:R-:W3:Y:S02]  /*f7b0*/  F2I.S64.TRUNC R16, R16 ;  /* 0x0000001000107311 */ /* 0x000ee4000020d900 */
[----:B---3--:R-:W-:Y:S05]  /*f7c0*/  BRA `(.L_x_10979) ;  /* 0x0000000000587947 */ /* 0x008fea0003800000 */
.L_x_10978:
        /* <DEDUP_REMOVED lines=16> */
.L_x_11006:
[----:B------:R-:W-:Y:S01]  /*f8d0*/  CS2R R16, SRZ ;  /* 0x0000000000107805 */ /* 0x000fe2000001ff00 */
[----:B------:R-:W-:Y:S06]  /*f8e0*/  BRA `(.L_x_10979) ;  /* 0x0000000000107947 */ /* 0x000fec0003800000 */
.L_x_11003:
[----:B------:R2:W5:Y:S01]  /*f8f0*/  LDG.E.64 R16, desc[UR36][R4.64] ;  /* 0x0000002404107981 */ /* 0x000562000c1e1b00 */
[----:B------:R-:W-:Y:S05]  /*f900*/  BRA `(.L_x_10979) ;  /* 0x0000000000087947 */ /* 0x000fea0003800000 */
.L_x_11002:
[----:B------:R3:W5:Y:S01]  /*f910*/  LDG.E R16, desc[UR36][R4.64] ;  /* 0x0000002404107981 */ /* 0x000762000c1e1900 */
[----:B------:R-:W-:-:S07]  /*f920*/  IMAD.MOV.U32 R17, RZ, RZ, RZ ;  /* 0x000000ffff117224 */ /* 0x000fce00078e00ff */
.L_x_10979:
        /* <DEDUP_REMOVED lines=17> */
.L_x_11010:
[----:B------:R3:W5:Y:S01]  /*fa40*/  LDG.E.U8 R24, desc[UR36][R4.64] ;  /* 0x0000002404187981 */ /* 0x000762000c1e1100 */
[----:B------:R-:W-:Y:S01]  /*fa50*/  IMAD.MOV.U32 R25, RZ, RZ, RZ ;  /* 0x000000ffff197224 */ /* 0x000fe200078e00ff */
[----:B------:R-:W-:Y:S06]  /*fa60*/  BRA `(.L_x_11012) ;  /* 0x0000000c00447947 */ /* 0x000fec0003800000 */
.L_x_11009:
        /* <DEDUP_REMOVED lines=8> */
.L_x_11014:
[----:B------:R-:W2:Y:S02]  /*faf0*/  LDG.E R24, desc[UR36][R4.64] ;  /* 0x0000002404187981 */ /* 0x000ea4000c1e1900 */
[----:B--2---:R-:W-:Y:S01]  /*fb00*/  SHF.R.S32.HI R25, RZ, 0x1f, R24 ;  /* 0x0000001fff197819 */ /* 0x004fe20000011418 */
[----:B------:R-:W-:Y:S06]  /*fb10*/  BRA `(.L_x_11012) ;  /* 0x0000000c00187947 */ /* 0x000fec0003800000 */
.L_x_11013:
[----:B------:R-:W2:Y:S02]  /*fb20*/  LDG.E.S16 R24, desc[UR36][R4.64] ;  /* 0x0000002404187981 */ /* 0x000ea4000c1e1700 */
[----:B--2---:R-:W-:Y:S01]  /*fb30*/  SHF.R.S32.HI R25, RZ, 0x1f, R24 ;  /* 0x0000001fff197819 */ /* 0x004fe20000011418 */
[----:B------:R-:W-:Y:S06]  /*fb40*/  BRA `(.L_x_11012) ;  /* 0x0000000c000c7947 */ /* 0x000fec0003800000 */
.L_x_11008:
        /* <DEDUP_REMOVED lines=9> */
.L_x_11016:
[----:B------:R-:W2:Y:S02]  /*fbe0*/  LDG.E.U16 R4, desc[UR36][R4.64] ;  /* 0x0000002404047981 */ /* 0x000ea4000c1e1500 */
[----:B--2---:R-:W-:-:S06]  /*fbf0*/  HADD2.F32 R24, -RZ, R4.H0_H0 ;  /* 0x20000004ff187230 */ /* 0x004fcc0000004100 */
[----:B------:R-:W3:Y:S02]  /*fc00*/  F2I.S64.TRUNC R24, R24 ;  /* 0x0000001800187311 */ /* 0x000ee4000020d900 */
[----:B---3--:R-:W-:Y:S05]  /*fc10*/  BRA `(.L_x_11012) ;  /* 0x0000000800d87947 */ /* 0x008fea0003800000 */
.L_x_11015:
        /* <DEDUP_REMOVED lines=9> */
.L_x_11018:
[----:B------:R-:W2:Y:S02]  /*fcb0*/  LDG.E.U16 R4, desc[UR36][R4.64] ;  /* 0x0000002404047981 */ /* 0x000ea4000c1e1500 */
[----:B--2---:R-:W-:-:S06]  /*fcc0*/  HADD2.F32 R24, -RZ, R4.H0_H0 ;  /* 0x20000004ff187230 */ /* 0x004fcc0000004100 */
[----:B------:R-:W3:Y:S02]  /*fcd0*/  F2I.S64.TRUNC R24, R24 ;  /* 0x0000001800187311 */ /* 0x000ee4000020d900 */
[----:B---3--:R-:W-:Y:S05]  /*fce0*/  BRA `(.L_x_11012) ;  /* 0x0000000800a47947 */ /* 0x008fea0003800000 */
.L_x_11017:
[----:B------:R-:W2:Y:S02]  /*fcf0*/  LDG.E.64 R4, desc[UR36][R4.64] ;  /* 0x0000002404047981 */ /* 0x000ea4000c1e1b00 */
[----:B--2---:R3:W4:Y:S02]  /*fd00*/  F2I.S64.F64.TRUNC R24, R4 ;  /* 0x0000000400187311 */ /* 0x004724000030d900 */
[----:B---34-:R-:W-:Y:S05]  /*fd10*/  BRA `(.L_x_11012) ;  /* 0x0000000800987947 */ /* 0x018fea0003800000 */
.L_x_11007:
        /* <DEDUP_REMOVED lines=13> */
.L_x_11021:
[----:B------:R-:W2:Y:S02]  /*fdf0*/  LDG.E.64 R4, desc[UR36][R4.64] ;  /* 0x0000002404047981 */ /* 0x000ea4000c1e1b00 */
[----:B--2---:R3:W4:Y:S02]  /*fe00*/  F2I.S64.F64.TRUNC R24, R4 ;  /* 0x0000000400187311 */ /* 0x004724000030d900 */
[----:B---34-:R-:W-:Y:S05]  /*fe10*/  BRA `(.L_x_11012) ;  /* 0x0000000800587947 */ /* 0x018fea0003800000 */
.L_x_11020:
        /* <DEDUP_REMOVED lines=26> */
.L_x_11023:
        /* <DEDUP_REMOVED lines=14> */
.L_x_11022:
[----:B------:R-:W2:Y:S02]  /*100a0*/  LDG.E.U16 R24, desc[UR36][R4.64] ;  /* 0x0000002404187981 */ /* 0x000ea4000c1e1500 */
[----:B--2---:R-:W-:-:S06]  /*100b0*/  IMAD.U32 R24, R24, 0x10000, RZ ;  /* 0x0001000018187824 */ /* 0x004fcc00078e00ff */
[----:B------:R-:W3:Y:S02]  /*100c0*/  F2I.S64.TRUNC R24, R24 ;  /* 0x0000001800187311 */ /* 0x000ee4000020d900 */
[----:B---3--:R-:W-:Y:S05]  /*100d0*/  BRA `(.L_x_11012) ;  /* 0x0000000400a87947 */ /* 0x008fea0003800000 */
.L_x_11019:
        /* <DEDUP_REMOVED lines=11> */
.L_x_11026:
        /* <DEDUP_REMOVED lines=21> */
.L_x_11030:
[----:B------:R-:W-:Y:S05]  /*102e0*/  BSYNC.RECONVERGENT B1 ;  /* 0x0000000000017941 */ /* 0x000fea0003800200 */
.L_x_11029:
[----:B------:R-:W-:Y:S01]  /*102f0*/  IMAD.SHL.U32 R0, R0, 0x100000, RZ ;  /* 0x0010000000007824 */ /* 0x000fe200078e00ff */
[----:B------:R-:W-:-:S04]  /*10300*/  LEA R3, R3, 0x3b800000, 0x17 ;  /* 0x3b80000003037811 */ /* 0x000fc800078eb8ff */
[----:B------:R-:W-:-:S07]  /*10310*/  LOP3.LUT R24, R3, R0, R7, 0xfe, !PT ;  /* 0x0000000003187212 */ /* 0x000fce00078efe07 */
.L_x_11028:
[----:B------:R-:W-:Y:S05]  /*10320*/  BSYNC.RECONVERGENT B0 ;  /* 0x0000000000007941 */ /* 0x000fea0003800200 */
.L_x_11027:
[----:B------:R-:W1:Y:S02]  /*10330*/  F2I.S64.TRUNC R24, R24 ;  /* 0x0000001800187311 */ /* 0x000e64000020d900 */
[----:B-1----:R-:W-:Y:S05]  /*10340*/  BRA `(.L_x_11012) ;  /* 0x00000004000c7947 */ /* 0x002fea0003800000 */
.L_x_11025:
        /* <DEDUP_REMOVED lines=21> */
.L_x_11034:
[----:B------:R-:W-:Y:S05]  /*104a0*/  BSYNC.RECONVERGENT B1 ;  /* 0x0000000000017941 */ /* 0x000fea0003800200 */
.L_x_11033:
[----:B------:R-:W-:Y:S02]  /*104b0*/  SHF.L.U32 R0, R0, 0x15, RZ ;  /* 0x0000001500007819 */ /* 0x000fe400000006ff */
[----:B------:R-:W-:-:S04]  /*104c0*/  LEA R3, R3, 0x37800000, 0x17 ;  /* 0x3780000003037811 */ /* 0x000fc800078eb8ff */
[----:B------:R-:W-:-:S07]  /*104d0*/  LOP3.LUT R24, R3, R0, R7, 0xfe, !PT ;  /* 0x0000000003187212 */ /* 0x000fce00078efe07 */
.L_x_11032:
[----:B------:R-:W-:Y:S05]  /*104e0*/  BSYNC.RECONVERGENT B0 ;  /* 0x0000000000007941 */ /* 0x000fea0003800200 */
.L_x_11031:
[----:B------:R-:W1:Y:S02]  /*104f0*/  F2I.S64.TRUNC R24, R24 ;  /* 0x0000001800187311 */ /* 0x000e64000020d900 */
[----:B-1----:R-:W-:Y:S05]  /*10500*/  BRA `(.L_x_11012) ;  /* 0x00000000009c7947 */ /* 0x002fea0003800000 */
.L_x_11024:
        /* <DEDUP_REMOVED lines=14> */
.L_x_11038:
[----:B------:R-:W-:Y:S05]  /*105f0*/  BSYNC.RECONVERGENT B0 ;  /* 0x0000000000007941 */ /* 0x000fea0003800200 */
.L_x_11037:
[----:B------:R-:W3:Y:S02]  /*10600*/  F2I.S64.TRUNC R24, R24 ;  /* 0x0000001800187311 */ /* 0x000ee4000020d900 */
[----:B---3--:R-:W-:Y:S05]  /*10610*/  BRA `(.L_x_11012) ;  /* 0x0000000000587947 */ /* 0x008fea0003800000 */
.L_x_11011:
        /* <DEDUP_REMOVED lines=16> */
.L_x_11039:
[----:B------:R-:W-:Y:S01]  /*10720*/  CS2R R24, SRZ ;  /* 0x0000000000187805 */ /* 0x000fe2000001ff00 */
[----:B------:R-:W-:Y:S06]  /*10730*/  BRA `(.L_x_11012) ;  /* 0x0000000000107947 */ /* 0x000fec0003800000 */
.L_x_11036:
[----:B------:R2:W5:Y:S01]  /*10740*/  LDG.E.64 R24, desc[UR36][R4.64] ;  /* 0x0000002404187981 */ /* 0x000562000c1e1b00 */
[----:B------:R-:W-:Y:S05]  /*10750*/  BRA `(.L_x_11012) ;  /* 0x0000000000087947 */ /* 0x000fea0003800000 */
.L_x_11035:
[----:B------:R1:W5:Y:S01]  /*10760*/  LDG.E R24, desc[UR36][R4.64] ;  /* 0x0000002404187981 */ /* 0x000362000c1e1900 */
[----:B------:R-:W-:-:S07]  /*10770*/  IMAD.MOV.U32 R25, RZ, RZ, RZ ;  /* 0x000000ffff197224 */ /* 0x000fce00078e00ff */
.L_x_11012:
        /* <DEDUP_REMOVED lines=21> */
.L_x_11041:
[----:B------:R-:W-:Y:S05]  /*108d0*/  BSYNC.RECONVERGENT B7 ;  /* 0x0000000000077941 */ /* 0x000fea0003800200 */
.L_x_11040:
        /* <DEDUP_REMOVED lines=21> */
.L_x_11043:
[----:B------:R-:W-:Y:S05]  /*10a30*/  BSYNC.RECONVERGENT B7 ;  /* 0x0000000000077941 */ /* 0x000fea0003800200 */
.L_x_11042:
        /* <DEDUP_REMOVED lines=25> */
.L_x_11045:
[----:B------:R-:W-:Y:S05]  /*10bd0*/  BSYNC.RECONVERGENT B7 ;  /* 0x0000000000077941 */ /* 0x000fea0003800200 */
.L_x_11044:
[----:B------:R-:W0:Y:S01]  /*10be0*/  LDCU.64 UR4, c[0x0][0x750] ;  /* 0x0000ea00ff0477ac */ /* 0x000e220008000a00 */
[----:B------:R-:W-:Y:S01]  /*10bf0*/  CS2R R28, SRZ ;  /* 0x00000000001c7805 */ /* 0x000fe2000001ff00 */
[----:B------:R-:W-:Y:S01]  /*10c00*/  UISETP.NE.AND UP0, UPT, UR45, URZ, UPT ;  /* 0x000000ff2d00728c */ /* 0x000fe2000bf05270 */
[----:B0-----:R-:W-:Y:S02]  /*10c10*/  IMAD R3, R25, UR4, RZ ;  /* 0x0000000419037c24 */ /* 0x001fe4000f8e02ff */
[----:B-1234-:R-:W-:-:S04]  /*10c20*/  IMAD.WIDE.U32 R4, R24, UR4, RZ ;  /* 0x0000000418047c25 */ /* 0x01efc8000f8e00ff */
[----:B------:R-:W-:Y:S02]  /*10c30*/  IMAD R3, R24, UR5, R3 ;  /* 0x0000000518037c24 */ /* 0x000fe4000f8e0203 */
[----:B------:R-:W-:Y:S05]  /*10c40*/  BRA.U !UP0, `(.L_x_11046) ;  /* 0x00000031083c7547 */ /* 0x000fea000b800000 */
[----:B------:R-:W-:Y:S01]  /*10c50*/  ISETP.GE.U32.AND P0, PT, R37, 0x7, PT ;  /* 0x000000072500780c */ /* 0x000fe20003f06070 */
[----:B------:R-:W-:Y:S01]  /*10c60*/  IMAD.MOV.U32 R35, RZ, RZ, R4 ;  /* 0x000000ffff237224 */ /* 0x000fe200078e0004 */
[----:B------:R-:W-:Y:S02]  /*10c70*/  IADD3 R34, PT, PT, R5, R3, RZ ;  /* 0x0000000305227210 */ /* 0x000fe40007ffe0ff */
        /* <DEDUP_REMOVED lines=11> */
.L_x_11073:
[----:B------:R-:W-:Y:S01]  /*10d30*/  VIADD R20, R32, 0x3 ;  /* 0x0000000320147836 */ /* 0x000fe20000000000 */
[----:B------:R-:W-:Y:S01]  /*10d40*/  UMOV UR4, 0x8 ;  /* 0x0000000800047882 */ /* 0x000fe20000000000 */
[----:B------:R-:W-:Y:S03]  /*10d50*/  BSSY.RECONVERGENT B1, `(.L_x_11049) ;  /* 0x0000022000017945 */ /* 0x000fe60003800200 */
        /* <DEDUP_REMOVED lines=25> */
.L_x_11050:
[----:B------:R-:W-:Y:S01]  /*10ef0*/  IMAD.MOV.U32 R8, RZ, RZ, R35 ;  /* 0x000000ffff087224 */ /* 0x000fe200078e0023 */
[----:B------:R-:W-:Y:S01]  /*10f00*/  MOV R5, R34 ;  /* 0x0000002200057202 */ /* 0x000fe20000000f00 */
[----:B------:R-:W-:Y:S01]  /*10f10*/  IMAD.MOV.U32 R4, RZ, RZ, R14 ;  /* 0x000000ffff047224 */ /* 0x000fe200078e000e */
[----:B------:R-:W-:Y:S01]  /*10f20*/  MOV R0, 0x10f50 ;  /* 0x00010f5000007802 */ /* 0x000fe20000000f00 */
[----:B------:R-:W-:-:S07]  /*10f30*/  IMAD.MOV.U32 R3, RZ, RZ, R15 ;  /* 0x000000ffff037224 */ /* 0x000fce00078e000f */
[----:B------:R-:W-:Y:S05]  /*10f40*/  CALL.REL.NOINC `($__internal_24_$__cuda_sm20_div_s64) ;  /* 0x0000017c00547944 */ /* 0x000fea0003c00000 */
[----:B------:R-:W-:Y:S01]  /*10f50*/  MOV R24, R6 ;  /* 0x0000000600187202 */ /* 0x000fe20000000f00 */
[----:B------:R-:W-:-:S07]  /*10f60*/  IMAD.MOV.U32 R25, RZ, RZ, R7 ;  /* 0x000000ffff197224 */ /* 0x000fce00078e0007 */
.L_x_11051:
[----:B------:R-:W-:Y:S05]  /*10f70*/  BSYNC.RECONVERGENT B1 ;  /* 0x0000000000017941 */ /* 0x000fea0003800200 */
.L_x_11049:
        /* <DEDUP_REMOVED lines=41> */
.L_x_11053:
        /* <DEDUP_REMOVED lines=8> */
.L_x_11054:
[----:B------:R-:W-:Y:S05]  /*11290*/  BSYNC.RECONVERGENT B1 ;  /* 0x0000000000017941 */ /* 0x000fea0003800200 */
.L_x_11052:
        /* <DEDUP_REMOVED lines=42> */
.L_x_11056:
        /* <DEDUP_REMOVED lines=8> */
.L_x_11057:
[----:B------:R-:W-:Y:S05]  /*115c0*/  BSYNC.RECONVERGENT B1 ;  /* 0x0000000000017941 */ /* 0x000fea0003800200 */
.L_x_11055:
[----:B------:R-:W-:Y:S01]  /*115d0*/  UMOV UR4, 0x8 ;  /* 0x0000000800047882 */ /* 0x000fe20000000000 */
[----:B------:R-:W0:Y:S01]  /*115e0*/  LDC.64 R4, c[0x0][R34+0x798] ;  /* 0x0001e60022047b82 */ /* 0x000e220000000a00 */
[----:B------:R-:W-:Y:S01]  /*115f0*/  LEA R35, R32, UR4, 0x3 ;  /* 0x0000000420237c11 */ /* 0x000fe2000f8e18ff */
[----:B------:R-:W-:Y:S01]  /*11600*/  IMAD.MOV.U32 R6, RZ, RZ, R14 ;  /* 0x000000ffff067224 */ /* 0x000fe200078e000e */
[----:B------:R-:W-:Y:S01]  /*11610*/  IADD3 R9, P0, PT, RZ, -R24, RZ ;  /* 0x80000018ff097210 */ /* 0x000fe20007f1e0ff */
[----:B------:R-:W-:Y:S01]  /*11620*/  IMAD.MOV.U32 R44, RZ, RZ, R28 ;  /* 0x000000ffff2c7224 */ /* 0x000fe200078e001c */
[----:B------:R-:W-:Y:S01]  /*11630*/  MOV R7, R15 ;  /* 0x0000000f00077202 */ /* 0x000fe20000000f00 */
[----:B------:R-:W-:Y:S02]  /*11640*/  BSSY.RECONVERGENT B1, `(.L_x_11058) ;  /* 0x000002a000017945 */ /* 0x000fe40003800200 */
[----:B------:R-:W1:Y:S01]  /*11650*/  LDC.64 R26, c[0x0][R35+0x758] ;  /* 0x0001d600231a7b82 */ /* 0x000e620000000a00 */
[----:B------:R-:W-:-:S02]  /*11660*/  IMAD.X R3, RZ, RZ, ~R25, P0 ;  /* 0x000000ffff037224 */ /* 0x000fc400000e0e19 */
        /* <DEDUP_REMOVED lines=31> */
.L_x_11059:
[----:B------:R-:W-:Y:S01]  /*11860*/  MOV R8, R24 ;  /* 0x0000001800087202 */ /* 0x000fe20000000f00 */
[----:B------:R-:W-:Y:S01]  /*11870*/  IMAD.MOV.U32 R5, RZ, RZ, R25 ;  /* 0x000000ffff057224 */ /* 0x000fe200078e0019 */
[----:B------:R-:W-:Y:S01]  /*11880*/  MOV R3, R27 ;  /* 0x0000001b00037202 */ /* 0x000fe20000000f00 */
[----:B------:R-:W-:Y:S01]  /*11890*/  IMAD.MOV.U32 R4, RZ, RZ, R26 ;  /* 0x000000ffff047224 */ /* 0x000fe200078e001a */
[----:B------:R-:W-:-:S07]  /*118a0*/  MOV R0, 0x118c0 ;  /* 0x000118c000007802 */ /* 0x000fce0000000f00 */
[----:B------:R-:W-:Y:S05]  /*118b0*/  CALL.REL.NOINC `($__internal_24_$__cuda_sm20_div_s64) ;  /* 0x0000017000f87944 */ /* 0x000fea0003c00000 */
[----:B------:R-:W-:Y:S02]  /*118c0*/  IMAD.MOV.U32 R14, RZ, RZ, R6 ;  /* 0x000000ffff0e7224 */ /* 0x000fe400078e0006 */
[----:B------:R-:W-:-:S07]  /*118d0*/  IMAD.MOV.U32 R15, RZ, RZ, R7 ;  /* 0x000000ffff0f7224 */ /* 0x000fce00078e0007 */
.L_x_11060:
[----:B------:R-:W-:Y:S05]  /*118e0*/  BSYNC.RECONVERGENT B1 ;  /* 0x0000000000017941 */ /* 0x000fea0003800200 */
.L_x_11058:
[----:B------:R-:W-:Y:S01]  /*118f0*/  IADD3 R34, PT, PT, R32, -0x1, RZ ;  /* 0xffffffff20227810 */ /* 0x000fe20007ffe0ff */
        /* <DEDUP_REMOVED lines=41> */
.L_x_11062:
        /* <DEDUP_REMOVED lines=8> */
.L_x_11063:
[----:B------:R-:W-:Y:S05]  /*11c10*/  BSYNC.RECONVERGENT B1 ;  /* 0x0000000000017941 */ /* 0x000fea0003800200 */
.L_x_11061:
        /* <DEDUP_REMOVED lines=42> */
.L_x_11065:
        /* <DEDUP_REMOVED lines=8> */
.L_x_11066:
[----:B------:R-:W-:Y:S05]  /*11f40*/  BSYNC.RECONVERGENT B1 ;  /* 0x0000000000017941 */ /* 0x000fea0003800200 */
.L_x_11064:
        /* <DEDUP_REMOVED lines=9> */
[----:B------:R-:W-:Y:S01]  /*11fe0*/  MOV R25, R43 ;  /* 0x0000002b00197202 */ /* 0x000fe20000000f00 */
[----:B------:R-:W1:Y:S01]  /*11ff0*/  LDC.64 R14, c[0x0][R34+0x758] ;  /* 0x0001d600220e7b82 */ /* 0x000e620000000a00 */
[----:B------:R-:W-:Y:S01]  /*12000*/  BSSY.RECONVERGENT B1, `(.L_x_11067) ;  /* 0x0000028000017945 */ /* 0x000fe20003800200 */
        /* <DEDUP_REMOVED lines=31> */
.L_x_11068:
        /* <DEDUP_REMOVED lines=8> */
.L_x_11069:
[----:B------:R-:W-:Y:S05]  /*12280*/  BSYNC.RECONVERGENT B1 ;  /* 0x0000000000017941 */ /* 0x000fea0003800200 */
.L_x_11067:
        /* <DEDUP_REMOVED lines=11> */
[----:B------:R-:W-:Y:S01]  /*12340*/  IMAD.WIDE.U32 R4, R14, R7, R4 ;  /* 0x000000070e047225 */ /* 0x000fe200078e0004 */
[----:B------:R-:W-:-:S03]  /*12350*/  MOV R14, R24 ;  /* 0x00000018000e7202 */ /* 0x000fc60000000f00 */
[----:B------:R-:W-:Y:S02]  /*12360*/  IMAD R3, R15, R7, R3 ;  /* 0x000000070f037224 */ /* 0x000fe400078e0203 */
[----:B------:R-:W-:Y:S02]  /*12370*/  IMAD.MOV.U32 R15, RZ, RZ, R43 ;  /* 0x000000ffff0f7224 */ /* 0x000fe400078e002b */
        /* <DEDUP_REMOVED lines=28> */
.L_x_11071:
        /* <DEDUP_REMOVED lines=8> */
.L_x_11072:
[----:B------:R-:W-:Y:S05]  /*125c0*/  BSYNC.RECONVERGENT B1 ;  /* 0x0000000000017941 */ /* 0x000fea0003800200 */
.L_x_11070:
[----:B------:R-:W0:Y:S01]  /*125d0*/  LDC.64 R4, c[0x0][R25+0x798] ;  /* 0x0001e60019047b82 */ /* 0x000e220000000a00 */
        /* <DEDUP_REMOVED lines=12> */
[----:B0-----:R-:W-:Y:S02]  /*126a0*/  IMAD R3, R3, R4, RZ ;  /* 0x0000000403037224 */ /* 0x001fe400078e02ff */
[----:B------:R-:W-:-:S04]  /*126b0*/  IMAD.WIDE.U32 R28, R4, R6, R20 ;  /* 0x00000006041c7225 */ /* 0x000fc800078e0014 */
[----:B------:R-:W-:-:S04]  /*126c0*/  IMAD R3, R5, R6, R3 ;  /* 0x0000000605037224 */ /* 0x000fc800078e0203 */
[----:B------:R-:W-:Y:S01]  /*126d0*/  IMAD.IADD R29, R29, 0x1, R3 ;  /* 0x000000011d1d7824 */ /* 0x000fe200078e0203 */
[----:B------:R-:W-:Y:S06]  /*126e0*/  @P0 BRA `(.L_x_11073) ;  /* 0xffffffe400900947 */ /* 0x000fec000383ffff */
[----:B------:R-:W-:Y:S05]  /*126f0*/  BSYNC.RECONVERGENT B0 ;  /* 0x0000000000007941 */ /* 0x000fea0003800200 */
.L_x_11048:
[----:B------:R-:W-:-:S07]  /*12700*/  VIADD R32, R32, 0x3 ;  /* 0x0000000320207836 */ /* 0x000fce0000000000 */
.L_x_11047:
        /* <DEDUP_REMOVED lines=31> */
.L_x_11076:
        /* <DEDUP_REMOVED lines=8> */
.L_x_11077:
[----:B------:R-:W-:Y:S05]  /*12980*/  BSYNC.RECONVERGENT B0 ;  /* 0x0000000000007941 */ /* 0x000fea0003800200 */
.L_x_11075:
        /* <DEDUP_REMOVED lines=41> */
.L_x_11079:
        /* <DEDUP_REMOVED lines=8> */
.L_x_11080:
[----:B------:R-:W-:Y:S05]  /*12ca0*/  BSYNC.RECONVERGENT B0 ;  /* 0x0000000000007941 */ /* 0x000fea0003800200 */
.L_x_11078:
        /* <DEDUP_REMOVED lines=42> */
.L_x_11082:
        /* <DEDUP_REMOVED lines=8> */
.L_x_11083:
[----:B------:R-:W-:Y:S05]  /*12fd0*/  BSYNC.RECONVERGENT B0 ;  /* 0x0000000000007941 */ /* 0x000fea0003800200 */
.L_x_11081:
        /* <DEDUP_REMOVED lines=42> */
.L_x_11085:
        /* <DEDUP_REMOVED lines=8> */
.L_x_11086:
[----:B------:R-:W-:Y:S05]  /*13300*/  BSYNC.RECONVERGENT B0 ;  /* 0x0000000000007941 */ /* 0x000fea0003800200 */
.L_x_11084:
[----:B------:R-:W0:Y:S01]  /*13310*/  LDC.64 R4, c[0x0][R43+0x798] ;  /* 0x0001e6002b047b82 */ /* 0x000e220000000a00 */
        /* <DEDUP_REMOVED lines=10> */
[----:B0-----:R-:W-:Y:S02]  /*133c0*/  IMAD R3, R3, R4, RZ ;  /* 0x0000000403037224 */ /* 0x001fe400078e02ff */
[----:B------:R-:W-:-:S04]  /*133d0*/  IMAD.WIDE.U32 R28, R4, R6, R14 ;  /* 0x00000006041c7225 */ /* 0x000fc800078e000e */
[----:B------:R-:W-:-:S05]  /*133e0*/  IMAD R3, R5, R6, R3 ;  /* 0x0000000605037224 */ /* 0x000fca00078e0203 */
[----:B------:R-:W-:-:S07]  /*133f0*/  IADD3 R29, PT, PT, R29, R3, RZ ;  /* 0x000000031d1d7210 */ /* 0x000fce0007ffe0ff */
.L_x_11074:
        /* <DEDUP_REMOVED lines=31> */
.L_x_11089:
        /* <DEDUP_REMOVED lines=8> */
.L_x_11090:
[----:B------:R-:W-:Y:S05]  /*13670*/  BSYNC.RECONVERGENT B0 ;  /* 0x0000000000007941 */ /* 0x000fea0003800200 */
.L_x_11088:
[----:B------:R-:W-:Y:S01]  /*13680*/  IADD3 R33, PT, PT, R32, -0x1, RZ ;  /* 0xffffffff20217810 */ /* 0x000fe20007ffe0ff */
        /* <DEDUP_REMOVED lines=40> */
.L_x_11092:
        /* <DEDUP_REMOVED lines=8> */
.L_x_11093:
[----:B------:R-:W-:Y:S05]  /*13990*/  BSYNC.RECONVERGENT B0 ;  /* 0x0000000000007941 */ /* 0x000fea0003800200 */
.L_x_11091:
[----:B------:R-:W0:Y:S01]  /*139a0*/  LDC.64 R4, c[0x0][R33+0x798] ;  /* 0x0001e60021047b82 */ /* 0x000e220000000a00 */
        /* <DEDUP_REMOVED lines=14> */
.L_x_11087:
        /* <DEDUP_REMOVED lines=31> */
.L_x_11095:
[----:B------:R-:W-:Y:S01]  /*13c80*/  IMAD.MOV.U32 R0, RZ, RZ, R4 ;  /* 0x000000ffff007224 */ /* 0x000fe200078e0004 */
[----:B------:R-:W-:Y:S02]  /*13c90*/  MOV R12, R5 ;  /* 0x00000005000c7202 */ /* 0x000fe40000000f00 */
[----:B------:R-:W-:-:S07]  /*13ca0*/  MOV R13, 0x13cc0 ;  /* 0x00013cc0000d7802 */ /* 0x000fce0000000f00 */
[----:B------:R-:W-:Y:S05]  /*13cb0*/  CALL.REL.NOINC `($__internal_25_$__cuda_sm20_rem_s64) ;  /* 0x0000015400547944 */ /* 0x000fea0003c00000 */
[----:B------:R-:W-:Y:S02]  /*13cc0*/  IMAD.MOV.U32 R4, RZ, RZ, R0 ;  /* 0x000000ffff047224 */ /* 0x000fe400078e0000 */
[----:B------:R-:W-:-:S07]  /*13cd0*/  IMAD.MOV.U32 R5, RZ, RZ, R7 ;  /* 0x000000ffff057224 */ /* 0x000fce00078e0007 */
.L_x_11096:
[----:B------:R-:W-:Y:S05]  /*13ce0*/  BSYNC.RECONVERGENT B0 ;  /* 0x0000000000007941 */ /* 0x000fea0003800200 */
.L_x_11094:
[----:B------:R-:W0:Y:S02]  /*13cf0*/  LDC.64 R6, c[0x0][R3+0x798] ;  /* 0x0001e60003067b82 */ /* 0x000e240000000a00 */
[----:B0-----:R-:W-:Y:S02]  /*13d00*/  IMAD R5, R5, R6, RZ ;  /* 0x0000000605057224 */ /* 0x001fe400078e02ff */
[----:B------:R-:W-:-:S04]  /*13d10*/  IMAD.WIDE.U32 R28, R6, R4, R28 ;  /* 0x00000004061c7225 */ /* 0x000fc800078e001c */
[----:B------:R-:W-:-:S05]  /*13d20*/  IMAD R5, R7, R4, R5 ;  /* 0x0000000407057224 */ /* 0x000fca00078e0205 */
[----:B------:R-:W-:-:S07]  /*13d30*/  IADD3 R29, PT, PT, R29, R5, RZ ;  /* 0x000000051d1d7210 */ /* 0x000fce0007ffe0ff */
.L_x_11046:
        /* <DEDUP_REMOVED lines=17> */
.L_x_11101:
        /* <DEDUP_REMOVED lines=22> */
.L_x_11100:
[----:B------:R-:W-:Y:S05]  /*13fb0*/  BSYNC.RECONVERGENT B8 ;  /* 0x0000000000087941 */ /* 0x000fea0003800200 */
.L_x_11099:
[----:B------:R-:W-:-:S05]  /*13fc0*/  IADD3 R16, P0, PT, R16, 0x8, RZ ;  /* 0x0000000810107810 */ /* 0x000fca0007f1e0ff */
[----:B------:R-:W-:Y:S01]  /*13fd0*/  IMAD.X R17, RZ, RZ, R17, P0 ;  /* 0x000000ffff117224 */ /* 0x000fe200000e0611 */
[----:B------:R-:W-:-:S04]  /*13fe0*/  ISETP.GE.U32.AND P0, PT, R16, R25, PT ;  /* 0x000000191000720c */ /* 0x000fc80003f06070 */
[----:B------:R-:W-:-:S13]  /*13ff0*/  ISETP.GE.U32.AND.EX P0, PT, R17, R24, PT, P0 ;  /* 0x000000181100720c */ /* 0x000fda0003f06100 */
[----:B------:R-:W-:Y:S05]  /*14000*/  @!P0 BRA `(.L_x_11101) ;  /* 0xfffffffc00908947 */ /* 0x000fea000383ffff */
.L_x_11098:
[----:B------:R-:W-:Y:S05]  /*14010*/  BSYNC.RECONVERGENT B7 ;  /* 0x0000000000077941 */ /* 0x000fea0003800200 */
.L_x_11097:
        /* <DEDUP_REMOVED lines=16> */
.L_x_11105:
[----:B------:R0:W-:Y:S01]  /*14120*/  STG.E.U8 desc[UR36][R2.64], RZ ;  /* 0x000000ff02007986 */ /* 0x0001e2000c101124 */
[----:B------:R-:W-:Y:S05]  /*14130*/  BRA `(.L_x_11107) ;  /* 0x00000004008c7947 */ /* 0x000fea0003800000 */
.L_x_11104:
        /* <DEDUP_REMOVED lines=8> */
.L_x_11109:
[----:B------:R0:W-:Y:S01]  /*141c0*/  STG.E desc[UR36][R2.64], RZ ;  /* 0x000000ff02007986 */ /* 0x0001e2000c101924 */
[----:B------:R-:W-:Y:S05]  /*141d0*/  BRA `(.L_x_11107) ;  /* 0x0000000400647947 */ /* 0x000fea0003800000 */
.L_x_11108:
[----:B------:R0:W-:Y:S01]  /*141e0*/  STG.E.U16 desc[UR36][R2.64], RZ ;  /* 0x000000ff02007986 */ /* 0x0001e2000c101524 */
[----:B------:R-:W-:Y:S05]  /*141f0*/  BRA `(.L_x_11107) ;  /* 0x00000004005c7947 */ /* 0x000fea0003800000 */
.L_x_11103:
        /* <DEDUP_REMOVED lines=8> */
.L_x_11111:
[----:B------:R0:W-:Y:S01]  /*14280*/  STG.E.U16 desc[UR36][R2.64], RZ ;  /* 0x000000ff02007986 */ /* 0x0001e2000c101524 */
[----:B------:R-:W-:Y:S05]  /*14290*/  BRA `(.L_x_11107) ;  /* 0x0000000400347947 */ /* 0x000fea0003800000 */
.L_x_11110:
        /* <DEDUP_REMOVED lines=8> */
.L_x_11113:
[----:B------:R2:W-:Y:S01]  /*14320*/  STG.E desc[UR36][R2.64], RZ ;  /* 0x000000ff02007986 */ /* 0x0005e2000c101924 */
[----:B------:R-:W-:Y:S05]  /*14330*/  BRA `(.L_x_11107) ;  /* 0x00000004000c7947 */ /* 0x000fea0003800000 */
.L_x_11112:
[----:B------:R4:W-:Y:S01]  /*14340*/  STG.E.64 desc[UR36][R2.64], RZ ;  /* 0x000000ff02007986 */ /* 0x0009e2000c101b24 */
[----:B------:R-:W-:Y:S05]  /*14350*/  BRA `(.L_x_11107) ;  /* 0x0000000400047947 */ /* 0x000fea0003800000 */
.L_x_11102:
        /* <DEDUP_REMOVED lines=10> */
.L_x_11116:
[----:B------:R0:W-:Y:S01]  /*14400*/  STG.E.128 desc[UR36][R2.64], RZ ;  /* 0x000000ff02007986 */ /* 0x0001e2000c101d24 */
[----:B------:R-:W-:Y:S05]  /*14410*/  BRA `(.L_x_11107) ;  /* 0x0000000000d47947 */ /* 0x000fea0003800000 */
.L_x_11115:
        /* <DEDUP_REMOVED lines=8> */
.L_x_11118:
[----:B------:R0:W-:Y:S01]  /*144a0*/  STG.E.U8 desc[UR36][R2.64], RZ ;  /* 0x000000ff02007986 */ /* 0x0001e2000c101124 */
[----:B------:R-:W-:Y:S05]  /*144b0*/  BRA `(.L_x_11107) ;  /* 0x0000000000ac7947 */ /* 0x000fea0003800000 */
.L_x_11117:
[----:B------:R0:W-:Y:S01]  /*144c0*/  STG.E.U16 desc[UR36][R2.64], RZ ;  /* 0x000000ff02007986 */ /* 0x0001e2000c101524 */
[----:B------:R-:W-:Y:S05]  /*144d0*/  BRA `(.L_x_11107) ;  /* 0x0000000000a47947 */ /* 0x000fea0003800000 */
.L_x_11114:
        /* <DEDUP_REMOVED lines=10> */
.L_x_11121:
[----:B------:R0:W-:Y:S01]  /*14580*/  STG.E.U8 desc[UR36][R2.64], RZ ;  /* 0x000000ff02007986 */ /* 0x0001e2000c101124 */
[----:B------:R-:W-:Y:S05]  /*14590*/  BRA `(.L_x_11107) ;  /* 0x0000000000747947 */ /* 0x000fea0003800000 */
.L_x_11120:
[----:B------:R0:W-:Y:S01]  /*145a0*/  STG.E.U8 desc[UR36][R2.64], RZ ;  /* 0x000000ff02007986 */ /* 0x0001e2000c101124 */
[----:B------:R-:W-:Y:S05]  /*145b0*/  BRA `(.L_x_11107) ;  /* 0x00000000006c7947 */ /* 0x000fea0003800000 */
.L_x_11119:
[----:B------:R-:W-:-:S13]  /*145c0*/  ISETP.NE.AND P0, PT, R0, 0x1c, PT ;  /* 0x0000001c0000780c */ /* 0x000fda0003f05270 */
[----:B------:R-:W-:Y:S05]  /*145d0*/  @!P0 BRA `(.L_x_11122) ;  /* 0x0000000000608947 */ /* 0x000fea0003800000 */
[----:B------:R-:W-:-:S13]  /*145e0*/  ISETP.NE.AND P0, PT, R0, 0x1d, PT ;  /* 0x0000001d0000780c */ /* 0x000fda0003f05270 */
[----:B------:R-:W-:Y:S05]  /*145f0*/  @!P0 BRA `(.L_x_11123) ;  /* 0x0000000000508947 */ /* 0x000fea0003800000 */
[----:B------:R-:W-:-:S13]  /*14600*/  ISETP.NE.AND P0, PT, R0, 0x2c, PT ;  /* 0x0000002c0000780c */ /* 0x000fda0003f05270 */
[----:B------:R0:W-:Y:S01]  /*14610*/  @!P0 STG.E.U8 desc[UR36][R2.64], RZ ;  /* 0x000000ff02008986 */ /* 0x0001e2000c101124 */
[----:B------:R-:W-:Y:S05]  /*14620*/  @!P0 BRA `(.L_x_11107) ;  /* 0x0000000000508947 */ /* 0x000fea0003800000 */
.L_x_11106:
        /* <DEDUP_REMOVED lines=16> */
.L_x_11124:
[----:B------:R-:W-:Y:S05]  /*14730*/  BRA `(.L_x_11107) ;  /* 0x00000000000c7947 */ /* 0x000fea0003800000 */
.L_x_11123:
[----:B------:R0:W-:Y:S01]  /*14740*/  STG.E.64 desc[UR36][R2.64], RZ ;  /* 0x000000ff02007986 */ /* 0x0001e2000c101b24 */
[----:B------:R-:W-:Y:S05]  /*14750*/  BRA `(.L_x_11107) ;  /* 0x0000000000047947 */ /* 0x000fea0003800000 */
.L_x_11122:
[----:B------:R0:W-:Y:S02]  /*14760*/  STG.E desc[UR36][R2.64], RZ ;  /* 0x000000ff02007986 */ /* 0x0001e4000c101924 */
.L_x_11107:
[----:B------:R-:W-:-:S07]  /*14770*/  IADD3 R36, PT, PT, R36, 0x80, RZ ;  /* 0x0000008024247810 */ /* 0x000fce0007ffe0ff */
.L_x_10873:
[----:B------:R-:W-:Y:S05]  /*14780*/  BSYNC.RECONVERGENT B6 ;  /* 0x0000000000067941 */ /* 0x000fea0003800200 */
.L_x_10872:
        /* <DEDUP_REMOVED lines=9> */
[----:B01234-:R-:W-:Y:S01]  /*14820*/  IMAD.MOV.U32 R2, RZ, RZ, RZ ;  /* 0x000000ffff027224 */ /* 0x01ffe200078e00ff */
[----:B-----5:R-:W-:-:S09]  /*14830*/  UISETP.NE.AND UP0, UPT, UR4, URZ, UPT ;  /* 0x000000ff0400728c */ /* 0x020fd2000bf05270 */
[----:B------:R-:W-:Y:S05]  /*14840*/  BRA.U !UP0, `(.L_x_11127) ;  /* 0x0000001908a07547 */ /* 0x000fea000b800000 */
[----:B------:R-:W0:Y:S01]  /*14850*/  LDCU.64 UR4, c[0x0][0x390] ;  /* 0x00007200ff0477ac */ /* 0x000e220008000a00 */
[----:B------:R-:W-:Y:S01]  /*14860*/  MOV R3, R36 ;  /* 0x0000002400037202 */ /* 0x000fe20000000f00 */
[----:B------:R-:W-:Y:S01]  /*14870*/  IMAD.MOV.U32 R2, RZ, RZ, RZ ;  /* 0x000000ffff027224 */ /* 0x000fe200078e00ff */
        /* <DEDUP_REMOVED lines=421> */
.L_x_11127:
        /* <DEDUP_REMOVED lines=17> */
.L_x_11131:
[----:B------:R3:W5:Y:S01]  /*163e0*/  LDG.E.U8 R26, desc[UR36][R4.64] ;  /* 0x00000024041a7981 */ /* 0x000762000c1e1100 */
[----:B------:R-:W-:Y:S01]  /*163f0*/  HFMA2 R27, -RZ, RZ, 0, 0 ;  /* 0x00000000ff1b7431 */ /* 0x000fe200000001ff */
[----:B------:R-:W-:Y:S06]  /*16400*/  BRA `(.L_x_11133) ;  /* 0x0000000c00447947 */ /* 0x000fec0003800000 */
.L_x_11130:
        /* <DEDUP_REMOVED lines=8> */
.L_x_11135:
[----:B------:R-:W2:Y:S02]  /*16490*/  LDG.E R26, desc[UR36][R4.64] ;  /* 0x00000024041a7981 */ /* 0x000ea4000c1e1900 */
[----:B--2---:R-:W-:Y:S01]  /*164a0*/  SHF.R.S32.HI R27, RZ, 0x1f, R26 ;  /* 0x0000001fff1b7819 */ /* 0x004fe2000001141a */
[----:B------:R-:W-:Y:S06]  /*164b0*/  BRA `(.L_x_11133) ;  /* 0x0000000c00187947 */ /* 0x000fec0003800000 */
.L_x_11134:
[----:B------:R-:W2:Y:S02]  /*164c0*/  LDG.E.S16 R26, desc[UR36][R4.64] ;  /* 0x00000024041a7981 */ /* 0x000ea4000c1e1700 */
[----:B--2---:R-:W-:Y:S01]  /*164d0*/  SHF.R.S32.HI R27, RZ, 0x1f, R26 ;  /* 0x0000001fff1b7819 */ /* 0x004fe2000001141a */
[----:B------:R-:W-:Y:S06]  /*164e0*/  BRA `(.L_x_11133) ;  /* 0x0000000c000c7947 */ /* 0x000fec0003800000 */
.L_x_11129:
        /* <DEDUP_REMOVED lines=9> */
.L_x_11137:
[----:B------:R-:W2:Y:S02]  /*16580*/  LDG.E.U16 R4, desc[UR36][R4.64] ;  /* 0x0000002404047981 */ /* 0x000ea4000c1e1500 */
[----:B--2---:R-:W-:-:S06]  /*16590*/  HADD2.F32 R26, -RZ, R4.H0_H0 ;  /* 0x20000004ff1a7230 */ /* 0x004fcc0000004100 */
[----:B------:R-:W3:Y:S02]  /*165a0*/  F2I.S64.TRUNC R26, R26 ;  /* 0x0000001a001a7311 */ /* 0x000ee4000020d900 */
[----:B---3--:R-:W-:Y:S05]  /*165b0*/  BRA `(.L_x_11133) ;  /* 0x0000000800d87947 */ /* 0x008fea0003800000 */
.L_x_11136:
        /* <DEDUP_REMOVED lines=9> */
.L_x_11139:
[----:B------:R-:W2:Y:S02]  /*16650*/  LDG.E.U16 R4, desc[UR36][R4.64] ;  /* 0x0000002404047981 */ /* 0x000ea4000c1e1500 */
[----:B--2---:R-:W-:-:S06]  /*16660*/  HADD2.F32 R26, -RZ, R4.H0_H0 ;  /* 0x20000004ff1a7230 */ /* 0x004fcc0000004100 */
[----:B------:R-:W3:Y:S02]  /*16670*/  F2I.S64.TRUNC R26, R26 ;  /* 0x0000001a001a7311 */ /* 0x000ee4000020d900 */
[----:B---3--:R-:W-:Y:S05]  /*16680*/  BRA `(.L_x_11133) ;  /* 0x0000000800a47947 */ /* 0x008fea0003800000 */
.L_x_11138:
[----:B------:R-:W2:Y:S02]  /*16690*/  LDG.E.64 R4, desc[UR36][R4.64] ;  /* 0x0000002404047981 */ /* 0x000ea4000c1e1b00 */
[----:B--2---:R3:W4:Y:S02]  /*166a0*/  F2I.S64.F64.TRUNC R26, R4 ;  /* 0x00000004001a7311 */ /* 0x004724000030d900 */
[----:B---34-:R-:W-:Y:S05]  /*166b0*/  BRA `(.L_x_11133) ;  /* 0x0000000800987947 */ /* 0x018fea0003800000 */
.L_x_11128:
        /* <DEDUP_REMOVED lines=13> */
.L_x_11142:
[----:B------:R-:W2:Y:S02]  /*16790*/  LDG.E.64 R4, desc[UR36][R4.64] ;  /* 0x0000002404047981 */ /* 0x000ea4000c1e1b00 */
[----:B--2---:R3:W4:Y:S02]  /*167a0*/  F2I.S64.F64.TRUNC R26, R4 ;  /* 0x00000004001a7311 */ /* 0x004724000030d900 */
[----:B---34-:R-:W-:Y:S05]  /*167b0*/  BRA `(.L_x_11133) ;  /* 0x0000000800587947 */ /* 0x018fea0003800000 */
.L_x_11141:
        /* <DEDUP_REMOVED lines=26> */
.L_x_11144:
        /* <DEDUP_REMOVED lines=14> */
.L_x_11143:
[----:B------:R-:W2:Y:S02]  /*16a40*/  LDG.E.U16 R26, desc[UR36][R4.64] ;  /* 0x00000024041a7981 */ /* 0x000ea4000c1e1500 */
[----:B--2---:R-:W-:-:S06]  /*16a50*/  SHF.L.U32 R26, R26, 0x10, RZ ;  /* 0x000000101a1a7819 */ /* 0x004fcc00000006ff */
[----:B------:R-:W3:Y:S02]  /*16a60*/  F2I.S64.TRUNC R26, R26 ;  /* 0x0000001a001a7311 */ /* 0x000ee4000020d900 */
[----:B---3--:R-:W-:Y:S05]  /*16a70*/  BRA `(.L_x_11133) ;  /* 0x0000000400a87947 */ /* 0x008fea0003800000 */
.L_x_11140:
        /* <DEDUP_REMOVED lines=11> */
.L_x_11147:
        /* <DEDUP_REMOVED lines=21> */
.L_x_11151:
[----:B------:R-:W-:Y:S05]  /*16c80*/  BSYNC.RECONVERGENT B1 ;  /* 0x0000000000017941 */ /* 0x000fea0003800200 */
.L_x_11150:
[----:B------:R-:W-:Y:S02]  /*16c90*/  SHF.L.U32 R0, R0, 0x14, RZ ;  /* 0x0000001400007819 */ /* 0x000fe400000006ff */
[----:B------:R-:W-:-:S04]  /*16ca0*/  LEA R3, R3, 0x3b800000, 0x17 ;  /* 0x3b80000003037811 */ /* 0x000fc800078eb8ff */
[----:B------:R-:W-:-:S07]  /*16cb0*/  LOP3.LUT R26, R3, R0, R7, 0xfe, !PT ;  /* 0x00000000031a7212 */ /* 0x000fce00078efe07 */
.L_x_11149:
[----:B------:R-:W-:Y:S05]  /*16cc0*/  BSYNC.RECONVERGENT B0 ;  /* 0x0000000000007941 */ /* 0x000fea0003800200 */
.L_x_11148:
[----:B------:R-:W0:Y:S02]  /*16cd0*/  F2I.S64.TRUNC R26, R26 ;  /* 0x0000001a001a7311 */ /* 0x000e24000020d900 */
[----:B0-----:R-:W-:Y:S05]  /*16ce0*/  BRA `(.L_x_11133) ;  /* 0x00000004000c7947 */ /* 0x001fea0003800000 */
.L_x_11146:
        /* <DEDUP_REMOVED lines=21> */
.L_x_11155:
[----:B------:R-:W-:Y:S05]  /*16e40*/  BSYNC.RECONVERGENT B1 ;  /* 0x0000000000017941 */ /* 0x000fea0003800200 */
.L_x_11154:
[----:B------:R-:W-:Y:S01]  /*16e50*/  IMAD.SHL.U32 R0, R0, 0x200000, RZ ;  /* 0x0020000000007824 */ /* 0x000fe200078e00ff */
[----:B------:R-:W-:-:S04]  /*16e60*/  LEA R3, R3, 0x37800000, 0x17 ;  /* 0x3780000003037811 */ /* 0x000fc800078eb8ff */
[----:B------:R-:W-:-:S07]  /*16e70*/  LOP3.LUT R26, R3, R0, R7, 0xfe, !PT ;  /* 0x00000000031a7212 */ /* 0x000fce00078efe07 */
.L_x_11153:
[----:B------:R-:W-:Y:S05]  /*16e80*/  BSYNC.RECONVERGENT B0 ;  /* 0x0000000000007941 */ /* 0x000fea0003800200 */
.L_x_11152:
[----:B------:R-:W0:Y:S02]  /*16e90*/  F2I.S64.TRUNC R26, R26 ;  /* 0x0000001a001a7311 */ /* 0x000e24000020d900 */
[----:B0-----:R-:W-:Y:S05]  /*16ea0*/  BRA `(.L_x_11133) ;  /* 0x00000000009c7947 */ /* 0x001fea0003800000 */
.L_x_11145:
        /* <DEDUP_REMOVED lines=14> */
.L_x_11159:
[----:B------:R-:W-:Y:S05]  /*16f90*/  BSYNC.RECONVERGENT B0 ;  /* 0x0000000000007941 */ /* 0x000fea0003800200 */
.L_x_11158:
[----:B------:R-:W3:Y:S02]  /*16fa0*/  F2I.S64.TRUNC R26, R26 ;  /* 0x0000001a001a7311 */ /* 0x000ee4000020d900 */
[----:B---3--:R-:W-:Y:S05]  /*16fb0*/  BRA `(.L_x_11133) ;  /* 0x0000000000587947 */ /* 0x008fea0003800000 */
.L_x_11132:
        /* <DEDUP_REMOVED lines=16> */
.L_x_11160:
[----:B------:R-:W-:Y:S01]  /*170c0*/  CS2R R26, SRZ ;  /* 0x00000000001a7805 */ /* 0x000fe2000001ff00 */
[----:B------:R-:W-:Y:S06]  /*170d0*/  BRA `(.L_x_11133) ;  /* 0x0000000000107947 */ /* 0x000fec0003800000 */
.L_x_11157:
[----:B------:R2:W5:Y:S01]  /*170e0*/  LDG.E.64 R26, desc[UR36][R4.64] ;  /* 0x00000024041a7981 */ /* 0x000562000c1e1b00 */
[----:B------:R-:W-:Y:S05]  /*170f0*/  BRA `(.L_x_11133) ;  /* 0x0000000000087947 */ /* 0x000fea0003800000 */
.L_x_11156:
[----:B------:R1:W5:Y:S01]  /*17100*/  LDG.E R26, desc[UR36][R4.64] ;  /* 0x00000024041a7981 */ /* 0x000362000c1e1900 */
[----:B------:R-:W-:-:S07]  /*17110*/  MOV R27, RZ ;  /* 0x000000ff001b7202 */ /* 0x000fce0000000f00 */
.L_x_11133:
        /* <DEDUP_REMOVED lines=17> */
.L_x_11164:
[----:B------:R4:W5:Y:S01]  /*17230*/  LDG.E.U8 R28, desc[UR36][R4.64] ;  /* 0x00000024041c7981 */ /* 0x000962000c1e1100 */
[----:B------:R-:W-:Y:S01]  /*17240*/  IMAD.MOV.U32 R29, RZ, RZ, RZ ;  /* 0x000000ffff1d7224 */ /* 0x000fe200078e00ff */
[----:B------:R-:W-:Y:S06]  /*17250*/  BRA `(.L_x_11166) ;  /* 0x0000000c00447947 */ /* 0x000fec0003800000 */
.L_x_11163:
        /* <DEDUP_REMOVED lines=8> */
.L_x_11168:
[----:B------:R-:W2:Y:S02]  /*172e0*/  LDG.E R28, desc[UR36][R4.64] ;  /* 0x00000024041c7981 */ /* 0x000ea4000c1e1900 */
[----:B--2---:R-:W-:Y:S01]  /*172f0*/  SHF.R.S32.HI R29, RZ, 0x1f, R28 ;  /* 0x0000001fff1d7819 */ /* 0x004fe2000001141c */
[----:B------:R-:W-:Y:S06]  /*17300*/  BRA `(.L_x_11166) ;  /* 0x0000000c00187947 */ /* 0x000fec0003800000 */
.L_x_11167:
[----:B------:R-:W2:Y:S02]  /*17310*/  LDG.E.S16 R28, desc[UR36][R4.64] ;  /* 0x00000024041c7981 */ /* 0x000ea4000c1e1700 */
[----:B--2---:R-:W-:Y:S01]  /*17320*/  SHF.R.S32.HI R29, RZ, 0x1f, R28 ;  /* 0x0000001fff1d7819 */ /* 0x004fe2000001141c */
[----:B------:R-:W-:Y:S06]  /*17330*/  BRA `(.L_x_11166) ;  /* 0x0000000c000c7947 */ /* 0x000fec0003800000 */
.L_x_11162:
        /* <DEDUP_REMOVED lines=9> */
.L_x_11170:
[----:B------:R-:W2:Y:S02]  /*173d0*/  LDG.E.U16 R4, desc[UR36][R4.64] ;  /* 0x0000002404047981 */ /* 0x000ea4000c1e1500 */
[----:B--2---:R-:W-:-:S06]  /*173e0*/  HADD2.F32 R28, -RZ, R4.H0_H0 ;  /* 0x20000004ff1c7230 */ /* 0x004fcc0000004100 */
[----:B------:R-:W3:Y:S02]  /*173f0*/  F2I.S64.TRUNC R28, R28 ;  /* 0x0000001c001c7311 */ /* 0x000ee4000020d900 */
[----:B---3--:R-:W-:Y:S05]  /*17400*/  BRA `(.L_x_11166) ;  /* 0x0000000800d87947 */ /* 0x008fea0003800000 */
.L_x_11169:
        /* <DEDUP_REMOVED lines=9> */
.L_x_11172:
[----:B------:R-:W2:Y:S02]  /*174a0*/  LDG.E.U16 R4, desc[UR36][R4.64] ;  /* 0x0000002404047981 */ /* 0x000ea4000c1e1500 */
[----:B--2---:R-:W-:-:S06]  /*174b0*/  HADD2.F32 R28, -RZ, R4.H0_H0 ;  /* 0x20000004ff1c7230 */ /* 0x004fcc0000004100 */
[----:B------:R-:W3:Y:S02]  /*174c0*/  F2I.S64.TRUNC R28, R28 ;  /* 0x0000001c001c7311 */ /* 0x000ee4000020d900 */
[----:B---3--:R-:W-:Y:S05]  /*174d0*/  BRA `(.L_x_11166) ;  /* 0x0000000800a47947 */ /* 0x008fea0003800000 */
.L_x_11171:
[----:B------:R-:W2:Y:S02]  /*174e0*/  LDG.E.64 R4, desc[UR36][R4.64] ;  /* 0x0000002404047981 */ /* 0x000ea4000c1e1b00 */
[----:B--2---:R3:W4:Y:S02]  /*174f0*/  F2I.S64.F64.TRUNC R28, R4 ;  /* 0x00000004001c7311 */ /* 0x004724000030d900 */
[----:B---34-:R-:W-:Y:S05]  /*17500*/  BRA `(.L_x_11166) ;  /* 0x0000000800987947 */ /* 0x018fea0003800000 */
.L_x_11161:
        /* <DEDUP_REMOVED lines=13> */
.L_x_11175:
[----:B------:R-:W2:Y:S02]  /*175e0*/  LDG.E.64 R4, desc[UR36][R4.64] ;  /* 0x0000002404047981 */ /* 0x000ea4000c1e1b00 */
[----:B--2---:R3:W4:Y:S02]  /*175f0*/  F2I.S64.F64.TRUNC R28, R4 ;  /* 0x00000004001c7311 */ /* 0x004724000030d900 */
[----:B---34-:R-:W-:Y:S05]  /*17600*/  BRA `(.L_x_11166) ;  /* 0x0000000800587947 */ /* 0x018fea0003800000 */
.L_x_11174:
        /* <DEDUP_REMOVED lines=26> */
.L_x_11177:
        /* <DEDUP_REMOVED lines=14> */
.L_x_11176:
[----:B------:R-:W2:Y:S02]  /*17890*/  LDG.E.U16 R28, desc[UR36][R4.64] ;  /* 0x00000024041c7981 */ /* 0x000ea4000c1e1500 */
[----:B--2---:R-:W-:-:S06]  /*178a0*/  IMAD.U32 R28, R28, 0x10000, RZ ;  /* 0x000100001c1c7824 */ /* 0x004fcc00078e00ff */
[----:B------:R-:W3:Y:S02]  /*178b0*/  F2I.S64.TRUNC R28, R28 ;  /* 0x0000001c001c7311 */ /* 0x000ee4000020d900 */
[----:B---3--:R-:W-:Y:S05]  /*178c0*/  BRA `(.L_x_11166) ;  /* 0x0000000400a87947 */ /* 0x008fea0003800000 */
.L_x_11173:
        /* <DEDUP_REMOVED lines=11> */
.L_x_11180:
        /* <DEDUP_REMOVED lines=21> */
.L_x_11184:
[----:B------:R-:W-:Y:S05]  /*17ad0*/  BSYNC.RECONVERGENT B1 ;  /* 0x0000000000017941 */ /* 0x000fea0003800200 */
.L_x_11183:
[----:B------:R-:W-:Y:S01]  /*17ae0*/  IMAD.SHL.U32 R0, R0, 0x100000, RZ ;  /* 0x0010000000007824 */ /* 0x000fe200078e00ff */
[----:B------:R-:W-:-:S04]  /*17af0*/  LEA R3, R3, 0x3b800000, 0x17 ;  /* 0x3b80000003037811 */ /* 0x000fc800078eb8ff */
[----:B------:R-:W-:-:S07]  /*17b00*/  LOP3.LUT R28, R3, R0, R7, 0xfe, !PT ;  /* 0x00000000031c7212 */ /* 0x000fce00078efe07 */
.L_x_11182:
[----:B------:R-:W-:Y:S05]  /*17b10*/  BSYNC.RECONVERGENT B0 ;  /* 0x0000000000007941 */ /* 0x000fea0003800200 */
.L_x_11181:
[----:B------:R-:W1:Y:S02]  /*17b20*/  F2I.S64.TRUNC R28, R28 ;  /* 0x0000001c001c7311 */ /* 0x000e64000020d900 */
[----:B-1----:R-:W-:Y:S05]  /*17b30*/  BRA `(.L_x_11166) ;  /* 0x00000004000c7947 */ /* 0x002fea0003800000 */
.L_x_11179:
        /* <DEDUP_REMOVED lines=21> */
.L_x_11188:
[----:B------:R-:W-:Y:S05]  /*17c90*/  BSYNC.RECONVERGENT B1 ;  /* 0x0000000000017941 */ /* 0x000fea0003800200 */
.L_x_11187:
[----:B------:R-:W-:Y:S01]  /*17ca0*/  IMAD.SHL.U32 R0, R0, 0x200000, RZ ;  /* 0x0020000000007824 */ /* 0x000fe200078e00ff */
[----:B------:R-:W-:-:S04]  /*17cb0*/  LEA R3, R3, 0x37800000, 0x17 ;  /* 0x3780000003037811 */ /* 0x000fc800078eb8ff */
[----:B------:R-:W-:-:S07]  /*17cc0*/  LOP3.LUT R28, R3, R0, R7, 0xfe, !PT ;  /* 0x00000000031c7212 */ /* 0x000fce00078efe07 */
.L_x_11186:
[----:B------:R-:W-:Y:S05]  /*17cd0*/  BSYNC.RECONVERGENT B0 ;  /* 0x0000000000007941 */ /* 0x000fea0003800200 */
.L_x_11185:
[----:B------:R-:W1:Y:S02]  /*17ce0*/  F2I.S64.TRUNC R28, R28 ;  /* 0x0000001c001c7311 */ /* 0x000e64000020d900 */
[----:B-1----:R-:W-:Y:S05]  /*17cf0*/  BRA `(.L_x_11166) ;  /* 0x00000000009c7947 */ /* 0x002fea0003800000 */
.L_x_11178:
        /* <DEDUP_REMOVED lines=14> */
.L_x_11192:
[----:B------:R-:W-:Y:S05]  /*17de0*/  BSYNC.RECONVERGENT B0 ;  /* 0x0000000000007941 */ /* 0x000fea0003800200 */
.L_x_11191:
[----:B------:R-:W3:Y:S02]  /*17df0*/  F2I.S64.TRUNC R28, R28 ;  /* 0x0000001c001c7311 */ /* 0x000ee4000020d900 */
[----:B---3--:R-:W-:Y:S05]  /*17e00*/  BRA `(.L_x_11166) ;  /* 0x0000000000587947 */ /* 0x008fea0003800000 */
.L_x_11165:
        /* <DEDUP_REMOVED lines=16> */
.L_x_11193:
[----:B------:R-:W-:Y:S01]  /*17f10*/  CS2R R28, SRZ ;  /* 0x00000000001c7805 */ /* 0x000fe2000001ff00 */
[----:B------:R-:W-:Y:S06]  /*17f20*/  BRA `(.L_x_11166) ;  /* 0x0000000000107947 */ /* 0x000fec0003800000 */
.L_x_11190:
[----:B------:R2:W5:Y:S01]  /*17f30*/  LDG.E.64 R28, desc[UR36][R4.64] ;  /* 0x00000024041c7981 */ /* 0x000562000c1e1b00 */
[----:B------:R-:W-:Y:S05]  /*17f40*/  BRA `(.L_x_11166) ;  /* 0x0000000000087947 */ /* 0x000fea0003800000 */
.L_x_11189:
[----:B------:R1:W5:Y:S01]  /*17f50*/  LDG.E R28, desc[UR36][R4.64] ;  /* 0x00000024041c7981 */ /* 0x000362000c1e1900 */
[----:B------:R-:W-:-:S07]  /*17f60*/  IMAD.MOV.U32 R29, RZ, RZ, RZ ;  /* 0x000000ffff1d7224 */ /* 0x000fce00078e00ff */
.L_x_11166:
        /* <DEDUP_REMOVED lines=17> */
.L_x_11197:
[----:B------:R4:W5:Y:S01]  /*18080*/  LDG.E.U8 R16, desc[UR36][R4.64] ;  /* 0x0000002404107981 */ /* 0x000962000c1e1100 */
[----:B------:R-:W-:Y:S01]  /*18090*/  IMAD.MOV.U32 R17, RZ, RZ, RZ ;  /* 0x000000ffff117224 */ /* 0x000fe200078e00ff */
[----:B------:R-:W-:Y:S06]  /*180a0*/  BRA `(.L_x_11199) ;  /* 0x0000000c00447947 */ /* 0x000fec0003800000 */
.L_x_11196:
        /* <DEDUP_REMOVED lines=8> */
.L_x_11201:
[----:B------:R-:W2:Y:S02]  /*18130*/  LDG.E R16, desc[UR36][R4.64] ;  /* 0x0000002404107981 */ /* 0x000ea4000c1e1900 */
[----:B--2---:R-:W-:Y:S01]  /*18140*/  SHF.R.S32.HI R17, RZ, 0x1f, R16 ;  /* 0x0000001fff117819 */ /* 0x004fe20000011410 */
[----:B------:R-:W-:Y:S06]  /*18150*/  BRA `(.L_x_11199) ;  /* 0x0000000c00187947 */ /* 0x000fec0003800000 */
.L_x_11200:
[----:B------:R-:W2:Y:S02]  /*18160*/  LDG.E.S16 R16, desc[UR36][R4.64] ;  /* 0x0000002404107981 */ /* 0x000ea4000c1e1700 */
[----:B--2---:R-:W-:Y:S01]  /*18170*/  SHF.R.S32.HI R17, RZ, 0x1f, R16 ;  /* 0x0000001fff117819 */ /* 0x004fe20000011410 */
[----:B------:R-:W-:Y:S06]  /*18180*/  BRA `(.L_x_11199) ;  /* 0x0000000c000c7947 */ /* 0x000fec0003800000 */
.L_x_11195:
        /* <DEDUP_REMOVED lines=9> */
.L_x_11203:
[----:B------:R-:W2:Y:S02]  /*18220*/  LDG.E.U16 R4, desc[UR36][R4.64] ;  /* 0x0000002404047981 */ /* 0x000ea4000c1e1500 */
[----:B--2---:R-:W-:-:S06]  /*18230*/  HADD2.F32 R16, -RZ, R4.H0_H0 ;  /* 0x20000004ff107230 */ /* 0x004fcc0000004100 */
[----:B------:R-:W0:Y:S02]  /*18240*/  F2I.S64.TRUNC R16, R16 ;  /* 0x0000001000107311 */ /* 0x000e24000020d900 */
[----:B0-----:R-:W-:Y:S05]  /*18250*/  BRA `(.L_x_11199) ;  /* 0x0000000800d87947 */ /* 0x001fea0003800000 */
.L_x_11202:
        /* <DEDUP_REMOVED lines=9> */
.L_x_11205:
[----:B------:R-:W2:Y:S02]  /*182f0*/  LDG.E.U16 R4, desc[UR36][R4.64] ;  /* 0x0000002404047981 */ /* 0x000ea4000c1e1500 */
[----:B--2---:R-:W-:-:S06]  /*18300*/  HADD2.F32 R16, -RZ, R4.H0_H0 ;  /* 0x20000004ff107230 */ /* 0x004fcc0000004100 */
[----:B------:R-:W0:Y:S02]  /*18310*/  F2I.S64.TRUNC R16, R16 ;  /* 0x0000001000107311 */ /* 0x000e24000020d900 */
[----:B0-----:R-:W-:Y:S05]  /*18320*/  BRA `(.L_x_11199) ;  /* 0x0000000800a47947 */ /* 0x001fea0003800000 */
.L_x_11204:
[----:B------:R-:W2:Y:S02]  /*18330*/  LDG.E.64 R4, desc[UR36][R4.64] ;  /* 0x0000002404047981 */ /* 0x000ea4000c1e1b00 */
[----:B--2---:R0:W1:Y:S02]  /*18340*/  F2I.S64.F64.TRUNC R16, R4 ;  /* 0x0000000400107311 */ /* 0x004064000030d900 */
[----:B01----:R-:W-:Y:S05]  /*18350*/  BRA `(.L_x_11199) ;  /* 0x0000000800987947 */ /* 0x003fea0003800000 */
.L_x_11194:
        /* <DEDUP_REMOVED lines=13> */
.L_x_11208:
[----:B------:R-:W2:Y:S02]  /*18430*/  LDG.E.64 R4, desc[UR36][R4.64] ;  /* 0x0000002404047981 */ /* 0x000ea4000c1e1b00 */
[----:B--2---:R0:W1:Y:S02]  /*18440*/  F2I.S64.F64.TRUNC R16, R4 ;  /* 0x0000000400107311 */ /* 0x004064000030d900 */
[----:B01----:R-:W-:Y:S05]  /*18450*/  BRA `(.L_x_11199) ;  /* 0x0000000800587947 */ /* 0x003fea0003800000 */
.L_x_11207:
        /* <DEDUP_REMOVED lines=26> */
.L_x_11210:
        /* <DEDUP_REMOVED lines=14> */
.L_x_11209:
[----:B------:R-:W2:Y:S02]  /*186e0*/  LDG.E.U16 R16, desc[UR36][R4.64] ;  /* 0x0000002404107981 */ /* 0x000ea4000c1e1500 */
[----:B--2---:R-:W-:-:S06]  /*186f0*/  IMAD.U32 R16, R16, 0x10000, RZ ;  /* 0x0001000010107824 */ /* 0x004fcc00078e00ff */
[----:B------:R-:W0:Y:S02]  /*18700*/  F2I.S64.TRUNC R16, R16 ;  /* 0x0000001000107311 */ /* 0x000e24000020d900 */
[----:B0-----:R-:W-:Y:S05]  /*18710*/  BRA `(.L_x_11199) ;  /* 0x0000000400a87947 */ /* 0x001fea0003800000 */
.L_x_11206:
        /* <DEDUP_REMOVED lines=11> */
.L_x_11213:
        /* <DEDUP_REMOVED lines=21> */
.L_x_11217:
[----:B------:R-:W-:Y:S05]  /*18920*/  BSYNC.RECONVERGENT B1 ;  /* 0x0000000000017941 */ /* 0x000fea0003800200 */
.L_x_11216:
[----:B------:R-:W-:Y:S01]  /*18930*/  IMAD.SHL.U32 R0, R0, 0x100000, RZ ;  /* 0x0010000000007824 */ /* 0x000fe200078e00ff */
[----:B------:R-:W-:-:S04]  /*18940*/  LEA R3, R3, 0x3b800000, 0x17 ;  /* 0x3b80000003037811 */ /* 0x000fc800078eb8ff */
[----:B------:R-:W-:-:S07]  /*18950*/  LOP3.LUT R16, R3, R0, R7, 0xfe, !PT ;  /* 0x0000000003107212 */ /* 0x000fce00078efe07 */
.L_x_11215:
[----:B------:R-:W-:Y:S05]  /*18960*/  BSYNC.RECONVERGENT B0 ;  /* 0x0000000000007941 */ /* 0x000fea0003800200 */
.L_x_11214:
[----:B------:R-:W1:Y:S02]  /*18970*/  F2I.S64.TRUNC R16, R16 ;  /* 0x0000001000107311 */ /* 0x000e64000020d900 */
[----:B-1----:R-:W-:Y:S05]  /*18980*/  BRA `(.L_x_11199) ;  /* 0x00000004000c7947 */ /* 0x002fea0003800000 */
.L_x_11212:
        /* <DEDUP_REMOVED lines=21> */
.L_x_11221:
[----:B------:R-:W-:Y:S05]  /*18ae0*/  BSYNC.RECONVERGENT B1 ;  /* 0x0000000000017941 */ /* 0x000fea0003800200 */
.L_x_11220:
[----:B------:R-:W-:Y:S02]  /*18af0*/  SHF.L.U32 R0, R0, 0x15, RZ ;  /* 0x0000001500007819 */ /* 0x000fe400000006ff */
[----:B------:R-:W-:-:S04]  /*18b00*/  LEA R3, R3, 0x37800000, 0x17 ;  /* 0x3780000003037811 */ /* 0x000fc800078eb8ff */
[----:B------:R-:W-:-:S07]  /*18b10*/  LOP3.LUT R16, R3, R0, R7, 0xfe, !PT ;  /* 0x0000000003107212 */ /* 0x000fce00078efe07 */
.L_x_11219:
[----:B------:R-:W-:Y:S05]  /*18b20*/  BSYNC.RECONVERGENT B0 ;  /* 0x0000000000007941 */ /* 0x000fea0003800200 */
.L_x_11218:
[----:B------:R-:W1:Y:S02]  /*18b30*/  F2I.S64.TRUNC R16, R16 ;  /* 0x0000001000107311 */ /* 0x000e64000020d900 */
[----:B-1----:R-:W-:Y:S05]  /*18b40*/  BRA `(.L_x_11199) ;  /* 0x00000000009c7947 */ /* 0x002fea0003800000 */
.L_x_11211:
        /* <DEDUP_REMOVED lines=14> */
.L_x_11225:
[----:B------:R-:W-:Y:S05]  /*18c30*/  BSYNC.RECONVERGENT B0 ;  /* 0x0000000000007941 */ /* 0x000fea0003800200 */
.L_x_11224:
[----:B------:R-:W1:Y:S02]  /*18c40*/  F2I.S64.TRUNC R16, R16 ;  /* 0x0000001000107311 */ /* 0x000e64000020d900 */
[----:B-1----:R-:W-:Y:S05]  /*18c50*/  BRA `(.L_x_11199) ;  /* 0x0000000000587947 */ /* 0x002fea0003800000 */
.L_x_11198:
        /* <DEDUP_REMOVED lines=16> */
.L_x_11226:
[----:B------:R-:W-:Y:S01]  /*18d60*/  CS2R R16, SRZ ;  /* 0x0000000000107805 */ /* 0x000fe2000001ff00 */
[----:B------:R-:W-:Y:S06]  /*18d70*/  BRA `(.L_x_11199) ;  /* 0x0000000000107947 */ /* 0x000fec0003800000 */
.L_x_11223:
[----:B------:R1:W5:Y:S01]  /*18d80*/  LDG.E.64 R16, desc[UR36][R4.64] ;  /* 0x0000002404107981 */ /* 0x000362000c1e1b00 */
[----:B------:R-:W-:Y:S05]  /*18d90*/  BRA `(.L_x_11199) ;  /* 0x0000000000087947 */ /* 0x000fea0003800000 */
.L_x_11222:
[----:B------:R2:W5:Y:S01]  /*18da0*/  LDG.E R16, desc[UR36][R4.64] ;  /* 0x0000002404107981 */ /* 0x000562000c1e1900 */
[----:B------:R-:W-:-:S07]  /*18db0*/  IMAD.MOV.U32 R17, RZ, RZ, RZ ;  /* 0x000000ffff117224 */ /* 0x000fce00078e00ff */
.L_x_11199:
        /* <DEDUP_REMOVED lines=17> */
.L_x_11230:
[----:B------:R1:W5:Y:S01]  /*18ed0*/  LDG.E.U8 R18, desc[UR36][R4.64] ;  /* 0x0000002404127981 */ /* 0x000362000c1e1100 */
[----:B------:R-:W-:Y:S01]  /*18ee0*/  MOV R19, RZ ;  /* 0x000000ff00137202 */ /* 0x000fe20000000f00 */
[----:B------:R-:W-:Y:S06]  /*18ef0*/  BRA `(.L_x_11232) ;  /* 0x0000000c00447947 */ /* 0x000fec0003800000 */
.L_x_11229:
        /* <DEDUP_REMOVED lines=8> */
.L_x_11234:
[----:B------:R-:W2:Y:S02]  /*18f80*/  LDG.E R18, desc[UR36][R4.64] ;  /* 0x0000002404127981 */ /* 0x000ea4000c1e1900 */
[----:B--2---:R-:W-:Y:S01]  /*18f90*/  SHF.R.S32.HI R19, RZ, 0x1f, R18 ;  /* 0x0000001fff137819 */ /* 0x004fe20000011412 */
[----:B------:R-:W-:Y:S06]  /*18fa0*/  BRA `(.L_x_11232) ;  /* 0x0000000c00187947 */ /* 0x000fec0003800000 */
.L_x_11233:
[----:B------:R-:W2:Y:S02]  /*18fb0*/  LDG.E.S16 R18, desc[UR36][R4.64] ;  /* 0x0000002404127981 */ /* 0x000ea4000c1e1700 */
[----:B--2---:R-:W-:Y:S01]  /*18fc0*/  SHF.R.S32.HI R19, RZ, 0x1f, R18 ;  /* 0x0000001fff137819 */ /* 0x004fe20000011412 */
[----:B------:R-:W-:Y:S06]  /*18fd0*/  BRA `(.L_x_11232) ;  /* 0x0000000c000c7947 */ /* 0x000fec0003800000 */
.L_x_11228:
        /* <DEDUP_REMOVED lines=9> */
.L_x_11236:
[----:B------:R-:W2:Y:S02]  /*19070*/  LDG.E.U16 R4, desc[UR36][R4.64] ;  /* 0x0000002404047981 */ /* 0x000ea4000c1e1500 */
[----:B--2---:R-:W-:-:S06]  /*19080*/  HADD2.F32 R18, -RZ, R4.H0_H0 ;  /* 0x20000004ff127230 */ /* 0x004fcc0000004100 */
[----:B------:R-:W2:Y:S02]  /*19090*/  F2I.S64.TRUNC R18, R18 ;  /* 0x0000001200127311 */ /* 0x000ea4000020d900 */
[----:B--2---:R-:W-:Y:S05]  /*190a0*/  BRA `(.L_x_11232) ;  /* 0x0000000800d87947 */ /* 0x004fea0003800000 */
.L_x_11235:
        /* <DEDUP_REMOVED lines=9> */
.L_x_11238:
[----:B------:R-:W2:Y:S02]  /*19140*/  LDG.E.U16 R4, desc[UR36][R4.64] ;  /* 0x0000002404047981 */ /* 0x000ea4000c1e1500 */
[----:B--2---:R-:W-:-:S06]  /*19150*/  HADD2.F32 R18, -RZ, R4.H0_H0 ;  /* 0x20000004ff127230 */ /* 0x004fcc0000004100 */
[----:B------:R-:W2:Y:S02]  /*19160*/  F2I.S64.TRUNC R18, R18 ;  /* 0x0000001200127311 */ /* 0x000ea4000020d900 */
[----:B--2---:R-:W-:Y:S05]  /*19170*/  BRA `(.L_x_11232) ;  /* 0x0000000800a47947 */ /* 0x004fea0003800000 */
.L_x_11237:
[----:B------:R-:W2:Y:S02]  /*19180*/  LDG.E.64 R4, desc[UR36][R4.64] ;  /* 0x0000002404047981 */ /* 0x000ea4000c1e1b00 */
[----:B--2---:R2:W3:Y:S02]  /*19190*/  F2I.S64.F64.TRUNC R18, R4 ;  /* 0x0000000400127311 */ /* 0x0044e4000030d900 */
[----:B--23--:R-:W-:Y:S05]  /*191a0*/  BRA `(.L_x_11232) ;  /* 0x0000000800987947 */ /* 0x00cfea0003800000 */
.L_x_11227:
        /* <DEDUP_REMOVED lines=13> */
.L_x_11241:
[----:B------:R-:W2:Y:S02]  /*19280*/  LDG.E.64 R4, desc[UR36][R4.64] ;  /* 0x0000002404047981 */ /* 0x000ea4000c1e1b00 */
[----:B--2---:R2:W3:Y:S02]  /*19290*/  F2I.S64.F64.TRUNC R18, R4 ;  /* 0x0000000400127311 */ /* 0x0044e4000030d900 */
[----:B--23--:R-:W-:Y:S05]  /*192a0*/  BRA `(.L_x_11232) ;  /* 0x0000000800587947 */ /* 0x00cfea0003800000 */
.L_x_11240:
        /* <DEDUP_REMOVED lines=26> */
.L_x_11243:
        /* <DEDUP_REMOVED lines=14> */
.L_x_11242:
[----:B------:R-:W2:Y:S02]  /*19530*/  LDG.E.U16 R18, desc[UR36][R4.64] ;  /* 0x0000002404127981 */ /* 0x000ea4000c1e1500 */
[----:B--2---:R-:W-:-:S06]  /*19540*/  SHF.L.U32 R18, R18, 0x10, RZ ;  /* 0x0000001012127819 */ /* 0x004fcc00000006ff */
[----:B------:R-:W2:Y:S02]  /*19550*/  F2I.S64.TRUNC R18, R18 ;  /* 0x0000001200127311 */ /* 0x000ea4000020d900 */
[----:B--2---:R-:W-:Y:S05]  /*19560*/  BRA `(.L_x_11232) ;  /* 0x0000000400a87947 */ /* 0x004fea0003800000 */
.L_x_11239:
        /* <DEDUP_REMOVED lines=11> */
.L_x_11246:
        /* <DEDUP_REMOVED lines=21> */
.L_x_11250:
[----:B------:R-:W-:Y:S05]  /*19770*/  BSYNC.RECONVERGENT B1 ;  /* 0x0000000000017941 */ /* 0x000fea0003800200 */
.L_x_11249:
[----:B------:R-:W-:Y:S02]  /*19780*/  SHF.L.U32 R0, R0, 0x14, RZ ;  /* 0x0000001400007819 */ /* 0x000fe400000006ff */
[----:B------:R-:W-:-:S04]  /*19790*/  LEA R3, R3, 0x3b800000, 0x17 ;  /* 0x3b80000003037811 */ /* 0x000fc800078eb8ff */
[----:B------:R-:W-:-:S07]  /*197a0*/  LOP3.LUT R18, R3, R0, R7, 0xfe, !PT ;  /* 0x0000000003127212 */ /* 0x000fce00078efe07 */
.L_x_11248:
[----:B------:R-:W-:Y:S05]  /*197b0*/  BSYNC.RECONVERGENT B0 ;  /* 0x0000000000007941 */ /* 0x000fea0003800200 */
.L_x_11247:
[----:B------:R-:W4:Y:S02]  /*197c0*/  F2I.S64.TRUNC R18, R18 ;  /* 0x0000001200127311 */ /* 0x000f24000020d900 */
[----:B----4-:R-:W-:Y:S05]  /*197d0*/  BRA `(.L_x_11232) ;  /* 0x00000004000c7947 */ /* 0x010fea0003800000 */
.L_x_11245:
        /* <DEDUP_REMOVED lines=21> */
.L_x_11254:
[----:B------:R-:W-:Y:S05]  /*19930*/  BSYNC.RECONVERGENT B1 ;  /* 0x0000000000017941 */ /* 0x000fea0003800200 */
.L_x_11253:
[----:B------:R-:W-:Y:S01]  /*19940*/  IMAD.SHL.U32 R0, R0, 0x200000, RZ ;  /* 0x0020000000007824 */ /* 0x000fe200078e00ff */
[----:B------:R-:W-:-:S04]  /*19950*/  LEA R3, R3, 0x37800000, 0x17 ;  /* 0x3780000003037811 */ /* 0x000fc800078eb8ff */
[----:B------:R-:W-:-:S07]  /*19960*/  LOP3.LUT R18, R3, R0, R7, 0xfe, !PT ;  /* 0x0000000003127212 */ /* 0x000fce00078efe07 */
.L_x_11252:
[----:B------:R-:W-:Y:S05]  /*19970*/  BSYNC.RECONVERGENT B0 ;  /* 0x0000000000007941 */ /* 0x000fea0003800200 */
.L_x_11251:
[----:B------:R-:W4:Y:S02]  /*19980*/  F2I.S64.TRUNC R18, R18 ;  /* 0x0000001200127311 */ /* 0x000f24000020d900 */
[----:B----4-:R-:W-:Y:S05]  /*19990*/  BRA `(.L_x_11232) ;  /* 0x00000000009c7947 */ /* 0x010fea0003800000 */
.L_x_11244:
        /* <DEDUP_REMOVED lines=14> */
.L_x_11258:
[----:B------:R-:W-:Y:S05]  /*19a80*/  BSYNC.RECONVERGENT B0 ;  /* 0x0000000000007941 */ /* 0x000fea0003800200 */
.L_x_11257:
[----:B------:R-:W3:Y:S02]  /*19a90*/  F2I.S64.TRUNC R18, R18 ;  /* 0x0000001200127311 */ /* 0x000ee4000020d900 */
[----:B---3--:R-:W-:Y:S05]  /*19aa0*/  BRA `(.L_x_11232) ;  /* 0x0000000000587947 */ /* 0x008fea0003800000 */
.L_x_11231:
        /* <DEDUP_REMOVED lines=16> */
.L_x_11259:
[----:B------:R-:W-:Y:S01]  /*19bb0*/  CS2R R18, SRZ ;  /* 0x0000000000127805 */ /* 0x000fe2000001ff00 */
[----:B------:R-:W-:Y:S06]  /*19bc0*/  BRA `(.L_x_11232) ;  /* 0x0000000000107947 */ /* 0x000fec0003800000 */
.L_x_11256:
[----:B------:R2:W5:Y:S01]  /*19bd0*/  LDG.E.64 R18, desc[UR36][R4.64] ;  /* 0x0000002404127981 */ /* 0x000562000c1e1b00 */
[----:B------:R-:W-:Y:S05]  /*19be0*/  BRA `(.L_x_11232) ;  /* 0x0000000000087947 */ /* 0x000fea0003800000 */
.L_x_11255:
[----:B------:R3:W5:Y:S01]  /*19bf0*/  LDG.E R18, desc[UR36][R4.64] ;  /* 0x0000002404127981 */ /* 0x000762000c1e1900 */
[----:B------:R-:W-:-:S07]  /*19c00*/  MOV R19, RZ ;  /* 0x000000ff00137202 */ /* 0x000fce0000000f00 */
.L_x_11232:
        /* <DEDUP_REMOVED lines=17> */
.L_x_11263:
[----:B------:R0:W5:Y:S01]  /*19d20*/  LDG.E.U8 R24, desc[UR36][R4.64] ;  /* 0x0000002404187981 */ /* 0x000162000c1e1100 */
[----:B------:R-:W-:Y:S01]  /*19d30*/  IMAD.MOV.U32 R25, RZ, RZ, RZ ;  /* 0x000000ffff197224 */ /* 0x000fe200078e00ff */
[----:B------:R-:W-:Y:S06]  /*19d40*/  BRA `(.L_x_11265) ;  /* 0x0000000c00447947 */ /* 0x000fec0003800000 */
.L_x_11262:
        /* <DEDUP_REMOVED lines=8> */
.L_x_11267:
[----:B------:R-:W2:Y:S02]  /*19dd0*/  LDG.E R24, desc[UR36][R4.64] ;  /* 0x0000002404187981 */ /* 0x000ea4000c1e1900 */
[----:B--2---:R-:W-:Y:S01]  /*19de0*/  SHF.R.S32.HI R25, RZ, 0x1f, R24 ;  /* 0x0000001fff197819 */ /* 0x004fe20000011418 */
[----:B------:R-:W-:Y:S06]  /*19df0*/  BRA `(.L_x_11265) ;  /* 0x0000000c00187947 */ /* 0x000fec0003800000 */
.L_x_11266:
[----:B------:R-:W2:Y:S02]  /*19e00*/  LDG.E.S16 R24, desc[UR36][R4.64] ;  /* 0x0000002404187981 */ /* 0x000ea4000c1e1700 */
[----:B--2---:R-:W-:Y:S01]  /*19e10*/  SHF.R.S32.HI R25, RZ, 0x1f, R24 ;  /* 0x0000001fff197819 */ /* 0x004fe20000011418 */
[----:B------:R-:W-:Y:S06]  /*19e20*/  BRA `(.L_x_11265) ;  /* 0x0000000c000c7947 */ /* 0x000fec0003800000 */
.L_x_11261:
        /* <DEDUP_REMOVED lines=9> */
.L_x_11269:
[----:B------:R-:W2:Y:S02]  /*19ec0*/  LDG.E.U16 R4, desc[UR36][R4.64] ;  /* 0x0000002404047981 */ /* 0x000ea4000c1e1500 */
[----:B--2---:R-:W-:-:S06]  /*19ed0*/  HADD2.F32 R24, -RZ, R4.H0_H0 ;  /* 0x20000004ff187230 */ /* 0x004fcc0000004100 */
[----:B------:R-:W2:Y:S02]  /*19ee0*/  F2I.S64.TRUNC R24, R24 ;  /* 0x0000001800187311 */ /* 0x000ea4000020d900 */
[----:B--2---:R-:W-:Y:S05]  /*19ef0*/  BRA `(.L_x_11265) ;  /* 0x0000000800d87947 */ /* 0x004fea0003800000 */
.L_x_11268:
        /* <DEDUP_REMOVED lines=9> */
.L_x_11271:
[----:B------:R-:W2:Y:S02]  /*19f90*/  LDG.E.U16 R4, desc[UR36][R4.64] ;  /* 0x0000002404047981 */ /* 0x000ea4000c1e1500 */
[----:B--2---:R-:W-:-:S06]  /*19fa0*/  HADD2.F32 R24, -RZ, R4.H0_H0 ;  /* 0x20000004ff187230 */ /* 0x004fcc0000004100 */
[----:B------:R-:W2:Y:S02]  /*19fb0*/  F2I.S64.TRUNC R24, R24 ;  /* 0x0000001800187311 */ /* 0x000ea4000020d900 */
[----:B--2---:R-:W-:Y:S05]  /*19fc0*/  BRA `(.L_x_11265) ;  /* 0x0000000800a47947 */ /* 0x004fea0003800000 */
.L_x_11270:
[----:B------:R-:W2:Y:S02]  /*19fd0*/  LDG.E.64 R4, desc[UR36][R4.64] ;  /* 0x0000002404047981 */ /* 0x000ea4000c1e1b00 */
[----:B--2---:R2:W3:Y:S02]  /*19fe0*/  F2I.S64.F64.TRUNC R24, R4 ;  /* 0x0000000400187311 */ /* 0x0044e4000030d900 */
[----:B--23--:R-:W-:Y:S05]  /*19ff0*/  BRA `(.L_x_11265) ;  /* 0x0000000800987947 */ /* 0x00cfea0003800000 */
.L_x_11260:
        /* <DEDUP_REMOVED lines=13> */
.L_x_11274:
[----:B------:R-:W2:Y:S02]  /*1a0d0*/  LDG.E.64 R4, desc[UR36][R4.64] ;  /* 0x0000002404047981 */ /* 0x000ea4000c1e1b00 */
[----:B--2---:R2:W3:Y:S02]  /*1a0e0*/  F2I.S64.F64.TRUNC R24, R4 ;  /* 0x0000000400187311 */ /* 0x0044e4000030d900 */
[----:B--23--:R-:W-:Y:S05]  /*1a0f0*/  BRA `(.L_x_11265) ;  /* 0x0000000800587947 */ /* 0x00cfea0003800000 */
.L_x_11273:
        /* <DEDUP_REMOVED lines=26> */
.L_x_11276:
        /* <DEDUP_REMOVED lines=14> */
.L_x_11275:
[----:B------:R-:W2:Y:S02]  /*1a380*/  LDG.E.U16 R24, desc[UR36][R4.64] ;  /* 0x0000002404187981 */ /* 0x000ea4000c1e1500 */
[----:B--2---:R-:W-:-:S06]  /*1a390*/  IMAD.U32 R24, R24, 0x10000, RZ ;  /* 0x0001000018187824 */ /* 0x004fcc00078e00ff */
[----:B------:R-:W2:Y:S02]  /*1a3a0*/  F2I.S64.TRUNC R24, R24 ;  /* 0x0000001800187311 */ /* 0x000ea4000020d900 */
[----:B--2---:R-:W-:Y:S05]  /*1a3b0*/  BRA `(.L_x_11265) ;  /* 0x0000000400a87947 */ /* 0x004fea0003800000 */
.L_x_11272:
        /* <DEDUP_REMOVED lines=11> */
.L_x_11279:
        /* <DEDUP_REMOVED lines=21> */
.L_x_11283:
[----:B------:R-:W-:Y:S05]  /*1a5c0*/  BSYNC.RECONVERGENT B1 ;  /* 0x0000000000017941 */ /* 0x000fea0003800200 */
.L_x_11282:
[----:B------:R-:W-:Y:S01]  /*1a5d0*/  IMAD.SHL.U32 R0, R0, 0x100000, RZ ;  /* 0x0010000000007824 */ /* 0x000fe200078e00ff */
[----:B------:R-:W-:-:S04]  /*1a5e0*/  LEA R3, R3, 0x3b800000, 0x17 ;  /* 0x3b80000003037811 */ /* 0x000fc800078eb8ff */
[----:B------:R-:W-:-:S07]  /*1a5f0*/  LOP3.LUT R24, R3, R0, R7, 0xfe, !PT ;  /* 0x0000000003187212 */ /* 0x000fce00078efe07 */
.L_x_11281:
[----:B------:R-:W-:Y:S05]  /*1a600*/  BSYNC.RECONVERGENT B0 ;  /* 0x0000000000007941 */ /* 0x000fea0003800200 */
.L_x_11280:
[----:B------:R-:W4:Y:S02]  /*1a610*/  F2I.S64.TRUNC R24, R24 ;  /* 0x0000001800187311 */ /* 0x000f24000020d900 */
[----:B----4-:R-:W-:Y:S05]  /*1a620*/  BRA `(.L_x_11265) ;  /* 0x00000004000c7947 */ /* 0x010fea0003800000 */
.L_x_11278:
        /* <DEDUP_REMOVED lines=21> */
.L_x_11287:
[----:B------:R-:W-:Y:S05]  /*1a780*/  BSYNC.RECONVERGENT B1 ;  /* 0x0000000000017941 */ /* 0x000fea0003800200 */
.L_x_11286:
[----:B------:R-:W-:Y:S01]  /*1a790*/  IMAD.SHL.U32 R0, R0, 0x200000, RZ ;  /* 0x0020000000007824 */ /* 0x000fe200078e00ff */
[----:B------:R-:W-:-:S04]  /*1a7a0*/  LEA R3, R3, 0x37800000, 0x17 ;  /* 0x3780000003037811 */ /* 0x000fc800078eb8ff */
[----:B------:R-:W-:-:S07]  /*1a7b0*/  LOP3.LUT R24, R3, R0, R7, 0xfe, !PT ;  /* 0x0000000003187212 */ /* 0x000fce00078efe07 */
.L_x_11285:
[----:B------:R-:W-:Y:S05]  /*1a7c0*/  BSYNC.RECONVERGENT B0 ;  /* 0x0000000000007941 */ /* 0x000fea0003800200 */
.L_x_11284:
[----:B------:R-:W0:Y:S02]  /*1a7d0*/  F2I.S64.TRUNC R24, R24 ;  /* 0x0000001800187311 */ /* 0x000e24000020d900 */
[----:B0-----:R-:W-:Y:S05]  /*1a7e0*/  BRA `(.L_x_11265) ;  /* 0x00000000009c7947 */ /* 0x001fea0003800000 */
.L_x_11277:
        /* <DEDUP_REMOVED lines=14> */
.L_x_11291:
[----:B------:R-:W-:Y:S05]  /*1a8d0*/  BSYNC.RECONVERGENT B0 ;  /* 0x0000000000007941 */ /* 0x000fea0003800200 */
.L_x_11290:
[----:B------:R-:W2:Y:S02]  /*1a8e0*/  F2I.S64.TRUNC R24, R24 ;  /* 0x0000001800187311 */ /* 0x000ea4000020d900 */
[----:B--2---:R-:W-:Y:S05]  /*1a8f0*/  BRA `(.L_x_11265) ;  /* 0x0000000000587947 */ /* 0x004fea0003800000 */
.L_x_11264:
        /* <DEDUP_REMOVED lines=16> */
.L_x_11292:
[----:B------:R-:W-:Y:S01]  /*1aa00*/  CS2R R24, SRZ ;  /* 0x0000000000187805 */ /* 0x000fe2000001ff00 */
[----:B------:R-:W-:Y:S06]  /*1aa10*/  BRA `(.L_x_11265) ;  /* 0x0000000000107947 */ /* 0x000fec0003800000 */
.L_x_11289:
[----:B------:R2:W5:Y:S01]  /*1aa20*/  LDG.E.64 R24, desc[UR36][R4.64] ;  /* 0x0000002404187981 */ /* 0x000562000c1e1b00 */
[----:B------:R-:W-:Y:S05]  /*1aa30*/  BRA `(.L_x_11265) ;  /* 0x0000000000087947 */ /* 0x000fea0003800000 */
.L_x_11288:
[----:B------:R3:W5:Y:S01]  /*1aa40*/  LDG.E R24, desc[UR36][R4.64] ;  /* 0x0000002404187981 */ /* 0x000762000c1e1900 */
[----:B------:R-:W-:-:S07]  /*1aa50*/  IMAD.MOV.U32 R25, RZ, RZ, RZ ;  /* 0x000000ffff197224 */ /* 0x000fce00078e00ff */
.L_x_11265:
        /* <DEDUP_REMOVED lines=21> */
.L_x_11294:
[----:B------:R-:W-:Y:S05]  /*1abb0*/  BSYNC.RECONVERGENT B7 ;  /* 0x0000000000077941 */ /* 0x000fea0003800200 */
.L_x_11293:
        /* <DEDUP_REMOVED lines=21> */
.L_x_11296:
[----:B------:R-:W-:Y:S05]  /*1ad10*/  BSYNC.RECONVERGENT B7 ;  /* 0x0000000000077941 */ /* 0x000fea0003800200 */
.L_x_11295:
        /* <DEDUP_REMOVED lines=25> */
.L_x_11298:
[----:B------:R-:W-:Y:S05]  /*1aeb0*/  BSYNC.RECONVERGENT B7 ;  /* 0x0000000000077941 */ /* 0x000fea0003800200 */
.L_x_11297:
        /* <DEDUP_REMOVED lines=8> */
[----:B------:R-:W-:Y:S01]  /*1af40*/  IMAD.IADD R34, R5, 0x1, R3 ;  /* 0x0000000105227824 */ /* 0x000fe200078e0203 */
[----:B------:R-:W-:Y:S01]  /*1af50*/  CS2R R28, SRZ ;  /* 0x00000000001c7805 */ /* 0x000fe2000001ff00 */
[----:B------:R-:W-:Y:S01]  /*1af60*/  IMAD.MOV.U32 R35, RZ, RZ, R4 ;  /* 0x000000ffff237224 */ /* 0x000fe200078e0004 */
        /* <DEDUP_REMOVED lines=10> */
.L_x_11326:
        /* <DEDUP_REMOVED lines=28> */
.L_x_11303:
        /* <DEDUP_REMOVED lines=8> */
.L_x_11304:
[----:B------:R-:W-:Y:S05]  /*1b250*/  BSYNC.RECONVERGENT B1 ;  /* 0x0000000000017941 */ /* 0x000fea0003800200 */
.L_x_11302:
[----:B------:R-:W-:Y:S01]  /*1b260*/  IADD3 R43, PT, PT, R32, 0x2, RZ ;  /* 0x00000002202b7810 */ /* 0x000fe20007ffe0ff */
        /* <DEDUP_REMOVED lines=40> */
.L_x_11306:
        /* <DEDUP_REMOVED lines=8> */
.L_x_11307:
[----:B------:R-:W-:Y:S05]  /*1b570*/  BSYNC.RECONVERGENT B1 ;  /* 0x0000000000017941 */ /* 0x000fea0003800200 */
.L_x_11305:
        /* <DEDUP_REMOVED lines=8> */
[----:B------:R-:W-:Y:S01]  /*1b600*/  IMAD.MOV.U32 R29, RZ, RZ, R35 ;  /* 0x000000ffff1d7224 */ /* 0x000fe200078e0023 */
[----:B------:R-:W-:Y:S01]  /*1b610*/  BSSY.RECONVERGENT B1, `(.L_x_11308) ;  /* 0x0000029000017945 */ /* 0x000fe20003800200 */
        /* <DEDUP_REMOVED lines=32> */
.L_x_11309:
        /* <DEDUP_REMOVED lines=8> */
.L_x_11310:
[----:B------:R-:W-:Y:S05]  /*1b8a0*/  BSYNC.RECONVERGENT B1 ;  /* 0x0000000000017941 */ /* 0x000fea0003800200 */
.L_x_11308:
[----:B------:R-:W-:Y:S01]  /*1b8b0*/  UMOV UR4, 0x8 ;  /* 0x0000000800047882 */ /* 0x000fe20000000000 */
[----:B------:R-:W0:Y:S01]  /*1b8c0*/  LDC.64 R4, c[0x0][R34+0x798] ;  /* 0x0001e60022047b82 */ /* 0x000e220000000a00 */
[----:B------:R-:W-:Y:S01]  /*1b8d0*/  LEA R35, R32, UR4, 0x3 ;  /* 0x0000000420237c11 */ /* 0x000fe2000f8e18ff */
[----:B------:R-:W-:Y:S01]  /*1b8e0*/  IMAD.MOV.U32 R7, RZ, RZ, R21 ;  /* 0x000000ffff077224 */ /* 0x000fe200078e0015 */
[----:B------:R-:W-:Y:S01]  /*1b8f0*/  IADD3 R9, P0, PT, RZ, -R26, RZ ;  /* 0x8000001aff097210 */ /* 0x000fe20007f1e0ff */
[----:B------:R-:W-:Y:S01]  /*1b900*/  BSSY.RECONVERGENT B1, `(.L_x_11311) ;  /* 0x000002c000017945 */ /* 0x000fe20003800200 */
[----:B------:R-:W-:Y:S02]  /*1b910*/  MOV R6, R20 ;  /* 0x0000001400067202 */ /* 0x000fe40000000f00 */
[----:B------:R-:W-:Y:S01]  /*1b920*/  MOV R44, R28 ;  /* 0x0000001c002c7202 */ /* 0x000fe20000000f00 */
        /* <DEDUP_REMOVED lines=33> */
.L_x_11312:
        /* <DEDUP_REMOVED lines=8> */
.L_x_11313:
[----:B------:R-:W-:Y:S05]  /*1bbc0*/  BSYNC.RECONVERGENT B1 ;  /* 0x0000000000017941 */ /* 0x000fea0003800200 */
.L_x_11311:
        /* <DEDUP_REMOVED lines=42> */
.L_x_11315:
        /* <DEDUP_REMOVED lines=8> */
.L_x_11316:
[----:B------:R-:W-:Y:S05]  /*1bef0*/  BSYNC.RECONVERGENT B1 ;  /* 0x0000000000017941 */ /* 0x000fea0003800200 */
.L_x_11314:
        /* <DEDUP_REMOVED lines=42> */
.L_x_11318:
        /* <DEDUP_REMOVED lines=8> */
.L_x_11319:
[----:B------:R-:W-:Y:S05]  /*1c220*/  BSYNC.RECONVERGENT B1 ;  /* 0x0000000000017941 */ /* 0x000fea0003800200 */
.L_x_11317:
        /* <DEDUP_REMOVED lines=43> */
.L_x_11321:
        /* <DEDUP_REMOVED lines=8> */
.L_x_11322:
[----:B------:R-:W-:Y:S05]  /*1c560*/  BSYNC.RECONVERGENT B1 ;  /* 0x0000000000017941 */ /* 0x000fea0003800200 */
.L_x_11320:
        /* <DEDUP_REMOVED lines=43> */
.L_x_11324:
        /* <DEDUP_REMOVED lines=8> */
.L_x_11325:
[----:B------:R-:W-:Y:S05]  /*1c8a0*/  BSYNC.RECONVERGENT B1 ;  /* 0x0000000000017941 */ /* 0x000fea0003800200 */
.L_x_11323:
[----:B------:R-:W0:Y:S01]  /*1c8b0*/  LDC.64 R4, c[0x0][R25+0x798] ;  /* 0x0001e60019047b82 */ /* 0x000e220000000a00 */
        /* <DEDUP_REMOVED lines=12> */
[----:B0-----:R-:W-:Y:S02]  /*1c980*/  IMAD R3, R3, R4, RZ ;  /* 0x0000000403037224 */ /* 0x001fe400078e02ff */
[----:B------:R-:W-:-:S04]  /*1c990*/  IMAD.WIDE.U32 R28, R4, R6, R20 ;  /* 0x00000006041c7225 */ /* 0x000fc800078e0014 */
[----:B------:R-:W-:-:S05]  /*1c9a0*/  IMAD R3, R5, R6, R3 ;  /* 0x0000000605037224 */ /* 0x000fca00078e0203 */
[----:B------:R-:W-:Y:S01]  /*1c9b0*/  IADD3 R29, PT, PT, R29, R3, RZ ;  /* 0x000000031d1d7210 */ /* 0x000fe20007ffe0ff */
[----:B------:R-:W-:Y:S06]  /*1c9c0*/  @P0 BRA `(.L_x_11326) ;  /* 0xffffffe400900947 */ /* 0x000fec000383ffff */
[----:B------:R-:W-:Y:S05]  /*1c9d0*/  BSYNC.RECONVERGENT B0 ;  /* 0x0000000000007941 */ /* 0x000fea0003800200 */
.L_x_11301:
[----:B------:R-:W-:-:S07]  /*1c9e0*/  VIADD R32, R32, 0x3 ;  /* 0x0000000320207836 */ /* 0x000fce0000000000 */
.L_x_11300:
        /* <DEDUP_REMOVED lines=31> */
.L_x_11329:
        /* <DEDUP_REMOVED lines=8> */
.L_x_11330:
[----:B------:R-:W-:Y:S05]  /*1cc60*/  BSYNC.RECONVERGENT B0 ;  /* 0x0000000000007941 */ /* 0x000fea0003800200 */
.L_x_11328:
        /* <DEDUP_REMOVED lines=41> */
.L_x_11332:
        /* <DEDUP_REMOVED lines=8> */
.L_x_11333:
[----:B------:R-:W-:Y:S05]  /*1cf80*/  BSYNC.RECONVERGENT B0 ;  /* 0x0000000000007941 */ /* 0x000fea0003800200 */
.L_x_11331:
        /* <DEDUP_REMOVED lines=42> */
.L_x_11335:
        /* <DEDUP_REMOVED lines=8> */
.L_x_11336:
[----:B------:R-:W-:Y:S05]  /*1d2b0*/  BSYNC.RECONVERGENT B0 ;  /* 0x0000000000007941 */ /* 0x000fea0003800200 */
.L_x_11334:
        /* <DEDUP_REMOVED lines=42> */
.L_x_11338:
        /* <DEDUP_REMOVED lines=8> */
.L_x_11339:
[----:B------:R-:W-:Y:S05]  /*1d5e0*/  BSYNC.RECONVERGENT B0 ;  /* 0x0000000000007941 */ /* 0x000fea0003800200 */
.L_x_11337:
        /* <DEDUP_REMOVED lines=15> */
.L_x_11327:
        /* <DEDUP_REMOVED lines=31> */
.L_x_11342:
        /* <DEDUP_REMOVED lines=8> */
.L_x_11343:
[----:B------:R-:W-:Y:S05]  /*1d950*/  BSYNC.RECONVERGENT B0 ;  /* 0x0000000000007941 */ /* 0x000fea0003800200 */
.L_x_11341:
        /* <DEDUP_REMOVED lines=41> */
.L_x_11345:
        /* <DEDUP_REMOVED lines=8> */
.L_x_11346:
[----:B------:R-:W-:Y:S05]  /*1dc70*/  BSYNC.RECONVERGENT B0 ;  /* 0x0000000000007941 */ /* 0x000fea0003800200 */
.L_x_11344:
        /* <DEDUP_REMOVED lines=15> */
.L_x_11340:
        /* <DEDUP_REMOVED lines=31> */
.L_x_11348:
[----:B------:R-:W-:Y:S01]  /*1df60*/  MOV R0, R4 ;  /* 0x0000000400007202 */ /* 0x000fe20000000f00 */
[----:B------:R-:W-:Y:S01]  /*1df70*/  IMAD.MOV.U32 R12, RZ, RZ, R5 ;  /* 0x000000ffff0c7224 */ /* 0x000fe200078e0005 */
[----:B------:R-:W-:-:S07]  /*1df80*/  MOV R13, 0x1dfa0 ;  /* 0x0001dfa0000d7802 */ /* 0x000fce0000000f00 */
[----:B------:R-:W-:Y:S05]  /*1df90*/  CALL.REL.NOINC `($__internal_25_$__cuda_sm20_rem_s64) ;  /* 0x000000b0009c7944 */ /* 0x000fea0003c00000 */
[----:B------:R-:W-:Y:S01]  /*1dfa0*/  IMAD.MOV.U32 R4, RZ, RZ, R0 ;  /* 0x000000ffff047224 */ /* 0x000fe200078e0000 */
[----:B------:R-:W-:-:S07]  /*1dfb0*/  MOV R5, R7 ;  /* 0x0000000700057202 */ /* 0x000fce0000000f00 */
.L_x_11349:
[----:B------:R-:W-:Y:S05]  /*1dfc0*/  BSYNC.RECONVERGENT B0 ;  /* 0x0000000000007941 */ /* 0x000fea0003800200 */
.L_x_11347:
[----:B------:R-:W0:Y:S02]  /*1dfd0*/  LDC.64 R6, c[0x0][R3+0x798] ;  /* 0x0001e60003067b82 */ /* 0x000e240000000a00 */
[----:B0-----:R-:W-:Y:S02]  /*1dfe0*/  IMAD R5, R5, R6, RZ ;  /* 0x0000000605057224 */ /* 0x001fe400078e02ff */
[----:B------:R-:W-:-:S04]  /*1dff0*/  IMAD.WIDE.U32 R28, R6, R4, R28 ;  /* 0x00000004061c7225 */ /* 0x000fc800078e001c */
[----:B------:R-:W-:-:S04]  /*1e000*/  IMAD R5, R7, R4, R5 ;  /* 0x0000000407057224 */ /* 0x000fc800078e0205 */
[----:B------:R-:W-:-:S07]  /*1e010*/  IMAD.IADD R29, R29, 0x1, R5 ;  /* 0x000000011d1d7824 */ /* 0x000fce00078e0205 */
.L_x_11299:
        /* <DEDUP_REMOVED lines=15> */
[----:B------:R-:W-:Y:S01]  /*1e110*/  MOV R16, R0 ;  /* 0x0000000000107202 */ /* 0x000fe20000000f00 */
[----:B------:R-:W-:-:S07]  /*1e120*/  IMAD.MOV.U32 R17, RZ, RZ, R3 ;  /* 0x000000ffff117224 */ /* 0x000fce00078e0003 */
.L_x_11354:
        /* <DEDUP_REMOVED lines=22> */
.L_x_11353:
[----:B------:R-:W-:Y:S05]  /*1e290*/  BSYNC.RECONVERGENT B8 ;  /* 0x0000000000087941 */ /* 0x000fea0003800200 */
.L_x_11352:
[----:B------:R-:W-:-:S05]  /*1e2a0*/  IADD3 R16, P0, PT, R16, 0x8, RZ ;  /* 0x0000000810107810 */ /* 0x000fca0007f1e0ff */
[----:B------:R-:W-:Y:S01]  /*1e2b0*/  IMAD.X R17, RZ, RZ, R17, P0 ;  /* 0x000000ffff117224 */ /* 0x000fe200000e0611 */
[----:B------:R-:W-:-:S04]  /*1e2c0*/  ISETP.GE.U32.AND P0, PT, R16, R25, PT ;  /* 0x000000191000720c */ /* 0x000fc80003f06070 */
[----:B------:R-:W-:-:S13]  /*1e2d0*/  ISETP.GE.U32.AND.EX P0, PT, R17, R24, PT, P0 ;  /* 0x000000181100720c */ /* 0x000fda0003f06100 */
[----:B------:R-:W-:Y:S05]  /*1e2e0*/  @!P0 BRA `(.L_x_11354) ;  /* 0xfffffffc00908947 */ /* 0x000fea000383ffff */
.L_x_11351:
[----:B------:R-:W-:Y:S05]  /*1e2f0*/  BSYNC.RECONVERGENT B7 ;  /* 0x0000000000077941 */ /* 0x000fea0003800200 */
.L_x_11350:
[----:B------:R-:W0:Y:S01]  /*1e300*/  LDCU.64 UR4, c[0x0][0x710] ;  /* 0x0000e200ff0477ac */ /* 0x000e220008000a00 */
[----:B------:R-:W-:-:S04]  /*1e310*/  LOP3.LUT R0, R22, 0xff, RZ, 0xc0, !PT ;  /* 0x000000ff16007812 */ /* 0x000fc800078ec0ff */
        /* <DEDUP_REMOVED lines=14> */
.L_x_11358:
[----:B------:R0:W-:Y:S01]  /*1e400*/  STG.E.U8 desc[UR36][R2.64], RZ ;  /* 0x000000ff02007986 */ /* 0x0001e2000c101124 */
[----:B------:R-:W-:Y:S05]  /*1e410*/  BRA `(.L_x_11360) ;  /* 0x00000004008c7947 */ /* 0x000fea0003800000 */
.L_x_11357:
        /* <DEDUP_REMOVED lines=8> */
.L_x_11362:
[----:B------:R0:W-:Y:S01]  /*1e4a0*/  STG.E desc[UR36][R2.64], RZ ;  /* 0x000000ff02007986 */ /* 0x0001e2000c101924 */
[----:B------:R-:W-:Y:S05]  /*1e4b0*/  BRA `(.L_x_11360) ;  /* 0x0000000400647947 */ /* 0x000fea0003800000 */
.L_x_11361:
[----:B------:R0:W-:Y:S01]  /*1e4c0*/  STG.E.U16 desc[UR36][R2.64], RZ ;  /* 0x000000ff02007986 */ /* 0x0001e2000c101524 */
[----:B------:R-:W-:Y:S05]  /*1e4d0*/  BRA `(.L_x_11360) ;  /* 0x00000004005c7947 */ /* 0x000fea0003800000 */
.L_x_11356:
        /* <DEDUP_REMOVED lines=8> */
.L_x_11364:
[----:B------:R0:W-:Y:S01]  /*1e560*/  STG.E.U16 desc[UR36][R2.64], RZ ;  /* 0x000000ff02007986 */ /* 0x0001e2000c101524 */
[----:B------:R-:W-:Y:S05]  /*1e570*/  BRA `(.L_x_11360) ;  /* 0x0000000400347947 */ /* 0x000fea0003800000 */
.L_x_11363:
        /* <DEDUP_REMOVED lines=8> */
.L_x_11366:
[----:B------:R3:W-:Y:S01]  /*1e600*/  STG.E desc[UR36][R2.64], RZ ;  /* 0x000000ff02007986 */ /* 0x0007e2000c101924 */
[----:B------:R-:W-:Y:S05]  /*1e610*/  BRA `(.L_x_11360) ;  /* 0x00000004000c7947 */ /* 0x000fea0003800000 */
.L_x_11365:
[----:B------:R4:W-:Y:S01]  /*1e620*/  STG.E.64 desc[UR36][R2.64], RZ ;  /* 0x000000ff02007986 */ /* 0x0009e2000c101b24 */
[----:B------:R-:W-:Y:S05]  /*1e630*/  BRA `(.L_x_11360) ;  /* 0x0000000400047947 */ /* 0x000fea0003800000 */
.L_x_11355:
        /* <DEDUP_REMOVED lines=10> */
.L_x_11369:
[----:B------:R0:W-:Y:S01]  /*1e6e0*/  STG.E.128 desc[UR36][R2.64], RZ ;  /* 0x000000ff02007986 */ /* 0x0001e2000c101d24 */
[----:B------:R-:W-:Y:S05]  /*1e6f0*/  BRA `(.L_x_11360) ;  /* 0x0000000000d47947 */ /* 0x000fea0003800000 */
.L_x_11368:
        /* <DEDUP_REMOVED lines=8> */
.L_x_11371:
[----:B------:R0:W-:Y:S01]  /*1e780*/  STG.E.U8 desc[UR36][R2.64], RZ ;  /* 0x000000ff02007986 */ /* 0x0001e2000c101124 */
[----:B------:R-:W-:Y:S05]  /*1e790*/  BRA `(.L_x_11360) ;  /* 0x0000000000ac7947 */ /* 0x000fea0003800000 */
.L_x_11370:
[----:B------:R0:W-:Y:S01]  /*1e7a0*/  STG.E.U16 desc[UR36][R2.64], RZ ;  /* 0x000000ff02007986 */ /* 0x0001e2000c101524 */
[----:B------:R-:W-:Y:S05]  /*1e7b0*/  BRA `(.L_x_11360) ;  /* 0x0000000000a47947 */ /* 0x000fea0003800000 */
.L_x_11367:
        /* <DEDUP_REMOVED lines=10> */
.L_x_11374:
[----:B------:R0:W-:Y:S01]  /*1e860*/  STG.E.U8 desc[UR36][R2.64], RZ ;  /* 0x000000ff02007986 */ /* 0x0001e2000c101124 */
[----:B------:R-:W-:Y:S05]  /*1e870*/  BRA `(.L_x_11360) ;  /* 0x0000000000747947 */ /* 0x000fea0003800000 */
.L_x_11373:
[----:B------:R0:W-:Y:S01]  /*1e880*/  STG.E.U8 desc[UR36][R2.64], RZ ;  /* 0x000000ff02007986 */ /* 0x0001e2000c101124 */
[----:B------:R-:W-:Y:S05]  /*1e890*/  BRA `(.L_x_11360) ;  /* 0x00000000006c7947 */ /* 0x000fea0003800000 */
.L_x_11372:
[----:B------:R-:W-:-:S13]  /*1e8a0*/  ISETP.NE.AND P0, PT, R0, 0x1c, PT ;  /* 0x0000001c0000780c */ /* 0x000fda0003f05270 */
[----:B------:R-:W-:Y:S05]  /*1e8b0*/  @!P0 BRA `(.L_x_11375) ;  /* 0x0000000000608947 */ /* 0x000fea0003800000 */
[----:B------:R-:W-:-:S13]  /*1e8c0*/  ISETP.NE.AND P0, PT, R0, 0x1d, PT ;  /* 0x0000001d0000780c */ /* 0x000fda0003f05270 */
[----:B------:R-:W-:Y:S05]  /*1e8d0*/  @!P0 BRA `(.L_x_11376) ;  /* 0x0000000000508947 */ /* 0x000fea0003800000 */
[----:B------:R-:W-:-:S13]  /*1e8e0*/  ISETP.NE.AND P0, PT, R0, 0x2c, PT ;  /* 0x0000002c0000780c */ /* 0x000fda0003f05270 */
[----:B------:R0:W-:Y:S01]  /*1e8f0*/  @!P0 STG.E.U8 desc[UR36][R2.64], RZ ;  /* 0x000000ff02008986 */ /* 0x0001e2000c101124 */
[----:B------:R-:W-:Y:S05]  /*1e900*/  @!P0 BRA `(.L_x_11360) ;  /* 0x0000000000508947 */ /* 0x000fea0003800000 */
.L_x_11359:
[----:B------:R-:W-:Y:S01]  /*1e910*/  MOV R0, 0x0 ;  /* 0x0000000000007802 */ /* 0x000fe20000000f00 */
[----:B------:R-:W1:Y:S01]  /*1e920*/  LDCU.64 UR4, c[0x4][0x118] ;  /* 0x01002300ff0477ac */ /* 0x000e620008000a00 */
[----:B------:R-:W-:Y:S02]  /*1e930*/  HFMA2 R13, -RZ, RZ, 0, 0 ;  /* 0x00000000ff0d7431 */ /* 0x000fe400000001ff */
[----:B------:R-:W-:Y:S01]  /*1e940*/  IMAD.MOV.U32 R8, RZ, RZ, 0x65 ;  /* 0x00000065ff087424 */ /* 0x000fe200078e00ff */
[----:B0-----:R0:W2:Y:S01]  /*1e950*/  LDC.64 R2, c[0x4][R0] ;  /* 0x0100000000027b82 */ /* 0x0010a20000000a00 */
[----:B------:R-:W3:Y:S01]  /*1e960*/  LDCU.64 UR6, c[0x4][0x120] ;  /* 0x01002400ff0677ac */ /* 0x000ee20008000a00 */
[----:B------:R-:W-:Y:S01]  /*1e970*/  IMAD.MOV.U32 R12, RZ, RZ, 0x1 ;  /* 0x00000001ff0c7424 */ /* 0x000fe200078e00ff */
[----:B------:R-:W4:Y:S01]  /*1e980*/  LDCU.64 UR8, c[0x4][0x28] ;  /* 0x01000500ff0877ac */ /* 0x000f220008000a00 */
[----:B-1----:R-:W-:Y:S02]  /*1e990*/  IMAD.U32 R4, RZ, RZ, UR4 ;  /* 0x00000004ff047e24 */ /* 0x002fe4000f8e00ff */
[----:B------:R-:W-:Y:S01]  /*1e9a0*/  IMAD.U32 R5, RZ, RZ, UR5 ;  /* 0x00000005ff057e24 */ /* 0x000fe2000f8e00ff */
[----:B---3--:R-:W-:Y:S01]  /*1e9b0*/  MOV R6, UR6 ;  /* 0x0000000600067c02 */ /* 0x008fe20008000f00 */
[----:B------:R-:W-:-:S02]  /*1e9c0*/  IMAD.U32 R7, RZ, RZ, UR7 ;  /* 0x00000007ff077e24 */ /* 0x000fc4000f8e00ff */
[----:B----4-:R-:W-:Y:S01]  /*1e9d0*/  IMAD.U32 R10, RZ, RZ, UR8 ;  /* 0x00000008ff0a7e24 */ /* 0x010fe2000f8e00ff */
[----:B0-----:R-:W-:-:S07]  /*1e9e0*/  MOV R11, UR9 ;  /* 0x00000009000b7c02 */ /* 0x001fce0008000f00 */
[----:B------:R-:W-:-:S07]  /*1e9f0*/  LEPC R20, `(.L_x_11377) ;  /* 0x000000001014794e */ /* 0x000fce0000000000 */
[----:B--2---:R-:W-:Y:S05]  /*1ea00*/  CALL.ABS.NOINC R2 ;  /* 0x0000000002007343 */ /* 0x004fea0003c00000 */
.L_x_11377:
[----:B------:R-:W-:Y:S05]  /*1ea10*/  BRA `(.L_x_11360) ;  /* 0x00000000000c7947 */ /* 0x000fea0003800000 */
.L_x_11376:
[----:B------:R0:W-:Y:S01]  /*1ea20*/  STG.E.64 desc[UR36][R2.64], RZ ;  /* 0x000000ff02007986 */ /* 0x0001e2000c101b24 */
[----:B------:R-:W-:Y:S05]  /*1ea30*/  BRA `(.L_x_11360) ;  /* 0x0000000000047947 */ /* 0x000fea0003800000 */
.L_x_11375:
[----:B------:R0:W-:Y:S02]  /*1ea40*/  STG.E desc[UR36][R2.64], RZ ;  /* 0x000000ff02007986 */ /* 0x0001e4000c101924 */
.L_x_11360:
[----:B------:R-:W-:-:S07]  /*1ea50*/  VIADD R36, R36, 0x80 ;  /* 0x0000008024247836 */ /* 0x000fce0000000000 */
.L_x_11126:
[----:B------:R-:W-:Y:S05]  /*1ea60*/  BSYNC.RECONVERGENT B6 ;  /* 0x0000000000067941 */ /* 0x000fea0003800200 */
.L_x_11125:
[----:B------:R-:W5:Y:S02]  /*1ea70*/  LDCU UR4, c[0x0][0x380] ;  /* 0x00007000ff0477ac */ /* 0x000f640008000800 */
[----:B-----5:R-:W-:-:S13]  /*1ea80*/  ISETP.GE.AND P0, PT, R36, UR4, PT ;  /* 0x0000000424007c0c */ /* 0x020fda000bf06270 */
[----:B------:R-:W-:Y:S05]  /*1ea90*/  @P0 EXIT ;  /* 0x000000000000094d */ /* 0x000fea0003800000 */
[----:B------:R-:W5:Y:S01]  /*1eaa0*/  LDCU UR4, c[0x0][0x388] ;  /* 0x00007100ff0477ac */ /* 0x000f620008000800 */
[----:B------:R-:W-:Y:S01]  /*1eab0*/  IMAD.MOV.U32 R26, RZ, RZ, RZ ;  /* 0x000000ffff1a7224 */ /* 0x000fe200078e00ff */
[----:B------:R-:W-:Y:S02]  /*1eac0*/  MOV R24, RZ ;  /* 0x000000ff00187202 */ /* 0x000fe40000000f00 */
[----:B------:R-:W-:Y:S01]  /*1ead0*/  CS2R R18, SRZ ;  /* 0x0000000000127805 */ /* 0x000fe2000001ff00 */
[----:B------:R-:W-:Y:S02]  /*1eae0*/  IMAD.MOV.U32 R0, RZ, RZ, RZ ;  /* 0x000000ffff007224 */ /* 0x000fe400078e00ff */
[----:B------:R-:W-:Y:S01]  /*1eaf0*/  IMAD.MOV.U32 R16, RZ, RZ, RZ ;  /* 0x000000ffff107224 */ /* 0x000fe200078e00ff */
[----:B-----5:R-:W-:-:S09]  /*1eb00*/  UISETP.NE.AND UP0, UPT, UR4, URZ, UPT ;  /* 0x000000ff0400728c */ /* 0x020fd2000bf05270 */
[----:B------:R-:W-:Y:S05]  /*1eb10*/  BRA.U !UP0, `(.L_x_11378) ;  /* 0x0000001908a07547 */ /* 0x000fea000b800000 */
[----:B------:R-:W5:Y:S01]  /*1eb20*/  LDCU.64 UR4, c[0x0][0x390] ;  /* 0x00007200ff0477ac */ /* 0x000f620008000a00 */
[----:B01234-:R-:W-:Y:S02]  /*1eb30*/  HFMA2 R2, -RZ, RZ, 0, 0 ;  /* 0x00000000ff027431 */ /* 0x01ffe400000001ff */
[----:B------:R-:W-:Y:S01]  /*1eb40*/  IMAD.MOV.U32 R3, RZ, RZ, R36 ;  /* 0x000000ffff037224 */ /* 0x000fe200078e0024 */
        /* <DEDUP_REMOVED lines=421> */
.L_x_11378:
[----:B------:R-:W0:Y:S01]  /*205a0*/  LDCU.128 UR4, c[0x0][0x710] ;  /* 0x0000e200ff0477ac */ /* 0x000e220008000c00 */
[----:B------:R-:W-:-:S04]  /*205b0*/  PRMT R4, R22, 0x7771, RZ ;  /* 0x0000777116047816 */ /* 0x000fc800000000ff */
[----:B------:R-:W-:Y:S02]  /*205c0*/  ISETP.GT.AND P2, PT, R4, 0x9, PT ;  /* 0x000000090400780c */ /* 0x000fe40003f44270 */
[----:B01234-:R-:W-:Y:S02]  /*205d0*/  IADD3 R2, P1, PT, R0, UR6, RZ ;  /* 0x0000000600027c10 */ /* 0x01ffe4000ff3e0ff */
[----:B------:R-:W-:-:S03]  /*205e0*/  IADD3 R16, P0, PT, R16, UR4, RZ ;  /* 0x0000000410107c10 */ /* 0x000fc6000ff1e0ff */
        /* <DEDUP_REMOVED lines=14> */
.L_x_11382:
[----:B------:R3:W5:Y:S01]  /*206d0*/  LDG.E.U8 R28, desc[UR36][R2.64] ;  /* 0x00000024021c7981 */ /* 0x000762000c1e1100 */
[----:B------:R-:W-:Y:S01]  /*206e0*/  IMAD.MOV.U32 R29, RZ, RZ, RZ ;  /* 0x000000ffff1d7224 */ /* 0x000fe200078e00ff */
[----:B------:R-:W-:Y:S06]  /*206f0*/  BRA `(.L_x_11384) ;  /* 0x0000000c00407947 */ /* 0x000fec0003800000 */
.L_x_11381:
        /* <DEDUP_REMOVED lines=8> */
.L_x_11386:
[----:B------:R-:W2:Y:S02]  /*20780*/  LDG.E R28, desc[UR36][R2.64] ;  /* 0x00000024021c7981 */ /* 0x000ea4000c1e1900 */
[----:B--2---:R-:W-:Y:S01]  /*20790*/  SHF.R.S32.HI R29, RZ, 0x1f, R28 ;  /* 0x0000001fff1d7819 */ /* 0x004fe2000001141c */
[----:B------:R-:W-:Y:S06]  /*207a0*/  BRA `(.L_x_11384) ;  /* 0x0000000c00147947 */ /* 0x000fec0003800000 */
.L_x_11385:
[----:B------:R-:W2:Y:S02]  /*207b0*/  LDG.E.S16 R28, desc[UR36][R2.64] ;  /* 0x00000024021c7981 */ /* 0x000ea4000c1e1700 */
[----:B--2---:R-:W-:Y:S01]  /*207c0*/  SHF.R.S32.HI R29, RZ, 0x1f, R28 ;  /* 0x0000001fff1d7819 */ /* 0x004fe2000001141c */
[----:B------:R-:W-:Y:S06]  /*207d0*/  BRA `(.L_x_11384) ;  /* 0x0000000c00087947 */ /* 0x000fec0003800000 */
.L_x_11380:
        /* <DEDUP_REMOVED lines=9> */
.L_x_11388:
[----:B------:R-:W2:Y:S02]  /*20870*/  LDG.E.U16 R2, desc[UR36][R2.64] ;  /* 0x0000002402027981 */ /* 0x000ea4000c1e1500 */
[----:B--2---:R-:W-:-:S06]  /*20880*/  HADD2.F32 R28, -RZ, R2.H0_H0 ;  /* 0x20000002ff1c7230 */ /* 0x004fcc0000004100 */
[----:B------:R-:W3:Y:S02]  /*20890*/  F2I.S64.TRUNC R28, R28 ;  /* 0x0000001c001c7311 */ /* 0x000ee4000020d900 */
[----:B---3--:R-:W-:Y:S05]  /*208a0*/  BRA `(.L_x_11384) ;  /* 0x0000000800d47947 */ /* 0x008fea0003800000 */
.L_x_11387:
        /* <DEDUP_REMOVED lines=9> */
.L_x_11390:
[----:B------:R-:W2:Y:S02]  /*20940*/  LDG.E.U16 R2, desc[UR36][R2.64] ;  /* 0x0000002402027981 */ /* 0x000ea4000c1e1500 */
[----:B--2---:R-:W-:-:S06]  /*20950*/  HADD2.F32 R28, -RZ, R2.H0_H0 ;  /* 0x20000002ff1c7230 */ /* 0x004fcc0000004100 */
[----:B------:R-:W3:Y:S02]  /*20960*/  F2I.S64.TRUNC R28, R28 ;  /* 0x0000001c001c7311 */ /* 0x000ee4000020d900 */
[----:B---3--:R-:W-:Y:S05]  /*20970*/  BRA `(.L_x_11384) ;  /* 0x0000000800a07947 */ /* 0x008fea0003800000 */
.L_x_11389:
[----:B------:R-:W2:Y:S02]  /*20980*/  LDG.E.64 R2, desc[UR36][R2.64] ;  /* 0x0000002402027981 */ /* 0x000ea4000c1e1b00 */
[----:B--2---:R3:W4:Y:S02]  /*20990*/  F2I.S64.F64.TRUNC R28, R2 ;  /* 0x00000002001c7311 */ /* 0x004724000030d900 */
[----:B---34-:R-:W-:Y:S05]  /*209a0*/  BRA `(.L_x_11384) ;  /* 0x0000000800947947 */ /* 0x018fea0003800000 */
.L_x_11379:
        /* <DEDUP_REMOVED lines=13> */
.L_x_11393:
[----:B------:R-:W2:Y:S02]  /*20a80*/  LDG.E.64 R2, desc[UR36][R2.64] ;  /* 0x0000002402027981 */ /* 0x000ea4000c1e1b00 */
[----:B--2---:R3:W4:Y:S02]  /*20a90*/  F2I.S64.F64.TRUNC R28, R2 ;  /* 0x00000002001c7311 */ /* 0x004724000030d900 */
[----:B---34-:R-:W-:Y:S05]  /*20aa0*/  BRA `(.L_x_11384) ;  /* 0x0000000800547947 */ /* 0x018fea0003800000 */
.L_x_11392:
        /* <DEDUP_REMOVED lines=26> */
.L_x_11395:
        /* <DEDUP_REMOVED lines=13> */
.L_x_11394:
[----:B------:R-:W2:Y:S02]  /*20d20*/  LDG.E.U16 R28, desc[UR36][R2.64] ;  /* 0x00000024021c7981 */ /* 0x000ea4000c1e1500 */
[----:B--2---:R-:W-:-:S06]  /*20d30*/  IMAD.U32 R28, R28, 0x10000, RZ ;  /* 0x000100001c1c7824 */ /* 0x004fcc00078e00ff */
[----:B------:R-:W3:Y:S02]  /*20d40*/  F2I.S64.TRUNC R28, R28 ;  /* 0x0000001c001c7311 */ /* 0x000ee4000020d900 */
[----:B---3--:R-:W-:Y:S05]  /*20d50*/  BRA `(.L_x_11384) ;  /* 0x0000000400a87947 */ /* 0x008fea0003800000 */
.L_x_11391:
        /* <DEDUP_REMOVED lines=11> */
.L_x_11398:
        /* <DEDUP_REMOVED lines=21> */
.L_x_11402:
[----:B------:R-:W-:Y:S05]  /*20f60*/  BSYNC.RECONVERGENT B1 ;  /* 0x0000000000017941 */ /* 0x000fea0003800200 */
.L_x_11401:
[----:B------:R-:W-:Y:S01]  /*20f70*/  IMAD.SHL.U32 R0, R0, 0x100000, RZ ;  /* 0x0010000000007824 */ /* 0x000fe200078e00ff */
[----:B------:R-:W-:-:S04]  /*20f80*/  LEA R2, R2, 0x3b800000, 0x17 ;  /* 0x3b80000002027811 */ /* 0x000fc800078eb8ff */
[----:B------:R-:W-:-:S07]  /*20f90*/  LOP3.LUT R28, R2, R0, R7, 0xfe, !PT ;  /* 0x00000000021c7212 */ /* 0x000fce00078efe07 */
.L_x_11400:
[----:B------:R-:W-:Y:S05]  /*20fa0*/  BSYNC.RECONVERGENT B0 ;  /* 0x0000000000007941 */ /* 0x000fea0003800200 */
.L_x_11399:
[----:B------:R-:W1:Y:S02]  /*20fb0*/  F2I.S64.TRUNC R28, R28 ;  /* 0x0000001c001c7311 */ /* 0x000e64000020d900 */
[----:B-1----:R-:W-:Y:S05]  /*20fc0*/  BRA `(.L_x_11384) ;  /* 0x00000004000c7947 */ /* 0x002fea0003800000 */
.L_x_11397:
        /* <DEDUP_REMOVED lines=21> */
.L_x_11406:
[----:B------:R-:W-:Y:S05]  /*21120*/  BSYNC.RECONVERGENT B1 ;  /* 0x0000000000017941 */ /* 0x000fea0003800200 */
.L_x_11405:
[----:B------:R-:W-:Y:S02]  /*21130*/  SHF.L.U32 R0, R0, 0x15, RZ ;  /* 0x0000001500007819 */ /* 0x000fe400000006ff */
[----:B------:R-:W-:-:S04]  /*21140*/  LEA R2, R2, 0x37800000, 0x17 ;  /* 0x3780000002027811 */ /* 0x000fc800078eb8ff */
[----:B------:R-:W-:-:S07]  /*21150*/  LOP3.LUT R28, R2, R0, R7, 0xfe, !PT ;  /* 0x00000000021c7212 */ /* 0x000fce00078efe07 */
.L_x_11404:
[----:B------:R-:W-:Y:S05]  /*21160*/  BSYNC.RECONVERGENT B0 ;  /* 0x0000000000007941 */ /* 0x000fea0003800200 */
.L_x_11403:
[----:B------:R-:W0:Y:S02]  /*21170*/  F2I.S64.TRUNC R28, R28 ;  /* 0x0000001c001c7311 */ /* 0x000e24000020d900 */
[----:B0-----:R-:W-:Y:S05]  /*21180*/  BRA `(.L_x_11384) ;  /* 0x00000000009c7947 */ /* 0x001fea0003800000 */
.L_x_11396:
        /* <DEDUP_REMOVED lines=14> */
.L_x_11410:
[----:B------:R-:W-:Y:S05]  /*21270*/  BSYNC.RECONVERGENT B0 ;  /* 0x0000000000007941 */ /* 0x000fea0003800200 */
.L_x_11409:
[----:B------:R-:W2:Y:S02]  /*21280*/  F2I.S64.TRUNC R28, R28 ;  /* 0x0000001c001c7311 */ /* 0x000ea4000020d900 */
[----:B--2---:R-:W-:Y:S05]  /*21290*/  BRA `(.L_x_11384) ;  /* 0x0000000000587947 */ /* 0x004fea0003800000 */
.L_x_11383:
        /* <DEDUP_REMOVED lines=16> */
.L_x_11411:
[----:B------:R-:W-:Y:S01]  /*213a0*/  CS2R R28, SRZ ;  /* 0x00000000001c7805 */ /* 0x000fe2000001ff00 */
[----:B------:R-:W-:Y:S06]  /*213b0*/  BRA `(.L_x_11384) ;  /* 0x0000000000107947 */ /* 0x000fec0003800000 */
.L_x_11408:
[----:B------:R2:W5:Y:S01]  /*213c0*/  LDG.E.64 R28, desc[UR36][R2.64] ;  /* 0x00000024021c7981 */ /* 0x000562000c1e1b00 */
[----:B------:R-:W-:Y:S05]  /*213d0*/  BRA `(.L_x_11384) ;  /* 0x0000000000087947 */ /* 0x000fea0003800000 */
.L_x_11407:
[----:B------:R1:W5:Y:S01]  /*213e0*/  LDG.E R28, desc[UR36][R2.64] ;  /* 0x00000024021c7981 */ /* 0x000362000c1e1900 */
[----:B------:R-:W-:-:S07]  /*213f0*/  IMAD.MOV.U32 R29, RZ, RZ, RZ ;  /* 0x000000ffff1d7224 */ /* 0x000fce00078e00ff */
.L_x_11384:
        /* <DEDUP_REMOVED lines=17> */
.L_x_11415:
[----:B------:R4:W5:Y:S01]  /*21510*/  LDG.E.U8 R30, desc[UR36][R2.64] ;  /* 0x00000024021e7981 */ /* 0x000962000c1e1100 */
[----:B------:R-:W-:Y:S01]  /*21520*/  MOV R31, RZ ;  /* 0x000000ff001f7202 */ /* 0x000fe20000000f00 */
[----:B------:R-:W-:Y:S06]  /*21530*/  BRA `(.L_x_11417) ;  /* 0x0000000c00407947 */ /* 0x000fec0003800000 */
.L_x_11414:
        /* <DEDUP_REMOVED lines=8> */
.L_x_11419:
[----:B------:R-:W2:Y:S02]  /*215c0*/  LDG.E R30, desc[UR36][R2.64] ;  /* 0x00000024021e7981 */ /* 0x000ea4000c1e1900 */
[----:B--2---:R-:W-:Y:S01]  /*215d0*/  SHF.R.S32.HI R31, RZ, 0x1f, R30 ;  /* 0x0000001fff1f7819 */ /* 0x004fe2000001141e */
[----:B------:R-:W-:Y:S06]  /*215e0*/  BRA `(.L_x_11417) ;  /* 0x0000000c00147947 */ /* 0x000fec0003800000 */
.L_x_11418:
[----:B------:R-:W2:Y:S02]  /*215f0*/  LDG.E.S16 R30, desc[UR36][R2.64] ;  /* 0x00000024021e7981 */ /* 0x000ea4000c1e1700 */
[----:B--2---:R-:W-:Y:S01]  /*21600*/  SHF.R.S32.HI R31, RZ, 0x1f, R30 ;  /* 0x0000001fff1f7819 */ /* 0x004fe2000001141e */
[----:B------:R-:W-:Y:S06]  /*21610*/  BRA `(.L_x_11417) ;  /* 0x0000000c00087947 */ /* 0x000fec0003800000 */
.L_x_11413:
        /* <DEDUP_REMOVED lines=9> */
.L_x_11421:
[----:B------:R-:W2:Y:S02]  /*216b0*/  LDG.E.U16 R2, desc[UR36][R2.64] ;  /* 0x0000002402027981 */ /* 0x000ea4000c1e1500 */
[----:B--2---:R-:W-:-:S06]  /*216c0*/  HADD2.F32 R30, -RZ, R2.H0_H0 ;  /* 0x20000002ff1e7230 */ /* 0x004fcc0000004100 */
[----:B------:R-:W3:Y:S02]  /*216d0*/  F2I.S64.TRUNC R30, R30 ;  /* 0x0000001e001e7311 */ /* 0x000ee4000020d900 */
[----:B---3--:R-:W-:Y:S05]  /*216e0*/  BRA `(.L_x_11417) ;  /* 0x0000000800d47947 */ /* 0x008fea0003800000 */
.L_x_11420:
        /* <DEDUP_REMOVED lines=9> */
.L_x_11423:
[----:B------:R-:W2:Y:S02]  /*21780*/  LDG.E.U16 R2, desc[UR36][R2.64] ;  /* 0x0000002402027981 */ /* 0x000ea4000c1e1500 */
[----:B--2---:R-:W-:-:S06]  /*21790*/  HADD2.F32 R30, -RZ, R2.H0_H0 ;  /* 0x20000002ff1e7230 */ /* 0x004fcc0000004100 */
[----:B------:R-:W3:Y:S02]  /*217a0*/  F2I.S64.TRUNC R30, R30 ;  /* 0x0000001e001e7311 */ /* 0x000ee4000020d900 */
[----:B---3--:R-:W-:Y:S05]  /*217b0*/  BRA `(.L_x_11417) ;  /* 0x0000000800a07947 */ /* 0x008fea0003800000 */
.L_x_11422:
[----:B------:R-:W2:Y:S02]  /*217c0*/  LDG.E.64 R2, desc[UR36][R2.64] ;  /* 0x0000002402027981 */ /* 0x000ea4000c1e1b00 */
[----:B--2---:R3:W4:Y:S02]  /*217d0*/  F2I.S64.F64.TRUNC R30, R2 ;  /* 0x00000002001e7311 */ /* 0x004724000030d900 */
[----:B---34-:R-:W-:Y:S05]  /*217e0*/  BRA `(.L_x_11417) ;  /* 0x0000000800947947 */ /* 0x018fea0003800000 */
.L_x_11412:
        /* <DEDUP_REMOVED lines=13> */
.L_x_11426:
[----:B------:R-:W2:Y:S02]  /*218c0*/  LDG.E.64 R2, desc[UR36][R2.64] ;  /* 0x0000002402027981 */ /* 0x000ea4000c1e1b00 */
[----:B--2---:R3:W4:Y:S02]  /*218d0*/  F2I.S64.F64.TRUNC R30, R2 ;  /* 0x00000002001e7311 */ /* 0x004724000030d900 */
[----:B---34-:R-:W-:Y:S05]  /*218e0*/  BRA `(.L_x_11417) ;  /* 0x0000000800547947 */ /* 0x018fea0003800000 */
.L_x_11425:
        /* <DEDUP_REMOVED lines=26> */
.L_x_11428:
        /* <DEDUP_REMOVED lines=13> */
.L_x_11427:
[----:B------:R-:W2:Y:S02]  /*21b60*/  LDG.E.U16 R30, desc[UR36][R2.64] ;  /* 0x00000024021e7981 */ /* 0x000ea4000c1e1500 */
[----:B--2---:R-:W-:-:S06]  /*21b70*/  IMAD.U32 R30, R30, 0x10000, RZ ;  /* 0x000100001e1e7824 */ /* 0x004fcc00078e00ff */
[----:B------:R-:W3:Y:S02]  /*21b80*/  F2I.S64.TRUNC R30, R30 ;  /* 0x0000001e001e7311 */ /* 0x000ee4000020d900 */
[----:B---3--:R-:W-:Y:S05]  /*21b90*/  BRA `(.L_x_11417) ;  /* 0x0000000400a87947 */ /* 0x008fea0003800000 */
.L_x_11424:
        /* <DEDUP_REMOVED lines=11> */
.L_x_11431:
        /* <DEDUP_REMOVED lines=21> */
.L_x_11435:
[----:B------:R-:W-:Y:S05]  /*21da0*/  BSYNC.RECONVERGENT B1 ;  /* 0x0000000000017941 */ /* 0x000fea0003800200 */
.L_x_11434:
[----:B------:R-:W-:Y:S01]  /*21db0*/  IMAD.SHL.U32 R0, R0, 0x100000, RZ ;  /* 0x0010000000007824 */ /* 0x000fe200078e00ff */
[----:B------:R-:W-:-:S04]  /*21dc0*/  LEA R2, R2, 0x3b800000, 0x17 ;  /* 0x3b80000002027811 */ /* 0x000fc800078eb8ff */
[----:B------:R-:W-:-:S07]  /*21dd0*/  LOP3.LUT R30, R2, R0, R7, 0xfe, !PT ;  /* 0x00000000021e7212 */ /* 0x000fce00078efe07 */
.L_x_11433:
[----:B------:R-:W-:Y:S05]  /*21de0*/  BSYNC.RECONVERGENT B0 ;  /* 0x0000000000007941 */ /* 0x000fea0003800200 */
.L_x_11432:
[----:B------:R-:W1:Y:S02]  /*21df0*/  F2I.S64.TRUNC R30, R30 ;  /* 0x0000001e001e7311 */ /* 0x000e64000020d900 */
[----:B-1----:R-:W-:Y:S05]  /*21e00*/  BRA `(.L_x_11417) ;  /* 0x00000004000c7947 */ /* 0x002fea0003800000 */
.L_x_11430:
        /* <DEDUP_REMOVED lines=21> */
.L_x_11439:
[----:B------:R-:W-:Y:S05]  /*21f60*/  BSYNC.RECONVERGENT B1 ;  /* 0x0000000000017941 */ /* 0x000fea0003800200 */
.L_x_11438:
[----:B------:R-:W-:Y:S01]  /*21f70*/  IMAD.SHL.U32 R0, R0, 0x200000, RZ ;  /* 0x0020000000007824 */ /* 0x000fe200078e00ff */
[----:B------:R-:W-:-:S04]  /*21f80*/  LEA R2, R2, 0x37800000, 0x17 ;  /* 0x3780000002027811 */ /* 0x000fc800078eb8ff */
[----:B------:R-:W-:-:S07]  /*21f90*/  LOP3.LUT R30, R2, R0, R7, 0xfe, !PT ;  /* 0x00000000021e7212 */ /* 0x000fce00078efe07 */
.L_x_11437:
[----:B------:R-:W-:Y:S05]  /*21fa0*/  BSYNC.RECONVERGENT B0 ;  /* 0x0000000000007941 */ /* 0x000fea0003800200 */
.L_x_11436:
[----:B------:R-:W1:Y:S02]  /*21fb0*/  F2I.S64.TRUNC R30, R30 ;  /* 0x0000001e001e7311 */ /* 0x000e64000020d900 */
[----:B-1----:R-:W-:Y:S05]  /*21fc0*/  BRA `(.L_x_11417) ;  /* 0x00000000009c7947 */ /* 0x002fea0003800000 */
.L_x_11429:
        /* <DEDUP_REMOVED lines=14> */
.L_x_11443:
[----:B------:R-:W-:Y:S05]  /*220b0*/  BSYNC.RECONVERGENT B0 ;  /* 0x0000000000007941 */ /* 0x000fea0003800200 */
.L_x_11442:
[----:B------:R-:W3:Y:S02]  /*220c0*/  F2I.S64.TRUNC R30, R30 ;  /* 0x0000001e001e7311 */ /* 0x000ee4000020d900 */
[----:B---3--:R-:W-:Y:S05]  /*220d0*/  BRA `(.L_x_11417) ;  /* 0x0000000000587947 */ /* 0x008fea0003800000 */
.L_x_11416:
        /* <DEDUP_REMOVED lines=16> */
.L_x_11444:
[----:B------:R-:W-:Y:S01]  /*221e0*/  CS2R R30, SRZ ;  /* 0x00000000001e7805 */ /* 0x000fe2000001ff00 */
[----:B------:R-:W-:Y:S06]  /*221f0*/  BRA `(.L_x_11417) ;  /* 0x0000000000107947 */ /* 0x000fec0003800000 */
.L_x_11441:
[----:B------:R2:W5:Y:S01]  /*22200*/  LDG.E.64 R30, desc[UR36][R2.64] ;  /* 0x00000024021e7981 */ /* 0x000562000c1e1b00 */
[----:B------:R-:W-:Y:S05]  /*22210*/  BRA `(.L_x_11417) ;  /* 0x0000000000087947 */ /* 0x000fea0003800000 */
.L_x_11440:
[----:B------:R1:W5:Y:S01]  /*22220*/  LDG.E R30, desc[UR36][R2.64] ;  /* 0x00000024021e7981 */ /* 0x000362000c1e1900 */
[----:B------:R-:W-:-:S07]  /*22230*/  IMAD.MOV.U32 R31, RZ, RZ, RZ ;  /* 0x000000ffff1f7224 */ /* 0x000fce00078e00ff */
.L_x_11417:
        /* <DEDUP_REMOVED lines=17> */
.L_x_11448:
[----:B------:R4:W5:Y:S01]  /*22350*/  LDG.E.U8 R18, desc[UR36][R2.64] ;  /* 0x0000002402127981 */ /* 0x000962000c1e1100 */
[----:B------:R-:W-:Y:S01]  /*22360*/  IMAD.MOV.U32 R19, RZ, RZ, RZ ;  /* 0x000000ffff137224 */ /* 0x000fe200078e00ff */
[----:B------:R-:W-:Y:S06]  /*22370*/  BRA `(.L_x_11450) ;  /* 0x0000000c00407947 */ /* 0x000fec0003800000 */
.L_x_11447:
        /* <DEDUP_REMOVED lines=8> */
.L_x_11452:
[----:B------:R-:W2:Y:S02]  /*22400*/  LDG.E R18, desc[UR36][R2.64] ;  /* 0x0000002402127981 */ /* 0x000ea4000c1e1900 */
[----:B--2---:R-:W-:Y:S01]  /*22410*/  SHF.R.S32.HI R19, RZ, 0x1f, R18 ;  /* 0x0000001fff137819 */ /* 0x004fe20000011412 */
[----:B------:R-:W-:Y:S06]  /*22420*/  BRA `(.L_x_11450) ;  /* 0x0000000c00147947 */ /* 0x000fec0003800000 */
.L_x_11451:
[----:B------:R-:W2:Y:S02]  /*22430*/  LDG.E.S16 R18, desc[UR36][R2.64] ;  /* 0x0000002402127981 */ /* 0x000ea4000c1e1700 */
[----:B--2---:R-:W-:Y:S01]  /*22440*/  SHF.R.S32.HI R19, RZ, 0x1f, R18 ;  /* 0x0000001fff137819 */ /* 0x004fe20000011412 */
[----:B------:R-:W-:Y:S06]  /*22450*/  BRA `(.L_x_11450) ;  /* 0x0000000c00087947 */ /* 0x000fec0003800000 */
.L_x_11446:
        /* <DEDUP_REMOVED lines=9> */
.L_x_11454:
[----:B------:R-:W2:Y:S02]  /*224f0*/  LDG.E.U16 R2, desc[UR36][R2.64] ;  /* 0x0000002402027981 */ /* 0x000ea4000c1e1500 */
[----:B--2---:R-:W-:-:S06]  /*22500*/  HADD2.F32 R18, -RZ, R2.H0_H0 ;  /* 0x20000002ff127230 */ /* 0x004fcc0000004100 */
[----:B------:R-:W3:Y:S02]  /*22510*/  F2I.S64.TRUNC R18, R18 ;  /* 0x0000001200127311 */ /* 0x000ee4000020d900 */
[----:B---3--:R-:W-:Y:S05]  /*22520*/  BRA `(.L_x_11450) ;  /* 0x0000000800d47947 */ /* 0x008fea0003800000 */
.L_x_11453:
        /* <DEDUP_REMOVED lines=9> */
.L_x_11456:
[----:B------:R-:W2:Y:S02]  /*225c0*/  LDG.E.U16 R2, desc[UR36][R2.64] ;  /* 0x0000002402027981 */ /* 0x000ea4000c1e1500 */
[----:B--2---:R-:W-:-:S06]  /*225d0*/  HADD2.F32 R18, -RZ, R2.H0_H0 ;  /* 0x20000002ff127230 */ /* 0x004fcc0000004100 */
[----:B------:R-:W3:Y:S02]  /*225e0*/  F2I.S64.TRUNC R18, R18 ;  /* 0x0000001200127311 */ /* 0x000ee4000020d900 */
[----:B---3--:R-:W-:Y:S05]  /*225f0*/  BRA `(.L_x_11450) ;  /* 0x0000000800a07947 */ /* 0x008fea0003800000 */
.L_x_11455:
[----:B------:R-:W2:Y:S02]  /*22600*/  LDG.E.64 R2, desc[UR36][R2.64] ;  /* 0x0000002402027981 */ /* 0x000ea4000c1e1b00 */
[----:B--2---:R3:W4:Y:S02]  /*22610*/  F2I.S64.F64.TRUNC R18, R2 ;  /* 0x0000000200127311 */ /* 0x004724000030d900 */
[----:B---34-:R-:W-:Y:S05]  /*22620*/  BRA `(.L_x_11450) ;  /* 0x0000000800947947 */ /* 0x018fea0003800000 */
.L_x_11445:
        /* <DEDUP_REMOVED lines=13> */
.L_x_11459:
[----:B------:R-:W2:Y:S02]  /*22700*/  LDG.E.64 R2, desc[UR36][R2.64] ;  /* 0x0000002402027981 */ /* 0x000ea4000c1e1b00 */
[----:B--2---:R0:W1:Y:S02]  /*22710*/  F2I.S64.F64.TRUNC R18, R2 ;  /* 0x0000000200127311 */ /* 0x004064000030d900 */
[----:B01----:R-:W-:Y:S05]  /*22720*/  BRA `(.L_x_11450) ;  /* 0x0000000800547947 */ /* 0x003fea0003800000 */
.L_x_11458:
        /* <DEDUP_REMOVED lines=26> */
.L_x_11461:
        /* <DEDUP_REMOVED lines=13> */
.L_x_11460:
[----:B------:R-:W2:Y:S02]  /*229a0*/  LDG.E.U16 R18, desc[UR36][R2.64] ;  /* 0x0000002402127981 */ /* 0x000ea4000c1e1500 */
[----:B--2---:R-:W-:-:S06]  /*229b0*/  SHF.L.U32 R18, R18, 0x10, RZ ;  /* 0x0000001012127819 */ /* 0x004fcc00000006ff */
[----:B------:R-:W0:Y:S02]  /*229c0*/  F2I.S64.TRUNC R18, R18 ;  /* 0x0000001200127311 */ /* 0x000e24000020d900 */
[----:B0-----:R-:W-:Y:S05]  /*229d0*/  BRA `(.L_x_11450) ;  /* 0x0000000400a87947 */ /* 0x001fea0003800000 */
.L_x_11457:
        /* <DEDUP_REMOVED lines=11> */
.L_x_11464:
        /* <DEDUP_REMOVED lines=21> */
.L_x_11468:
[----:B------:R-:W-:Y:S05]  /*22be0*/  BSYNC.RECONVERGENT B1 ;  /* 0x0000000000017941 */ /* 0x000fea0003800200 */
.L_x_11467:
[----:B------:R-:W-:Y:S02]  /*22bf0*/  SHF.L.U32 R0, R0, 0x14, RZ ;  /* 0x0000001400007819 */ /* 0x000fe400000006ff */
[----:B------:R-:W-:-:S04]  /*22c00*/  LEA R2, R2, 0x3b800000, 0x17 ;  /* 0x3b80000002027811 */ /* 0x000fc800078eb8ff */
[----:B------:R-:W-:-:S07]  /*22c10*/  LOP3.LUT R18, R2, R0, R7, 0xfe, !PT ;  /* 0x0000000002127212 */ /* 0x000fce00078efe07 */
.L_x_11466:
[----:B------:R-:W-:Y:S05]  /*22c20*/  BSYNC.RECONVERGENT B0 ;  /* 0x0000000000007941 */ /* 0x000fea0003800200 */
.L_x_11465:
[----:B------:R-:W1:Y:S02]  /*22c30*/  F2I.S64.TRUNC R18, R18 ;  /* 0x0000001200127311 */ /* 0x000e64000020d900 */
[----:B-1----:R-:W-:Y:S05]  /*22c40*/  BRA `(.L_x_11450) ;  /* 0x00000004000c7947 */ /* 0x002fea0003800000 */
.L_x_11463:
        /* <DEDUP_REMOVED lines=21> */
.L_x_11472:
[----:B------:R-:W-:Y:S05]  /*22da0*/  BSYNC.RECONVERGENT B1 ;  /* 0x0000000000017941 */ /* 0x000fea0003800200 */
.L_x_11471:
[----:B------:R-:W-:Y:S01]  /*22db0*/  IMAD.SHL.U32 R0, R0, 0x200000, RZ ;  /* 0x0020000000007824 */ /* 0x000fe200078e00ff */
[----:B------:R-:W-:-:S04]  /*22dc0*/  LEA R2, R2, 0x37800000, 0x17 ;  /* 0x3780000002027811 */ /* 0x000fc800078eb8ff */
[----:B------:R-:W-:-:S07]  /*22dd0*/  LOP3.LUT R18, R2, R0, R7, 0xfe, !PT ;  /* 0x0000000002127212 */ /* 0x000fce00078efe07 */
.L_x_11470:
[----:B------:R-:W-:Y:S05]  /*22de0*/  BSYNC.RECONVERGENT B0 ;  /* 0x0000000000007941 */ /* 0x000fea0003800200 */
.L_x_11469:
[----:B------:R-:W1:Y:S02]  /*22df0*/  F2I.S64.TRUNC R18, R18 ;  /* 0x0000001200127311 */ /* 0x000e64000020d900 */
[----:B-1----:R-:W-:Y:S05]  /*22e00*/  BRA `(.L_x_11450) ;  /* 0x00000000009c7947 */ /* 0x002fea0003800000 */
.L_x_11462:
        /* <DEDUP_REMOVED lines=14> */
.L_x_11476:
[----:B------:R-:W-:Y:S05]  /*22ef0*/  BSYNC.RECONVERGENT B0 ;  /* 0x0000000000007941 */ /* 0x000fea0003800200 */
.L_x_11475:
[----:B------:R-:W3:Y:S02]  /*22f00*/  F2I.S64.TRUNC R18, R18 ;  /* 0x0000001200127311 */ /* 0x000ee4000020d900 */
[----:B---3--:R-:W-:Y:S05]  /*22f10*/  BRA `(.L_x_11450) ;  /* 0x0000000000587947 */ /* 0x008fea0003800000 */
.L_x_11449:
        /* <DEDUP_REMOVED lines=16> */
.L_x_11477:
[----:B------:R-:W-:Y:S01]  /*23020*/  CS2R R18, SRZ ;  /* 0x0000000000127805 */ /* 0x000fe2000001ff00 */
[----:B------:R-:W-:Y:S06]  /*23030*/  BRA `(.L_x_11450) ;  /* 0x0000000000107947 */ /* 0x000fec0003800000 */
.L_x_11474:
[----:B------:R2:W5:Y:S01]  /*23040*/  LDG.E.64 R18, desc[UR36][R2.64] ;  /* 0x0000002402127981 */ /* 0x000562000c1e1b00 */
[----:B------:R-:W-:Y:S05]  /*23050*/  BRA `(.L_x_11450) ;  /* 0x0000000000087947 */ /* 0x000fea0003800000 */
.L_x_11473:
[----:B------:R1:W5:Y:S01]  /*23060*/  LDG.E R18, desc[UR36][R2.64] ;  /* 0x0000002402127981 */ /* 0x000362000c1e1900 */
[----:B------:R-:W-:-:S07]  /*23070*/  MOV R19, RZ ;  /* 0x000000ff00137202 */ /* 0x000fce0000000f00 */
.L_x_11450:
        /* <DEDUP_REMOVED lines=17> */
.L_x_11481:
[----:B------:R4:W5:Y:S01]  /*23190*/  LDG.E.U8 R24, desc[UR36][R2.64] ;  /* 0x0000002402187981 */ /* 0x000962000c1e1100 */
[----:B------:R-:W-:Y:S01]  /*231a0*/  IMAD.MOV.U32 R25, RZ, RZ, RZ ;  /* 0x000000ffff197224 */ /* 0x000fe200078e00ff */
[----:B------:R-:W-:Y:S06]  /*231b0*/  BRA `(.L_x_11483) ;  /* 0x0000000c00407947 */ /* 0x000fec0003800000 */
.L_x_11480:
        /* <DEDUP_REMOVED lines=8> */
.L_x_11485:
[----:B------:R-:W2:Y:S02]  /*23240*/  LDG.E R24, desc[UR36][R2.64] ;  /* 0x0000002402187981 */ /* 0x000ea4000c1e1900 */
[----:B--2---:R-:W-:Y:S01]  /*23250*/  SHF.R.S32.HI R25, RZ, 0x1f, R24 ;  /* 0x0000001fff197819 */ /* 0x004fe20000011418 */
[----:B------:R-:W-:Y:S06]  /*23260*/  BRA `(.L_x_11483) ;  /* 0x0000000c00147947 */ /* 0x000fec0003800000 */
.L_x_11484:
[----:B------:R-:W2:Y:S02]  /*23270*/  LDG.E.S16 R24, desc[UR36][R2.64] ;  /* 0x0000002402187981 */ /* 0x000ea4000c1e1700 */
[----:B--2---:R-:W-:Y:S01]  /*23280*/  SHF.R.S32.HI R25, RZ, 0x1f, R24 ;  /* 0x0000001fff197819 */ /* 0x004fe20000011418 */
[----:B------:R-:W-:Y:S06]  /*23290*/  BRA `(.L_x_11483) ;  /* 0x0000000c00087947 */ /* 0x000fec0003800000 */
.L_x_11479:
        /* <DEDUP_REMOVED lines=9> */
.L_x_11487:
[----:B------:R-:W2:Y:S02]  /*23330*/  LDG.E.U16 R2, desc[UR36][R2.64] ;  /* 0x0000002402027981 */ /* 0x000ea4000c1e1500 */
[----:B--2---:R-:W-:-:S06]  /*23340*/  HADD2.F32 R24, -RZ, R2.H0_H0 ;  /* 0x20000002ff187230 */ /* 0x004fcc0000004100 */
[----:B------:R-:W0:Y:S02]  /*23350*/  F2I.S64.TRUNC R24, R24 ;  /* 0x0000001800187311 */ /* 0x000e24000020d900 */
[----:B0-----:R-:W-:Y:S05]  /*23360*/  BRA `(.L_x_11483) ;  /* 0x0000000800d47947 */ /* 0x001fea0003800000 */
.L_x_11486:
        /* <DEDUP_REMOVED lines=9> */
.L_x_11489:
[----:B------:R-:W2:Y:S02]  /*23400*/  LDG.E.U16 R2, desc[UR36][R2.64] ;  /* 0x0000002402027981 */ /* 0x000ea4000c1e1500 */
[----:B--2---:R-:W-:-:S06]  /*23410*/  HADD2.F32 R24, -RZ, R2.H0_H0 ;  /* 0x20000002ff187230 */ /* 0x004fcc0000004100 */
[----:B------:R-:W0:Y:S02]  /*23420*/  F2I.S64.TRUNC R24, R24 ;  /* 0x0000001800187311 */ /* 0x000e24000020d900 */
[----:B0-----:R-:W-:Y:S05]  /*23430*/  BRA `(.L_x_11483) ;  /* 0x0000000800a07947 */ /* 0x001fea0003800000 */
.L_x_11488:
[----:B------:R-:W2:Y:S02]  /*23440*/  LDG.E.64 R2, desc[UR36][R2.64] ;  /* 0x0000002402027981 */ /* 0x000ea4000c1e1b00 */
[----:B--2---:R0:W1:Y:S02]  /*23450*/  F2I.S64.F64.TRUNC R24, R2 ;  /* 0x0000000200187311 */ /* 0x004064000030d900 */
[----:B01----:R-:W-:Y:S05]  /*23460*/  BRA `(.L_x_11483) ;  /* 0x0000000800947947 */ /* 0x003fea0003800000 */
.L_x_11478:
        /* <DEDUP_REMOVED lines=13> */
.L_x_11492:
[----:B------:R-:W2:Y:S02]  /*23540*/  LDG.E.64 R2, desc[UR36][R2.64] ;  /* 0x0000002402027981 */ /* 0x000ea4000c1e1b00 */
[----:B--2---:R0:W1:Y:S02]  /*23550*/  F2I.S64.F64.TRUNC R24, R2 ;  /* 0x0000000200187311 */ /* 0x004064000030d900 */
[----:B01----:R-:W-:Y:S05]  /*23560*/  BRA `(.L_x_11483) ;  /* 0x0000000800547947 */ /* 0x003fea0003800000 */
.L_x_11491:
        /* <DEDUP_REMOVED lines=26> */
.L_x_11494:
        /* <DEDUP_REMOVED lines=13> */
.L_x_11493:
[----:B------:R-:W2:Y:S02]  /*237e0*/  LDG.E.U16 R24, desc[UR36][R2.64] ;  /* 0x0000002402187981 */ /* 0x000ea4000c1e1500 */
[----:B--2---:R-:W-:-:S06]  /*237f0*/  IMAD.U32 R24, R24, 0x10000, RZ ;  /* 0x0001000018187824 */ /* 0x004fcc00078e00ff */
[----:B------:R-:W0:Y:S02]  /*23800*/  F2I.S64.TRUNC R24, R24 ;  /* 0x0000001800187311 */ /* 0x000e24000020d900 */
[----:B0-----:R-:W-:Y:S05]  /*23810*/  BRA `(.L_x_11483) ;  /* 0x0000000400a87947 */ /* 0x001fea0003800000 */
.L_x_11490:
        /* <DEDUP_REMOVED lines=11> */
.L_x_11497:
        /* <DEDUP_REMOVED lines=21> */
.L_x_11501:
[----:B------:R-:W-:Y:S05]  /*23a20*/  BSYNC.RECONVERGENT B1 ;  /* 0x0000000000017941 */ /* 0x000fea0003800200 */
.L_x_11500:
[----:B------:R-:W-:Y:S01]  /*23a30*/  IMAD.SHL.U32 R0, R0, 0x100000, RZ ;  /* 0x0010000000007824 */ /* 0x000fe200078e00ff */
[----:B------:R-:W-:-:S04]  /*23a40*/  LEA R2, R2, 0x3b800000, 0x17 ;  /* 0x3b80000002027811 */ /* 0x000fc800078eb8ff */
[----:B------:R-:W-:-:S07]  /*23a50*/  LOP3.LUT R24, R2, R0, R7, 0xfe, !PT ;  /* 0x0000000002187212 */ /* 0x000fce00078efe07 */
.L_x_11499:
[----:B------:R-:W-:Y:S05]  /*23a60*/  BSYNC.RECONVERGENT B0 ;  /* 0x0000000000007941 */ /* 0x000fea0003800200 */
.L_x_11498:
[----:B------:R-:W3:Y:S02]  /*23a70*/  F2I.S64.TRUNC R24, R24 ;  /* 0x0000001800187311 */ /* 0x000ee4000020d900 */
[----:B---3--:R-:W-:Y:S05]  /*23a80*/  BRA `(.L_x_11483) ;  /* 0x00000004000c7947 */ /* 0x008fea0003800000 */
.L_x_11496:
        /* <DEDUP_REMOVED lines=21> */
.L_x_11505:
[----:B------:R-:W-:Y:S05]  /*23be0*/  BSYNC.RECONVERGENT B1 ;  /* 0x0000000000017941 */ /* 0x000fea0003800200 */
.L_x_11504:
[----:B------:R-:W-:Y:S02]  /*23bf0*/  SHF.L.U32 R0, R0, 0x15, RZ ;  /* 0x0000001500007819 */ /* 0x000fe400000006ff */
[----:B------:R-:W-:-:S04]  /*23c00*/  LEA R2, R2, 0x37800000, 0x17 ;  /* 0x3780000002027811 */ /* 0x000fc800078eb8ff */
[----:B------:R-:W-:-:S07]  /*23c10*/  LOP3.LUT R24, R2, R0, R7, 0xfe, !PT ;  /* 0x0000000002187212 */ /* 0x000fce00078efe07 */
.L_x_11503:
[----:B------:R-:W-:Y:S05]  /*23c20*/  BSYNC.RECONVERGENT B0 ;  /* 0x0000000000007941 */ /* 0x000fea0003800200 */
.L_x_11502:
[----:B------:R-:W2:Y:S02]  /*23c30*/  F2I.S64.TRUNC R24, R24 ;  /* 0x0000001800187311 */ /* 0x000ea4000020d900 */
[----:B--2---:R-:W-:Y:S05]  /*23c40*/  BRA `(.L_x_11483) ;  /* 0x00000000009c7947 */ /* 0x004fea0003800000 */
.L_x_11495:
        /* <DEDUP_REMOVED lines=14> */
.L_x_11509:
[----:B------:R-:W-:Y:S05]  /*23d30*/  BSYNC.RECONVERGENT B0 ;  /* 0x0000000000007941 */ /* 0x000fea0003800200 */
.L_x_11508:
[----:B------:R-:W1:Y:S02]  /*23d40*/  F2I.S64.TRUNC R24, R24 ;  /* 0x0000001800187311 */ /* 0x000e64000020d900 */
[----:B-1----:R-:W-:Y:S05]  /*23d50*/  BRA `(.L_x_11483) ;  /* 0x0000000000587947 */ /* 0x002fea0003800000 */
.L_x_11482:
        /* <DEDUP_REMOVED lines=16> */
.L_x_11510:
[----:B------:R-:W-:Y:S01]  /*23e60*/  CS2R R24, SRZ ;  /* 0x0000000000187805 */ /* 0x000fe2000001ff00 */
[----:B------:R-:W-:Y:S06]  /*23e70*/  BRA `(.L_x_11483) ;  /* 0x0000000000107947 */ /* 0x000fec0003800000 */
.L_x_11507:
[----:B------:R0:W5:Y:S01]  /*23e80*/  LDG.E.64 R24, desc[UR36][R2.64] ;  /* 0x0000002402187981 */ /* 0x000162000c1e1b00 */
[----:B------:R-:W-:Y:S05]  /*23e90*/  BRA `(.L_x_11483) ;  /* 0x0000000000087947 */ /* 0x000fea0003800000 */
.L_x_11506:
[----:B------:R1:W5:Y:S01]  /*23ea0*/  LDG.E R24, desc[UR36][R2.64] ;  /* 0x0000002402187981 */ /* 0x000362000c1e1900 */
[----:B------:R-:W-:-:S07]  /*23eb0*/  IMAD.MOV.U32 R25, RZ, RZ, RZ ;  /* 0x000000ffff197224 */ /* 0x000fce00078e00ff */
.L_x_11483:
        /* <DEDUP_REMOVED lines=17> */
.L_x_11514:
[----:B------:R0:W5:Y:S01]  /*23fd0*/  LDG.E.U8 R26, desc[UR36][R2.64] ;  /* 0x00000024021a7981 */ /* 0x000162000c1e1100 */
[----:B------:R-:W-:Y:S01]  /*23fe0*/  MOV R27, RZ ;  /* 0x000000ff001b7202 */ /* 0x000fe20000000f00 */
[----:B------:R-:W-:Y:S06]  /*23ff0*/  BRA `(.L_x_11516) ;  /* 0x0000000c00407947 */ /* 0x000fec0003800000 */
.L_x_11513:
        /* <DEDUP_REMOVED lines=8> */
.L_x_11518:
[----:B------:R-:W2:Y:S02]  /*24080*/  LDG.E R26, desc[UR36][R2.64] ;  /* 0x00000024021a7981 */ /* 0x000ea4000c1e1900 */
[----:B--2---:R-:W-:Y:S01]  /*24090*/  SHF.R.S32.HI R27, RZ, 0x1f, R26 ;  /* 0x0000001fff1b7819 */ /* 0x004fe2000001141a */
[----:B------:R-:W-:Y:S06]  /*240a0*/  BRA `(.L_x_11516) ;  /* 0x0000000c00147947 */ /* 0x000fec0003800000 */
.L_x_11517:
[----:B------:R-:W2:Y:S02]  /*240b0*/  LDG.E.S16 R26, desc[UR36][R2.64] ;  /* 0x00000024021a7981 */ /* 0x000ea4000c1e1700 */
[----:B--2---:R-:W-:Y:S01]  /*240c0*/  SHF.R.S32.HI R27, RZ, 0x1f, R26 ;  /* 0x0000001fff1b7819 */ /* 0x004fe2000001141a */
[----:B------:R-:W-:Y:S06]  /*240d0*/  BRA `(.L_x_11516) ;  /* 0x0000000c00087947 */ /* 0x000fec0003800000 */
.L_x_11512:
        /* <DEDUP_REMOVED lines=9> */
.L_x_11520:
[----:B------:R-:W2:Y:S02]  /*24170*/  LDG.E.U16 R2, desc[UR36][R2.64] ;  /* 0x0000002402027981 */ /* 0x000ea4000c1e1500 */
[----:B--2---:R-:W-:-:S06]  /*24180*/  HADD2.F32 R26, -RZ, R2.H0_H0 ;  /* 0x20000002ff1a7230 */ /* 0x004fcc0000004100 */
[----:B------:R-:W2:Y:S02]  /*24190*/  F2I.S64.TRUNC R26, R26 ;  /* 0x0000001a001a7311 */ /* 0x000ea4000020d900 */
[----:B--2---:R-:W-:Y:S05]  /*241a0*/  BRA `(.L_x_11516) ;  /* 0x0000000800d47947 */ /* 0x004fea0003800000 */
.L_x_11519:
        /* <DEDUP_REMOVED lines=9> */
.L_x_11522:
[----:B------:R-:W2:Y:S02]  /*24240*/  LDG.E.U16 R2, desc[UR36][R2.64] ;  /* 0x0000002402027981 */ /* 0x000ea4000c1e1500 */
[----:B--2---:R-:W-:-:S06]  /*24250*/  HADD2.F32 R26, -RZ, R2.H0_H0 ;  /* 0x20000002ff1a7230 */ /* 0x004fcc0000004100 */
[----:B------:R-:W2:Y:S02]  /*24260*/  F2I.S64.TRUNC R26, R26 ;  /* 0x0000001a001a7311 */ /* 0x000ea4000020d900 */
[----:B--2---:R-:W-:Y:S05]  /*24270*/  BRA `(.L_x_11516) ;  /* 0x0000000800a07947 */ /* 0x004fea0003800000 */
.L_x_11521:
[----:B------:R-:W2:Y:S02]  /*24280*/  LDG.E.64 R2, desc[UR36][R2.64] ;  /* 0x0000002402027981 */ /* 0x000ea4000c1e1b00 */
[----:B--2---:R2:W3:Y:S02]  /*24290*/  F2I.S64.F64.TRUNC R26, R2 ;  /* 0x00000002001a7311 */ /* 0x0044e4000030d900 */
[----:B--23--:R-:W-:Y:S05]  /*242a0*/  BRA `(.L_x_11516) ;  /* 0x0000000800947947 */ /* 0x00cfea0003800000 */
.L_x_11511:
        /* <DEDUP_REMOVED lines=13> */
.L_x_11525:
[----:B------:R-:W2:Y:S02]  /*24380*/  LDG.E.64 R2, desc[UR36][R2.64] ;  /* 0x0000002402027981 */ /* 0x000ea4000c1e1b00 */
[----:B--2---:R2:W3:Y:S02]  /*24390*/  F2I.S64.F64.TRUNC R26, R2 ;  /* 0x00000002001a7311 */ /* 0x0044e4000030d900 */
[----:B--23--:R-:W-:Y:S05]  /*243a0*/  BRA `(.L_x_11516) ;  /* 0x0000000800547947 */ /* 0x00cfea0003800000 */
.L_x_11524:
        /* <DEDUP_REMOVED lines=26> */
.L_x_11527:
        /* <DEDUP_REMOVED lines=13> */
.L_x_11526:
[----:B------:R-:W2:Y:S02]  /*24620*/  LDG.E.U16 R26, desc[UR36][R2.64] ;  /* 0x00000024021a7981 */ /* 0x000ea4000c1e1500 */
[----:B--2---:R-:W-:-:S06]  /*24630*/  IMAD.U32 R26, R26, 0x10000, RZ ;  /* 0x000100001a1a7824 */ /* 0x004fcc00078e00ff */
[----:B------:R-:W2:Y:S02]  /*24640*/  F2I.S64.TRUNC R26, R26 ;  /* 0x0000001a001a7311 */ /* 0x000ea4000020d900 */
[----:B--2---:R-:W-:Y:S05]  /*24650*/  BRA `(.L_x_11516) ;  /* 0x0000000400a87947 */ /* 0x004fea0003800000 */
.L_x_11523:
        /* <DEDUP_REMOVED lines=11> */
.L_x_11530:
        /* <DEDUP_REMOVED lines=21> */
.L_x_11534:
[----:B------:R-:W-:Y:S05]  /*24860*/  BSYNC.RECONVERGENT B1 ;  /* 0x0000000000017941 */ /* 0x000fea0003800200 */
.L_x_11533:
[----:B------:R-:W-:Y:S01]  /*24870*/  IMAD.SHL.U32 R0, R0, 0x100000, RZ ;  /* 0x0010000000007824 */ /* 0x000fe200078e00ff */
[----:B------:R-:W-:-:S04]  /*24880*/  LEA R2, R2, 0x3b800000, 0x17 ;  /* 0x3b80000002027811 */ /* 0x000fc800078eb8ff */
[----:B------:R-:W-:-:S07]  /*24890*/  LOP3.LUT R26, R2, R0, R7, 0xfe, !PT ;  /* 0x00000000021a7212 */ /* 0x000fce00078efe07 */
.L_x_11532:
[----:B------:R-:W-:Y:S05]  /*248a0*/  BSYNC.RECONVERGENT B0 ;  /* 0x0000000000007941 */ /* 0x000fea0003800200 */
.L_x_11531:
[----:B------:R-:W4:Y:S02]  /*248b0*/  F2I.S64.TRUNC R26, R26 ;  /* 0x0000001a001a7311 */ /* 0x000f24000020d900 */
[----:B----4-:R-:W-:Y:S05]  /*248c0*/  BRA `(.L_x_11516) ;  /* 0x00000004000c7947 */ /* 0x010fea0003800000 */
.L_x_11529:
        /* <DEDUP_REMOVED lines=21> */
.L_x_11538:
[----:B------:R-:W-:Y:S05]  /*24a20*/  BSYNC.RECONVERGENT B1 ;  /* 0x0000000000017941 */ /* 0x000fea0003800200 */
.L_x_11537:
[----:B------:R-:W-:Y:S01]  /*24a30*/  IMAD.SHL.U32 R0, R0, 0x200000, RZ ;  /* 0x0020000000007824 */ /* 0x000fe200078e00ff */
[----:B------:R-:W-:-:S04]  /*24a40*/  LEA R2, R2, 0x37800000, 0x17 ;  /* 0x3780000002027811 */ /* 0x000fc800078eb8ff */
[----:B------:R-:W-:-:S07]  /*24a50*/  LOP3.LUT R26, R2, R0, R7, 0xfe, !PT ;  /* 0x00000000021a7212 */ /* 0x000fce00078efe07 */
.L_x_11536:
[----:B------:R-:W-:Y:S05]  /*24a60*/  BSYNC.RECONVERGENT B0 ;  /* 0x0000000000007941 */ /* 0x000fea0003800200 */
.L_x_11535:
[----:B------:R-:W4:Y:S02]  /*24a70*/  F2I.S64.TRUNC R26, R26 ;  /* 0x0000001a001a7311 */ /* 0x000f24000020d900 */
[----:B----4-:R-:W-:Y:S05]  /*24a80*/  BRA `(.L_x_11516) ;  /* 0x00000000009c7947 */ /* 0x010fea0003800000 */
.L_x_11528:
        /* <DEDUP_REMOVED lines=14> */
.L_x_11542:
[----:B------:R-:W-:Y:S05]  /*24b70*/  BSYNC.RECONVERGENT B0 ;  /* 0x0000000000007941 */ /* 0x000fea0003800200 */
.L_x_11541:
[----:B------:R-:W2:Y:S02]  /*24b80*/  F2I.S64.TRUNC R26, R26 ;  /* 0x0000001a001a7311 */ /* 0x000ea4000020d900 */
[----:B--2---:R-:W-:Y:S05]  /*24b90*/  BRA `(.L_x_11516) ;  /* 0x0000000000587947 */ /* 0x004fea0003800000 */
.L_x_11515:
        /* <DEDUP_REMOVED lines=16> */
.L_x_11543:
[----:B------:R-:W-:Y:S01]  /*24ca0*/  CS2R R26, SRZ ;  /* 0x00000000001a7805 */ /* 0x000fe2000001ff00 */
[----:B------:R-:W-:Y:S06]  /*24cb0*/  BRA `(.L_x_11516) ;  /* 0x0000000000107947 */ /* 0x000fec0003800000 */
.L_x_11540:
[----:B------:R2:W5:Y:S01]  /*24cc0*/  LDG.E.64 R26, desc[UR36][R2.64] ;  /* 0x00000024021a7981 */ /* 0x000562000c1e1b00 */
[----:B------:R-:W-:Y:S05]  /*24cd0*/  BRA `(.L_x_11516) ;  /* 0x0000000000087947 */ /* 0x000fea0003800000 */
.L_x_11539:
[----:B------:R3:W5:Y:S01]  /*24ce0*/  LDG.E R26, desc[UR36][R2.64] ;  /* 0x00000024021a7981 */ /* 0x000762000c1e1900 */
[----:B------:R-:W-:-:S07]  /*24cf0*/  IMAD.MOV.U32 R27, RZ, RZ, RZ ;  /* 0x000000ffff1b7224 */ /* 0x000fce00078e00ff */
.L_x_11516:
        /* <DEDUP_REMOVED lines=9> */
[----:B-1234-:R1:W2:Y:S01]  /*24d90*/  LDC.64 R2, c[0x4][R0] ;  /* 0x0100000000027b82 */ /* 0x01e2a20000000a00 */
        /* <DEDUP_REMOVED lines=11> */
.L_x_11545:
[----:B------:R-:W-:Y:S05]  /*24e50*/  BSYNC.RECONVERGENT B6 ;  /* 0x0000000000067941 */ /* 0x000fea0003800200 */
.L_x_11544:
        /* <DEDUP_REMOVED lines=21> */
.L_x_11547:
[----:B------:R-:W-:Y:S05]  /*24fb0*/  BSYNC.RECONVERGENT B6 ;  /* 0x0000000000067941 */ /* 0x000fea0003800200 */
.L_x_11546:
[----:B------:R-:W0:Y:S01]  /*24fc0*/  LDCU.128 UR4, c[0x0][0x740] ;  /* 0x0000e800ff0477ac */ /* 0x000e220008000c00 */
[----:B------:R-:W-:Y:S01]  /*24fd0*/  IADD3 R0, P1, PT, -R18, R24, RZ ;  /* 0x0000001812007210 */ /* 0x000fe20007f3e1ff */
[----:B------:R-:W-:Y:S03]  /*24fe0*/  BSSY.RECONVERGENT B6, `(.L_x_11548) ;  /* 0x0000017000067945 */ /* 0x000fe60003800200 */
[----:B-1234-:R-:W-:Y:S02]  /*24ff0*/  IADD3.X R2, PT, PT, ~R19, R25, RZ, P1, !PT ;  /* 0x0000001913027210 */ /* 0x01efe40000ffe5ff */
[C---:B0-----:R-:W-:Y:S02]  /*25000*/  ISETP.GT.U32.AND P0, PT, R0.reuse, UR6, PT ;  /* 0x0000000600007c0c */ /* 0x041fe4000bf04070 */
[----:B------:R-:W-:Y:S02]  /*25010*/  ISETP.GE.U32.AND P1, PT, R0, UR4, PT ;  /* 0x0000000400007c0c */ /* 0x000fe4000bf26070 */
        /* <DEDUP_REMOVED lines=19> */
.L_x_11549:
[----:B------:R-:W-:Y:S05]  /*25150*/  BSYNC.RECONVERGENT B6 ;  /* 0x0000000000067941 */ /* 0x000fea0003800200 */
.L_x_11548:
        /* <DEDUP_REMOVED lines=8> */
[----:B------:R-:W-:Y:S01]  /*251e0*/  IMAD.IADD R34, R3, 0x1, R5 ;  /* 0x0000000103227824 */ /* 0x000fe200078e0205 */
[----:B------:R-:W-:Y:S01]  /*251f0*/  CS2R R32, SRZ ;  /* 0x0000000000207805 */ /* 0x000fe2000001ff00 */
[----:B------:R-:W-:-:S10]  /*25200*/  IMAD.MOV.U32 R35, RZ, RZ, R2 ;  /* 0x000000ffff237224 */ /* 0x000fd400078e0002 */
        /* <DEDUP_REMOVED lines=9> */
.L_x_11577:
        /* <DEDUP_REMOVED lines=28> */
.L_x_11554:
        /* <DEDUP_REMOVED lines=8> */
.L_x_11555:
[----:B------:R-:W-:Y:S05]  /*254e0*/  BSYNC.RECONVERGENT B1 ;  /* 0x0000000000017941 */ /* 0x000fea0003800200 */
.L_x_11553:
        /* <DEDUP_REMOVED lines=41> */
.L_x_11557:
        /* <DEDUP_REMOVED lines=8> */
.L_x_11558:
[----:B------:R-:W-:Y:S05]  /*25800*/  BSYNC.RECONVERGENT B1 ;  /* 0x0000000000017941 */ /* 0x000fea0003800200 */
.L_x_11556:
        /* <DEDUP_REMOVED lines=42> */
.L_x_11560:
        /* <DEDUP_REMOVED lines=8> */
.L_x_11561:
[----:B------:R-:W-:Y:S05]  /*25b30*/  BSYNC.RECONVERGENT B1 ;  /* 0x0000000000017941 */ /* 0x000fea0003800200 */
.L_x_11559:
        /* <DEDUP_REMOVED lines=41> */
.L_x_11563:
        /* <DEDUP_REMOVED lines=8> */
.L_x_11564:
[----:B------:R-:W-:Y:S05]  /*25e50*/  BSYNC.RECONVERGENT B1 ;  /* 0x0000000000017941 */ /* 0x000fea0003800200 */
.L_x_11562:
        /* <DEDUP_REMOVED lines=42> */
.L_x_11566:
        /* <DEDUP_REMOVED lines=8> */
.L_x_11567:
[----:B------:R-:W-:Y:S05]  /*26180*/  BSYNC.RECONVERGENT B1 ;  /* 0x0000000000017941 */ /* 0x000fea0003800200 */
.L_x_11565:
        /* <DEDUP_REMOVED lines=42> */
.L_x_11569:
        /* <DEDUP_REMOVED lines=8> */
.L_x_11570:
[----:B------:R-:W-:Y:S05]  /*264b0*/  BSYNC.RECONVERGENT B1 ;  /* 0x0000000000017941 */ /* 0x000fea0003800200 */
.L_x_11568:
        /* <DEDUP_REMOVED lines=42> */
.L_x_11572:
        /* <DEDUP_REMOVED lines=8> */
.L_x_11573:
[----:B------:R-:W-:Y:S05]  /*267e0*/  BSYNC.RECONVERGENT B1 ;  /* 0x0000000000017941 */ /* 0x000fea0003800200 */
.L_x_11571:
        /* <DEDUP_REMOVED lines=42> */
.L_x_11575:
        /* <DEDUP_REMOVED lines=8> */
.L_x_11576:
[----:B------:R-:W-:Y:S05]  /*26b10*/  BSYNC.RECONVERGENT B1 ;  /* 0x0000000000017941 */ /* 0x000fea0003800200 */
.L_x_11574:
        /* <DEDUP_REMOVED lines=19> */
.L_x_11552:
[----:B------:R-:W-:-:S07]  /*26c50*/  VIADD R37, R2, 0x3 ;  /* 0x0000000302257836 */ /* 0x000fce0000000000 */
.L_x_11551:
        /* <DEDUP_REMOVED lines=31> */
.L_x_11580:
        /* <DEDUP_REMOVED lines=8> */
.L_x_11581:
[----:B------:R-:W-:Y:S05]  /*26ed0*/  BSYNC.RECONVERGENT B0 ;  /* 0x0000000000007941 */ /* 0x000fea0003800200 */
.L_x_11579:
        /* <DEDUP_REMOVED lines=41> */
.L_x_11583:
        /* <DEDUP_REMOVED lines=8> */
.L_x_11584:
[----:B------:R-:W-:Y:S05]  /*271f0*/  BSYNC.RECONVERGENT B0 ;  /* 0x0000000000007941 */ /* 0x000fea0003800200 */
.L_x_11582:
        /* <DEDUP_REMOVED lines=42> */
.L_x_11586:
        /* <DEDUP_REMOVED lines=8> */
.L_x_11587:
[----:B------:R-:W-:Y:S05]  /*27520*/  BSYNC.RECONVERGENT B0 ;  /* 0x0000000000007941 */ /* 0x000fea0003800200 */
.L_x_11585:
        /* <DEDUP_REMOVED lines=42> */
.L_x_11589:
        /* <DEDUP_REMOVED lines=8> */
.L_x_11590:
[----:B------:R-:W-:Y:S05]  /*27850*/  BSYNC.RECONVERGENT B0 ;  /* 0x0000000000007941 */ /* 0x000fea0003800200 */
.L_x_11588:
        /* <DEDUP_REMOVED lines=15> */
.L_x_11578:
        /* <DEDUP_REMOVED lines=31> */
.L_x_11593:
        /* <DEDUP_REMOVED lines=8> */
.L_x_11594:
[----:B------:R-:W-:Y:S05]  /*27bc0*/  BSYNC.RECONVERGENT B0 ;  /* 0x0000000000007941 */ /* 0x000fea0003800200 */
.L_x_11592:
        /* <DEDUP_REMOVED lines=41> */
.L_x_11596:
        /* <DEDUP_REMOVED lines=8> */
.L_x_11597:
[----:B------:R-:W-:Y:S05]  /*27ee0*/  BSYNC.RECONVERGENT B0 ;  /* 0x0000000000007941 */ /* 0x000fea0003800200 */
.L_x_11595:
        /* <DEDUP_REMOVED lines=15> */
.L_x_11591:
        /* <DEDUP_REMOVED lines=31> */
.L_x_11599:
[----:B------:R-:W-:Y:S01]  /*281d0*/  MOV R0, R2 ;  /* 0x0000000200007202 */ /* 0x000fe20000000f00 */
[----:B------:R-:W-:Y:S01]  /*281e0*/  IMAD.MOV.U32 R12, RZ, RZ, R3 ;  /* 0x000000ffff0c7224 */ /* 0x000fe200078e0003 */
[----:B------:R-:W-:-:S07]  /*281f0*/  MOV R13, 0x28210 ;  /* 0x00028210000d7802 */ /* 0x000fce0000000f00 */
[----:B------:R-:W-:Y:S05]  /*28200*/  CALL.REL.NOINC `($__internal_25_$__cuda_sm20_rem_s64) ;  /* 0x0000001000007944 */ /* 0x000fea0003c00000 */
[----:B------:R-:W-:Y:S01]  /*28210*/  IMAD.MOV.U32 R2, RZ, RZ, R0 ;  /* 0x000000ffff027224 */ /* 0x000fe200078e0000 */
[----:B------:R-:W-:-:S07]  /*28220*/  MOV R3, R7 ;  /* 0x0000000700037202 */ /* 0x000fce0000000f00 */
.L_x_11600:
[----:B------:R-:W-:Y:S05]  /*28230*/  BSYNC.RECONVERGENT B0 ;  /* 0x0000000000007941 */ /* 0x000fea0003800200 */
.L_x_11598:
[----:B------:R-:W0:Y:S02]  /*28240*/  LDC.64 R4, c[0x0][R37+0x798] ;  /* 0x0001e60025047b82 */ /* 0x000e240000000a00 */
[----:B0-----:R-:W-:Y:S02]  /*28250*/  IMAD R3, R3, R4, RZ ;  /* 0x0000000403037224 */ /* 0x001fe400078e02ff */
[----:B------:R-:W-:-:S04]  /*28260*/  IMAD.WIDE.U32 R32, R4, R2, R32 ;  /* 0x0000000204207225 */ /* 0x000fc800078e0020 */
[----:B------:R-:W-:-:S04]  /*28270*/  IMAD R3, R5, R2, R3 ;  /* 0x0000000205037224 */ /* 0x000fc800078e0203 */
[----:B------:R-:W-:-:S07]  /*28280*/  IMAD.IADD R33, R33, 0x1, R3 ;  /* 0x0000000121217824 */ /* 0x000fce00078e0203 */
.L_x_11550:
        /* <DEDUP_REMOVED lines=17> */
.L_x_11605:
        /* <DEDUP_REMOVED lines=22> */
.L_x_11604:
[----:B------:R-:W-:Y:S05]  /*28500*/  BSYNC.RECONVERGENT B7 ;  /* 0x0000000000077941 */ /* 0x000fea0003800200 */
.L_x_11603:
[----:B------:R-:W-:-:S05]  /*28510*/  IADD3 R18, P0, PT, R18, 0x8, RZ ;  /* 0x0000000812127810 */ /* 0x000fca0007f1e0ff */
[----:B------:R-:W-:Y:S01]  /*28520*/  IMAD.X R19, RZ, RZ, R19, P0 ;  /* 0x000000ffff137224 */ /* 0x000fe200000e0613 */
[----:B------:R-:W-:-:S04]  /*28530*/  ISETP.GE.U32.AND P0, PT, R18, R23, PT ;  /* 0x000000171200720c */ /* 0x000fc80003f06070 */
[----:B------:R-:W-:-:S13]  /*28540*/  ISETP.GE.U32.AND.EX P0, PT, R19, R33, PT, P0 ;  /* 0x000000211300720c */ /* 0x000fda0003f06100 */
[----:B------:R-:W-:Y:S05]  /*28550*/  @!P0 BRA `(.L_x_11605) ;  /* 0xfffffffc00908947 */ /* 0x000fea000383ffff */
.L_x_11602:
[----:B------:R-:W-:Y:S05]  /*28560*/  BSYNC.RECONVERGENT B6 ;  /* 0x0000000000067941 */ /* 0x000fea0003800200 */
.L_x_11601:
        /* <DEDUP_REMOVED lines=13> */
.L_x_11609:
[----:B------:R-:W-:Y:S01]  /*28640*/  STG.E.U8 desc[UR36][R16.64], RZ ;  /* 0x000000ff10007986 */ /* 0x000fe2000c101124 */
[----:B------:R-:W-:Y:S05]  /*28650*/  EXIT ;  /* 0x000000000000794d */ /* 0x000fea0003800000 */
.L_x_11608:
        /* <DEDUP_REMOVED lines=8> */
.L_x_11612:
[----:B------:R-:W-:Y:S01]  /*286e0*/  STG.E desc[UR36][R16.64], RZ ;  /* 0x000000ff10007986 */ /* 0x000fe2000c101924 */
[----:B------:R-:W-:Y:S05]  /*286f0*/  EXIT ;  /* 0x000000000000794d */ /* 0x000fea0003800000 */
.L_x_11611:
[----:B------:R-:W-:Y:S01]  /*28700*/  STG.E.U16 desc[UR36][R16.64], RZ ;  /* 0x000000ff10007986 */ /* 0x000fe2000c101524 */
[----:B------:R-:W-:Y:S05]  /*28710*/  EXIT ;  /* 0x000000000000794d */ /* 0x000fea0003800000 */
.L_x_11607:
        /* <DEDUP_REMOVED lines=8> */
.L_x_11614:
[----:B------:R-:W-:Y:S01]  /*287a0*/  STG.E.U16 desc[UR36][R16.64], RZ ;  /* 0x000000ff10007986 */ /* 0x000fe2000c101524 */
[----:B------:R-:W-:Y:S05]  /*287b0*/  EXIT ;  /* 0x000000000000794d */ /* 0x000fea0003800000 */
.L_x_11613:
        /* <DEDUP_REMOVED lines=8> */
.L_x_11616:
[----:B------:R-:W-:Y:S01]  /*28840*/  STG.E desc[UR36][R16.64], RZ ;  /* 0x000000ff10007986 */ /* 0x000fe2000c101924 */
[----:B------:R-:W-:Y:S05]  /*28850*/  EXIT ;  /* 0x000000000000794d */ /* 0x000fea0003800000 */
.L_x_11615:
[----:B------:R-:W-:Y:S01]  /*28860*/  STG.E.64 desc[UR36][R16.64], RZ ;  /* 0x000000ff10007986 */ /* 0x000fe2000c101b24 */
[----:B------:R-:W-:Y:S05]  /*28870*/  EXIT ;  /* 0x000000000000794d */ /* 0x000fea0003800000 */
.L_x_11606:
        /* <DEDUP_REMOVED lines=10> */
.L_x_11619:
[----:B------:R-:W-:Y:S01]  /*28920*/  STG.E.128 desc[UR36][R16.64], RZ ;  /* 0x000000ff10007986 */ /* 0x000fe2000c101d24 */
[----:B------:R-:W-:Y:S05]  /*28930*/  EXIT ;  /* 0x000000000000794d */ /* 0x000fea0003800000 */
.L_x_11618:
        /* <DEDUP_REMOVED lines=8> */
.L_x_11621:
[----:B------:R-:W-:Y:S01]  /*289c0*/  STG.E.U8 desc[UR36][R16.64], RZ ;  /* 0x000000ff10007986 */ /* 0x000fe2000c101124 */
[----:B------:R-:W-:Y:S05]  /*289d0*/  EXIT ;  /* 0x000000000000794d */ /* 0x000fea0003800000 */
.L_x_11620:
[----:B------:R-:W-:Y:S01]  /*289e0*/  STG.E.U16 desc[UR36][R16.64], RZ ;  /* 0x000000ff10007986 */ /* 0x000fe2000c101524 */
[----:B------:R-:W-:Y:S05]  /*289f0*/  EXIT ;  /* 0x000000000000794d */ /* 0x000fea0003800000 */
.L_x_11617:
        /* <DEDUP_REMOVED lines=10> */
.L_x_11624:
[----:B------:R-:W-:Y:S01]  /*28aa0*/  STG.E.U8 desc[UR36][R16.64], RZ ;  /* 0x000000ff10007986 */ /* 0x000fe2000c101124 */
[----:B------:R-:W-:Y:S05]  /*28ab0*/  EXIT ;  /* 0x000000000000794d */ /* 0x000fea0003800000 */
.L_x_11623:
[----:B------:R-:W-:Y:S01]  /*28ac0*/  STG.E.U8 desc[UR36][R16.64], RZ ;  /* 0x000000ff10007986 */ /* 0x000fe2000c101124 */
[----:B------:R-:W-:Y:S05]  /*28ad0*/  EXIT ;  /* 0x000000000000794d */ /* 0x000fea0003800000 */
.L_x_11622:
[----:B------:R-:W-:-:S13]  /*28ae0*/  ISETP.NE.AND P0, PT, R22, 0x1c, PT ;  /* 0x0000001c1600780c */ /* 0x000fda0003f05270 */
[----:B------:R-:W-:Y:S05]  /*28af0*/  @!P0 BRA `(.L_x_11625) ;  /* 0x0000000000608947 */ /* 0x000fea0003800000 */
[----:B------:R-:W-:-:S13]  /*28b00*/  ISETP.NE.AND P0, PT, R22, 0x1d, PT ;  /* 0x0000001d1600780c */ /* 0x000fda0003f05270 */
[----:B------:R-:W-:Y:S05]  /*28b10*/  @!P0 BRA `(.L_x_11626) ;  /* 0x0000000000508947 */ /* 0x000fea0003800000 */
[----:B------:R-:W-:-:S13]  /*28b20*/  ISETP.NE.AND P0, PT, R22, 0x2c, PT ;  /* 0x0000002c1600780c */ /* 0x000fda0003f05270 */
[----:B------:R0:W-:Y:S01]  /*28b30*/  @!P0 STG.E.U8 desc[UR36][R16.64], RZ ;  /* 0x000000ff10008986 */ /* 0x0001e2000c101124 */
[----:B------:R-:W-:Y:S05]  /*28b40*/  @!P0 EXIT ;  /* 0x000000000000894d */ /* 0x000fea0003800000 */
.L_x_11610:
[----:B------:R-:W-:Y:S01]  /*28b50*/  MOV R0, 0x0 ;  /* 0x0000000000007802 */ /* 0x000fe20000000f00 */
[----:B------:R-:W1:Y:S01]  /*28b60*/  LDCU.64 UR4, c[0x4][0x118] ;  /* 0x01002300ff0477ac */ /* 0x000e620008000a00 */
[----:B------:R-:W-:Y:S02]  /*28b70*/  HFMA2 R8, -RZ, RZ, 0, 6.020069122314453125e-06 ;  /* 0x00000065ff087431 */ /* 0x000fe400000001ff */
[----:B------:R-:W-:Y:S01]  /*28b80*/  IMAD.MOV.U32 R12, RZ, RZ, 0x1 ;  /* 0x00000001ff0c7424 */ /* 0x000fe200078e00ff */
[----:B------:R2:W3:Y:S01]  /*28b90*/  LDC.64 R2, c[0x4][R0] ;  /* 0x0100000000027b82 */ /* 0x0004e20000000a00 */
[----:B------:R-:W4:Y:S01]  /*28ba0*/  LDCU.64 UR6, c[0x4][0x120] ;  /* 0x01002400ff0677ac */ /* 0x000f220008000a00 */
[----:B------:R-:W-:Y:S01]  /*28bb0*/  IMAD.MOV.U32 R13, RZ, RZ, RZ ;  /* 0x000000ffff0d7224 */ /* 0x000fe200078e00ff */
[----:B------:R-:W5:Y:S01]  /*28bc0*/  LDCU.64 UR8, c[0x4][0x28] ;  /* 0x01000500ff0877ac */ /* 0x000f620008000a00 */
[----:B-1----:R-:W-:Y:S01]  /*28bd0*/  MOV R4, UR4 ;  /* 0x0000000400047c02 */ /* 0x002fe20008000f00 */
[----:B------:R-:W-:-:S02]  /*28be0*/  IMAD.U32 R5, RZ, RZ, UR5 ;  /* 0x00000005ff057e24 */ /* 0x000fc4000f8e00ff */
[----:B----4-:R-:W-:Y:S01]  /*28bf0*/  IMAD.U32 R6, RZ, RZ, UR6 ;  /* 0x00000006ff067e24 */ /* 0x010fe2000f8e00ff */
[----:B------:R-:W-:Y:S01]  /*28c00*/  MOV R7, UR7 ;  /* 0x0000000700077c02 */ /* 0x000fe20008000f00 */
[----:B-----5:R-:W-:Y:S02]  /*28c10*/  IMAD.U32 R10, RZ, RZ, UR8 ;  /* 0x00000008ff0a7e24 */ /* 0x020fe4000f8e00ff */
[----:B--2---:R-:W-:-:S07]  /*28c20*/  IMAD.U32 R11, RZ, RZ, UR9 ;  /* 0x00000009ff0b7e24 */ /* 0x004fce000f8e00ff */
[----:B------:R-:W-:-:S07]  /*28c30*/  LEPC R20, `(.L_x_11627) ;  /* 0x000000001014794e */ /* 0x000fce0000000000 */
[----:B0--3--:R-:W-:Y:S05]  /*28c40*/  CALL.ABS.NOINC R2 ;  /* 0x0000000002007343 */ /* 0x009fea0003c00000 */
.L_x_11627:
[----:B------:R-:W-:Y:S05]  /*28c50*/  EXIT ;  /* 0x000000000000794d */ /* 0x000fea0003800000 */
.L_x_11626:
[----:B------:R-:W-:Y:S01]  /*28c60*/  STG.E.64 desc[UR36][R16.64], RZ ;  /* 0x000000ff10007986 */ /* 0x000fe2000c101b24 */
[----:B------:R-:W-:Y:S05]  /*28c70*/  EXIT ;  /* 0x000000000000794d */ /* 0x000fea0003800000 */
.L_x_11625:
[----:B------:R-:W-:Y:S01]  /*28c80*/  STG.E desc[UR36][R16.64], RZ ;  /* 0x000000ff10007986 */ /* 0x000fe2000c101924 */
[----:B------:R-:W-:Y:S05]  /*28c90*/  EXIT ;  /* 0x000000000000794d */ /* 0x000fea0003800000 */
        .weak           $__internal_24_$__cuda_sm20_div_s64
        .type           $__internal_24_$__cuda_sm20_div_s64,@function
        .size           $__internal_24_$__cuda_sm20_div_s64,($__internal_25_$__cuda_sm20_rem_s64 - $__internal_24_$__cuda_sm20_div_s64)
$__internal_24_$__cuda_sm20_div_s64:
        /* <DEDUP_REMOVED lines=24> */
[----:B------:R-:W-:-:S03]  /*28e20*/  IADD3 R11, P2, PT, R9, R10, RZ ;  /* 0x0000000a090b7210 */ /* 0x000fc60007f5e0ff */
[----:B------:R-:W-:Y:S02]  /*28e30*/  IMAD.X R7, R7, 0x1, R31, P0 ;  /* 0x0000000107077824 */ /* 0x000fe400000e061f */
        /* <DEDUP_REMOVED lines=18> */
[----:B------:R-:W-:Y:S01]  /*28f60*/  IADD3.X R7, PT, PT, RZ, RZ, R7, P2, P1 ;  /* 0x000000ffff077210 */ /* 0x000fe200017e2407 */
[----:B------:R-:W-:Y:S01]  /*28f70*/  IMAD.MOV.U32 R11, RZ, RZ, RZ ;  /* 0x000000ffff0b7224 */ /* 0x000fe200078e00ff */
[----:B------:R-:W-:Y:S01]  /*28f80*/  LOP3.LUT R5, R3, R5, RZ, 0x3c, !PT ;  /* 0x0000000503057212 */ /* 0x000fe200078e3cff */
[----:B------:R-:W-:-:S04]  /*28f90*/  IMAD.WIDE.U32 R10, R6, R9, R10 ;  /* 0x00000009060a7225 */ /* 0x000fc800078e000a */
[C---:B------:R-:W-:Y:S02]  /*28fa0*/  IMAD R30, R7.reuse, R9, RZ ;  /* 0x00000009071e7224 */ /* 0x040fe400078e02ff */
[----:B------:R-:W-:-:S04]  /*28fb0*/  IMAD.HI.U32 R6, P0, R7, R8, R10 ;  /* 0x0000000807067227 */ /* 0x000fc8000780000a */
[----:B------:R-:W-:Y:S01]  /*28fc0*/  IMAD.HI.U32 R7, R7, R9, RZ ;  /* 0x0000000907077227 */ /* 0x000fe200078e00ff */
[----:B------:R-:W-:-:S04]  /*28fd0*/  IADD3 R6, P1, PT, R30, R6, RZ ;  /* 0x000000061e067210 */ /* 0x000fc80007f3e0ff */
[----:B------:R-:W-:Y:S01]  /*28fe0*/  IADD3.X R7, PT, PT, R7, RZ, RZ, P0, !PT ;  /* 0x000000ff07077210 */ /* 0x000fe200007fe4ff */
[C---:B------:R-:W-:Y:S01]  /*28ff0*/  IMAD.WIDE.U32 R10, R6.reuse, R12, RZ ;  /* 0x0000000c060a7225 */ /* 0x040fe200078e00ff */
[----:B------:R-:W-:-:S03]  /*29000*/  IADD3 R30, P2, PT, R6, 0x1, RZ ;  /* 0x00000001061e7810 */ /* 0x000fc60007f5e0ff */
        /* <DEDUP_REMOVED lines=27> */
[----:B------:R-:W-:Y:S02]  /*291c0*/  SEL R6, R6, R8, !P1 ;  /* 0x0000000806067207 */ /* 0x000fe40004800000 */
[----:B------:R-:W-:Y:S01]  /*291d0*/  SEL R7, R4, 0xffffffff, P0 ;  /* 0xffffffff04077807 */ /* 0x000fe20000000000 */
[----:B------:R-:W-:Y:S01]  /*291e0*/  IMAD.MOV.U32 R4, RZ, RZ, R0 ;  /* 0x000000ffff047224 */ /* 0x000fe200078e0000 */
[----:B------:R-:W-:-:S03]  /*291f0*/  SEL R6, R6, 0xffffffff, P0 ;  /* 0xffffffff06067807 */ /* 0x000fc60000000000 */
[----:B------:R-:W-:Y:S05]  /*29200*/  RET.REL.NODEC R4 `(_ZN2at6native18elementwise_kernelILi128ELi4EZNS0_15gpu_kernel_implIZZZNS0_67_GLOBAL__N__bb565c37_34_ValidateCompressedIndicesKernel_cu_33a4b88b42_validate_compressed_sparse_indices_kernelILNS3_8CDimNameE1ENS3_18CUDAKernelLauncherENS3_14EmptyVecKernelENS3_8DummyVecELm8EEEvRKNS_6TensorESB_lllENKUlvE1_clEvENKUlvE0_clEvEUllllllE_EEvRNS_18TensorIteratorBaseERKT_EUliE_EEviT1_) ;  /* 0xfffffd6c047c7950 */ /* 0x000fea0003c3ffff */
        .weak           $__internal_25_$__cuda_sm20_rem_s64
        .type           $__internal_25_$__cuda_sm20_rem_s64,@function
        .size           $__internal_25_$__cuda_sm20_rem_s64,(.L_x_34653 - $__internal_25_$__cuda_sm20_rem_s64)
$__internal_25_$__cuda_sm20_rem_s64:
        /* <DEDUP_REMOVED lines=29> */
[----:B------:R-:W-:Y:S02]  /*293e0*/  IADD3 R15, P0, PT, RZ, -R6, RZ ;  /* 0x80000006ff0f7210 */ /* 0x000fe40007f1e0ff */
[----:B------:R-:W-:Y:S01]  /*293f0*/  IADD3 R6, P4, PT, RZ, -R35, RZ ;  /* 0x80000023ff067210 */ /* 0x000fe20007f9e0ff */
[----:B------:R-:W-:Y:S02]  /*29400*/  IMAD R7, R11, R4, R7 ;  /* 0x000000040b077224 */ /* 0x000fe400078e0207 */
[----:B------:R-:W-:Y:S01]  /*29410*/  IMAD.HI.U32 R8, R9, R15, RZ ;  /* 0x0000000f09087227 */ /* 0x000fe200078e00ff */
[----:B------:R-:W-:-:S03]  /*29420*/  SEL R35, R6, R35, !P1 ;  /* 0x0000002306237207 */ /* 0x000fc60004800000 */
[----:B------:R-:W-:Y:S01]  /*29430*/  IMAD.X R10, RZ, RZ, ~R7, P0 ;  /* 0x000000ffff0a7224 */ /* 0x000fe200000e0e07 */
[----:B------:R-:W-:-:S03]  /*29440*/  IADD3.X R7, PT, PT, RZ, ~R34, RZ, P4, !PT ;  /* 0x80000022ff077210 */ /* 0x000fc600027fe4ff */
[----:B------:R-:W-:Y:S01]  /*29450*/  IMAD.WIDE.U32 R8, P0, R9, R10, R8 ;  /* 0x0000000a09087225 */ /* 0x000fe20007800008 */
[----:B------:R-:W-:-:S03]  /*29460*/  SEL R34, R7, R34, !P1 ;  /* 0x0000002207227207 */ /* 0x000fc60004800000 */
[----:B------:R-:W-:Y:S02]  /*29470*/  IMAD.MOV.U32 R7, RZ, RZ, RZ ;  /* 0x000000ffff077224 */ /* 0x000fe400078e00ff */
[----:B------:R-:W-:-:S04]  /*29480*/  IMAD.HI.U32 R9, P2, R11, R15, R8 ;  /* 0x0000000f0b097227 */ /* 0x000fc80007840008 */
[CC--:B------:R-:W-:Y:S02]  /*29490*/  IMAD R8, R11.reuse, R10.reuse, RZ ;  /* 0x0000000a0b087224 */ /* 0x0c0fe400078e02ff */
[----:B------:R-:W-:-:S03]  /*294a0*/  IMAD.HI.U32 R10, R11, R10, RZ ;  /* 0x0000000a0b0a7227 */ /* 0x000fc600078e00ff */
[----:B------:R-:W-:Y:S01]  /*294b0*/  IADD3 R9, P3, PT, R8, R9, RZ ;  /* 0x0000000908097210 */ /* 0x000fe20007f7e0ff */
[----:B------:R-:W-:-:S04]  /*294c0*/  IMAD.X R11, R10, 0x1, R11, P0 ;  /* 0x000000010a0b7824 */ /* 0x000fc800000e060b */
[----:B------:R-:W-:Y:S01]  /*294d0*/  IMAD.HI.U32 R6, R9, R35, RZ ;  /* 0x0000002309067227 */ /* 0x000fe200078e00ff */
[----:B------:R-:W-:-:S03]  /*294e0*/  IADD3.X R11, PT, PT, RZ, RZ, R11, P3, P2 ;  /* 0x000000ffff0b7210 */ /* 0x000fc60001fe440b */
        /* <DEDUP_REMOVED lines=28> */
[----:B------:R-:W-:Y:S01]  /*296b0*/  MOV R4, R13 ;  /* 0x0000000d00047202 */ /* 0x000fe20000000f00 */
[----:B------:R-:W-:Y:S01]  /*296c0*/  IMAD.MOV.U32 R5, RZ, RZ, 0x0 ;  /* 0x00000000ff057424 */ /* 0x000fe200078e00ff */
[----:B------:R-:W-:-:S02]  /*296d0*/  ISETP.NE.AND.EX P0, PT, R12, RZ, PT, P0 ;  /* 0x000000ff0c00720c */ /* 0x000fc40003f05300 */
[----:B------:R-:W-:Y:S02]  /*296e0*/  SEL R7, R6, R7, !P1 ;  /* 0x0000000706077207 */ /* 0x000fe40004800000 */
[----:B------:R-:W-:Y:S02]  /*296f0*/  SEL R0, R0, 0xffffffff, P0 ;  /* 0xffffffff00007807 */ /* 0x000fe40000000000 */
[----:B------:R-:W-:Y:S01]  /*29700*/  SEL R7, R7, 0xffffffff, P0 ;  /* 0xffffffff07077807 */ /* 0x000fe20000000000 */
[----:B------:R-:W-:Y:S06]  /*29710*/  RET.REL.NODEC R4 `(_ZN2at6native18elementwise_kernelILi128ELi4EZNS0_15gpu_kernel_implIZZZNS0_67_GLOBAL__N__bb565c37_34_ValidateCompressedIndicesKernel_cu_33a4b88b42_validate_compressed_sparse_indices_kernelILNS3_8CDimNameE1ENS3_18CUDAKernelLauncherENS3_14EmptyVecKernelENS3_8DummyVecELm8EEEvRKNS_6TensorESB_lllENKUlvE1_clEvENKUlvE0_clEvEUllllllE_EEvRNS_18TensorIteratorBaseERKT_EUliE_EEviT1_) ;  /* 0xfffffd6804387950 */ /* 0x000fec0003c3ffff */
.L_x_11628:
        /* <DEDUP_REMOVED lines=14> */
.L_x_34653:


//--------------------- .text._ZN2at6native27unrolled_elementwise_kernelIZZZNS0_67_GLOBAL__N__bb565c37_34_ValidateCompressedIndicesKernel_cu_33a4b88b42_validate_compressed_sparse_indices_kernelILNS2_8CDimNameE1ENS2_18CUDAKernelLauncherENS2_14EmptyVecKernelENS2_8DummyVecELm8EEEvRKNS_6TensorESA_lllENKUlvE1_clEvENKUlvE0_clEvEUllllllE_St5arrayIPcLm6EELi4E23TrivialOffsetCalculatorILi5EjESH_ILi1EjENS0_6memory12LoadWithCastILi5EEENSK_13StoreWithCastILi1EEEEEviT_T0_T2_T3_T4_T5_ --------------------------
	.section	.text._ZN2at6native27unrolled_elementwise_kernelIZZZNS0_67_GLOBAL__N__bb565c37_34_ValidateCompressedIndicesKernel_cu_33a4b88b42_validate_compressed_sparse_indices_kernelILNS2_8CDimNameE1ENS2_18CUDAKernelLauncherENS2_14EmptyVecKernelENS2_8DummyVecELm8EEEvRKNS_6TensorESA_lllENKUlvE1_clEvENKUlvE0_clEvEUllllllE_St5arrayIPcLm6EELi4E23TrivialOffsetCalculatorILi5EjESH_ILi1EjENS0_6memory12LoadWithCastILi5EEENSK_13StoreWithCastILi1EEEEEviT_T0_T2_T3_T4_T5_,"ax",@progbits
	.align	128
        .global         _ZN2at6native27unrolled_elementwise_kernelIZZZNS0_67_GLOBAL__N__bb565c37_34_ValidateCompressedIndicesKernel_cu_33a4b88b42_validate_compressed_sparse_indices_kernelILNS2_8CDimNameE1ENS2_18CUDAKernelLauncherENS2_14EmptyVecKernelENS2_8DummyVecELm8EEEvRKNS_6TensorESA_lllENKUlvE1_clEvENKUlvE0_clEvEUllllllE_St5arrayIPcLm6EELi4E23TrivialOffsetCalculatorILi5EjESH_ILi1EjENS0_6memory12LoadWithCastILi5EEENSK_13StoreWithCastILi1EEEEEviT_T0_T2_T3_T4_T5_
        .type           _ZN2at6native27unrolled_elementwise_kernelIZZZNS0_67_GLOBAL__N__bb565c37_34_ValidateCompressedIndicesKernel_cu_33a4b88b42_validate_compressed_sparse_indices_kernelILNS2_8CDimNameE1ENS2_18CUDAKernelLauncherENS2_14EmptyVecKernelENS2_8DummyVecELm8EEEvRKNS_6TensorESA_lllENKUlvE1_clEvENKUlvE0_clEvEUllllllE_St5arrayIPcLm6EELi4E23TrivialOffsetCalculatorILi5EjESH_ILi1EjENS0_6memory12LoadWithCastILi5EEENSK_13StoreWithCastILi1EEEEEviT_T0_T2_T3_T4_T5_,@function
        .size           _ZN2at6native27unrolled_elementwise_kernelIZZZNS0_67_GLOBAL__N__bb565c37_34_ValidateCompressedIndicesKernel_cu_33a4b88b42_validate_compressed_sparse_indices_kernelILNS2_8CDimNameE1ENS2_18CUDAKernelLauncherENS2_14EmptyVecKernelENS2_8DummyVecELm8EEEvRKNS_6TensorESA_lllENKUlvE1_clEvENKUlvE0_clEvEUllllllE_St5arrayIPcLm6EELi4E23TrivialOffsetCalculatorILi5EjESH_ILi1EjENS0_6memory12LoadWithCastILi5EEENSK_13StoreWithCastILi1EEEEEviT_T0_T2_T3_T4_T5_,(.L_x_34654 - _ZN2at6native27unrolled_elementwise_kernelIZZZNS0_67_GLOBAL__N__bb565c37_34_ValidateCompressedIndicesKernel_cu_33a4b88b42_validate_compressed_sparse_indices_kernelILNS2_8CDimNameE1ENS2_18CUDAKernelLauncherENS2_14EmptyVecKernelENS2_8DummyVecELm8EEEvRKNS_6TensorESA_lllENKUlvE1_clEvENKUlvE0_clEvEUllllllE_St5arrayIPcLm6EELi4E23TrivialOffsetCalculatorILi5EjESH_ILi1EjENS0_6memory12LoadWithCastILi5EEENSK_13StoreWithCastILi1EEEEEviT_T0_T2_T3_T4_T5_)
        .other          _ZN2at6native27unrolled_elementwise_kernelIZZZNS0_67_GLOBAL__N__bb565c37_34_ValidateCompressedIndicesKernel_cu_33a4b88b42_validate_compressed_sparse_indices_kernelILNS2_8CDimNameE1ENS2_18CUDAKernelLauncherENS2_14EmptyVecKernelENS2_8DummyVecELm8EEEvRKNS_6TensorESA_lllENKUlvE1_clEvENKUlvE0_clEvEUllllllE_St5arrayIPcLm6EELi4E23TrivialOffsetCalculatorILi5EjESH_ILi1EjENS0_6memory12LoadWithCastILi5EEENSK_13StoreWithCastILi1EEEEEviT_T0_T2_T3_T4_T5_,@"STO_CUDA_ENTRY STV_DEFAULT"
_ZN2at6native27unrolled_elementwise_kernelIZZZNS0_67_GLOBAL__N__bb565c37_34_ValidateCompressedIndicesKernel_cu_33a4b88b42_validate_compressed_sparse_indices_kernelILNS2_8CDimNameE1ENS2_18CUDAKernelLauncherENS2_14EmptyVecKernelENS2_8DummyVecELm8EEEvRKNS_6TensorESA_lllENKUlvE1_clEvENKUlvE0_clEvEUllllllE_St5arrayIPcLm6EELi4E23TrivialOffsetCalculatorILi5EjESH_ILi1EjENS0_6memory12LoadWithCastILi5EEENSK_13StoreWithCastILi1EEEEEviT_T0_T2_T3_T4_T5_:
.text._ZN2at6native27unrolled_elementwise_kernelIZZZNS0_67_GLOBAL__N__bb565c37_34_ValidateCompressedIndicesKernel_cu_33a4b88b42_validate_compressed_sparse_indices_kernelILNS2_8CDimNameE1ENS2_18CUDAKernelLauncherENS2_14EmptyVecKernelENS2_8DummyVecELm8EEEvRKNS_6TensorESA_lllENKUlvE1_clEvENKUlvE0_clEvEUllllllE_St5arrayIPcLm6EELi4E23TrivialOffsetCalculatorILi5EjESH_ILi1EjENS0_6memory12LoadWithCastILi5EEENSK_13StoreWithCastILi1EEEEEviT_T0_T2_T3_T4_T5_:
[----:B------:R-:W0:Y:S08]  /*0000*/  LDC R1, c[0x0][0x37c] ;  /* 0x0000df00ff017b82 */ /* 0x000e300000000800 */
[----:B------:R-:W1:Y:S01]  /*0010*/  LDC.64 R2, c[0x0][0x388] ;  /* 0x0000e200ff027b82 */ /* 0x000e620000000a00 */
[----:B0-----:R-:W-:Y:S01]  /*0020*/  VIADD R1, R1, 0xffffff50 ;  /* 0xffffff5001017836 */ /* 0x001fe20000000000 */
[----:B------:R-:W0:Y:S01]  /*0030*/  S2R R56, SR_CTAID.X ;  /* 0x0000000000387919 */ /* 0x000e220000002500 */
[----:B------:R-:W2:Y:S01]  /*0040*/  LDCU UR38, c[0x0][0x46c] ;  /* 0x00008d80ff2677ac */ /* 0x000ea20008000800 */
[----:B------:R-:W-:Y:S01]  /*0050*/  BSSY.RECONVERGENT B6, `(.L_x_11629) ;  /* 0x00004bd000067945 */ /* 0x000fe20003800200 */
[----:B------:R-:W-:Y:S01]  /*0060*/  CS2R R52, SRZ ;  /* 0x0000000000347805 */ /* 0x000fe2000001ff00 */
[----:B------:R-:W3:Y:S02]  /*0070*/  LDCU.64 UR36, c[0x0][0x358] ;  /* 0x00006b00ff2477ac */ /* 0x000ee40008000a00 */
[----:B------:R-:W4:Y:S01]  /*0080*/  LDC.64 R4, c[0x0][0x390] ;  /* 0x0000e400ff047b82 */ /* 0x000f220000000a00 */
[----:B------:R-:W0:Y:S07]  /*0090*/  LDCU.U8 UR39, c[0x0][0x470] ;  /* 0x00008e00ff2777ac */ /* 0x000e2e0008000000 */
[----:B------:R-:W5:Y:S01]  /*00a0*/  LDC.64 R6, c[0x0][0x398] ;  /* 0x0000e600ff067b82 */ /* 0x000f620000000a00 */
[----:B--2---:R-:W-:-:S02]  /*00b0*/  UPRMT UR40, UR38, 0x7770, URZ ;  /* 0x0000777026287896 */ /* 0x004fc400080000ff */
[----:B------:R-:W-:Y:S01]  /*00c0*/  UPRMT UR41, UR38, 0x7771, URZ ;  /* 0x0000777126297896 */ /* 0x000fe200080000ff */
[----:B-1----:R1:W-:Y:S04]  /*00d0*/  STL.64 [R1], R2 ;  /* 0x0000000201007387 */ /* 0x0023e80000100a00 */
[----:B------:R-:W2:Y:S01]  /*00e0*/  LDC.64 R8, c[0x0][0x3a0] ;  /* 0x0000e800ff087b82 */ /* 0x000ea20000000a00 */
[----:B------:R-:W-:Y:S02]  /*00f0*/  UPRMT UR42, UR38, 0x7772, URZ ;  /* 0x00007772262a7896 */ /* 0x000fe400080000ff */
[----:B------:R-:W-:Y:S01]  /*0100*/  UPRMT UR43, UR38, 0x7773, URZ ;  /* 0x00007773262b7896 */ /* 0x000fe200080000ff */
[----:B----4-:R-:W-:Y:S04]  /*0110*/  STL.64 [R1+0x8], R4 ;  /* 0x0000080401007387 */ /* 0x010fe80000100a00 */
[----:B------:R-:W4:Y:S01]  /*0120*/  LDC.64 R10, c[0x0][0x3a8] ;  /* 0x0000ea00ff0a7b82 */ /* 0x000f220000000a00 */
[----:B-1----:R-:W1:Y:S01]  /*0130*/  S2R R2, SR_TID.X ;  /* 0x0000000000027919 */ /* 0x002e620000002100 */
[----:B-----5:R-:W-:Y:S06]  /*0140*/  STL.64 [R1+0x10], R6 ;  /* 0x0000100601007387 */ /* 0x020fec0000100a00 */
[----:B------:R-:W5:Y:S08]  /*0150*/  LDC.64 R12, c[0x0][0x3b0] ;  /* 0x0000ec00ff0c7b82 */ /* 0x000f700000000a00 */
[----:B------:R-:W3:Y:S01]  /*0160*/  LDC.64 R14, c[0x0][0x3b8] ;  /* 0x0000ee00ff0e7b82 */ /* 0x000ee20000000a00 */
[----:B--2---:R-:W-:Y:S07]  /*0170*/  STL.64 [R1+0x18], R8 ;  /* 0x0000180801007387 */ /* 0x004fee0000100a00 */
[----:B------:R-:W2:Y:S01]  /*0180*/  LDC.64 R20, c[0x0][0x3d0] ;  /* 0x0000f400ff147b82 */ /* 0x000ea20000000a00 */
[----:B----4-:R-:W-:Y:S07]  /*0190*/  STL.64 [R1+0x20], R10 ;  /* 0x0000200a01007387 */ /* 0x010fee0000100a00 */
[----:B------:R-:W4:Y:S01]  /*01a0*/  LDC.64 R26, c[0x0][0x3e8] ;  /* 0x0000fa00ff1a7b82 */ /* 0x000f220000000a00 */
[----:B-----5:R-:W-:Y:S01]  /*01b0*/  STL.64 [R1+0x28], R12 ;  /* 0x0000280c01007387 */ /* 0x020fe20000100a00 */
[----:B-1----:R-:W-:-:S06]  /*01c0*/  IMAD.MOV.U32 R57, RZ, RZ, R2 ;  /* 0x000000ffff397224 */ /* 0x002fcc00078e0002 */
[----:B------:R-:W1:Y:S01]  /*01d0*/  LDC.64 R28, c[0x0][0x3f0] ;  /* 0x0000fc00ff1c7b82 */ /* 0x000e620000000a00 */
[----:B---3--:R-:W-:Y:S07]  /*01e0*/  STL.64 [R1+0x30], R14 ;  /* 0x0000300e01007387 */ /* 0x008fee0000100a00 */
[----:B------:R-:W3:Y:S01]  /*01f0*/  LDC.64 R30, c[0x0][0x3f8] ;  /* 0x0000fe00ff1e7b82 */ /* 0x000ee20000000a00 */
[----:B--2---:R-:W-:Y:S07]  /*0200*/  STL.64 [R1+0x48], R20 ;  /* 0x0000481401007387 */ /* 0x004fee0000100a00 */
[----:B------:R-:W2:Y:S01]  /*0210*/  LDC.64 R32, c[0x0][0x400] ;  /* 0x00010000ff207b82 */ /* 0x000ea20000000a00 */
[----:B----4-:R-:W-:Y:S07]  /*0220*/  STL.64 [R1+0x60], R26 ;  /* 0x0000601a01007387 */ /* 0x010fee0000100a00 */
[----:B------:R-:W4:Y:S01]  /*0230*/  LDC.64 R34, c[0x0][0x408] ;  /* 0x00010200ff227b82 */ /* 0x000f220000000a00 */
[----:B-1----:R-:W-:Y:S07]  /*0240*/  STL.64 [R1+0x68], R28 ;  /* 0x0000681c01007387 */ /* 0x002fee0000100a00 */
        /* <DEDUP_REMOVED lines=10> */
[----:B------:R-:W0:Y:S01]  /*02f0*/  LDC R0, c[0x0][0x380] ;  /* 0x0000e000ff007b82 */ /* 0x000e220000000800 */
[----:B--2---:R-:W-:Y:S07]  /*0300*/  STL.64 [R1+0x98], R40 ;  /* 0x0000982801007387 */ /* 0x004fee0000100a00 */
[----:B------:R-:W2:Y:S01]  /*0310*/  LDC.64 R16, c[0x0][0x3c0] ;  /* 0x0000f000ff107b82 */ /* 0x000ea20000000a00 */
[----:B----4-:R-:W-:Y:S07]  /*0320*/  STL.64 [R1+0xa0], R42 ;  /* 0x0000a02a01007387 */ /* 0x010fee0000100a00 */
[----:B------:R-:W3:Y:S01]  /*0330*/  LDC.64 R18, c[0x0][0x3c8] ;  /* 0x0000f200ff127b82 */ /* 0x000ee20000000a00 */
[----:B-1----:R-:W-:Y:S07]  /*0340*/  STL.64 [R1+0xa8], R44 ;  /* 0x0000a82c01007387 */ /* 0x002fee0000100a00 */
[----:B------:R-:W1:Y:S01]  /*0350*/  LDC.64 R22, c[0x0][0x3d8] ;  /* 0x0000f600ff167b82 */ /* 0x000e620000000a00 */
[----:B0-----:R-:W-:-:S05]  /*0360*/  IMAD R69, R56, -0x200, R0 ;  /* 0xfffffe0038457824 */ /* 0x001fca00078e0200 */
[----:B------:R-:W-:Y:S02]  /*0370*/  ISETP.GE.AND P0, PT, R2, R69, PT ;  /* 0x000000450200720c */ /* 0x000fe40003f06270 */
[----:B------:R-:W0:Y:S01]  /*0380*/  LDC.64 R24, c[0x0][0x3e0] ;  /* 0x0000f800ff187b82 */ /* 0x000e220000000a00 */
[----:B--2---:R2:W-:Y:S04]  /*0390*/  STL.64 [R1+0x38], R16 ;  /* 0x0000381001007387 */ /* 0x0045e80000100a00 */
[----:B---3--:R3:W-:Y:S01]  /*03a0*/  STL.64 [R1+0x40], R18 ;  /* 0x0000401201007387 */ /* 0x0087e20000100a00 */
[----:B--2---:R-:W-:-:S03]  /*03b0*/  CS2R R16, SRZ ;  /* 0x0000000000107805 */ /* 0x004fc6000001ff00 */
[----:B-1----:R1:W-:Y:S01]  /*03c0*/  STL.64 [R1+0x50], R22 ;  /* 0x0000501601007387 */ /* 0x0023e20000100a00 */
[----:B---3--:R-:W-:-:S03]  /*03d0*/  CS2R R18, SRZ ;  /* 0x0000000000127805 */ /* 0x008fc6000001ff00 */
[----:B0-----:R0:W-:Y:S01]  /*03e0*/  STL.64 [R1+0x58], R24 ;  /* 0x0000581801007387 */ /* 0x0011e20000100a00 */
[----:B-1----:R-:W-:Y:S02]  /*03f0*/  CS2R R22, SRZ ;  /* 0x0000000000167805 */ /* 0x002fe4000001ff00 */
[----:B0-----:R-:W-:Y:S01]  /*0400*/  CS2R R24, SRZ ;  /* 0x0000000000187805 */ /* 0x001fe2000001ff00 */
[----:B------:R-:W-:Y:S06]  /*0410*/  @P0 BRA `(.L_x_11630) ;  /* 0x0000004800000947 */ /* 0x000fec0003800000 */
        /* <DEDUP_REMOVED lines=20> */
.L_x_11634:
[----:B------:R1:W5:Y:S01]  /*0560*/  LDG.E.U8 R52, desc[UR36][R2.64] ;  /* 0x0000002402347981 */ /* 0x000362000c1e1100 */
[----:B------:R-:W-:Y:S01]  /*0570*/  IMAD.MOV.U32 R53, RZ, RZ, RZ ;  /* 0x000000ffff357224 */ /* 0x000fe200078e00ff */
[----:B------:R-:W-:Y:S06]  /*0580*/  BRA `(.L_x_11636) ;  /* 0x0000000c00407947 */ /* 0x000fec0003800000 */
.L_x_11633:
        /* <DEDUP_REMOVED lines=8> */
.L_x_11638:
[----:B------:R-:W2:Y:S02]  /*0610*/  LDG.E R52, desc[UR36][R2.64] ;  /* 0x0000002402347981 */ /* 0x000ea4000c1e1900 */
[----:B--2---:R-:W-:Y:S01]  /*0620*/  SHF.R.S32.HI R53, RZ, 0x1f, R52 ;  /* 0x0000001fff357819 */ /* 0x004fe20000011434 */
[----:B------:R-:W-:Y:S06]  /*0630*/  BRA `(.L_x_11636) ;  /* 0x0000000c00147947 */ /* 0x000fec0003800000 */
.L_x_11637:
[----:B------:R-:W2:Y:S02]  /*0640*/  LDG.E.S16 R52, desc[UR36][R2.64] ;  /* 0x0000002402347981 */ /* 0x000ea4000c1e1700 */
[----:B--2---:R-:W-:Y:S01]  /*0650*/  SHF.R.S32.HI R53, RZ, 0x1f, R52 ;  /* 0x0000001fff357819 */ /* 0x004fe20000011434 */
[----:B------:R-:W-:Y:S06]  /*0660*/  BRA `(.L_x_11636) ;  /* 0x0000000c00087947 */ /* 0x000fec0003800000 */
.L_x_11632:
        /* <DEDUP_REMOVED lines=9> */
.L_x_11640:
[----:B------:R-:W2:Y:S02]  /*0700*/  LDG.E.U16 R2, desc[UR36][R2.64] ;  /* 0x0000002402027981 */ /* 0x000ea4000c1e1500 */
[----:B--2---:R-:W-:-:S06]  /*0710*/  HADD2.F32 R52, -RZ, R2.H0_H0 ;  /* 0x20000002ff347230 */ /* 0x004fcc0000004100 */
[----:B------:R-:W2:Y:S02]  /*0720*/  F2I.S64.TRUNC R52, R52 ;  /* 0x0000003400347311 */ /* 0x000ea4000020d900 */
[----:B--2---:R-:W-:Y:S05]  /*0730*/  BRA `(.L_x_11636) ;  /* 0x0000000800d47947 */ /* 0x004fea0003800000 */
.L_x_11639:
        /* <DEDUP_REMOVED lines=9> */
.L_x_11642:
[----:B------:R-:W2:Y:S02]  /*07d0*/  LDG.E.U16 R2, desc[UR36][R2.64] ;  /* 0x0000002402027981 */ /* 0x000ea4000c1e1500 */
[----:B--2---:R-:W-:-:S06]  /*07e0*/  HADD2.F32 R52, -RZ, R2.H0_H0 ;  /* 0x20000002ff347230 */ /* 0x004fcc0000004100 */
[----:B------:R-:W2:Y:S02]  /*07f0*/  F2I.S64.TRUNC R52, R52 ;  /* 0x0000003400347311 */ /* 0x000ea4000020d900 */
[----:B--2---:R-:W-:Y:S05]  /*0800*/  BRA `(.L_x_11636) ;  /* 0x0000000800a07947 */ /* 0x004fea0003800000 */
.L_x_11641:
[----:B------:R-:W2:Y:S02]  /*0810*/  LDG.E.64 R2, desc[UR36][R2.64] ;  /* 0x0000002402027981 */ /* 0x000ea4000c1e1b00 */
[----:B--2---:R2:W3:Y:S02]  /*0820*/  F2I.S64.F64.TRUNC R52, R2 ;  /* 0x0000000200347311 */ /* 0x0044e4000030d900 */
[----:B--23--:R-:W-:Y:S05]  /*0830*/  BRA `(.L_x_11636) ;  /* 0x0000000800947947 */ /* 0x00cfea0003800000 */
.L_x_11631:
        /* <DEDUP_REMOVED lines=13> */
.L_x_11645:
[----:B------:R-:W2:Y:S02]  /*0910*/  LDG.E.64 R2, desc[UR36][R2.64] ;  /* 0x0000002402027981 */ /* 0x000ea4000c1e1b00 */
[----:B--2---:R2:W3:Y:S02]  /*0920*/  F2I.S64.F64.TRUNC R52, R2 ;  /* 0x0000000200347311 */ /* 0x0044e4000030d900 */
[----:B--23--:R-:W-:Y:S05]  /*0930*/  BRA `(.L_x_11636) ;  /* 0x0000000800547947 */ /* 0x00cfea0003800000 */
.L_x_11644:
        /* <DEDUP_REMOVED lines=26> */
.L_x_11647:
        /* <DEDUP_REMOVED lines=13> */
.L_x_11646:
[----:B------:R-:W2:Y:S02]  /*0bb0*/  LDG.E.U16 R52, desc[UR36][R2.64] ;  /* 0x0000002402347981 */ /* 0x000ea4000c1e1500 */
[----:B--2---:R-:W-:-:S06]  /*0bc0*/  IMAD.U32 R52, R52, 0x10000, RZ ;  /* 0x0001000034347824 */ /* 0x004fcc00078e00ff */
[----:B------:R-:W2:Y:S02]  /*0bd0*/  F2I.S64.TRUNC R52, R52 ;  /* 0x0000003400347311 */ /* 0x000ea4000020d900 */
[----:B--2---:R-:W-:Y:S05]  /*0be0*/  BRA `(.L_x_11636) ;  /* 0x0000000400a87947 */ /* 0x004fea0003800000 */
.L_x_11643:
        /* <DEDUP_REMOVED lines=11> */
.L_x_11650:
        /* <DEDUP_REMOVED lines=21> */
.L_x_11654:
[----:B------:R-:W-:Y:S05]  /*0df0*/  BSYNC.RECONVERGENT B1 ;  /* 0x0000000000017941 */ /* 0x000fea0003800200 */
.L_x_11653:
[----:B------:R-:W-:Y:S01]  /*0e00*/  IMAD.SHL.U32 R0, R0, 0x100000, RZ ;  /* 0x0010000000007824 */ /* 0x000fe200078e00ff */
[----:B------:R-:W-:-:S04]  /*0e10*/  LEA R2, R2, 0x3b800000, 0x17 ;  /* 0x3b80000002027811 */ /* 0x000fc800078eb8ff */
[----:B------:R-:W-:-:S07]  /*0e20*/  LOP3.LUT R52, R2, R0, R7, 0xfe, !PT ;  /* 0x0000000002347212 */ /* 0x000fce00078efe07 */
.L_x_11652:
[----:B------:R-:W-:Y:S05]  /*0e30*/  BSYNC.RECONVERGENT B0 ;  /* 0x0000000000007941 */ /* 0x000fea0003800200 */
.L_x_11651:
[----:B------:R-:W4:Y:S02]  /*0e40*/  F2I.S64.TRUNC R52, R52 ;  /* 0x0000003400347311 */ /* 0x000f24000020d900 */
[----:B----4-:R-:W-:Y:S05]  /*0e50*/  BRA `(.L_x_11636) ;  /* 0x00000004000c7947 */ /* 0x010fea0003800000 */
.L_x_11649:
        /* <DEDUP_REMOVED lines=21> */
.L_x_11658:
[----:B------:R-:W-:Y:S05]  /*0fb0*/  BSYNC.RECONVERGENT B1 ;  /* 0x0000000000017941 */ /* 0x000fea0003800200 */
.L_x_11657:
[----:B------:R-:W-:Y:S01]  /*0fc0*/  IMAD.SHL.U32 R0, R0, 0x200000, RZ ;  /* 0x0020000000007824 */ /* 0x000fe200078e00ff */
[----:B------:R-:W-:-:S04]  /*0fd0*/  LEA R2, R2, 0x37800000, 0x17 ;  /* 0x3780000002027811 */ /* 0x000fc800078eb8ff */
[----:B------:R-:W-:-:S07]  /*0fe0*/  LOP3.LUT R52, R2, R0, R7, 0xfe, !PT ;  /* 0x0000000002347212 */ /* 0x000fce00078efe07 */
.L_x_11656:
[----:B------:R-:W-:Y:S05]  /*0ff0*/  BSYNC.RECONVERGENT B0 ;  /* 0x0000000000007941 */ /* 0x000fea0003800200 */
.L_x_11655:
[----:B------:R-:W4:Y:S02]  /*1000*/  F2I.S64.TRUNC R52, R52 ;  /* 0x0000003400347311 */ /* 0x000f24000020d900 */
[----:B----4-:R-:W-:Y:S05]  /*1010*/  BRA `(.L_x_11636) ;  /* 0x00000000009c7947 */ /* 0x010fea0003800000 */
.L_x_11648:
[----:B------:R-:W-:-:S09]  /*1020*/  UISETP.NE.AND UP0, UPT, UR4, 0x1c, UPT ;  /* 0x0000001c0400788c */ /* 0x000fd2000bf05270 */
[----:B------:R-:W-:Y:S05]  /*1030*/  BRA.U !UP0, `(.L_x_11659) ;  /* 0x00000001088c7547 */ /* 0x000fea000b800000 */
[----:B------:R-:W-:-:S09]  /*1040*/  UISETP.NE.AND UP0, UPT, UR4, 0x1d, UPT ;  /* 0x0000001d0400788c */ /* 0x000fd2000bf05270 */
[----:B------:R-:W-:Y:S05]  /*1050*/  BRA.U !UP0, `(.L_x_11660) ;  /* 0x00000001087c7547 */ /* 0x000fea000b800000 */
[----:B------:R-:W-:-:S09]  /*1060*/  UISETP.NE.AND UP0, UPT, UR4, 0x2c, UPT ;  /* 0x0000002c0400788c */ /* 0x000fd2000bf05270 */
[----:B------:R-:W-:Y:S05]  /*1070*/  BRA.U !UP0, `(.L_x_11661) ;  /* 0x0000000108487547 */ /* 0x000fea000b800000 */
.L_x_11635:
        /* <DEDUP_REMOVED lines=8> */
[----:B0-----:R-:W-:-:S02]  /*1100*/  IMAD.U32 R4, RZ, RZ, UR4 ;  /* 0x00000004ff047e24 */ /* 0x001fc4000f8e00ff */
[----:B------:R-:W-:Y:S02]  /*1110*/  IMAD.U32 R5, RZ, RZ, UR5 ;  /* 0x00000005ff057e24 */ /* 0x000fe4000f8e00ff */
[----:B---3--:R-:W-:Y:S02]  /*1120*/  IMAD.U32 R6, RZ, RZ, UR6 ;  /* 0x00000006ff067e24 */ /* 0x008fe4000f8e00ff */
[----:B------:R-:W-:Y:S02]  /*1130*/  IMAD.U32 R7, RZ, RZ, UR7 ;  /* 0x00000007ff077e24 */ /* 0x000fe4000f8e00ff */
[----:B----4-:R-:W-:Y:S02]  /*1140*/  IMAD.U32 R10, RZ, RZ, UR8 ;  /* 0x00000008ff0a7e24 */ /* 0x010fe4000f8e00ff */
[----:B-1----:R-:W-:-:S07]  /*1150*/  IMAD.U32 R11, RZ, RZ, UR9 ;  /* 0x00000009ff0b7e24 */ /* 0x002fce000f8e00ff */
[----:B------:R-:W-:-:S07]  /*1160*/  LEPC R20, `(.L_x_11662) ;  /* 0x000000001014794e */ /* 0x000fce0000000000 */
[----:B--2---:R-:W-:Y:S05]  /*1170*/  CALL.ABS.NOINC R2 ;  /* 0x0000000002007343 */ /* 0x004fea0003c00000 */
.L_x_11662:
[----:B------:R-:W-:Y:S01]  /*1180*/  CS2R R52, SRZ ;  /* 0x0000000000347805 */ /* 0x000fe2000001ff00 */
[----:B------:R-:W-:Y:S06]  /*1190*/  BRA `(.L_x_11636) ;  /* 0x00000000003c7947 */ /* 0x000fec0003800000 */
.L_x_11661:
        /* <DEDUP_REMOVED lines=8> */
.L_x_11664:
[----:B------:R-:W-:Y:S05]  /*1220*/  BSYNC.RECONVERGENT B0 ;  /* 0x0000000000007941 */ /* 0x000fea0003800200 */
.L_x_11663:
[----:B------:R-:W2:Y:S02]  /*1230*/  F2I.S64.TRUNC R52, R52 ;  /* 0x0000003400347311 */ /* 0x000ea4000020d900 */
[----:B--2---:R-:W-:Y:S05]  /*1240*/  BRA `(.L_x_11636) ;  /* 0x0000000000107947 */ /* 0x004fea0003800000 */
.L_x_11660:
[----:B------:R2:W5:Y:S01]  /*1250*/  LDG.E.64 R52, desc[UR36][R2.64] ;  /* 0x0000002402347981 */ /* 0x000562000c1e1b00 */
[----:B------:R-:W-:Y:S05]  /*1260*/  BRA `(.L_x_11636) ;  /* 0x0000000000087947 */ /* 0x000fea0003800000 */
.L_x_11659:
[----:B------:R3:W5:Y:S01]  /*1270*/  LDG.E R52, desc[UR36][R2.64] ;  /* 0x0000002402347981 */ /* 0x000762000c1e1900 */
[----:B------:R-:W-:-:S07]  /*1280*/  IMAD.MOV.U32 R53, RZ, RZ, RZ ;  /* 0x000000ffff357224 */ /* 0x000fce00078e00ff */
.L_x_11636:
        /* <DEDUP_REMOVED lines=19> */
.L_x_11668:
[----:B------:R0:W5:Y:S01]  /*13c0*/  LDG.E.U8 R16, desc[UR36][R2.64] ;  /* 0x0000002402107981 */ /* 0x000162000c1e1100 */
[----:B------:R-:W-:Y:S01]  /*13d0*/  IMAD.MOV.U32 R17, RZ, RZ, RZ ;  /* 0x000000ffff117224 */ /* 0x000fe200078e00ff */
[----:B------:R-:W-:Y:S06]  /*13e0*/  BRA `(.L_x_11670) ;  /* 0x0000000c00407947 */ /* 0x000fec0003800000 */
.L_x_11667:
        /* <DEDUP_REMOVED lines=8> */
.L_x_11672:
[----:B------:R-:W2:Y:S02]  /*1470*/  LDG.E R16, desc[UR36][R2.64] ;  /* 0x0000002402107981 */ /* 0x000ea4000c1e1900 */
[----:B--2---:R-:W-:Y:S01]  /*1480*/  SHF.R.S32.HI R17, RZ, 0x1f, R16 ;  /* 0x0000001fff117819 */ /* 0x004fe20000011410 */
[----:B------:R-:W-:Y:S06]  /*1490*/  BRA `(.L_x_11670) ;  /* 0x0000000c00147947 */ /* 0x000fec0003800000 */
.L_x_11671:
[----:B------:R-:W2:Y:S02]  /*14a0*/  LDG.E.S16 R16, desc[UR36][R2.64] ;  /* 0x0000002402107981 */ /* 0x000ea4000c1e1700 */
[----:B--2---:R-:W-:Y:S01]  /*14b0*/  SHF.R.S32.HI R17, RZ, 0x1f, R16 ;  /* 0x0000001fff117819 */ /* 0x004fe20000011410 */
[----:B------:R-:W-:Y:S06]  /*14c0*/  BRA `(.L_x_11670) ;  /* 0x0000000c00087947 */ /* 0x000fec0003800000 */
.L_x_11666:
        /* <DEDUP_REMOVED lines=9> */
.L_x_11674:
[----:B------:R-:W2:Y:S02]  /*1560*/  LDG.E.U16 R2, desc[UR36][R2.64] ;  /* 0x0000002402027981 */ /* 0x000ea4000c1e1500 */
[----:B--2---:R-:W-:-:S06]  /*1570*/  HADD2.F32 R16, -RZ, R2.H0_H0 ;  /* 0x20000002ff107230 */ /* 0x004fcc0000004100 */
[----:B------:R-:W2:Y:S02]  /*1580*/  F2I.S64.TRUNC R16, R16 ;  /* 0x0000001000107311 */ /* 0x000ea4000020d900 */
[----:B--2---:R-:W-:Y:S05]  /*1590*/  BRA `(.L_x_11670) ;  /* 0x0000000800d47947 */ /* 0x004fea0003800000 */
.L_x_11673:
        /* <DEDUP_REMOVED lines=9> */
.L_x_11676:
[----:B------:R-:W2:Y:S02]  /*1630*/  LDG.E.U16 R2, desc[UR36][R2.64] ;  /* 0x0000002402027981 */ /* 0x000ea4000c1e1500 */
[----:B--2---:R-:W-:-:S06]  /*1640*/  HADD2.F32 R16, -RZ, R2.H0_H0 ;  /* 0x20000002ff107230 */ /* 0x004fcc0000004100 */
[----:B------:R-:W2:Y:S02]  /*1650*/  F2I.S64.TRUNC R16, R16 ;  /* 0x0000001000107311 */ /* 0x000ea4000020d900 */
[----:B--2---:R-:W-:Y:S05]  /*1660*/  BRA `(.L_x_11670) ;  /* 0x0000000800a07947 */ /* 0x004fea0003800000 */
.L_x_11675:
[----:B------:R-:W2:Y:S02]  /*1670*/  LDG.E.64 R2, desc[UR36][R2.64] ;  /* 0x0000002402027981 */ /* 0x000ea4000c1e1b00 */
[----:B--2---:R2:W3:Y:S02]  /*1680*/  F2I.S64.F64.TRUNC R16, R2 ;  /* 0x0000000200107311 */ /* 0x0044e4000030d900 */
[----:B--23--:R-:W-:Y:S05]  /*1690*/  BRA `(.L_x_11670) ;  /* 0x0000000800947947 */ /* 0x00cfea0003800000 */
.L_x_11665:
        /* <DEDUP_REMOVED lines=13> */
.L_x_11679:
[----:B------:R-:W2:Y:S02]  /*1770*/  LDG.E.64 R2, desc[UR36][R2.64] ;  /* 0x0000002402027981 */ /* 0x000ea4000c1e1b00 */
[----:B--2---:R0:W1:Y:S02]  /*1780*/  F2I.S64.F64.TRUNC R16, R2 ;  /* 0x0000000200107311 */ /* 0x004064000030d900 */
[----:B01----:R-:W-:Y:S05]  /*1790*/  BRA `(.L_x_11670) ;  /* 0x0000000800547947 */ /* 0x003fea0003800000 */
.L_x_11678:
        /* <DEDUP_REMOVED lines=26> */
.L_x_11681:
        /* <DEDUP_REMOVED lines=13> */
.L_x_11680:
[----:B------:R-:W2:Y:S02]  /*1a10*/  LDG.E.U16 R16, desc[UR36][R2.64] ;  /* 0x0000002402107981 */ /* 0x000ea4000c1e1500 */
[----:B--2---:R-:W-:-:S06]  /*1a20*/  IMAD.U32 R16, R16, 0x10000, RZ ;  /* 0x0001000010107824 */ /* 0x004fcc00078e00ff */
[----:B------:R-:W0:Y:S02]  /*1a30*/  F2I.S64.TRUNC R16, R16 ;  /* 0x0000001000107311 */ /* 0x000e24000020d900 */
[----:B0-----:R-:W-:Y:S05]  /*1a40*/  BRA `(.L_x_11670) ;  /* 0x0000000400a87947 */ /* 0x001fea0003800000 */
.L_x_11677:
        /* <DEDUP_REMOVED lines=11> */
.L_x_11684:
        /* <DEDUP_REMOVED lines=21> */
.L_x_11688:
[----:B------:R-:W-:Y:S05]  /*1c50*/  BSYNC.RECONVERGENT B1 ;  /* 0x0000000000017941 */ /* 0x000fea0003800200 */
.L_x_11687:
[----:B------:R-:W-:Y:S01]  /*1c60*/  IMAD.SHL.U32 R0, R0, 0x100000, RZ ;  /* 0x0010000000007824 */ /* 0x000fe200078e00ff */
[----:B------:R-:W-:-:S04]  /*1c70*/  LEA R2, R2, 0x3b800000, 0x17 ;  /* 0x3b80000002027811 */ /* 0x000fc800078eb8ff */
[----:B------:R-:W-:-:S07]  /*1c80*/  LOP3.LUT R16, R2, R0, R7, 0xfe, !PT ;  /* 0x0000000002107212 */ /* 0x000fce00078efe07 */
.L_x_11686:
[----:B------:R-:W-:Y:S05]  /*1c90*/  BSYNC.RECONVERGENT B0 ;  /* 0x0000000000007941 */ /* 0x000fea0003800200 */
.L_x_11685:
[----:B------:R-:W4:Y:S02]  /*1ca0*/  F2I.S64.TRUNC R16, R16 ;  /* 0x0000001000107311 */ /* 0x000f24000020d900 */
[----:B----4-:R-:W-:Y:S05]  /*1cb0*/  BRA `(.L_x_11670) ;  /* 0x00000004000c7947 */ /* 0x010fea0003800000 */
.L_x_11683:
        /* <DEDUP_REMOVED lines=21> */
.L_x_11692:
[----:B------:R-:W-:Y:S05]  /*1e10*/  BSYNC.RECONVERGENT B1 ;  /* 0x0000000000017941 */ /* 0x000fea0003800200 */
.L_x_11691:
[----:B------:R-:W-:Y:S01]  /*1e20*/  IMAD.SHL.U32 R0, R0, 0x200000, RZ ;  /* 0x0020000000007824 */ /* 0x000fe200078e00ff */
[----:B------:R-:W-:-:S04]  /*1e30*/  LEA R2, R2, 0x37800000, 0x17 ;  /* 0x3780000002027811 */ /* 0x000fc800078eb8ff */
[----:B------:R-:W-:-:S07]  /*1e40*/  LOP3.LUT R16, R2, R0, R7, 0xfe, !PT ;  /* 0x0000000002107212 */ /* 0x000fce00078efe07 */
.L_x_11690:
[----:B------:R-:W-:Y:S05]  /*1e50*/  BSYNC.RECONVERGENT B0 ;  /* 0x0000000000007941 */ /* 0x000fea0003800200 */
.L_x_11689:
[----:B------:R-:W4:Y:S02]  /*1e60*/  F2I.S64.TRUNC R16, R16 ;  /* 0x0000001000107311 */ /* 0x000f24000020d900 */
[----:B----4-:R-:W-:Y:S05]  /*1e70*/  BRA `(.L_x_11670) ;  /* 0x00000000009c7947 */ /* 0x010fea0003800000 */
.L_x_11682:
[----:B------:R-:W-:-:S09]  /*1e80*/  UISETP.NE.AND UP0, UPT, UR4, 0x1c, UPT ;  /* 0x0000001c0400788c */ /* 0x000fd2000bf05270 */
[----:B------:R-:W-:Y:S05]  /*1e90*/  BRA.U !UP0, `(.L_x_11693) ;  /* 0x00000001088c7547 */ /* 0x000fea000b800000 */
[----:B------:R-:W-:-:S09]  /*1ea0*/  UISETP.NE.AND UP0, UPT, UR4, 0x1d, UPT ;  /* 0x0000001d0400788c */ /* 0x000fd2000bf05270 */
[----:B------:R-:W-:Y:S05]  /*1eb0*/  BRA.U !UP0, `(.L_x_11694) ;  /* 0x00000001087c7547 */ /* 0x000fea000b800000 */
[----:B------:R-:W-:-:S09]  /*1ec0*/  UISETP.NE.AND UP0, UPT, UR4, 0x2c, UPT ;  /* 0x0000002c0400788c */ /* 0x000fd2000bf05270 */
[----:B------:R-:W-:Y:S05]  /*1ed0*/  BRA.U !UP0, `(.L_x_11695) ;  /* 0x0000000108487547 */ /* 0x000fea000b800000 */
.L_x_11669:
        /* <DEDUP_REMOVED lines=15> */
[----:B--2--5:R-:W-:Y:S05]  /*1fd0*/  CALL.ABS.NOINC R2 ;  /* 0x0000000002007343 */ /* 0x024fea0003c00000 */
.L_x_11696:
[----:B------:R-:W-:Y:S01]  /*1fe0*/  CS2R R16, SRZ ;  /* 0x0000000000107805 */ /* 0x000fe2000001ff00 */
[----:B------:R-:W-:Y:S06]  /*1ff0*/  BRA `(.L_x_11670) ;  /* 0x00000000003c7947 */ /* 0x000fec0003800000 */
.L_x_11695:
        /* <DEDUP_REMOVED lines=8> */
.L_x_11698:
[----:B------:R-:W-:Y:S05]  /*2080*/  BSYNC.RECONVERGENT B0 ;  /* 0x0000000000007941 */ /* 0x000fea0003800200 */
.L_x_11697:
[----:B------:R-:W2:Y:S02]  /*2090*/  F2I.S64.TRUNC R16, R16 ;  /* 0x0000001000107311 */ /* 0x000ea4000020d900 */
[----:B--2---:R-:W-:Y:S05]  /*20a0*/  BRA `(.L_x_11670) ;  /* 0x0000000000107947 */ /* 0x004fea0003800000 */
.L_x_11694:
[----:B------:R2:W5:Y:S01]  /*20b0*/  LDG.E.64 R16, desc[UR36][R2.64] ;  /* 0x0000002402107981 */ /* 0x000562000c1e1b00 */
[----:B------:R-:W-:Y:S05]  /*20c0*/  BRA `(.L_x_11670) ;  /* 0x0000000000087947 */ /* 0x000fea0003800000 */
.L_x_11693:
[----:B------:R3:W5:Y:S01]  /*20d0*/  LDG.E R16, desc[UR36][R2.64] ;  /* 0x0000002402107981 */ /* 0x000762000c1e1900 */
[----:B------:R-:W-:-:S07]  /*20e0*/  IMAD.MOV.U32 R17, RZ, RZ, RZ ;  /* 0x000000ffff117224 */ /* 0x000fce00078e00ff */
.L_x_11670:
        /* <DEDUP_REMOVED lines=19> */
.L_x_11702:
[----:B------:R0:W5:Y:S01]  /*2220*/  LDG.E.U8 R18, desc[UR36][R2.64] ;  /* 0x0000002402127981 */ /* 0x000162000c1e1100 */
[----:B------:R-:W-:Y:S01]  /*2230*/  IMAD.MOV.U32 R19, RZ, RZ, RZ ;  /* 0x000000ffff137224 */ /* 0x000fe200078e00ff */
[----:B------:R-:W-:Y:S06]  /*2240*/  BRA `(.L_x_11704) ;  /* 0x0000000c00407947 */ /* 0x000fec0003800000 */
.L_x_11701:
        /* <DEDUP_REMOVED lines=8> */
.L_x_11706:
[----:B------:R-:W2:Y:S02]  /*22d0*/  LDG.E R18, desc[UR36][R2.64] ;  /* 0x0000002402127981 */ /* 0x000ea4000c1e1900 */
[----:B--2---:R-:W-:Y:S01]  /*22e0*/  SHF.R.S32.HI R19, RZ, 0x1f, R18 ;  /* 0x0000001fff137819 */ /* 0x004fe20000011412 */
[----:B------:R-:W-:Y:S06]  /*22f0*/  BRA `(.L_x_11704) ;  /* 0x0000000c00147947 */ /* 0x000fec0003800000 */
.L_x_11705:
[----:B------:R-:W2:Y:S02]  /*2300*/  LDG.E.S16 R18, desc[UR36][R2.64] ;  /* 0x0000002402127981 */ /* 0x000ea4000c1e1700 */
[----:B--2---:R-:W-:Y:S01]  /*2310*/  SHF.R.S32.HI R19, RZ, 0x1f, R18 ;  /* 0x0000001fff137819 */ /* 0x004fe20000011412 */
[----:B------:R-:W-:Y:S06]  /*2320*/  BRA `(.L_x_11704) ;  /* 0x0000000c00087947 */ /* 0x000fec0003800000 */
.L_x_11700:
        /* <DEDUP_REMOVED lines=9> */
.L_x_11708:
[----:B------:R-:W2:Y:S02]  /*23c0*/  LDG.E.U16 R2, desc[UR36][R2.64] ;  /* 0x0000002402027981 */ /* 0x000ea4000c1e1500 */
[----:B--2---:R-:W-:-:S06]  /*23d0*/  HADD2.F32 R18, -RZ, R2.H0_H0 ;  /* 0x20000002ff127230 */ /* 0x004fcc0000004100 */
[----:B------:R-:W0:Y:S02]  /*23e0*/  F2I.S64.TRUNC R18, R18 ;  /* 0x0000001200127311 */ /* 0x000e24000020d900 */
[----:B0-----:R-:W-:Y:S05]  /*23f0*/  BRA `(.L_x_11704) ;  /* 0x0000000800d47947 */ /* 0x001fea0003800000 */
.L_x_11707:
        /* <DEDUP_REMOVED lines=9> */
.L_x_11710:
[----:B------:R-:W2:Y:S02]  /*2490*/  LDG.E.U16 R2, desc[UR36][R2.64] ;  /* 0x0000002402027981 */ /* 0x000ea4000c1e1500 */
[----:B--2---:R-:W-:-:S06]  /*24a0*/  HADD2.F32 R18, -RZ, R2.H0_H0 ;  /* 0x20000002ff127230 */ /* 0x004fcc0000004100 */
[----:B------:R-:W0:Y:S02]  /*24b0*/  F2I.S64.TRUNC R18, R18 ;  /* 0x0000001200127311 */ /* 0x000e24000020d900 */
[----:B0-----:R-:W-:Y:S05]  /*24c0*/  BRA `(.L_x_11704) ;  /* 0x0000000800a07947 */ /* 0x001fea0003800000 */
.L_x_11709:
[----:B------:R-:W2:Y:S02]  /*24d0*/  LDG.E.64 R2, desc[UR36][R2.64] ;  /* 0x0000002402027981 */ /* 0x000ea4000c1e1b00 */
[----:B--2---:R0:W1:Y:S02]  /*24e0*/  F2I.S64.F64.TRUNC R18, R2 ;  /* 0x0000000200127311 */ /* 0x004064000030d900 */
[----:B01----:R-:W-:Y:S05]  /*24f0*/  BRA `(.L_x_11704) ;  /* 0x0000000800947947 */ /* 0x003fea0003800000 */
.L_x_11699:
        /* <DEDUP_REMOVED lines=13> */
.L_x_11713:
[----:B------:R-:W2:Y:S02]  /*25d0*/  LDG.E.64 R2, desc[UR36][R2.64] ;  /* 0x0000002402027981 */ /* 0x000ea4000c1e1b00 */
[----:B--2---:R0:W1:Y:S02]  /*25e0*/  F2I.S64.F64.TRUNC R18, R2 ;  /* 0x0000000200127311 */ /* 0x004064000030d900 */
[----:B01----:R-:W-:Y:S05]  /*25f0*/  BRA `(.L_x_11704) ;  /* 0x0000000800547947 */ /* 0x003fea0003800000 */
.L_x_11712:
        /* <DEDUP_REMOVED lines=26> */
.L_x_11715:
        /* <DEDUP_REMOVED lines=13> */
.L_x_11714:
[----:B------:R-:W2:Y:S02]  /*2870*/  LDG.E.U16 R18, desc[UR36][R2.64] ;  /* 0x0000002402127981 */ /* 0x000ea4000c1e1500 */
[----:B--2---:R-:W-:-:S06]  /*2880*/  IMAD.U32 R18, R18, 0x10000, RZ ;  /* 0x0001000012127824 */ /* 0x004fcc00078e00ff */
[----:B------:R-:W0:Y:S02]  /*2890*/  F2I.S64.TRUNC R18, R18 ;  /* 0x0000001200127311 */ /* 0x000e24000020d900 */
[----:B0-----:R-:W-:Y:S05]  /*28a0*/  BRA `(.L_x_11704) ;  /* 0x0000000400a87947 */ /* 0x001fea0003800000 */
.L_x_11711:
        /* <DEDUP_REMOVED lines=11> */
.L_x_11718:
        /* <DEDUP_REMOVED lines=21> */
.L_x_11722:
[----:B------:R-:W-:Y:S05]  /*2ab0*/  BSYNC.RECONVERGENT B1 ;  /* 0x0000000000017941 */ /* 0x000fea0003800200 */
.L_x_11721:
[----:B------:R-:W-:Y:S01]  /*2ac0*/  IMAD.SHL.U32 R0, R0, 0x100000, RZ ;  /* 0x0010000000007824 */ /* 0x000fe200078e00ff */
[----:B------:R-:W-:-:S04]  /*2ad0*/  LEA R2, R2, 0x3b800000, 0x17 ;  /* 0x3b80000002027811 */ /* 0x000fc800078eb8ff */
[----:B------:R-:W-:-:S07]  /*2ae0*/  LOP3.LUT R18, R2, R0, R7, 0xfe, !PT ;  /* 0x0000000002127212 */ /* 0x000fce00078efe07 */
.L_x_11720:
[----:B------:R-:W-:Y:S05]  /*2af0*/  BSYNC.RECONVERGENT B0 ;  /* 0x0000000000007941 */ /* 0x000fea0003800200 */
.L_x_11719:
[----:B------:R-:W2:Y:S02]  /*2b00*/  F2I.S64.TRUNC R18, R18 ;  /* 0x0000001200127311 */ /* 0x000ea4000020d900 */
[----:B--2---:R-:W-:Y:S05]  /*2b10*/  BRA `(.L_x_11704) ;  /* 0x00000004000c7947 */ /* 0x004fea0003800000 */
.L_x_11717:
        /* <DEDUP_REMOVED lines=21> */
.L_x_11726:
[----:B------:R-:W-:Y:S05]  /*2c70*/  BSYNC.RECONVERGENT B1 ;  /* 0x0000000000017941 */ /* 0x000fea0003800200 */
.L_x_11725:
[----:B------:R-:W-:Y:S01]  /*2c80*/  IMAD.SHL.U32 R0, R0, 0x200000, RZ ;  /* 0x0020000000007824 */ /* 0x000fe200078e00ff */
[----:B------:R-:W-:-:S04]  /*2c90*/  LEA R2, R2, 0x37800000, 0x17 ;  /* 0x3780000002027811 */ /* 0x000fc800078eb8ff */
[----:B------:R-:W-:-:S07]  /*2ca0*/  LOP3.LUT R18, R2, R0, R7, 0xfe, !PT ;  /* 0x0000000002127212 */ /* 0x000fce00078efe07 */
.L_x_11724:
[----:B------:R-:W-:Y:S05]  /*2cb0*/  BSYNC.RECONVERGENT B0 ;  /* 0x0000000000007941 */ /* 0x000fea0003800200 */
.L_x_11723:
[----:B------:R-:W3:Y:S02]  /*2cc0*/  F2I.S64.TRUNC R18, R18 ;  /* 0x0000001200127311 */ /* 0x000ee4000020d900 */
[----:B---3--:R-:W-:Y:S05]  /*2cd0*/  BRA `(.L_x_11704) ;  /* 0x00000000009c7947 */ /* 0x008fea0003800000 */
.L_x_11716:
[----:B------:R-:W-:-:S09]  /*2ce0*/  UISETP.NE.AND UP0, UPT, UR4, 0x1c, UPT ;  /* 0x0000001c0400788c */ /* 0x000fd2000bf05270 */
[----:B------:R-:W-:Y:S05]  /*2cf0*/  BRA.U !UP0, `(.L_x_11727) ;  /* 0x00000001088c7547 */ /* 0x000fea000b800000 */
[----:B------:R-:W-:-:S09]  /*2d00*/  UISETP.NE.AND UP0, UPT, UR4, 0x1d, UPT ;  /* 0x0000001d0400788c */ /* 0x000fd2000bf05270 */
[----:B------:R-:W-:Y:S05]  /*2d10*/  BRA.U !UP0, `(.L_x_11728) ;  /* 0x00000001087c7547 */ /* 0x000fea000b800000 */
[----:B------:R-:W-:-:S09]  /*2d20*/  UISETP.NE.AND UP0, UPT, UR4, 0x2c, UPT ;  /* 0x0000002c0400788c */ /* 0x000fd2000bf05270 */
[----:B------:R-:W-:Y:S05]  /*2d30*/  BRA.U !UP0, `(.L_x_11729) ;  /* 0x0000000108487547 */ /* 0x000fea000b800000 */
.L_x_11703:
        /* <DEDUP_REMOVED lines=16> */
.L_x_11730:
[----:B------:R-:W-:Y:S01]  /*2e40*/  CS2R R18, SRZ ;  /* 0x0000000000127805 */ /* 0x000fe2000001ff00 */
[----:B------:R-:W-:Y:S06]  /*2e50*/  BRA `(.L_x_11704) ;  /* 0x00000000003c7947 */ /* 0x000fec0003800000 */
.L_x_11729:
        /* <DEDUP_REMOVED lines=8> */
.L_x_11732:
[----:B------:R-:W-:Y:S05]  /*2ee0*/  BSYNC.RECONVERGENT B0 ;  /* 0x0000000000007941 */ /* 0x000fea0003800200 */
.L_x_11731:
[----:B------:R-:W4:Y:S02]  /*2ef0*/  F2I.S64.TRUNC R18, R18 ;  /* 0x0000001200127311 */ /* 0x000f24000020d900 */
[----:B----4-:R-:W-:Y:S05]  /*2f00*/  BRA `(.L_x_11704) ;  /* 0x0000000000107947 */ /* 0x010fea0003800000 */
.L_x_11728:
[----:B------:R4:W5:Y:S01]  /*2f10*/  LDG.E.64 R18, desc[UR36][R2.64] ;  /* 0x0000002402127981 */ /* 0x000962000c1e1b00 */
[----:B------:R-:W-:Y:S05]  /*2f20*/  BRA `(.L_x_11704) ;  /* 0x0000000000087947 */ /* 0x000fea0003800000 */
.L_x_11727:
[----:B------:R3:W5:Y:S01]  /*2f30*/  LDG.E R18, desc[UR36][R2.64] ;  /* 0x0000002402127981 */ /* 0x000762000c1e1900 */
[----:B------:R-:W-:-:S07]  /*2f40*/  IMAD.MOV.U32 R19, RZ, RZ, RZ ;  /* 0x000000ffff137224 */ /* 0x000fce00078e00ff */
.L_x_11704:
        /* <DEDUP_REMOVED lines=19> */
.L_x_11736:
[----:B------:R4:W5:Y:S01]  /*3080*/  LDG.E.U8 R22, desc[UR36][R2.64] ;  /* 0x0000002402167981 */ /* 0x000962000c1e1100 */
[----:B------:R-:W-:Y:S01]  /*3090*/  IMAD.MOV.U32 R23, RZ, RZ, RZ ;  /* 0x000000ffff177224 */ /* 0x000fe200078e00ff */
[----:B------:R-:W-:Y:S06]  /*30a0*/  BRA `(.L_x_11738) ;  /* 0x0000000c00407947 */ /* 0x000fec0003800000 */
.L_x_11735:
        /* <DEDUP_REMOVED lines=8> */
.L_x_11740:
[----:B------:R-:W2:Y:S02]  /*3130*/  LDG.E R22, desc[UR36][R2.64] ;  /* 0x0000002402167981 */ /* 0x000ea4000c1e1900 */
[----:B--2---:R-:W-:Y:S01]  /*3140*/  SHF.R.S32.HI R23, RZ, 0x1f, R22 ;  /* 0x0000001fff177819 */ /* 0x004fe20000011416 */
[----:B------:R-:W-:Y:S06]  /*3150*/  BRA `(.L_x_11738) ;  /* 0x0000000c00147947 */ /* 0x000fec0003800000 */
.L_x_11739:
[----:B------:R-:W2:Y:S02]  /*3160*/  LDG.E.S16 R22, desc[UR36][R2.64] ;  /* 0x0000002402167981 */ /* 0x000ea4000c1e1700 */
[----:B--2---:R-:W-:Y:S01]  /*3170*/  SHF.R.S32.HI R23, RZ, 0x1f, R22 ;  /* 0x0000001fff177819 */ /* 0x004fe20000011416 */
[----:B------:R-:W-:Y:S06]  /*3180*/  BRA `(.L_x_11738) ;  /* 0x0000000c00087947 */ /* 0x000fec0003800000 */
.L_x_11734:
        /* <DEDUP_REMOVED lines=9> */
.L_x_11742:
[----:B------:R-:W2:Y:S02]  /*3220*/  LDG.E.U16 R2, desc[UR36][R2.64] ;  /* 0x0000002402027981 */ /* 0x000ea4000c1e1500 */
[----:B--2---:R-:W-:-:S06]  /*3230*/  HADD2.F32 R22, -RZ, R2.H0_H0 ;  /* 0x20000002ff167230 */ /* 0x004fcc0000004100 */
[----:B------:R-:W3:Y:S02]  /*3240*/  F2I.S64.TRUNC R22, R22 ;  /* 0x0000001600167311 */ /* 0x000ee4000020d900 */
[----:B---3--:R-:W-:Y:S05]  /*3250*/  BRA `(.L_x_11738) ;  /* 0x0000000800d47947 */ /* 0x008fea0003800000 */
.L_x_11741:
        /* <DEDUP_REMOVED lines=9> */
.L_x_11744:
[----:B------:R-:W2:Y:S02]  /*32f0*/  LDG.E.U16 R2, desc[UR36][R2.64] ;  /* 0x0000002402027981 */ /* 0x000ea4000c1e1500 */
[----:B--2---:R-:W-:-:S06]  /*3300*/  HADD2.F32 R22, -RZ, R2.H0_H0 ;  /* 0x20000002ff167230 */ /* 0x004fcc0000004100 */
[----:B------:R-:W3:Y:S02]  /*3310*/  F2I.S64.TRUNC R22, R22 ;  /* 0x0000001600167311 */ /* 0x000ee4000020d900 */
[----:B---3--:R-:W-:Y:S05]  /*3320*/  BRA `(.L_x_11738) ;  /* 0x0000000800a07947 */ /* 0x008fea0003800000 */
.L_x_11743:
[----:B------:R-:W2:Y:S02]  /*3330*/  LDG.E.64 R2, desc[UR36][R2.64] ;  /* 0x0000002402027981 */ /* 0x000ea4000c1e1b00 */
[----:B--2---:R3:W4:Y:S02]  /*3340*/  F2I.S64.F64.TRUNC R22, R2 ;  /* 0x0000000200167311 */ /* 0x004724000030d900 */
[----:B---34-:R-:W-:Y:S05]  /*3350*/  BRA `(.L_x_11738) ;  /* 0x0000000800947947 */ /* 0x018fea0003800000 */
.L_x_11733:
        /* <DEDUP_REMOVED lines=13> */
.L_x_11747:
[----:B------:R-:W2:Y:S02]  /*3430*/  LDG.E.64 R2, desc[UR36][R2.64] ;  /* 0x0000002402027981 */ /* 0x000ea4000c1e1b00 */
[----:B--2---:R3:W4:Y:S02]  /*3440*/  F2I.S64.F64.TRUNC R22, R2 ;  /* 0x0000000200167311 */ /* 0x004724000030d900 */
[----:B---34-:R-:W-:Y:S05]  /*3450*/  BRA `(.L_x_11738) ;  /* 0x0000000800547947 */ /* 0x018fea0003800000 */
.L_x_11746:
        /* <DEDUP_REMOVED lines=26> */
.L_x_11749:
        /* <DEDUP_REMOVED lines=13> */
.L_x_11748:
[----:B------:R-:W2:Y:S02]  /*36d0*/  LDG.E.U16 R22, desc[UR36][R2.64] ;  /* 0x0000002402167981 */ /* 0x000ea4000c1e1500 */
[----:B--2---:R-:W-:-:S06]  /*36e0*/  IMAD.U32 R22, R22, 0x10000, RZ ;  /* 0x0001000016167824 */ /* 0x004fcc00078e00ff */
[----:B------:R-:W3:Y:S02]  /*36f0*/  F2I.S64.TRUNC R22, R22 ;  /* 0x0000001600167311 */ /* 0x000ee4000020d900 */
[----:B---3--:R-:W-:Y:S05]  /*3700*/  BRA `(.L_x_11738) ;  /* 0x0000000400a87947 */ /* 0x008fea0003800000 */
.L_x_11745:
        /* <DEDUP_REMOVED lines=11> */
.L_x_11752:
        /* <DEDUP_REMOVED lines=21> */
.L_x_11756:
[----:B------:R-:W-:Y:S05]  /*3910*/  BSYNC.RECONVERGENT B1 ;  /* 0x0000000000017941 */ /* 0x000fea0003800200 */
.L_x_11755:
[----:B------:R-:W-:Y:S01]  /*3920*/  IMAD.SHL.U32 R0, R0, 0x100000, RZ ;  /* 0x0010000000007824 */ /* 0x000fe200078e00ff */
[----:B------:R-:W-:-:S04]  /*3930*/  LEA R2, R2, 0x3b800000, 0x17 ;  /* 0x3b80000002027811 */ /* 0x000fc800078eb8ff */
[----:B------:R-:W-:-:S07]  /*3940*/  LOP3.LUT R22, R2, R0, R7, 0xfe, !PT ;  /* 0x0000000002167212 */ /* 0x000fce00078efe07 */
.L_x_11754:
[----:B------:R-:W-:Y:S05]  /*3950*/  BSYNC.RECONVERGENT B0 ;  /* 0x0000000000007941 */ /* 0x000fea0003800200 */
.L_x_11753:
[----:B------:R-:W3:Y:S02]  /*3960*/  F2I.S64.TRUNC R22, R22 ;  /* 0x0000001600167311 */ /* 0x000ee4000020d900 */
[----:B---3--:R-:W-:Y:S05]  /*3970*/  BRA `(.L_x_11738) ;  /* 0x00000004000c7947 */ /* 0x008fea0003800000 */
.L_x_11751:
        /* <DEDUP_REMOVED lines=21> */
.L_x_11760:
[----:B------:R-:W-:Y:S05]  /*3ad0*/  BSYNC.RECONVERGENT B1 ;  /* 0x0000000000017941 */ /* 0x000fea0003800200 */
.L_x_11759:
[----:B------:R-:W-:Y:S01]  /*3ae0*/  IMAD.SHL.U32 R0, R0, 0x200000, RZ ;  /* 0x0020000000007824 */ /* 0x000fe200078e00ff */
[----:B------:R-:W-:-:S04]  /*3af0*/  LEA R2, R2, 0x37800000, 0x17 ;  /* 0x3780000002027811 */ /* 0x000fc800078eb8ff */
[----:B------:R-:W-:-:S07]  /*3b00*/  LOP3.LUT R22, R2, R0, R7, 0xfe, !PT ;  /* 0x0000000002167212 */ /* 0x000fce00078efe07 */
.L_x_11758:
[----:B------:R-:W-:Y:S05]  /*3b10*/  BSYNC.RECONVERGENT B0 ;  /* 0x0000000000007941 */ /* 0x000fea0003800200 */
.L_x_11757:
[----:B------:R-:W2:Y:S02]  /*3b20*/  F2I.S64.TRUNC R22, R22 ;  /* 0x0000001600167311 */ /* 0x000ea4000020d900 */
[----:B--2---:R-:W-:Y:S05]  /*3b30*/  BRA `(.L_x_11738) ;  /* 0x00000000009c7947 */ /* 0x004fea0003800000 */
.L_x_11750:
[----:B------:R-:W-:-:S09]  /*3b40*/  UISETP.NE.AND UP0, UPT, UR4, 0x1c, UPT ;  /* 0x0000001c0400788c */ /* 0x000fd2000bf05270 */
[----:B------:R-:W-:Y:S05]  /*3b50*/  BRA.U !UP0, `(.L_x_11761) ;  /* 0x00000001088c7547 */ /* 0x000fea000b800000 */
[----:B------:R-:W-:-:S09]  /*3b60*/  UISETP.NE.AND UP0, UPT, UR4, 0x1d, UPT ;  /* 0x0000001d0400788c */ /* 0x000fd2000bf05270 */
[----:B------:R-:W-:Y:S05]  /*3b70*/  BRA.U !UP0, `(.L_x_11762) ;  /* 0x00000001087c7547 */ /* 0x000fea000b800000 */
[----:B------:R-:W-:-:S09]  /*3b80*/  UISETP.NE.AND UP0, UPT, UR4, 0x2c, UPT ;  /* 0x0000002c0400788c */ /* 0x000fd2000bf05270 */
[----:B------:R-:W-:Y:S05]  /*3b90*/  BRA.U !UP0, `(.L_x_11763) ;  /* 0x0000000108487547 */ /* 0x000fea000b800000 */
.L_x_11737:
        /* <DEDUP_REMOVED lines=16> */
.L_x_11764:
[----:B------:R-:W-:Y:S01]  /*3ca0*/  CS2R R22, SRZ ;  /* 0x0000000000167805 */ /* 0x000fe2000001ff00 */
[----:B------:R-:W-:Y:S06]  /*3cb0*/  BRA `(.L_x_11738) ;  /* 0x00000000003c7947 */ /* 0x000fec0003800000 */
.L_x_11763:
        /* <DEDUP_REMOVED lines=8> */
.L_x_11766:
[----:B------:R-:W-:Y:S05]  /*3d40*/  BSYNC.RECONVERGENT B0 ;  /* 0x0000000000007941 */ /* 0x000fea0003800200 */
.L_x_11765:
[----:B------:R-:W1:Y:S02]  /*3d50*/  F2I.S64.TRUNC R22, R22 ;  /* 0x0000001600167311 */ /* 0x000e64000020d900 */
[----:B-1----:R-:W-:Y:S05]  /*3d60*/  BRA `(.L_x_11738) ;  /* 0x0000000000107947 */ /* 0x002fea0003800000 */
.L_x_11762:
[----:B------:R0:W5:Y:S01]  /*3d70*/  LDG.E.64 R22, desc[UR36][R2.64] ;  /* 0x0000002402167981 */ /* 0x000162000c1e1b00 */
[----:B------:R-:W-:Y:S05]  /*3d80*/  BRA `(.L_x_11738) ;  /* 0x0000000000087947 */ /* 0x000fea0003800000 */
.L_x_11761:
[----:B------:R1:W5:Y:S01]  /*3d90*/  LDG.E R22, desc[UR36][R2.64] ;  /* 0x0000002402167981 */ /* 0x000362000c1e1900 */
[----:B------:R-:W-:-:S07]  /*3da0*/  IMAD.MOV.U32 R23, RZ, RZ, RZ ;  /* 0x000000ffff177224 */ /* 0x000fce00078e00ff */
.L_x_11738:
        /* <DEDUP_REMOVED lines=19> */
.L_x_11770:
[----:B------:R3:W5:Y:S01]  /*3ee0*/  LDG.E.U8 R24, desc[UR36][R2.64] ;  /* 0x0000002402187981 */ /* 0x000762000c1e1100 */
[----:B------:R-:W-:Y:S01]  /*3ef0*/  IMAD.MOV.U32 R25, RZ, RZ, RZ ;  /* 0x000000ffff197224 */ /* 0x000fe200078e00ff */
[----:B------:R-:W-:Y:S06]  /*3f00*/  BRA `(.L_x_11772) ;  /* 0x0000000c00407947 */ /* 0x000fec0003800000 */
.L_x_11769:
        /* <DEDUP_REMOVED lines=8> */
.L_x_11774:
[----:B------:R-:W2:Y:S02]  /*3f90*/  LDG.E R24, desc[UR36][R2.64] ;  /* 0x0000002402187981 */ /* 0x000ea4000c1e1900 */
[----:B--2---:R-:W-:Y:S01]  /*3fa0*/  SHF.R.S32.HI R25, RZ, 0x1f, R24 ;  /* 0x0000001fff197819 */ /* 0x004fe20000011418 */
[----:B------:R-:W-:Y:S06]  /*3fb0*/  BRA `(.L_x_11772) ;  /* 0x0000000c00147947 */ /* 0x000fec0003800000 */
.L_x_11773:
[----:B------:R-:W2:Y:S02]  /*3fc0*/  LDG.E.S16 R24, desc[UR36][R2.64] ;  /* 0x0000002402187981 */ /* 0x000ea4000c1e1700 */
[----:B--2---:R-:W-:Y:S01]  /*3fd0*/  SHF.R.S32.HI R25, RZ, 0x1f, R24 ;  /* 0x0000001fff197819 */ /* 0x004fe20000011418 */
[----:B------:R-:W-:Y:S06]  /*3fe0*/  BRA `(.L_x_11772) ;  /* 0x0000000c00087947 */ /* 0x000fec0003800000 */
.L_x_11768:
        /* <DEDUP_REMOVED lines=9> */
.L_x_11776:
[----:B------:R-:W2:Y:S02]  /*4080*/  LDG.E.U16 R2, desc[UR36][R2.64] ;  /* 0x0000002402027981 */ /* 0x000ea4000c1e1500 */
[----:B--2---:R-:W-:-:S06]  /*4090*/  HADD2.F32 R24, -RZ, R2.H0_H0 ;  /* 0x20000002ff187230 */ /* 0x004fcc0000004100 */
[----:B------:R-:W0:Y:S02]  /*40a0*/  F2I.S64.TRUNC R24, R24 ;  /* 0x0000001800187311 */ /* 0x000e24000020d900 */
[----:B0-----:R-:W-:Y:S05]  /*40b0*/  BRA `(.L_x_11772) ;  /* 0x0000000800d47947 */ /* 0x001fea0003800000 */
.L_x_11775:
        /* <DEDUP_REMOVED lines=9> */
.L_x_11778:
[----:B------:R-:W2:Y:S02]  /*4150*/  LDG.E.U16 R2, desc[UR36][R2.64] ;  /* 0x0000002402027981 */ /* 0x000ea4000c1e1500 */
[----:B--2---:R-:W-:-:S06]  /*4160*/  HADD2.F32 R24, -RZ, R2.H0_H0 ;  /* 0x20000002ff187230 */ /* 0x004fcc0000004100 */
[----:B------:R-:W0:Y:S02]  /*4170*/  F2I.S64.TRUNC R24, R24 ;  /* 0x0000001800187311 */ /* 0x000e24000020d900 */
[----:B0-----:R-:W-:Y:S05]  /*4180*/  BRA `(.L_x_11772) ;  /* 0x0000000800a07947 */ /* 0x001fea0003800000 */
.L_x_11777:
[----:B------:R-:W2:Y:S02]  /*4190*/  LDG.E.64 R2, desc[UR36][R2.64] ;  /* 0x0000002402027981 */ /* 0x000ea4000c1e1b00 */
[----:B--2---:R0:W1:Y:S02]  /*41a0*/  F2I.S64.F64.TRUNC R24, R2 ;  /* 0x0000000200187311 */ /* 0x004064000030d900 */
[----:B01----:R-:W-:Y:S05]  /*41b0*/  BRA `(.L_x_11772) ;  /* 0x0000000800947947 */ /* 0x003fea0003800000 */
.L_x_11767:
        /* <DEDUP_REMOVED lines=13> */
.L_x_11781:
[----:B------:R-:W2:Y:S02]  /*4290*/  LDG.E.64 R2, desc[UR36][R2.64] ;  /* 0x0000002402027981 */ /* 0x000ea4000c1e1b00 */
[----:B--2---:R0:W1:Y:S02]  /*42a0*/  F2I.S64.F64.TRUNC R24, R2 ;  /* 0x0000000200187311 */ /* 0x004064000030d900 */
[----:B01----:R-:W-:Y:S05]  /*42b0*/  BRA `(.L_x_11772) ;  /* 0x0000000800547947 */ /* 0x003fea0003800000 */
.L_x_11780:
        /* <DEDUP_REMOVED lines=26> */
.L_x_11783:
        /* <DEDUP_REMOVED lines=13> */
.L_x_11782:
[----:B------:R-:W2:Y:S02]  /*4530*/  LDG.E.U16 R24, desc[UR36][R2.64] ;  /* 0x0000002402187981 */ /* 0x000ea4000c1e1500 */
[----:B--2---:R-:W-:-:S06]  /*4540*/  IMAD.U32 R24, R24, 0x10000, RZ ;  /* 0x0001000018187824 */ /* 0x004fcc00078e00ff */
[----:B------:R-:W0:Y:S02]  /*4550*/  F2I.S64.TRUNC R24, R24 ;  /* 0x0000001800187311 */ /* 0x000e24000020d900 */
[----:B0-----:R-:W-:Y:S05]  /*4560*/  BRA `(.L_x_11772) ;  /* 0x0000000400a87947 */ /* 0x001fea0003800000 */
.L_x_11779:
        /* <DEDUP_REMOVED lines=11> */
.L_x_11786:
        /* <DEDUP_REMOVED lines=21> */
.L_x_11790:
[----:B------:R-:W-:Y:S05]  /*4770*/  BSYNC.RECONVERGENT B1 ;  /* 0x0000000000017941 */ /* 0x000fea0003800200 */
.L_x_11789:
[----:B------:R-:W-:Y:S01]  /*4780*/  IMAD.SHL.U32 R0, R0, 0x100000, RZ ;  /* 0x0010000000007824 */ /* 0x000fe200078e00ff */
[----:B------:R-:W-:-:S04]  /*4790*/  LEA R2, R2, 0x3b800000, 0x17 ;  /* 0x3b80000002027811 */ /* 0x000fc800078eb8ff */
[----:B------:R-:W-:-:S07]  /*47a0*/  LOP3.LUT R24, R2, R0, R7, 0xfe, !PT ;  /* 0x0000000002187212 */ /* 0x000fce00078efe07 */
.L_x_11788:
[----:B------:R-:W-:Y:S05]  /*47b0*/  BSYNC.RECONVERGENT B0 ;  /* 0x0000000000007941 */ /* 0x000fea0003800200 */
.L_x_11787:
[----:B------:R-:W2:Y:S02]  /*47c0*/  F2I.S64.TRUNC R24, R24 ;  /* 0x0000001800187311 */ /* 0x000ea4000020d900 */
[----:B--2---:R-:W-:Y:S05]  /*47d0*/  BRA `(.L_x_11772) ;  /* 0x00000004000c7947 */ /* 0x004fea0003800000 */
.L_x_11785:
        /* <DEDUP_REMOVED lines=21> */
.L_x_11794:
[----:B------:R-:W-:Y:S05]  /*4930*/  BSYNC.RECONVERGENT B1 ;  /* 0x0000000000017941 */ /* 0x000fea0003800200 */
.L_x_11793:
[----:B------:R-:W-:Y:S01]  /*4940*/  IMAD.SHL.U32 R0, R0, 0x200000, RZ ;  /* 0x0020000000007824 */ /* 0x000fe200078e00ff */
[----:B------:R-:W-:-:S04]  /*4950*/  LEA R2, R2, 0x37800000, 0x17 ;  /* 0x3780000002027811 */ /* 0x000fc800078eb8ff */
[----:B------:R-:W-:-:S07]  /*4960*/  LOP3.LUT R24, R2, R0, R7, 0xfe, !PT ;  /* 0x0000000002187212 */ /* 0x000fce00078efe07 */
.L_x_11792:
[----:B------:R-:W-:Y:S05]  /*4970*/  BSYNC.RECONVERGENT B0 ;  /* 0x0000000000007941 */ /* 0x000fea0003800200 */
.L_x_11791:
[----:B------:R-:W3:Y:S02]  /*4980*/  F2I.S64.TRUNC R24, R24 ;  /* 0x0000001800187311 */ /* 0x000ee4000020d900 */
[----:B---3--:R-:W-:Y:S05]  /*4990*/  BRA `(.L_x_11772) ;  /* 0x00000000009c7947 */ /* 0x008fea0003800000 */
.L_x_11784:
[----:B------:R-:W-:-:S09]  /*49a0*/  UISETP.NE.AND UP0, UPT, UR4, 0x1c, UPT ;  /* 0x0000001c0400788c */ /* 0x000fd2000bf05270 */
[----:B------:R-:W-:Y:S05]  /*49b0*/  BRA.U !UP0, `(.L_x_11795) ;  /* 0x00000001088c7547 */ /* 0x000fea000b800000 */
[----:B------:R-:W-:-:S09]  /*49c0*/  UISETP.NE.AND UP0, UPT, UR4, 0x1d, UPT ;  /* 0x0000001d0400788c */ /* 0x000fd2000bf05270 */
[----:B------:R-:W-:Y:S05]  /*49d0*/  BRA.U !UP0, `(.L_x_11796) ;  /* 0x00000001087c7547 */ /* 0x000fea000b800000 */
[----:B------:R-:W-:-:S09]  /*49e0*/  UISETP.NE.AND UP0, UPT, UR4, 0x2c, UPT ;  /* 0x0000002c0400788c */ /* 0x000fd2000bf05270 */
[----:B------:R-:W-:Y:S05]  /*49f0*/  BRA.U !UP0, `(.L_x_11797) ;  /* 0x0000000108487547 */ /* 0x000fea000b800000 */
.L_x_11771:
        /* <DEDUP_REMOVED lines=16> */
.L_x_11798:
[----:B------:R-:W-:Y:S01]  /*4b00*/  CS2R R24, SRZ ;  /* 0x0000000000187805 */ /* 0x000fe2000001ff00 */
[----:B------:R-:W-:Y:S06]  /*4b10*/  BRA `(.L_x_11772) ;  /* 0x00000000003c7947 */ /* 0x000fec0003800000 */
.L_x_11797:
        /* <DEDUP_REMOVED lines=8> */
.L_x_11800:
[----:B------:R-:W-:Y:S05]  /*4ba0*/  BSYNC.RECONVERGENT B0 ;  /* 0x0000000000007941 */ /* 0x000fea0003800200 */
.L_x_11799:
[----:B------:R-:W0:Y:S02]  /*4bb0*/  F2I.S64.TRUNC R24, R24 ;  /* 0x0000001800187311 */ /* 0x000e24000020d900 */
[----:B0-----:R-:W-:Y:S05]  /*4bc0*/  BRA `(.L_x_11772) ;  /* 0x0000000000107947 */ /* 0x001fea0003800000 */
.L_x_11796:
[----:B------:R0:W5:Y:S01]  /*4bd0*/  LDG.E.64 R24, desc[UR36][R2.64] ;  /* 0x0000002402187981 */ /* 0x000162000c1e1b00 */
[----:B------:R-:W-:Y:S05]  /*4be0*/  BRA `(.L_x_11772) ;  /* 0x0000000000087947 */ /* 0x000fea0003800000 */
.L_x_11795:
[----:B------:R1:W5:Y:S01]  /*4bf0*/  LDG.E R24, desc[UR36][R2.64] ;  /* 0x0000002402187981 */ /* 0x000362000c1e1900 */
[----:B------:R-:W-:-:S07]  /*4c00*/  IMAD.MOV.U32 R25, RZ, RZ, RZ ;  /* 0x000000ffff197224 */ /* 0x000fce00078e00ff */
.L_x_11772:
[----:B01234-:R-:W-:-:S07]  /*4c10*/  VIADD R2, R57, 0x80 ;  /* 0x0000008039027836 */ /* 0x01ffce0000000000 */
.L_x_11630:
[----:B------:R-:W-:Y:S05]  /*4c20*/  BSYNC.RECONVERGENT B6 ;  /* 0x0000000000067941 */ /* 0x000fea0003800200 */
.L_x_11629:
        /* <DEDUP_REMOVED lines=28> */
.L_x_11806:
[----:B------:R4:W5:Y:S01]  /*4df0*/  LDG.E.U8 R26, desc[UR36][R4.64] ;  /* 0x00000024041a7981 */ /* 0x000962000c1e1100 */
[----:B------:R-:W-:Y:S01]  /*4e00*/  IMAD.MOV.U32 R27, RZ, RZ, RZ ;  /* 0x000000ffff1b7224 */ /* 0x000fe200078e00ff */
[----:B------:R-:W-:Y:S06]  /*4e10*/  BRA `(.L_x_11808) ;  /* 0x0000000c00447947 */ /* 0x000fec0003800000 */
.L_x_11805:
        /* <DEDUP_REMOVED lines=8> */
.L_x_11810:
[----:B------:R-:W2:Y:S02]  /*4ea0*/  LDG.E R26, desc[UR36][R4.64] ;  /* 0x00000024041a7981 */ /* 0x000ea4000c1e1900 */
[----:B--2---:R-:W-:Y:S01]  /*4eb0*/  SHF.R.S32.HI R27, RZ, 0x1f, R26 ;  /* 0x0000001fff1b7819 */ /* 0x004fe2000001141a */
[----:B------:R-:W-:Y:S06]  /*4ec0*/  BRA `(.L_x_11808) ;  /* 0x0000000c00187947 */ /* 0x000fec0003800000 */
.L_x_11809:
[----:B------:R-:W2:Y:S02]  /*4ed0*/  LDG.E.S16 R26, desc[UR36][R4.64] ;  /* 0x00000024041a7981 */ /* 0x000ea4000c1e1700 */
[----:B--2---:R-:W-:Y:S01]  /*4ee0*/  SHF.R.S32.HI R27, RZ, 0x1f, R26 ;  /* 0x0000001fff1b7819 */ /* 0x004fe2000001141a */
[----:B------:R-:W-:Y:S06]  /*4ef0*/  BRA `(.L_x_11808) ;  /* 0x0000000c000c7947 */ /* 0x000fec0003800000 */
.L_x_11804:
        /* <DEDUP_REMOVED lines=9> */
.L_x_11812:
[----:B------:R-:W2:Y:S02]  /*4f90*/  LDG.E.U16 R4, desc[UR36][R4.64] ;  /* 0x0000002404047981 */ /* 0x000ea4000c1e1500 */
[----:B--2---:R-:W-:-:S06]  /*4fa0*/  HADD2.F32 R26, -RZ, R4.H0_H0 ;  /* 0x20000004ff1a7230 */ /* 0x004fcc0000004100 */
[----:B------:R-:W0:Y:S02]  /*4fb0*/  F2I.S64.TRUNC R26, R26 ;  /* 0x0000001a001a7311 */ /* 0x000e24000020d900 */
[----:B0-----:R-:W-:Y:S05]  /*4fc0*/  BRA `(.L_x_11808) ;  /* 0x0000000800d87947 */ /* 0x001fea0003800000 */
.L_x_11811:
        /* <DEDUP_REMOVED lines=9> */
.L_x_11814:
[----:B------:R-:W2:Y:S02]  /*5060*/  LDG.E.U16 R4, desc[UR36][R4.64] ;  /* 0x0000002404047981 */ /* 0x000ea4000c1e1500 */
[----:B--2---:R-:W-:-:S06]  /*5070*/  HADD2.F32 R26, -RZ, R4.H0_H0 ;  /* 0x20000004ff1a7230 */ /* 0x004fcc0000004100 */
[----:B------:R-:W0:Y:S02]  /*5080*/  F2I.S64.TRUNC R26, R26 ;  /* 0x0000001a001a7311 */ /* 0x000e24000020d900 */
[----:B0-----:R-:W-:Y:S05]  /*5090*/  BRA `(.L_x_11808) ;  /* 0x0000000800a47947 */ /* 0x001fea0003800000 */
.L_x_11813:
[----:B------:R-:W2:Y:S02]  /*50a0*/  LDG.E.64 R4, desc[UR36][R4.64] ;  /* 0x0000002404047981 */ /* 0x000ea4000c1e1b00 */
[----:B--2---:R0:W1:Y:S02]  /*50b0*/  F2I.S64.F64.TRUNC R26, R4 ;  /* 0x00000004001a7311 */ /* 0x004064000030d900 */
[----:B01----:R-:W-:Y:S05]  /*50c0*/  BRA `(.L_x_11808) ;  /* 0x0000000800987947 */ /* 0x003fea0003800000 */
.L_x_11803:
        /* <DEDUP_REMOVED lines=13> */
.L_x_11817:
[----:B------:R-:W2:Y:S02]  /*51a0*/  LDG.E.64 R4, desc[UR36][R4.64] ;  /* 0x0000002404047981 */ /* 0x000ea4000c1e1b00 */
[----:B--2---:R0:W1:Y:S02]  /*51b0*/  F2I.S64.F64.TRUNC R26, R4 ;  /* 0x00000004001a7311 */ /* 0x004064000030d900 */
[----:B01----:R-:W-:Y:S05]  /*51c0*/  BRA `(.L_x_11808) ;  /* 0x0000000800587947 */ /* 0x003fea0003800000 */
.L_x_11816:
        /* <DEDUP_REMOVED lines=26> */
.L_x_11819:
        /* <DEDUP_REMOVED lines=14> */
.L_x_11818:
[----:B------:R-:W2:Y:S02]  /*5450*/  LDG.E.U16 R26, desc[UR36][R4.64] ;  /* 0x00000024041a7981 */ /* 0x000ea4000c1e1500 */
[----:B--2---:R-:W-:-:S06]  /*5460*/  IMAD.U32 R26, R26, 0x10000, RZ ;  /* 0x000100001a1a7824 */ /* 0x004fcc00078e00ff */
[----:B------:R-:W0:Y:S02]  /*5470*/  F2I.S64.TRUNC R26, R26 ;  /* 0x0000001a001a7311 */ /* 0x000e24000020d900 */
[----:B0-----:R-:W-:Y:S05]  /*5480*/  BRA `(.L_x_11808) ;  /* 0x0000000400a87947 */ /* 0x001fea0003800000 */
.L_x_11815:
        /* <DEDUP_REMOVED lines=11> */
.L_x_11822:
        /* <DEDUP_REMOVED lines=21> */
.L_x_11826:
[----:B------:R-:W-:Y:S05]  /*5690*/  BSYNC.RECONVERGENT B1 ;  /* 0x0000000000017941 */ /* 0x000fea0003800200 */
.L_x_11825:
[----:B------:R-:W-:Y:S01]  /*56a0*/  IMAD.SHL.U32 R0, R0, 0x100000, RZ ;  /* 0x0010000000007824 */ /* 0x000fe200078e00ff */
[----:B------:R-:W-:-:S04]  /*56b0*/  LEA R3, R3, 0x3b800000, 0x17 ;  /* 0x3b80000003037811 */ /* 0x000fc800078eb8ff */
[----:B------:R-:W-:-:S07]  /*56c0*/  LOP3.LUT R26, R3, R0, R7, 0xfe, !PT ;  /* 0x00000000031a7212 */ /* 0x000fce00078efe07 */
.L_x_11824:
[----:B------:R-:W-:Y:S05]  /*56d0*/  BSYNC.RECONVERGENT B0 ;  /* 0x0000000000007941 */ /* 0x000fea0003800200 */
.L_x_11823:
[----:B------:R-:W1:Y:S02]  /*56e0*/  F2I.S64.TRUNC R26, R26 ;  /* 0x0000001a001a7311 */ /* 0x000e64000020d900 */
[----:B-1----:R-:W-:Y:S05]  /*56f0*/  BRA `(.L_x_11808) ;  /* 0x00000004000c7947 */ /* 0x002fea0003800000 */
.L_x_11821:
        /* <DEDUP_REMOVED lines=21> */
.L_x_11830:
[----:B------:R-:W-:Y:S05]  /*5850*/  BSYNC.RECONVERGENT B1 ;  /* 0x0000000000017941 */ /* 0x000fea0003800200 */
.L_x_11829:
[----:B------:R-:W-:Y:S01]  /*5860*/  IMAD.SHL.U32 R0, R0, 0x200000, RZ ;  /* 0x0020000000007824 */ /* 0x000fe200078e00ff */
[----:B------:R-:W-:-:S04]  /*5870*/  LEA R3, R3, 0x37800000, 0x17 ;  /* 0x3780000003037811 */ /* 0x000fc800078eb8ff */
[----:B------:R-:W-:-:S07]  /*5880*/  LOP3.LUT R26, R3, R0, R7, 0xfe, !PT ;  /* 0x00000000031a7212 */ /* 0x000fce00078efe07 */
.L_x_11828:
[----:B------:R-:W-:Y:S05]  /*5890*/  BSYNC.RECONVERGENT B0 ;  /* 0x0000000000007941 */ /* 0x000fea0003800200 */
.L_x_11827:
[----:B------:R-:W1:Y:S02]  /*58a0*/  F2I.S64.TRUNC R26, R26 ;  /* 0x0000001a001a7311 */ /* 0x000e64000020d900 */
[----:B-1----:R-:W-:Y:S05]  /*58b0*/  BRA `(.L_x_11808) ;  /* 0x00000000009c7947 */ /* 0x002fea0003800000 */
.L_x_11820:
        /* <DEDUP_REMOVED lines=14> */
.L_x_11834:
[----:B------:R-:W-:Y:S05]  /*59a0*/  BSYNC.RECONVERGENT B0 ;  /* 0x0000000000007941 */ /* 0x000fea0003800200 */
.L_x_11833:
[----:B------:R-:W1:Y:S02]  /*59b0*/  F2I.S64.TRUNC R26, R26 ;  /* 0x0000001a001a7311 */ /* 0x000e64000020d900 */
[----:B-1----:R-:W-:Y:S05]  /*59c0*/  BRA `(.L_x_11808) ;  /* 0x0000000000587947 */ /* 0x002fea0003800000 */
.L_x_11807:
        /* <DEDUP_REMOVED lines=16> */
.L_x_11835:
[----:B------:R-:W-:Y:S01]  /*5ad0*/  CS2R R26, SRZ ;  /* 0x00000000001a7805 */ /* 0x000fe2000001ff00 */
[----:B------:R-:W-:Y:S06]  /*5ae0*/  BRA `(.L_x_11808) ;  /* 0x0000000000107947 */ /* 0x000fec0003800000 */
.L_x_11832:
[----:B------:R1:W5:Y:S01]  /*5af0*/  LDG.E.64 R26, desc[UR36][R4.64] ;  /* 0x00000024041a7981 */ /* 0x000362000c1e1b00 */
[----:B------:R-:W-:Y:S05]  /*5b00*/  BRA `(.L_x_11808) ;  /* 0x0000000000087947 */ /* 0x000fea0003800000 */
.L_x_11831:
[----:B------:R2:W5:Y:S01]  /*5b10*/  LDG.E R26, desc[UR36][R4.64] ;  /* 0x00000024041a7981 */ /* 0x000562000c1e1900 */
[----:B------:R-:W-:-:S07]  /*5b20*/  IMAD.MOV.U32 R27, RZ, RZ, RZ ;  /* 0x000000ffff1b7224 */ /* 0x000fce00078e00ff */
.L_x_11808:
        /* <DEDUP_REMOVED lines=19> */
.L_x_11839:
[----:B------:R1:W5:Y:S01]  /*5c60*/  LDG.E.U8 R28, desc[UR36][R4.64] ;  /* 0x00000024041c7981 */ /* 0x000362000c1e1100 */
[----:B------:R-:W-:Y:S01]  /*5c70*/  IMAD.MOV.U32 R29, RZ, RZ, RZ ;  /* 0x000000ffff1d7224 */ /* 0x000fe200078e00ff */
[----:B------:R-:W-:Y:S06]  /*5c80*/  BRA `(.L_x_11841) ;  /* 0x0000000c00447947 */ /* 0x000fec0003800000 */
.L_x_11838:
        /* <DEDUP_REMOVED lines=8> */
.L_x_11843:
[----:B------:R-:W2:Y:S02]  /*5d10*/  LDG.E R28, desc[UR36][R4.64] ;  /* 0x00000024041c7981 */ /* 0x000ea4000c1e1900 */
[----:B--2---:R-:W-:Y:S01]  /*5d20*/  SHF.R.S32.HI R29, RZ, 0x1f, R28 ;  /* 0x0000001fff1d7819 */ /* 0x004fe2000001141c */
[----:B------:R-:W-:Y:S06]  /*5d30*/  BRA `(.L_x_11841) ;  /* 0x0000000c00187947 */ /* 0x000fec0003800000 */
.L_x_11842:
[----:B------:R-:W2:Y:S02]  /*5d40*/  LDG.E.S16 R28, desc[UR36][R4.64] ;  /* 0x00000024041c7981 */ /* 0x000ea4000c1e1700 */
[----:B--2---:R-:W-:Y:S01]  /*5d50*/  SHF.R.S32.HI R29, RZ, 0x1f, R28 ;  /* 0x0000001fff1d7819 */ /* 0x004fe2000001141c */
[----:B------:R-:W-:Y:S06]  /*5d60*/  BRA `(.L_x_11841) ;  /* 0x0000000c000c7947 */ /* 0x000fec0003800000 */
.L_x_11837:
        /* <DEDUP_REMOVED lines=9> */
.L_x_11845:
[----:B------:R-:W2:Y:S02]  /*5e00*/  LDG.E.U16 R4, desc[UR36][R4.64] ;  /* 0x0000002404047981 */ /* 0x000ea4000c1e1500 */
[----:B--2---:R-:W-:-:S06]  /*5e10*/  HADD2.F32 R28, -RZ, R4.H0_H0 ;  /* 0x20000004ff1c7230 */ /* 0x004fcc0000004100 */
[----:B------:R-:W2:Y:S02]  /*5e20*/  F2I.S64.TRUNC R28, R28 ;  /* 0x0000001c001c7311 */ /* 0x000ea4000020d900 */
[----:B--2---:R-:W-:Y:S05]  /*5e30*/  BRA `(.L_x_11841) ;  /* 0x0000000800d87947 */ /* 0x004fea0003800000 */
.L_x_11844:
        /* <DEDUP_REMOVED lines=9> */
.L_x_11847:
[----:B------:R-:W2:Y:S02]  /*5ed0*/  LDG.E.U16 R4, desc[UR36][R4.64] ;  /* 0x0000002404047981 */ /* 0x000ea4000c1e1500 */
[----:B--2---:R-:W-:-:S06]  /*5ee0*/  HADD2.F32 R28, -RZ, R4.H0_H0 ;  /* 0x20000004ff1c7230 */ /* 0x004fcc0000004100 */
[----:B------:R-:W2:Y:S02]  /*5ef0*/  F2I.S64.TRUNC R28, R28 ;  /* 0x0000001c001c7311 */ /* 0x000ea4000020d900 */
[----:B--2---:R-:W-:Y:S05]  /*5f00*/  BRA `(.L_x_11841) ;  /* 0x0000000800a47947 */ /* 0x004fea0003800000 */
.L_x_11846:
[----:B------:R-:W2:Y:S02]  /*5f10*/  LDG.E.64 R4, desc[UR36][R4.64] ;  /* 0x0000002404047981 */ /* 0x000ea4000c1e1b00 */
[----:B--2---:R2:W3:Y:S02]  /*5f20*/  F2I.S64.F64.TRUNC R28, R4 ;  /* 0x00000004001c7311 */ /* 0x0044e4000030d900 */
[----:B--23--:R-:W-:Y:S05]  /*5f30*/  BRA `(.L_x_11841) ;  /* 0x0000000800987947 */ /* 0x00cfea0003800000 */
.L_x_11836:
        /* <DEDUP_REMOVED lines=13> */
.L_x_11850:
[----:B------:R-:W2:Y:S02]  /*6010*/  LDG.E.64 R4, desc[UR36][R4.64] ;  /* 0x0000002404047981 */ /* 0x000ea4000c1e1b00 */
[----:B--2---:R2:W3:Y:S02]  /*6020*/  F2I.S64.F64.TRUNC R28, R4 ;  /* 0x00000004001c7311 */ /* 0x0044e4000030d900 */
[----:B--23--:R-:W-:Y:S05]  /*6030*/  BRA `(.L_x_11841) ;  /* 0x0000000800587947 */ /* 0x00cfea0003800000 */
.L_x_11849:
        /* <DEDUP_REMOVED lines=26> */
.L_x_11852:
        /* <DEDUP_REMOVED lines=14> */
.L_x_11851:
[----:B------:R-:W2:Y:S02]  /*62c0*/  LDG.E.U16 R28, desc[UR36][R4.64] ;  /* 0x00000024041c7981 */ /* 0x000ea4000c1e1500 */
[----:B--2---:R-:W-:-:S06]  /*62d0*/  IMAD.U32 R28, R28, 0x10000, RZ ;  /* 0x000100001c1c7824 */ /* 0x004fcc00078e00ff */
[----:B------:R-:W2:Y:S02]  /*62e0*/  F2I.S64.TRUNC R28, R28 ;  /* 0x0000001c001c7311 */ /* 0x000ea4000020d900 */
[----:B--2---:R-:W-:Y:S05]  /*62f0*/  BRA `(.L_x_11841) ;  /* 0x0000000400a87947 */ /* 0x004fea0003800000 */
.L_x_11848:
        /* <DEDUP_REMOVED lines=11> */
.L_x_11855:
        /* <DEDUP_REMOVED lines=21> */
.L_x_11859:
[----:B------:R-:W-:Y:S05]  /*6500*/  BSYNC.RECONVERGENT B1 ;  /* 0x0000000000017941 */ /* 0x000fea0003800200 */
.L_x_11858:
[----:B------:R-:W-:Y:S01]  /*6510*/  IMAD.SHL.U32 R0, R0, 0x100000, RZ ;  /* 0x0010000000007824 */ /* 0x000fe200078e00ff */
[----:B------:R-:W-:-:S04]  /*6520*/  LEA R3, R3, 0x3b800000, 0x17 ;  /* 0x3b80000003037811 */ /* 0x000fc800078eb8ff */
[----:B------:R-:W-:-:S07]  /*6530*/  LOP3.LUT R28, R3, R0, R7, 0xfe, !PT ;  /* 0x00000000031c7212 */ /* 0x000fce00078efe07 */
.L_x_11857:
[----:B------:R-:W-:Y:S05]  /*6540*/  BSYNC.RECONVERGENT B0 ;  /* 0x0000000000007941 */ /* 0x000fea0003800200 */
.L_x_11856:
[----:B------:R-:W4:Y:S02]  /*6550*/  F2I.S64.TRUNC R28, R28 ;  /* 0x0000001c001c7311 */ /* 0x000f24000020d900 */
[----:B----4-:R-:W-:Y:S05]  /*6560*/  BRA `(.L_x_11841) ;  /* 0x00000004000c7947 */ /* 0x010fea0003800000 */
.L_x_11854:
        /* <DEDUP_REMOVED lines=21> */
.L_x_11863:
[----:B------:R-:W-:Y:S05]  /*66c0*/  BSYNC.RECONVERGENT B1 ;  /* 0x0000000000017941 */ /* 0x000fea0003800200 */
.L_x_11862:
[----:B------:R-:W-:Y:S01]  /*66d0*/  IMAD.SHL.U32 R0, R0, 0x200000, RZ ;  /* 0x0020000000007824 */ /* 0x000fe200078e00ff */
[----:B------:R-:W-:-:S04]  /*66e0*/  LEA R3, R3, 0x37800000, 0x17 ;  /* 0x3780000003037811 */ /* 0x000fc800078eb8ff */
[----:B------:R-:W-:-:S07]  /*66f0*/  LOP3.LUT R28, R3, R0, R7, 0xfe, !PT ;  /* 0x00000000031c7212 */ /* 0x000fce00078efe07 */
.L_x_11861:
[----:B------:R-:W-:Y:S05]  /*6700*/  BSYNC.RECONVERGENT B0 ;  /* 0x0000000000007941 */ /* 0x000fea0003800200 */
.L_x_11860:
[----:B------:R-:W4:Y:S02]  /*6710*/  F2I.S64.TRUNC R28, R28 ;  /* 0x0000001c001c7311 */ /* 0x000f24000020d900 */
[----:B----4-:R-:W-:Y:S05]  /*6720*/  BRA `(.L_x_11841) ;  /* 0x00000000009c7947 */ /* 0x010fea0003800000 */
.L_x_11853:
        /* <DEDUP_REMOVED lines=14> */
.L_x_11867:
[----:B------:R-:W-:Y:S05]  /*6810*/  BSYNC.RECONVERGENT B0 ;  /* 0x0000000000007941 */ /* 0x000fea0003800200 */
.L_x_11866:
[----:B------:R-:W3:Y:S02]  /*6820*/  F2I.S64.TRUNC R28, R28 ;  /* 0x0000001c001c7311 */ /* 0x000ee4000020d900 */
[----:B---3--:R-:W-:Y:S05]  /*6830*/  BRA `(.L_x_11841) ;  /* 0x0000000000587947 */ /* 0x008fea0003800000 */
.L_x_11840:
        /* <DEDUP_REMOVED lines=16> */
.L_x_11868:
[----:B------:R-:W-:Y:S01]  /*6940*/  CS2R R28, SRZ ;  /* 0x00000000001c7805 */ /* 0x000fe2000001ff00 */
[----:B------:R-:W-:Y:S06]  /*6950*/  BRA `(.L_x_11841) ;  /* 0x0000000000107947 */ /* 0x000fec0003800000 */
.L_x_11865:
[----:B------:R2:W5:Y:S01]  /*6960*/  LDG.E.64 R28, desc[UR36][R4.64] ;  /* 0x00000024041c7981 */ /* 0x000562000c1e1b00 */
[----:B------:R-:W-:Y:S05]  /*6970*/  BRA `(.L_x_11841) ;  /* 0x0000000000087947 */ /* 0x000fea0003800000 */
.L_x_11864:
[----:B------:R3:W5:Y:S01]  /*6980*/  LDG.E R28, desc[UR36][R4.64] ;  /* 0x00000024041c7981 */ /* 0x000762000c1e1900 */
[----:B------:R-:W-:-:S07]  /*6990*/  IMAD.MOV.U32 R29, RZ, RZ, RZ ;  /* 0x000000ffff1d7224 */ /* 0x000fce00078e00ff */
.L_x_11841:
        /* <DEDUP_REMOVED lines=19> */
.L_x_11872:
[----:B------:R0:W5:Y:S01]  /*6ad0*/  LDG.E.U8 R30, desc[UR36][R4.64] ;  /* 0x00000024041e7981 */ /* 0x000162000c1e1100 */
[----:B------:R-:W-:Y:S01]  /*6ae0*/  IMAD.MOV.U32 R31, RZ, RZ, RZ ;  /* 0x000000ffff1f7224 */ /* 0x000fe200078e00ff */
[----:B------:R-:W-:Y:S06]  /*6af0*/  BRA `(.L_x_11874) ;  /* 0x0000000c00447947 */ /* 0x000fec0003800000 */
.L_x_11871:
        /* <DEDUP_REMOVED lines=8> */
.L_x_11876:
[----:B------:R-:W2:Y:S02]  /*6b80*/  LDG.E R30, desc[UR36][R4.64] ;  /* 0x00000024041e7981 */ /* 0x000ea4000c1e1900 */
[----:B--2---:R-:W-:Y:S01]  /*6b90*/  SHF.R.S32.HI R31, RZ, 0x1f, R30 ;  /* 0x0000001fff1f7819 */ /* 0x004fe2000001141e */
[----:B------:R-:W-:Y:S06]  /*6ba0*/  BRA `(.L_x_11874) ;  /* 0x0000000c00187947 */ /* 0x000fec0003800000 */
.L_x_11875:
[----:B------:R-:W2:Y:S02]  /*6bb0*/  LDG.E.S16 R30, desc[UR36][R4.64] ;  /* 0x00000024041e7981 */ /* 0x000ea4000c1e1700 */
[----:B--2---:R-:W-:Y:S01]  /*6bc0*/  SHF.R.S32.HI R31, RZ, 0x1f, R30 ;  /* 0x0000001fff1f7819 */ /* 0x004fe2000001141e */
[----:B------:R-:W-:Y:S06]  /*6bd0*/  BRA `(.L_x_11874) ;  /* 0x0000000c000c7947 */ /* 0x000fec0003800000 */
.L_x_11870:
        /* <DEDUP_REMOVED lines=9> */
.L_x_11878:
[----:B------:R-:W2:Y:S02]  /*6c70*/  LDG.E.U16 R4, desc[UR36][R4.64] ;  /* 0x0000002404047981 */ /* 0x000ea4000c1e1500 */
[----:B--2---:R-:W-:-:S06]  /*6c80*/  HADD2.F32 R30, -RZ, R4.H0_H0 ;  /* 0x20000004ff1e7230 */ /* 0x004fcc0000004100 */
[----:B------:R-:W2:Y:S02]  /*6c90*/  F2I.S64.TRUNC R30, R30 ;  /* 0x0000001e001e7311 */ /* 0x000ea4000020d900 */
[----:B--2---:R-:W-:Y:S05]  /*6ca0*/  BRA `(.L_x_11874) ;  /* 0x0000000800d87947 */ /* 0x004fea0003800000 */
.L_x_11877:
        /* <DEDUP_REMOVED lines=9> */
.L_x_11880:
[----:B------:R-:W2:Y:S02]  /*6d40*/  LDG.E.U16 R4, desc[UR36][R4.64] ;  /* 0x0000002404047981 */ /* 0x000ea4000c1e1500 */
[----:B--2---:R-:W-:-:S06]  /*6d50*/  HADD2.F32 R30, -RZ, R4.H0_H0 ;  /* 0x20000004ff1e7230 */ /* 0x004fcc0000004100 */
[----:B------:R-:W2:Y:S02]  /*6d60*/  F2I.S64.TRUNC R30, R30 ;  /* 0x0000001e001e7311 */ /* 0x000ea4000020d900 */
[----:B--2---:R-:W-:Y:S05]  /*6d70*/  BRA `(.L_x_11874) ;  /* 0x0000000800a47947 */ /* 0x004fea0003800000 */
.L_x_11879:
[----:B------:R-:W2:Y:S02]  /*6d80*/  LDG.E.64 R4, desc[UR36][R4.64] ;  /* 0x0000002404047981 */ /* 0x000ea4000c1e1b00 */
[----:B--2---:R2:W3:Y:S02]  /*6d90*/  F2I.S64.F64.TRUNC R30, R4 ;  /* 0x00000004001e7311 */ /* 0x0044e4000030d900 */
[----:B--23--:R-:W-:Y:S05]  /*6da0*/  BRA `(.L_x_11874) ;  /* 0x0000000800987947 */ /* 0x00cfea0003800000 */
.L_x_11869:
        /* <DEDUP_REMOVED lines=13> */
.L_x_11883:
[----:B------:R-:W2:Y:S02]  /*6e80*/  LDG.E.64 R4, desc[UR36][R4.64] ;  /* 0x0000002404047981 */ /* 0x000ea4000c1e1b00 */
[----:B--2---:R0:W1:Y:S02]  /*6e90*/  F2I.S64.F64.TRUNC R30, R4 ;  /* 0x00000004001e7311 */ /* 0x004064000030d900 */
[----:B01----:R-:W-:Y:S05]  /*6ea0*/  BRA `(.L_x_11874) ;  /* 0x0000000800587947 */ /* 0x003fea0003800000 */
.L_x_11882:
        /* <DEDUP_REMOVED lines=26> */
.L_x_11885:
        /* <DEDUP_REMOVED lines=14> */
.L_x_11884:
[----:B------:R-:W2:Y:S02]  /*7130*/  LDG.E.U16 R30, desc[UR36][R4.64] ;  /* 0x00000024041e7981 */ /* 0x000ea4000c1e1500 */
[----:B--2---:R-:W-:-:S06]  /*7140*/  IMAD.U32 R30, R30, 0x10000, RZ ;  /* 0x000100001e1e7824 */ /* 0x004fcc00078e00ff */
[----:B------:R-:W0:Y:S02]  /*7150*/  F2I.S64.TRUNC R30, R30 ;  /* 0x0000001e001e7311 */ /* 0x000e24000020d900 */
[----:B0-----:R-:W-:Y:S05]  /*7160*/  BRA `(.L_x_11874) ;  /* 0x0000000400a87947 */ /* 0x001fea0003800000 */
.L_x_11881:
        /* <DEDUP_REMOVED lines=11> */
.L_x_11888:
        /* <DEDUP_REMOVED lines=21> */
.L_x_11892:
[----:B------:R-:W-:Y:S05]  /*7370*/  BSYNC.RECONVERGENT B1 ;  /* 0x0000000000017941 */ /* 0x000fea0003800200 */
.L_x_11891:
[----:B------:R-:W-:Y:S01]  /*7380*/  IMAD.SHL.U32 R0, R0, 0x100000, RZ ;  /* 0x0010000000007824 */ /* 0x000fe200078e00ff */
[----:B------:R-:W-:-:S04]  /*7390*/  LEA R3, R3, 0x3b800000, 0x17 ;  /* 0x3b80000003037811 */ /* 0x000fc800078eb8ff */
[----:B------:R-:W-:-:S07]  /*73a0*/  LOP3.LUT R30, R3, R0, R7, 0xfe, !PT ;  /* 0x00000000031e7212 */ /* 0x000fce00078efe07 */
.L_x_11890:
[----:B------:R-:W-:Y:S05]  /*73b0*/  BSYNC.RECONVERGENT B0 ;  /* 0x0000000000007941 */ /* 0x000fea0003800200 */
.L_x_11889:
[----:B------:R-:W0:Y:S02]  /*73c0*/  F2I.S64.TRUNC R30, R30 ;  /* 0x0000001e001e7311 */ /* 0x000e24000020d900 */
[----:B0-----:R-:W-:Y:S05]  /*73d0*/  BRA `(.L_x_11874) ;  /* 0x00000004000c7947 */ /* 0x001fea0003800000 */
.L_x_11887:
        /* <DEDUP_REMOVED lines=21> */
.L_x_11896:
[----:B------:R-:W-:Y:S05]  /*7530*/  BSYNC.RECONVERGENT B1 ;  /* 0x0000000000017941 */ /* 0x000fea0003800200 */
.L_x_11895:
[----:B------:R-:W-:Y:S01]  /*7540*/  IMAD.SHL.U32 R0, R0, 0x200000, RZ ;  /* 0x0020000000007824 */ /* 0x000fe200078e00ff */
[----:B------:R-:W-:-:S04]  /*7550*/  LEA R3, R3, 0x37800000, 0x17 ;  /* 0x3780000003037811 */ /* 0x000fc800078eb8ff */
[----:B------:R-:W-:-:S07]  /*7560*/  LOP3.LUT R30, R3, R0, R7, 0xfe, !PT ;  /* 0x00000000031e7212 */ /* 0x000fce00078efe07 */
.L_x_11894:
[----:B------:R-:W-:Y:S05]  /*7570*/  BSYNC.RECONVERGENT B0 ;  /* 0x0000000000007941 */ /* 0x000fea0003800200 */
.L_x_11893:
[----:B------:R-:W4:Y:S02]  /*7580*/  F2I.S64.TRUNC R30, R30 ;  /* 0x0000001e001e7311 */ /* 0x000f24000020d900 */
[----:B----4-:R-:W-:Y:S05]  /*7590*/  BRA `(.L_x_11874) ;  /* 0x00000000009c7947 */ /* 0x010fea0003800000 */
.L_x_11886:
        /* <DEDUP_REMOVED lines=14> */
.L_x_11900:
[----:B------:R-:W-:Y:S05]  /*7680*/  BSYNC.RECONVERGENT B0 ;  /* 0x0000000000007941 */ /* 0x000fea0003800200 */
.L_x_11899:
[----:B------:R-:W3:Y:S02]  /*7690*/  F2I.S64.TRUNC R30, R30 ;  /* 0x0000001e001e7311 */ /* 0x000ee4000020d900 */
[----:B---3--:R-:W-:Y:S05]  /*76a0*/  BRA `(.L_x_11874) ;  /* 0x0000000000587947 */ /* 0x008fea0003800000 */
.L_x_11873:
        /* <DEDUP_REMOVED lines=16> */
.L_x_11901:
[----:B------:R-:W-:Y:S01]  /*77b0*/  CS2R R30, SRZ ;  /* 0x00000000001e7805 */ /* 0x000fe2000001ff00 */
[----:B------:R-:W-:Y:S06]  /*77c0*/  BRA `(.L_x_11874) ;  /* 0x0000000000107947 */ /* 0x000fec0003800000 */
.L_x_11898:
[----:B------:R2:W5:Y:S01]  /*77d0*/  LDG.E.64 R30, desc[UR36][R4.64] ;  /* 0x00000024041e7981 */ /* 0x000562000c1e1b00 */
[----:B------:R-:W-:Y:S05]  /*77e0*/  BRA `(.L_x_11874) ;  /* 0x0000000000087947 */ /* 0x000fea0003800000 */
.L_x_11897:
[----:B------:R3:W5:Y:S01]  /*77f0*/  LDG.E R30, desc[UR36][R4.64] ;  /* 0x00000024041e7981 */ /* 0x000762000c1e1900 */
[----:B------:R-:W-:-:S07]  /*7800*/  IMAD.MOV.U32 R31, RZ, RZ, RZ ;  /* 0x000000ffff1f7224 */ /* 0x000fce00078e00ff */
.L_x_11874:
        /* <DEDUP_REMOVED lines=19> */
.L_x_11905:
[----:B------:R0:W5:Y:S01]  /*7940*/  LDG.E.U8 R32, desc[UR36][R4.64] ;  /* 0x0000002404207981 */ /* 0x000162000c1e1100 */
[----:B------:R-:W-:Y:S01]  /*7950*/  IMAD.MOV.U32 R33, RZ, RZ, RZ ;  /* 0x000000ffff217224 */ /* 0x000fe200078e00ff */
[----:B------:R-:W-:Y:S06]  /*7960*/  BRA `(.L_x_11907) ;  /* 0x0000000c00447947 */ /* 0x000fec0003800000 */
.L_x_11904:
        /* <DEDUP_REMOVED lines=8> */
.L_x_11909:
[----:B------:R-:W2:Y:S02]  /*79f0*/  LDG.E R32, desc[UR36][R4.64] ;  /* 0x0000002404207981 */ /* 0x000ea4000c1e1900 */
[----:B--2---:R-:W-:Y:S01]  /*7a00*/  SHF.R.S32.HI R33, RZ, 0x1f, R32 ;  /* 0x0000001fff217819 */ /* 0x004fe20000011420 */
[----:B------:R-:W-:Y:S06]  /*7a10*/  BRA `(.L_x_11907) ;  /* 0x0000000c00187947 */ /* 0x000fec0003800000 */
.L_x_11908:
[----:B------:R-:W2:Y:S02]  /*7a20*/  LDG.E.S16 R32, desc[UR36][R4.64] ;  /* 0x0000002404207981 */ /* 0x000ea4000c1e1700 */
[----:B--2---:R-:W-:Y:S01]  /*7a30*/  SHF.R.S32.HI R33, RZ, 0x1f, R32 ;  /* 0x0000001fff217819 */ /* 0x004fe20000011420 */
[----:B------:R-:W-:Y:S06]  /*7a40*/  BRA `(.L_x_11907) ;  /* 0x0000000c000c7947 */ /* 0x000fec0003800000 */
.L_x_11903:
        /* <DEDUP_REMOVED lines=9> */
.L_x_11911:
[----:B------:R-:W2:Y:S02]  /*7ae0*/  LDG.E.U16 R4, desc[UR36][R4.64] ;  /* 0x0000002404047981 */ /* 0x000ea4000c1e1500 */
[----:B--2---:R-:W-:-:S06]  /*7af0*/  HADD2.F32 R32, -RZ, R4.H0_H0 ;  /* 0x20000004ff207230 */ /* 0x004fcc0000004100 */
[----:B------:R-:W0:Y:S02]  /*7b00*/  F2I.S64.TRUNC R32, R32 ;  /* 0x0000002000207311 */ /* 0x000e24000020d900 */
[----:B0-----:R-:W-:Y:S05]  /*7b10*/  BRA `(.L_x_11907) ;  /* 0x0000000800d87947 */ /* 0x001fea0003800000 */
.L_x_11910:
        /* <DEDUP_REMOVED lines=9> */
.L_x_11913:
[----:B------:R-:W2:Y:S02]  /*7bb0*/  LDG.E.U16 R4, desc[UR36][R4.64] ;  /* 0x0000002404047981 */ /* 0x000ea4000c1e1500 */
[----:B--2---:R-:W-:-:S06]  /*7bc0*/  HADD2.F32 R32, -RZ, R4.H0_H0 ;  /* 0x20000004ff207230 */ /* 0x004fcc0000004100 */
[----:B------:R-:W0:Y:S02]  /*7bd0*/  F2I.S64.TRUNC R32, R32 ;  /* 0x0000002000207311 */ /* 0x000e24000020d900 */
[----:B0-----:R-:W-:Y:S05]  /*7be0*/  BRA `(.L_x_11907) ;  /* 0x0000000800a47947 */ /* 0x001fea0003800000 */
.L_x_11912:
[----:B------:R-:W2:Y:S02]  /*7bf0*/  LDG.E.64 R4, desc[UR36][R4.64] ;  /* 0x0000002404047981 */ /* 0x000ea4000c1e1b00 */
[----:B--2---:R0:W1:Y:S02]  /*7c00*/  F2I.S64.F64.TRUNC R32, R4 ;  /* 0x0000000400207311 */ /* 0x004064000030d900 */
[----:B01----:R-:W-:Y:S05]  /*7c10*/  BRA `(.L_x_11907) ;  /* 0x0000000800987947 */ /* 0x003fea0003800000 */
.L_x_11902:
        /* <DEDUP_REMOVED lines=13> */
.L_x_11916:
[----:B------:R-:W2:Y:S02]  /*7cf0*/  LDG.E.64 R4, desc[UR36][R4.64] ;  /* 0x0000002404047981 */ /* 0x000ea4000c1e1b00 */
[----:B--2---:R0:W1:Y:S02]  /*7d00*/  F2I.S64.F64.TRUNC R32, R4 ;  /* 0x0000000400207311 */ /* 0x004064000030d900 */
[----:B01----:R-:W-:Y:S05]  /*7d10*/  BRA `(.L_x_11907) ;  /* 0x0000000800587947 */ /* 0x003fea0003800000 */
.L_x_11915:
        /* <DEDUP_REMOVED lines=26> */
.L_x_11918:
        /* <DEDUP_REMOVED lines=14> */
.L_x_11917:
[----:B------:R-:W2:Y:S02]  /*7fa0*/  LDG.E.U16 R32, desc[UR36][R4.64] ;  /* 0x0000002404207981 */ /* 0x000ea4000c1e1500 */
[----:B--2---:R-:W-:-:S06]  /*7fb0*/  IMAD.U32 R32, R32, 0x10000, RZ ;  /* 0x0001000020207824 */ /* 0x004fcc00078e00ff */
[----:B------:R-:W0:Y:S02]  /*7fc0*/  F2I.S64.TRUNC R32, R32 ;  /* 0x0000002000207311 */ /* 0x000e24000020d900 */
[----:B0-----:R-:W-:Y:S05]  /*7fd0*/  BRA `(.L_x_11907) ;  /* 0x0000000400a87947 */ /* 0x001fea0003800000 */
.L_x_11914:
        /* <DEDUP_REMOVED lines=11> */
.L_x_11921:
        /* <DEDUP_REMOVED lines=21> */
.L_x_11925:
[----:B------:R-:W-:Y:S05]  /*81e0*/  BSYNC.RECONVERGENT B1 ;  /* 0x0000000000017941 */ /* 0x000fea0003800200 */
.L_x_11924:
[----:B------:R-:W-:Y:S01]  /*81f0*/  IMAD.SHL.U32 R0, R0, 0x100000, RZ ;  /* 0x0010000000007824 */ /* 0x000fe200078e00ff */
[----:B------:R-:W-:-:S04]  /*8200*/  LEA R3, R3, 0x3b800000, 0x17 ;  /* 0x3b80000003037811 */ /* 0x000fc800078eb8ff */
[----:B------:R-:W-:-:S07]  /*8210*/  LOP3.LUT R32, R3, R0, R7, 0xfe, !PT ;  /* 0x0000000003207212 */ /* 0x000fce00078efe07 */
.L_x_11923:
[----:B------:R-:W-:Y:S05]  /*8220*/  BSYNC.RECONVERGENT B0 ;  /* 0x0000000000007941 */ /* 0x000fea0003800200 */
.L_x_11922:
[----:B------:R-:W4:Y:S02]  /*8230*/  F2I.S64.TRUNC R32, R32 ;  /* 0x0000002000207311 */ /* 0x000f24000020d900 */
[----:B----4-:R-:W-:Y:S05]  /*8240*/  BRA `(.L_x_11907) ;  /* 0x00000004000c7947 */ /* 0x010fea0003800000 */
.L_x_11920:
        /* <DEDUP_REMOVED lines=21> */
.L_x_11929:
[----:B------:R-:W-:Y:S05]  /*83a0*/  BSYNC.RECONVERGENT B1 ;  /* 0x0000000000017941 */ /* 0x000fea0003800200 */
.L_x_11928:
[----:B------:R-:W-:Y:S01]  /*83b0*/  IMAD.SHL.U32 R0, R0, 0x200000, RZ ;  /* 0x0020000000007824 */ /* 0x000fe200078e00ff */
[----:B------:R-:W-:-:S04]  /*83c0*/  LEA R3, R3, 0x37800000, 0x17 ;  /* 0x3780000003037811 */ /* 0x000fc800078eb8ff */
[----:B------:R-:W-:-:S07]  /*83d0*/  LOP3.LUT R32, R3, R0, R7, 0xfe, !PT ;  /* 0x0000000003207212 */ /* 0x000fce00078efe07 */
.L_x_11927:
[----:B------:R-:W-:Y:S05]  /*83e0*/  BSYNC.RECONVERGENT B0 ;  /* 0x0000000000007941 */ /* 0x000fea0003800200 */
.L_x_11926:
[----:B------:R-:W4:Y:S02]  /*83f0*/  F2I.S64.TRUNC R32, R32 ;  /* 0x0000002000207311 */ /* 0x000f24000020d900 */
[----:B----4-:R-:W-:Y:S05]  /*8400*/  BRA `(.L_x_11907) ;  /* 0x00000000009c7947 */ /* 0x010fea0003800000 */
.L_x_11919:
        /* <DEDUP_REMOVED lines=14> */
.L_x_11933:
[----:B------:R-:W-:Y:S05]  /*84f0*/  BSYNC.RECONVERGENT B0 ;  /* 0x0000000000007941 */ /* 0x000fea0003800200 */
.L_x_11932:
[----:B------:R-:W4:Y:S02]  /*8500*/  F2I.S64.TRUNC R32, R32 ;  /* 0x0000002000207311 */ /* 0x000f24000020d900 */
[----:B----4-:R-:W-:Y:S05]  /*8510*/  BRA `(.L_x_11907) ;  /* 0x0000000000587947 */ /* 0x010fea0003800000 */
.L_x_11906:
        /* <DEDUP_REMOVED lines=16> */
.L_x_11934:
[----:B------:R-:W-:Y:S01]  /*8620*/  CS2R R32, SRZ ;  /* 0x0000000000207805 */ /* 0x000fe2000001ff00 */
[----:B------:R-:W-:Y:S06]  /*8630*/  BRA `(.L_x_11907) ;  /* 0x0000000000107947 */ /* 0x000fec0003800000 */
.L_x_11931:
[----:B------:R3:W5:Y:S01]  /*8640*/  LDG.E.64 R32, desc[UR36][R4.64] ;  /* 0x0000002404207981 */ /* 0x000762000c1e1b00 */
[----:B------:R-:W-:Y:S05]  /*8650*/  BRA `(.L_x_11907) ;  /* 0x0000000000087947 */ /* 0x000fea0003800000 */
.L_x_11930:
[----:B------:R2:W5:Y:S01]  /*8660*/  LDG.E R32, desc[UR36][R4.64] ;  /* 0x0000002404207981 */ /* 0x000562000c1e1900 */
[----:B------:R-:W-:-:S07]  /*8670*/  IMAD.MOV.U32 R33, RZ, RZ, RZ ;  /* 0x000000ffff217224 */ /* 0x000fce00078e00ff */
.L_x_11907:
        /* <DEDUP_REMOVED lines=19> */
.L_x_11938:
[----:B------:R3:W5:Y:S01]  /*87b0*/  LDG.E.U8 R34, desc[UR36][R4.64] ;  /* 0x0000002404227981 */ /* 0x000762000c1e1100 */
[----:B------:R-:W-:Y:S01]  /*87c0*/  IMAD.MOV.U32 R35, RZ, RZ, RZ ;  /* 0x000000ffff237224 */ /* 0x000fe200078e00ff */
[----:B------:R-:W-:Y:S06]  /*87d0*/  BRA `(.L_x_11940) ;  /* 0x0000000c00447947 */ /* 0x000fec0003800000 */
.L_x_11937:
        /* <DEDUP_REMOVED lines=8> */
.L_x_11942:
[----:B------:R-:W2:Y:S02]  /*8860*/  LDG.E R34, desc[UR36][R4.64] ;  /* 0x0000002404227981 */ /* 0x000ea4000c1e1900 */
[----:B--2---:R-:W-:Y:S01]  /*8870*/  SHF.R.S32.HI R35, RZ, 0x1f, R34 ;  /* 0x0000001fff237819 */ /* 0x004fe20000011422 */
[----:B------:R-:W-:Y:S06]  /*8880*/  BRA `(.L_x_11940) ;  /* 0x0000000c00187947 */ /* 0x000fec0003800000 */
.L_x_11941:
[----:B------:R-:W2:Y:S02]  /*8890*/  LDG.E.S16 R34, desc[UR36][R4.64] ;  /* 0x0000002404227981 */ /* 0x000ea4000c1e1700 */
[----:B--2---:R-:W-:Y:S01]  /*88a0*/  SHF.R.S32.HI R35, RZ, 0x1f, R34 ;  /* 0x0000001fff237819 */ /* 0x004fe20000011422 */
[----:B------:R-:W-:Y:S06]  /*88b0*/  BRA `(.L_x_11940) ;  /* 0x0000000c000c7947 */ /* 0x000fec0003800000 */
.L_x_11936:
        /* <DEDUP_REMOVED lines=9> */
.L_x_11944:
[----:B------:R-:W2:Y:S02]  /*8950*/  LDG.E.U16 R4, desc[UR36][R4.64] ;  /* 0x0000002404047981 */ /* 0x000ea4000c1e1500 */
[----:B--2---:R-:W-:-:S06]  /*8960*/  HADD2.F32 R34, -RZ, R4.H0_H0 ;  /* 0x20000004ff227230 */ /* 0x004fcc0000004100 */
[----:B------:R-:W3:Y:S02]  /*8970*/  F2I.S64.TRUNC R34, R34 ;  /* 0x0000002200227311 */ /* 0x000ee4000020d900 */
[----:B---3--:R-:W-:Y:S05]  /*8980*/  BRA `(.L_x_11940) ;  /* 0x0000000800d87947 */ /* 0x008fea0003800000 */
.L_x_11943:
        /* <DEDUP_REMOVED lines=9> */
.L_x_11946:
[----:B------:R-:W2:Y:S02]  /*8a20*/  LDG.E.U16 R4, desc[UR36][R4.64] ;  /* 0x0000002404047981 */ /* 0x000ea4000c1e1500 */
[----:B--2---:R-:W-:-:S06]  /*8a30*/  HADD2.F32 R34, -RZ, R4.H0_H0 ;  /* 0x20000004ff227230 */ /* 0x004fcc0000004100 */
[----:B------:R-:W3:Y:S02]  /*8a40*/  F2I.S64.TRUNC R34, R34 ;  /* 0x0000002200227311 */ /* 0x000ee4000020d900 */
[----:B---3--:R-:W-:Y:S05]  /*8a50*/  BRA `(.L_x_11940) ;  /* 0x0000000800a47947 */ /* 0x008fea0003800000 */
.L_x_11945:
[----:B------:R-:W2:Y:S02]  /*8a60*/  LDG.E.64 R4, desc[UR36][R4.64] ;  /* 0x0000002404047981 */ /* 0x000ea4000c1e1b00 */
[----:B--2---:R3:W4:Y:S02]  /*8a70*/  F2I.S64.F64.TRUNC R34, R4 ;  /* 0x0000000400227311 */ /* 0x004724000030d900 */
[----:B---34-:R-:W-:Y:S05]  /*8a80*/  BRA `(.L_x_11940) ;  /* 0x0000000800987947 */ /* 0x018fea0003800000 */
.L_x_11935:
        /* <DEDUP_REMOVED lines=13> */
.L_x_11949:
[----:B------:R-:W2:Y:S02]  /*8b60*/  LDG.E.64 R4, desc[UR36][R4.64] ;  /* 0x0000002404047981 */ /* 0x000ea4000c1e1b00 */
[----:B--2---:R3:W4:Y:S02]  /*8b70*/  F2I.S64.F64.TRUNC R34, R4 ;  /* 0x0000000400227311 */ /* 0x004724000030d900 */
[----:B---34-:R-:W-:Y:S05]  /*8b80*/  BRA `(.L_x_11940) ;  /* 0x0000000800587947 */ /* 0x018fea0003800000 */
.L_x_11948:
        /* <DEDUP_REMOVED lines=26> */
.L_x_11951:
        /* <DEDUP_REMOVED lines=14> */
.L_x_11950:
[----:B------:R-:W2:Y:S02]  /*8e10*/  LDG.E.U16 R34, desc[UR36][R4.64] ;  /* 0x0000002404227981 */ /* 0x000ea4000c1e1500 */
[----:B--2---:R-:W-:-:S06]  /*8e20*/  IMAD.U32 R34, R34, 0x10000, RZ ;  /* 0x0001000022227824 */ /* 0x004fcc00078e00ff */
[----:B------:R-:W3:Y:S02]  /*8e30*/  F2I.S64.TRUNC R34, R34 ;  /* 0x0000002200227311 */ /* 0x000ee4000020d900 */
[----:B---3--:R-:W-:Y:S05]  /*8e40*/  BRA `(.L_x_11940) ;  /* 0x0000000400a87947 */ /* 0x008fea0003800000 */
.L_x_11947:
        /* <DEDUP_REMOVED lines=11> */
.L_x_11954:
        /* <DEDUP_REMOVED lines=21> */
.L_x_11958:
[----:B------:R-:W-:Y:S05]  /*9050*/  BSYNC.RECONVERGENT B1 ;  /* 0x0000000000017941 */ /* 0x000fea0003800200 */
.L_x_11957:
[----:B------:R-:W-:Y:S01]  /*9060*/  IMAD.SHL.U32 R0, R0, 0x100000, RZ ;  /* 0x0010000000007824 */ /* 0x000fe200078e00ff */
[----:B------:R-:W-:-:S04]  /*9070*/  LEA R3, R3, 0x3b800000, 0x17 ;  /* 0x3b80000003037811 */ /* 0x000fc800078eb8ff */
[----:B------:R-:W-:-:S07]  /*9080*/  LOP3.LUT R34, R3, R0, R7, 0xfe, !PT ;  /* 0x0000000003227212 */ /* 0x000fce00078efe07 */
.L_x_11956:
[----:B------:R-:W-:Y:S05]  /*9090*/  BSYNC.RECONVERGENT B0 ;  /* 0x0000000000007941 */ /* 0x000fea0003800200 */
.L_x_11955:
[----:B------:R-:W1:Y:S02]  /*90a0*/  F2I.S64.TRUNC R34, R34 ;  /* 0x0000002200227311 */ /* 0x000e64000020d900 */
[----:B-1----:R-:W-:Y:S05]  /*90b0*/  BRA `(.L_x_11940) ;  /* 0x00000004000c7947 */ /* 0x002fea0003800000 */
.L_x_11953:
        /* <DEDUP_REMOVED lines=21> */
.L_x_11962:
[----:B------:R-:W-:Y:S05]  /*9210*/  BSYNC.RECONVERGENT B1 ;  /* 0x0000000000017941 */ /* 0x000fea0003800200 */
.L_x_11961:
[----:B------:R-:W-:Y:S01]  /*9220*/  IMAD.SHL.U32 R0, R0, 0x200000, RZ ;  /* 0x0020000000007824 */ /* 0x000fe200078e00ff */
[----:B------:R-:W-:-:S04]  /*9230*/  LEA R3, R3, 0x37800000, 0x17 ;  /* 0x3780000003037811 */ /* 0x000fc800078eb8ff */
[----:B------:R-:W-:-:S07]  /*9240*/  LOP3.LUT R34, R3, R0, R7, 0xfe, !PT ;  /* 0x0000000003227212 */ /* 0x000fce00078efe07 */
.L_x_11960:
[----:B------:R-:W-:Y:S05]  /*9250*/  BSYNC.RECONVERGENT B0 ;  /* 0x0000000000007941 */ /* 0x000fea0003800200 */
.L_x_11959:
[----:B------:R-:W1:Y:S02]  /*9260*/  F2I.S64.TRUNC R34, R34 ;  /* 0x0000002200227311 */ /* 0x000e64000020d900 */
[----:B-1----:R-:W-:Y:S05]  /*9270*/  BRA `(.L_x_11940) ;  /* 0x00000000009c7947 */ /* 0x002fea0003800000 */
.L_x_11952:
        /* <DEDUP_REMOVED lines=14> */
.L_x_11966:
[----:B------:R-:W-:Y:S05]  /*9360*/  BSYNC.RECONVERGENT B0 ;  /* 0x0000000000007941 */ /* 0x000fea0003800200 */
.L_x_11965:
[----:B------:R-:W2:Y:S02]  /*9370*/  F2I.S64.TRUNC R34, R34 ;  /* 0x0000002200227311 */ /* 0x000ea4000020d900 */
[----:B--2---:R-:W-:Y:S05]  /*9380*/  BRA `(.L_x_11940) ;  /* 0x0000000000587947 */ /* 0x004fea0003800000 */
.L_x_11939:
        /* <DEDUP_REMOVED lines=16> */
.L_x_11967:
[----:B------:R-:W-:Y:S01]  /*9490*/  CS2R R34, SRZ ;  /* 0x0000000000227805 */ /* 0x000fe2000001ff00 */
[----:B------:R-:W-:Y:S06]  /*94a0*/  BRA `(.L_x_11940) ;  /* 0x0000000000107947 */ /* 0x000fec0003800000 */
.L_x_11964:
[----:B------:R2:W5:Y:S01]  /*94b0*/  LDG.E.64 R34, desc[UR36][R4.64] ;  /* 0x0000002404227981 */ /* 0x000562000c1e1b00 */
[----:B------:R-:W-:Y:S05]  /*94c0*/  BRA `(.L_x_11940) ;  /* 0x0000000000087947 */ /* 0x000fea0003800000 */
.L_x_11963:
[----:B------:R1:W5:Y:S01]  /*94d0*/  LDG.E R34, desc[UR36][R4.64] ;  /* 0x0000002404227981 */ /* 0x000362000c1e1900 */
[----:B------:R-:W-:-:S07]  /*94e0*/  IMAD.MOV.U32 R35, RZ, RZ, RZ ;  /* 0x000000ffff237224 */ /* 0x000fce00078e00ff */
.L_x_11940:
[----:B------:R-:W-:-:S07]  /*94f0*/  VIADD R2, R2, 0x80 ;  /* 0x0000008002027836 */ /* 0x000fce0000000000 */
.L_x_11802:
[----:B------:R-:W-:Y:S05]  /*9500*/  BSYNC.RECONVERGENT B6 ;  /* 0x0000000000067941 */ /* 0x000fea0003800200 */
.L_x_11801:
        /* <DEDUP_REMOVED lines=28> */
.L_x_11973:
[----:B------:R1:W5:Y:S01]  /*96d0*/  LDG.E.U8 R36, desc[UR36][R4.64] ;  /* 0x0000002404247981 */ /* 0x000362000c1e1100 */
[----:B------:R-:W-:Y:S01]  /*96e0*/  IMAD.MOV.U32 R37, RZ, RZ, RZ ;  /* 0x000000ffff257224 */ /* 0x000fe200078e00ff */
[----:B------:R-:W-:Y:S06]  /*96f0*/  BRA `(.L_x_11975) ;  /* 0x0000000c00447947 */ /* 0x000fec0003800000 */
.L_x_11972:
        /* <DEDUP_REMOVED lines=8> */
.L_x_11977:
[----:B------:R-:W2:Y:S02]  /*9780*/  LDG.E R36, desc[UR36][R4.64] ;  /* 0x0000002404247981 */ /* 0x000ea4000c1e1900 */
[----:B--2---:R-:W-:Y:S01]  /*9790*/  SHF.R.S32.HI R37, RZ, 0x1f, R36 ;  /* 0x0000001fff257819 */ /* 0x004fe20000011424 */
[----:B------:R-:W-:Y:S06]  /*97a0*/  BRA `(.L_x_11975) ;  /* 0x0000000c00187947 */ /* 0x000fec0003800000 */
.L_x_11976:
[----:B------:R-:W2:Y:S02]  /*97b0*/  LDG.E.S16 R36, desc[UR36][R4.64] ;  /* 0x0000002404247981 */ /* 0x000ea4000c1e1700 */
[----:B--2---:R-:W-:Y:S01]  /*97c0*/  SHF.R.S32.HI R37, RZ, 0x1f, R36 ;  /* 0x0000001fff257819 */ /* 0x004fe20000011424 */
[----:B------:R-:W-:Y:S06]  /*97d0*/  BRA `(.L_x_11975) ;  /* 0x0000000c000c7947 */ /* 0x000fec0003800000 */
.L_x_11971:
        /* <DEDUP_REMOVED lines=9> */
.L_x_11979:
[----:B------:R-:W2:Y:S02]  /*9870*/  LDG.E.U16 R4, desc[UR36][R4.64] ;  /* 0x0000002404047981 */ /* 0x000ea4000c1e1500 */
[----:B--2---:R-:W-:-:S06]  /*9880*/  HADD2.F32 R36, -RZ, R4.H0_H0 ;  /* 0x20000004ff247230 */ /* 0x004fcc0000004100 */
[----:B------:R-:W0:Y:S02]  /*9890*/  F2I.S64.TRUNC R36, R36 ;  /* 0x0000002400247311 */ /* 0x000e24000020d900 */
[----:B0-----:R-:W-:Y:S05]  /*98a0*/  BRA `(.L_x_11975) ;  /* 0x0000000800d87947 */ /* 0x001fea0003800000 */
.L_x_11978:
        /* <DEDUP_REMOVED lines=9> */
.L_x_11981:
[----:B------:R-:W2:Y:S02]  /*9940*/  LDG.E.U16 R4, desc[UR36][R4.64] ;  /* 0x0000002404047981 */ /* 0x000ea4000c1e1500 */
[----:B--2---:R-:W-:-:S06]  /*9950*/  HADD2.F32 R36, -RZ, R4.H0_H0 ;  /* 0x20000004ff247230 */ /* 0x004fcc0000004100 */
[----:B------:R-:W0:Y:S02]  /*9960*/  F2I.S64.TRUNC R36, R36 ;  /* 0x0000002400247311 */ /* 0x000e24000020d900 */
[----:B0-----:R-:W-:Y:S05]  /*9970*/  BRA `(.L_x_11975) ;  /* 0x0000000800a47947 */ /* 0x001fea0003800000 */
.L_x_11980:
[----:B------:R-:W2:Y:S02]  /*9980*/  LDG.E.64 R4, desc[UR36][R4.64] ;  /* 0x0000002404047981 */ /* 0x000ea4000c1e1b00 */
[----:B--2---:R0:W1:Y:S02]  /*9990*/  F2I.S64.F64.TRUNC R36, R4 ;  /* 0x0000000400247311 */ /* 0x004064000030d900 */
[----:B01----:R-:W-:Y:S05]  /*99a0*/  BRA `(.L_x_11975) ;  /* 0x0000000800987947 */ /* 0x003fea0003800000 */
.L_x_11970:
        /* <DEDUP_REMOVED lines=13> */
.L_x_11984:
[----:B------:R-:W2:Y:S02]  /*9a80*/  LDG.E.64 R4, desc[UR36][R4.64] ;  /* 0x0000002404047981 */ /* 0x000ea4000c1e1b00 */
[----:B--2---:R0:W1:Y:S02]  /*9a90*/  F2I.S64.F64.TRUNC R36, R4 ;  /* 0x0000000400247311 */ /* 0x004064000030d900 */
[----:B01----:R-:W-:Y:S05]  /*9aa0*/  BRA `(.L_x_11975) ;  /* 0x0000000800587947 */ /* 0x003fea0003800000 */
.L_x_11983:
        /* <DEDUP_REMOVED lines=26> */
.L_x_11986:
        /* <DEDUP_REMOVED lines=14> */
.L_x_11985:
[----:B------:R-:W2:Y:S02]  /*9d30*/  LDG.E.U16 R36, desc[UR36][R4.64] ;  /* 0x0000002404247981 */ /* 0x000ea4000c1e1500 */
[----:B--2---:R-:W-:-:S06]  /*9d40*/  IMAD.U32 R36, R36, 0x10000, RZ ;  /* 0x0001000024247824 */ /* 0x004fcc00078e00ff */
[----:B------:R-:W0:Y:S02]  /*9d50*/  F2I.S64.TRUNC R36, R36 ;  /* 0x0000002400247311 */ /* 0x000e24000020d900 */
[----:B0-----:R-:W-:Y:S05]  /*9d60*/  BRA `(.L_x_11975) ;  /* 0x0000000400a87947 */ /* 0x001fea0003800000 */
.L_x_11982:
        /* <DEDUP_REMOVED lines=11> */
.L_x_11989:
        /* <DEDUP_REMOVED lines=21> */
.L_x_11993:
[----:B------:R-:W-:Y:S05]  /*9f70*/  BSYNC.RECONVERGENT B1 ;  /* 0x0000000000017941 */ /* 0x000fea0003800200 */
.L_x_11992:
[----:B------:R-:W-:Y:S01]  /*9f80*/  IMAD.SHL.U32 R0, R0, 0x100000, RZ ;  /* 0x0010000000007824 */ /* 0x000fe200078e00ff */
[----:B------:R-:W-:-:S04]  /*9f90*/  LEA R3, R3, 0x3b800000, 0x17 ;  /* 0x3b80000003037811 */ /* 0x000fc800078eb8ff */
[----:B------:R-:W-:-:S07]  /*9fa0*/  LOP3.LUT R36, R3, R0, R7, 0xfe, !PT ;  /* 0x0000000003247212 */ /* 0x000fce00078efe07 */
.L_x_11991:
[----:B------:R-:W-:Y:S05]  /*9fb0*/  BSYNC.RECONVERGENT B0 ;  /* 0x0000000000007941 */ /* 0x000fea0003800200 */
.L_x_11990:
[----:B------:R-:W3:Y:S02]  /*9fc0*/  F2I.S64.TRUNC R36, R36 ;  /* 0x0000002400247311 */ /* 0x000ee4000020d900 */
[----:B---3--:R-:W-:Y:S05]  /*9fd0*/  BRA `(.L_x_11975) ;  /* 0x00000004000c7947 */ /* 0x008fea0003800000 */
.L_x_11988:
        /* <DEDUP_REMOVED lines=21> */
.L_x_11997:
[----:B------:R-:W-:Y:S05]  /*a130*/  BSYNC.RECONVERGENT B1 ;  /* 0x0000000000017941 */ /* 0x000fea0003800200 */
.L_x_11996:
[----:B------:R-:W-:Y:S01]  /*a140*/  IMAD.SHL.U32 R0, R0, 0x200000, RZ ;  /* 0x0020000000007824 */ /* 0x000fe200078e00ff */
[----:B------:R-:W-:-:S04]  /*a150*/  LEA R3, R3, 0x37800000, 0x17 ;  /* 0x3780000003037811 */ /* 0x000fc800078eb8ff */
[----:B------:R-:W-:-:S07]  /*a160*/  LOP3.LUT R36, R3, R0, R7, 0xfe, !PT ;  /* 0x0000000003247212 */ /* 0x000fce00078efe07 */
.L_x_11995:
[----:B------:R-:W-:Y:S05]  /*a170*/  BSYNC.RECONVERGENT B0 ;  /* 0x0000000000007941 */ /* 0x000fea0003800200 */
.L_x_11994:
[----:B------:R-:W2:Y:S02]  /*a180*/  F2I.S64.TRUNC R36, R36 ;  /* 0x0000002400247311 */ /* 0x000ea4000020d900 */
[----:B--2---:R-:W-:Y:S05]  /*a190*/  BRA `(.L_x_11975) ;  /* 0x00000000009c7947 */ /* 0x004fea0003800000 */
.L_x_11987:
        /* <DEDUP_REMOVED lines=14> */
.L_x_12001:
[----:B------:R-:W-:Y:S05]  /*a280*/  BSYNC.RECONVERGENT B0 ;  /* 0x0000000000007941 */ /* 0x000fea0003800200 */
.L_x_12000:
[----:B------:R-:W4:Y:S02]  /*a290*/  F2I.S64.TRUNC R36, R36 ;  /* 0x0000002400247311 */ /* 0x000f24000020d900 */
[----:B----4-:R-:W-:Y:S05]  /*a2a0*/  BRA `(.L_x_11975) ;  /* 0x0000000000587947 */ /* 0x010fea0003800000 */
.L_x_11974:
        /* <DEDUP_REMOVED lines=16> */
.L_x_12002:
[----:B------:R-:W-:Y:S01]  /*a3b0*/  CS2R R36, SRZ ;  /* 0x0000000000247805 */ /* 0x000fe2000001ff00 */
[----:B------:R-:W-:Y:S06]  /*a3c0*/  BRA `(.L_x_11975) ;  /* 0x0000000000107947 */ /* 0x000fec0003800000 */
.L_x_11999:
[----:B------:R3:W5:Y:S01]  /*a3d0*/  LDG.E.64 R36, desc[UR36][R4.64] ;  /* 0x0000002404247981 */ /* 0x000762000c1e1b00 */
[----:B------:R-:W-:Y:S05]  /*a3e0*/  BRA `(.L_x_11975) ;  /* 0x0000000000087947 */ /* 0x000fea0003800000 */
.L_x_11998:
[----:B------:R4:W5:Y:S01]  /*a3f0*/  LDG.E R36, desc[UR36][R4.64] ;  /* 0x0000002404247981 */ /* 0x000962000c1e1900 */
[----:B------:R-:W-:-:S07]  /*a400*/  IMAD.MOV.U32 R37, RZ, RZ, RZ ;  /* 0x000000ffff257224 */ /* 0x000fce00078e00ff */
.L_x_11975:
        /* <DEDUP_REMOVED lines=19> */
.L_x_12006:
[----:B------:R4:W5:Y:S01]  /*a540*/  LDG.E.U8 R38, desc[UR36][R4.64] ;  /* 0x0000002404267981 */ /* 0x000962000c1e1100 */
[----:B------:R-:W-:Y:S01]  /*a550*/  IMAD.MOV.U32 R39, RZ, RZ, RZ ;  /* 0x000000ffff277224 */ /* 0x000fe200078e00ff */
[----:B------:R-:W-:Y:S06]  /*a560*/  BRA `(.L_x_12008) ;  /* 0x0000000c00447947 */ /* 0x000fec0003800000 */
.L_x_12005:
        /* <DEDUP_REMOVED lines=8> */
.L_x_12010:
[----:B------:R-:W2:Y:S02]  /*a5f0*/  LDG.E R38, desc[UR36][R4.64] ;  /* 0x0000002404267981 */ /* 0x000ea4000c1e1900 */
[----:B--2---:R-:W-:Y:S01]  /*a600*/  SHF.R.S32.HI R39, RZ, 0x1f, R38 ;  /* 0x0000001fff277819 */ /* 0x004fe20000011426 */
[----:B------:R-:W-:Y:S06]  /*a610*/  BRA `(.L_x_12008) ;  /* 0x0000000c00187947 */ /* 0x000fec0003800000 */
.L_x_12009:
[----:B------:R-:W2:Y:S02]  /*a620*/  LDG.E.S16 R38, desc[UR36][R4.64] ;  /* 0x0000002404267981 */ /* 0x000ea4000c1e1700 */
[----:B--2---:R-:W-:Y:S01]  /*a630*/  SHF.R.S32.HI R39, RZ, 0x1f, R38 ;  /* 0x0000001fff277819 */ /* 0x004fe20000011426 */
[----:B------:R-:W-:Y:S06]  /*a640*/  BRA `(.L_x_12008) ;  /* 0x0000000c000c7947 */ /* 0x000fec0003800000 */
.L_x_12004:
        /* <DEDUP_REMOVED lines=9> */
.L_x_12012:
[----:B------:R-:W2:Y:S02]  /*a6e0*/  LDG.E.U16 R4, desc[UR36][R4.64] ;  /* 0x0000002404047981 */ /* 0x000ea4000c1e1500 */
[----:B--2---:R-:W-:-:S06]  /*a6f0*/  HADD2.F32 R38, -RZ, R4.H0_H0 ;  /* 0x20000004ff267230 */ /* 0x004fcc0000004100 */
[----:B------:R-:W3:Y:S02]  /*a700*/  F2I.S64.TRUNC R38, R38 ;  /* 0x0000002600267311 */ /* 0x000ee4000020d900 */
[----:B---3--:R-:W-:Y:S05]  /*a710*/  BRA `(.L_x_12008) ;  /* 0x0000000800d87947 */ /* 0x008fea0003800000 */
.L_x_12011:
        /* <DEDUP_REMOVED lines=9> */
.L_x_12014:
[----:B------:R-:W2:Y:S02]  /*a7b0*/  LDG.E.U16 R4, desc[UR36][R4.64] ;  /* 0x0000002404047981 */ /* 0x000ea4000c1e1500 */
[----:B--2---:R-:W-:-:S06]  /*a7c0*/  HADD2.F32 R38, -RZ, R4.H0_H0 ;  /* 0x20000004ff267230 */ /* 0x004fcc0000004100 */
[----:B------:R-:W3:Y:S02]  /*a7d0*/  F2I.S64.TRUNC R38, R38 ;  /* 0x0000002600267311 */ /* 0x000ee4000020d900 */
[----:B---3--:R-:W-:Y:S05]  /*a7e0*/  BRA `(.L_x_12008) ;  /* 0x0000000800a47947 */ /* 0x008fea0003800000 */
.L_x_12013:
[----:B------:R-:W2:Y:S02]  /*a7f0*/  LDG.E.64 R4, desc[UR36][R4.64] ;  /* 0x0000002404047981 */ /* 0x000ea4000c1e1b00 */
[----:B--2---:R3:W4:Y:S02]  /*a800*/  F2I.S64.F64.TRUNC R38, R4 ;  /* 0x0000000400267311 */ /* 0x004724000030d900 */
[----:B---34-:R-:W-:Y:S05]  /*a810*/  BRA `(.L_x_12008) ;  /* 0x0000000800987947 */ /* 0x018fea0003800000 */
.L_x_12003:
        /* <DEDUP_REMOVED lines=13> */
.L_x_12017:
[----:B------:R-:W2:Y:S02]  /*a8f0*/  LDG.E.64 R4, desc[UR36][R4.64] ;  /* 0x0000002404047981 */ /* 0x000ea4000c1e1b00 */
[----:B--2---:R0:W1:Y:S02]  /*a900*/  F2I.S64.F64.TRUNC R38, R4 ;  /* 0x0000000400267311 */ /* 0x004064000030d900 */
[----:B01----:R-:W-:Y:S05]  /*a910*/  BRA `(.L_x_12008) ;  /* 0x0000000800587947 */ /* 0x003fea0003800000 */
.L_x_12016:
        /* <DEDUP_REMOVED lines=26> */
.L_x_12019:
        /* <DEDUP_REMOVED lines=14> */
.L_x_12018:
[----:B------:R-:W2:Y:S02]  /*aba0*/  LDG.E.U16 R38, desc[UR36][R4.64] ;  /* 0x0000002404267981 */ /* 0x000ea4000c1e1500 */
[----:B--2---:R-:W-:-:S06]  /*abb0*/  IMAD.U32 R38, R38, 0x10000, RZ ;  /* 0x0001000026267824 */ /* 0x004fcc00078e00ff */
[----:B------:R-:W0:Y:S02]  /*abc0*/  F2I.S64.TRUNC R38, R38 ;  /* 0x0000002600267311 */ /* 0x000e24000020d900 */
[----:B0-----:R-:W-:Y:S05]  /*abd0*/  BRA `(.L_x_12008) ;  /* 0x0000000400a87947 */ /* 0x001fea0003800000 */
.L_x_12015:
        /* <DEDUP_REMOVED lines=11> */
.L_x_12022:
        /* <DEDUP_REMOVED lines=21> */
.L_x_12026:
[----:B------:R-:W-:Y:S05]  /*ade0*/  BSYNC.RECONVERGENT B1 ;  /* 0x0000000000017941 */ /* 0x000fea0003800200 */
.L_x_12025:
[----:B------:R-:W-:Y:S01]  /*adf0*/  IMAD.SHL.U32 R0, R0, 0x100000, RZ ;  /* 0x0010000000007824 */ /* 0x000fe200078e00ff */
[----:B------:R-:W-:-:S04]  /*ae00*/  LEA R3, R3, 0x3b800000, 0x17 ;  /* 0x3b80000003037811 */ /* 0x000fc800078eb8ff */
[----:B------:R-:W-:-:S07]  /*ae10*/  LOP3.LUT R38, R3, R0, R7, 0xfe, !PT ;  /* 0x0000000003267212 */ /* 0x000fce00078efe07 */
.L_x_12024:
[----:B------:R-:W-:Y:S05]  /*ae20*/  BSYNC.RECONVERGENT B0 ;  /* 0x0000000000007941 */ /* 0x000fea0003800200 */
.L_x_12023:
[----:B------:R-:W1:Y:S02]  /*ae30*/  F2I.S64.TRUNC R38, R38 ;  /* 0x0000002600267311 */ /* 0x000e64000020d900 */
[----:B-1----:R-:W-:Y:S05]  /*ae40*/  BRA `(.L_x_12008) ;  /* 0x00000004000c7947 */ /* 0x002fea0003800000 */
.L_x_12021:
        /* <DEDUP_REMOVED lines=21> */
.L_x_12030:
[----:B------:R-:W-:Y:S05]  /*afa0*/  BSYNC.RECONVERGENT B1 ;  /* 0x0000000000017941 */ /* 0x000fea0003800200 */
.L_x_12029:
[----:B------:R-:W-:Y:S01]  /*afb0*/  IMAD.SHL.U32 R0, R0, 0x200000, RZ ;  /* 0x0020000000007824 */ /* 0x000fe200078e00ff */
[----:B------:R-:W-:-:S04]  /*afc0*/  LEA R3, R3, 0x37800000, 0x17 ;  /* 0x3780000003037811 */ /* 0x000fc800078eb8ff */
[----:B------:R-:W-:-:S07]  /*afd0*/  LOP3.LUT R38, R3, R0, R7, 0xfe, !PT ;  /* 0x0000000003267212 */ /* 0x000fce00078efe07 */
.L_x_12028:
[----:B------:R-:W-:Y:S05]  /*afe0*/  BSYNC.RECONVERGENT B0 ;  /* 0x0000000000007941 */ /* 0x000fea0003800200 */
.L_x_12027:
[----:B------:R-:W1:Y:S02]  /*aff0*/  F2I.S64.TRUNC R38, R38 ;  /* 0x0000002600267311 */ /* 0x000e64000020d900 */
[----:B-1----:R-:W-:Y:S05]  /*b000*/  BRA `(.L_x_12008) ;  /* 0x00000000009c7947 */ /* 0x002fea0003800000 */
.L_x_12020:
        /* <DEDUP_REMOVED lines=14> */
.L_x_12034:
[----:B------:R-:W-:Y:S05]  /*b0f0*/  BSYNC.RECONVERGENT B0 ;  /* 0x0000000000007941 */ /* 0x000fea0003800200 */
.L_x_12033:
[----:B------:R-:W3:Y:S02]  /*b100*/  F2I.S64.TRUNC R38, R38 ;  /* 0x0000002600267311 */ /* 0x000ee4000020d900 */
[----:B---3--:R-:W-:Y:S05]  /*b110*/  BRA `(.L_x_12008) ;  /* 0x0000000000587947 */ /* 0x008fea0003800000 */
.L_x_12007:
        /* <DEDUP_REMOVED lines=16> */
.L_x_12035:
[----:B------:R-:W-:Y:S01]  /*b220*/  CS2R R38, SRZ ;  /* 0x0000000000267805 */ /* 0x000fe2000001ff00 */
[----:B------:R-:W-:Y:S06]  /*b230*/  BRA `(.L_x_12008) ;  /* 0x0000000000107947 */ /* 0x000fec0003800000 */
.L_x_12032:
[----:B------:R2:W5:Y:S01]  /*b240*/  LDG.E.64 R38, desc[UR36][R4.64] ;  /* 0x0000002404267981 */ /* 0x000562000c1e1b00 */
[----:B------:R-:W-:Y:S05]  /*b250*/  BRA `(.L_x_12008) ;  /* 0x0000000000087947 */ /* 0x000fea0003800000 */
.L_x_12031:
[----:B------:R1:W5:Y:S01]  /*b260*/  LDG.E R38, desc[UR36][R4.64] ;  /* 0x0000002404267981 */ /* 0x000362000c1e1900 */
[----:B------:R-:W-:-:S07]  /*b270*/  IMAD.MOV.U32 R39, RZ, RZ, RZ ;  /* 0x000000ffff277224 */ /* 0x000fce00078e00ff */
.L_x_12008:
        /* <DEDUP_REMOVED lines=19> */
.L_x_12039:
[----:B------:R4:W5:Y:S01]  /*b3b0*/  LDG.E.U8 R40, desc[UR36][R4.64] ;  /* 0x0000002404287981 */ /* 0x000962000c1e1100 */
[----:B------:R-:W-:Y:S01]  /*b3c0*/  IMAD.MOV.U32 R41, RZ, RZ, RZ ;  /* 0x000000ffff297224 */ /* 0x000fe200078e00ff */
[----:B------:R-:W-:Y:S06]  /*b3d0*/  BRA `(.L_x_12041) ;  /* 0x0000000c00447947 */ /* 0x000fec0003800000 */
.L_x_12038:
        /* <DEDUP_REMOVED lines=8> */
.L_x_12043:
[----:B------:R-:W2:Y:S02]  /*b460*/  LDG.E R40, desc[UR36][R4.64] ;  /* 0x0000002404287981 */ /* 0x000ea4000c1e1900 */
[----:B--2---:R-:W-:Y:S01]  /*b470*/  SHF.R.S32.HI R41, RZ, 0x1f, R40 ;  /* 0x0000001fff297819 */ /* 0x004fe20000011428 */
[----:B------:R-:W-:Y:S06]  /*b480*/  BRA `(.L_x_12041) ;  /* 0x0000000c00187947 */ /* 0x000fec0003800000 */
.L_x_12042:
[----:B------:R-:W2:Y:S02]  /*b490*/  LDG.E.S16 R40, desc[UR36][R4.64] ;  /* 0x0000002404287981 */ /* 0x000ea4000c1e1700 */
[----:B--2---:R-:W-:Y:S01]  /*b4a0*/  SHF.R.S32.HI R41, RZ, 0x1f, R40 ;  /* 0x0000001fff297819 */ /* 0x004fe20000011428 */
[----:B------:R-:W-:Y:S06]  /*b4b0*/  BRA `(.L_x_12041) ;  /* 0x0000000c000c7947 */ /* 0x000fec0003800000 */
.L_x_12037:
        /* <DEDUP_REMOVED lines=9> */
.L_x_12045:
[----:B------:R-:W2:Y:S02]  /*b550*/  LDG.E.U16 R4, desc[UR36][R4.64] ;  /* 0x0000002404047981 */ /* 0x000ea4000c1e1500 */
[----:B--2---:R-:W-:-:S06]  /*b560*/  HADD2.F32 R40, -RZ, R4.H0_H0 ;  /* 0x20000004ff287230 */ /* 0x004fcc0000004100 */
[----:B------:R-:W0:Y:S02]  /*b570*/  F2I.S64.TRUNC R40, R40 ;  /* 0x0000002800287311 */ /* 0x000e24000020d900 */
[----:B0-----:R-:W-:Y:S05]  /*b580*/  BRA `(.L_x_12041) ;  /* 0x0000000800d87947 */ /* 0x001fea0003800000 */
.L_x_12044:
        /* <DEDUP_REMOVED lines=9> */
.L_x_12047:
[----:B------:R-:W2:Y:S02]  /*b620*/  LDG.E.U16 R4, desc[UR36][R4.64] ;  /* 0x0000002404047981 */ /* 0x000ea4000c1e1500 */
[----:B--2---:R-:W-:-:S06]  /*b630*/  HADD2.F32 R40, -RZ, R4.H0_H0 ;  /* 0x20000004ff287230 */ /* 0x004fcc0000004100 */
[----:B------:R-:W0:Y:S02]  /*b640*/  F2I.S64.TRUNC R40, R40 ;  /* 0x0000002800287311 */ /* 0x000e24000020d900 */
[----:B0-----:R-:W-:Y:S05]  /*b650*/  BRA `(.L_x_12041) ;  /* 0x0000000800a47947 */ /* 0x001fea0003800000 */
.L_x_12046:
[----:B------:R-:W2:Y:S02]  /*b660*/  LDG.E.64 R4, desc[UR36][R4.64] ;  /* 0x0000002404047981 */ /* 0x000ea4000c1e1b00 */
[----:B--2---:R0:W1:Y:S02]  /*b670*/  F2I.S64.F64.TRUNC R40, R4 ;  /* 0x0000000400287311 */ /* 0x004064000030d900 */
[----:B01----:R-:W-:Y:S05]  /*b680*/  BRA `(.L_x_12041) ;  /* 0x0000000800987947 */ /* 0x003fea0003800000 */
.L_x_12036:
        /* <DEDUP_REMOVED lines=13> */
.L_x_12050:
[----:B------:R-:W2:Y:S02]  /*b760*/  LDG.E.64 R4, desc[UR36][R4.64] ;  /* 0x0000002404047981 */ /* 0x000ea4000c1e1b00 */
[----:B--2---:R0:W1:Y:S02]  /*b770*/  F2I.S64.F64.TRUNC R40, R4 ;  /* 0x0000000400287311 */ /* 0x004064000030d900 */
[----:B01----:R-:W-:Y:S05]  /*b780*/  BRA `(.L_x_12041) ;  /* 0x0000000800587947 */ /* 0x003fea0003800000 */
.L_x_12049:
        /* <DEDUP_REMOVED lines=26> */
.L_x_12052:
        /* <DEDUP_REMOVED lines=14> */
.L_x_12051:
[----:B------:R-:W2:Y:S02]  /*ba10*/  LDG.E.U16 R40, desc[UR36][R4.64] ;  /* 0x0000002404287981 */ /* 0x000ea4000c1e1500 */
[----:B--2---:R-:W-:-:S06]  /*ba20*/  IMAD.U32 R40, R40, 0x10000, RZ ;  /* 0x0001000028287824 */ /* 0x004fcc00078e00ff */
[----:B------:R-:W0:Y:S02]  /*ba30*/  F2I.S64.TRUNC R40, R40 ;  /* 0x0000002800287311 */ /* 0x000e24000020d900 */
[----:B0-----:R-:W-:Y:S05]  /*ba40*/  BRA `(.L_x_12041) ;  /* 0x0000000400a87947 */ /* 0x001fea0003800000 */
.L_x_12048:
        /* <DEDUP_REMOVED lines=11> */
.L_x_12055:
        /* <DEDUP_REMOVED lines=21> */
.L_x_12059:
[----:B------:R-:W-:Y:S05]  /*bc50*/  BSYNC.RECONVERGENT B1 ;  /* 0x0000000000017941 */ /* 0x000fea0003800200 */
.L_x_12058:
[----:B------:R-:W-:Y:S01]  /*bc60*/  IMAD.SHL.U32 R0, R0, 0x100000, RZ ;  /* 0x0010000000007824 */ /* 0x000fe200078e00ff */
[----:B------:R-:W-:-:S04]  /*bc70*/  LEA R3, R3, 0x3b800000, 0x17 ;  /* 0x3b80000003037811 */ /* 0x000fc800078eb8ff */
[----:B------:R-:W-:-:S07]  /*bc80*/  LOP3.LUT R40, R3, R0, R7, 0xfe, !PT ;  /* 0x0000000003287212 */ /* 0x000fce00078efe07 */
.L_x_12057:
[----:B------:R-:W-:Y:S05]  /*bc90*/  BSYNC.RECONVERGENT B0 ;  /* 0x0000000000007941 */ /* 0x000fea0003800200 */
.L_x_12056:
[----:B------:R-:W3:Y:S02]  /*bca0*/  F2I.S64.TRUNC R40, R40 ;  /* 0x0000002800287311 */ /* 0x000ee4000020d900 */
[----:B---3--:R-:W-:Y:S05]  /*bcb0*/  BRA `(.L_x_12041) ;  /* 0x00000004000c7947 */ /* 0x008fea0003800000 */
.L_x_12054:
        /* <DEDUP_REMOVED lines=21> */
.L_x_12063:
[----:B------:R-:W-:Y:S05]  /*be10*/  BSYNC.RECONVERGENT B1 ;  /* 0x0000000000017941 */ /* 0x000fea0003800200 */
.L_x_12062:
[----:B------:R-:W-:Y:S01]  /*be20*/  IMAD.SHL.U32 R0, R0, 0x200000, RZ ;  /* 0x0020000000007824 */ /* 0x000fe200078e00ff */
[----:B------:R-:W-:-:S04]  /*be30*/  LEA R3, R3, 0x37800000, 0x17 ;  /* 0x3780000003037811 */ /* 0x000fc800078eb8ff */
[----:B------:R-:W-:-:S07]  /*be40*/  LOP3.LUT R40, R3, R0, R7, 0xfe, !PT ;  /* 0x0000000003287212 */ /* 0x000fce00078efe07 */
.L_x_12061:
[----:B------:R-:W-:Y:S05]  /*be50*/  BSYNC.RECONVERGENT B0 ;  /* 0x0000000000007941 */ /* 0x000fea0003800200 */
.L_x_12060:
[----:B------:R-:W2:Y:S02]  /*be60*/  F2I.S64.TRUNC R40, R40 ;  /* 0x0000002800287311 */ /* 0x000ea4000020d900 */
[----:B--2---:R-:W-:Y:S05]  /*be70*/  BRA `(.L_x_12041) ;  /* 0x00000000009c7947 */ /* 0x004fea0003800000 */
.L_x_12053:
        /* <DEDUP_REMOVED lines=14> */
.L_x_12067:
[----:B------:R-:W-:Y:S05]  /*bf60*/  BSYNC.RECONVERGENT B0 ;  /* 0x0000000000007941 */ /* 0x000fea0003800200 */
.L_x_12066:
[----:B------:R-:W1:Y:S02]  /*bf70*/  F2I.S64.TRUNC R40, R40 ;  /* 0x0000002800287311 */ /* 0x000e64000020d900 */
[----:B-1----:R-:W-:Y:S05]  /*bf80*/  BRA `(.L_x_12041) ;  /* 0x0000000000587947 */ /* 0x002fea0003800000 */
.L_x_12040:
        /* <DEDUP_REMOVED lines=16> */
.L_x_12068:
[----:B------:R-:W-:Y:S01]  /*c090*/  CS2R R40, SRZ ;  /* 0x0000000000287805 */ /* 0x000fe2000001ff00 */
[----:B------:R-:W-:Y:S06]  /*c0a0*/  BRA `(.L_x_12041) ;  /* 0x0000000000107947 */ /* 0x000fec0003800000 */
.L_x_12065:
[----:B------:R0:W5:Y:S01]  /*c0b0*/  LDG.E.64 R40, desc[UR36][R4.64] ;  /* 0x0000002404287981 */ /* 0x000162000c1e1b00 */
[----:B------:R-:W-:Y:S05]  /*c0c0*/  BRA `(.L_x_12041) ;  /* 0x0000000000087947 */ /* 0x000fea0003800000 */
.L_x_12064:
[----:B------:R1:W5:Y:S01]  /*c0d0*/  LDG.E R40, desc[UR36][R4.64] ;  /* 0x0000002404287981 */ /* 0x000362000c1e1900 */
[----:B------:R-:W-:-:S07]  /*c0e0*/  IMAD.MOV.U32 R41, RZ, RZ, RZ ;  /* 0x000000ffff297224 */ /* 0x000fce00078e00ff */
.L_x_12041:
        /* <DEDUP_REMOVED lines=19> */
.L_x_12072:
[----:B------:R0:W5:Y:S01]  /*c220*/  LDG.E.U8 R42, desc[UR36][R4.64] ;  /* 0x00000024042a7981 */ /* 0x000162000c1e1100 */
[----:B------:R-:W-:Y:S01]  /*c230*/  IMAD.MOV.U32 R43, RZ, RZ, RZ ;  /* 0x000000ffff2b7224 */ /* 0x000fe200078e00ff */
[----:B------:R-:W-:Y:S06]  /*c240*/  BRA `(.L_x_12074) ;  /* 0x0000000c00447947 */ /* 0x000fec0003800000 */
.L_x_12071:
        /* <DEDUP_REMOVED lines=8> */
.L_x_12076:
[----:B------:R-:W2:Y:S02]  /*c2d0*/  LDG.E R42, desc[UR36][R4.64] ;  /* 0x00000024042a7981 */ /* 0x000ea4000c1e1900 */
[----:B--2---:R-:W-:Y:S01]  /*c2e0*/  SHF.R.S32.HI R43, RZ, 0x1f, R42 ;  /* 0x0000001fff2b7819 */ /* 0x004fe2000001142a */
[----:B------:R-:W-:Y:S06]  /*c2f0*/  BRA `(.L_x_12074) ;  /* 0x0000000c00187947 */ /* 0x000fec0003800000 */
.L_x_12075:
[----:B------:R-:W2:Y:S02]  /*c300*/  LDG.E.S16 R42, desc[UR36][R4.64] ;  /* 0x00000024042a7981 */ /* 0x000ea4000c1e1700 */
[----:B--2---:R-:W-:Y:S01]  /*c310*/  SHF.R.S32.HI R43, RZ, 0x1f, R42 ;  /* 0x0000001fff2b7819 */ /* 0x004fe2000001142a */
[----:B------:R-:W-:Y:S06]  /*c320*/  BRA `(.L_x_12074) ;  /* 0x0000000c000c7947 */ /* 0x000fec0003800000 */
.L_x_12070:
        /* <DEDUP_REMOVED lines=9> */
.L_x_12078:
[----:B------:R-:W2:Y:S02]  /*c3c0*/  LDG.E.U16 R4, desc[UR36][R4.64] ;  /* 0x0000002404047981 */ /* 0x000ea4000c1e1500 */
[----:B--2---:R-:W-:-:S06]  /*c3d0*/  HADD2.F32 R42, -RZ, R4.H0_H0 ;  /* 0x20000004ff2a7230 */ /* 0x004fcc0000004100 */
[----:B------:R-:W2:Y:S02]  /*c3e0*/  F2I.S64.TRUNC R42, R42 ;  /* 0x0000002a002a7311 */ /* 0x000ea4000020d900 */
[----:B--2---:R-:W-:Y:S05]  /*c3f0*/  BRA `(.L_x_12074) ;  /* 0x0000000800d87947 */ /* 0x004fea0003800000 */
.L_x_12077:
        /* <DEDUP_REMOVED lines=9> */
.L_x_12080:
[----:B------:R-:W2:Y:S02]  /*c490*/  LDG.E.U16 R4, desc[UR36][R4.64] ;  /* 0x0000002404047981 */ /* 0x000ea4000c1e1500 */
[----:B--2---:R-:W-:-:S06]  /*c4a0*/  HADD2.F32 R42, -RZ, R4.H0_H0 ;  /* 0x20000004ff2a7230 */ /* 0x004fcc0000004100 */
[----:B------:R-:W2:Y:S02]  /*c4b0*/  F2I.S64.TRUNC R42, R42 ;  /* 0x0000002a002a7311 */ /* 0x000ea4000020d900 */
[----:B--2---:R-:W-:Y:S05]  /*c4c0*/  BRA `(.L_x_12074) ;  /* 0x0000000800a47947 */ /* 0x004fea0003800000 */
.L_x_12079:
[----:B------:R-:W2:Y:S02]  /*c4d0*/  LDG.E.64 R4, desc[UR36][R4.64] ;  /* 0x0000002404047981 */ /* 0x000ea4000c1e1b00 */
[----:B--2---:R2:W3:Y:S02]  /*c4e0*/  F2I.S64.F64.TRUNC R42, R4 ;  /* 0x00000004002a7311 */ /* 0x0044e4000030d900 */
[----:B--23--:R-:W-:Y:S05]  /*c4f0*/  BRA `(.L_x_12074) ;  /* 0x0000000800987947 */ /* 0x00cfea0003800000 */
.L_x_12069:
        /* <DEDUP_REMOVED lines=13> */
.L_x_12083:
[----:B------:R-:W2:Y:S02]  /*c5d0*/  LDG.E.64 R4, desc[UR36][R4.64] ;  /* 0x0000002404047981 */ /* 0x000ea4000c1e1b00 */
[----:B--2---:R2:W3:Y:S02]  /*c5e0*/  F2I.S64.F64.TRUNC R42, R4 ;  /* 0x00000004002a7311 */ /* 0x0044e4000030d900 */
[----:B--23--:R-:W-:Y:S05]  /*c5f0*/  BRA `(.L_x_12074) ;  /* 0x0000000800587947 */ /* 0x00cfea0003800000 */
.L_x_12082:
        /* <DEDUP_REMOVED lines=26> */
.L_x_12085:
        /* <DEDUP_REMOVED lines=14> */
.L_x_12084:
[----:B------:R-:W2:Y:S02]  /*c880*/  LDG.E.U16 R42, desc[UR36][R4.64] ;  /* 0x00000024042a7981 */ /* 0x000ea4000c1e1500 */
[----:B--2---:R-:W-:-:S06]  /*c890*/  IMAD.U32 R42, R42, 0x10000, RZ ;  /* 0x000100002a2a7824 */ /* 0x004fcc00078e00ff */
[----:B------:R-:W2:Y:S02]  /*c8a0*/  F2I.S64.TRUNC R42, R42 ;  /* 0x0000002a002a7311 */ /* 0x000ea4000020d900 */
[----:B--2---:R-:W-:Y:S05]  /*c8b0*/  BRA `(.L_x_12074) ;  /* 0x0000000400a87947 */ /* 0x004fea0003800000 */
.L_x_12081:
        /* <DEDUP_REMOVED lines=11> */
.L_x_12088:
        /* <DEDUP_REMOVED lines=21> */
.L_x_12092:
[----:B------:R-:W-:Y:S05]  /*cac0*/  BSYNC.RECONVERGENT B1 ;  /* 0x0000000000017941 */ /* 0x000fea0003800200 */
.L_x_12091:
[----:B------:R-:W-:Y:S01]  /*cad0*/  IMAD.SHL.U32 R0, R0, 0x100000, RZ ;  /* 0x0010000000007824 */ /* 0x000fe200078e00ff */
[----:B------:R-:W-:-:S04]  /*cae0*/  LEA R3, R3, 0x3b800000, 0x17 ;  /* 0x3b80000003037811 */ /* 0x000fc800078eb8ff */
[----:B------:R-:W-:-:S07]  /*caf0*/  LOP3.LUT R42, R3, R0, R7, 0xfe, !PT ;  /* 0x00000000032a7212 */ /* 0x000fce00078efe07 */
.L_x_12090:
[----:B------:R-:W-:Y:S05]  /*cb00*/  BSYNC.RECONVERGENT B0 ;  /* 0x0000000000007941 */ /* 0x000fea0003800200 */
.L_x_12089:
[----:B------:R-:W4:Y:S02]  /*cb10*/  F2I.S64.TRUNC R42, R42 ;  /* 0x0000002a002a7311 */ /* 0x000f24000020d900 */
[----:B----4-:R-:W-:Y:S05]  /*cb20*/  BRA `(.L_x_12074) ;  /* 0x00000004000c7947 */ /* 0x010fea0003800000 */
.L_x_12087:
        /* <DEDUP_REMOVED lines=21> */
.L_x_12096:
[----:B------:R-:W-:Y:S05]  /*cc80*/  BSYNC.RECONVERGENT B1 ;  /* 0x0000000000017941 */ /* 0x000fea0003800200 */
.L_x_12095:
[----:B------:R-:W-:Y:S01]  /*cc90*/  IMAD.SHL.U32 R0, R0, 0x200000, RZ ;  /* 0x0020000000007824 */ /* 0x000fe200078e00ff */
[----:B------:R-:W-:-:S04]  /*cca0*/  LEA R3, R3, 0x37800000, 0x17 ;  /* 0x3780000003037811 */ /* 0x000fc800078eb8ff */
[----:B------:R-:W-:-:S07]  /*ccb0*/  LOP3.LUT R42, R3, R0, R7, 0xfe, !PT ;  /* 0x00000000032a7212 */ /* 0x000fce00078efe07 */
.L_x_12094:
[----:B------:R-:W-:Y:S05]  /*ccc0*/  BSYNC.RECONVERGENT B0 ;  /* 0x0000000000007941 */ /* 0x000fea0003800200 */
.L_x_12093:
[----:B------:R-:W4:Y:S02]  /*ccd0*/  F2I.S64.TRUNC R42, R42 ;  /* 0x0000002a002a7311 */ /* 0x000f24000020d900 */
[----:B----4-:R-:W-:Y:S05]  /*cce0*/  BRA `(.L_x_12074) ;  /* 0x00000000009c7947 */ /* 0x010fea0003800000 */
.L_x_12086:
        /* <DEDUP_REMOVED lines=14> */
.L_x_12100:
[----:B------:R-:W-:Y:S05]  /*cdd0*/  BSYNC.RECONVERGENT B0 ;  /* 0x0000000000007941 */ /* 0x000fea0003800200 */
.L_x_12099:
[----:B------:R-:W3:Y:S02]  /*cde0*/  F2I.S64.TRUNC R42, R42 ;  /* 0x0000002a002a7311 */ /* 0x000ee4000020d900 */
[----:B---3--:R-:W-:Y:S05]  /*cdf0*/  BRA `(.L_x_12074) ;  /* 0x0000000000587947 */ /* 0x008fea0003800000 */
.L_x_12073:
        /* <DEDUP_REMOVED lines=16> */
.L_x_12101:
[----:B------:R-:W-:Y:S01]  /*cf00*/  CS2R R42, SRZ ;  /* 0x00000000002a7805 */ /* 0x000fe2000001ff00 */
[----:B------:R-:W-:Y:S06]  /*cf10*/  BRA `(.L_x_12074) ;  /* 0x0000000000107947 */ /* 0x000fec0003800000 */
.L_x_12098:
[----:B------:R2:W5:Y:S01]  /*cf20*/  LDG.E.64 R42, desc[UR36][R4.64] ;  /* 0x00000024042a7981 */ /* 0x000562000c1e1b00 */
[----:B------:R-:W-:Y:S05]  /*cf30*/  BRA `(.L_x_12074) ;  /* 0x0000000000087947 */ /* 0x000fea0003800000 */
.L_x_12097:
[----:B------:R3:W5:Y:S01]  /*cf40*/  LDG.E R42, desc[UR36][R4.64] ;  /* 0x00000024042a7981 */ /* 0x000762000c1e1900 */
[----:B------:R-:W-:-:S07]  /*cf50*/  IMAD.MOV.U32 R43, RZ, RZ, RZ ;  /* 0x000000ffff2b7224 */ /* 0x000fce00078e00ff */
.L_x_12074:
        /* <DEDUP_REMOVED lines=19> */
.L_x_12105:
[----:B------:R3:W5:Y:S01]  /*d090*/  LDG.E.U8 R44, desc[UR36][R4.64] ;  /* 0x00000024042c7981 */ /* 0x000762000c1e1100 */
[----:B------:R-:W-:Y:S01]  /*d0a0*/  IMAD.MOV.U32 R45, RZ, RZ, RZ ;  /* 0x000000ffff2d7224 */ /* 0x000fe200078e00ff */
[----:B------:R-:W-:Y:S06]  /*d0b0*/  BRA `(.L_x_12107) ;  /* 0x0000000c00447947 */ /* 0x000fec0003800000 */
.L_x_12104:
        /* <DEDUP_REMOVED lines=8> */
.L_x_12109:
[----:B------:R-:W2:Y:S02]  /*d140*/  LDG.E R44, desc[UR36][R4.64] ;  /* 0x00000024042c7981 */ /* 0x000ea4000c1e1900 */
[----:B--2---:R-:W-:Y:S01]  /*d150*/  SHF.R.S32.HI R45, RZ, 0x1f, R44 ;  /* 0x0000001fff2d7819 */ /* 0x004fe2000001142c */
[----:B------:R-:W-:Y:S06]  /*d160*/  BRA `(.L_x_12107) ;  /* 0x0000000c00187947 */ /* 0x000fec0003800000 */
.L_x_12108:
[----:B------:R-:W2:Y:S02]  /*d170*/  LDG.E.S16 R44, desc[UR36][R4.64] ;  /* 0x00000024042c7981 */ /* 0x000ea4000c1e1700 */
[----:B--2---:R-:W-:Y:S01]  /*d180*/  SHF.R.S32.HI R45, RZ, 0x1f, R44 ;  /* 0x0000001fff2d7819 */ /* 0x004fe2000001142c */
[----:B------:R-:W-:Y:S06]  /*d190*/  BRA `(.L_x_12107) ;  /* 0x0000000c000c7947 */ /* 0x000fec0003800000 */
.L_x_12103:
        /* <DEDUP_REMOVED lines=9> */
.L_x_12111:
[----:B------:R-:W2:Y:S02]  /*d230*/  LDG.E.U16 R4, desc[UR36][R4.64] ;  /* 0x0000002404047981 */ /* 0x000ea4000c1e1500 */
[----:B--2---:R-:W-:-:S06]  /*d240*/  HADD2.F32 R44, -RZ, R4.H0_H0 ;  /* 0x20000004ff2c7230 */ /* 0x004fcc0000004100 */
[----:B------:R-:W3:Y:S02]  /*d250*/  F2I.S64.TRUNC R44, R44 ;  /* 0x0000002c002c7311 */ /* 0x000ee4000020d900 */
[----:B---3--:R-:W-:Y:S05]  /*d260*/  BRA `(.L_x_12107) ;  /* 0x0000000800d87947 */ /* 0x008fea0003800000 */
.L_x_12110:
        /* <DEDUP_REMOVED lines=9> */
.L_x_12113:
[----:B------:R-:W2:Y:S02]  /*d300*/  LDG.E.U16 R4, desc[UR36][R4.64] ;  /* 0x0000002404047981 */ /* 0x000ea4000c1e1500 */
[----:B--2---:R-:W-:-:S06]  /*d310*/  HADD2.F32 R44, -RZ, R4.H0_H0 ;  /* 0x20000004ff2c7230 */ /* 0x004fcc0000004100 */
[----:B------:R-:W3:Y:S02]  /*d320*/  F2I.S64.TRUNC R44, R44 ;  /* 0x0000002c002c7311 */ /* 0x000ee4000020d900 */
[----:B---3--:R-:W-:Y:S05]  /*d330*/  BRA `(.L_x_12107) ;  /* 0x0000000800a47947 */ /* 0x008fea0003800000 */
.L_x_12112:
[----:B------:R-:W2:Y:S02]  /*d340*/  LDG.E.64 R4, desc[UR36][R4.64] ;  /* 0x0000002404047981 */ /* 0x000ea4000c1e1b00 */
[----:B--2---:R3:W4:Y:S02]  /*d350*/  F2I.S64.F64.TRUNC R44, R4 ;  /* 0x00000004002c7311 */ /* 0x004724000030d900 */
[----:B---34-:R-:W-:Y:S05]  /*d360*/  BRA `(.L_x_12107) ;  /* 0x0000000800987947 */ /* 0x018fea0003800000 */
.L_x_12102:
        /* <DEDUP_REMOVED lines=13> */
.L_x_12116:
[----:B------:R-:W2:Y:S02]  /*d440*/  LDG.E.64 R4, desc[UR36][R4.64] ;  /* 0x0000002404047981 */ /* 0x000ea4000c1e1b00 */
[----:B--2---:R3:W4:Y:S02]  /*d450*/  F2I.S64.F64.TRUNC R44, R4 ;  /* 0x00000004002c7311 */ /* 0x004724000030d900 */
[----:B---34-:R-:W-:Y:S05]  /*d460*/  BRA `(.L_x_12107) ;  /* 0x0000000800587947 */ /* 0x018fea0003800000 */
.L_x_12115:
        /* <DEDUP_REMOVED lines=26> */
.L_x_12118:
        /* <DEDUP_REMOVED lines=14> */
.L_x_12117:
[----:B------:R-:W2:Y:S02]  /*d6f0*/  LDG.E.U16 R44, desc[UR36][R4.64] ;  /* 0x00000024042c7981 */ /* 0x000ea4000c1e1500 */
[----:B--2---:R-:W-:-:S06]  /*d700*/  IMAD.U32 R44, R44, 0x10000, RZ ;  /* 0x000100002c2c7824 */ /* 0x004fcc00078e00ff */
[----:B------:R-:W3:Y:S02]  /*d710*/  F2I.S64.TRUNC R44, R44 ;  /* 0x0000002c002c7311 */ /* 0x000ee4000020d900 */
[----:B---3--:R-:W-:Y:S05]  /*d720*/  BRA `(.L_x_12107) ;  /* 0x0000000400a87947 */ /* 0x008fea0003800000 */
.L_x_12114:
        /* <DEDUP_REMOVED lines=11> */
.L_x_12121:
        /* <DEDUP_REMOVED lines=21> */
.L_x_12125:
[----:B------:R-:W-:Y:S05]  /*d930*/  BSYNC.RECONVERGENT B1 ;  /* 0x0000000000017941 */ /* 0x000fea0003800200 */
.L_x_12124:
[----:B------:R-:W-:Y:S01]  /*d940*/  IMAD.SHL.U32 R0, R0, 0x100000, RZ ;  /* 0x0010000000007824 */ /* 0x000fe200078e00ff */
[----:B------:R-:W-:-:S04]  /*d950*/  LEA R3, R3, 0x3b800000, 0x17 ;  /* 0x3b80000003037811 */ /* 0x000fc800078eb8ff */
[----:B------:R-:W-:-:S07]  /*d960*/  LOP3.LUT R44, R3, R0, R7, 0xfe, !PT ;  /* 0x00000000032c7212 */ /* 0x000fce00078efe07 */
.L_x_12123:
[----:B------:R-:W-:Y:S05]  /*d970*/  BSYNC.RECONVERGENT B0 ;  /* 0x0000000000007941 */ /* 0x000fea0003800200 */
.L_x_12122:
[----:B------:R-:W2:Y:S02]  /*d980*/  F2I.S64.TRUNC R44, R44 ;  /* 0x0000002c002c7311 */ /* 0x000ea4000020d900 */
[----:B--2---:R-:W-:Y:S05]  /*d990*/  BRA `(.L_x_12107) ;  /* 0x00000004000c7947 */ /* 0x004fea0003800000 */
.L_x_12120:
        /* <DEDUP_REMOVED lines=21> */
.L_x_12129:
[----:B------:R-:W-:Y:S05]  /*daf0*/  BSYNC.RECONVERGENT B1 ;  /* 0x0000000000017941 */ /* 0x000fea0003800200 */
.L_x_12128:
[----:B------:R-:W-:Y:S01]  /*db00*/  IMAD.SHL.U32 R0, R0, 0x200000, RZ ;  /* 0x0020000000007824 */ /* 0x000fe200078e00ff */
[----:B------:R-:W-:-:S04]  /*db10*/  LEA R3, R3, 0x37800000, 0x17 ;  /* 0x3780000003037811 */ /* 0x000fc800078eb8ff */
[----:B------:R-:W-:-:S07]  /*db20*/  LOP3.LUT R44, R3, R0, R7, 0xfe, !PT ;  /* 0x00000000032c7212 */ /* 0x000fce00078efe07 */
.L_x_12127:
[----:B------:R-:W-:Y:S05]  /*db30*/  BSYNC.RECONVERGENT B0 ;  /* 0x0000000000007941 */ /* 0x000fea0003800200 */
.L_x_12126:
[----:B------:R-:W2:Y:S02]  /*db40*/  F2I.S64.TRUNC R44, R44 ;  /* 0x0000002c002c7311 */ /* 0x000ea4000020d900 */
[----:B--2---:R-:W-:Y:S05]  /*db50*/  BRA `(.L_x_12107) ;  /* 0x00000000009c7947 */ /* 0x004fea0003800000 */
.L_x_12119:
        /* <DEDUP_REMOVED lines=14> */
.L_x_12133:
[----:B------:R-:W-:Y:S05]  /*dc40*/  BSYNC.RECONVERGENT B0 ;  /* 0x0000000000007941 */ /* 0x000fea0003800200 */
.L_x_12132:
[----:B------:R-:W0:Y:S02]  /*dc50*/  F2I.S64.TRUNC R44, R44 ;  /* 0x0000002c002c7311 */ /* 0x000e24000020d900 */
[----:B0-----:R-:W-:Y:S05]  /*dc60*/  BRA `(.L_x_12107) ;  /* 0x0000000000587947 */ /* 0x001fea0003800000 */
.L_x_12106:
        /* <DEDUP_REMOVED lines=16> */
.L_x_12134:
[----:B------:R-:W-:Y:S01]  /*dd70*/  CS2R R44, SRZ ;  /* 0x00000000002c7805 */ /* 0x000fe2000001ff00 */
[----:B------:R-:W-:Y:S06]  /*dd80*/  BRA `(.L_x_12107) ;  /* 0x0000000000107947 */ /* 0x000fec0003800000 */
.L_x_12131:
[----:B------:R0:W5:Y:S01]  /*dd90*/  LDG.E.64 R44, desc[UR36][R4.64] ;  /* 0x00000024042c7981 */ /* 0x000162000c1e1b00 */
[----:B------:R-:W-:Y:S05]  /*dda0*/  BRA `(.L_x_12107) ;  /* 0x0000000000087947 */ /* 0x000fea0003800000 */
.L_x_12130:
[----:B------:R1:W5:Y:S01]  /*ddb0*/  LDG.E R44, desc[UR36][R4.64] ;  /* 0x00000024042c7981 */ /* 0x000362000c1e1900 */
[----:B------:R-:W-:-:S07]  /*ddc0*/  IMAD.MOV.U32 R45, RZ, RZ, RZ ;  /* 0x000000ffff2d7224 */ /* 0x000fce00078e00ff */
.L_x_12107:
[----:B------:R-:W-:-:S07]  /*ddd0*/  VIADD R2, R2, 0x80 ;  /* 0x0000008002027836 */ /* 0x000fce0000000000 */
.L_x_11969:
[----:B------:R-:W-:Y:S05]  /*dde0*/  BSYNC.RECONVERGENT B6 ;  /* 0x0000000000067941 */ /* 0x000fea0003800200 */
.L_x_11968:
        /* <DEDUP_REMOVED lines=28> */
.L_x_12140:
[----:B------:R3:W5:Y:S01]  /*dfb0*/  LDG.E.U8 R54, desc[UR36][R2.64] ;  /* 0x0000002402367981 */ /* 0x000762000c1e1100 */
[----:B------:R-:W-:Y:S01]  /*dfc0*/  IMAD.MOV.U32 R55, RZ, RZ, RZ ;  /* 0x000000ffff377224 */ /* 0x000fe200078e00ff */
[----:B------:R-:W-:Y:S06]  /*dfd0*/  BRA `(.L_x_12142) ;  /* 0x0000000c00407947 */ /* 0x000fec0003800000 */
.L_x_12139:
        /* <DEDUP_REMOVED lines=8> */
.L_x_12144:
[----:B------:R-:W2:Y:S02]  /*e060*/  LDG.E R54, desc[UR36][R2.64] ;  /* 0x0000002402367981 */ /* 0x000ea4000c1e1900 */
[----:B--2---:R-:W-:Y:S01]  /*e070*/  SHF.R.S32.HI R55, RZ, 0x1f, R54 ;  /* 0x0000001fff377819 */ /* 0x004fe20000011436 */
[----:B------:R-:W-:Y:S06]  /*e080*/  BRA `(.L_x_12142) ;  /* 0x0000000c00147947 */ /* 0x000fec0003800000 */
.L_x_12143:
[----:B------:R-:W2:Y:S02]  /*e090*/  LDG.E.S16 R54, desc[UR36][R2.64] ;  /* 0x0000002402367981 */ /* 0x000ea4000c1e1700 */
[----:B--2---:R-:W-:Y:S01]  /*e0a0*/  SHF.R.S32.HI R55, RZ, 0x1f, R54 ;  /* 0x0000001fff377819 */ /* 0x004fe20000011436 */
[----:B------:R-:W-:Y:S06]  /*e0b0*/  BRA `(.L_x_12142) ;  /* 0x0000000c00087947 */ /* 0x000fec0003800000 */
.L_x_12138:
        /* <DEDUP_REMOVED lines=9> */
.L_x_12146:
[----:B------:R-:W2:Y:S02]  /*e150*/  LDG.E.U16 R2, desc[UR36][R2.64] ;  /* 0x0000002402027981 */ /* 0x000ea4000c1e1500 */
[----:B--2---:R-:W-:-:S06]  /*e160*/  HADD2.F32 R54, -RZ, R2.H0_H0 ;  /* 0x20000002ff367230 */ /* 0x004fcc0000004100 */
[----:B------:R-:W0:Y:S02]  /*e170*/  F2I.S64.TRUNC R54, R54 ;  /* 0x0000003600367311 */ /* 0x000e24000020d900 */
[----:B0-----:R-:W-:Y:S05]  /*e180*/  BRA `(.L_x_12142) ;  /* 0x0000000800d47947 */ /* 0x001fea0003800000 */
.L_x_12145:
        /* <DEDUP_REMOVED lines=9> */
.L_x_12148:
[----:B------:R-:W2:Y:S02]  /*e220*/  LDG.E.U16 R2, desc[UR36][R2.64] ;  /* 0x0000002402027981 */ /* 0x000ea4000c1e1500 */
[----:B--2---:R-:W-:-:S06]  /*e230*/  HADD2.F32 R54, -RZ, R2.H0_H0 ;  /* 0x20000002ff367230 */ /* 0x004fcc0000004100 */
[----:B------:R-:W0:Y:S02]  /*e240*/  F2I.S64.TRUNC R54, R54 ;  /* 0x0000003600367311 */ /* 0x000e24000020d900 */
[----:B0-----:R-:W-:Y:S05]  /*e250*/  BRA `(.L_x_12142) ;  /* 0x0000000800a07947 */ /* 0x001fea0003800000 */
.L_x_12147:
[----:B------:R-:W2:Y:S02]  /*e260*/  LDG.E.64 R2, desc[UR36][R2.64] ;  /* 0x0000002402027981 */ /* 0x000ea4000c1e1b00 */
[----:B--2---:R0:W1:Y:S02]  /*e270*/  F2I.S64.F64.TRUNC R54, R2 ;  /* 0x0000000200367311 */ /* 0x004064000030d900 */
[----:B01----:R-:W-:Y:S05]  /*e280*/  BRA `(.L_x_12142) ;  /* 0x0000000800947947 */ /* 0x003fea0003800000 */
.L_x_12137:
        /* <DEDUP_REMOVED lines=13> */
.L_x_12151:
[----:B------:R-:W2:Y:S02]  /*e360*/  LDG.E.64 R2, desc[UR36][R2.64] ;  /* 0x0000002402027981 */ /* 0x000ea4000c1e1b00 */
[----:B--2---:R0:W1:Y:S02]  /*e370*/  F2I.S64.F64.TRUNC R54, R2 ;  /* 0x0000000200367311 */ /* 0x004064000030d900 */
[----:B01----:R-:W-:Y:S05]  /*e380*/  BRA `(.L_x_12142) ;  /* 0x0000000800547947 */ /* 0x003fea0003800000 */
.L_x_12150:
        /* <DEDUP_REMOVED lines=26> */
.L_x_12153:
        /* <DEDUP_REMOVED lines=13> */
.L_x_12152:
[----:B------:R-:W2:Y:S02]  /*e600*/  LDG.E.U16 R54, desc[UR36][R2.64] ;  /* 0x0000002402367981 */ /* 0x000ea4000c1e1500 */
[----:B--2---:R-:W-:-:S06]  /*e610*/  IMAD.U32 R54, R54, 0x10000, RZ ;  /* 0x0001000036367824 */ /* 0x004fcc00078e00ff */
[----:B------:R-:W0:Y:S02]  /*e620*/  F2I.S64.TRUNC R54, R54 ;  /* 0x0000003600367311 */ /* 0x000e24000020d900 */
[----:B0-----:R-:W-:Y:S05]  /*e630*/  BRA `(.L_x_12142) ;  /* 0x0000000400a87947 */ /* 0x001fea0003800000 */
.L_x_12149:
        /* <DEDUP_REMOVED lines=11> */
.L_x_12156:
        /* <DEDUP_REMOVED lines=21> */
.L_x_12160:
[----:B------:R-:W-:Y:S05]  /*e840*/  BSYNC.RECONVERGENT B1 ;  /* 0x0000000000017941 */ /* 0x000fea0003800200 */
.L_x_12159:
[----:B------:R-:W-:Y:S01]  /*e850*/  IMAD.SHL.U32 R0, R0, 0x100000, RZ ;  /* 0x0010000000007824 */ /* 0x000fe200078e00ff */
[----:B------:R-:W-:-:S04]  /*e860*/  LEA R2, R2, 0x3b800000, 0x17 ;  /* 0x3b80000002027811 */ /* 0x000fc800078eb8ff */
[----:B------:R-:W-:-:S07]  /*e870*/  LOP3.LUT R54, R2, R0, R7, 0xfe, !PT ;  /* 0x0000000002367212 */ /* 0x000fce00078efe07 */
.L_x_12158:
[----:B------:R-:W-:Y:S05]  /*e880*/  BSYNC.RECONVERGENT B0 ;  /* 0x0000000000007941 */ /* 0x000fea0003800200 */
.L_x_12157:
[----:B------:R-:W2:Y:S02]  /*e890*/  F2I.S64.TRUNC R54, R54 ;  /* 0x0000003600367311 */ /* 0x000ea4000020d900 */
[----:B--2---:R-:W-:Y:S05]  /*e8a0*/  BRA `(.L_x_12142) ;  /* 0x00000004000c7947 */ /* 0x004fea0003800000 */
.L_x_12155:
        /* <DEDUP_REMOVED lines=21> */
.L_x_12164:
[----:B------:R-:W-:Y:S05]  /*ea00*/  BSYNC.RECONVERGENT B1 ;  /* 0x0000000000017941 */ /* 0x000fea0003800200 */
.L_x_12163:
[----:B------:R-:W-:Y:S01]  /*ea10*/  IMAD.SHL.U32 R0, R0, 0x200000, RZ ;  /* 0x0020000000007824 */ /* 0x000fe200078e00ff */
[----:B------:R-:W-:-:S04]  /*ea20*/  LEA R2, R2, 0x37800000, 0x17 ;  /* 0x3780000002027811 */ /* 0x000fc800078eb8ff */
[----:B------:R-:W-:-:S07]  /*ea30*/  LOP3.LUT R54, R2, R0, R7, 0xfe, !PT ;  /* 0x0000000002367212 */ /* 0x000fce00078efe07 */
.L_x_12162:
[----:B------:R-:W-:Y:S05]  /*ea40*/  BSYNC.RECONVERGENT B0 ;  /* 0x0000000000007941 */ /* 0x000fea0003800200 */
.L_x_12161:
[----:B------:R-:W2:Y:S02]  /*ea50*/  F2I.S64.TRUNC R54, R54 ;  /* 0x0000003600367311 */ /* 0x000ea4000020d900 */
[----:B--2---:R-:W-:Y:S05]  /*ea60*/  BRA `(.L_x_12142) ;  /* 0x00000000009c7947 */ /* 0x004fea0003800000 */
.L_x_12154:
        /* <DEDUP_REMOVED lines=14> */
.L_x_12168:
[----:B------:R-:W-:Y:S05]  /*eb50*/  BSYNC.RECONVERGENT B0 ;  /* 0x0000000000007941 */ /* 0x000fea0003800200 */
.L_x_12167:
[----:B------:R-:W0:Y:S02]  /*eb60*/  F2I.S64.TRUNC R54, R54 ;  /* 0x0000003600367311 */ /* 0x000e24000020d900 */
[----:B0-----:R-:W-:Y:S05]  /*eb70*/  BRA `(.L_x_12142) ;  /* 0x0000000000587947 */ /* 0x001fea0003800000 */
.L_x_12141:
        /* <DEDUP_REMOVED lines=16> */
.L_x_12169:
[----:B------:R-:W-:Y:S01]  /*ec80*/  CS2R R54, SRZ ;  /* 0x0000000000367805 */ /* 0x000fe2000001ff00 */
[----:B------:R-:W-:Y:S06]  /*ec90*/  BRA `(.L_x_12142) ;  /* 0x0000000000107947 */ /* 0x000fec0003800000 */
.L_x_12166:
[----:B------:R0:W5:Y:S01]  /*eca0*/  LDG.E.64 R54, desc[UR36][R2.64] ;  /* 0x0000002402367981 */ /* 0x000162000c1e1b00 */
[----:B------:R-:W-:Y:S05]  /*ecb0*/  BRA `(.L_x_12142) ;  /* 0x0000000000087947 */ /* 0x000fea0003800000 */
.L_x_12165:
[----:B------:R1:W5:Y:S01]  /*ecc0*/  LDG.E R54, desc[UR36][R2.64] ;  /* 0x0000002402367981 */ /* 0x000362000c1e1900 */
[----:B------:R-:W-:-:S07]  /*ecd0*/  IMAD.MOV.U32 R55, RZ, RZ, RZ ;  /* 0x000000ffff377224 */ /* 0x000fce00078e00ff */
.L_x_12142:
        /* <DEDUP_REMOVED lines=19> */
.L_x_12173:
[----:B------:R3:W5:Y:S01]  /*ee10*/  LDG.E.U8 R46, desc[UR36][R2.64] ;  /* 0x00000024022e7981 */ /* 0x000762000c1e1100 */
[----:B------:R-:W-:Y:S01]  /*ee20*/  IMAD.MOV.U32 R47, RZ, RZ, RZ ;  /* 0x000000ffff2f7224 */ /* 0x000fe200078e00ff */
[----:B------:R-:W-:Y:S06]  /*ee30*/  BRA `(.L_x_12175) ;  /* 0x0000000c00407947 */ /* 0x000fec0003800000 */
.L_x_12172:
        /* <DEDUP_REMOVED lines=8> */
.L_x_12177:
[----:B------:R-:W2:Y:S02]  /*eec0*/  LDG.E R46, desc[UR36][R2.64] ;  /* 0x00000024022e7981 */ /* 0x000ea4000c1e1900 */
[----:B--2---:R-:W-:Y:S01]  /*eed0*/  SHF.R.S32.HI R47, RZ, 0x1f, R46 ;  /* 0x0000001fff2f7819 */ /* 0x004fe2000001142e */
[----:B------:R-:W-:Y:S06]  /*eee0*/  BRA `(.L_x_12175) ;  /* 0x0000000c00147947 */ /* 0x000fec0003800000 */
.L_x_12176:
[----:B------:R-:W2:Y:S02]  /*eef0*/  LDG.E.S16 R46, desc[UR36][R2.64] ;  /* 0x00000024022e7981 */ /* 0x000ea4000c1e1700 */
[----:B--2---:R-:W-:Y:S01]  /*ef00*/  SHF.R.S32.HI R47, RZ, 0x1f, R46 ;  /* 0x0000001fff2f7819 */ /* 0x004fe2000001142e */
[----:B------:R-:W-:Y:S06]  /*ef10*/  BRA `(.L_x_12175) ;  /* 0x0000000c00087947 */ /* 0x000fec0003800000 */
.L_x_12171:
        /* <DEDUP_REMOVED lines=9> */
.L_x_12179:
[----:B------:R-:W2:Y:S02]  /*efb0*/  LDG.E.U16 R2, desc[UR36][R2.64] ;  /* 0x0000002402027981 */ /* 0x000ea4000c1e1500 */
[----:B--2---:R-:W-:-:S06]  /*efc0*/  HADD2.F32 R46, -RZ, R2.H0_H0 ;  /* 0x20000002ff2e7230 */ /* 0x004fcc0000004100 */
[----:B------:R-:W3:Y:S02]  /*efd0*/  F2I.S64.TRUNC R46, R46 ;  /* 0x0000002e002e7311 */ /* 0x000ee4000020d900 */
[----:B---3--:R-:W-:Y:S05]  /*efe0*/  BRA `(.L_x_12175) ;  /* 0x0000000800d47947 */ /* 0x008fea0003800000 */
.L_x_12178:
        /* <DEDUP_REMOVED lines=9> */
.L_x_12181:
[----:B------:R-:W2:Y:S02]  /*f080*/  LDG.E.U16 R2, desc[UR36][R2.64] ;  /* 0x0000002402027981 */ /* 0x000ea4000c1e1500 */
[----:B--2---:R-:W-:-:S06]  /*f090*/  HADD2.F32 R46, -RZ, R2.H0_H0 ;  /* 0x20000002ff2e7230 */ /* 0x004fcc0000004100 */
[----:B------:R-:W3:Y:S02]  /*f0a0*/  F2I.S64.TRUNC R46, R46 ;  /* 0x0000002e002e7311 */ /* 0x000ee4000020d900 */
[----:B---3--:R-:W-:Y:S05]  /*f0b0*/  BRA `(.L_x_12175) ;  /* 0x0000000800a07947 */ /* 0x008fea0003800000 */
.L_x_12180:
[----:B------:R-:W2:Y:S02]  /*f0c0*/  LDG.E.64 R2, desc[UR36][R2.64] ;  /* 0x0000002402027981 */ /* 0x000ea4000c1e1b00 */
[----:B--2---:R3:W4:Y:S02]  /*f0d0*/  F2I.S64.F64.TRUNC R46, R2 ;  /* 0x00000002002e7311 */ /* 0x004724000030d900 */
[----:B---34-:R-:W-:Y:S05]  /*f0e0*/  BRA `(.L_x_12175) ;  /* 0x0000000800947947 */ /* 0x018fea0003800000 */
.L_x_12170:
        /* <DEDUP_REMOVED lines=13> */
.L_x_12184:
[----:B------:R-:W2:Y:S02]  /*f1c0*/  LDG.E.64 R2, desc[UR36][R2.64] ;  /* 0x0000002402027981 */ /* 0x000ea4000c1e1b00 */
[----:B--2---:R3:W4:Y:S02]  /*f1d0*/  F2I.S64.F64.TRUNC R46, R2 ;  /* 0x00000002002e7311 */ /* 0x004724000030d900 */
[----:B---34-:R-:W-:Y:S05]  /*f1e0*/  BRA `(.L_x_12175) ;  /* 0x0000000800547947 */ /* 0x018fea0003800000 */
.L_x_12183:
        /* <DEDUP_REMOVED lines=26> */
.L_x_12186:
        /* <DEDUP_REMOVED lines=13> */
.L_x_12185:
[----:B------:R-:W2:Y:S02]  /*f460*/  LDG.E.U16 R46, desc[UR36][R2.64] ;  /* 0x00000024022e7981 */ /* 0x000ea4000c1e1500 */
[----:B--2---:R-:W-:-:S06]  /*f470*/  IMAD.U32 R46, R46, 0x10000, RZ ;  /* 0x000100002e2e7824 */ /* 0x004fcc00078e00ff */
[----:B------:R-:W3:Y:S02]  /*f480*/  F2I.S64.TRUNC R46, R46 ;  /* 0x0000002e002e7311 */ /* 0x000ee4000020d900 */
[----:B---3--:R-:W-:Y:S05]  /*f490*/  BRA `(.L_x_12175) ;  /* 0x0000000400a87947 */ /* 0x008fea0003800000 */
.L_x_12182:
        /* <DEDUP_REMOVED lines=11> */
.L_x_12189:
        /* <DEDUP_REMOVED lines=21> */
.L_x_12193:
[----:B------:R-:W-:Y:S05]  /*f6a0*/  BSYNC.RECONVERGENT B1 ;  /* 0x0000000000017941 */ /* 0x000fea0003800200 */
.L_x_12192:
[----:B------:R-:W-:Y:S01]  /*f6b0*/  IMAD.SHL.U32 R0, R0, 0x100000, RZ ;  /* 0x0010000000007824 */ /* 0x000fe200078e00ff */
[----:B------:R-:W-:-:S04]  /*f6c0*/  LEA R2, R2, 0x3b800000, 0x17 ;  /* 0x3b80000002027811 */ /* 0x000fc800078eb8ff */
[----:B------:R-:W-:-:S07]  /*f6d0*/  LOP3.LUT R46, R2, R0, R7, 0xfe, !PT ;  /* 0x00000000022e7212 */ /* 0x000fce00078efe07 */
.L_x_12191:
[----:B------:R-:W-:Y:S05]  /*f6e0*/  BSYNC.RECONVERGENT B0 ;  /* 0x0000000000007941 */ /* 0x000fea0003800200 */
.L_x_12190:
[----:B------:R-:W0:Y:S02]  /*f6f0*/  F2I.S64.TRUNC R46, R46 ;  /* 0x0000002e002e7311 */ /* 0x000e24000020d900 */
[----:B0-----:R-:W-:Y:S05]  /*f700*/  BRA `(.L_x_12175) ;  /* 0x00000004000c7947 */ /* 0x001fea0003800000 */
.L_x_12188:
        /* <DEDUP_REMOVED lines=21> */
.L_x_12197:
[----:B------:R-:W-:Y:S05]  /*f860*/  BSYNC.RECONVERGENT B1 ;  /* 0x0000000000017941 */ /* 0x000fea0003800200 */
.L_x_12196:
[----:B------:R-:W-:Y:S01]  /*f870*/  IMAD.SHL.U32 R0, R0, 0x200000, RZ ;  /* 0x0020000000007824 */ /* 0x000fe200078e00ff */
[----:B------:R-:W-:-:S04]  /*f880*/  LEA R2, R2, 0x37800000, 0x17 ;  /* 0x3780000002027811 */ /* 0x000fc800078eb8ff */
[----:B------:R-:W-:-:S07]  /*f890*/  LOP3.LUT R46, R2, R0, R7, 0xfe, !PT ;  /* 0x00000000022e7212 */ /* 0x000fce00078efe07 */
.L_x_12195:
[----:B------:R-:W-:Y:S05]  /*f8a0*/  BSYNC.RECONVERGENT B0 ;  /* 0x0000000000007941 */ /* 0x000fea0003800200 */
.L_x_12194:
[----:B------:R-:W0:Y:S02]  /*f8b0*/  F2I.S64.TRUNC R46, R46 ;  /* 0x0000002e002e7311 */ /* 0x000e24000020d900 */
[----:B0-----:R-:W-:Y:S05]  /*f8c0*/  BRA `(.L_x_12175) ;  /* 0x00000000009c7947 */ /* 0x001fea0003800000 */
.L_x_12187:
        /* <DEDUP_REMOVED lines=14> */
.L_x_12201:
[----:B------:R-:W-:Y:S05]  /*f9b0*/  BSYNC.RECONVERGENT B0 ;  /* 0x0000000000007941 */ /* 0x000fea0003800200 */
.L_x_12200:
[----:B------:R-:W3:Y:S02]  /*f9c0*/  F2I.S64.TRUNC R46, R46 ;  /* 0x0000002e002e7311 */ /* 0x000ee4000020d900 */
[----:B---3--:R-:W-:Y:S05]  /*f9d0*/  BRA `(.L_x_12175) ;  /* 0x0000000000587947 */ /* 0x008fea0003800000 */
.L_x_12174:
        /* <DEDUP_REMOVED lines=16> */
.L_x_12202:
[----:B------:R-:W-:Y:S01]  /*fae0*/  CS2R R46, SRZ ;  /* 0x00000000002e7805 */ /* 0x000fe2000001ff00 */
[----:B------:R-:W-:Y:S06]  /*faf0*/  BRA `(.L_x_12175) ;  /* 0x0000000000107947 */ /* 0x000fec0003800000 */
.L_x_12199:
[----:B------:R2:W5:Y:S01]  /*fb00*/  LDG.E.64 R46, desc[UR36][R2.64] ;  /* 0x00000024022e7981 */ /* 0x000562000c1e1b00 */
[----:B------:R-:W-:Y:S05]  /*fb10*/  BRA `(.L_x_12175) ;  /* 0x0000000000087947 */ /* 0x000fea0003800000 */
.L_x_12198:
[----:B------:R1:W5:Y:S01]  /*fb20*/  LDG.E R46, desc[UR36][R2.64] ;  /* 0x00000024022e7981 */ /* 0x000362000c1e1900 */
[----:B------:R-:W-:-:S07]  /*fb30*/  IMAD.MOV.U32 R47, RZ, RZ, RZ ;  /* 0x000000ffff2f7224 */ /* 0x000fce00078e00ff */
.L_x_12175:
        /* <DEDUP_REMOVED lines=19> */
.L_x_12206:
[----:B------:R4:W5:Y:S01]  /*fc70*/  LDG.E.U8 R48, desc[UR36][R2.64] ;  /* 0x0000002402307981 */ /* 0x000962000c1e1100 */
[----:B------:R-:W-:Y:S01]  /*fc80*/  IMAD.MOV.U32 R49, RZ, RZ, RZ ;  /* 0x000000ffff317224 */ /* 0x000fe200078e00ff */
[----:B------:R-:W-:Y:S06]  /*fc90*/  BRA `(.L_x_12208) ;  /* 0x0000000c00407947 */ /* 0x000fec0003800000 */
.L_x_12205:
        /* <DEDUP_REMOVED lines=8> */
.L_x_12210:
[----:B------:R-:W2:Y:S02]  /*fd20*/  LDG.E R48, desc[UR36][R2.64] ;  /* 0x0000002402307981 */ /* 0x000ea4000c1e1900 */
[----:B--2---:R-:W-:Y:S01]  /*fd30*/  SHF.R.S32.HI R49, RZ, 0x1f, R48 ;  /* 0x0000001fff317819 */ /* 0x004fe20000011430 */
[----:B------:R-:W-:Y:S06]  /*fd40*/  BRA `(.L_x_12208) ;  /* 0x0000000c00147947 */ /* 0x000fec0003800000 */
.L_x_12209:
[----:B------:R-:W2:Y:S02]  /*fd50*/  LDG.E.S16 R48, desc[UR36][R2.64] ;  /* 0x0000002402307981 */ /* 0x000ea4000c1e1700 */
[----:B--2---:R-:W-:Y:S01]  /*fd60*/  SHF.R.S32.HI R49, RZ, 0x1f, R48 ;  /* 0x0000001fff317819 */ /* 0x004fe20000011430 */
[----:B------:R-:W-:Y:S06]  /*fd70*/  BRA `(.L_x_12208) ;  /* 0x0000000c00087947 */ /* 0x000fec0003800000 */
.L_x_12204:
        /* <DEDUP_REMOVED lines=9> */
.L_x_12212:
[----:B------:R-:W2:Y:S02]  /*fe10*/  LDG.E.U16 R2, desc[UR36][R2.64] ;  /* 0x0000002402027981 */ /* 0x000ea4000c1e1500 */
[----:B--2---:R-:W-:-:S06]  /*fe20*/  HADD2.F32 R48, -RZ, R2.H0_H0 ;  /* 0x20000002ff307230 */ /* 0x004fcc0000004100 */
[----:B------:R-:W3:Y:S02]  /*fe30*/  F2I.S64.TRUNC R48, R48 ;  /* 0x0000003000307311 */ /* 0x000ee4000020d900 */
[----:B---3--:R-:W-:Y:S05]  /*fe40*/  BRA `(.L_x_12208) ;  /* 0x0000000800d47947 */ /* 0x008fea0003800000 */
.L_x_12211:
        /* <DEDUP_REMOVED lines=9> */
.L_x_12214:
[----:B------:R-:W2:Y:S02]  /*fee0*/  LDG.E.U16 R2, desc[UR36][R2.64] ;  /* 0x0000002402027981 */ /* 0x000ea4000c1e1500 */
[----:B--2---:R-:W-:-:S06]  /*fef0*/  HADD2.F32 R48, -RZ, R2.H0_H0 ;  /* 0x20000002ff307230 */ /* 0x004fcc0000004100 */
[----:B------:R-:W3:Y:S02]  /*ff00*/  F2I.S64.TRUNC R48, R48 ;  /* 0x0000003000307311 */ /* 0x000ee4000020d900 */
[----:B---3--:R-:W-:Y:S05]  /*ff10*/  BRA `(.L_x_12208) ;  /* 0x0000000800a07947 */ /* 0x008fea0003800000 */
.L_x_12213:
[----:B------:R-:W2:Y:S02]  /*ff20*/  LDG.E.64 R2, desc[UR36][R2.64] ;  /* 0x0000002402027981 */ /* 0x000ea4000c1e1b00 */
[----:B--2---:R3:W4:Y:S02]  /*ff30*/  F2I.S64.F64.TRUNC R48, R2 ;  /* 0x0000000200307311 */ /* 0x004724000030d900 */
[----:B---34-:R-:W-:Y:S05]  /*ff40*/  BRA `(.L_x_12208) ;  /* 0x0000000800947947 */ /* 0x018fea0003800000 */
.L_x_12203:
        /* <DEDUP_REMOVED lines=13> */
.L_x_12217:
[----:B------:R-:W2:Y:S02]  /*10020*/  LDG.E.64 R2, desc[UR36][R2.64] ;  /* 0x0000002402027981 */ /* 0x000ea4000c1e1b00 */
[----:B--2---:R3:W4:Y:S02]  /*10030*/  F2I.S64.F64.TRUNC R48, R2 ;  /* 0x0000000200307311 */ /* 0x004724000030d900 */
[----:B---34-:R-:W-:Y:S05]  /*10040*/  BRA `(.L_x_12208) ;  /* 0x0000000800547947 */ /* 0x018fea0003800000 */
.L_x_12216:
        /* <DEDUP_REMOVED lines=26> */
.L_x_12219:
        /* <DEDUP_REMOVED lines=13> */
.L_x_12218:
[----:B------:R-:W2:Y:S02]  /*102c0*/  LDG.E.U16 R48, desc[UR36][R2.64] ;  /* 0x0000002402307981 */ /* 0x000ea4000c1e1500 */
[----:B--2---:R-:W-:-:S06]  /*102d0*/  IMAD.U32 R48, R48, 0x10000, RZ ;  /* 0x0001000030307824 */ /* 0x004fcc00078e00ff */
[----:B------:R-:W3:Y:S02]  /*102e0*/  F2I.S64.TRUNC R48, R48 ;  /* 0x0000003000307311 */ /* 0x000ee4000020d900 */
[----:B---3--:R-:W-:Y:S05]  /*102f0*/  BRA `(.L_x_12208) ;  /* 0x0000000400a87947 */ /* 0x008fea0003800000 */
.L_x_12215:
        /* <DEDUP_REMOVED lines=11> */
.L_x_12222:
        /* <DEDUP_REMOVED lines=21> */
.L_x_12226:
[----:B------:R-:W-:Y:S05]  /*10500*/  BSYNC.RECONVERGENT B1 ;  /* 0x0000000000017941 */ /* 0x000fea0003800200 */
.L_x_12225:
[----:B------:R-:W-:Y:S01]  /*10510*/  IMAD.SHL.U32 R0, R0, 0x100000, RZ ;  /* 0x0010000000007824 */ /* 0x000fe200078e00ff */
[----:B------:R-:W-:-:S04]  /*10520*/  LEA R2, R2, 0x3b800000, 0x17 ;  /* 0x3b80000002027811 */ /* 0x000fc800078eb8ff */
[----:B------:R-:W-:-:S07]  /*10530*/  LOP3.LUT R48, R2, R0, R7, 0xfe, !PT ;  /* 0x0000000002307212 */ /* 0x000fce00078efe07 */
.L_x_12224:
[----:B------:R-:W-:Y:S05]  /*10540*/  BSYNC.RECONVERGENT B0 ;  /* 0x0000000000007941 */ /* 0x000fea0003800200 */
.L_x_12223:
[----:B------:R-:W1:Y:S02]  /*10550*/  F2I.S64.TRUNC R48, R48 ;  /* 0x0000003000307311 */ /* 0x000e64000020d900 */
[----:B-1----:R-:W-:Y:S05]  /*10560*/  BRA `(.L_x_12208) ;  /* 0x00000004000c7947 */ /* 0x002fea0003800000 */
.L_x_12221:
        /* <DEDUP_REMOVED lines=21> */
.L_x_12230:
[----:B------:R-:W-:Y:S05]  /*106c0*/  BSYNC.RECONVERGENT B1 ;  /* 0x0000000000017941 */ /* 0x000fea0003800200 */
.L_x_12229:
[----:B------:R-:W-:Y:S01]  /*106d0*/  IMAD.SHL.U32 R0, R0, 0x200000, RZ ;  /* 0x0020000000007824 */ /* 0x000fe200078e00ff */
[----:B------:R-:W-:-:S04]  /*106e0*/  LEA R2, R2, 0x37800000, 0x17 ;  /* 0x3780000002027811 */ /* 0x000fc800078eb8ff */
[----:B------:R-:W-:-:S07]  /*106f0*/  LOP3.LUT R48, R2, R0, R7, 0xfe, !PT ;  /* 0x0000000002307212 */ /* 0x000fce00078efe07 */
.L_x_12228:
[----:B------:R-:W-:Y:S05]  /*10700*/  BSYNC.RECONVERGENT B0 ;  /* 0x0000000000007941 */ /* 0x000fea0003800200 */
.L_x_12227:
[----:B------:R-:W1:Y:S02]  /*10710*/  F2I.S64.TRUNC R48, R48 ;  /* 0x0000003000307311 */ /* 0x000e64000020d900 */
[----:B-1----:R-:W-:Y:S05]  /*10720*/  BRA `(.L_x_12208) ;  /* 0x00000000009c7947 */ /* 0x002fea0003800000 */
.L_x_12220:
        /* <DEDUP_REMOVED lines=14> */
.L_x_12234:
[----:B------:R-:W-:Y:S05]  /*10810*/  BSYNC.RECONVERGENT B0 ;  /* 0x0000000000007941 */ /* 0x000fea0003800200 */
.L_x_12233:
[----:B------:R-:W3:Y:S02]  /*10820*/  F2I.S64.TRUNC R48, R48 ;  /* 0x0000003000307311 */ /* 0x000ee4000020d900 */
[----:B---3--:R-:W-:Y:S05]  /*10830*/  BRA `(.L_x_12208) ;  /* 0x0000000000587947 */ /* 0x008fea0003800000 */
.L_x_12207:
        /* <DEDUP_REMOVED lines=16> */
.L_x_12235:
[----:B------:R-:W-:Y:S01]  /*10940*/  CS2R R48, SRZ ;  /* 0x0000000000307805 */ /* 0x000fe2000001ff00 */
[----:B------:R-:W-:Y:S06]  /*10950*/  BRA `(.L_x_12208) ;  /* 0x0000000000107947 */ /* 0x000fec0003800000 */
.L_x_12232:
[----:B------:R2:W5:Y:S01]  /*10960*/  LDG.E.64 R48, desc[UR36][R2.64] ;  /* 0x0000002402307981 */ /* 0x000562000c1e1b00 */
[----:B------:R-:W-:Y:S05]  /*10970*/  BRA `(.L_x_12208) ;  /* 0x0000000000087947 */ /* 0x000fea0003800000 */
.L_x_12231:
[----:B------:R1:W5:Y:S01]  /*10980*/  LDG.E R48, desc[UR36][R2.64] ;  /* 0x0000002402307981 */ /* 0x000362000c1e1900 */
[----:B------:R-:W-:-:S07]  /*10990*/  IMAD.MOV.U32 R49, RZ, RZ, RZ ;  /* 0x000000ffff317224 */ /* 0x000fce00078e00ff */
.L_x_12208:
        /* <DEDUP_REMOVED lines=19> */
.L_x_12239:
[----:B------:R1:W5:Y:S01]  /*10ad0*/  LDG.E.U8 R50, desc[UR36][R2.64] ;  /* 0x0000002402327981 */ /* 0x000362000c1e1100 */
[----:B------:R-:W-:Y:S01]  /*10ae0*/  IMAD.MOV.U32 R51, RZ, RZ, RZ ;  /* 0x000000ffff337224 */ /* 0x000fe200078e00ff */
[----:B------:R-:W-:Y:S06]  /*10af0*/  BRA `(.L_x_12241) ;  /* 0x0000000c00407947 */ /* 0x000fec0003800000 */
.L_x_12238:
        /* <DEDUP_REMOVED lines=8> */
.L_x_12243:
[----:B------:R-:W2:Y:S02]  /*10b80*/  LDG.E R50, desc[UR36][R2.64] ;  /* 0x0000002402327981 */ /* 0x000ea4000c1e1900 */
[----:B--2---:R-:W-:Y:S01]  /*10b90*/  SHF.R.S32.HI R51, RZ, 0x1f, R50 ;  /* 0x0000001fff337819 */ /* 0x004fe20000011432 */
[----:B------:R-:W-:Y:S06]  /*10ba0*/  BRA `(.L_x_12241) ;  /* 0x0000000c00147947 */ /* 0x000fec0003800000 */
.L_x_12242:
[----:B------:R-:W2:Y:S02]  /*10bb0*/  LDG.E.S16 R50, desc[UR36][R2.64] ;  /* 0x0000002402327981 */ /* 0x000ea4000c1e1700 */
[----:B--2---:R-:W-:Y:S01]  /*10bc0*/  SHF.R.S32.HI R51, RZ, 0x1f, R50 ;  /* 0x0000001fff337819 */ /* 0x004fe20000011432 */
[----:B------:R-:W-:Y:S06]  /*10bd0*/  BRA `(.L_x_12241) ;  /* 0x0000000c00087947 */ /* 0x000fec0003800000 */
.L_x_12237:
        /* <DEDUP_REMOVED lines=9> */
.L_x_12245:
[----:B------:R-:W2:Y:S02]  /*10c70*/  LDG.E.U16 R2, desc[UR36][R2.64] ;  /* 0x0000002402027981 */ /* 0x000ea4000c1e1500 */
[----:B--2---:R-:W-:-:S06]  /*10c80*/  HADD2.F32 R50, -RZ, R2.H0_H0 ;  /* 0x20000002ff327230 */ /* 0x004fcc0000004100 */
[----:B------:R-:W0:Y:S02]  /*10c90*/  F2I.S64.TRUNC R50, R50 ;  /* 0x0000003200327311 */ /* 0x000e24000020d900 */
[----:B0-----:R-:W-:Y:S05]  /*10ca0*/  BRA `(.L_x_12241) ;  /* 0x0000000800d47947 */ /* 0x001fea0003800000 */
.L_x_12244:
        /* <DEDUP_REMOVED lines=9> */
.L_x_12247:
[----:B------:R-:W2:Y:S02]  /*10d40*/  LDG.E.U16 R2, desc[UR36][R2.64] ;  /* 0x0000002402027981 */ /* 0x000ea4000c1e1500 */
[----:B--2---:R-:W-:-:S06]  /*10d50*/  HADD2.F32 R50, -RZ, R2.H0_H0 ;  /* 0x20000002ff327230 */ /* 0x004fcc0000004100 */
[----:B------:R-:W0:Y:S02]  /*10d60*/  F2I.S64.TRUNC R50, R50 ;  /* 0x0000003200327311 */ /* 0x000e24000020d900 */
[----:B0-----:R-:W-:Y:S05]  /*10d70*/  BRA `(.L_x_12241) ;  /* 0x0000000800a07947 */ /* 0x001fea0003800000 */
.L_x_12246:
[----:B------:R-:W2:Y:S02]  /*10d80*/  LDG.E.64 R2, desc[UR36][R2.64] ;  /* 0x0000002402027981 */ /* 0x000ea4000c1e1b00 */
[----:B--2---:R0:W1:Y:S02]  /*10d90*/  F2I.S64.F64.TRUNC R50, R2 ;  /* 0x0000000200327311 */ /* 0x004064000030d900 */
[----:B01----:R-:W-:Y:S05]  /*10da0*/  BRA `(.L_x_12241) ;  /* 0x0000000800947947 */ /* 0x003fea0003800000 */
.L_x_12236:
        /* <DEDUP_REMOVED lines=13> */
.L_x_12250:
[----:B------:R-:W2:Y:S02]  /*10e80*/  LDG.E.64 R2, desc[UR36][R2.64] ;  /* 0x0000002402027981 */ /* 0x000ea4000c1e1b00 */
[----:B--2---:R2:W3:Y:S02]  /*10e90*/  F2I.S64.F64.TRUNC R50, R2 ;  /* 0x0000000200327311 */ /* 0x0044e4000030d900 */
[----:B--23--:R-:W-:Y:S05]  /*10ea0*/  BRA `(.L_x_12241) ;  /* 0x0000000800547947 */ /* 0x00cfea0003800000 */
.L_x_12249:
        /* <DEDUP_REMOVED lines=26> */
.L_x_12252:
        /* <DEDUP_REMOVED lines=13> */
.L_x_12251:
[----:B------:R-:W2:Y:S02]  /*11120*/  LDG.E.U16 R50, desc[UR36][R2.64] ;  /* 0x0000002402327981 */ /* 0x000ea4000c1e1500 */
[----:B--2---:R-:W-:-:S06]  /*11130*/  IMAD.U32 R50, R50, 0x10000, RZ ;  /* 0x0001000032327824 */ /* 0x004fcc00078e00ff */
[----:B------:R-:W2:Y:S02]  /*11140*/  F2I.S64.TRUNC R50, R50 ;  /* 0x0000003200327311 */ /* 0x000ea4000020d900 */
[----:B--2---:R-:W-:Y:S05]  /*11150*/  BRA `(.L_x_12241) ;  /* 0x0000000400a87947 */ /* 0x004fea0003800000 */
.L_x_12248:
        /* <DEDUP_REMOVED lines=11> */
.L_x_12255:
        /* <DEDUP_REMOVED lines=21> */
.L_x_12259:
[----:B------:R-:W-:Y:S05]  /*11360*/  BSYNC.RECONVERGENT B1 ;  /* 0x0000000000017941 */ /* 0x000fea0003800200 */
.L_x_12258:
[----:B------:R-:W-:Y:S01]  /*11370*/  IMAD.SHL.U32 R0, R0, 0x100000, RZ ;  /* 0x0010000000007824 */ /* 0x000fe200078e00ff */
[----:B------:R-:W-:-:S04]  /*11380*/  LEA R2, R2, 0x3b800000, 0x17 ;  /* 0x3b80000002027811 */ /* 0x000fc800078eb8ff */
[----:B------:R-:W-:-:S07]  /*11390*/  LOP3.LUT R50, R2, R0, R7, 0xfe, !PT ;  /* 0x0000000002327212 */ /* 0x000fce00078efe07 */
.L_x_12257:
[----:B------:R-:W-:Y:S05]  /*113a0*/  BSYNC.RECONVERGENT B0 ;  /* 0x0000000000007941 */ /* 0x000fea0003800200 */
.L_x_12256:
[----:B------:R-:W3:Y:S02]  /*113b0*/  F2I.S64.TRUNC R50, R50 ;  /* 0x0000003200327311 */ /* 0x000ee4000020d900 */
[----:B---3--:R-:W-:Y:S05]  /*113c0*/  BRA `(.L_x_12241) ;  /* 0x00000004000c7947 */ /* 0x008fea0003800000 */
.L_x_12254:
        /* <DEDUP_REMOVED lines=21> */
.L_x_12263:
[----:B------:R-:W-:Y:S05]  /*11520*/  BSYNC.RECONVERGENT B1 ;  /* 0x0000000000017941 */ /* 0x000fea0003800200 */
.L_x_12262:
[----:B------:R-:W-:Y:S01]  /*11530*/  IMAD.SHL.U32 R0, R0, 0x200000, RZ ;  /* 0x0020000000007824 */ /* 0x000fe200078e00ff */
[----:B------:R-:W-:-:S04]  /*11540*/  LEA R2, R2, 0x37800000, 0x17 ;  /* 0x3780000002027811 */ /* 0x000fc800078eb8ff */
[----:B------:R-:W-:-:S07]  /*11550*/  LOP3.LUT R50, R2, R0, R7, 0xfe, !PT ;  /* 0x0000000002327212 */ /* 0x000fce00078efe07 */
.L_x_12261:
[----:B------:R-:W-:Y:S05]  /*11560*/  BSYNC.RECONVERGENT B0 ;  /* 0x0000000000007941 */ /* 0x000fea0003800200 */
.L_x_12260:
[----:B------:R-:W3:Y:S02]  /*11570*/  F2I.S64.TRUNC R50, R50 ;  /* 0x0000003200327311 */ /* 0x000ee4000020d900 */
[----:B---3--:R-:W-:Y:S05]  /*11580*/  BRA `(.L_x_12241) ;  /* 0x00000000009c7947 */ /* 0x008fea0003800000 */
.L_x_12253:
        /* <DEDUP_REMOVED lines=14> */
.L_x_12267:
[----:B------:R-:W-:Y:S05]  /*11670*/  BSYNC.RECONVERGENT B0 ;  /* 0x0000000000007941 */ /* 0x000fea0003800200 */
.L_x_12266:
[----:B------:R-:W3:Y:S02]  /*11680*/  F2I.S64.TRUNC R50, R50 ;  /* 0x0000003200327311 */ /* 0x000ee4000020d900 */
[----:B---3--:R-:W-:Y:S05]  /*11690*/  BRA `(.L_x_12241) ;  /* 0x0000000000587947 */ /* 0x008fea0003800000 */
.L_x_12240:
        /* <DEDUP_REMOVED lines=16> */
.L_x_12268:
[----:B------:R-:W-:Y:S01]  /*117a0*/  CS2R R50, SRZ ;  /* 0x0000000000327805 */ /* 0x000fe2000001ff00 */
[----:B------:R-:W-:Y:S06]  /*117b0*/  BRA `(.L_x_12241) ;  /* 0x0000000000107947 */ /* 0x000fec0003800000 */
.L_x_12265:
[----:B------:R3:W5:Y:S01]  /*117c0*/  LDG.E.64 R50, desc[UR36][R2.64] ;  /* 0x0000002402327981 */ /* 0x000762000c1e1b00 */
[----:B------:R-:W-:Y:S05]  /*117d0*/  BRA `(.L_x_12241) ;  /* 0x0000000000087947 */ /* 0x000fea0003800000 */
.L_x_12264:
[----:B------:R4:W5:Y:S01]  /*117e0*/  LDG.E R50, desc[UR36][R2.64] ;  /* 0x0000002402327981 */ /* 0x000962000c1e1900 */
[----:B------:R-:W-:-:S07]  /*117f0*/  IMAD.MOV.U32 R51, RZ, RZ, RZ ;  /* 0x000000ffff337224 */ /* 0x000fce00078e00ff */
.L_x_12241:
        /* <DEDUP_REMOVED lines=19> */
.L_x_12272:
[----:B------:R0:W5:Y:S01]  /*11930*/  LDG.E.U8 R58, desc[UR36][R2.64] ;  /* 0x00000024023a7981 */ /* 0x000162000c1e1100 */
[----:B------:R-:W-:Y:S01]  /*11940*/  IMAD.MOV.U32 R59, RZ, RZ, RZ ;  /* 0x000000ffff3b7224 */ /* 0x000fe200078e00ff */
[----:B------:R-:W-:Y:S06]  /*11950*/  BRA `(.L_x_12136) ;  /* 0x0000000c003c7947 */ /* 0x000fec0003800000 */
.L_x_12271:
        /* <DEDUP_REMOVED lines=8> */
.L_x_12275:
[----:B------:R-:W2:Y:S02]  /*119e0*/  LDG.E R58, desc[UR36][R2.64] ;  /* 0x00000024023a7981 */ /* 0x000ea4000c1e1900 */
[----:B--2---:R-:W-:Y:S01]  /*119f0*/  SHF.R.S32.HI R59, RZ, 0x1f, R58 ;  /* 0x0000001fff3b7819 */ /* 0x004fe2000001143a */
[----:B------:R-:W-:Y:S06]  /*11a00*/  BRA `(.L_x_12136) ;  /* 0x0000000c00107947 */ /* 0x000fec0003800000 */
.L_x_12274:
[----:B------:R-:W2:Y:S02]  /*11a10*/  LDG.E.S16 R58, desc[UR36][R2.64] ;  /* 0x00000024023a7981 */ /* 0x000ea4000c1e1700 */
[----:B--2---:R-:W-:Y:S01]  /*11a20*/  SHF.R.S32.HI R59, RZ, 0x1f, R58 ;  /* 0x0000001fff3b7819 */ /* 0x004fe2000001143a */
[----:B------:R-:W-:Y:S06]  /*11a30*/  BRA `(.L_x_12136) ;  /* 0x0000000c00047947 */ /* 0x000fec0003800000 */
.L_x_12270:
        /* <DEDUP_REMOVED lines=9> */
.L_x_12277:
[----:B------:R-:W2:Y:S02]  /*11ad0*/  LDG.E.U16 R2, desc[UR36][R2.64] ;  /* 0x0000002402027981 */ /* 0x000ea4000c1e1500 */
[----:B--2---:R-:W-:-:S06]  /*11ae0*/  HADD2.F32 R58, -RZ, R2.H0_H0 ;  /* 0x20000002ff3a7230 */ /* 0x004fcc0000004100 */
[----:B------:R-:W0:Y:S02]  /*11af0*/  F2I.S64.TRUNC R58, R58 ;  /* 0x0000003a003a7311 */ /* 0x000e24000020d900 */
[----:B0-----:R-:W-:Y:S05]  /*11b00*/  BRA `(.L_x_12136) ;  /* 0x0000000800d07947 */ /* 0x001fea0003800000 */
.L_x_12276:
        /* <DEDUP_REMOVED lines=9> */
.L_x_12279:
[----:B------:R-:W2:Y:S02]  /*11ba0*/  LDG.E.U16 R2, desc[UR36][R2.64] ;  /* 0x0000002402027981 */ /* 0x000ea4000c1e1500 */
[----:B--2---:R-:W-:-:S06]  /*11bb0*/  HADD2.F32 R58, -RZ, R2.H0_H0 ;  /* 0x20000002ff3a7230 */ /* 0x004fcc0000004100 */
[----:B------:R-:W0:Y:S02]  /*11bc0*/  F2I.S64.TRUNC R58, R58 ;  /* 0x0000003a003a7311 */ /* 0x000e24000020d900 */
[----:B0-----:R-:W-:Y:S05]  /*11bd0*/  BRA `(.L_x_12136) ;  /* 0x00000008009c7947 */ /* 0x001fea0003800000 */
.L_x_12278:
[----:B------:R-:W2:Y:S02]  /*11be0*/  LDG.E.64 R2, desc[UR36][R2.64] ;  /* 0x0000002402027981 */ /* 0x000ea4000c1e1b00 */
[----:B--2---:R0:W1:Y:S02]  /*11bf0*/  F2I.S64.F64.TRUNC R58, R2 ;  /* 0x00000002003a7311 */ /* 0x004064000030d900 */
[----:B01----:R-:W-:Y:S05]  /*11c00*/  BRA `(.L_x_12136) ;  /* 0x0000000800907947 */ /* 0x003fea0003800000 */
.L_x_12269:
        /* <DEDUP_REMOVED lines=13> */
.L_x_12282:
[----:B------:R-:W2:Y:S02]  /*11ce0*/  LDG.E.64 R2, desc[UR36][R2.64] ;  /* 0x0000002402027981 */ /* 0x000ea4000c1e1b00 */
[----:B--2---:R0:W1:Y:S02]  /*11cf0*/  F2I.S64.F64.TRUNC R58, R2 ;  /* 0x00000002003a7311 */ /* 0x004064000030d900 */
[----:B01----:R-:W-:Y:S05]  /*11d00*/  BRA `(.L_x_12136) ;  /* 0x0000000800507947 */ /* 0x003fea0003800000 */
.L_x_12281:
        /* <DEDUP_REMOVED lines=26> */
.L_x_12284:
        /* <DEDUP_REMOVED lines=13> */
.L_x_12283:
[----:B------:R-:W2:Y:S02]  /*11f80*/  LDG.E.U16 R58, desc[UR36][R2.64] ;  /* 0x00000024023a7981 */ /* 0x000ea4000c1e1500 */
[----:B--2---:R-:W-:-:S06]  /*11f90*/  IMAD.U32 R58, R58, 0x10000, RZ ;  /* 0x000100003a3a7824 */ /* 0x004fcc00078e00ff */
[----:B------:R-:W0:Y:S02]  /*11fa0*/  F2I.S64.TRUNC R58, R58 ;  /* 0x0000003a003a7311 */ /* 0x000e24000020d900 */
[----:B0-----:R-:W-:Y:S05]  /*11fb0*/  BRA `(.L_x_12136) ;  /* 0x0000000400a47947 */ /* 0x001fea0003800000 */
.L_x_12280:
        /* <DEDUP_REMOVED lines=11> */
.L_x_12287:
        /* <DEDUP_REMOVED lines=21> */
.L_x_12291:
[----:B------:R-:W-:Y:S05]  /*121c0*/  BSYNC.RECONVERGENT B1 ;  /* 0x0000000000017941 */ /* 0x000fea0003800200 */
.L_x_12290:
[----:B------:R-:W-:Y:S01]  /*121d0*/  IMAD.SHL.U32 R0, R0, 0x100000, RZ ;  /* 0x0010000000007824 */ /* 0x000fe200078e00ff */
[----:B------:R-:W-:-:S04]  /*121e0*/  LEA R2, R2, 0x3b800000, 0x17 ;  /* 0x3b80000002027811 */ /* 0x000fc800078eb8ff */
[----:B------:R-:W-:-:S07]  /*121f0*/  LOP3.LUT R58, R2, R0, R7, 0xfe, !PT ;  /* 0x00000000023a7212 */ /* 0x000fce00078efe07 */
.L_x_12289:
[----:B------:R-:W-:Y:S05]  /*12200*/  BSYNC.RECONVERGENT B0 ;  /* 0x0000000000007941 */ /* 0x000fea0003800200 */
.L_x_12288:
[----:B------:R-:W0:Y:S02]  /*12210*/  F2I.S64.TRUNC R58, R58 ;  /* 0x0000003a003a7311 */ /* 0x000e24000020d900 */
[----:B0-----:R-:W-:Y:S05]  /*12220*/  BRA `(.L_x_12136) ;  /* 0x0000000400087947 */ /* 0x001fea0003800000 */
.L_x_12286:
        /* <DEDUP_REMOVED lines=21> */
.L_x_12295:
[----:B------:R-:W-:Y:S05]  /*12380*/  BSYNC.RECONVERGENT B1 ;  /* 0x0000000000017941 */ /* 0x000fea0003800200 */
.L_x_12294:
[----:B------:R-:W-:Y:S01]  /*12390*/  IMAD.SHL.U32 R0, R0, 0x200000, RZ ;  /* 0x0020000000007824 */ /* 0x000fe200078e00ff */
[----:B------:R-:W-:-:S04]  /*123a0*/  LEA R2, R2, 0x37800000, 0x17 ;  /* 0x3780000002027811 */ /* 0x000fc800078eb8ff */
[----:B------:R-:W-:-:S07]  /*123b0*/  LOP3.LUT R58, R2, R0, R7, 0xfe, !PT ;  /* 0x00000000023a7212 */ /* 0x000fce00078efe07 */
.L_x_12293:
[----:B------:R-:W-:Y:S05]  /*123c0*/  BSYNC.RECONVERGENT B0 ;  /* 0x0000000000007941 */ /* 0x000fea0003800200 */
.L_x_12292:
[----:B------:R-:W0:Y:S02]  /*123d0*/  F2I.S64.TRUNC R58, R58 ;  /* 0x0000003a003a7311 */ /* 0x000e24000020d900 */
[----:B0-----:R-:W-:Y:S05]  /*123e0*/  BRA `(.L_x_12136) ;  /* 0x0000000000987947 */ /* 0x001fea0003800000 */
.L_x_12285:
        /* <DEDUP_REMOVED lines=14> */
.L_x_12299:
[----:B------:R-:W-:Y:S05]  /*124d0*/  BSYNC.RECONVERGENT B0 ;  /* 0x0000000000007941 */ /* 0x000fea0003800200 */
.L_x_12298:
[----:B------:R-:W0:Y:S02]  /*124e0*/  F2I.S64.TRUNC R58, R58 ;  /* 0x0000003a003a7311 */ /* 0x000e24000020d900 */
[----:B0-----:R-:W-:Y:S05]  /*124f0*/  BRA `(.L_x_12136) ;  /* 0x0000000000547947 */ /* 0x001fea0003800000 */
.L_x_12273:
        /* <DEDUP_REMOVED lines=16> */
.L_x_12300:
[----:B------:R-:W-:Y:S05]  /*12600*/  BRA `(.L_x_12136) ;  /* 0x0000000000107947 */ /* 0x000fea0003800000 */
.L_x_12297:
[----:B------:R0:W5:Y:S01]  /*12610*/  LDG.E.64 R58, desc[UR36][R2.64] ;  /* 0x00000024023a7981 */ /* 0x000162000c1e1b00 */
[----:B------:R-:W-:Y:S05]  /*12620*/  BRA `(.L_x_12136) ;  /* 0x0000000000087947 */ /* 0x000fea0003800000 */
.L_x_12296:
[----:B------:R0:W5:Y:S01]  /*12630*/  LDG.E R58, desc[UR36][R2.64] ;  /* 0x00000024023a7981 */ /* 0x000162000c1e1900 */
[----:B------:R-:W-:-:S07]  /*12640*/  IMAD.MOV.U32 R59, RZ, RZ, RZ ;  /* 0x000000ffff3b7224 */ /* 0x000fce00078e00ff */
.L_x_12136:
[----:B------:R-:W-:Y:S05]  /*12650*/  BSYNC.RECONVERGENT B6 ;  /* 0x0000000000067941 */ /* 0x000fea0003800200 */
.L_x_12135:
[----:B------:R-:W2:Y:S04]  /*12660*/  LDL.64 R60, [R1+0x10] ;  /* 0x00001000013c7983 */ /* 0x000ea80000100a00 */
[----:B------:R-:W3:Y:S04]  /*12670*/  LDL R56, [R1+0x18] ;  /* 0x0000180001387983 */ /* 0x000ee80000100800 */
[----:B------:R0:W5:Y:S04]  /*12680*/  LDL.64 R62, [R1] ;  /* 0x00000000013e7983 */ /* 0x0001680000100a00 */
[----:B------:R0:W5:Y:S04]  /*12690*/  LDL.64 R64, [R1+0x8] ;  /* 0x0000080001407983 */ /* 0x0001680000100a00 */
[----:B------:R0:W5:Y:S01]  /*126a0*/  LDL.64 R66, [R1+0xa0] ;  /* 0x0000a00001427983 */ /* 0x0001620000100a00 */
[----:B------:R-:W-:Y:S01]  /*126b0*/  ISETP.GE.AND P1, PT, R57, R69, PT ;  /* 0x000000453900720c */ /* 0x000fe20003f26270 */
[----:B------:R-:W-:Y:S01]  /*126c0*/  BSSY.RECONVERGENT B6, `(.L_x_12301) ;  /* 0x00000b7000067945 */ /* 0x000fe20003800200 */
[----:B--2---:R-:W-:Y:S01]  /*126d0*/  ISETP.GT.U32.AND P0, PT, R60, RZ, PT ;  /* 0x000000ff3c00720c */ /* 0x004fe20003f04070 */
[----:B---3--:R-:W-:-:S03]  /*126e0*/  VIADD R68, R56, 0xffffffff ;  /* 0xffffffff38447836 */ /* 0x008fc60000000000 */
[----:B------:R-:W-:-:S04]  /*126f0*/  ISETP.GT.AND.EX P0, PT, R61, RZ, PT, P0 ;  /* 0x000000ff3d00720c */ /* 0x000fc80003f04300 */
[----:B------:R-:W-:-:S04]  /*12700*/  ISETP.GT.AND P0, PT, R68, -0x1, P0 ;  /* 0xffffffff4400780c */ /* 0x000fc80000704270 */
[----:B------:R-:W-:Y:S01]  /*12710*/  P2R R69, PR, RZ, 0x1 ;  /* 0x00000001ff457803 */ /* 0x000fe20000000000 */
[----:B0-----:R-:W-:Y:S08]  /*12720*/  @P1 BRA `(.L_x_12302) ;  /* 0x0000000800c01947 */ /* 0x001ff00003800000 */
[----:B-----5:R-:W-:Y:S01]  /*12730*/  ISETP.NE.U32.AND P0, PT, R52, R62, PT ;  /* 0x0000003e3400720c */ /* 0x020fe20003f05070 */
[----:B------:R-:W-:Y:S03]  /*12740*/  BSSY.RECONVERGENT B7, `(.L_x_12303) ;  /* 0x0000013000077945 */ /* 0x000fe60003800200 */
[----:B------:R-:W-:-:S13]  /*12750*/  ISETP.NE.AND.EX P0, PT, R53, R63, PT, P0 ;  /* 0x0000003f3500720c */ /* 0x000fda0003f05300 */
[----:B------:R-:W-:Y:S05]  /*12760*/  @!P0 BRA `(.L_x_12304) ;  /* 0x0000000000408947 */ /* 0x000fea0003800000 */
[----:B------:R-:W-:Y:S01]  /*12770*/  MOV R2, 0x0 ;  /* 0x0000000000027802 */ /* 0x000fe20000000f00 */
[----:B------:R-:W1:Y:S01]  /*12780*/  LDCU.64 UR4, c[0x4][0x128] ;  /* 0x01002500ff0477ac */ /* 0x000e620008000a00 */
[----:B------:R-:W-:Y:S02]  /*12790*/  IMAD.MOV.U32 R8, RZ, RZ, 0x2c ;  /* 0x0000002cff087424 */ /* 0x000fe400078e00ff */
[----:B------:R-:W-:Y:S01]  /*127a0*/  IMAD.MOV.U32 R12, RZ, RZ, 0x1 ;  /* 0x00000001ff0c7424 */ /* 0x000fe200078e00ff */
[----:B------:R-:W0:Y:S01]  /*127b0*/  LDCU.64 UR6, c[0x4][0x110] ;  /* 0x01002200ff0677ac */ /* 0x000e220008000a00 */
[----:B------:R-:W2:Y:S01]  /*127c0*/  LDC.64 R2, c[0x4][R2] ;  /* 0x0100000002027b82 */ /* 0x000ea20000000a00 */
[----:B------:R-:W-:Y:S01]  /*127d0*/  IMAD.MOV.U32 R13, RZ, RZ, RZ ;  /* 0x000000ffff0d7224 */ /* 0x000fe200078e00ff */
[----:B------:R-:W3:Y:S01]  /*127e0*/  LDCU.64 UR8, c[0x4][0x8] ;  /* 0x01000100ff0877ac */ /* 0x000ee20008000a00 */
[----:B-1--4-:R-:W-:Y:S02]  /*127f0*/  IMAD.U32 R4, RZ, RZ, UR4 ;  /* 0x00000004ff047e24 */ /* 0x012fe4000f8e00ff */
[----:B------:R-:W-:-:S02]  /*12800*/  IMAD.U32 R5, RZ, RZ, UR5 ;  /* 0x00000005ff057e24 */ /* 0x000fc4000f8e00ff */
[----:B0-----:R-:W-:Y:S02]  /*12810*/  IMAD.U32 R6, RZ, RZ, UR6 ;  /* 0x00000006ff067e24 */ /* 0x001fe4000f8e00ff */
[----:B------:R-:W-:Y:S02]  /*12820*/  IMAD.U32 R7, RZ, RZ, UR7 ;  /* 0x00000007ff077e24 */ /* 0x000fe4000f8e00ff */
[----:B---3--:R-:W-:Y:S02]  /*12830*/  IMAD.U32 R10, RZ, RZ, UR8 ;  /* 0x00000008ff0a7e24 */ /* 0x008fe4000f8e00ff */
[----:B------:R-:W-:-:S07]  /*12840*/  IMAD.U32 R11, RZ, RZ, UR9 ;  /* 0x00000009ff0b7e24 */ /* 0x000fce000f8e00ff */
[----:B------:R-:W-:-:S07]  /*12850*/  LEPC R20, `(.L_x_12304) ;  /* 0x000000001014794e */ /* 0x000fce0000000000 */
[----:B--2---:R-:W-:Y:S05]  /*12860*/  CALL.ABS.NOINC R2 ;  /* 0x0000000002007343 */ /* 0x004fea0003c00000 */
.L_x_12304:
[----:B------:R-:W-:Y:S05]  /*12870*/  BSYNC.RECONVERGENT B7 ;  /* 0x0000000000077941 */ /* 0x000fea0003800200 */
.L_x_12303:
[----:B------:R-:W-:Y:S01]  /*12880*/  ISETP.NE.U32.AND P0, PT, R16, R60, PT ;  /* 0x0000003c1000720c */ /* 0x000fe20003f05070 */
        /* <DEDUP_REMOVED lines=19> */
.L_x_12306:
[----:B------:R-:W-:Y:S05]  /*129c0*/  BSYNC.RECONVERGENT B7 ;  /* 0x0000000000077941 */ /* 0x000fea0003800200 */
.L_x_12305:
[----:B------:R-:W-:Y:S01]  /*129d0*/  IADD3 R3, P1, PT, -R18, R22, RZ ;  /* 0x0000001612037210 */ /* 0x000fe20007f3e1ff */
[----:B------:R-:W-:Y:S03]  /*129e0*/  BSSY.RECONVERGENT B7, `(.L_x_12307) ;  /* 0x0000017000077945 */ /* 0x000fe60003800200 */
[----:B------:R-:W-:Y:S01]  /*129f0*/  ISETP.GT.U32.AND P0, PT, R3, R64, PT ;  /* 0x000000400300720c */ /* 0x000fe20003f04070 */
[----:B-1--4-:R-:W-:Y:S01]  /*12a00*/  IMAD.X R5, R23, 0x1, ~R19, P1 ;  /* 0x0000000117057824 */ /* 0x012fe200008e0e13 */
[----:B------:R-:W-:-:S04]  /*12a10*/  ISETP.LE.U32.AND P1, PT, R62, R3, PT ;  /* 0x000000033e00720c */ /* 0x000fc80003f23070 */
[----:B------:R-:W-:Y:S02]  /*12a20*/  ISETP.GT.AND.EX P0, PT, R5, R65, PT, P0 ;  /* 0x000000410500720c */ /* 0x000fe40003f04300 */
[----:B------:R-:W-:-:S13]  /*12a30*/  ISETP.LE.AND.EX P1, PT, R63, R5, PT, P1 ;  /* 0x000000053f00720c */ /* 0x000fda0003f23310 */
        /* <DEDUP_REMOVED lines=17> */
.L_x_12308:
[----:B------:R-:W-:Y:S05]  /*12b50*/  BSYNC.RECONVERGENT B7 ;  /* 0x0000000000077941 */ /* 0x000fea0003800200 */
.L_x_12307:
[----:B------:R-:W-:Y:S01]  /*12b60*/  ISETP.NE.AND P6, PT, R69, RZ, PT ;  /* 0x000000ff4500720c */ /* 0x000fe20003fc5270 */
[----:B------:R-:W-:Y:S01]  /*12b70*/  BSSY.RECONVERGENT B0, `(.L_x_12309) ;  /* 0x0000042000007945 */ /* 0x000fe20003800200 */
[----:B------:R-:W-:Y:S02]  /*12b80*/  IMAD.MOV.U32 R11, RZ, RZ, RZ ;  /* 0x000000ffff0b7224 */ /* 0x000fe400078e00ff */
[----:B------:R-:W-:-:S09]  /*12b90*/  IMAD.MOV.U32 R52, RZ, RZ, RZ ;  /* 0x000000ffff347224 */ /* 0x000fd200078e00ff */
[----:B------:R-:W-:Y:S05]  /*12ba0*/  @!P6 BRA `(.L_x_12310) ;  /* 0x0000000000f8e947 */ /* 0x000fea0003800000 */
[-C--:B------:R-:W-:Y:S02]  /*12bb0*/  IMAD R5, R61, R24.reuse, RZ ;  /* 0x000000183d057224 */ /* 0x080fe400078e02ff */
[----:B------:R-:W-:-:S04]  /*12bc0*/  IMAD.WIDE.U32 R2, R60, R24, RZ ;  /* 0x000000183c027225 */ /* 0x000fc800078e00ff */
[----:B------:R-:W-:Y:S02]  /*12bd0*/  IMAD R5, R60, R25, R5 ;  /* 0x000000193c057224 */ /* 0x000fe400078e0205 */
[----:B------:R-:W-:Y:S02]  /*12be0*/  IMAD R6, R68, 0x8, R1 ;  /* 0x0000000844067824 */ /* 0x000fe400078e0201 */
[----:B------:R-:W-:Y:S02]  /*12bf0*/  IMAD.IADD R4, R3, 0x1, R5 ;  /* 0x0000000103047824 */ /* 0x000fe400078e0205 */
[----:B------:R-:W-:Y:S02]  /*12c00*/  IMAD.MOV.U32 R7, RZ, RZ, R2 ;  /* 0x000000ffff077224 */ /* 0x000fe400078e0002 */
[----:B------:R-:W-:Y:S02]  /*12c10*/  IMAD.MOV.U32 R11, RZ, RZ, RZ ;  /* 0x000000ffff0b7224 */ /* 0x000fe400078e00ff */
[----:B------:R-:W-:-:S02]  /*12c20*/  IMAD.MOV.U32 R52, RZ, RZ, RZ ;  /* 0x000000ffff347224 */ /* 0x000fc400078e00ff */
[----:B------:R-:W-:Y:S02]  /*12c30*/  IMAD.MOV.U32 R5, RZ, RZ, R56 ;  /* 0x000000ffff057224 */ /* 0x000fe400078e0038 */
[----:B------:R-:W-:-:S07]  /*12c40*/  VIADD R6, R6, 0x60 ;  /* 0x0000006006067836 */ /* 0x000fce0000000000 */
.L_x_12314:
[----:B------:R-:W2:Y:S01]  /*12c50*/  LDL.64 R16, [R6+-0x40] ;  /* 0xffffc00006107983 */ /* 0x000ea20000100a00 */
        /* <DEDUP_REMOVED lines=24> */
.L_x_12312:
[----:B------:R-:W-:Y:S01]  /*12de0*/  IMAD.MOV.U32 R3, RZ, RZ, R16 ;  /* 0x000000ffff037224 */ /* 0x000fe200078e0010 */
[----:B------:R-:W-:Y:S01]  /*12df0*/  MOV R0, 0x12e20 ;  /* 0x00012e2000007802 */ /* 0x000fe20000000f00 */
[----:B------:R-:W-:-:S07]  /*12e00*/  IMAD.MOV.U32 R2, RZ, RZ, R17 ;  /* 0x000000ffff027224 */ /* 0x000fce00078e0011 */
[----:B------:R-:W-:Y:S05]  /*12e10*/  CALL.REL.NOINC `($__internal_26_$__cuda_sm20_div_s64) ;  /* 0x0000004400e47944 */ /* 0x000fea0003c00000 */
.L_x_12313:
[----:B------:R-:W-:Y:S05]  /*12e20*/  BSYNC.RECONVERGENT B1 ;  /* 0x0000000000017941 */ /* 0x000fea0003800200 */
.L_x_12311:
[----:B------:R0:W2:Y:S01]  /*12e30*/  LDL.64 R2, [R6] ;  /* 0x0000000006027983 */ /* 0x0000a20000100a00 */
        /* <DEDUP_REMOVED lines=9> */
[----:B------:R-:W-:Y:S02]  /*12ed0*/  IMAD.MOV.U32 R14, RZ, RZ, R11 ;  /* 0x000000ffff0e7224 */ /* 0x000fe400078e000b */
[----:B------:R-:W-:Y:S02]  /*12ee0*/  IMAD.IADD R7, R13, 0x1, R7 ;  /* 0x000000010d077824 */ /* 0x000fe400078e0207 */
[----:B------:R-:W-:Y:S02]  /*12ef0*/  IMAD.MOV.U32 R15, RZ, RZ, R52 ;  /* 0x000000ffff0f7224 */ /* 0x000fe400078e0034 */
[----:B------:R-:W-:Y:S02]  /*12f00*/  IMAD.MOV.U32 R4, RZ, RZ, R9 ;  /* 0x000000ffff047224 */ /* 0x000fe400078e0009 */
[----:B0-----:R-:W-:-:S02]  /*12f10*/  VIADD R6, R6, 0xfffffff8 ;  /* 0xfffffff806067836 */ /* 0x001fc40000000000 */
[----:B--2---:R-:W-:Y:S02]  /*12f20*/  IMAD R7, R7, R2, RZ ;  /* 0x0000000207077224 */ /* 0x004fe400078e02ff */
[----:B------:R-:W-:-:S04]  /*12f30*/  IMAD.WIDE.U32 R14, R2, R12, R14 ;  /* 0x0000000c020e7225 */ /* 0x000fc800078e000e */
[----:B------:R-:W-:Y:S02]  /*12f40*/  IMAD R3, R3, R12, R7 ;  /* 0x0000000c03037224 */ /* 0x000fe400078e0207 */
[----:B------:R-:W-:Y:S02]  /*12f50*/  IMAD.MOV.U32 R7, RZ, RZ, R8 ;  /* 0x000000ffff077224 */ /* 0x000fe400078e0008 */
[----:B------:R-:W-:Y:S02]  /*12f60*/  IMAD.MOV.U32 R11, RZ, RZ, R14 ;  /* 0x000000ffff0b7224 */ /* 0x000fe400078e000e */
[----:B------:R-:W-:Y:S01]  /*12f70*/  IMAD.IADD R52, R15, 0x1, R3 ;  /* 0x000000010f347824 */ /* 0x000fe200078e0203 */
[----:B------:R-:W-:Y:S06]  /*12f80*/  @P0 BRA `(.L_x_12314) ;  /* 0xfffffffc00300947 */ /* 0x000fec000383ffff */
.L_x_12310:
[----:B------:R-:W-:Y:S05]  /*12f90*/  BSYNC.RECONVERGENT B0 ;  /* 0x0000000000007941 */ /* 0x000fea0003800200 */
.L_x_12309:
[----:B------:R-:W-:-:S04]  /*12fa0*/  LEA R25, P0, R11, R66, 0x3 ;  /* 0x000000420b197211 */ /* 0x000fc800078018ff */
[----:B------:R-:W-:Y:S02]  /*12fb0*/  LEA R16, P1, R18, R25, 0x3 ;  /* 0x0000001912107211 */ /* 0x000fe400078218ff */
[----:B------:R-:W-:Y:S02]  /*12fc0*/  LEA.HI.X R11, R11, R67, R52, 0x3, P0 ;  /* 0x000000430b0b7211 */ /* 0x000fe400000f1c34 */
        /* <DEDUP_REMOVED lines=10> */
.L_x_12317:
[----:B------:R-:W2:Y:S04]  /*13070*/  LD.E.64 R2, desc[UR36][R16.64+-0x8] ;  /* 0xfffff82410027980 */ /* 0x000ea8000c101b00 */
[----:B------:R-:W2:Y:S01]  /*13080*/  LD.E.64 R4, desc[UR36][R16.64] ;  /* 0x0000002410047980 */ /* 0x000ea2000c101b00 */
[----:B------:R-:W-:Y:S01]  /*13090*/  BSSY.RECONVERGENT B7, `(.L_x_12315) ;  /* 0x0000014000077945 */ /* 0x000fe20003800200 */
[----:B--2---:R-:W-:-:S04]  /*130a0*/  ISETP.GE.U32.AND P0, PT, R2, R4, PT ;  /* 0x000000040200720c */ /* 0x004fc80003f06070 */
[----:B------:R-:W-:-:S13]  /*130b0*/  ISETP.GE.AND.EX P0, PT, R3, R5, PT, P0 ;  /* 0x000000050300720c */ /* 0x000fda0003f06300 */
        /* <DEDUP_REMOVED lines=17> */
.L_x_12316:
[----:B------:R-:W-:Y:S05]  /*131d0*/  BSYNC.RECONVERGENT B7 ;  /* 0x0000000000077941 */ /* 0x000fea0003800200 */
.L_x_12315:
[----:B------:R-:W-:-:S05]  /*131e0*/  IADD3 R16, P0, PT, R16, 0x8, RZ ;  /* 0x0000000810107810 */ /* 0x000fca0007f1e0ff */
[----:B------:R-:W-:Y:S01]  /*131f0*/  IMAD.X R17, RZ, RZ, R17, P0 ;  /* 0x000000ffff117224 */ /* 0x000fe200000e0611 */
[----:B------:R-:W-:-:S04]  /*13200*/  ISETP.GE.U32.AND P0, PT, R16, R25, PT ;  /* 0x000000191000720c */ /* 0x000fc80003f06070 */
[----:B------:R-:W-:-:S13]  /*13210*/  ISETP.GE.U32.AND.EX P0, PT, R17, R24, PT, P0 ;  /* 0x000000181100720c */ /* 0x000fda0003f06100 */
[----:B------:R-:W-:Y:S05]  /*13220*/  @!P0 BRA `(.L_x_12317) ;  /* 0xfffffffc00908947 */ /* 0x000fea000383ffff */
.L_x_12302:
[----:B------:R-:W-:Y:S05]  /*13230*/  BSYNC.RECONVERGENT B6 ;  /* 0x0000000000067941 */ /* 0x000fea0003800200 */
.L_x_12301:
[----:B------:R-:W0:Y:S01]  /*13240*/  S2R R2, SR_CTAID.X ;  /* 0x0000000000027919 */ /* 0x000e220000002500 */
[----:B------:R-:W0:Y:S01]  /*13250*/  LDC R0, c[0x0][0x380] ;  /* 0x0000e000ff007b82 */ /* 0x000e220000000800 */
[----:B-----5:R-:W-:Y:S01]  /*13260*/  VIADD R19, R57, 0x80 ;  /* 0x0000008039137836 */ /* 0x020fe20000000000 */
[----:B------:R-:W-:Y:S01]  /*13270*/  BSSY.RECONVERGENT B6, `(.L_x_12318) ;  /* 0x00000b4000067945 */ /* 0x000fe20003800200 */
[----:B0-----:R-:W-:-:S05]  /*13280*/  IMAD R0, R2, -0x200, R0 ;  /* 0xfffffe0002007824 */ /* 0x001fca00078e0200 */
[----:B------:R-:W-:-:S13]  /*13290*/  ISETP.GE.AND P0, PT, R19, R0, PT ;  /* 0x000000001300720c */ /* 0x000fda0003f06270 */
[----:B------:R-:W-:Y:S05]  /*132a0*/  @P0 BRA `(.L_x_12319) ;  /* 0x0000000800c00947 */ /* 0x000fea0003800000 */
        /* <DEDUP_REMOVED lines=20> */
.L_x_12321:
[----:B------:R-:W-:Y:S05]  /*133f0*/  BSYNC.RECONVERGENT B7 ;  /* 0x0000000000077941 */ /* 0x000fea0003800200 */
.L_x_12320:
        /* <DEDUP_REMOVED lines=20> */
.L_x_12323:
[----:B------:R-:W-:Y:S05]  /*13540*/  BSYNC.RECONVERGENT B7 ;  /* 0x0000000000077941 */ /* 0x000fea0003800200 */
.L_x_12322:
        /* <DEDUP_REMOVED lines=24> */
.L_x_12325:
[----:B------:R-:W-:Y:S05]  /*136d0*/  BSYNC.RECONVERGENT B7 ;  /* 0x0000000000077941 */ /* 0x000fea0003800200 */
.L_x_12324:
        /* <DEDUP_REMOVED lines=15> */
.L_x_12331:
        /* <DEDUP_REMOVED lines=25> */
.L_x_12329:
[----:B------:R-:W-:Y:S01]  /*13960*/  IMAD.MOV.U32 R3, RZ, RZ, R16 ;  /* 0x000000ffff037224 */ /* 0x000fe200078e0010 */
[----:B------:R-:W-:Y:S01]  /*13970*/  MOV R0, 0x139a0 ;  /* 0x000139a000007802 */ /* 0x000fe20000000f00 */
[----:B------:R-:W-:-:S07]  /*13980*/  IMAD.MOV.U32 R2, RZ, RZ, R17 ;  /* 0x000000ffff027224 */ /* 0x000fce00078e0011 */
[----:B------:R-:W-:Y:S05]  /*13990*/  CALL.REL.NOINC `($__internal_26_$__cuda_sm20_div_s64) ;  /* 0x0000003c00047944 */ /* 0x000fea0003c00000 */
.L_x_12330:
[----:B------:R-:W-:Y:S05]  /*139a0*/  BSYNC.RECONVERGENT B1 ;  /* 0x0000000000017941 */ /* 0x000fea0003800200 */
.L_x_12328:
        /* <DEDUP_REMOVED lines=22> */
.L_x_12327:
[----:B------:R-:W-:Y:S05]  /*13b10*/  BSYNC.RECONVERGENT B0 ;  /* 0x0000000000007941 */ /* 0x000fea0003800200 */
.L_x_12326:
        /* <DEDUP_REMOVED lines=13> */
.L_x_12334:
        /* <DEDUP_REMOVED lines=22> */
.L_x_12333:
[----:B------:R-:W-:Y:S05]  /*13d50*/  BSYNC.RECONVERGENT B7 ;  /* 0x0000000000077941 */ /* 0x000fea0003800200 */
.L_x_12332:
[----:B------:R-:W-:-:S05]  /*13d60*/  IADD3 R16, P0, PT, R16, 0x8, RZ ;  /* 0x0000000810107810 */ /* 0x000fca0007f1e0ff */
[----:B------:R-:W-:Y:S01]  /*13d70*/  IMAD.X R17, RZ, RZ, R17, P0 ;  /* 0x000000ffff117224 */ /* 0x000fe200000e0611 */
[----:B------:R-:W-:-:S04]  /*13d80*/  ISETP.GE.U32.AND P0, PT, R16, R18, PT ;  /* 0x000000121000720c */ /* 0x000fc80003f06070 */
[----:B------:R-:W-:-:S13]  /*13d90*/  ISETP.GE.U32.AND.EX P0, PT, R17, R22, PT, P0 ;  /* 0x000000161100720c */ /* 0x000fda0003f06100 */
[----:B------:R-:W-:Y:S05]  /*13da0*/  @!P0 BRA `(.L_x_12334) ;  /* 0xfffffffc00908947 */ /* 0x000fea000383ffff */
.L_x_12319:
[----:B------:R-:W-:Y:S05]  /*13db0*/  BSYNC.RECONVERGENT B6 ;  /* 0x0000000000067941 */ /* 0x000fea0003800200 */
.L_x_12318:
[----:B------:R-:W0:Y:S01]  /*13dc0*/  S2R R0, SR_CTAID.X ;  /* 0x0000000000007919 */ /* 0x000e220000002500 */
[----:B------:R-:W0:Y:S01]  /*13dd0*/  LDC R2, c[0x0][0x380] ;  /* 0x0000e000ff027b82 */ /* 0x000e220000000800 */
[----:B------:R-:W-:Y:S01]  /*13de0*/  BSSY.RECONVERGENT B6, `(.L_x_12335) ;  /* 0x00000b5000067945 */ /* 0x000fe20003800200 */
[----:B0-----:R-:W-:Y:S02]  /*13df0*/  IMAD R2, R0, -0x200, R2 ;  /* 0xfffffe0000027824 */ /* 0x001fe400078e0202 */
[----:B------:R-:W-:-:S05]  /*13e00*/  VIADD R0, R57, 0x100 ;  /* 0x0000010039007836 */ /* 0x000fca0000000000 */
        /* <DEDUP_REMOVED lines=9> */
[----:B------:R0:W2:Y:S01]  /*13ea0*/  LDC.64 R2, c[0x4][R0] ;  /* 0x0100000000027b82 */ /* 0x0000a20000000a00 */
[----:B------:R-:W3:Y:S01]  /*13eb0*/  LDCU.64 UR6, c[0x4][0x110] ;  /* 0x01002200ff0677ac */ /* 0x000ee20008000a00 */
[----:B------:R-:W-:Y:S02]  /*13ec0*/  IMAD.MOV.U32 R12, RZ, RZ, 0x1 ;  /* 0x00000001ff0c7424 */ /* 0x000fe400078e00ff */
[----:B------:R-:W-:Y:S01]  /*13ed0*/  IMAD.MOV.U32 R13, RZ, RZ, RZ ;  /* 0x000000ffff0d7224 */ /* 0x000fe200078e00ff */
[----:B------:R-:W5:Y:S01]  /*13ee0*/  LDCU.64 UR8, c[0x4][0x8] ;  /* 0x01000100ff0877ac */ /* 0x000f620008000a00 */
[----:B-1--4-:R-:W-:-:S02]  /*13ef0*/  IMAD.U32 R4, RZ, RZ, UR4 ;  /* 0x00000004ff047e24 */ /* 0x012fc4000f8e00ff */
[----:B------:R-:W-:Y:S02]  /*13f00*/  IMAD.U32 R5, RZ, RZ, UR5 ;  /* 0x00000005ff057e24 */ /* 0x000fe4000f8e00ff */
[----:B---3--:R-:W-:Y:S02]  /*13f10*/  IMAD.U32 R6, RZ, RZ, UR6 ;  /* 0x00000006ff067e24 */ /* 0x008fe4000f8e00ff */
[----:B------:R-:W-:Y:S02]  /*13f20*/  IMAD.U32 R7, RZ, RZ, UR7 ;  /* 0x00000007ff077e24 */ /* 0x000fe4000f8e00ff */
[----:B-----5:R-:W-:Y:S02]  /*13f30*/  IMAD.U32 R10, RZ, RZ, UR8 ;  /* 0x00000008ff0a7e24 */ /* 0x020fe4000f8e00ff */
[----:B0-----:R-:W-:-:S07]  /*13f40*/  IMAD.U32 R11, RZ, RZ, UR9 ;  /* 0x00000009ff0b7e24 */ /* 0x001fce000f8e00ff */
[----:B------:R-:W-:-:S07]  /*13f50*/  LEPC R20, `(.L_x_12338) ;  /* 0x000000001014794e */ /* 0x000fce0000000000 */
[----:B--2---:R-:W-:Y:S05]  /*13f60*/  CALL.ABS.NOINC R2 ;  /* 0x0000000002007343 */ /* 0x004fea0003c00000 */
.L_x_12338:
[----:B------:R-:W-:Y:S05]  /*13f70*/  BSYNC.RECONVERGENT B7 ;  /* 0x0000000000077941 */ /* 0x000fea0003800200 */
.L_x_12337:
        /* <DEDUP_REMOVED lines=20> */
.L_x_12340:
[----:B------:R-:W-:Y:S05]  /*140c0*/  BSYNC.RECONVERGENT B7 ;  /* 0x0000000000077941 */ /* 0x000fea0003800200 */
.L_x_12339:
        /* <DEDUP_REMOVED lines=24> */
.L_x_12342:
[----:B------:R-:W-:Y:S05]  /*14250*/  BSYNC.RECONVERGENT B7 ;  /* 0x0000000000077941 */ /* 0x000fea0003800200 */
.L_x_12341:
        /* <DEDUP_REMOVED lines=15> */
.L_x_12348:
        /* <DEDUP_REMOVED lines=25> */
.L_x_12346:
[----:B------:R-:W-:Y:S01]  /*144e0*/  IMAD.MOV.U32 R3, RZ, RZ, R16 ;  /* 0x000000ffff037224 */ /* 0x000fe200078e0010 */
[----:B------:R-:W-:Y:S01]  /*144f0*/  MOV R0, 0x14520 ;  /* 0x0001452000007802 */ /* 0x000fe20000000f00 */
[----:B------:R-:W-:-:S07]  /*14500*/  IMAD.MOV.U32 R2, RZ, RZ, R17 ;  /* 0x000000ffff027224 */ /* 0x000fce00078e0011 */
[----:B------:R-:W-:Y:S05]  /*14510*/  CALL.REL.NOINC `($__internal_26_$__cuda_sm20_div_s64) ;  /* 0x0000003000247944 */ /* 0x000fea0003c00000 */
.L_x_12347:
[----:B------:R-:W-:Y:S05]  /*14520*/  BSYNC.RECONVERGENT B1 ;  /* 0x0000000000017941 */ /* 0x000fea0003800200 */
.L_x_12345:
        /* <DEDUP_REMOVED lines=22> */
.L_x_12344:
[----:B------:R-:W-:Y:S05]  /*14690*/  BSYNC.RECONVERGENT B0 ;  /* 0x0000000000007941 */ /* 0x000fea0003800200 */
.L_x_12343:
        /* <DEDUP_REMOVED lines=13> */
.L_x_12351:
        /* <DEDUP_REMOVED lines=22> */
.L_x_12350:
[----:B------:R-:W-:Y:S05]  /*148d0*/  BSYNC.RECONVERGENT B7 ;  /* 0x0000000000077941 */ /* 0x000fea0003800200 */
.L_x_12349:
[----:B------:R-:W-:-:S05]  /*148e0*/  IADD3 R16, P0, PT, R16, 0x8, RZ ;  /* 0x0000000810107810 */ /* 0x000fca0007f1e0ff */
[----:B------:R-:W-:Y:S01]  /*148f0*/  IMAD.X R17, RZ, RZ, R17, P0 ;  /* 0x000000ffff117224 */ /* 0x000fe200000e0611 */
[----:B------:R-:W-:-:S04]  /*14900*/  ISETP.GE.U32.AND P0, PT, R16, R23, PT ;  /* 0x000000171000720c */ /* 0x000fc80003f06070 */
[----:B------:R-:W-:-:S13]  /*14910*/  ISETP.GE.U32.AND.EX P0, PT, R17, R18, PT, P0 ;  /* 0x000000121100720c */ /* 0x000fda0003f06100 */
[----:B------:R-:W-:Y:S05]  /*14920*/  @!P0 BRA `(.L_x_12351) ;  /* 0xfffffffc00908947 */ /* 0x000fea000383ffff */
.L_x_12336:
[----:B------:R-:W-:Y:S05]  /*14930*/  BSYNC.RECONVERGENT B6 ;  /* 0x0000000000067941 */ /* 0x000fea0003800200 */
.L_x_12335:
        /* <DEDUP_REMOVED lines=27> */
.L_x_12355:
[----:B------:R-:W-:Y:S05]  /*14af0*/  BSYNC.RECONVERGENT B7 ;  /* 0x0000000000077941 */ /* 0x000fea0003800200 */
.L_x_12354:
        /* <DEDUP_REMOVED lines=20> */
.L_x_12357:
[----:B------:R-:W-:Y:S05]  /*14c40*/  BSYNC.RECONVERGENT B7 ;  /* 0x0000000000077941 */ /* 0x000fea0003800200 */
.L_x_12356:
        /* <DEDUP_REMOVED lines=24> */
.L_x_12359:
[----:B------:R-:W-:Y:S05]  /*14dd0*/  BSYNC.RECONVERGENT B7 ;  /* 0x0000000000077941 */ /* 0x000fea0003800200 */
.L_x_12358:
[----:B------:R-:W-:Y:S01]  /*14de0*/  ISETP.NE.AND P6, PT, R69, RZ, PT ;  /* 0x000000ff4500720c */ /* 0x000fe20003fc5270 */
[-C--:B------:R-:W-:Y:S01]  /*14df0*/  IMAD R7, R61, R58.reuse, RZ ;  /* 0x0000003a3d077224 */ /* 0x080fe200078e02ff */
[----:B------:R-:W-:Y:S01]  /*14e00*/  BSSY.RECONVERGENT B0, `(.L_x_12360) ;  /* 0x0000040000007945 */ /* 0x000fe20003800200 */
[----:B------:R-:W-:Y:S02]  /*14e10*/  IMAD.MOV.U32 R5, RZ, RZ, RZ ;  /* 0x000000ffff057224 */ /* 0x000fe400078e00ff */
[----:B------:R-:W-:-:S04]  /*14e20*/  IMAD.WIDE.U32 R2, R60, R58, RZ ;  /* 0x0000003a3c027225 */ /* 0x000fc800078e00ff */
[----:B------:R-:W-:Y:S02]  /*14e30*/  IMAD R7, R60, R59, R7 ;  /* 0x0000003b3c077224 */ /* 0x000fe400078e0207 */
[----:B------:R-:W-:Y:S02]  /*14e40*/  IMAD.MOV.U32 R6, RZ, RZ, RZ ;  /* 0x000000ffff067224 */ /* 0x000fe400078e00ff */
[----:B------:R-:W-:Y:S05]  /*14e50*/  @!P6 BRA `(.L_x_12361) ;  /* 0x0000000000e8e947 */ /* 0x000fea0003800000 */
[----:B------:R-:W-:Y:S02]  /*14e60*/  IMAD R11, R68, 0x8, R1 ;  /* 0x00000008440b7824 */ /* 0x000fe400078e0201 */
[----:B------:R-:W-:Y:S02]  /*14e70*/  IMAD.IADD R4, R3, 0x1, R7 ;  /* 0x0000000103047824 */ /* 0x000fe400078e0207 */
[----:B------:R-:W-:Y:S02]  /*14e80*/  IMAD.MOV.U32 R7, RZ, RZ, R2 ;  /* 0x000000ffff077224 */ /* 0x000fe400078e0002 */
[----:B------:R-:W-:Y:S02]  /*14e90*/  IMAD.MOV.U32 R5, RZ, RZ, RZ ;  /* 0x000000ffff057224 */ /* 0x000fe400078e00ff */
[----:B------:R-:W-:Y:S02]  /*14ea0*/  IMAD.MOV.U32 R6, RZ, RZ, RZ ;  /* 0x000000ffff067224 */ /* 0x000fe400078e00ff */
[----:B------:R-:W-:-:S07]  /*14eb0*/  VIADD R11, R11, 0x60 ;  /* 0x000000600b0b7836 */ /* 0x000fce0000000000 */
.L_x_12365:
        /* <DEDUP_REMOVED lines=25> */
.L_x_12363:
[----:B------:R-:W-:Y:S01]  /*15050*/  IMAD.MOV.U32 R3, RZ, RZ, R16 ;  /* 0x000000ffff037224 */ /* 0x000fe200078e0010 */
[----:B------:R-:W-:Y:S01]  /*15060*/  MOV R0, 0x15090 ;  /* 0x0001509000007802 */ /* 0x000fe20000000f00 */
[----:B------:R-:W-:-:S07]  /*15070*/  IMAD.MOV.U32 R2, RZ, RZ, R17 ;  /* 0x000000ffff027224 */ /* 0x000fce00078e0011 */
[----:B------:R-:W-:Y:S05]  /*15080*/  CALL.REL.NOINC `($__internal_26_$__cuda_sm20_div_s64) ;  /* 0x0000002400487944 */ /* 0x000fea0003c00000 */
.L_x_12364:
[----:B------:R-:W-:Y:S05]  /*15090*/  BSYNC.RECONVERGENT B1 ;  /* 0x0000000000017941 */ /* 0x000fea0003800200 */
.L_x_12362:
        /* <DEDUP_REMOVED lines=22> */
.L_x_12361:
[----:B------:R-:W-:Y:S05]  /*15200*/  BSYNC.RECONVERGENT B0 ;  /* 0x0000000000007941 */ /* 0x000fea0003800200 */
.L_x_12360:
        /* <DEDUP_REMOVED lines=13> */
.L_x_12368:
        /* <DEDUP_REMOVED lines=22> */
.L_x_12367:
[----:B------:R-:W-:Y:S05]  /*15440*/  BSYNC.RECONVERGENT B7 ;  /* 0x0000000000077941 */ /* 0x000fea0003800200 */
.L_x_12366:
[----:B------:R-:W-:-:S05]  /*15450*/  IADD3 R16, P0, PT, R16, 0x8, RZ ;  /* 0x0000000810107810 */ /* 0x000fca0007f1e0ff */
[----:B------:R-:W-:Y:S01]  /*15460*/  IMAD.X R17, RZ, RZ, R17, P0 ;  /* 0x000000ffff117224 */ /* 0x000fe200000e0611 */
[----:B------:R-:W-:-:S04]  /*15470*/  ISETP.GE.U32.AND P0, PT, R16, R23, PT ;  /* 0x000000171000720c */ /* 0x000fc80003f06070 */
[----:B------:R-:W-:-:S13]  /*15480*/  ISETP.GE.U32.AND.EX P0, PT, R17, R18, PT, P0 ;  /* 0x000000121100720c */ /* 0x000fda0003f06100 */
[----:B------:R-:W-:Y:S05]  /*15490*/  @!P0 BRA `(.L_x_12368) ;  /* 0xfffffffc00908947 */ /* 0x000fea000383ffff */
.L_x_12353:
[----:B------:R-:W-:Y:S05]  /*154a0*/  BSYNC.RECONVERGENT B6 ;  /* 0x0000000000067941 */ /* 0x000fea0003800200 */
.L_x_12352:
[----:B------:R-:W0:Y:S01]  /*154b0*/  S2R R24, SR_CTAID.X ;  /* 0x0000000000187919 */ /* 0x000e220000002500 */
[----:B------:R-:W0:Y:S01]  /*154c0*/  LDC R22, c[0x0][0x380] ;  /* 0x0000e000ff167b82 */ /* 0x000e220000000800 */
[----:B------:R-:W-:Y:S04]  /*154d0*/  BSSY.RECONVERGENT B6, `(.L_x_12369) ;  /* 0x0000191000067945 */ /* 0x000fe80003800200 */
[----:B------:R-:W-:Y:S03]  /*154e0*/  BSSY.RELIABLE B7, `(.L_x_12370) ;  /* 0x0000115000077945 */ /* 0x000fe60003800100 */
[----:B------:R-:W2:Y:S01]  /*154f0*/  LDC.U8 R16, c[0x0][0x488] ;  /* 0x00012200ff107b82 */ /* 0x000ea20000000000 */
[----:B0-----:R-:W-:-:S05]  /*15500*/  IMAD R22, R24, -0x200, R22 ;  /* 0xfffffe0018167824 */ /* 0x001fca00078e0216 */
[----:B------:R-:W-:-:S13]  /*15510*/  ISETP.GE.AND P0, PT, R57, R22, PT ;  /* 0x000000163900720c */ /* 0x000fda0003f06270 */
[----:B--2---:R-:W-:Y:S05]  /*15520*/  @P0 BRA `(.L_x_12371) ;  /* 0x0000001000340947 */ /* 0x004fea0003800000 */
[----:B------:R-:W0:Y:S01]  /*15530*/  LDCU UR4, c[0x0][0x48c] ;  /* 0x00009180ff0477ac */ /* 0x000e220008000800 */
[----:B------:R-:W2:Y:S01]  /*15540*/  LDC.64 R2, c[0x0][0x438] ;  /* 0x00010e00ff027b82 */ /* 0x000ea20000000a00 */
[----:B------:R-:W-:Y:S01]  /*15550*/  IMAD R0, R24, 0x200, R57 ;  /* 0x0000020018007824 */ /* 0x000fe200078e0239 */
[----:B-1--4-:R-:W-:-:S03]  /*15560*/  PRMT R4, R16, 0x9910, RZ ;  /* 0x0000991010047816 */ /* 0x012fc600000000ff */
[----:B0-----:R-:W-:Y:S02]  /*15570*/  IMAD R5, R0, UR4, RZ ;  /* 0x0000000400057c24 */ /* 0x001fe4000f8e02ff */
        /* <DEDUP_REMOVED lines=16> */
.L_x_12375:
[----:B------:R0:W-:Y:S01]  /*15680*/  STG.E.U8 desc[UR36][R2.64], RZ ;  /* 0x000000ff02007986 */ /* 0x0001e2000c101124 */
[----:B------:R-:W-:Y:S01]  /*15690*/  IMAD.MOV.U32 R57, RZ, RZ, R19 ;  /* 0x000000ffff397224 */ /* 0x000fe200078e0013 */
[----:B------:R-:W-:Y:S06]  /*156a0*/  BRA `(.L_x_12377) ;  /* 0x0000000400e07947 */ /* 0x000fec0003800000 */
.L_x_12374:
        /* <DEDUP_REMOVED lines=9> */
.L_x_12379:
[----:B------:R0:W-:Y:S01]  /*15740*/  STG.E desc[UR36][R2.64], RZ ;  /* 0x000000ff02007986 */ /* 0x0001e2000c101924 */
[----:B------:R-:W-:Y:S01]  /*15750*/  IMAD.MOV.U32 R57, RZ, RZ, R19 ;  /* 0x000000ffff397224 */ /* 0x000fe200078e0013 */
[----:B------:R-:W-:Y:S06]  /*15760*/  BRA `(.L_x_12377) ;  /* 0x0000000400b07947 */ /* 0x000fec0003800000 */
.L_x_12378:
[----:B------:R0:W-:Y:S01]  /*15770*/  STG.E.U16 desc[UR36][R2.64], RZ ;  /* 0x000000ff02007986 */ /* 0x0001e2000c101524 */
[----:B------:R-:W-:Y:S01]  /*15780*/  IMAD.MOV.U32 R57, RZ, RZ, R19 ;  /* 0x000000ffff397224 */ /* 0x000fe200078e0013 */
[----:B------:R-:W-:Y:S06]  /*15790*/  BRA `(.L_x_12377) ;  /* 0x0000000400a47947 */ /* 0x000fec0003800000 */
.L_x_12373:
        /* <DEDUP_REMOVED lines=9> */
.L_x_12381:
[----:B------:R0:W-:Y:S01]  /*15830*/  STG.E.U16 desc[UR36][R2.64], RZ ;  /* 0x000000ff02007986 */ /* 0x0001e2000c101524 */
[----:B------:R-:W-:Y:S01]  /*15840*/  IMAD.MOV.U32 R57, RZ, RZ, R19 ;  /* 0x000000ffff397224 */ /* 0x000fe200078e0013 */
[----:B------:R-:W-:Y:S06]  /*15850*/  BRA `(.L_x_12377) ;  /* 0x0000000400747947 */ /* 0x000fec0003800000 */
.L_x_12380:
        /* <DEDUP_REMOVED lines=9> */
.L_x_12383:
[----:B------:R3:W-:Y:S01]  /*158f0*/  STG.E desc[UR36][R2.64], RZ ;  /* 0x000000ff02007986 */ /* 0x0007e2000c101924 */
[----:B------:R-:W-:Y:S01]  /*15900*/  IMAD.MOV.U32 R57, RZ, RZ, R19 ;  /* 0x000000ffff397224 */ /* 0x000fe200078e0013 */
[----:B------:R-:W-:Y:S06]  /*15910*/  BRA `(.L_x_12377) ;  /* 0x0000000400447947 */ /* 0x000fec0003800000 */
.L_x_12382:
[----:B------:R4:W-:Y:S01]  /*15920*/  STG.E.64 desc[UR36][R2.64], RZ ;  /* 0x000000ff02007986 */ /* 0x0009e2000c101b24 */
[----:B------:R-:W-:Y:S01]  /*15930*/  IMAD.MOV.U32 R57, RZ, RZ, R19 ;  /* 0x000000ffff397224 */ /* 0x000fe200078e0013 */
[----:B------:R-:W-:Y:S06]  /*15940*/  BRA `(.L_x_12377) ;  /* 0x0000000400387947 */ /* 0x000fec0003800000 */
.L_x_12372:
        /* <DEDUP_REMOVED lines=11> */
.L_x_12386:
[----:B------:R0:W-:Y:S01]  /*15a00*/  STG.E.128 desc[UR36][R2.64], RZ ;  /* 0x000000ff02007986 */ /* 0x0001e2000c101d24 */
[----:B------:R-:W-:Y:S01]  /*15a10*/  IMAD.MOV.U32 R57, RZ, RZ, R19 ;  /* 0x000000ffff397224 */ /* 0x000fe200078e0013 */
[----:B------:R-:W-:Y:S06]  /*15a20*/  BRA `(.L_x_12377) ;  /* 0x0000000400007947 */ /* 0x000fec0003800000 */
.L_x_12385:
        /* <DEDUP_REMOVED lines=9> */
.L_x_12388:
[----:B------:R0:W-:Y:S01]  /*15ac0*/  STG.E.U8 desc[UR36][R2.64], RZ ;  /* 0x000000ff02007986 */ /* 0x0001e2000c101124 */
[----:B------:R-:W-:Y:S01]  /*15ad0*/  IMAD.MOV.U32 R57, RZ, RZ, R19 ;  /* 0x000000ffff397224 */ /* 0x000fe200078e0013 */
[----:B------:R-:W-:Y:S06]  /*15ae0*/  BRA `(.L_x_12377) ;  /* 0x0000000000d07947 */ /* 0x000fec0003800000 */
.L_x_12387:
[----:B------:R0:W-:Y:S01]  /*15af0*/  STG.E.U16 desc[UR36][R2.64], RZ ;  /* 0x000000ff02007986 */ /* 0x0001e2000c101524 */
[----:B------:R-:W-:Y:S01]  /*15b00*/  IMAD.MOV.U32 R57, RZ, RZ, R19 ;  /* 0x000000ffff397224 */ /* 0x000fe200078e0013 */
[----:B------:R-:W-:Y:S06]  /*15b10*/  BRA `(.L_x_12377) ;  /* 0x0000000000c47947 */ /* 0x000fec0003800000 */
.L_x_12384:
        /* <DEDUP_REMOVED lines=11> */
.L_x_12391:
[----:B------:R0:W-:Y:S01]  /*15bd0*/  STG.E.U8 desc[UR36][R2.64], RZ ;  /* 0x000000ff02007986 */ /* 0x0001e2000c101124 */
[----:B------:R-:W-:Y:S01]  /*15be0*/  IMAD.MOV.U32 R57, RZ, RZ, R19 ;  /* 0x000000ffff397224 */ /* 0x000fe200078e0013 */
[----:B------:R-:W-:Y:S06]  /*15bf0*/  BRA `(.L_x_12377) ;  /* 0x00000000008c7947 */ /* 0x000fec0003800000 */
.L_x_12390:
[----:B------:R0:W-:Y:S01]  /*15c00*/  STG.E.U8 desc[UR36][R2.64], RZ ;  /* 0x000000ff02007986 */ /* 0x0001e2000c101124 */
[----:B------:R-:W-:Y:S01]  /*15c10*/  IMAD.MOV.U32 R57, RZ, RZ, R19 ;  /* 0x000000ffff397224 */ /* 0x000fe200078e0013 */
[----:B------:R-:W-:Y:S06]  /*15c20*/  BRA `(.L_x_12377) ;  /* 0x0000000000807947 */ /* 0x000fec0003800000 */
.L_x_12389:
[----:B------:R-:W-:-:S13]  /*15c30*/  ISETP.NE.AND P0, PT, R0, 0x1c, PT ;  /* 0x0000001c0000780c */ /* 0x000fda0003f05270 */
[----:B------:R-:W-:Y:S05]  /*15c40*/  @!P0 BRA `(.L_x_12392) ;  /* 0x0000000000708947 */ /* 0x000fea0003800000 */
[----:B------:R-:W-:-:S13]  /*15c50*/  ISETP.NE.AND P0, PT, R0, 0x1d, PT ;  /* 0x0000001d0000780c */ /* 0x000fda0003f05270 */
[----:B------:R-:W-:Y:S05]  /*15c60*/  @!P0 BRA `(.L_x_12393) ;  /* 0x00000000005c8947 */ /* 0x000fea0003800000 */
[----:B------:R-:W-:-:S13]  /*15c70*/  ISETP.NE.AND P0, PT, R0, 0x2c, PT ;  /* 0x0000002c0000780c */ /* 0x000fda0003f05270 */
[----:B------:R-:W-:Y:S05]  /*15c80*/  @!P0 BRA `(.L_x_12394) ;  /* 0x0000000000488947 */ /* 0x000fea0003800000 */
.L_x_12376:
        /* <DEDUP_REMOVED lines=16> */
.L_x_12395:
[----:B------:R-:W-:Y:S01]  /*15d90*/  IMAD.MOV.U32 R57, RZ, RZ, R19 ;  /* 0x000000ffff397224 */ /* 0x000fe200078e0013 */
[----:B------:R-:W-:Y:S06]  /*15da0*/  BRA `(.L_x_12377) ;  /* 0x0000000000207947 */ /* 0x000fec0003800000 */
.L_x_12394:
[----:B------:R0:W-:Y:S01]  /*15db0*/  STG.E.U8 desc[UR36][R2.64], RZ ;  /* 0x000000ff02007986 */ /* 0x0001e2000c101124 */
[----:B------:R-:W-:Y:S01]  /*15dc0*/  IMAD.MOV.U32 R57, RZ, RZ, R19 ;  /* 0x000000ffff397224 */ /* 0x000fe200078e0013 */
[----:B------:R-:W-:Y:S06]  /*15dd0*/  BRA `(.L_x_12377) ;  /* 0x0000000000147947 */ /* 0x000fec0003800000 */
.L_x_12393:
[----:B------:R0:W-:Y:S01]  /*15de0*/  STG.E.64 desc[UR36][R2.64], RZ ;  /* 0x000000ff02007986 */ /* 0x0001e2000c101b24 */
[----:B------:R-:W-:Y:S01]  /*15df0*/  IMAD.MOV.U32 R57, RZ, RZ, R19 ;  /* 0x000000ffff397224 */ /* 0x000fe200078e0013 */
[----:B------:R-:W-:Y:S06]  /*15e00*/  BRA `(.L_x_12377) ;  /* 0x0000000000087947 */ /* 0x000fec0003800000 */
.L_x_12392:
[----:B------:R0:W-:Y:S01]  /*15e10*/  STG.E desc[UR36][R2.64], RZ ;  /* 0x000000ff02007986 */ /* 0x0001e2000c101924 */
[----:B------:R-:W-:-:S07]  /*15e20*/  IMAD.MOV.U32 R57, RZ, RZ, R19 ;  /* 0x000000ffff397224 */ /* 0x000fce00078e0013 */
.L_x_12377:
        /* <DEDUP_REMOVED lines=23> */
.L_x_12400:
[----:B------:R0:W-:Y:S01]  /*15fa0*/  STG.E.U8 desc[UR36][R2.64], RZ ;  /* 0x000000ff02007986 */ /* 0x0001e2000c101124 */
[----:B------:R-:W-:Y:S05]  /*15fb0*/  BRA `(.L_x_12402) ;  /* 0x00000004008c7947 */ /* 0x000fea0003800000 */
.L_x_12399:
        /* <DEDUP_REMOVED lines=8> */
.L_x_12404:
[----:B------:R0:W-:Y:S01]  /*16040*/  STG.E desc[UR36][R2.64], RZ ;  /* 0x000000ff02007986 */ /* 0x0001e2000c101924 */
[----:B------:R-:W-:Y:S05]  /*16050*/  BRA `(.L_x_12402) ;  /* 0x0000000400647947 */ /* 0x000fea0003800000 */
.L_x_12403:
[----:B------:R0:W-:Y:S01]  /*16060*/  STG.E.U16 desc[UR36][R2.64], RZ ;  /* 0x000000ff02007986 */ /* 0x0001e2000c101524 */
[----:B------:R-:W-:Y:S05]  /*16070*/  BRA `(.L_x_12402) ;  /* 0x00000004005c7947 */ /* 0x000fea0003800000 */
.L_x_12398:
        /* <DEDUP_REMOVED lines=8> */
.L_x_12406:
[----:B------:R0:W-:Y:S01]  /*16100*/  STG.E.U16 desc[UR36][R2.64], RZ ;  /* 0x000000ff02007986 */ /* 0x0001e2000c101524 */
[----:B------:R-:W-:Y:S05]  /*16110*/  BRA `(.L_x_12402) ;  /* 0x0000000400347947 */ /* 0x000fea0003800000 */
.L_x_12405:
        /* <DEDUP_REMOVED lines=8> */
.L_x_12408:
[----:B------:R0:W-:Y:S01]  /*161a0*/  STG.E desc[UR36][R2.64], RZ ;  /* 0x000000ff02007986 */ /* 0x0001e2000c101924 */
[----:B------:R-:W-:Y:S05]  /*161b0*/  BRA `(.L_x_12402) ;  /* 0x00000004000c7947 */ /* 0x000fea0003800000 */
.L_x_12407:
[----:B------:R0:W-:Y:S01]  /*161c0*/  STG.E.64 desc[UR36][R2.64], RZ ;  /* 0x000000ff02007986 */ /* 0x0001e2000c101b24 */
[----:B------:R-:W-:Y:S05]  /*161d0*/  BRA `(.L_x_12402) ;  /* 0x0000000400047947 */ /* 0x000fea0003800000 */
.L_x_12397:
        /* <DEDUP_REMOVED lines=10> */
.L_x_12411:
[----:B------:R0:W-:Y:S01]  /*16280*/  STG.E.128 desc[UR36][R2.64], RZ ;  /* 0x000000ff02007986 */ /* 0x0001e2000c101d24 */
[----:B------:R-:W-:Y:S05]  /*16290*/  BRA `(.L_x_12402) ;  /* 0x0000000000d47947 */ /* 0x000fea0003800000 */
.L_x_12410:
        /* <DEDUP_REMOVED lines=8> */
.L_x_12413:
[----:B------:R0:W-:Y:S01]  /*16320*/  STG.E.U8 desc[UR36][R2.64], RZ ;  /* 0x000000ff02007986 */ /* 0x0001e2000c101124 */
[----:B------:R-:W-:Y:S05]  /*16330*/  BRA `(.L_x_12402) ;  /* 0x0000000000ac7947 */ /* 0x000fea0003800000 */
.L_x_12412:
[----:B------:R0:W-:Y:S01]  /*16340*/  STG.E.U16 desc[UR36][R2.64], RZ ;  /* 0x000000ff02007986 */ /* 0x0001e2000c101524 */
[----:B------:R-:W-:Y:S05]  /*16350*/  BRA `(.L_x_12402) ;  /* 0x0000000000a47947 */ /* 0x000fea0003800000 */
.L_x_12409:
        /* <DEDUP_REMOVED lines=10> */
.L_x_12416:
[----:B------:R4:W-:Y:S01]  /*16400*/  STG.E.U8 desc[UR36][R2.64], RZ ;  /* 0x000000ff02007986 */ /* 0x0009e2000c101124 */
[----:B------:R-:W-:Y:S05]  /*16410*/  BRA `(.L_x_12402) ;  /* 0x0000000000747947 */ /* 0x000fea0003800000 */
.L_x_12415:
[----:B------:R0:W-:Y:S01]  /*16420*/  STG.E.U8 desc[UR36][R2.64], RZ ;  /* 0x000000ff02007986 */ /* 0x0001e2000c101124 */
[----:B------:R-:W-:Y:S05]  /*16430*/  BRA `(.L_x_12402) ;  /* 0x00000000006c7947 */ /* 0x000fea0003800000 */
.L_x_12414:
[----:B------:R-:W-:-:S13]  /*16440*/  ISETP.NE.AND P0, PT, R0, 0x1c, PT ;  /* 0x0000001c0000780c */ /* 0x000fda0003f05270 */
[----:B------:R-:W-:Y:S05]  /*16450*/  @!P0 BRA `(.L_x_12417) ;  /* 0x0000000000608947 */ /* 0x000fea0003800000 */
[----:B------:R-:W-:-:S13]  /*16460*/  ISETP.NE.AND P0, PT, R0, 0x1d, PT ;  /* 0x0000001d0000780c */ /* 0x000fda0003f05270 */
[----:B------:R-:W-:Y:S05]  /*16470*/  @!P0 BRA `(.L_x_12418) ;  /* 0x0000000000508947 */ /* 0x000fea0003800000 */
[----:B------:R-:W-:-:S13]  /*16480*/  ISETP.NE.AND P0, PT, R0, 0x2c, PT ;  /* 0x0000002c0000780c */ /* 0x000fda0003f05270 */
[----:B------:R1:W-:Y:S01]  /*16490*/  @!P0 STG.E.U8 desc[UR36][R2.64], RZ ;  /* 0x000000ff02008986 */ /* 0x0003e2000c101124 */
[----:B------:R-:W-:Y:S05]  /*164a0*/  @!P0 BRA `(.L_x_12402) ;  /* 0x0000000000508947 */ /* 0x000fea0003800000 */
.L_x_12401:
[----:B------:R-:W-:Y:S01]  /*164b0*/  MOV R0, 0x0 ;  /* 0x0000000000007802 */ /* 0x000fe20000000f00 */
[----:B------:R-:W0:Y:S01]  /*164c0*/  LDCU.64 UR4, c[0x4][0x118] ;  /* 0x01002300ff0477ac */ /* 0x000e220008000a00 */
[----:B------:R-:W-:Y:S02]  /*164d0*/  IMAD.MOV.U32 R8, RZ, RZ, 0x65 ;  /* 0x00000065ff087424 */ /* 0x000fe400078e00ff */
[----:B-1----:R1:W2:Y:S01]  /*164e0*/  LDC.64 R2, c[0x4][R0] ;  /* 0x0100000000027b82 */ /* 0x0022a20000000a00 */
        /* <DEDUP_REMOVED lines=12> */
.L_x_12419:
[----:B------:R-:W-:Y:S05]  /*165b0*/  BRA `(.L_x_12402) ;  /* 0x00000000000c7947 */ /* 0x000fea0003800000 */
.L_x_12418:
[----:B------:R2:W-:Y:S01]  /*165c0*/  STG.E.64 desc[UR36][R2.64], RZ ;  /* 0x000000ff02007986 */ /* 0x0005e2000c101b24 */
[----:B------:R-:W-:Y:S05]  /*165d0*/  BRA `(.L_x_12402) ;  /* 0x0000000000047947 */ /* 0x000fea0003800000 */
.L_x_12417:
[----:B------:R0:W-:Y:S02]  /*165e0*/  STG.E desc[UR36][R2.64], RZ ;  /* 0x000000ff02007986 */ /* 0x0001e4000c101924 */
.L_x_12402:
[----:B------:R-:W-:-:S07]  /*165f0*/  VIADD R57, R57, 0x80 ;  /* 0x0000008039397836 */ /* 0x000fce0000000000 */
.L_x_12371:
[----:B------:R-:W-:-:S13]  /*16600*/  ISETP.GE.AND P0, PT, R57, R22, PT ;  /* 0x000000163900720c */ /* 0x000fda0003f06270 */
[----:B------:R-:W-:Y:S05]  /*16610*/  @P0 BREAK.RELIABLE B7 ;  /* 0x0000000000070942 */ /* 0x000fea0003800100 */
[----:B------:R-:W-:Y:S05]  /*16620*/  @P0 BRA `(.L_x_12396) ;  /* 0x0000000400ec0947 */ /* 0x000fea0003800000 */
[----:B------:R-:W-:Y:S05]  /*16630*/  BSYNC.RELIABLE B7 ;  /* 0x0000000000077941 */ /* 0x000fea0003800100 */
.L_x_12370:
        /* <DEDUP_REMOVED lines=20> */
.L_x_12423:
[----:B------:R0:W-:Y:S01]  /*16780*/  STG.E.U8 desc[UR36][R2.64], RZ ;  /* 0x000000ff02007986 */ /* 0x0001e2000c101124 */
[----:B------:R-:W-:Y:S05]  /*16790*/  BRA `(.L_x_12425) ;  /* 0x00000004008c7947 */ /* 0x000fea0003800000 */
.L_x_12422:
        /* <DEDUP_REMOVED lines=8> */
.L_x_12427:
[----:B------:R0:W-:Y:S01]  /*16820*/  STG.E desc[UR36][R2.64], RZ ;  /* 0x000000ff02007986 */ /* 0x0001e2000c101924 */
[----:B------:R-:W-:Y:S05]  /*16830*/  BRA `(.L_x_12425) ;  /* 0x0000000400647947 */ /* 0x000fea0003800000 */
.L_x_12426:
[----:B------:R0:W-:Y:S01]  /*16840*/  STG.E.U16 desc[UR36][R2.64], RZ ;  /* 0x000000ff02007986 */ /* 0x0001e2000c101524 */
[----:B------:R-:W-:Y:S05]  /*16850*/  BRA `(.L_x_12425) ;  /* 0x00000004005c7947 */ /* 0x000fea0003800000 */
.L_x_12421:
        /* <DEDUP_REMOVED lines=8> */
.L_x_12429:
[----:B------:R1:W-:Y:S01]  /*168e0*/  STG.E.U16 desc[UR36][R2.64], RZ ;  /* 0x000000ff02007986 */ /* 0x0003e2000c101524 */
[----:B------:R-:W-:Y:S05]  /*168f0*/  BRA `(.L_x_12425) ;  /* 0x0000000400347947 */ /* 0x000fea0003800000 */
.L_x_12428:
        /* <DEDUP_REMOVED lines=8> */
.L_x_12431:
[----:B------:R4:W-:Y:S01]  /*16980*/  STG.E desc[UR36][R2.64], RZ ;  /* 0x000000ff02007986 */ /* 0x0009e2000c101924 */
[----:B------:R-:W-:Y:S05]  /*16990*/  BRA `(.L_x_12425) ;  /* 0x00000004000c7947 */ /* 0x000fea0003800000 */
.L_x_12430:
[----:B------:R2:W-:Y:S01]  /*169a0*/  STG.E.64 desc[UR36][R2.64], RZ ;  /* 0x000000ff02007986 */ /* 0x0005e2000c101b24 */
[----:B------:R-:W-:Y:S05]  /*169b0*/  BRA `(.L_x_12425) ;  /* 0x0000000400047947 */ /* 0x000fea0003800000 */
.L_x_12420:
        /* <DEDUP_REMOVED lines=10> */
.L_x_12434:
[----:B------:R0:W-:Y:S01]  /*16a60*/  STG.E.128 desc[UR36][R2.64], RZ ;  /* 0x000000ff02007986 */ /* 0x0001e2000c101d24 */
[----:B------:R-:W-:Y:S05]  /*16a70*/  BRA `(.L_x_12425) ;  /* 0x0000000000d47947 */ /* 0x000fea0003800000 */
.L_x_12433:
        /* <DEDUP_REMOVED lines=8> */
.L_x_12436:
[----:B------:R0:W-:Y:S01]  /*16b00*/  STG.E.U8 desc[UR36][R2.64], RZ ;  /* 0x000000ff02007986 */ /* 0x0001e2000c101124 */
[----:B------:R-:W-:Y:S05]  /*16b10*/  BRA `(.L_x_12425) ;  /* 0x0000000000ac7947 */ /* 0x000fea0003800000 */
.L_x_12435:
[----:B------:R0:W-:Y:S01]  /*16b20*/  STG.E.U16 desc[UR36][R2.64], RZ ;  /* 0x000000ff02007986 */ /* 0x0001e2000c101524 */
[----:B------:R-:W-:Y:S05]  /*16b30*/  BRA `(.L_x_12425) ;  /* 0x0000000000a47947 */ /* 0x000fea0003800000 */
.L_x_12432:
        /* <DEDUP_REMOVED lines=10> */
.L_x_12439:
[----:B------:R0:W-:Y:S01]  /*16be0*/  STG.E.U8 desc[UR36][R2.64], RZ ;  /* 0x000000ff02007986 */ /* 0x0001e2000c101124 */
[----:B------:R-:W-:Y:S05]  /*16bf0*/  BRA `(.L_x_12425) ;  /* 0x0000000000747947 */ /* 0x000fea0003800000 */
.L_x_12438:
[----:B------:R0:W-:Y:S01]  /*16c00*/  STG.E.U8 desc[UR36][R2.64], RZ ;  /* 0x000000ff02007986 */ /* 0x0001e2000c101124 */
[----:B------:R-:W-:Y:S05]  /*16c10*/  BRA `(.L_x_12425) ;  /* 0x00000000006c7947 */ /* 0x000fea0003800000 */
.L_x_12437:
[----:B------:R-:W-:-:S13]  /*16c20*/  ISETP.NE.AND P0, PT, R0, 0x1c, PT ;  /* 0x0000001c0000780c */ /* 0x000fda0003f05270 */
[----:B------:R-:W-:Y:S05]  /*16c30*/  @!P0 BRA `(.L_x_12440) ;  /* 0x0000000000608947 */ /* 0x000fea0003800000 */
[----:B------:R-:W-:-:S13]  /*16c40*/  ISETP.NE.AND P0, PT, R0, 0x1d, PT ;  /* 0x0000001d0000780c */ /* 0x000fda0003f05270 */
[----:B------:R-:W-:Y:S05]  /*16c50*/  @!P0 BRA `(.L_x_12441) ;  /* 0x0000000000508947 */ /* 0x000fea0003800000 */
[----:B------:R-:W-:-:S13]  /*16c60*/  ISETP.NE.AND P0, PT, R0, 0x2c, PT ;  /* 0x0000002c0000780c */ /* 0x000fda0003f05270 */
[----:B------:R0:W-:Y:S01]  /*16c70*/  @!P0 STG.E.U8 desc[UR36][R2.64], RZ ;  /* 0x000000ff02008986 */ /* 0x0001e2000c101124 */
[----:B------:R-:W-:Y:S05]  /*16c80*/  @!P0 BRA `(.L_x_12425) ;  /* 0x0000000000508947 */ /* 0x000fea0003800000 */
.L_x_12424:
        /* <DEDUP_REMOVED lines=16> */
.L_x_12442:
[----:B------:R-:W-:Y:S05]  /*16d90*/  BRA `(.L_x_12425) ;  /* 0x00000000000c7947 */ /* 0x000fea0003800000 */
.L_x_12441:
[----:B------:R0:W-:Y:S01]  /*16da0*/  STG.E.64 desc[UR36][R2.64], RZ ;  /* 0x000000ff02007986 */ /* 0x0001e2000c101b24 */
[----:B------:R-:W-:Y:S05]  /*16db0*/  BRA `(.L_x_12425) ;  /* 0x0000000000047947 */ /* 0x000fea0003800000 */
.L_x_12440:
[----:B------:R0:W-:Y:S02]  /*16dc0*/  STG.E desc[UR36][R2.64], RZ ;  /* 0x000000ff02007986 */ /* 0x0001e4000c101924 */
.L_x_12425:
[----:B------:R-:W-:-:S07]  /*16dd0*/  VIADD R57, R57, 0x80 ;  /* 0x0000008039397836 */ /* 0x000fce0000000000 */
.L_x_12396:
[----:B------:R-:W-:Y:S05]  /*16de0*/  BSYNC.RECONVERGENT B6 ;  /* 0x0000000000067941 */ /* 0x000fea0003800200 */
.L_x_12369:
[----:B------:R-:W-:-:S13]  /*16df0*/  ISETP.GE.AND P0, PT, R57, R22, PT ;  /* 0x000000163900720c */ /* 0x000fda0003f06270 */
[----:B------:R-:W-:Y:S05]  /*16e00*/  @P0 EXIT ;  /* 0x000000000000094d */ /* 0x000fea0003800000 */
[----:B------:R-:W5:Y:S01]  /*16e10*/  S2R R0, SR_CTAID.X ;  /* 0x0000000000007919 */ /* 0x000f620000002500 */
[----:B01234-:R-:W0:Y:S01]  /*16e20*/  LDC.64 R2, c[0x0][0x438] ;  /* 0x00010e00ff027b82 */ /* 0x01fe220000000a00 */
[----:B------:R-:W1:Y:S01]  /*16e30*/  LDCU UR4, c[0x0][0x48c] ;  /* 0x00009180ff0477ac */ /* 0x000e620008000800 */
[----:B-----5:R-:W-:Y:S01]  /*16e40*/  IMAD R57, R0, 0x200, R57 ;  /* 0x0000020000397824 */ /* 0x020fe200078e0239 */
[----:B------:R-:W-:-:S03]  /*16e50*/  PRMT R0, R16, 0x9910, RZ ;  /* 0x0000991010007816 */ /* 0x000fc600000000ff */
[----:B-1----:R-:W-:Y:S01]  /*16e60*/  IMAD R57, R57, UR4, RZ ;  /* 0x0000000439397c24 */ /* 0x002fe2000f8e02ff */
[----:B------:R-:W-:-:S04]  /*16e70*/  ISETP.GT.AND P1, PT, R0, 0x9, PT ;  /* 0x000000090000780c */ /* 0x000fc80003f24270 */
[----:B0-----:R-:W-:-:S05]  /*16e80*/  IADD3 R2, P0, PT, R57, R2, RZ ;  /* 0x0000000239027210 */ /* 0x001fca0007f1e0ff */
[----:B------:R-:W-:-:S04]  /*16e90*/  IMAD.X R3, RZ, RZ, R3, P0 ;  /* 0x000000ffff037224 */ /* 0x000fc800000e0603 */
        /* <DEDUP_REMOVED lines=11> */
.L_x_12446:
[----:B------:R-:W-:Y:S01]  /*16f50*/  STG.E.U8 desc[UR36][R2.64], RZ ;  /* 0x000000ff02007986 */ /* 0x000fe2000c101124 */
[----:B------:R-:W-:Y:S05]  /*16f60*/  EXIT ;  /* 0x000000000000794d */ /* 0x000fea0003800000 */
.L_x_12445:
        /* <DEDUP_REMOVED lines=8> */
.L_x_12449:
[----:B------:R-:W-:Y:S01]  /*16ff0*/  STG.E desc[UR36][R2.64], RZ ;  /* 0x000000ff02007986 */ /* 0x000fe2000c101924 */
[----:B------:R-:W-:Y:S05]  /*17000*/  EXIT ;  /* 0x000000000000794d */ /* 0x000fea0003800000 */
.L_x_12448:
[----:B------:R-:W-:Y:S01]  /*17010*/  STG.E.U16 desc[UR36][R2.64], RZ ;  /* 0x000000ff02007986 */ /* 0x000fe2000c101524 */
[----:B------:R-:W-:Y:S05]  /*17020*/  EXIT ;  /* 0x000000000000794d */ /* 0x000fea0003800000 */
.L_x_12444:
        /* <DEDUP_REMOVED lines=8> */
.L_x_12451:
[----:B------:R-:W-:Y:S01]  /*170b0*/  STG.E.U16 desc[UR36][R2.64], RZ ;  /* 0x000000ff02007986 */ /* 0x000fe2000c101524 */
[----:B------:R-:W-:Y:S05]  /*170c0*/  EXIT ;  /* 0x000000000000794d */ /* 0x000fea0003800000 */
.L_x_12450:
        /* <DEDUP_REMOVED lines=8> */
.L_x_12453:
[----:B------:R-:W-:Y:S01]  /*17150*/  STG.E desc[UR36][R2.64], RZ ;  /* 0x000000ff02007986 */ /* 0x000fe2000c101924 */
[----:B------:R-:W-:Y:S05]  /*17160*/  EXIT ;  /* 0x000000000000794d */ /* 0x000fea0003800000 */
.L_x_12452:
[----:B------:R-:W-:Y:S01]  /*17170*/  STG.E.64 desc[UR36][R2.64], RZ ;  /* 0x000000ff02007986 */ /* 0x000fe2000c101b24 */
[----:B------:R-:W-:Y:S05]  /*17180*/  EXIT ;  /* 0x000000000000794d */ /* 0x000fea0003800000 */
.L_x_12443:
        /* <DEDUP_REMOVED lines=10> */
.L_x_12456:
[----:B------:R-:W-:Y:S01]  /*17230*/  STG.E.128 desc[UR36][R2.64], RZ ;  /* 0x000000ff02007986 */ /* 0x000fe2000c101d24 */
[----:B------:R-:W-:Y:S05]  /*17240*/  EXIT ;  /* 0x000000000000794d */ /* 0x000fea0003800000 */
.L_x_12455:
        /* <DEDUP_REMOVED lines=8> */
.L_x_12458:
[----:B------:R-:W-:Y:S01]  /*172d0*/  STG.E.U8 desc[UR36][R2.64], RZ ;  /* 0x000000ff02007986 */ /* 0x000fe2000c101124 */
[----:B------:R-:W-:Y:S05]  /*172e0*/  EXIT ;  /* 0x000000000000794d */ /* 0x000fea0003800000 */
.L_x_12457:
[----:B------:R-:W-:Y:S01]  /*172f0*/  STG.E.U16 desc[UR36][R2.64], RZ ;  /* 0x000000ff02007986 */ /* 0x000fe2000c101524 */
[----:B------:R-:W-:Y:S05]  /*17300*/  EXIT ;  /* 0x000000000000794d */ /* 0x000fea0003800000 */
.L_x_12454:
        /* <DEDUP_REMOVED lines=10> */
.L_x_12461:
[----:B------:R-:W-:Y:S01]  /*173b0*/  STG.E.U8 desc[UR36][R2.64], RZ ;  /* 0x000000ff02007986 */ /* 0x000fe2000c101124 */
[----:B------:R-:W-:Y:S05]  /*173c0*/  EXIT ;  /* 0x000000000000794d */ /* 0x000fea0003800000 */
.L_x_12460:
[----:B------:R-:W-:Y:S01]  /*173d0*/  STG.E.U8 desc[UR36][R2.64], RZ ;  /* 0x000000ff02007986 */ /* 0x000fe2000c101124 */
[----:B------:R-:W-:Y:S05]  /*173e0*/  EXIT ;  /* 0x000000000000794d */ /* 0x000fea0003800000 */
.L_x_12459:
[----:B------:R-:W-:-:S13]  /*173f0*/  ISETP.NE.AND P0, PT, R0, 0x1c, PT ;  /* 0x0000001c0000780c */ /* 0x000fda0003f05270 */
[----:B------:R-:W-:Y:S05]  /*17400*/  @!P0 BRA `(.L_x_12462) ;  /* 0x0000000000608947 */ /* 0x000fea0003800000 */
[----:B------:R-:W-:-:S13]  /*17410*/  ISETP.NE.AND P0, PT, R0, 0x1d, PT ;  /* 0x0000001d0000780c */ /* 0x000fda0003f05270 */
[----:B------:R-:W-:Y:S05]  /*17420*/  @!P0 BRA `(.L_x_12463) ;  /* 0x0000000000508947 */ /* 0x000fea0003800000 */
[----:B------:R-:W-:-:S13]  /*17430*/  ISETP.NE.AND P0, PT, R0, 0x2c, PT ;  /* 0x0000002c0000780c */ /* 0x000fda0003f05270 */
[----:B------:R0:W-:Y:S01]  /*17440*/  @!P0 STG.E.U8 desc[UR36][R2.64], RZ ;  /* 0x000000ff02008986 */ /* 0x0001e2000c101124 */
[----:B------:R-:W-:Y:S05]  /*17450*/  @!P0 EXIT ;  /* 0x000000000000894d */ /* 0x000fea0003800000 */
.L_x_12447:
        /* <DEDUP_REMOVED lines=16> */
.L_x_12464:
[----:B------:R-:W-:Y:S05]  /*17560*/  EXIT ;  /* 0x000000000000794d */ /* 0x000fea0003800000 */
.L_x_12463:
[----:B------:R-:W-:Y:S01]  /*17570*/  STG.E.64 desc[UR36][R2.64], RZ ;  /* 0x000000ff02007986 */ /* 0x000fe2000c101b24 */
[----:B------:R-:W-:Y:S05]  /*17580*/  EXIT ;  /* 0x000000000000794d */ /* 0x000fea0003800000 */
.L_x_12462:
[----:B------:R-:W-:Y:S01]  /*17590*/  STG.E desc[UR36][R2.64], RZ ;  /* 0x000000ff02007986 */ /* 0x000fe2000c101924 */
[----:B------:R-:W-:Y:S05]  /*175a0*/  EXIT ;  /* 0x000000000000794d */ /* 0x000fea0003800000 */
        .weak           $__internal_26_$__cuda_sm20_div_s64
        .type           $__internal_26_$__cuda_sm20_div_s64,@function
        .size           $__internal_26_$__cuda_sm20_div_s64,(.L_x_34654 - $__internal_26_$__cuda_sm20_div_s64)
$__internal_26_$__cuda_sm20_div_s64:
[-C--:B------:R-:W-:Y:S02]  /*175b0*/  IADD3 R12, P1, PT, RZ, -R3.reuse, RZ ;  /* 0x80000003ff0c7210 */ /* 0x080fe40007f3e0ff */
[----:B------:R-:W-:Y:S02]  /*175c0*/  ISETP.GE.AND P0, PT, R2, RZ, PT ;  /* 0x000000ff0200720c */ /* 0x000fe40003f06270 */
[----:B------:R-:W-:Y:S01]  /*175d0*/  ISETP.GE.AND P2, PT, R4, RZ, PT ;  /* 0x000000ff0400720c */ /* 0x000fe20003f46270 */
[----:B------:R-:W-:Y:S01]  /*175e0*/  IMAD.X R8, RZ, RZ, ~R2, P1 ;  /* 0x000000ffff087224 */ /* 0x000fe200008e0e02 */
[----:B------:R-:W-:-:S04]  /*175f0*/  SEL R12, R12, R3, !P0 ;  /* 0x000000030c0c7207 */ /* 0x000fc80004000000 */
        /* <DEDUP_REMOVED lines=13> */
[----:B------:R-:W-:-:S04]  /*176d0*/  IMAD.HI.U32 R20, R14, R9, RZ ;  /* 0x000000090e147227 */ /* 0x000fc800078e00ff */
[----:B------:R-:W-:-:S04]  /*176e0*/  IMAD.X R8, RZ, RZ, ~R8, P0 ;  /* 0x000000ffff087224 */ /* 0x000fc800000e0e08 */
[----:B------:R-:W-:-:S04]  /*176f0*/  IMAD.WIDE.U32 R20, P0, R14, R8, R20 ;  /* 0x000000080e147225 */ /* 0x000fc80007800014 */
[C---:B------:R-:W-:Y:S02]  /*17700*/  IMAD R14, R15.reuse, R8, RZ ;  /* 0x000000080f0e7224 */ /* 0x040fe400078e02ff */
[----:B------:R-:W-:-:S04]  /*17710*/  IMAD.HI.U32 R20, P1, R15, R9, R20 ;  /* 0x000000090f147227 */ /* 0x000fc80007820014 */
[----:B------:R-:W-:-:S04]  /*17720*/  IMAD.HI.U32 R9, R15, R8, RZ ;  /* 0x000000080f097227 */ /* 0x000fc800078e00ff */
[----:B------:R-:W-:Y:S01]  /*17730*/  IMAD.X R9, R9, 0x1, R15, P0 ;  /* 0x0000000109097824 */ /* 0x000fe200000e060f */
[----:B------:R-:W-:-:S04]  /*17740*/  IADD3 R15, P0, PT, R14, R20, RZ ;  /* 0x000000140e0f7210 */ /* 0x000fc80007f1e0ff */
[----:B------:R-:W-:Y:S01]  /*17750*/  IADD3.X R8, PT, PT, RZ, RZ, R9, P0, P1 ;  /* 0x000000ffff087210 */ /* 0x000fe200007e2409 */
[----:B------:R-:W-:-:S04]  /*17760*/  IMAD.WIDE.U32 R20, R15, R12, RZ ;  /* 0x0000000c0f147225 */ /* 0x000fc800078e00ff */
        /* <DEDUP_REMOVED lines=10> */
[-C--:B------:R-:W-:Y:S01]  /*17810*/  IADD3 R8, P3, PT, RZ, -R7.reuse, RZ ;  /* 0x80000007ff087210 */ /* 0x080fe20007f7e0ff */
[----:B------:R-:W-:Y:S01]  /*17820*/  IMAD.MOV.U32 R15, RZ, RZ, RZ ;  /* 0x000000ffff0f7224 */ /* 0x000fe200078e00ff */
[----:B------:R-:W-:Y:S02]  /*17830*/  IADD3 R20, P1, PT, R20, R14, RZ ;  /* 0x0000000e14147210 */ /* 0x000fe40007f3e0ff */
[----:B------:R-:W-:Y:S01]  /*17840*/  SEL R8, R8, R7, !P2 ;  /* 0x0000000708087207 */ /* 0x000fe20005000000 */
[----:B------:R-:W-:Y:S01]  /*17850*/  IMAD.X R10, RZ, RZ, ~R4, P3 ;  /* 0x000000ffff0a7224 */ /* 0x000fe200018e0e04 */
[----:B------:R-:W-:-:S03]  /*17860*/  IADD3.X R9, PT, PT, RZ, RZ, R9, P1, P0 ;  /* 0x000000ffff097210 */ /* 0x000fc60000fe0409 */
[----:B------:R-:W-:Y:S01]  /*17870*/  IMAD.HI.U32 R14, R20, R8, RZ ;  /* 0x00000008140e7227 */ /* 0x000fe200078e00ff */
[----:B------:R-:W-:-:S05]  /*17880*/  SEL R10, R10, R4, !P2 ;  /* 0x000000040a0a7207 */ /* 0x000fca0005000000 */
[----:B------:R-:W-:-:S04]  /*17890*/  IMAD.WIDE.U32 R14, R20, R10, R14 ;  /* 0x0000000a140e7225 */ /* 0x000fc800078e000e */
[C---:B------:R-:W-:Y:S02]  /*178a0*/  IMAD R20, R9.reuse, R10, RZ ;  /* 0x0000000a09147224 */ /* 0x040fe400078e02ff */
[----:B------:R-:W-:-:S04]  /*178b0*/  IMAD.HI.U32 R14, P0, R9, R8, R14 ;  /* 0x00000008090e7227 */ /* 0x000fc8000780000e */
[----:B------:R-:W-:Y:S01]  /*178c0*/  IMAD.HI.U32 R9, R9, R10, RZ ;  /* 0x0000000a09097227 */ /* 0x000fe200078e00ff */
[----:B------:R-:W-:-:S03]  /*178d0*/  IADD3 R20, P1, PT, R20, R14, RZ ;  /* 0x0000000e14147210 */ /* 0x000fc60007f3e0ff */
[----:B------:R-:W-:Y:S02]  /*178e0*/  IMAD.X R9, RZ, RZ, R9, P0 ;  /* 0x000000ffff097224 */ /* 0x000fe400000e0609 */
[----:B------:R-:W-:-:S04]  /*178f0*/  IMAD.WIDE.U32 R14, R20, R12, RZ ;  /* 0x0000000c140e7225 */ /* 0x000fc800078e00ff */
[----:B------:R-:W-:Y:S01]  /*17900*/  IMAD R15, R20, R13, R15 ;  /* 0x0000000d140f7224 */ /* 0x000fe200078e020f */
[----:B------:R-:W-:Y:S01]  /*17910*/  IADD3 R8, P2, PT, -R14, R8, RZ ;  /* 0x000000080e087210 */ /* 0x000fe20007f5e1ff */
[----:B------:R-:W-:-:S03]  /*17920*/  IMAD.X R9, RZ, RZ, R9, P1 ;  /* 0x000000ffff097224 */ /* 0x000fc600008e0609 */
[-C--:B------:R-:W-:Y:S01]  /*17930*/  ISETP.GE.U32.AND P0, PT, R8, R12.reuse, PT ;  /* 0x0000000c0800720c */ /* 0x080fe20003f06070 */
[----:B------:R-:W-:-:S04]  /*17940*/  IMAD R15, R9, R12, R15 ;  /* 0x0000000c090f7224 */ /* 0x000fc800078e020f */
[----:B------:R-:W-:Y:S01]  /*17950*/  IMAD.X R15, R10, 0x1, ~R15, P2 ;  /* 0x000000010a0f7824 */ /* 0x000fe200010e0e0f */
[----:B------:R-:W-:-:S04]  /*17960*/  IADD3 R10, P1, PT, R8, -R12, RZ ;  /* 0x8000000c080a7210 */ /* 0x000fc80007f3e0ff */
[----:B------:R-:W-:-:S04]  /*17970*/  ISETP.GE.U32.AND.EX P0, PT, R15, R13, PT, P0 ;  /* 0x0000000d0f00720c */ /* 0x000fc80003f06100 */
[----:B------:R-:W-:Y:S01]  /*17980*/  SEL R10, R10, R8, P0 ;  /* 0x000000080a0a7207 */ /* 0x000fe20000000000 */
[----:B------:R-:W-:Y:S01]  /*17990*/  IMAD.X R8, R15, 0x1, ~R13, P1 ;  /* 0x000000010f087824 */ /* 0x000fe200008e0e0d */
[----:B------:R-:W-:Y:S02]  /*179a0*/  ISETP.NE.U32.AND P1, PT, R3, RZ, PT ;  /* 0x000000ff0300720c */ /* 0x000fe40003f25070 */
[----:B------:R-:W-:Y:S02]  /*179b0*/  ISETP.GE.U32.AND P2, PT, R10, R12, PT ;  /* 0x0000000c0a00720c */ /* 0x000fe40003f46070 */
[----:B------:R-:W-:Y:S02]  /*179c0*/  SEL R8, R8, R15, P0 ;  /* 0x0000000f08087207 */ /* 0x000fe40000000000 */
[----:B------:R-:W-:Y:S02]  /*179d0*/  IADD3 R3, P3, PT, R20, 0x1, RZ ;  /* 0x0000000114037810 */ /* 0x000fe40007f7e0ff */
[----:B------:R-:W-:-:S02]  /*179e0*/  ISETP.GE.U32.AND.EX P2, PT, R8, R13, PT, P2 ;  /* 0x0000000d0800720c */ /* 0x000fc40003f46120 */
[----:B------:R-:W-:Y:S01]  /*179f0*/  SEL R3, R3, R20, P0 ;  /* 0x0000001403037207 */ /* 0x000fe20000000000 */
[----:B------:R-:W-:Y:S01]  /*17a00*/  IMAD.X R8, RZ, RZ, R9, P3 ;  /* 0x000000ffff087224 */ /* 0x000fe200018e0609 */
[C---:B------:R-:W-:Y:S02]  /*17a10*/  LOP3.LUT R10, R2.reuse, R4, RZ, 0x3c, !PT ;  /* 0x00000004020a7212 */ /* 0x040fe400078e3cff */
[----:B------:R-:W-:Y:S01]  /*17a20*/  ISETP.NE.AND.EX P1, PT, R2, RZ, PT, P1 ;  /* 0x000000ff0200720c */ /* 0x000fe20003f25310 */
[----:B------:R-:W-:Y:S01]  /*17a30*/  IMAD.MOV.U32 R2, RZ, RZ, R0 ;  /* 0x000000ffff027224 */ /* 0x000fe200078e0000 */
[----:B------:R-:W-:Y:S02]  /*17a40*/  SEL R8, R8, R9, P0 ;  /* 0x0000000908087207 */ /* 0x000fe40000000000 */
[----:B------:R-:W-:-:S04]  /*17a50*/  IADD3 R9, P0, PT, R3, 0x1, RZ ;  /* 0x0000000103097810 */ /* 0x000fc80007f1e0ff */
[----:B------:R-:W-:Y:S01]  /*17a60*/  SEL R9, R9, R3, P2 ;  /* 0x0000000309097207 */ /* 0x000fe20001000000 */
[----:B------:R-:W-:Y:S01]  /*17a70*/  IMAD.X R3, RZ, RZ, R8, P0 ;  /* 0x000000ffff037224 */ /* 0x000fe200000e0608 */
[----:B------:R-:W-:-:S04]  /*17a80*/  ISETP.GE.AND P0, PT, R10, RZ, PT ;  /* 0x000000ff0a00720c */ /* 0x000fc80003f06270 */
[----:B------:R-:W-:Y:S02]  /*17a90*/  SEL R3, R3, R8, P2 ;  /* 0x0000000803037207 */ /* 0x000fe40001000000 */
[----:B------:R-:W-:-:S04]  /*17aa0*/  IADD3 R8, P2, PT, RZ, -R9, RZ ;  /* 0x80000009ff087210 */ /* 0x000fc80007f5e0ff */
[----:B------:R-:W-:Y:S01]  /*17ab0*/  SEL R8, R8, R9, !P0 ;  /* 0x0000000908087207 */ /* 0x000fe20004000000 */
[----:B------:R-:W-:-:S03]  /*17ac0*/  IMAD.X R10, RZ, RZ, ~R3, P2 ;  /* 0x000000ffff0a7224 */ /* 0x000fc600010e0e03 */
[----:B------:R-:W-:Y:S02]  /*17ad0*/  SEL R8, R8, 0xffffffff, P1 ;  /* 0xffffffff08087807 */ /* 0x000fe40000800000 */
[----:B------:R-:W-:Y:S01]  /*17ae0*/  SEL R9, R10, R3, !P0 ;  /* 0x000000030a097207 */ /* 0x000fe20004000000 */
[----:B------:R-:W-:-:S03]  /*17af0*/  IMAD.MOV.U32 R3, RZ, RZ, 0x0 ;  /* 0x00000000ff037424 */ /* 0x000fc600078e00ff */
[----:B------:R-:W-:Y:S01]  /*17b00*/  SEL R9, R9, 0xffffffff, P1 ;  /* 0xffffffff09097807 */ /* 0x000fe20000800000 */
[----:B------:R-:W-:Y:S06]  /*17b10*/  RET.REL.NODEC R2 `(_ZN2at6native27unrolled_elementwise_kernelIZZZNS0_67_GLOBAL__N__bb565c37_34_ValidateCompressedIndicesKernel_cu_33a4b88b42_validate_compressed_sparse_indices_kernelILNS2_8CDimNameE1ENS2_18CUDAKernelLauncherENS2_14EmptyVecKernelENS2_8DummyVecELm8EEEvRKNS_6TensorESA_lllENKUlvE1_clEvENKUlvE0_clEvEUllllllE_St5arrayIPcLm6EELi4E23TrivialOffsetCalculatorILi5EjESH_ILi1EjENS0_6memory12LoadWithCastILi5EEENSK_13StoreWithCastILi1EEEEEviT_T0_T2_T3_T4_T5_) ;  /* 0xfffffe8402387950 */ /* 0x000fec0003c3ffff */
.L_x_12465:
        /* <DEDUP_REMOVED lines=14> */
.L_x_34654:


//--------------------- .text._ZN2at6native18elementwise_kernelILi128ELi2EZNS0_22gpu_kernel_impl_nocastIZZZNS0_67_GLOBAL__N__bb565c37_34_ValidateCompressedIndicesKernel_cu_33a4b88b42_validate_compressed_sparse_indices_kernelILNS3_8CDimNameE1ENS3_18CUDAKernelLauncherENS3_14EmptyVecKernelENS3_8DummyVecELm8EEEvRKNS_6TensorESB_lllENKUlvE1_clEvENKUlvE0_clEvEUllllllE_EEvRNS_18TensorIteratorBaseERKT_EUliE_EEviT1_ --------------------------
	.section	.text._ZN2at6native18elementwise_kernelILi128ELi2EZNS0_22gpu_kernel_impl_nocastIZZZNS0_67_GLOBAL__N__bb565c37_34_ValidateCompressedIndicesKernel_cu_33a4b88b42_validate_compressed_sparse_indices_kernelILNS3_8CDimNameE1ENS3_18CUDAKernelLauncherENS3_14EmptyVecKernelENS3_8DummyVecELm8EEEvRKNS_6TensorESB_lllENKUlvE1_clEvENKUlvE0_clEvEUllllllE_EEvRNS_18TensorIteratorBaseERKT_EUliE_EEviT1_,"ax",@progbits
	.align	128
        .global         _ZN2at6native18elementwise_kernelILi128ELi2EZNS0_22gpu_kernel_impl_nocastIZZZNS0_67_GLOBAL__N__bb565c37_34_ValidateCompressedIndicesKernel_cu_33a4b88b42_validate_compressed_sparse_indices_kernelILNS3_8CDimNameE1ENS3_18CUDAKernelLauncherENS3_14EmptyVecKernelENS3_8DummyVecELm8EEEvRKNS_6TensorESB_lllENKUlvE1_clEvENKUlvE0_clEvEUllllllE_EEvRNS_18TensorIteratorBaseERKT_EUliE_EEviT1_
        .type           _ZN2at6native18elementwise_kernelILi128ELi2EZNS0_22gpu_kernel_impl_nocastIZZZNS0_67_GLOBAL__N__bb565c37_34_ValidateCompressedIndicesKernel_cu_33a4b88b42_validate_compressed_sparse_indices_kernelILNS3_8CDimNameE1ENS3_18CUDAKernelLauncherENS3_14EmptyVecKernelENS3_8DummyVecELm8EEEvRKNS_6TensorESB_lllENKUlvE1_clEvENKUlvE0_clEvEUllllllE_EEvRNS_18TensorIteratorBaseERKT_EUliE_EEviT1_,@function
        .size           _ZN2at6native18elementwise_kernelILi128ELi2EZNS0_22gpu_kernel_impl_nocastIZZZNS0_67_GLOBAL__N__bb565c37_34_ValidateCompressedIndicesKernel_cu_33a4b88b42_validate_compressed_sparse_indices_kernelILNS3_8CDimNameE1ENS3_18CUDAKernelLauncherENS3_14EmptyVecKernelENS3_8DummyVecELm8EEEvRKNS_6TensorESB_lllENKUlvE1_clEvENKUlvE0_clEvEUllllllE_EEvRNS_18TensorIteratorBaseERKT_EUliE_EEviT1_,(.L_x_34656 - _ZN2at6native18elementwise_kernelILi128ELi2EZNS0_22gpu_kernel_impl_nocastIZZZNS0_67_GLOBAL__N__bb565c37_34_ValidateCompressedIndicesKernel_cu_33a4b88b42_validate_compressed_sparse_indices_kernelILNS3_8CDimNameE1ENS3_18CUDAKernelLauncherENS3_14EmptyVecKernelENS3_8DummyVecELm8EEEvRKNS_6TensorESB_lllENKUlvE1_clEvENKUlvE0_clEvEUllllllE_EEvRNS_18TensorIteratorBaseERKT_EUliE_EEviT1_)
        .other          _ZN2at6native18elementwise_kernelILi128ELi2EZNS0_22gpu_kernel_impl_nocastIZZZNS0_67_GLOBAL__N__bb565c37_34_ValidateCompressedIndicesKernel_cu_33a4b88b42_validate_compressed_sparse_indices_kernelILNS3_8CDimNameE1ENS3_18CUDAKernelLauncherENS3_14EmptyVecKernelENS3_8DummyVecELm8EEEvRKNS_6TensorESB_lllENKUlvE1_clEvENKUlvE0_clEvEUllllllE_EEvRNS_18TensorIteratorBaseERKT_EUliE_EEviT1_,@"STO_CUDA_ENTRY STV_DEFAULT"
_ZN2at6native18elementwise_kernelILi128ELi2EZNS0_22gpu_kernel_impl_nocastIZZZNS0_67_GLOBAL__N__bb565c37_34_ValidateCompressedIndicesKernel_cu_33a4b88b42_validate_compressed_sparse_indices_kernelILNS3_8CDimNameE1ENS3_18CUDAKernelLauncherENS3_14EmptyVecKernelENS3_8DummyVecELm8EEEvRKNS_6TensorESB_lllENKUlvE1_clEvENKUlvE0_clEvEUllllllE_EEvRNS_18TensorIteratorBaseERKT_EUliE_EEviT1_:
.text._ZN2at6native18elementwise_kernelILi128ELi2EZNS0_22gpu_kernel_impl_nocastIZZZNS0_67_GLOBAL__N__bb565c37_34_ValidateCompressedIndicesKernel_cu_33a4b88b42_validate_compressed_sparse_indices_kernelILNS3_8CDimNameE1ENS3_18CUDAKernelLauncherENS3_14EmptyVecKernelENS3_8DummyVecELm8EEEvRKNS_6TensorESB_lllENKUlvE1_clEvENKUlvE0_clEvEUllllllE_EEvRNS_18TensorIteratorBaseERKT_EUliE_EEviT1_:
        /* <DEDUP_REMOVED lines=19> */
[----:B------:R-:W-:Y:S02]  /*0130*/  ULOP3.LUT UR39, UR38, 0x3, URZ, 0xc0, !UPT ;  /* 0x0000000326277892 */ /* 0x000fe4000f8ec0ff */
[----:B------:R-:W-:Y:S02]  /*0140*/  ULOP3.LUT UR38, UR38, 0x7, URZ, 0xc0, !UPT ;  /* 0x0000000726267892 */ /* 0x000fe4000f8ec0ff */
[----:B------:R-:W-:Y:S01]  /*0150*/  UIADD3 UR40, UPT, UPT, UR39, -0x1, URZ ;  /* 0xffffffff27287890 */ /* 0x000fe2000fffe0ff */
[----:B-1----:R-:W-:-:S13]  /*0160*/  ISETP.GE.AND P0, PT, R16, UR4, PT ;  /* 0x0000000410007c0c */ /* 0x002fda000bf06270 */
[----:B------:R-:W-:Y:S05]  /*0170*/  @P0 BRA `(.L_x_12469) ;  /* 0x0000003800240947 */ /* 0x000fea0003800000 */
        /* <DEDUP_REMOVED lines=30> */
.L_x_12470:
        /* <DEDUP_REMOVED lines=20> */
.L_x_12471:
        /* <DEDUP_REMOVED lines=24> */
.L_x_12472:
        /* <DEDUP_REMOVED lines=17> */
.L_x_12499:
        /* <DEDUP_REMOVED lines=28> */
.L_x_12476:
[----:B------:R-:W-:Y:S01]  /*08f0*/  MOV R8, R34 ;  /* 0x0000002200087202 */ /* 0x000fe20000000f00 */
[----:B------:R-:W-:Y:S01]  /*0900*/  IMAD.MOV.U32 R5, RZ, RZ, R27 ;  /* 0x000000ffff057224 */ /* 0x000fe200078e001b */
[----:B------:R-:W-:Y:S01]  /*0910*/  MOV R4, R14 ;  /* 0x0000000e00047202 */ /* 0x000fe20000000f00 */
[----:B------:R-:W-:Y:S01]  /*0920*/  IMAD.MOV.U32 R3, RZ, RZ, R15 ;  /* 0x000000ffff037224 */ /* 0x000fe200078e000f */
[----:B------:R-:W-:-:S07]  /*0930*/  MOV R0, 0x950 ;  /* 0x0000095000007802 */ /* 0x000fce0000000f00 */
[----:B------:R-:W-:Y:S05]  /*0940*/  CALL.REL.NOINC `($__internal_27_$__cuda_sm20_div_s64) ;  /* 0x0000016400747944 */ /* 0x000fea0003c00000 */
[----:B------:R-:W-:Y:S01]  /*0950*/  MOV R20, R6 ;  /* 0x0000000600147202 */ /* 0x000fe20000000f00 */
[----:B------:R-:W-:-:S07]  /*0960*/  IMAD.MOV.U32 R21, RZ, RZ, R3 ;  /* 0x000000ffff157224 */ /* 0x000fce00078e0003 */
.L_x_12477:
[----:B------:R-:W-:Y:S05]  /*0970*/  BSYNC.RECONVERGENT B1 ;  /* 0x0000000000017941 */ /* 0x000fea0003800200 */
.L_x_12475:
        /* <DEDUP_REMOVED lines=41> */
.L_x_12479:
        /* <DEDUP_REMOVED lines=8> */
.L_x_12480:
[----:B------:R-:W-:Y:S05]  /*0c90*/  BSYNC.RECONVERGENT B1 ;  /* 0x0000000000017941 */ /* 0x000fea0003800200 */
.L_x_12478:
[----:B------:R-:W-:Y:S01]  /*0ca0*/  IADD3 R27, PT, PT, R17, 0x1, RZ ;  /* 0x00000001111b7810 */ /* 0x000fe20007ffe0ff */
        /* <DEDUP_REMOVED lines=41> */
.L_x_12482:
[----:B------:R-:W-:Y:S01]  /*0f40*/  IMAD.MOV.U32 R8, RZ, RZ, R14 ;  /* 0x000000ffff087224 */ /* 0x000fe200078e000e */
[----:B------:R-:W-:Y:S01]  /*0f50*/  MOV R5, R15 ;  /* 0x0000000f00057202 */ /* 0x000fe20000000f00 */
[----:B------:R-:W-:Y:S01]  /*0f60*/  IMAD.MOV.U32 R4, RZ, RZ, R18 ;  /* 0x000000ffff047224 */ /* 0x000fe200078e0012 */
[----:B------:R-:W-:Y:S02]  /*0f70*/  MOV R3, R19 ;  /* 0x0000001300037202 */ /* 0x000fe40000000f00 */
[----:B------:R-:W-:-:S07]  /*0f80*/  MOV R0, 0xfa0 ;  /* 0x00000fa000007802 */ /* 0x000fce0000000f00 */
[----:B------:R-:W-:Y:S05]  /*0f90*/  CALL.REL.NOINC `($__internal_27_$__cuda_sm20_div_s64) ;  /* 0x0000015c00e07944 */ /* 0x000fea0003c00000 */
[----:B------:R-:W-:Y:S01]  /*0fa0*/  IMAD.MOV.U32 R20, RZ, RZ, R6 ;  /* 0x000000ffff147224 */ /* 0x000fe200078e0006 */
[----:B------:R-:W-:-:S07]  /*0fb0*/  MOV R21, R3 ;  /* 0x0000000300157202 */ /* 0x000fce0000000f00 */
.L_x_12483:
[----:B------:R-:W-:Y:S05]  /*0fc0*/  BSYNC.RECONVERGENT B1 ;  /* 0x0000000000017941 */ /* 0x000fea0003800200 */
.L_x_12481:
        /* <DEDUP_REMOVED lines=41> */
.L_x_12485:
        /* <DEDUP_REMOVED lines=8> */
.L_x_12486:
[----:B------:R-:W-:Y:S05]  /*12e0*/  BSYNC.RECONVERGENT B1 ;  /* 0x0000000000017941 */ /* 0x000fea0003800200 */
.L_x_12484:
[----:B------:R-:W-:Y:S01]  /*12f0*/  VIADD R27, R17, 0xffffffff ;  /* 0xffffffff111b7836 */ /* 0x000fe20000000000 */
[----:B------:R-:W-:Y:S01]  /*1300*/  UMOV UR4, 0x8 ;  /* 0x0000000800047882 */ /* 0x000fe20000000000 */
[----:B------:R0:W1:Y:S01]  /*1310*/  LDC.64 R4, c[0x0][R34+0x798] ;  /* 0x0001e60022047b82 */ /* 0x0000620000000a00 */
[----:B------:R-:W-:Y:S01]  /*1320*/  IADD3 R9, P0, PT, RZ, -R14, RZ ;  /* 0x8000000eff097210 */ /* 0x000fe20007f1e0ff */
[----:B------:R-:W-:Y:S01]  /*1330*/  IMAD.MOV.U32 R6, RZ, RZ, R20 ;  /* 0x000000ffff067224 */ /* 0x000fe200078e0014 */
[----:B------:R-:W-:Y:S01]  /*1340*/  LEA R27, R27, UR4, 0x3 ;  /* 0x000000041b1b7c11 */ /* 0x000fe2000f8e18ff */
[----:B------:R-:W-:Y:S01]  /*1350*/  BSSY.RECONVERGENT B1, `(.L_x_12487) ;  /* 0x000002c000017945 */ /* 0x000fe20003800200 */
[----:B------:R-:W-:Y:S02]  /*1360*/  IADD3.X R3, PT, PT, RZ, ~R15, RZ, P0, !PT ;  /* 0x8000000fff037210 */ /* 0x000fe400007fe4ff */
[----:B------:R-:W-:Y:S01]  /*1370*/  MOV R7, R21 ;  /* 0x0000001500077202 */ /* 0x000fe20000000f00 */
[----:B------:R-:W2:Y:S01]  /*1380*/  LDC.64 R18, c[0x0][R27+0x758] ;  /* 0x0001d6001b127b82 */ /* 0x000ea20000000a00 */
[----:B0-----:R-:W-:Y:S01]  /*1390*/  MOV R34, R24 ;  /* 0x0000001800227202 */ /* 0x001fe20000000f00 */
[----:B------:R-:W-:-:S02]  /*13a0*/  IMAD R3, R3, R22, RZ ;  /* 0x0000001603037224 */ /* 0x000fc400078e02ff */
[----:B------:R-:W-:-:S04]  /*13b0*/  IMAD.WIDE.U32 R6, R22, R9, R6 ;  /* 0x0000000916067225 */ /* 0x000fc800078e0006 */
[----:B------:R-:W-:-:S04]  /*13c0*/  IMAD R3, R23, R9, R3 ;  /* 0x0000000917037224 */ /* 0x000fc800078e0203 */
[----:B------:R-:W-:-:S04]  /*13d0*/  IMAD.IADD R3, R7, 0x1, R3 ;  /* 0x0000000107037824 */ /* 0x000fc800078e0203 */
[----:B-1----:R-:W-:Y:S02]  /*13e0*/  IMAD R3, R3, R4, RZ ;  /* 0x0000000403037224 */ /* 0x002fe400078e02ff */
[----:B------:R-:W-:-:S04]  /*13f0*/  IMAD.WIDE.U32 R24, R4, R6, R34 ;  /* 0x0000000604187225 */ /* 0x000fc800078e0022 */
[----:B------:R-:W-:Y:S01]  /*1400*/  IMAD R3, R5, R6, R3 ;  /* 0x0000000605037224 */ /* 0x000fe200078e0203 */
[----:B--2---:R-:W-:-:S03]  /*1410*/  LOP3.LUT R0, R15, R19, RZ, 0xfc, !PT ;  /* 0x000000130f007212 */ /* 0x004fc600078efcff */
        /* <DEDUP_REMOVED lines=23> */
.L_x_12488:
        /* <DEDUP_REMOVED lines=8> */
.L_x_12489:
[----:B------:R-:W-:Y:S05]  /*1610*/  BSYNC.RECONVERGENT B1 ;  /* 0x0000000000017941 */ /* 0x000fea0003800200 */
.L_x_12487:
        /* <DEDUP_REMOVED lines=42> */
.L_x_12491:
        /* <DEDUP_REMOVED lines=8> */
.L_x_12492:
[----:B------:R-:W-:Y:S05]  /*1940*/  BSYNC.RECONVERGENT B1 ;  /* 0x0000000000017941 */ /* 0x000fea0003800200 */
.L_x_12490:
        /* <DEDUP_REMOVED lines=42> */
.L_x_12494:
        /* <DEDUP_REMOVED lines=8> */
.L_x_12495:
[----:B------:R-:W-:Y:S05]  /*1c70*/  BSYNC.RECONVERGENT B1 ;  /* 0x0000000000017941 */ /* 0x000fea0003800200 */
.L_x_12493:
        /* <DEDUP_REMOVED lines=42> */
.L_x_12497:
        /* <DEDUP_REMOVED lines=8> */
.L_x_12498:
[----:B------:R-:W-:Y:S05]  /*1fa0*/  BSYNC.RECONVERGENT B1 ;  /* 0x0000000000017941 */ /* 0x000fea0003800200 */
.L_x_12496:
[----:B------:R-:W0:Y:S01]  /*1fb0*/  LDC.64 R4, c[0x0][R21+0x798] ;  /* 0x0001e60015047b82 */ /* 0x000e220000000a00 */
        /* <DEDUP_REMOVED lines=10> */
[----:B------:R-:W-:-:S05]  /*2060*/  IMAD R3, R25, R9, R3 ;  /* 0x0000000919037224 */ /* 0x000fca00078e0203 */
[----:B------:R-:W-:-:S05]  /*2070*/  IADD3 R3, PT, PT, R7, R3, RZ ;  /* 0x0000000307037210 */ /* 0x000fca0007ffe0ff */
[----:B0-----:R-:W-:Y:S02]  /*2080*/  IMAD R3, R3, R4, RZ ;  /* 0x0000000403037224 */ /* 0x001fe400078e02ff */
[----:B------:R-:W-:-:S04]  /*2090*/  IMAD.WIDE.U32 R24, R4, R6, R18 ;  /* 0x0000000604187225 */ /* 0x000fc800078e0012 */
[----:B------:R-:W-:-:S04]  /*20a0*/  IMAD R3, R5, R6, R3 ;  /* 0x0000000605037224 */ /* 0x000fc800078e0203 */
[----:B------:R-:W-:Y:S01]  /*20b0*/  IMAD.IADD R25, R25, 0x1, R3 ;  /* 0x0000000119197824 */ /* 0x000fe200078e0203 */
[----:B------:R-:W-:Y:S06]  /*20c0*/  @P0 BRA `(.L_x_12499) ;  /* 0xffffffe400980947 */ /* 0x000fec000383ffff */
[----:B------:R-:W-:Y:S05]  /*20d0*/  BSYNC.RECONVERGENT B0 ;  /* 0x0000000000007941 */ /* 0x000fea0003800200 */
.L_x_12474:
[----:B------:R-:W-:-:S07]  /*20e0*/  VIADD R17, R17, 0x3 ;  /* 0x0000000311117836 */ /* 0x000fce0000000000 */
.L_x_12473:
        /* <DEDUP_REMOVED lines=31> */
.L_x_12503:
        /* <DEDUP_REMOVED lines=8> */
.L_x_12504:
[----:B------:R-:W-:Y:S05]  /*2360*/  BSYNC.RECONVERGENT B0 ;  /* 0x0000000000007941 */ /* 0x000fea0003800200 */
.L_x_12502:
[----:B------:R-:W-:Y:S01]  /*2370*/  IADD3 R35, PT, PT, R17, -0x1, RZ ;  /* 0xffffffff11237810 */ /* 0x000fe20007ffe0ff */
[----:B------:R-:W-:Y:S01]  /*2380*/  UMOV UR4, 0x8 ;  /* 0x0000000800047882 */ /* 0x000fe20000000000 */
[----:B------:R-:W0:Y:S01]  /*2390*/  LDC.64 R4, c[0x0][R18+0x798] ;  /* 0x0001e60012047b82 */ /* 0x000e220000000a00 */
[----:B------:R-:W-:Y:S01]  /*23a0*/  IADD3 R9, P0, PT, RZ, -R20, RZ ;  /* 0x80000014ff097210 */ /* 0x000fe20007f1e0ff */
[----:B------:R-:W-:Y:S01]  /*23b0*/  BSSY.RECONVERGENT B0, `(.L_x_12505) ;  /* 0x000002c000007945 */ /* 0x000fe20003800200 */
[----:B------:R-:W-:Y:S02]  /*23c0*/  LEA R35, R35, UR4, 0x3 ;  /* 0x0000000423237c11 */ /* 0x000fe4000f8e18ff */
        /* <DEDUP_REMOVED lines=34> */
.L_x_12506:
        /* <DEDUP_REMOVED lines=8> */
.L_x_12507:
[----:B------:R-:W-:Y:S05]  /*2670*/  BSYNC.RECONVERGENT B0 ;  /* 0x0000000000007941 */ /* 0x000fea0003800200 */
.L_x_12505:
[----:B------:R-:W-:Y:S01]  /*2680*/  VIADD R34, R17, 0xfffffffe ;  /* 0xfffffffe11227836 */ /* 0x000fe20000000000 */
[----:B------:R-:W-:Y:S01]  /*2690*/  UMOV UR4, 0x8 ;  /* 0x0000000800047882 */ /* 0x000fe20000000000 */
[----:B------:R-:W0:Y:S01]  /*26a0*/  LDC.64 R4, c[0x0][R35+0x798] ;  /* 0x0001e60023047b82 */ /* 0x000e220000000a00 */
[----:B------:R-:W-:Y:S01]  /*26b0*/  IADD3 R9, P0, PT, RZ, -R18, RZ ;  /* 0x80000012ff097210 */ /* 0x000fe20007f1e0ff */
[----:B------:R-:W-:Y:S01]  /*26c0*/  IMAD.MOV.U32 R6, RZ, RZ, R20 ;  /* 0x000000ffff067224 */ /* 0x000fe200078e0014 */
[----:B------:R-:W-:Y:S01]  /*26d0*/  LEA R34, R34, UR4, 0x3 ;  /* 0x0000000422227c11 */ /* 0x000fe2000f8e18ff */
[----:B------:R-:W-:Y:S01]  /*26e0*/  BSSY.RECONVERGENT B0, `(.L_x_12508) ;  /* 0x000002c000007945 */ /* 0x000fe20003800200 */
[----:B------:R-:W-:Y:S02]  /*26f0*/  IADD3.X R3, PT, PT, RZ, ~R19, RZ, P0, !PT ;  /* 0x80000013ff037210 */ /* 0x000fe400007fe4ff */
[----:B------:R-:W-:Y:S01]  /*2700*/  MOV R7, R21 ;  /* 0x0000001500077202 */ /* 0x000fe20000000f00 */
[----:B------:R-:W1:Y:S01]  /*2710*/  LDC.64 R14, c[0x0][R34+0x758] ;  /* 0x0001d600220e7b82 */ /* 0x000e620000000a00 */
[----:B------:R-:W-:Y:S01]  /*2720*/  MOV R24, R26 ;  /* 0x0000001a00187202 */ /* 0x000fe20000000f00 */
        /* <DEDUP_REMOVED lines=31> */
.L_x_12509:
        /* <DEDUP_REMOVED lines=8> */
.L_x_12510:
[----:B------:R-:W-:Y:S05]  /*29a0*/  BSYNC.RECONVERGENT B0 ;  /* 0x0000000000007941 */ /* 0x000fea0003800200 */
.L_x_12508:
        /* <DEDUP_REMOVED lines=42> */
.L_x_12512:
        /* <DEDUP_REMOVED lines=8> */
.L_x_12513:
[----:B------:R-:W-:Y:S05]  /*2cd0*/  BSYNC.RECONVERGENT B0 ;  /* 0x0000000000007941 */ /* 0x000fea0003800200 */
.L_x_12511:
        /* <DEDUP_REMOVED lines=11> */
[----:B0-----:R-:W-:Y:S02]  /*2d90*/  IMAD R3, R3, R4, RZ ;  /* 0x0000000403037224 */ /* 0x001fe400078e02ff */
[----:B------:R-:W-:-:S04]  /*2da0*/  IMAD.WIDE.U32 R24, R4, R6, R14 ;  /* 0x0000000604187225 */ /* 0x000fc800078e000e */
[----:B------:R-:W-:-:S04]  /*2db0*/  IMAD R3, R5, R6, R3 ;  /* 0x0000000605037224 */ /* 0x000fc800078e0203 */
[----:B------:R-:W-:-:S07]  /*2dc0*/  IMAD.IADD R25, R25, 0x1, R3 ;  /* 0x0000000119197824 */ /* 0x000fce00078e0203 */
.L_x_12501:
        /* <DEDUP_REMOVED lines=31> */
.L_x_12516:
        /* <DEDUP_REMOVED lines=8> */
.L_x_12517:
[----:B------:R-:W-:Y:S05]  /*3040*/  BSYNC.RECONVERGENT B0 ;  /* 0x0000000000007941 */ /* 0x000fea0003800200 */
.L_x_12515:
[----:B------:R-:W-:Y:S01]  /*3050*/  IADD3 R26, PT, PT, R17, -0x1, RZ ;  /* 0xffffffff111a7810 */ /* 0x000fe20007ffe0ff */
[----:B------:R-:W-:Y:S01]  /*3060*/  UMOV UR4, 0x8 ;  /* 0x0000000800047882 */ /* 0x000fe20000000000 */
[----:B------:R0:W1:Y:S01]  /*3070*/  LDC.64 R4, c[0x0][R35+0x798] ;  /* 0x0001e60023047b82 */ /* 0x0000620000000a00 */
[----:B------:R-:W-:Y:S01]  /*3080*/  IADD3 R9, P0, PT, RZ, -R18, RZ ;  /* 0x80000012ff097210 */ /* 0x000fe20007f1e0ff */
[----:B------:R-:W-:Y:S01]  /*3090*/  BSSY.RECONVERGENT B0, `(.L_x_12518) ;  /* 0x000002c000007945 */ /* 0x000fe20003800200 */
[----:B------:R-:W-:-:S03]  /*30a0*/  LEA R26, R26, UR4, 0x3 ;  /* 0x000000041a1a7c11 */ /* 0x000fc6000f8e18ff */
[----:B------:R-:W-:Y:S02]  /*30b0*/  IMAD.X R3, RZ, RZ, ~R19, P0 ;  /* 0x000000ffff037224 */ /* 0x000fe400000e0e13 */
[----:B------:R-:W2:Y:S01]  /*30c0*/  LDC.64 R20, c[0x0][R26+0x758] ;  /* 0x0001d6001a147b82 */ /* 0x000ea20000000a00 */
[----:B0-----:R-:W-:Y:S01]  /*30d0*/  MOV R35, R27 ;  /* 0x0000001b00237202 */ /* 0x001fe20000000f00 */
[----:B------:R-:W-:Y:S02]  /*30e0*/  IMAD R3, R3, R14, RZ ;  /* 0x0000000e03037224 */ /* 0x000fe400078e02ff */
[----:B------:R-:W-:-:S04]  /*30f0*/  IMAD.WIDE.U32 R6, R14, R9, R34 ;  /* 0x000000090e067225 */ /* 0x000fc800078e0022 */
[----:B------:R-:W-:-:S04]  /*3100*/  IMAD R3, R15, R9, R3 ;  /* 0x000000090f037224 */ /* 0x000fc800078e0203 */
[----:B------:R-:W-:-:S04]  /*3110*/  IMAD.IADD R3, R7, 0x1, R3 ;  /* 0x0000000107037824 */ /* 0x000fc800078e0203 */
[----:B-1----:R-:W-:Y:S02]  /*3120*/  IMAD R3, R3, R4, RZ ;  /* 0x0000000403037224 */ /* 0x002fe400078e02ff */
[----:B------:R-:W-:-:S04]  /*3130*/  IMAD.WIDE.U32 R22, R4, R6, R24 ;  /* 0x0000000604167225 */ /* 0x000fc800078e0018 */
[----:B------:R-:W-:Y:S01]  /*3140*/  IMAD R3, R5, R6, R3 ;  /* 0x0000000605037224 */ /* 0x000fe200078e0203 */
[----:B--2---:R-:W-:-:S04]  /*3150*/  LOP3.LUT R0, R19, R21, RZ, 0xfc, !PT ;  /* 0x0000001513007212 */ /* 0x004fc800078efcff */
        /* <DEDUP_REMOVED lines=23> */
.L_x_12519:
        /* <DEDUP_REMOVED lines=8> */
.L_x_12520:
[----:B------:R-:W-:Y:S05]  /*3350*/  BSYNC.RECONVERGENT B0 ;  /* 0x0000000000007941 */ /* 0x000fea0003800200 */
.L_x_12518:
        /* <DEDUP_REMOVED lines=15> */
.L_x_12514:
        /* <DEDUP_REMOVED lines=31> */
.L_x_12522:
[----:B------:R-:W-:Y:S01]  /*3640*/  MOV R12, R4 ;  /* 0x00000004000c7202 */ /* 0x000fe20000000f00 */
[----:B------:R-:W-:Y:S01]  /*3650*/  IMAD.MOV.U32 R13, RZ, RZ, R5 ;  /* 0x000000ffff0d7224 */ /* 0x000fe200078e0005 */
[----:B------:R-:W-:Y:S01]  /*3660*/  MOV R10, R34 ;  /* 0x00000022000a7202 */ /* 0x000fe20000000f00 */
[----:B------:R-:W-:Y:S01]  /*3670*/  IMAD.MOV.U32 R11, RZ, RZ, R27 ;  /* 0x000000ffff0b7224 */ /* 0x000fe200078e001b */
[----:B------:R-:W-:-:S07]  /*3680*/  MOV R14, 0x36a0 ;  /* 0x000036a0000e7802 */ /* 0x000fce0000000f00 */
[----:B------:R-:W-:Y:S05]  /*3690*/  CALL.REL.NOINC `($__internal_28_$__cuda_sm20_rem_s64) ;  /* 0x0000013c007c7944 */ /* 0x000fea0003c00000 */
[----:B------:R-:W-:Y:S01]  /*36a0*/  MOV R4, R6 ;  /* 0x0000000600047202 */ /* 0x000fe20000000f00 */
[----:B------:R-:W-:-:S07]  /*36b0*/  IMAD.MOV.U32 R5, RZ, RZ, R3 ;  /* 0x000000ffff057224 */ /* 0x000fce00078e0003 */
.L_x_12523:
[----:B------:R-:W-:Y:S05]  /*36c0*/  BSYNC.RECONVERGENT B0 ;  /* 0x0000000000007941 */ /* 0x000fea0003800200 */
.L_x_12521:
[----:B------:R-:W0:Y:S02]  /*36d0*/  LDC.64 R6, c[0x0][R0+0x798] ;  /* 0x0001e60000067b82 */ /* 0x000e240000000a00 */
[----:B0-----:R-:W-:Y:S02]  /*36e0*/  IMAD R3, R5, R6, RZ ;  /* 0x0000000605037224 */ /* 0x001fe400078e02ff */
[----:B------:R-:W-:-:S04]  /*36f0*/  IMAD.WIDE.U32 R24, R6, R4, R24 ;  /* 0x0000000406187225 */ /* 0x000fc800078e0018 */
[----:B------:R-:W-:-:S05]  /*3700*/  IMAD R3, R7, R4, R3 ;  /* 0x0000000407037224 */ /* 0x000fca00078e0203 */
[----:B------:R-:W-:-:S07]  /*3710*/  IADD3 R25, PT, PT, R25, R3, RZ ;  /* 0x0000000319197210 */ /* 0x000fce0007ffe0ff */
.L_x_12500:
        /* <DEDUP_REMOVED lines=15> */
.L_x_12528:
        /* <DEDUP_REMOVED lines=22> */
.L_x_12527:
[----:B------:R-:W-:Y:S05]  /*3970*/  BSYNC.RECONVERGENT B8 ;  /* 0x0000000000087941 */ /* 0x000fea0003800200 */
.L_x_12526:
[----:B------:R-:W-:-:S05]  /*3980*/  IADD3 R18, P0, PT, R18, 0x8, RZ ;  /* 0x0000000812127810 */ /* 0x000fca0007f1e0ff */
[----:B------:R-:W-:Y:S01]  /*3990*/  IMAD.X R19, RZ, RZ, R19, P0 ;  /* 0x000000ffff137224 */ /* 0x000fe200000e0613 */
[----:B------:R-:W-:-:S04]  /*39a0*/  ISETP.GE.U32.AND P0, PT, R18, R17, PT ;  /* 0x000000111200720c */ /* 0x000fc80003f06070 */
[----:B------:R-:W-:-:S13]  /*39b0*/  ISETP.GE.U32.AND.EX P0, PT, R19, R22, PT, P0 ;  /* 0x000000161300720c */ /* 0x000fda0003f06100 */
[----:B------:R-:W-:Y:S05]  /*39c0*/  @!P0 BRA `(.L_x_12528) ;  /* 0xfffffffc00908947 */ /* 0x000fea000383ffff */
.L_x_12525:
[----:B------:R-:W-:Y:S05]  /*39d0*/  BSYNC.RECONVERGENT B7 ;  /* 0x0000000000077941 */ /* 0x000fea0003800200 */
.L_x_12524:
[----:B------:R-:W0:Y:S01]  /*39e0*/  LDC.64 R4, c[0x0][0x710] ;  /* 0x0001c400ff047b82 */ /* 0x000e220000000a00 */
[----:B------:R-:W-:Y:S01]  /*39f0*/  IADD3 R16, PT, PT, R16, 0x80, RZ ;  /* 0x0000008010107810 */ /* 0x000fe20007ffe0ff */
[----:B0-----:R1:W-:Y:S06]  /*3a00*/  STG.E.64 desc[UR36][R4.64], RZ ;  /* 0x000000ff04007986 */ /* 0x0013ec000c101b24 */
.L_x_12469:
[----:B0-----:R-:W-:Y:S05]  /*3a10*/  BSYNC.RECONVERGENT B6 ;  /* 0x0000000000067941 */ /* 0x001fea0003800200 */
.L_x_12468:
        /* <DEDUP_REMOVED lines=33> */
.L_x_12529:
        /* <DEDUP_REMOVED lines=20> */
.L_x_12530:
        /* <DEDUP_REMOVED lines=24> */
.L_x_12531:
[----:B------:R-:W0:Y:S01]  /*3ef0*/  LDCU.64 UR4, c[0x0][0x750] ;  /* 0x0000ea00ff0477ac */ /* 0x000e220008000a00 */
[----:B------:R-:W-:Y:S02]  /*3f00*/  ISETP.GE.U32.AND P0, PT, R2, 0x7, PT ;  /* 0x000000070200780c */ /* 0x000fe40003f06070 */
[----:B------:R-:W-:Y:S01]  /*3f10*/  CS2R R22, SRZ ;  /* 0x0000000000167805 */ /* 0x000fe2000001ff00 */
        /* <DEDUP_REMOVED lines=13> */
.L_x_12558:
        /* <DEDUP_REMOVED lines=28> */
.L_x_12535:
        /* <DEDUP_REMOVED lines=8> */
.L_x_12536:
[----:B------:R-:W-:Y:S05]  /*4230*/  BSYNC.RECONVERGENT B1 ;  /* 0x0000000000017941 */ /* 0x000fea0003800200 */
.L_x_12534:
        /* <DEDUP_REMOVED lines=41> */
.L_x_12538:
        /* <DEDUP_REMOVED lines=8> */
.L_x_12539:
[----:B------:R-:W-:Y:S05]  /*4550*/  BSYNC.RECONVERGENT B1 ;  /* 0x0000000000017941 */ /* 0x000fea0003800200 */
.L_x_12537:
        /* <DEDUP_REMOVED lines=42> */
.L_x_12541:
        /* <DEDUP_REMOVED lines=8> */
.L_x_12542:
[----:B------:R-:W-:Y:S05]  /*4880*/  BSYNC.RECONVERGENT B1 ;  /* 0x0000000000017941 */ /* 0x000fea0003800200 */
.L_x_12540:
[----:B------:R-:W-:Y:S01]  /*4890*/  UMOV UR4, 0x8 ;  /* 0x0000000800047882 */ /* 0x000fe20000000000 */
[----:B------:R-:W0:Y:S01]  /*48a0*/  LDC.64 R4, c[0x0][R25+0x798] ;  /* 0x0001e60019047b82 */ /* 0x000e220000000a00 */
[----:B------:R-:W-:Y:S01]  /*48b0*/  LEA R32, R2, UR4, 0x3 ;  /* 0x0000000402207c11 */ /* 0x000fe2000f8e18ff */
[----:B------:R-:W-:Y:S01]  /*48c0*/  IMAD.MOV.U32 R6, RZ, RZ, R16 ;  /* 0x000000ffff067224 */ /* 0x000fe200078e0010 */
[----:B------:R-:W-:Y:S01]  /*48d0*/  IADD3 R9, P0, PT, RZ, -R20, RZ ;  /* 0x80000014ff097210 */ /* 0x000fe20007f1e0ff */
[----:B------:R-:W-:Y:S01]  /*48e0*/  BSSY.RECONVERGENT B1, `(.L_x_12543) ;  /* 0x000002c000017945 */ /* 0x000fe20003800200 */
[----:B------:R-:W-:Y:S02]  /*48f0*/  MOV R7, R17 ;  /* 0x0000001100077202 */ /* 0x000fe40000000f00 */
[----:B------:R-:W-:Y:S01]  /*4900*/  IADD3.X R3, PT, PT, RZ, ~R21, RZ, P0, !PT ;  /* 0x80000015ff037210 */ /* 0x000fe200007fe4ff */
[----:B------:R-:W1:Y:S01]  /*4910*/  LDC.64 R18, c[0x0][R32+0x758] ;  /* 0x0001d60020127b82 */ /* 0x000e620000000a00 */
[----:B------:R-:W-:Y:S01]  /*4920*/  MOV R34, R22 ;  /* 0x0000001600227202 */ /* 0x000fe20000000f00 */
        /* <DEDUP_REMOVED lines=31> */
.L_x_12544:
        /* <DEDUP_REMOVED lines=8> */
.L_x_12545:
[----:B------:R-:W-:Y:S05]  /*4ba0*/  BSYNC.RECONVERGENT B1 ;  /* 0x0000000000017941 */ /* 0x000fea0003800200 */
.L_x_12543:
[----:B------:R-:W-:Y:S01]  /*4bb0*/  IADD3 R25, PT, PT, R2, -0x1, RZ ;  /* 0xffffffff02197810 */ /* 0x000fe20007ffe0ff */
[----:B------:R-:W-:Y:S01]  /*4bc0*/  UMOV UR4, 0x8 ;  /* 0x0000000800047882 */ /* 0x000fe20000000000 */
[----:B------:R0:W1:Y:S01]  /*4bd0*/  LDC.64 R4, c[0x0][R32+0x798] ;  /* 0x0001e60020047b82 */ /* 0x0000620000000a00 */
[----:B------:R-:W-:Y:S01]  /*4be0*/  IADD3 R9, P0, PT, RZ, -R16, RZ ;  /* 0x80000010ff097210 */ /* 0x000fe20007f1e0ff */
[----:B------:R-:W-:Y:S01]  /*4bf0*/  IMAD.MOV.U32 R7, RZ, RZ, R21 ;  /* 0x000000ffff077224 */ /* 0x000fe200078e0015 */
[----:B------:R-:W-:Y:S01]  /*4c00*/  LEA R25, R25, UR4, 0x3 ;  /* 0x0000000419197c11 */ /* 0x000fe2000f8e18ff */
[----:B------:R-:W-:Y:S01]  /*4c10*/  BSSY.RECONVERGENT B1, `(.L_x_12546) ;  /* 0x000002c000017945 */ /* 0x000fe20003800200 */
[----:B------:R-:W-:Y:S01]  /*4c20*/  MOV R6, R20 ;  /* 0x0000001400067202 */ /* 0x000fe20000000f00 */
[----:B------:R-:W-:Y:S02]  /*4c30*/  IMAD.X R3, RZ, RZ, ~R17, P0 ;  /* 0x000000ffff037224 */ /* 0x000fe400000e0e11 */
[----:B------:R-:W2:Y:S01]  /*4c40*/  LDC.64 R14, c[0x0][R25+0x758] ;  /* 0x0001d600190e7b82 */ /* 0x000ea20000000a00 */
[----:B0-----:R-:W-:-:S02]  /*4c50*/  IMAD.MOV.U32 R32, RZ, RZ, R22 ;  /* 0x000000ffff207224 */ /* 0x001fc400078e0016 */
[----:B------:R-:W-:Y:S02]  /*4c60*/  IMAD R3, R3, R18, RZ ;  /* 0x0000001203037224 */ /* 0x000fe400078e02ff */
[----:B------:R-:W-:-:S04]  /*4c70*/  IMAD.WIDE.U32 R6, R18, R9, R6 ;  /* 0x0000000912067225 */ /* 0x000fc800078e0006 */
[----:B------:R-:W-:-:S05]  /*4c80*/  IMAD R3, R19, R9, R3 ;  /* 0x0000000913037224 */ /* 0x000fca00078e0203 */
[----:B------:R-:W-:-:S05]  /*4c90*/  IADD3 R3, PT, PT, R7, R3, RZ ;  /* 0x0000000307037210 */ /* 0x000fca0007ffe0ff */
        /* <DEDUP_REMOVED lines=27> */
.L_x_12547:
        /* <DEDUP_REMOVED lines=8> */
.L_x_12548:
[----:B------:R-:W-:Y:S05]  /*4ed0*/  BSYNC.RECONVERGENT B1 ;  /* 0x0000000000017941 */ /* 0x000fea0003800200 */
.L_x_12546:
        /* <DEDUP_REMOVED lines=42> */
.L_x_12550:
        /* <DEDUP_REMOVED lines=8> */
.L_x_12551:
[----:B------:R-:W-:Y:S05]  /*5200*/  BSYNC.RECONVERGENT B1 ;  /* 0x0000000000017941 */ /* 0x000fea0003800200 */
.L_x_12549:
        /* <DEDUP_REMOVED lines=42> */
.L_x_12553:
        /* <DEDUP_REMOVED lines=8> */
.L_x_12554:
[----:B------:R-:W-:Y:S05]  /*5530*/  BSYNC.RECONVERGENT B1 ;  /* 0x0000000000017941 */ /* 0x000fea0003800200 */
.L_x_12552:
        /* <DEDUP_REMOVED lines=42> */
.L_x_12556:
        /* <DEDUP_REMOVED lines=8> */
.L_x_12557:
[----:B------:R-:W-:Y:S05]  /*5860*/  BSYNC.RECONVERGENT B1 ;  /* 0x0000000000017941 */ /* 0x000fea0003800200 */
.L_x_12555:
[----:B------:R-:W0:Y:S01]  /*5870*/  LDC.64 R4, c[0x0][R19+0x798] ;  /* 0x0001e60013047b82 */ /* 0x000e220000000a00 */
        /* <DEDUP_REMOVED lines=12> */
[----:B0-----:R-:W-:Y:S02]  /*5940*/  IMAD R3, R3, R4, RZ ;  /* 0x0000000403037224 */ /* 0x001fe400078e02ff */
[----:B------:R-:W-:-:S04]  /*5950*/  IMAD.WIDE.U32 R22, R4, R6, R16 ;  /* 0x0000000604167225 */ /* 0x000fc800078e0010 */
[----:B------:R-:W-:-:S05]  /*5960*/  IMAD R3, R5, R6, R3 ;  /* 0x0000000605037224 */ /* 0x000fca00078e0203 */
[----:B------:R-:W-:Y:S01]  /*5970*/  IADD3 R23, PT, PT, R23, R3, RZ ;  /* 0x0000000317177210 */ /* 0x000fe20007ffe0ff */
[----:B------:R-:W-:Y:S06]  /*5980*/  @P0 BRA `(.L_x_12558) ;  /* 0xffffffe400980947 */ /* 0x000fec000383ffff */
[----:B------:R-:W-:Y:S05]  /*5990*/  BSYNC.RECONVERGENT B0 ;  /* 0x0000000000007941 */ /* 0x000fea0003800200 */
.L_x_12533:
[----:B------:R-:W-:-:S07]  /*59a0*/  IADD3 R2, PT, PT, R2, 0x3, RZ ;  /* 0x0000000302027810 */ /* 0x000fce0007ffe0ff */
.L_x_12532:
        /* <DEDUP_REMOVED lines=31> */
.L_x_12562:
        /* <DEDUP_REMOVED lines=8> */
.L_x_12563:
[----:B------:R-:W-:Y:S05]  /*5c20*/  BSYNC.RECONVERGENT B0 ;  /* 0x0000000000007941 */ /* 0x000fea0003800200 */
.L_x_12561:
[----:B------:R-:W-:Y:S01]  /*5c30*/  VIADD R33, R2, 0xffffffff ;  /* 0xffffffff02217836 */ /* 0x000fe20000000000 */
[----:B------:R-:W-:Y:S01]  /*5c40*/  UMOV UR4, 0x8 ;  /* 0x0000000800047882 */ /* 0x000fe20000000000 */
[----:B------:R-:W0:Y:S01]  /*5c50*/  LDC.64 R4, c[0x0][R16+0x798] ;  /* 0x0001e60010047b82 */ /* 0x000e220000000a00 */
[----:B------:R-:W-:Y:S01]  /*5c60*/  IADD3 R9, P0, PT, RZ, -R18, RZ ;  /* 0x80000012ff097210 */ /* 0x000fe20007f1e0ff */
[----:B------:R-:W-:Y:S01]  /*5c70*/  IMAD.MOV.U32 R24, RZ, RZ, R32 ;  /* 0x000000ffff187224 */ /* 0x000fe200078e0020 */
[----:B------:R-:W-:Y:S01]  /*5c80*/  LEA R33, R33, UR4, 0x3 ;  /* 0x0000000421217c11 */ /* 0x000fe2000f8e18ff */
[----:B------:R-:W-:Y:S01]  /*5c90*/  BSSY.RECONVERGENT B0, `(.L_x_12564) ;  /* 0x000002a000007945 */ /* 0x000fe20003800200 */
[----:B------:R-:W-:Y:S01]  /*5ca0*/  IADD3.X R3, PT, PT, RZ, ~R19, RZ, P0, !PT ;  /* 0x80000013ff037210 */ /* 0x000fe200007fe4ff */
[----:B------:R-:W-:Y:S02]  /*5cb0*/  IMAD.WIDE.U32 R6, R14, R9, R24 ;  /* 0x000000090e067225 */ /* 0x000fe400078e0018 */
[----:B------:R-:W1:Y:S02]  /*5cc0*/  LDC.64 R20, c[0x0][R33+0x758] ;  /* 0x0001d60021147b82 */ /* 0x000e640000000a00 */
        /* <DEDUP_REMOVED lines=30> */
.L_x_12565:
        /* <DEDUP_REMOVED lines=8> */
.L_x_12566:
[----:B------:R-:W-:Y:S05]  /*5f30*/  BSYNC.RECONVERGENT B0 ;  /* 0x0000000000007941 */ /* 0x000fea0003800200 */
.L_x_12564:
        /* <DEDUP_REMOVED lines=42> */
.L_x_12568:
        /* <DEDUP_REMOVED lines=8> */
.L_x_12569:
[----:B------:R-:W-:Y:S05]  /*6260*/  BSYNC.RECONVERGENT B0 ;  /* 0x0000000000007941 */ /* 0x000fea0003800200 */
.L_x_12567:
        /* <DEDUP_REMOVED lines=42> */
.L_x_12571:
        /* <DEDUP_REMOVED lines=8> */
.L_x_12572:
[----:B------:R-:W-:Y:S05]  /*6590*/  BSYNC.RECONVERGENT B0 ;  /* 0x0000000000007941 */ /* 0x000fea0003800200 */
.L_x_12570:
[----:B------:R-:W0:Y:S01]  /*65a0*/  LDC.64 R4, c[0x0][R33+0x798] ;  /* 0x0001e60021047b82 */ /* 0x000e220000000a00 */
        /* <DEDUP_REMOVED lines=10> */
[----:B0-----:R-:W-:Y:S02]  /*6650*/  IMAD R3, R3, R4, RZ ;  /* 0x0000000403037224 */ /* 0x001fe400078e02ff */
[----:B------:R-:W-:-:S04]  /*6660*/  IMAD.WIDE.U32 R22, R4, R6, R14 ;  /* 0x0000000604167225 */ /* 0x000fc800078e000e */
[----:B------:R-:W-:-:S05]  /*6670*/  IMAD R3, R5, R6, R3 ;  /* 0x0000000605037224 */ /* 0x000fca00078e0203 */
[----:B------:R-:W-:-:S07]  /*6680*/  IADD3 R23, PT, PT, R23, R3, RZ ;  /* 0x0000000317177210 */ /* 0x000fce0007ffe0ff */
.L_x_12560:
        /* <DEDUP_REMOVED lines=31> */
.L_x_12575:
        /* <DEDUP_REMOVED lines=8> */
.L_x_12576:
[----:B------:R-:W-:Y:S05]  /*6900*/  BSYNC.RECONVERGENT B0 ;  /* 0x0000000000007941 */ /* 0x000fea0003800200 */
.L_x_12574:
[----:B------:R-:W-:Y:S01]  /*6910*/  VIADD R24, R2, 0xffffffff ;  /* 0xffffffff02187836 */ /* 0x000fe20000000000 */
[----:B------:R-:W-:Y:S01]  /*6920*/  UMOV UR4, 0x8 ;  /* 0x0000000800047882 */ /* 0x000fe20000000000 */
[----:B------:R0:W1:Y:S01]  /*6930*/  LDC.64 R4, c[0x0][R33+0x798] ;  /* 0x0001e60021047b82 */ /* 0x0000620000000a00 */
[----:B------:R-:W-:Y:S01]  /*6940*/  IADD3 R9, P0, PT, RZ, -R16, RZ ;  /* 0x80000010ff097210 */ /* 0x000fe20007f1e0ff */
[----:B------:R-:W-:Y:S01]  /*6950*/  BSSY.RECONVERGENT B0, `(.L_x_12577) ;  /* 0x000002c000007945 */ /* 0x000fe20003800200 */
[----:B------:R-:W-:Y:S02]  /*6960*/  LEA R24, R24, UR4, 0x3 ;  /* 0x0000000418187c11 */ /* 0x000fe4000f8e18ff */
[----:B------:R-:W-:-:S03]  /*6970*/  IADD3.X R3, PT, PT, RZ, ~R17, RZ, P0, !PT ;  /* 0x80000011ff037210 */ /* 0x000fc600007fe4ff */
[----:B------:R-:W2:Y:S01]  /*6980*/  LDC.64 R18, c[0x0][R24+0x758] ;  /* 0x0001d60018127b82 */ /* 0x000ea20000000a00 */
[----:B0-----:R-:W-:Y:S02]  /*6990*/  IMAD.MOV.U32 R33, RZ, RZ, R25 ;  /* 0x000000ffff217224 */ /* 0x001fe400078e0019 */
[----:B------:R-:W-:Y:S02]  /*69a0*/  IMAD R3, R3, R14, RZ ;  /* 0x0000000e03037224 */ /* 0x000fe400078e02ff */
[----:B------:R-:W-:-:S04]  /*69b0*/  IMAD.WIDE.U32 R6, R14, R9, R32 ;  /* 0x000000090e067225 */ /* 0x000fc800078e0020 */
[----:B------:R-:W-:-:S05]  /*69c0*/  IMAD R3, R15, R9, R3 ;  /* 0x000000090f037224 */ /* 0x000fca00078e0203 */
[----:B------:R-:W-:-:S05]  /*69d0*/  IADD3 R3, PT, PT, R7, R3, RZ ;  /* 0x0000000307037210 */ /* 0x000fca0007ffe0ff */
        /* <DEDUP_REMOVED lines=27> */
.L_x_12578:
        /* <DEDUP_REMOVED lines=8> */
.L_x_12579:
[----:B------:R-:W-:Y:S05]  /*6c10*/  BSYNC.RECONVERGENT B0 ;  /* 0x0000000000007941 */ /* 0x000fea0003800200 */
.L_x_12577:
        /* <DEDUP_REMOVED lines=15> */
.L_x_12573:
        /* <DEDUP_REMOVED lines=31> */
.L_x_12581:
[----:B------:R-:W-:Y:S01]  /*6f00*/  IMAD.MOV.U32 R12, RZ, RZ, R2 ;  /* 0x000000ffff0c7224 */ /* 0x000fe200078e0002 */
[----:B------:R-:W-:Y:S01]  /*6f10*/  MOV R13, R3 ;  /* 0x00000003000d7202 */ /* 0x000fe20000000f00 */
[----:B------:R-:W-:Y:S01]  /*6f20*/  IMAD.MOV.U32 R10, RZ, RZ, R32 ;  /* 0x000000ffff0a7224 */ /* 0x000fe200078e0020 */
[----:B------:R-:W-:Y:S02]  /*6f30*/  MOV R11, R25 ;  /* 0x00000019000b7202 */ /* 0x000fe40000000f00 */
[----:B------:R-:W-:-:S07]  /*6f40*/  MOV R14, 0x6f60 ;  /* 0x00006f60000e7802 */ /* 0x000fce0000000f00 */
[----:B------:R-:W-:Y:S05]  /*6f50*/  CALL.REL.NOINC `($__internal_28_$__cuda_sm20_rem_s64) ;  /* 0x00000104004c7944 */ /* 0x000fea0003c00000 */
[----:B------:R-:W-:-:S07]  /*6f60*/  IMAD.MOV.U32 R2, RZ, RZ, R6 ;  /* 0x000000ffff027224 */ /* 0x000fce00078e0006 */
.L_x_12582:
[----:B------:R-:W-:Y:S05]  /*6f70*/  BSYNC.RECONVERGENT B0 ;  /* 0x0000000000007941 */ /* 0x000fea0003800200 */
.L_x_12580:
[----:B------:R-:W0:Y:S02]  /*6f80*/  LDC.64 R4, c[0x0][R0+0x798] ;  /* 0x0001e60000047b82 */ /* 0x000e240000000a00 */
[----:B0-----:R-:W-:Y:S02]  /*6f90*/  IMAD R3, R3, R4, RZ ;  /* 0x0000000403037224 */ /* 0x001fe400078e02ff */
[----:B------:R-:W-:-:S04]  /*6fa0*/  IMAD.WIDE.U32 R22, R4, R2, R22 ;  /* 0x0000000204167225 */ /* 0x000fc800078e0016 */
[----:B------:R-:W-:-:S05]  /*6fb0*/  IMAD R3, R5, R2, R3 ;  /* 0x0000000205037224 */ /* 0x000fca00078e0203 */
[----:B------:R-:W-:-:S07]  /*6fc0*/  IADD3 R23, PT, PT, R23, R3, RZ ;  /* 0x0000000317177210 */ /* 0x000fce0007ffe0ff */
.L_x_12559:
        /* <DEDUP_REMOVED lines=15> */
.L_x_12587:
        /* <DEDUP_REMOVED lines=22> */
.L_x_12586:
[----:B------:R-:W-:Y:S05]  /*7220*/  BSYNC.RECONVERGENT B7 ;  /* 0x0000000000077941 */ /* 0x000fea0003800200 */
.L_x_12585:
[----:B------:R-:W-:-:S05]  /*7230*/  IADD3 R16, P0, PT, R16, 0x8, RZ ;  /* 0x0000000810107810 */ /* 0x000fca0007f1e0ff */
[----:B------:R-:W-:Y:S01]  /*7240*/  IMAD.X R17, RZ, RZ, R17, P0 ;  /* 0x000000ffff117224 */ /* 0x000fe200000e0611 */
[----:B------:R-:W-:-:S04]  /*7250*/  ISETP.GE.U32.AND P0, PT, R16, R19, PT ;  /* 0x000000131000720c */ /* 0x000fc80003f06070 */
[----:B------:R-:W-:-:S13]  /*7260*/  ISETP.GE.U32.AND.EX P0, PT, R17, R18, PT, P0 ;  /* 0x000000121100720c */ /* 0x000fda0003f06100 */
[----:B------:R-:W-:Y:S05]  /*7270*/  @!P0 BRA `(.L_x_12587) ;  /* 0xfffffffc00908947 */ /* 0x000fea000383ffff */
.L_x_12584:
[----:B------:R-:W-:Y:S05]  /*7280*/  BSYNC.RECONVERGENT B6 ;  /* 0x0000000000067941 */ /* 0x000fea0003800200 */
.L_x_12583:
[----:B------:R-:W0:Y:S02]  /*7290*/  LDC.64 R2, c[0x0][0x710] ;  /* 0x0001c400ff027b82 */ /* 0x000e240000000a00 */
[----:B0-----:R-:W-:Y:S01]  /*72a0*/  STG.E.64 desc[UR36][R2.64], RZ ;  /* 0x000000ff02007986 */ /* 0x001fe2000c101b24 */
[----:B------:R-:W-:Y:S05]  /*72b0*/  EXIT ;  /* 0x000000000000794d */ /* 0x000fea0003800000 */
.L_x_12467:
[----:B------:R-:W1:Y:S01]  /*72c0*/  LDCU UR4, c[0x0][0x380] ;  /* 0x00007000ff0477ac */ /* 0x000e620008000800 */
[----:B------:R-:W-:Y:S01]  /*72d0*/  IADD3 R36, PT, PT, R36, -0x1, RZ ;  /* 0xffffffff24247810 */ /* 0x000fe20007ffe0ff */
[----:B------:R-:W-:Y:S01]  /*72e0*/  BSSY.RECONVERGENT B6, `(.L_x_12588) ;  /* 0x0000545000067945 */ /* 0x000fe20003800200 */
[----:B------:R-:W-:Y:S02]  /*72f0*/  ULOP3.LUT UR39, UR38, 0x3, URZ, 0xc0, !UPT ;  /* 0x0000000326277892 */ /* 0x000fe4000f8ec0ff */
[----:B------:R-:W-:Y:S01]  /*7300*/  VIMNMX.U32 R17, PT, PT, R36, 0x18, PT ;  /* 0x0000001824117848 */ /* 0x000fe20003fe0000 */
[----:B------:R-:W-:Y:S02]  /*7310*/  ULOP3.LUT UR38, UR38, 0x7, URZ, 0xc0, !UPT ;  /* 0x0000000726267892 */ /* 0x000fe4000f8ec0ff */
[----:B------:R-:W-:Y:S02]  /*7320*/  UIADD3 UR40, UPT, UPT, UR39, -0x1, URZ ;  /* 0xffffffff27287890 */ /* 0x000fe4000fffe0ff */
[----:B------:R-:W-:Y:S01]  /*7330*/  VIADD R17, R17, 0x1 ;  /* 0x0000000111117836 */ /* 0x000fe20000000000 */
[----:B-1----:R-:W-:-:S13]  /*7340*/  ISETP.GE.AND P0, PT, R16, UR4, PT ;  /* 0x0000000410007c0c */ /* 0x002fda000bf06270 */
[----:B------:R-:W-:Y:S05]  /*7350*/  @P0 BRA `(.L_x_12589) ;  /* 0x0000005000f40947 */ /* 0x000fea0003800000 */
[----:B------:R-:W1:Y:S01]  /*7360*/  LDCU.64 UR4, c[0x0][0x390] ;  /* 0x00007200ff0477ac */ /* 0x000e620008000a00 */
[----:B------:R-:W-:Y:S02]  /*7370*/  HFMA2 R4, -RZ, RZ, 0, 0 ;  /* 0x00000000ff047431 */ /* 0x000fe400000001ff */
[----:B------:R-:W-:Y:S01]  /*7380*/  IMAD.MOV.U32 R5, RZ, RZ, R16 ;  /* 0x000000ffff057224 */ /* 0x000fe200078e0010 */
        /* <DEDUP_REMOVED lines=391> */
[----:B------:R-:W-:Y:S01]  /*8c00*/  IMAD.MOV.U32 R8, RZ, RZ, RZ ;  /* 0x000000ffff087224 */ /* 0x000fe200078e00ff */
[----:B------:R-:W2:Y:S01]  /*8c10*/  LDC.64 R22, c[0x0][0x700] ;  /* 0x0001c000ff167b82 */ /* 0x000ea20000000a00 */
[----:B------:R-:W3:Y:S01]  /*8c20*/  LDCU UR4, c[0x0][0x4a8] ;  /* 0x00009500ff0477ac */ /* 0x000ee20008000800 */
[----:B------:R-:W4:Y:S06]  /*8c30*/  LDCU.128 UR8, c[0x0][0x6e0] ;  /* 0x0000dc00ff0877ac */ /* 0x000f2c0008000c00 */
[----:B------:R-:W5:Y:S08]  /*8c40*/  LDC.64 R24, c[0x0][0x708] ;  /* 0x0001c200ff187b82 */ /* 0x000f700000000a00 */
[----:B------:R-:W0:Y:S01]  /*8c50*/  @P0 LDC.64 R12, c[0x0][0x4b0] ;  /* 0x00012c00ff0c0b82 */ /* 0x000e220000000a00 */
[----:B-1----:R-:W-:-:S05]  /*8c60*/  IMAD.HI.U32 R10, R9, UR7, R8 ;  /* 0x00000007090a7c27 */ /* 0x002fca000f8e0008 */
[----:B---3--:R-:W-:Y:S01]  /*8c70*/  SHF.R.U32.HI R11, RZ, UR4, R10 ;  /* 0x00000004ff0b7c19 */ /* 0x008fe2000801160a */
[----:B------:R-:W1:Y:S01]  /*8c80*/  LDCU.64 UR4, c[0x0][0x6f0] ;  /* 0x0000de00ff0477ac */ /* 0x000e620008000a00 */
[----:B------:R-:W3:Y:S01]  /*8c90*/  @P0 LDC R15, c[0x0][0x4ac] ;  /* 0x00012b00ff0f0b82 */ /* 0x000ee20000000800 */
[----:B------:R-:W-:Y:S02]  /*8ca0*/  @P0 MOV R10, RZ ;  /* 0x000000ff000a0202 */ /* 0x000fe40000000f00 */
[----:B------:R-:W-:-:S04]  /*8cb0*/  IMAD.MOV R7, RZ, RZ, -R11 ;  /* 0x000000ffff077224 */ /* 0x000fc800078e0a0b */
        /* <DEDUP_REMOVED lines=8> */
[C---:B-1----:R-:W-:Y:S02]  /*8d40*/  IMAD R3, R9.reuse, UR4, R3 ;  /* 0x0000000409037c24 */ /* 0x042fe4000f8e0203 */
[----:B------:R-:W-:Y:S01]  /*8d50*/  IMAD R0, R9, UR5, R0 ;  /* 0x0000000509007c24 */ /* 0x000fe2000f8e0200 */
[----:B------:R-:W-:-:S05]  /*8d60*/  @P0 IADD3 R10, PT, PT, -R8, RZ, RZ ;  /* 0x000000ff080a0210 */ /* 0x000fca0007ffe1ff */
[----:B---3--:R-:W-:-:S04]  /*8d70*/  @P0 IMAD R11, R10, R15, R11 ;  /* 0x0000000f0a0b0224 */ /* 0x008fc800078e020b */
[C---:B--2---:R-:W-:Y:S02]  /*8d80*/  @P0 IMAD R18, R11.reuse, R20, R18 ;  /* 0x000000140b120224 */ /* 0x044fe400078e0212 */
[C---:B------:R-:W-:Y:S02]  /*8d90*/  @P0 IMAD R6, R11.reuse, R21, R6 ;  /* 0x000000150b060224 */ /* 0x040fe400078e0206 */
[C---:B------:R-:W-:Y:S02]  /*8da0*/  @P0 IMAD R5, R11.reuse, R22, R5 ;  /* 0x000000160b050224 */ /* 0x040fe400078e0205 */
[C---:B------:R-:W-:Y:S02]  /*8db0*/  @P0 IMAD R4, R11.reuse, R23, R4 ;  /* 0x000000170b040224 */ /* 0x040fe400078e0204 */
[C---:B-----5:R-:W-:Y:S02]  /*8dc0*/  @P0 IMAD R3, R11.reuse, R24, R3 ;  /* 0x000000180b030224 */ /* 0x060fe400078e0203 */
[----:B------:R-:W-:-:S07]  /*8dd0*/  @P0 IMAD R0, R11, R25, R0 ;  /* 0x000000190b000224 */ /* 0x000fce00078e0200 */
.L_x_12590:
        /* <DEDUP_REMOVED lines=13> */
[----:B------:R-:W-:Y:S01]  /*8eb0*/  IMAD.X R5, RZ, RZ, UR15, P3 ;  /* 0x0000000fff057e24 */ /* 0x000fe200098e06ff */
[----:B------:R-:W-:Y:S01]  /*8ec0*/  IADD3.X R9, PT, PT, RZ, UR9, RZ, P0, !PT ;  /* 0x00000009ff097c10 */ /* 0x000fe200087fe4ff */
[----:B------:R-:W5:Y:S04]  /*8ed0*/  LDG.E.64 R34, desc[UR36][R34.64] ;  /* 0x0000002422227981 */ /* 0x000f68000c1e1b00 */
[----:B------:R0:W5:Y:S04]  /*8ee0*/  LDG.E.64 R22, desc[UR36][R8.64] ;  /* 0x0000002408167981 */ /* 0x000168000c1e1b00 */
[----:B------:R-:W5:Y:S04]  /*8ef0*/  LDG.E.64 R32, desc[UR36][R32.64] ;  /* 0x0000002420207981 */ /* 0x000f68000c1e1b00 */
        /* <DEDUP_REMOVED lines=21> */
.L_x_12592:
[----:B------:R-:W-:Y:S05]  /*9050*/  BSYNC.RECONVERGENT B7 ;  /* 0x0000000000077941 */ /* 0x000fea0003800200 */
.L_x_12591:
        /* <DEDUP_REMOVED lines=21> */
.L_x_12594:
[----:B------:R-:W-:Y:S05]  /*91b0*/  BSYNC.RECONVERGENT B7 ;  /* 0x0000000000077941 */ /* 0x000fea0003800200 */
.L_x_12593:
        /* <DEDUP_REMOVED lines=25> */
.L_x_12596:
[----:B------:R-:W-:Y:S05]  /*9350*/  BSYNC.RECONVERGENT B7 ;  /* 0x0000000000077941 */ /* 0x000fea0003800200 */
.L_x_12595:
        /* <DEDUP_REMOVED lines=17> */
.L_x_12623:
        /* <DEDUP_REMOVED lines=28> */
.L_x_12600:
        /* <DEDUP_REMOVED lines=8> */
.L_x_12601:
[----:B------:R-:W-:Y:S05]  /*96b0*/  BSYNC.RECONVERGENT B1 ;  /* 0x0000000000017941 */ /* 0x000fea0003800200 */
.L_x_12599:
[----:B------:R-:W-:Y:S01]  /*96c0*/  VIADD R31, R19, 0x2 ;  /* 0x00000002131f7836 */ /* 0x000fe20000000000 */
[----:B------:R-:W-:Y:S01]  /*96d0*/  UMOV UR4, 0x8 ;  /* 0x0000000800047882 */ /* 0x000fe20000000000 */
[----:B------:R-:W0:Y:S01]  /*96e0*/  LDC.64 R4, c[0x0][R20+0x798] ;  /* 0x0001e60014047b82 */ /* 0x000e220000000a00 */
[----:B------:R-:W-:Y:S01]  /*96f0*/  IADD3 R9, P0, PT, RZ, -R22, RZ ;  /* 0x80000016ff097210 */ /* 0x000fe20007f1e0ff */
[----:B------:R-:W-:Y:S01]  /*9700*/  BSSY.RECONVERGENT B1, `(.L_x_12602) ;  /* 0x000002b000017945 */ /* 0x000fe20003800200 */
[----:B------:R-:W-:Y:S02]  /*9710*/  LEA R31, R31, UR4, 0x3 ;  /* 0x000000041f1f7c11 */ /* 0x000fe4000f8e18ff */
[----:B------:R-:W-:Y:S01]  /*9720*/  IADD3.X R3, PT, PT, RZ, ~R23, RZ, P0, !PT ;  /* 0x80000017ff037210 */ /* 0x000fe200007fe4ff */
[----:B------:R-:W-:Y:S02]  /*9730*/  IMAD.WIDE.U32 R6, R14, R9, R26 ;  /* 0x000000090e067225 */ /* 0x000fe400078e001a */
[----:B------:R-:W1:Y:S02]  /*9740*/  LDC.64 R24, c[0x0][R31+0x758] ;  /* 0x0001d6001f187b82 */ /* 0x000e640000000a00 */
        /* <DEDUP_REMOVED lines=30> */
.L_x_12603:
        /* <DEDUP_REMOVED lines=8> */
.L_x_12604:
[----:B------:R-:W-:Y:S05]  /*99b0*/  BSYNC.RECONVERGENT B1 ;  /* 0x0000000000017941 */ /* 0x000fea0003800200 */
.L_x_12602:
        /* <DEDUP_REMOVED lines=42> */
.L_x_12606:
        /* <DEDUP_REMOVED lines=8> */
.L_x_12607:
[----:B------:R-:W-:Y:S05]  /*9ce0*/  BSYNC.RECONVERGENT B1 ;  /* 0x0000000000017941 */ /* 0x000fea0003800200 */
.L_x_12605:
        /* <DEDUP_REMOVED lines=41> */
.L_x_12609:
        /* <DEDUP_REMOVED lines=8> */
.L_x_12610:
[----:B------:R-:W-:Y:S05]  /*a000*/  BSYNC.RECONVERGENT B1 ;  /* 0x0000000000017941 */ /* 0x000fea0003800200 */
.L_x_12608:
        /* <DEDUP_REMOVED lines=42> */
.L_x_12612:
        /* <DEDUP_REMOVED lines=8> */
.L_x_12613:
[----:B------:R-:W-:Y:S05]  /*a330*/  BSYNC.RECONVERGENT B1 ;  /* 0x0000000000017941 */ /* 0x000fea0003800200 */
.L_x_12611:
        /* <DEDUP_REMOVED lines=42> */
.L_x_12615:
        /* <DEDUP_REMOVED lines=8> */
.L_x_12616:
[----:B------:R-:W-:Y:S05]  /*a660*/  BSYNC.RECONVERGENT B1 ;  /* 0x0000000000017941 */ /* 0x000fea0003800200 */
.L_x_12614:
        /* <DEDUP_REMOVED lines=42> */
.L_x_12618:
        /* <DEDUP_REMOVED lines=8> */
.L_x_12619:
[----:B------:R-:W-:Y:S05]  /*a990*/  BSYNC.RECONVERGENT B1 ;  /* 0x0000000000017941 */ /* 0x000fea0003800200 */
.L_x_12617:
        /* <DEDUP_REMOVED lines=42> */
.L_x_12621:
        /* <DEDUP_REMOVED lines=8> */
.L_x_12622:
[----:B------:R-:W-:Y:S05]  /*acc0*/  BSYNC.RECONVERGENT B1 ;  /* 0x0000000000017941 */ /* 0x000fea0003800200 */
.L_x_12620:
        /* <DEDUP_REMOVED lines=19> */
.L_x_12598:
[----:B------:R-:W-:-:S07]  /*ae00*/  IADD3 R19, PT, PT, R19, 0x3, RZ ;  /* 0x0000000313137810 */ /* 0x000fce0007ffe0ff */
.L_x_12597:
        /* <DEDUP_REMOVED lines=31> */
.L_x_12627:
[----:B------:R-:W-:Y:S01]  /*b000*/  MOV R8, R26 ;  /* 0x0000001a00087202 */ /* 0x000fe20000000f00 */
[----:B------:R-:W-:Y:S01]  /*b010*/  IMAD.MOV.U32 R4, RZ, RZ, R14 ;  /* 0x000000ffff047224 */ /* 0x000fe200078e000e */
[----:B------:R-:W-:Y:S02]  /*b020*/  MOV R5, R27 ;  /* 0x0000001b00057202 */ /* 0x000fe40000000f00 */
[----:B------:R-:W-:Y:S02]  /*b030*/  MOV R3, R15 ;  /* 0x0000000f00037202 */ /* 0x000fe40000000f00 */
[----:B------:R-:W-:-:S07]  /*b040*/  MOV R0, 0xb060 ;  /* 0x0000b06000007802 */ /* 0x000fce0000000f00 */
[----:B------:R-:W-:Y:S05]  /*b050*/  CALL.REL.NOINC `($__internal_27_$__cuda_sm20_div_s64) ;  /* 0x000000bc00b07944 */ /* 0x000fea0003c00000 */
[----:B------:R-:W-:Y:S01]  /*b060*/  MOV R22, R6 ;  /* 0x0000000600167202 */ /* 0x000fe20000000f00 */
[----:B------:R-:W-:-:S07]  /*b070*/  IMAD.MOV.U32 R23, RZ, RZ, R3 ;  /* 0x000000ffff177224 */ /* 0x000fce00078e0003 */
.L_x_12628:
[----:B------:R-:W-:Y:S05]  /*b080*/  BSYNC.RECONVERGENT B0 ;  /* 0x0000000000007941 */ /* 0x000fea0003800200 */
.L_x_12626:
[----:B------:R-:W-:Y:S01]  /*b090*/  IADD3 R37, PT, PT, R19, -0x1, RZ ;  /* 0xffffffff13257810 */ /* 0x000fe20007ffe0ff */
        /* <DEDUP_REMOVED lines=38> */
.L_x_12630:
        /* <DEDUP_REMOVED lines=8> */
.L_x_12631:
[----:B------:R-:W-:Y:S05]  /*b380*/  BSYNC.RECONVERGENT B0 ;  /* 0x0000000000007941 */ /* 0x000fea0003800200 */
.L_x_12629:
[----:B------:R-:W-:Y:S01]  /*b390*/  IADD3 R38, PT, PT, R19, -0x2, RZ ;  /* 0xfffffffe13267810 */ /* 0x000fe20007ffe0ff */
        /* <DEDUP_REMOVED lines=41> */
.L_x_12633:
        /* <DEDUP_REMOVED lines=8> */
.L_x_12634:
[----:B------:R-:W-:Y:S05]  /*b6b0*/  BSYNC.RECONVERGENT B0 ;  /* 0x0000000000007941 */ /* 0x000fea0003800200 */
.L_x_12632:
        /* <DEDUP_REMOVED lines=42> */
.L_x_12636:
        /* <DEDUP_REMOVED lines=8> */
.L_x_12637:
[----:B------:R-:W-:Y:S05]  /*b9e0*/  BSYNC.RECONVERGENT B0 ;  /* 0x0000000000007941 */ /* 0x000fea0003800200 */
.L_x_12635:
        /* <DEDUP_REMOVED lines=11> */
[----:B0-----:R-:W-:Y:S02]  /*baa0*/  IMAD R3, R3, R4, RZ ;  /* 0x0000000403037224 */ /* 0x001fe400078e02ff */
[----:B------:R-:W-:-:S04]  /*bab0*/  IMAD.WIDE.U32 R38, R4, R6, R14 ;  /* 0x0000000604267225 */ /* 0x000fc800078e000e */
[----:B------:R-:W-:-:S05]  /*bac0*/  IMAD R3, R5, R6, R3 ;  /* 0x0000000605037224 */ /* 0x000fca00078e0203 */
[----:B------:R-:W-:-:S07]  /*bad0*/  IADD3 R39, PT, PT, R39, R3, RZ ;  /* 0x0000000327277210 */ /* 0x000fce0007ffe0ff */
.L_x_12625:
        /* <DEDUP_REMOVED lines=31> */
.L_x_12640:
        /* <DEDUP_REMOVED lines=8> */
.L_x_12641:
[----:B------:R-:W-:Y:S05]  /*bd50*/  BSYNC.RECONVERGENT B0 ;  /* 0x0000000000007941 */ /* 0x000fea0003800200 */
.L_x_12639:
        /* <DEDUP_REMOVED lines=39> */
.L_x_12643:
        /* <DEDUP_REMOVED lines=8> */
.L_x_12644:
[----:B------:R-:W-:Y:S05]  /*c050*/  BSYNC.RECONVERGENT B0 ;  /* 0x0000000000007941 */ /* 0x000fea0003800200 */
.L_x_12642:
        /* <DEDUP_REMOVED lines=15> */
.L_x_12638:
        /* <DEDUP_REMOVED lines=31> */
.L_x_12646:
[----:B------:R-:W-:Y:S01]  /*c340*/  MOV R12, R4 ;  /* 0x00000004000c7202 */ /* 0x000fe20000000f00 */
[----:B------:R-:W-:Y:S01]  /*c350*/  IMAD.MOV.U32 R10, RZ, RZ, R26 ;  /* 0x000000ffff0a7224 */ /* 0x000fe200078e001a */
[----:B------:R-:W-:Y:S02]  /*c360*/  MOV R13, R5 ;  /* 0x00000005000d7202 */ /* 0x000fe40000000f00 */
[----:B------:R-:W-:Y:S02]  /*c370*/  MOV R11, R27 ;  /* 0x0000001b000b7202 */ /* 0x000fe40000000f00 */
[----:B------:R-:W-:-:S07]  /*c380*/  MOV R14, 0xc3a0 ;  /* 0x0000c3a0000e7802 */ /* 0x000fce0000000f00 */
[----:B------:R-:W-:Y:S05]  /*c390*/  CALL.REL.NOINC `($__internal_28_$__cuda_sm20_rem_s64) ;  /* 0x000000b0003c7944 */ /* 0x000fea0003c00000 */
[----:B------:R-:W-:Y:S01]  /*c3a0*/  MOV R4, R6 ;  /* 0x0000000600047202 */ /* 0x000fe20000000f00 */
[----:B------:R-:W-:-:S07]  /*c3b0*/  IMAD.MOV.U32 R5, RZ, RZ, R3 ;  /* 0x000000ffff057224 */ /* 0x000fce00078e0003 */
.L_x_12647:
[----:B------:R-:W-:Y:S05]  /*c3c0*/  BSYNC.RECONVERGENT B0 ;  /* 0x0000000000007941 */ /* 0x000fea0003800200 */
.L_x_12645:
[----:B------:R-:W0:Y:S02]  /*c3d0*/  LDC.64 R6, c[0x0][R0+0x798] ;  /* 0x0001e60000067b82 */ /* 0x000e240000000a00 */
[----:B0-----:R-:W-:Y:S02]  /*c3e0*/  IMAD R3, R5, R6, RZ ;  /* 0x0000000605037224 */ /* 0x001fe400078e02ff */
[----:B------:R-:W-:-:S04]  /*c3f0*/  IMAD.WIDE.U32 R38, R6, R4, R38 ;  /* 0x0000000406267225 */ /* 0x000fc800078e0026 */
[----:B------:R-:W-:-:S05]  /*c400*/  IMAD R3, R7, R4, R3 ;  /* 0x0000000407037224 */ /* 0x000fca00078e0203 */
[----:B------:R-:W-:-:S07]  /*c410*/  IADD3 R39, PT, PT, R39, R3, RZ ;  /* 0x0000000327277210 */ /* 0x000fce0007ffe0ff */
.L_x_12624:
        /* <DEDUP_REMOVED lines=15> */
.L_x_12652:
        /* <DEDUP_REMOVED lines=22> */
.L_x_12651:
[----:B------:R-:W-:Y:S05]  /*c670*/  BSYNC.RECONVERGENT B8 ;  /* 0x0000000000087941 */ /* 0x000fea0003800200 */
.L_x_12650:
[----:B------:R-:W-:-:S05]  /*c680*/  IADD3 R22, P0, PT, R22, 0x8, RZ ;  /* 0x0000000816167810 */ /* 0x000fca0007f1e0ff */
[----:B------:R-:W-:Y:S01]  /*c690*/  IMAD.X R23, RZ, RZ, R23, P0 ;  /* 0x000000ffff177224 */ /* 0x000fe200000e0617 */
[----:B------:R-:W-:-:S04]  /*c6a0*/  ISETP.GE.U32.AND P0, PT, R22, R19, PT ;  /* 0x000000131600720c */ /* 0x000fc80003f06070 */
[----:B------:R-:W-:-:S13]  /*c6b0*/  ISETP.GE.U32.AND.EX P0, PT, R23, R24, PT, P0 ;  /* 0x000000181700720c */ /* 0x000fda0003f06100 */
[----:B------:R-:W-:Y:S05]  /*c6c0*/  @!P0 BRA `(.L_x_12652) ;  /* 0xfffffffc00908947 */ /* 0x000fea000383ffff */
.L_x_12649:
[----:B------:R-:W-:Y:S05]  /*c6d0*/  BSYNC.RECONVERGENT B7 ;  /* 0x0000000000077941 */ /* 0x000fea0003800200 */
.L_x_12648:
[----:B------:R-:W0:Y:S01]  /*c6e0*/  LDCU.64 UR4, c[0x0][0x710] ;  /* 0x0000e200ff0477ac */ /* 0x000e220008000a00 */
[----:B------:R-:W-:Y:S02]  /*c6f0*/  IADD3 R16, PT, PT, R16, 0x80, RZ ;  /* 0x0000008010107810 */ /* 0x000fe40007ffe0ff */
[----:B0-----:R-:W-:-:S04]  /*c700*/  IADD3 R18, P0, PT, R18, UR4, RZ ;  /* 0x0000000412127c10 */ /* 0x001fc8000ff1e0ff */
[----:B------:R-:W-:-:S05]  /*c710*/  IADD3.X R19, PT, PT, RZ, UR5, RZ, P0, !PT ;  /* 0x00000005ff137c10 */ /* 0x000fca00087fe4ff */
[----:B------:R1:W-:Y:S04]  /*c720*/  STG.E.64 desc[UR36][R18.64], RZ ;  /* 0x000000ff12007986 */ /* 0x0003e8000c101b24 */
.L_x_12589:
[----:B0-----:R-:W-:Y:S05]  /*c730*/  BSYNC.RECONVERGENT B6 ;  /* 0x0000000000067941 */ /* 0x001fea0003800200 */
.L_x_12588:
        /* <DEDUP_REMOVED lines=427> */
.L_x_12653:
        /* <DEDUP_REMOVED lines=41> */
.L_x_12655:
[----:B------:R-:W-:Y:S05]  /*e480*/  BSYNC.RECONVERGENT B6 ;  /* 0x0000000000067941 */ /* 0x000fea0003800200 */
.L_x_12654:
        /* <DEDUP_REMOVED lines=21> */
.L_x_12657:
[----:B------:R-:W-:Y:S05]  /*e5e0*/  BSYNC.RECONVERGENT B6 ;  /* 0x0000000000067941 */ /* 0x000fea0003800200 */
.L_x_12656:
        /* <DEDUP_REMOVED lines=25> */
.L_x_12659:
[----:B------:R-:W-:Y:S05]  /*e780*/  BSYNC.RECONVERGENT B6 ;  /* 0x0000000000067941 */ /* 0x000fea0003800200 */
.L_x_12658:
[----:B------:R-:W0:Y:S01]  /*e790*/  LDCU.64 UR4, c[0x0][0x750] ;  /* 0x0000ea00ff0477ac */ /* 0x000e220008000a00 */
[----:B------:R-:W-:Y:S02]  /*e7a0*/  ISETP.GE.U32.AND P0, PT, R2, 0x7, PT ;  /* 0x000000070200780c */ /* 0x000fe40003f06070 */
[----:B------:R-:W-:Y:S01]  /*e7b0*/  CS2R R22, SRZ ;  /* 0x0000000000167805 */ /* 0x000fe2000001ff00 */
        /* <DEDUP_REMOVED lines=13> */
.L_x_12686:
        /* <DEDUP_REMOVED lines=28> */
.L_x_12663:
        /* <DEDUP_REMOVED lines=8> */
.L_x_12664:
[----:B------:R-:W-:Y:S05]  /*ead0*/  BSYNC.RECONVERGENT B1 ;  /* 0x0000000000017941 */ /* 0x000fea0003800200 */
.L_x_12662:
[----:B------:R-:W-:Y:S01]  /*eae0*/  IADD3 R33, PT, PT, R2, 0x2, RZ ;  /* 0x0000000202217810 */ /* 0x000fe20007ffe0ff */
        /* <DEDUP_REMOVED lines=40> */
.L_x_12666:
[----:B------:R-:W-:Y:S01]  /*ed70*/  IMAD.MOV.U32 R8, RZ, RZ, R18 ;  /* 0x000000ffff087224 */ /* 0x000fe200078e0012 */
[----:B------:R-:W-:Y:S01]  /*ed80*/  MOV R5, R19 ;  /* 0x0000001300057202 */ /* 0x000fe20000000f00 */
[----:B------:R-:W-:Y:S01]  /*ed90*/  IMAD.MOV.U32 R3, RZ, RZ, R21 ;  /* 0x000000ffff037224 */ /* 0x000fe200078e0015 */
[----:B------:R-:W-:Y:S02]  /*eda0*/  MOV R4, R20 ;  /* 0x0000001400047202 */ /* 0x000fe40000000f00 */
[----:B------:R-:W-:-:S07]  /*edb0*/  MOV R0, 0xedd0 ;  /* 0x0000edd000007802 */ /* 0x000fce0000000f00 */
[----:B------:R-:W-:Y:S05]  /*edc0*/  CALL.REL.NOINC `($__internal_27_$__cuda_sm20_div_s64) ;  /* 0x0000008000547944 */ /* 0x000fea0003c00000 */
[----:B------:R-:W-:Y:S02]  /*edd0*/  MOV R16, R6 ;  /* 0x0000000600107202 */ /* 0x000fe40000000f00 */
[----:B------:R-:W-:-:S07]  /*ede0*/  MOV R17, R3 ;  /* 0x0000000300117202 */ /* 0x000fce0000000f00 */
.L_x_12667:
[----:B------:R-:W-:Y:S05]  /*edf0*/  BSYNC.RECONVERGENT B1 ;  /* 0x0000000000017941 */ /* 0x000fea0003800200 */
.L_x_12665:
        /* <DEDUP_REMOVED lines=42> */
.L_x_12669:
        /* <DEDUP_REMOVED lines=8> */
.L_x_12670:
[----:B------:R-:W-:Y:S05]  /*f120*/  BSYNC.RECONVERGENT B1 ;  /* 0x0000000000017941 */ /* 0x000fea0003800200 */
.L_x_12668:
[----:B------:R-:W-:Y:S01]  /*f130*/  UMOV UR4, 0x8 ;  /* 0x0000000800047882 */ /* 0x000fe20000000000 */
[----:B------:R-:W0:Y:S01]  /*f140*/  LDC.64 R4, c[0x0][R25+0x798] ;  /* 0x0001e60019047b82 */ /* 0x000e220000000a00 */
[----:B------:R-:W-:Y:S01]  /*f150*/  LEA R32, R2, UR4, 0x3 ;  /* 0x0000000402207c11 */ /* 0x000fe2000f8e18ff */
[----:B------:R-:W-:Y:S01]  /*f160*/  BSSY.RECONVERGENT B1, `(.L_x_12671) ;  /* 0x000002e000017945 */ /* 0x000fe20003800200 */
[----:B------:R-:W-:Y:S02]  /*f170*/  IADD3 R9, P0, PT, RZ, -R20, RZ ;  /* 0x80000014ff097210 */ /* 0x000fe40007f1e0ff */
[----:B------:R-:W-:Y:S02]  /*f180*/  MOV R6, R16 ;  /* 0x0000001000067202 */ /* 0x000fe40000000f00 */
[----:B------:R-:W-:Y:S01]  /*f190*/  MOV R7, R17 ;  /* 0x0000001100077202 */ /* 0x000fe20000000f00 */
[----:B------:R-:W1:Y:S01]  /*f1a0*/  LDC.64 R18, c[0x0][R32+0x758] ;  /* 0x0001d60020127b82 */ /* 0x000e620000000a00 */
[----:B------:R-:W-:Y:S01]  /*f1b0*/  IMAD.X R3, RZ, RZ, ~R21, P0 ;  /* 0x000000ffff037224 */ /* 0x000fe200000e0e15 */
        /* <DEDUP_REMOVED lines=32> */
.L_x_12672:
[----:B------:R-:W-:Y:S01]  /*f3c0*/  MOV R8, R20 ;  /* 0x0000001400087202 */ /* 0x000fe20000000f00 */
[----:B------:R-:W-:Y:S01]  /*f3d0*/  IMAD.MOV.U32 R5, RZ, RZ, R21 ;  /* 0x000000ffff057224 */ /* 0x000fe200078e0015 */
[----:B------:R-:W-:Y:S02]  /*f3e0*/  MOV R4, R18 ;  /* 0x0000001200047202 */ /* 0x000fe40000000f00 */
[----:B------:R-:W-:Y:S02]  /*f3f0*/  MOV R3, R19 ;  /* 0x0000001300037202 */ /* 0x000fe40000000f00 */
[----:B------:R-:W-:-:S07]  /*f400*/  MOV R0, 0xf420 ;  /* 0x0000f42000007802 */ /* 0x000fce0000000f00 */
[----:B------:R-:W-:Y:S05]  /*f410*/  CALL.REL.NOINC `($__internal_27_$__cuda_sm20_div_s64) ;  /* 0x0000007800c07944 */ /* 0x000fea0003c00000 */
[----:B------:R-:W-:Y:S01]  /*f420*/  IMAD.MOV.U32 R16, RZ, RZ, R6 ;  /* 0x000000ffff107224 */ /* 0x000fe200078e0006 */
[----:B------:R-:W-:-:S07]  /*f430*/  MOV R17, R3 ;  /* 0x0000000300117202 */ /* 0x000fce0000000f00 */
.L_x_12673:
[----:B------:R-:W-:Y:S05]  /*f440*/  BSYNC.RECONVERGENT B1 ;  /* 0x0000000000017941 */ /* 0x000fea0003800200 */
.L_x_12671:
[----:B------:R-:W-:Y:S01]  /*f450*/  IADD3 R25, PT, PT, R2, -0x1, RZ ;  /* 0xffffffff02197810 */ /* 0x000fe20007ffe0ff */
[----:B------:R-:W-:Y:S01]  /*f460*/  UMOV UR4, 0x8 ;  /* 0x0000000800047882 */ /* 0x000fe20000000000 */
[----:B------:R0:W1:Y:S01]  /*f470*/  LDC.64 R4, c[0x0][R32+0x798] ;  /* 0x0001e60020047b82 */ /* 0x0000620000000a00 */
[----:B------:R-:W-:Y:S01]  /*f480*/  IADD3 R9, P0, PT, RZ, -R16, RZ ;  /* 0x80000010ff097210 */ /* 0x000fe20007f1e0ff */
[----:B------:R-:W-:Y:S01]  /*f490*/  BSSY.RECONVERGENT B1, `(.L_x_12674) ;  /* 0x000002e000017945 */ /* 0x000fe20003800200 */
[----:B------:R-:W-:Y:S02]  /*f4a0*/  LEA R25, R25, UR4, 0x3 ;  /* 0x0000000419197c11 */ /* 0x000fe4000f8e18ff */
[----:B------:R-:W-:Y:S01]  /*f4b0*/  MOV R6, R20 ;  /* 0x0000001400067202 */ /* 0x000fe20000000f00 */
[----:B------:R-:W-:Y:S01]  /*f4c0*/  IMAD.X R3, RZ, RZ, ~R17, P0 ;  /* 0x000000ffff037224 */ /* 0x000fe200000e0e11 */
        /* <DEDUP_REMOVED lines=34> */
.L_x_12675:
        /* <DEDUP_REMOVED lines=8> */
.L_x_12676:
[----:B------:R-:W-:Y:S05]  /*f770*/  BSYNC.RECONVERGENT B1 ;  /* 0x0000000000017941 */ /* 0x000fea0003800200 */
.L_x_12674:
[----:B------:R-:W-:Y:S01]  /*f780*/  IADD3 R32, PT, PT, R2, -0x2, RZ ;  /* 0xfffffffe02207810 */ /* 0x000fe20007ffe0ff */
[----:B------:R-:W-:Y:S01]  /*f790*/  UMOV UR4, 0x8 ;  /* 0x0000000800047882 */ /* 0x000fe20000000000 */
[----:B------:R-:W0:Y:S01]  /*f7a0*/  LDC.64 R4, c[0x0][R25+0x798] ;  /* 0x0001e60019047b82 */ /* 0x000e220000000a00 */
[----:B------:R-:W-:Y:S01]  /*f7b0*/  IADD3 R9, P0, PT, RZ, -R20, RZ ;  /* 0x80000014ff097210 */ /* 0x000fe20007f1e0ff */
[----:B------:R-:W-:Y:S01]  /*f7c0*/  BSSY.RECONVERGENT B1, `(.L_x_12677) ;  /* 0x000002e000017945 */ /* 0x000fe20003800200 */
[----:B------:R-:W-:Y:S02]  /*f7d0*/  LEA R32, R32, UR4, 0x3 ;  /* 0x0000000420207c11 */ /* 0x000fe4000f8e18ff */
[----:B------:R-:W-:Y:S01]  /*f7e0*/  MOV R6, R16 ;  /* 0x0000001000067202 */ /* 0x000fe20000000f00 */
[----:B------:R-:W-:Y:S01]  /*f7f0*/  IMAD.X R3, RZ, RZ, ~R21, P0 ;  /* 0x000000ffff037224 */ /* 0x000fe200000e0e15 */
        /* <DEDUP_REMOVED lines=34> */
.L_x_12678:
        /* <DEDUP_REMOVED lines=8> */
.L_x_12679:
[----:B------:R-:W-:Y:S05]  /*faa0*/  BSYNC.RECONVERGENT B1 ;  /* 0x0000000000017941 */ /* 0x000fea0003800200 */
.L_x_12677:
        /* <DEDUP_REMOVED lines=42> */
.L_x_12681:
        /* <DEDUP_REMOVED lines=8> */
.L_x_12682:
[----:B------:R-:W-:Y:S05]  /*fdd0*/  BSYNC.RECONVERGENT B1 ;  /* 0x0000000000017941 */ /* 0x000fea0003800200 */
.L_x_12680:
        /* <DEDUP_REMOVED lines=42> */
.L_x_12684:
        /* <DEDUP_REMOVED lines=8> */
.L_x_12685:
[----:B------:R-:W-:Y:S05]  /*10100*/  BSYNC.RECONVERGENT B1 ;  /* 0x0000000000017941 */ /* 0x000fea0003800200 */
.L_x_12683:
[----:B------:R-:W0:Y:S01]  /*10110*/  LDC.64 R4, c[0x0][R19+0x798] ;  /* 0x0001e60013047b82 */ /* 0x000e220000000a00 */
        /* <DEDUP_REMOVED lines=12> */
[----:B0-----:R-:W-:Y:S02]  /*101e0*/  IMAD R3, R3, R4, RZ ;  /* 0x0000000403037224 */ /* 0x001fe400078e02ff */
[----:B------:R-:W-:-:S04]  /*101f0*/  IMAD.WIDE.U32 R22, R4, R6, R16 ;  /* 0x0000000604167225 */ /* 0x000fc800078e0010 */
[----:B------:R-:W-:-:S05]  /*10200*/  IMAD R3, R5, R6, R3 ;  /* 0x0000000605037224 */ /* 0x000fca00078e0203 */
[----:B------:R-:W-:Y:S01]  /*10210*/  IADD3 R23, PT, PT, R23, R3, RZ ;  /* 0x0000000317177210 */ /* 0x000fe20007ffe0ff */
[----:B------:R-:W-:Y:S06]  /*10220*/  @P0 BRA `(.L_x_12686) ;  /* 0xffffffe400980947 */ /* 0x000fec000383ffff */
[----:B------:R-:W-:Y:S05]  /*10230*/  BSYNC.RECONVERGENT B0 ;  /* 0x0000000000007941 */ /* 0x000fea0003800200 */
.L_x_12661:
[----:B------:R-:W-:-:S07]  /*10240*/  IADD3 R2, PT, PT, R2, 0x3, RZ ;  /* 0x0000000302027810 */ /* 0x000fce0007ffe0ff */
.L_x_12660:
        /* <DEDUP_REMOVED lines=31> */
.L_x_12690:
        /* <DEDUP_REMOVED lines=8> */
.L_x_12691:
[----:B------:R-:W-:Y:S05]  /*104c0*/  BSYNC.RECONVERGENT B0 ;  /* 0x0000000000007941 */ /* 0x000fea0003800200 */
.L_x_12689:
[----:B------:R-:W-:Y:S01]  /*104d0*/  IADD3 R33, PT, PT, R2, -0x1, RZ ;  /* 0xffffffff02217810 */ /* 0x000fe20007ffe0ff */
        /* <DEDUP_REMOVED lines=39> */
.L_x_12693:
        /* <DEDUP_REMOVED lines=8> */
.L_x_12694:
[----:B------:R-:W-:Y:S05]  /*107d0*/  BSYNC.RECONVERGENT B0 ;  /* 0x0000000000007941 */ /* 0x000fea0003800200 */
.L_x_12692:
        /* <DEDUP_REMOVED lines=42> */
.L_x_12696:
        /* <DEDUP_REMOVED lines=8> */
.L_x_12697:
[----:B------:R-:W-:Y:S05]  /*10b00*/  BSYNC.RECONVERGENT B0 ;  /* 0x0000000000007941 */ /* 0x000fea0003800200 */
.L_x_12695:
        /* <DEDUP_REMOVED lines=42> */
.L_x_12699:
        /* <DEDUP_REMOVED lines=8> */
.L_x_12700:
[----:B------:R-:W-:Y:S05]  /*10e30*/  BSYNC.RECONVERGENT B0 ;  /* 0x0000000000007941 */ /* 0x000fea0003800200 */
.L_x_12698:
[----:B------:R-:W0:Y:S01]  /*10e40*/  LDC.64 R4, c[0x0][R33+0x798] ;  /* 0x0001e60021047b82 */ /* 0x000e220000000a00 */
        /* <DEDUP_REMOVED lines=14> */
.L_x_12688:
        /* <DEDUP_REMOVED lines=31> */
.L_x_12703:
        /* <DEDUP_REMOVED lines=8> */
.L_x_12704:
[----:B------:R-:W-:Y:S05]  /*111a0*/  BSYNC.RECONVERGENT B0 ;  /* 0x0000000000007941 */ /* 0x000fea0003800200 */
.L_x_12702:
        /* <DEDUP_REMOVED lines=40> */
.L_x_12706:
        /* <DEDUP_REMOVED lines=8> */
.L_x_12707:
[----:B------:R-:W-:Y:S05]  /*114b0*/  BSYNC.RECONVERGENT B0 ;  /* 0x0000000000007941 */ /* 0x000fea0003800200 */
.L_x_12705:
[----:B------:R-:W0:Y:S01]  /*114c0*/  LDC.64 R4, c[0x0][R24+0x798] ;  /* 0x0001e60018047b82 */ /* 0x000e220000000a00 */
        /* <DEDUP_REMOVED lines=10> */
[----:B0-----:R-:W-:Y:S02]  /*11570*/  IMAD R3, R3, R4, RZ ;  /* 0x0000000403037224 */ /* 0x001fe400078e02ff */
[----:B------:R-:W-:-:S04]  /*11580*/  IMAD.WIDE.U32 R22, R4, R6, R14 ;  /* 0x0000000604167225 */ /* 0x000fc800078e000e */
[----:B------:R-:W-:-:S04]  /*11590*/  IMAD R3, R5, R6, R3 ;  /* 0x0000000605037224 */ /* 0x000fc800078e0203 */
[----:B------:R-:W-:-:S07]  /*115a0*/  IMAD.IADD R23, R23, 0x1, R3 ;  /* 0x0000000117177824 */ /* 0x000fce00078e0203 */
.L_x_12701:
        /* <DEDUP_REMOVED lines=15> */
[----:B0-----:R-:W-:Y:S01]  /*116a0*/  IADD3 R4, PT, PT, R3, 0xffffffe, RZ ;  /* 0x0ffffffe03047810 */ /* 0x001fe20007ffe0ff */
[----:B------:R-:W-:-:S05]  /*116b0*/  HFMA2 R3, -RZ, RZ, 0, 0 ;  /* 0x00000000ff037431 */ /* 0x000fca00000001ff */
        /* <DEDUP_REMOVED lines=14> */
.L_x_12709:
[----:B------:R-:W-:Y:S01]  /*117a0*/  IMAD.MOV.U32 R12, RZ, RZ, R2 ;  /* 0x000000ffff0c7224 */ /* 0x000fe200078e0002 */
[----:B------:R-:W-:Y:S01]  /*117b0*/  MOV R13, R3 ;  /* 0x00000003000d7202 */ /* 0x000fe20000000f00 */
[----:B------:R-:W-:Y:S01]  /*117c0*/  IMAD.MOV.U32 R11, RZ, RZ, R25 ;  /* 0x000000ffff0b7224 */ /* 0x000fe200078e0019 */
[----:B------:R-:W-:Y:S02]  /*117d0*/  MOV R10, R32 ;  /* 0x00000020000a7202 */ /* 0x000fe40000000f00 */
[----:B------:R-:W-:-:S07]  /*117e0*/  MOV R14, 0x11800 ;  /* 0x00011800000e7802 */ /* 0x000fce0000000f00 */
[----:B------:R-:W-:Y:S05]  /*117f0*/  CALL.REL.NOINC `($__internal_28_$__cuda_sm20_rem_s64) ;  /* 0x0000005c00247944 */ /* 0x000fea0003c00000 */
[----:B------:R-:W-:-:S07]  /*11800*/  MOV R2, R6 ;  /* 0x0000000600027202 */ /* 0x000fce0000000f00 */
.L_x_12710:
[----:B------:R-:W-:Y:S05]  /*11810*/  BSYNC.RECONVERGENT B0 ;  /* 0x0000000000007941 */ /* 0x000fea0003800200 */
.L_x_12708:
[----:B------:R-:W0:Y:S02]  /*11820*/  LDC.64 R4, c[0x0][R0+0x798] ;  /* 0x0001e60000047b82 */ /* 0x000e240000000a00 */
[----:B0-----:R-:W-:Y:S02]  /*11830*/  IMAD R3, R3, R4, RZ ;  /* 0x0000000403037224 */ /* 0x001fe400078e02ff */
[----:B------:R-:W-:-:S04]  /*11840*/  IMAD.WIDE.U32 R22, R4, R2, R22 ;  /* 0x0000000204167225 */ /* 0x000fc800078e0016 */
[----:B------:R-:W-:-:S05]  /*11850*/  IMAD R3, R5, R2, R3 ;  /* 0x0000000205037224 */ /* 0x000fca00078e0203 */
[----:B------:R-:W-:-:S07]  /*11860*/  IADD3 R23, PT, PT, R23, R3, RZ ;  /* 0x0000000317177210 */ /* 0x000fce0007ffe0ff */
.L_x_12687:
        /* <DEDUP_REMOVED lines=15> */
.L_x_12715:
        /* <DEDUP_REMOVED lines=22> */
.L_x_12714:
[----:B------:R-:W-:Y:S05]  /*11ac0*/  BSYNC.RECONVERGENT B7 ;  /* 0x0000000000077941 */ /* 0x000fea0003800200 */
.L_x_12713:
[----:B------:R-:W-:-:S04]  /*11ad0*/  IADD3 R16, P0, PT, R16, 0x8, RZ ;  /* 0x0000000810107810 */ /* 0x000fc80007f1e0ff */
[----:B------:R-:W-:Y:S02]  /*11ae0*/  IADD3.X R17, PT, PT, RZ, R17, RZ, P0, !PT ;  /* 0x00000011ff117210 */ /* 0x000fe400007fe4ff */
[----:B------:R-:W-:-:S04]  /*11af0*/  ISETP.GE.U32.AND P0, PT, R16, R19, PT ;  /* 0x000000131000720c */ /* 0x000fc80003f06070 */
[----:B------:R-:W-:-:S13]  /*11b00*/  ISETP.GE.U32.AND.EX P0, PT, R17, R18, PT, P0 ;  /* 0x000000121100720c */ /* 0x000fda0003f06100 */
[----:B------:R-:W-:Y:S05]  /*11b10*/  @!P0 BRA `(.L_x_12715) ;  /* 0xfffffffc00908947 */ /* 0x000fea000383ffff */
.L_x_12712:
[----:B------:R-:W-:Y:S05]  /*11b20*/  BSYNC.RECONVERGENT B6 ;  /* 0x0000000000067941 */ /* 0x000fea0003800200 */
.L_x_12711:
[----:B------:R-:W-:Y:S01]  /*11b30*/  STG.E.64 desc[UR36][R34.64], RZ ;  /* 0x000000ff22007986 */ /* 0x000fe2000c101b24 */
[----:B------:R-:W-:Y:S05]  /*11b40*/  EXIT ;  /* 0x000000000000794d */ /* 0x000fea0003800000 */
.L_x_12466:
        /* <DEDUP_REMOVED lines=35> */
.L_x_12719:
        /* <DEDUP_REMOVED lines=20> */
.L_x_12720:
        /* <DEDUP_REMOVED lines=24> */
.L_x_12721:
        /* <DEDUP_REMOVED lines=13> */
.L_x_12725:
        /* <DEDUP_REMOVED lines=22> */
.L_x_12724:
[----:B------:R-:W-:Y:S05]  /*12270*/  BSYNC.RECONVERGENT B8 ;  /* 0x0000000000087941 */ /* 0x000fea0003800200 */
.L_x_12723:
[----:B------:R-:W-:-:S04]  /*12280*/  IADD3 R18, P0, PT, R18, 0x8, RZ ;  /* 0x0000000812127810 */ /* 0x000fc80007f1e0ff */
[----:B------:R-:W-:Y:S02]  /*12290*/  IADD3.X R19, PT, PT, RZ, R19, RZ, P0, !PT ;  /* 0x00000013ff137210 */ /* 0x000fe400007fe4ff */
[----:B------:R-:W-:-:S04]  /*122a0*/  ISETP.GE.U32.AND P0, PT, R18, R17, PT ;  /* 0x000000111200720c */ /* 0x000fc80003f06070 */
[----:B------:R-:W-:-:S13]  /*122b0*/  ISETP.GE.U32.AND.EX P0, PT, R19, R26, PT, P0 ;  /* 0x0000001a1300720c */ /* 0x000fda0003f06100 */
[----:B------:R-:W-:Y:S05]  /*122c0*/  @!P0 BRA `(.L_x_12725) ;  /* 0xfffffffc00908947 */ /* 0x000fea000383ffff */
[----:B------:R-:W-:Y:S05]  /*122d0*/  BSYNC.RECONVERGENT B7 ;  /* 0x0000000000077941 */ /* 0x000fea0003800200 */
.L_x_12722:
[----:B------:R-:W0:Y:S01]  /*122e0*/  LDC.64 R2, c[0x0][0x710] ;  /* 0x0001c400ff027b82 */ /* 0x000e220000000a00 */
[----:B------:R-:W-:Y:S01]  /*122f0*/  IADD3 R16, PT, PT, R16, 0x80, RZ ;  /* 0x0000008010107810 */ /* 0x000fe20007ffe0ff */
[----:B0-----:R1:W-:Y:S06]  /*12300*/  STG.E.64 desc[UR36][R2.64], RZ ;  /* 0x000000ff02007986 */ /* 0x0013ec000c101b24 */
.L_x_12718:
[----:B0-----:R-:W-:Y:S05]  /*12310*/  BSYNC.RECONVERGENT B6 ;  /* 0x0000000000067941 */ /* 0x001fea0003800200 */
.L_x_12717:
        /* <DEDUP_REMOVED lines=31> */
.L_x_12726:
        /* <DEDUP_REMOVED lines=20> */
.L_x_12727:
        /* <DEDUP_REMOVED lines=24> */
.L_x_12728:
        /* <DEDUP_REMOVED lines=13> */
.L_x_12732:
        /* <DEDUP_REMOVED lines=22> */
.L_x_12731:
[----:B------:R-:W-:Y:S05]  /*12a00*/  BSYNC.RECONVERGENT B7 ;  /* 0x0000000000077941 */ /* 0x000fea0003800200 */
.L_x_12730:
[----:B------:R-:W-:-:S04]  /*12a10*/  IADD3 R16, P0, PT, R16, 0x8, RZ ;  /* 0x0000000810107810 */ /* 0x000fc80007f1e0ff */
[----:B------:R-:W-:Y:S02]  /*12a20*/  IADD3.X R17, PT, PT, RZ, R17, RZ, P0, !PT ;  /* 0x00000011ff117210 */ /* 0x000fe400007fe4ff */
[----:B------:R-:W-:-:S04]  /*12a30*/  ISETP.GE.U32.AND P0, PT, R16, R25, PT ;  /* 0x000000191000720c */ /* 0x000fc80003f06070 */
[----:B------:R-:W-:-:S13]  /*12a40*/  ISETP.GE.U32.AND.EX P0, PT, R17, R24, PT, P0 ;  /* 0x000000181100720c */ /* 0x000fda0003f06100 */
[----:B------:R-:W-:Y:S05]  /*12a50*/  @!P0 BRA `(.L_x_12732) ;  /* 0xfffffffc00908947 */ /* 0x000fea000383ffff */
[----:B------:R-:W-:Y:S05]  /*12a60*/  BSYNC.RECONVERGENT B6 ;  /* 0x0000000000067941 */ /* 0x000fea0003800200 */
.L_x_12729:
[----:B------:R-:W0:Y:S02]  /*12a70*/  LDC.64 R2, c[0x0][0x710] ;  /* 0x0001c400ff027b82 */ /* 0x000e240000000a00 */
[----:B0-----:R-:W-:Y:S01]  /*12a80*/  STG.E.64 desc[UR36][R2.64], RZ ;  /* 0x000000ff02007986 */ /* 0x001fe2000c101b24 */
[----:B------:R-:W-:Y:S05]  /*12a90*/  EXIT ;  /* 0x000000000000794d */ /* 0x000fea0003800000 */
.L_x_12716:
        /* <DEDUP_REMOVED lines=418> */
.L_x_12735:
        /* <DEDUP_REMOVED lines=36> */
.L_x_12737:
[----:B------:R-:W-:Y:S05]  /*14700*/  BSYNC.RECONVERGENT B7 ;  /* 0x0000000000077941 */ /* 0x000fea0003800200 */
.L_x_12736:
        /* <DEDUP_REMOVED lines=21> */
.L_x_12739:
[----:B------:R-:W-:Y:S05]  /*14860*/  BSYNC.RECONVERGENT B7 ;  /* 0x0000000000077941 */ /* 0x000fea0003800200 */
.L_x_12738:
        /* <DEDUP_REMOVED lines=25> */
.L_x_12741:
[----:B------:R-:W-:Y:S05]  /*14a00*/  BSYNC.RECONVERGENT B7 ;  /* 0x0000000000077941 */ /* 0x000fea0003800200 */
.L_x_12740:
        /* <DEDUP_REMOVED lines=13> */
.L_x_12746:
        /* <DEDUP_REMOVED lines=22> */
.L_x_12745:
[----:B------:R-:W-:Y:S05]  /*14c40*/  BSYNC.RECONVERGENT B8 ;  /* 0x0000000000087941 */ /* 0x000fea0003800200 */
.L_x_12744:
[----:B------:R-:W-:-:S04]  /*14c50*/  IADD3 R22, P0, PT, R22, 0x8, RZ ;  /* 0x0000000816167810 */ /* 0x000fc80007f1e0ff */
[----:B------:R-:W-:Y:S02]  /*14c60*/  IADD3.X R23, PT, PT, RZ, R23, RZ, P0, !PT ;  /* 0x00000017ff177210 */ /* 0x000fe400007fe4ff */
[----:B------:R-:W-:-:S04]  /*14c70*/  ISETP.GE.U32.AND P0, PT, R22, R29, PT ;  /* 0x0000001d1600720c */ /* 0x000fc80003f06070 */
[----:B------:R-:W-:-:S13]  /*14c80*/  ISETP.GE.U32.AND.EX P0, PT, R23, R28, PT, P0 ;  /* 0x0000001c1700720c */ /* 0x000fda0003f06100 */
[----:B------:R-:W-:Y:S05]  /*14c90*/  @!P0 BRA `(.L_x_12746) ;  /* 0xfffffffc00908947 */ /* 0x000fea000383ffff */
.L_x_12743:
[----:B------:R-:W-:Y:S05]  /*14ca0*/  BSYNC.RECONVERGENT B7 ;  /* 0x0000000000077941 */ /* 0x000fea0003800200 */
.L_x_12742:
[----:B------:R-:W0:Y:S01]  /*14cb0*/  LDCU.64 UR4, c[0x0][0x710] ;  /* 0x0000e200ff0477ac */ /* 0x000e220008000a00 */
[----:B------:R-:W-:Y:S02]  /*14cc0*/  IADD3 R16, PT, PT, R16, 0x80, RZ ;  /* 0x0000008010107810 */ /* 0x000fe40007ffe0ff */
[----:B0-----:R-:W-:-:S05]  /*14cd0*/  IADD3 R2, P0, PT, R19, UR4, RZ ;  /* 0x0000000413027c10 */ /* 0x001fca000ff1e0ff */
[----:B------:R-:W-:-:S05]  /*14ce0*/  IMAD.X R3, RZ, RZ, UR5, P0 ;  /* 0x00000005ff037e24 */ /* 0x000fca00080e06ff */
[----:B------:R1:W-:Y:S03]  /*14cf0*/  STG.E.64 desc[UR36][R2.64], RZ ;  /* 0x000000ff02007986 */ /* 0x0003e6000c101b24 */
.L_x_12734:
[----:B0-----:R-:W-:Y:S05]  /*14d00*/  BSYNC.RECONVERGENT B6 ;  /* 0x0000000000067941 */ /* 0x001fea0003800200 */
.L_x_12733:
        /* <DEDUP_REMOVED lines=414> */
.L_x_12747:
        /* <DEDUP_REMOVED lines=38> */
.L_x_12749:
[----:B------:R-:W-:Y:S05]  /*16950*/  BSYNC.RECONVERGENT B6 ;  /* 0x0000000000067941 */ /* 0x000fea0003800200 */
.L_x_12748:
        /* <DEDUP_REMOVED lines=21> */
.L_x_12751:
[----:B------:R-:W-:Y:S05]  /*16ab0*/  BSYNC.RECONVERGENT B6 ;  /* 0x0000000000067941 */ /* 0x000fea0003800200 */
.L_x_12750:
        /* <DEDUP_REMOVED lines=25> */
.L_x_12753:
[----:B------:R-:W-:Y:S05]  /*16c50*/  BSYNC.RECONVERGENT B6 ;  /* 0x0000000000067941 */ /* 0x000fea0003800200 */
.L_x_12752:
        /* <DEDUP_REMOVED lines=13> */
.L_x_12758:
        /* <DEDUP_REMOVED lines=22> */
.L_x_12757:
[----:B------:R-:W-:Y:S05]  /*16e90*/  BSYNC.RECONVERGENT B7 ;  /* 0x0000000000077941 */ /* 0x000fea0003800200 */
.L_x_12756:
[----:B------:R-:W-:-:S05]  /*16ea0*/  IADD3 R16, P0, PT, R16, 0x8, RZ ;  /* 0x0000000810107810 */ /* 0x000fca0007f1e0ff */
[----:B------:R-:W-:Y:S01]  /*16eb0*/  IMAD.X R17, RZ, RZ, R17, P0 ;  /* 0x000000ffff117224 */ /* 0x000fe200000e0611 */
[----:B------:R-:W-:-:S04]  /*16ec0*/  ISETP.GE.U32.AND P0, PT, R16, R27, PT ;  /* 0x0000001b1000720c */ /* 0x000fc80003f06070 */
[----:B------:R-:W-:-:S13]  /*16ed0*/  ISETP.GE.U32.AND.EX P0, PT, R17, R26, PT, P0 ;  /* 0x0000001a1100720c */ /* 0x000fda0003f06100 */
[----:B------:R-:W-:Y:S05]  /*16ee0*/  @!P0 BRA `(.L_x_12758) ;  /* 0xfffffffc00908947 */ /* 0x000fea000383ffff */
.L_x_12755:
[----:B------:R-:W-:Y:S05]  /*16ef0*/  BSYNC.RECONVERGENT B6 ;  /* 0x0000000000067941 */ /* 0x000fea0003800200 */
.L_x_12754:
[----:B------:R-:W-:Y:S01]  /*16f00*/  STG.E.64 desc[UR36][R18.64], RZ ;  /* 0x000000ff12007986 */ /* 0x000fe2000c101b24 */
[----:B------:R-:W-:Y:S05]  /*16f10*/  EXIT ;  /* 0x000000000000794d */ /* 0x000fea0003800000 */
        .weak           $__internal_27_$__cuda_sm20_div_s64
        .type           $__internal_27_$__cuda_sm20_div_s64,@function
        .size           $__internal_27_$__cuda_sm20_div_s64,($__internal_28_$__cuda_sm20_rem_s64 - $__internal_27_$__cuda_sm20_div_s64)
$__internal_27_$__cuda_sm20_div_s64:
        /* <DEDUP_REMOVED lines=86> */
[----:B------:R-:W-:Y:S06]  /*17480*/  RET.REL.NODEC R4 `(_ZN2at6native18elementwise_kernelILi128ELi2EZNS0_22gpu_kernel_impl_nocastIZZZNS0_67_GLOBAL__N__bb565c37_34_ValidateCompressedIndicesKernel_cu_33a4b88b42_validate_compressed_sparse_indices_kernelILNS3_8CDimNameE1ENS3_18CUDAKernelLauncherENS3_14EmptyVecKernelENS3_8DummyVecELm8EEEvRKNS_6TensorESB_lllENKUlvE1_clEvENKUlvE0_clEvEUllllllE_EEvRNS_18TensorIteratorBaseERKT_EUliE_EEviT1_) ;  /* 0xfffffe8804dc7950 */ /* 0x000fec0003c3ffff */
        .weak           $__internal_28_$__cuda_sm20_rem_s64
        .type           $__internal_28_$__cuda_sm20_rem_s64,@function
        .size           $__internal_28_$__cuda_sm20_rem_s64,(.L_x_34656 - $__internal_28_$__cuda_sm20_rem_s64)
$__internal_28_$__cuda_sm20_rem_s64:
        /* <DEDUP_REMOVED lines=80> */
[----:B------:R-:W-:Y:S06]  /*17990*/  RET.REL.NODEC R4 `(_ZN2at6native18elementwise_kernelILi128ELi2EZNS0_22gpu_kernel_impl_nocastIZZZNS0_67_GLOBAL__N__bb565c37_34_ValidateCompressedIndicesKernel_cu_33a4b88b42_validate_compressed_sparse_indices_kernelILNS3_8CDimNameE1ENS3_18CUDAKernelLauncherENS3_14EmptyVecKernelENS3_8DummyVecELm8EEEvRKNS_6TensorESB_lllENKUlvE1_clEvENKUlvE0_clEvEUllllllE_EEvRNS_18TensorIteratorBaseERKT_EUliE_EEviT1_) ;  /* 0xfffffe8404987950 */ /* 0x000fec0003c3ffff */
.L_x_12759:
        /* <DEDUP_REMOVED lines=14> */
.L_x_34656:


//--------------------- .text._ZN2at6native27unrolled_elementwise_kernelIZZZNS0_67_GLOBAL__N__bb565c37_34_ValidateCompressedIndicesKernel_cu_33a4b88b42_validate_compressed_sparse_indices_kernelILNS2_8CDimNameE1ENS2_18CUDAKernelLauncherENS2_14EmptyVecKernelENS2_8DummyVecELm8EEEvRKNS_6TensorESA_lllENKUlvE1_clEvENKUlvE0_clEvEUllllllE_St5arrayIPcLm6EELi4E23TrivialOffsetCalculatorILi5EjESH_ILi1EjENS0_6memory15LoadWithoutCastENSK_16StoreWithoutCastEEEviT_T0_T2_T3_T4_T5_ --------------------------
	.section	.text._ZN2at6native27unrolled_elementwise_kernelIZZZNS0_67_GLOBAL__N__bb565c37_34_ValidateCompressedIndicesKernel_cu_33a4b88b42_validate_compressed_sparse_indices_kernelILNS2_8CDimNameE1ENS2_18CUDAKernelLauncherENS2_14EmptyVecKernelENS2_8DummyVecELm8EEEvRKNS_6TensorESA_lllENKUlvE1_clEvENKUlvE0_clEvEUllllllE_St5arrayIPcLm6EELi4E23TrivialOffsetCalculatorILi5EjESH_ILi1EjENS0_6memory15LoadWithoutCastENSK_16StoreWithoutCastEEEviT_T0_T2_T3_T4_T5_,"ax",@progbits
	.align	128
        .global         _ZN2at6native27unrolled_elementwise_kernelIZZZNS0_67_GLOBAL__N__bb565c37_34_ValidateCompressedIndicesKernel_cu_33a4b88b42_validate_compressed_sparse_indices_kernelILNS2_8CDimNameE1ENS2_18CUDAKernelLauncherENS2_14EmptyVecKernelENS2_8DummyVecELm8EEEvRKNS_6TensorESA_lllENKUlvE1_clEvENKUlvE0_clEvEUllllllE_St5arrayIPcLm6EELi4E23TrivialOffsetCalculatorILi5EjESH_ILi1EjENS0_6memory15LoadWithoutCastENSK_16StoreWithoutCastEEEviT_T0_T2_T3_T4_T5_
        .type           _ZN2at6native27unrolled_elementwise_kernelIZZZNS0_67_GLOBAL__N__bb565c37_34_ValidateCompressedIndicesKernel_cu_33a4b88b42_validate_compressed_sparse_indices_kernelILNS2_8CDimNameE1ENS2_18CUDAKernelLauncherENS2_14EmptyVecKernelENS2_8DummyVecELm8EEEvRKNS_6TensorESA_lllENKUlvE1_clEvENKUlvE0_clEvEUllllllE_St5arrayIPcLm6EELi4E23TrivialOffsetCalculatorILi5EjESH_ILi1EjENS0_6memory15LoadWithoutCastENSK_16StoreWithoutCastEEEviT_T0_T2_T3_T4_T5_,@function
        .size           _ZN2at6native27unrolled_elementwise_kernelIZZZNS0_67_GLOBAL__N__bb565c37_34_ValidateCompressedIndicesKernel_cu_33a4b88b42_validate_compressed_sparse_indices_kernelILNS2_8CDimNameE1ENS2_18CUDAKernelLauncherENS2_14EmptyVecKernelENS2_8DummyVecELm8EEEvRKNS_6TensorESA_lllENKUlvE1_clEvENKUlvE0_clEvEUllllllE_St5arrayIPcLm6EELi4E23TrivialOffsetCalculatorILi5EjESH_ILi1EjENS0_6memory15LoadWithoutCastENSK_16StoreWithoutCastEEEviT_T0_T2_T3_T4_T5_,(.L_x_34657 - _ZN2at6native27unrolled_elementwise_kernelIZZZNS0_67_GLOBAL__N__bb565c37_34_ValidateCompressedIndicesKernel_cu_33a4b88b42_validate_compressed_sparse_indices_kernelILNS2_8CDimNameE1ENS2_18CUDAKernelLauncherENS2_14EmptyVecKernelENS2_8DummyVecELm8EEEvRKNS_6TensorESA_lllENKUlvE1_clEvENKUlvE0_clEvEUllllllE_St5arrayIPcLm6EELi4E23TrivialOffsetCalculatorILi5EjESH_ILi1EjENS0_6memory15LoadWithoutCastENSK_16StoreWithoutCastEEEviT_T0_T2_T3_T4_T5_)
        .other          _ZN2at6native27unrolled_elementwise_kernelIZZZNS0_67_GLOBAL__N__bb565c37_34_ValidateCompressedIndicesKernel_cu_33a4b88b42_validate_compressed_sparse_indices_kernelILNS2_8CDimNameE1ENS2_18CUDAKernelLauncherENS2_14EmptyVecKernelENS2_8DummyVecELm8EEEvRKNS_6TensorESA_lllENKUlvE1_clEvENKUlvE0_clEvEUllllllE_St5arrayIPcLm6EELi4E23TrivialOffsetCalculatorILi5EjESH_ILi1EjENS0_6memory15LoadWithoutCastENSK_16StoreWithoutCastEEEviT_T0_T2_T3_T4_T5_,@"STO_CUDA_ENTRY STV_DEFAULT"
_ZN2at6native27unrolled_elementwise_kernelIZZZNS0_67_GLOBAL__N__bb565c37_34_ValidateCompressedIndicesKernel_cu_33a4b88b42_validate_compressed_sparse_indices_kernelILNS2_8CDimNameE1ENS2_18CUDAKernelLauncherENS2_14EmptyVecKernelENS2_8DummyVecELm8EEEvRKNS_6TensorESA_lllENKUlvE1_clEvENKUlvE0_clEvEUllllllE_St5arrayIPcLm6EELi4E23TrivialOffsetCalculatorILi5EjESH_ILi1EjENS0_6memory15LoadWithoutCastENSK_16StoreWithoutCastEEEviT_T0_T2_T3_T4_T5_:
.text._ZN2at6native27unrolled_elementwise_kernelIZZZNS0_67_GLOBAL__N__bb565c37_34_ValidateCompressedIndicesKernel_cu_33a4b88b42_validate_compressed_sparse_indices_kernelILNS2_8CDimNameE1ENS2_18CUDAKernelLauncherENS2_14EmptyVecKernelENS2_8DummyVecELm8EEEvRKNS_6TensorESA_lllENKUlvE1_clEvENKUlvE0_clEvEUllllllE_St5arrayIPcLm6EELi4E23TrivialOffsetCalculatorILi5EjESH_ILi1EjENS0_6memory15LoadWithoutCastENSK_16StoreWithoutCastEEEviT_T0_T2_T3_T4_T5_:
[----:B------:R-:W0:Y:S01]  /*0000*/  LDC R1, c[0x0][0x37c] ;  /* 0x0000df00ff017b82 */ /* 0x000e220000000800 */
[----:B------:R-:W1:Y:S07]  /*0010*/  S2R R6, SR_TID.X ;  /* 0x0000000000067919 */ /* 0x000e6e0000002100 */
[----:B------:R-:W2:Y:S01]  /*0020*/  S2UR UR40, SR_CTAID.X ;  /* 0x00000000002879c3 */ /* 0x000ea20000002500 */
[----:B------:R-:W2:Y:S01]  /*0030*/  LDCU UR38, c[0x0][0x380] ;  /* 0x00007000ff2677ac */ /* 0x000ea20008000800 */
[----:B------:R-:W-:-:S02]  /*0040*/  CS2R R58, SRZ ;  /* 0x00000000003a7805 */ /* 0x000fc4000001ff00 */
[----:B------:R-:W-:Y:S02]  /*0050*/  CS2R R54, SRZ ;  /* 0x0000000000367805 */ /* 0x000fe4000001ff00 */
[----:B------:R-:W-:Y:S01]  /*0060*/  CS2R R50, SRZ ;  /* 0x0000000000327805 */ /* 0x000fe2000001ff00 */
[----:B------:R-:W3:Y:S01]  /*0070*/  LDCU.64 UR36, c[0x0][0x358] ;  /* 0x00006b00ff2477ac */ /* 0x000ee20008000a00 */
[----:B------:R-:W-:Y:S01]  /*0080*/  CS2R R48, SRZ ;  /* 0x0000000000307805 */ /* 0x000fe2000001ff00 */
[----:B0-----:R-:W-:Y:S01]  /*0090*/  VIADD R1, R1, 0xffffff50 ;  /* 0xffffff5001017836 */ /* 0x001fe20000000000 */
[----:B------:R-:W0:Y:S08]  /*00a0*/  LDC.64 R4, c[0x0][0x440] ;  /* 0x00011000ff047b82 */ /* 0x000e300000000a00 */
[----:B------:R-:W4:Y:S08]  /*00b0*/  LDC.64 R22, c[0x0][0x448] ;  /* 0x00011200ff167b82 */ /* 0x000f300000000a00 */
[----:B------:R-:W4:Y:S01]  /*00c0*/  LDC.64 R24, c[0x0][0x450] ;  /* 0x00011400ff187b82 */ /* 0x000f220000000a00 */
[----:B--2---:R-:W-:-:S02]  /*00d0*/  UIMAD UR38, UR40, -0x200, UR38 ;  /* 0xfffffe00282678a4 */ /* 0x004fc4000f8e0226 */
[----:B------:R-:W-:Y:S01]  /*00e0*/  MOV R3, UR40 ;  /* 0x0000002800037c02 */ /* 0x000fe20008000f00 */
[----:B------:R-:W-:Y:S01]  /*00f0*/  IMAD.U32 R9, RZ, RZ, UR40 ;  /* 0x00000028ff097e24 */ /* 0x000fe2000f8e00ff */
[----:B------:R-:W-:-:S03]  /*0100*/  MOV R7, UR40 ;  /* 0x0000002800077c02 */ /* 0x000fc60008000f00 */
[----:B------:R-:W2:Y:S01]  /*0110*/  LDC.64 R26, c[0x0][0x458] ;  /* 0x00011600ff1a7b82 */ /* 0x000ea20000000a00 */
[----:B-1----:R-:W-:Y:S01]  /*0120*/  ISETP.GE.AND P0, PT, R6, UR38, PT ;  /* 0x0000002606007c0c */ /* 0x002fe2000bf06270 */
[----:B------:R-:W-:-:S06]  /*0130*/  IMAD.MOV.U32 R0, RZ, RZ, R6 ;  /* 0x000000ffff007224 */ /* 0x000fcc00078e0006 */
[----:B------:R-:W1:Y:S08]  /*0140*/  LDC.64 R20, c[0x0][0x448] ;  /* 0x00011200ff147b82 */ /* 0x000e700000000a00 */
[----:B------:R-:W1:Y:S01]  /*0150*/  LDC.64 R18, c[0x0][0x450] ;  /* 0x00011400ff127b82 */ /* 0x000e620000000a00 */
[----:B------:R-:W-:-:S07]  /*0160*/  @!P0 VIADD R0, R6, 0x80 ;  /* 0x0000008006008836 */ /* 0x000fce0000000000 */
[----:B------:R-:W1:Y:S01]  /*0170*/  LDC.64 R30, c[0x0][0x440] ;  /* 0x00011000ff1e7b82 */ /* 0x000e620000000a00 */
[----:B------:R-:W-:Y:S01]  /*0180*/  ISETP.GE.AND P1, PT, R0, UR38, PT ;  /* 0x0000002600007c0c */ /* 0x000fe2000bf26270 */
[----:B------:R-:W-:-:S06]  /*0190*/  @!P0 IMAD R7, R7, 0x200, R6 ;  /* 0x0000020007078824 */ /* 0x000fcc00078e0206 */
[----:B------:R-:W1:Y:S01]  /*01a0*/  LDC.64 R16, c[0x0][0x458] ;  /* 0x00011600ff107b82 */ /* 0x000e620000000a00 */
[----:B0-----:R-:W-:-:S07]  /*01b0*/  @!P0 IMAD.WIDE.U32 R4, R7, 0x8, R4 ;  /* 0x0000000807048825 */ /* 0x001fce00078e0004 */
[----:B------:R-:W0:Y:S01]  /*01c0*/  LDC.64 R12, c[0x0][0x440] ;  /* 0x00011000ff0c7b82 */ /* 0x000e220000000a00 */
[----:B------:R-:W-:Y:S01]  /*01d0*/  @!P1 IMAD R3, R3, 0x200, R0 ;  /* 0x0000020003039824 */ /* 0x000fe200078e0200 */
[----:B---3--:R3:W5:Y:S01]  /*01e0*/  @!P0 LDG.E.64 R58, desc[UR36][R4.64] ;  /* 0x00000024043a8981 */ /* 0x008762000c1e1b00 */
[----:B------:R-:W-:-:S05]  /*01f0*/  @!P1 VIADD R0, R0, 0x80 ;  /* 0x0000008000009836 */ /* 0x000fca0000000000 */
[----:B------:R-:W0:Y:S01]  /*0200*/  LDC.64 R10, c[0x0][0x448] ;  /* 0x00011200ff0a7b82 */ /* 0x000e220000000a00 */
[C---:B------:R-:W-:Y:S01]  /*0210*/  ISETP.GE.AND P3, PT, R0.reuse, UR38, PT ;  /* 0x0000002600007c0c */ /* 0x040fe2000bf66270 */
[C---:B----4-:R-:W-:Y:S01]  /*0220*/  @!P0 IMAD.WIDE.U32 R22, R7.reuse, 0x8, R22 ;  /* 0x0000000807168825 */ /* 0x050fe200078e0016 */
[----:B------:R-:W-:Y:S02]  /*0230*/  CS2R R52, SRZ ;  /* 0x0000000000347805 */ /* 0x000fe4000001ff00 */
[----:B------:R-:W-:Y:S02]  /*0240*/  CS2R R46, SRZ ;  /* 0x00000000002e7805 */ /* 0x000fe4000001ff00 */
[----:B------:R-:W-:Y:S01]  /*0250*/  CS2R R44, SRZ ;  /* 0x00000000002c7805 */ /* 0x000fe2000001ff00 */
[C---:B------:R-:W-:Y:S01]  /*0260*/  @!P0 IMAD.WIDE.U32 R24, R7.reuse, 0x8, R24 ;  /* 0x0000000807188825 */ /* 0x040fe200078e0018 */
[----:B------:R4:W5:Y:S01]  /*0270*/  @!P0 LDG.E.64 R54, desc[UR36][R22.64] ;  /* 0x0000002416368981 */ /* 0x000962000c1e1b00 */
[----:B------:R-:W3:Y:S01]  /*0280*/  @!P0 LDC.64 R28, c[0x0][0x460] ;  /* 0x00011800ff1c8b82 */ /* 0x000ee20000000a00 */
[----:B------:R-:W0:Y:S01]  /*0290*/  LDCU.64 UR4, c[0x0][0x398] ;  /* 0x00007300ff0477ac */ /* 0x000e220008000a00 */
[----:B--2---:R-:W-:Y:S01]  /*02a0*/  @!P0 IMAD.WIDE.U32 R26, R7, 0x8, R26 ;  /* 0x00000008071a8825 */ /* 0x004fe200078e001a */
[----:B------:R2:W5:Y:S01]  /*02b0*/  @!P0 LDG.E.64 R50, desc[UR36][R24.64] ;  /* 0x0000002418328981 */ /* 0x000562000c1e1b00 */
[----:B------:R-:W0:Y:S02]  /*02c0*/  LDCU UR39, c[0x0][0x3a0] ;  /* 0x00007400ff2777ac */ /* 0x000e240008000800 */
[----:B------:R-:W-:Y:S01]  /*02d0*/  @!P3 IMAD R2, R9, 0x200, R0 ;  /* 0x000002000902b824 */ /* 0x000fe200078e0200 */
[----:B------:R2:W5:Y:S01]  /*02e0*/  @!P0 LDG.E.64 R48, desc[UR36][R26.64] ;  /* 0x000000241a308981 */ /* 0x000562000c1e1b00 */
[----:B------:R-:W4:Y:S01]  /*02f0*/  @!P1 LDC.64 R14, c[0x0][0x460] ;  /* 0x00011800ff0e9b82 */ /* 0x000f220000000a00 */
[----:B------:R-:W-:-:S05]  /*0300*/  @!P3 VIADD R0, R0, 0x80 ;  /* 0x000000800000b836 */ /* 0x000fca0000000000 */
[----:B------:R-:W-:Y:S01]  /*0310*/  ISETP.GE.AND P2, PT, R0, UR38, PT ;  /* 0x0000002600007c0c */ /* 0x000fe2000bf46270 */
[----:B-1----:R-:W-:Y:S01]  /*0320*/  @!P1 IMAD.WIDE.U32 R32, R3, 0x8, R20 ;  /* 0x0000000803209825 */ /* 0x002fe200078e0014 */
[----:B------:R-:W1:Y:S03]  /*0330*/  LDC.64 R34, c[0x0][0x450] ;  /* 0x00011400ff227b82 */ /* 0x000e660000000a00 */
[----:B---3--:R-:W-:-:S05]  /*0340*/  @!P0 IMAD.WIDE.U32 R28, R7, 0x8, R28 ;  /* 0x00000008071c8825 */ /* 0x008fca00078e001c */
[----:B------:R-:W3:Y:S08]  /*0350*/  LDC.64 R36, c[0x0][0x458] ;  /* 0x00011600ff247b82 */ /* 0x000ef00000000a00 */
[----:B------:R-:W0:Y:S01]  /*0360*/  @!P3 LDC.64 R4, c[0x0][0x460] ;  /* 0x00011800ff04bb82 */ /* 0x000e220000000a00 */
[----:B------:R-:W-:Y:S01]  /*0370*/  @!P2 LEA R0, R9, R0, 0x9 ;  /* 0x000000000900a211 */ /* 0x000fe200078e48ff */
[C---:B----4-:R-:W-:Y:S01]  /*0380*/  @!P1 IMAD.WIDE.U32 R56, R3.reuse, 0x8, R14 ;  /* 0x0000000803389825 */ /* 0x050fe200078e000e */
[----:B------:R-:W-:Y:S01]  /*0390*/  CS2R R22, SRZ ;  /* 0x0000000000167805 */ /* 0x000fe2000001ff00 */
[----:B------:R4:W5:Y:S04]  /*03a0*/  @!P0 LDG.E.64 R52, desc[UR36][R28.64] ;  /* 0x000000241c348981 */ /* 0x000968000c1e1b00 */
[----:B------:R-:W0:Y:S01]  /*03b0*/  LDC.64 R8, c[0x0][0x450] ;  /* 0x00011400ff087b82 */ /* 0x000e220000000a00 */
[C---:B------:R-:W-:Y:S01]  /*03c0*/  @!P1 IMAD.WIDE.U32 R40, R3.reuse, 0x8, R18 ;  /* 0x0000000803289825 */ /* 0x040fe200078e0012 */
[----:B------:R1:W5:Y:S06]  /*03d0*/  @!P1 LDG.E.64 R44, desc[UR36][R32.64] ;  /* 0x00000024202c9981 */ /* 0x00036c000c1e1b00 */
[----:B------:R-:W0:Y:S08]  /*03e0*/  LDC.64 R6, c[0x0][0x458] ;  /* 0x00011600ff067b82 */ /* 0x000e300000000a00 */
[----:B------:R-:W0:Y:S08]  /*03f0*/  LDC.64 R14, c[0x0][0x440] ;  /* 0x00011000ff0e7b82 */ /* 0x000e300000000a00 */
[----:B------:R-:W0:Y:S08]  /*0400*/  LDC.64 R20, c[0x0][0x448] ;  /* 0x00011200ff147b82 */ /* 0x000e300000000a00 */
[----:B------:R-:W0:Y:S01]  /*0410*/  @!P2 LDC.64 R38, c[0x0][0x460] ;  /* 0x00011800ff26ab82 */ /* 0x000e220000000a00 */
[----:B------:R-:W-:Y:S01]  /*0420*/  CS2R R18, SRZ ;  /* 0x0000000000127805 */ /* 0x000fe2000001ff00 */
[C---:B------:R-:W-:Y:S01]  /*0430*/  @!P1 IMAD.WIDE.U32 R30, R3.reuse, 0x8, R30 ;  /* 0x00000008031e9825 */ /* 0x040fe200078e001e */
[----:B------:R1:W5:Y:S03]  /*0440*/  @!P1 LDG.E.64 R22, desc[UR36][R56.64] ;  /* 0x0000002438169981 */ /* 0x000366000c1e1b00 */
[----:B------:R-:W-:Y:S01]  /*0450*/  @!P1 IMAD.WIDE.U32 R42, R3, 0x8, R16 ;  /* 0x00000008032a9825 */ /* 0x000fe200078e0010 */
[----:B------:R0:W5:Y:S01]  /*0460*/  @!P1 LDG.E.64 R46, desc[UR36][R30.64] ;  /* 0x000000241e2e9981 */ /* 0x000162000c1e1b00 */
[----:B--2---:R-:W-:-:S02]  /*0470*/  CS2R R24, SRZ ;  /* 0x0000000000187805 */ /* 0x004fc4000001ff00 */
[----:B------:R-:W-:Y:S01]  /*0480*/  CS2R R26, SRZ ;  /* 0x00000000001a7805 */ /* 0x000fe2000001ff00 */
[C---:B---3--:R-:W-:Y:S01]  /*0490*/  @!P2 IMAD.WIDE.U32 R60, R0.reuse, 0x8, R36 ;  /* 0x00000008003ca825 */ /* 0x048fe200078e0024 */
[----:B------:R2:W5:Y:S01]  /*04a0*/  @!P1 LDG.E.64 R18, desc[UR36][R42.64] ;  /* 0x000000242a129981 */ /* 0x000562000c1e1b00 */
[----:B----4-:R-:W-:Y:S02]  /*04b0*/  CS2R R28, SRZ ;  /* 0x00000000001c7805 */ /* 0x010fe4000001ff00 */
[----:B-1----:R-:W-:Y:S01]  /*04c0*/  CS2R R32, SRZ ;  /* 0x0000000000207805 */ /* 0x002fe2000001ff00 */
[----:B------:R-:W-:Y:S01]  /*04d0*/  @!P2 IMAD.WIDE.U32 R56, R0, 0x8, R34 ;  /* 0x000000080038a825 */ /* 0x000fe200078e0022 */
[----:B------:R-:W-:Y:S02]  /*04e0*/  CS2R R34, SRZ ;  /* 0x0000000000227805 */ /* 0x000fe4000001ff00 */
[----:B------:R-:W-:Y:S02]  /*04f0*/  CS2R R36, SRZ ;  /* 0x0000000000247805 */ /* 0x000fe4000001ff00 */
[----:B0-----:R-:W-:Y:S01]  /*0500*/  CS2R R30, SRZ ;  /* 0x00000000001e7805 */ /* 0x001fe2000001ff00 */
[----:B------:R-:W-:Y:S01]  /*0510*/  @!P3 IMAD.WIDE.U32 R12, R2, 0x8, R12 ;  /* 0x00000008020cb825 */ /* 0x000fe200078e000c */
[----:B--2---:R-:W-:-:S03]  /*0520*/  CS2R R42, SRZ ;  /* 0x00000000002a7805 */ /* 0x004fc6000001ff00 */
[C---:B------:R-:W-:Y:S01]  /*0530*/  @!P3 IMAD.WIDE.U32 R10, R2.reuse, 0x8, R10 ;  /* 0x00000008020ab825 */ /* 0x040fe200078e000a */
[----:B------:R0:W5:Y:S03]  /*0540*/  @!P3 LDG.E.64 R24, desc[UR36][R12.64] ;  /* 0x000000240c18b981 */ /* 0x000166000c1e1b00 */
[C---:B------:R-:W-:Y:S01]  /*0550*/  @!P3 IMAD.WIDE.U32 R8, R2.reuse, 0x8, R8 ;  /* 0x000000080208b825 */ /* 0x040fe200078e0008 */
[----:B------:R-:W5:Y:S03]  /*0560*/  @!P3 LDG.E.64 R26, desc[UR36][R10.64] ;  /* 0x000000240a1ab981 */ /* 0x000f66000c1e1b00 */
[C---:B------:R-:W-:Y:S01]  /*0570*/  @!P3 IMAD.WIDE.U32 R6, R2.reuse, 0x8, R6 ;  /* 0x000000080206b825 */ /* 0x040fe200078e0006 */
[----:B------:R1:W5:Y:S01]  /*0580*/  @!P3 LDG.E.64 R28, desc[UR36][R8.64] ;  /* 0x00000024081cb981 */ /* 0x000362000c1e1b00 */
[----:B0-----:R-:W0:Y:S02]  /*0590*/  LDC.64 R12, c[0x0][0x3d0] ;  /* 0x0000f400ff0c7b82 */ /* 0x001e240000000a00 */
[----:B------:R-:W-:Y:S01]  /*05a0*/  @!P3 IMAD.WIDE.U32 R4, R2, 0x8, R4 ;  /* 0x000000080204b825 */ /* 0x000fe200078e0004 */
[----:B------:R-:W5:Y:S03]  /*05b0*/  @!P3 LDG.E.64 R30, desc[UR36][R6.64] ;  /* 0x00000024061eb981 */ /* 0x000f66000c1e1b00 */
[C---:B------:R-:W-:Y:S01]  /*05c0*/  @!P2 IMAD.WIDE.U32 R14, R0.reuse, 0x8, R14 ;  /* 0x00000008000ea825 */ /* 0x040fe200078e000e */
[----:B------:R2:W5:Y:S01]  /*05d0*/  @!P3 LDG.E.64 R32, desc[UR36][R4.64] ;  /* 0x000000240420b981 */ /* 0x000562000c1e1b00 */
[----:B-1----:R-:W1:Y:S02]  /*05e0*/  LDC.64 R8, c[0x0][0x3c0] ;  /* 0x0000f000ff087b82 */ /* 0x002e640000000a00 */
[C---:B------:R-:W-:Y:S01]  /*05f0*/  @!P2 IMAD.WIDE.U32 R20, R0.reuse, 0x8, R20 ;  /* 0x000000080014a825 */ /* 0x040fe200078e0014 */
[----:B------:R-:W5:Y:S03]  /*0600*/  @!P2 LDG.E.64 R34, desc[UR36][R14.64] ;  /* 0x000000240e22a981 */ /* 0x000f66000c1e1b00 */
[----:B------:R-:W-:Y:S01]  /*0610*/  @!P2 IMAD.WIDE.U32 R2, R0, 0x8, R38 ;  /* 0x000000080002a825 */ /* 0x000fe200078e0026 */
[----:B------:R-:W5:Y:S01]  /*0620*/  @!P2 LDG.E.64 R36, desc[UR36][R20.64] ;  /* 0x000000241424a981 */ /* 0x000f62000c1e1b00 */
[----:B--2---:R-:W2:Y:S03]  /*0630*/  LDC.64 R4, c[0x0][0x3b0] ;  /* 0x0000ec00ff047b82 */ /* 0x004ea60000000a00 */
[----:B------:R3:W5:Y:S05]  /*0640*/  @!P2 LDG.E.64 R42, desc[UR36][R2.64] ;  /* 0x00000024022aa981 */ /* 0x00076a000c1e1b00 */
[----:B------:R-:W4:Y:S08]  /*0650*/  LDC.64 R6, c[0x0][0x3b8] ;  /* 0x0000ee00ff067b82 */ /* 0x000f300000000a00 */
[----:B---3--:R-:W3:Y:S08]  /*0660*/  LDC.64 R2, c[0x0][0x3a8] ;  /* 0x0000ea00ff027b82 */ /* 0x008ef00000000a00 */
[----:B------:R-:W0:Y:S08]  /*0670*/  LDC.64 R10, c[0x0][0x3c8] ;  /* 0x0000f200ff0a7b82 */ /* 0x000e300000000a00 */
[----:B------:R-:W0:Y:S08]  /*0680*/  LDC.64 R14, c[0x0][0x3d8] ;  /* 0x0000f600ff0e7b82 */ /* 0x000e300000000a00 */
[----:B------:R-:W0:Y:S01]  /*0690*/  LDC.64 R20, c[0x0][0x3e0] ;  /* 0x0000f800ff147b82 */ /* 0x000e220000000a00 */
[----:B------:R-:W-:-:S02]  /*06a0*/  CS2R R16, SRZ ;  /* 0x0000000000107805 */ /* 0x000fc4000001ff00 */
[----:B------:R-:W-:-:S04]  /*06b0*/  CS2R R38, SRZ ;  /* 0x0000000000267805 */ /* 0x000fc8000001ff00 */
[----:B------:R1:W5:Y:S04]  /*06c0*/  @!P1 LDG.E.64 R16, desc[UR36][R40.64] ;  /* 0x0000002428109981 */ /* 0x000368000c1e1b00 */
[----:B------:R2:W5:Y:S01]  /*06d0*/  @!P2 LDG.E.64 R38, desc[UR36][R56.64] ;  /* 0x000000243826a981 */ /* 0x000562000c1e1b00 */
[----:B-1----:R-:W-:-:S03]  /*06e0*/  CS2R R40, SRZ ;  /* 0x0000000000287805 */ /* 0x002fc6000001ff00 */
[----:B---3--:R1:W-:Y:S01]  /*06f0*/  STL.64 [R1+0x20], R2 ;  /* 0x0000200201007387 */ /* 0x0083e20000100a00 */
[----:B--2---:R-:W2:Y:S03]  /*0700*/  LDC.64 R56, c[0x0][0x3e8] ;  /* 0x0000fa00ff387b82 */ /* 0x004ea60000000a00 */
[----:B------:R3:W-:Y:S04]  /*0710*/  STL.64 [R1+0x28], R4 ;  /* 0x0000280401007387 */ /* 0x0007e80000100a00 */
[----:B------:R3:W5:Y:S04]  /*0720*/  @!P2 LDG.E.64 R40, desc[UR36][R60.64] ;  /* 0x000000243c28a981 */ /* 0x000768000c1e1b00 */
[----:B----4-:R4:W-:Y:S01]  /*0730*/  STL.64 [R1+0x30], R6 ;  /* 0x0000300601007387 */ /* 0x0109e20000100a00 */
[----:B-1----:R-:W1:Y:S03]  /*0740*/  LDC.64 R2, c[0x0][0x3f8] ;  /* 0x0000fe00ff027b82 */ /* 0x002e660000000a00 */
[----:B------:R4:W-:Y:S04]  /*0750*/  STL.64 [R1+0x38], R8 ;  /* 0x0000380801007387 */ /* 0x0009e80000100a00 */
[----:B0-----:R0:W-:Y:S01]  /*0760*/  STL.64 [R1+0x40], R10 ;  /* 0x0000400a01007387 */ /* 0x0011e20000100a00 */
[----:B---3--:R-:W3:Y:S03]  /*0770*/  LDC.64 R60, c[0x0][0x3f0] ;  /* 0x0000fc00ff3c7b82 */ /* 0x008ee60000000a00 */
[----:B------:R0:W-:Y:S04]  /*0780*/  STL.64 [R1+0x48], R12 ;  /* 0x0000480c01007387 */ /* 0x0001e80000100a00 */
[----:B------:R2:W-:Y:S01]  /*0790*/  STL.64 [R1+0x50], R14 ;  /* 0x0000500e01007387 */ /* 0x0005e20000100a00 */
[----:B------:R-:W1:Y:S03]  /*07a0*/  LDC.64 R4, c[0x0][0x400] ;  /* 0x00010000ff047b82 */ /* 0x000e660000000a00 */
[----:B------:R2:W-:Y:S05]  /*07b0*/  STL.64 [R1+0x58], R20 ;  /* 0x0000581401007387 */ /* 0x0005ea0000100a00 */
[----:B----4-:R-:W4:Y:S08]  /*07c0*/  LDC.64 R6, c[0x0][0x408] ;  /* 0x00010200ff067b82 */ /* 0x010f300000000a00 */
[----:B------:R-:W4:Y:S08]  /*07d0*/  LDC.64 R8, c[0x0][0x410] ;  /* 0x00010400ff087b82 */ /* 0x000f300000000a00 */
[----:B0-----:R-:W0:Y:S08]  /*07e0*/  LDC.64 R10, c[0x0][0x418] ;  /* 0x00010600ff0a7b82 */ /* 0x001e300000000a00 */
[----:B------:R-:W0:Y:S08]  /*07f0*/  LDC.64 R12, c[0x0][0x420] ;  /* 0x00010800ff0c7b82 */ /* 0x000e300000000a00 */
[----:B--2---:R-:W2:Y:S08]  /*0800*/  LDC.64 R14, c[0x0][0x428] ;  /* 0x00010a00ff0e7b82 */ /* 0x004eb00000000a00 */
[----:B------:R-:W2:Y:S01]  /*0810*/  LDC.64 R20, c[0x0][0x430] ;  /* 0x00010c00ff147b82 */ /* 0x000ea20000000a00 */
[----:B------:R0:W-:Y:S04]  /*0820*/  STL.64 [R1+0x60], R56 ;  /* 0x0000603801007387 */ /* 0x0001e80000100a00 */
[----:B---3--:R3:W-:Y:S04]  /*0830*/  STL.64 [R1+0x68], R60 ;  /* 0x0000683c01007387 */ /* 0x0087e80000100a00 */
[----:B-1----:R3:W-:Y:S04]  /*0840*/  STL.64 [R1+0x70], R2 ;  /* 0x0000700201007387 */ /* 0x0027e80000100a00 */
[----:B------:R3:W-:Y:S04]  /*0850*/  STL.64 [R1+0x78], R4 ;  /* 0x0000780401007387 */ /* 0x0007e80000100a00 */
[----:B----4-:R3:W-:Y:S04]  /*0860*/  STL.64 [R1+0x80], R6 ;  /* 0x0000800601007387 */ /* 0x0107e80000100a00 */
[----:B------:R3:W-:Y:S04]  /*0870*/  STL.64 [R1+0x88], R8 ;  /* 0x0000880801007387 */ /* 0x0007e80000100a00 */
[----:B0-----:R3:W-:Y:S04]  /*0880*/  STL.64 [R1+0x90], R10 ;  /* 0x0000900a01007387 */ /* 0x0017e80000100a00 */
[----:B------:R3:W-:Y:S04]  /*0890*/  STL.64 [R1+0x98], R12 ;  /* 0x0000980c01007387 */ /* 0x0007e80000100a00 */
[----:B--2---:R3:W-:Y:S04]  /*08a0*/  STL.64 [R1+0xa0], R14 ;  /* 0x0000a00e01007387 */ /* 0x0047e80000100a00 */
[----:B------:R3:W-:Y:S01]  /*08b0*/  STL.64 [R1+0xa8], R20 ;  /* 0x0000a81401007387 */ /* 0x0007e20000100a00 */
[----:B------:R-:W-:-:S02]  /*08c0*/  UISETP.GT.U32.AND UP0, UPT, UR4, URZ, UPT ;  /* 0x000000ff0400728c */ /* 0x000fc4000bf04070 */
[----:B------:R-:W-:Y:S02]  /*08d0*/  UIADD3 UR39, UPT, UPT, UR39, -0x1, URZ ;  /* 0xffffffff27277890 */ /* 0x000fe4000fffe0ff */
[----:B------:R-:W-:-:S04]  /*08e0*/  UISETP.GT.AND.EX UP0, UPT, UR5, URZ, UPT, UP0 ;  /* 0x000000ff0500728c */ /* 0x000fc8000bf04300 */
[----:B------:R-:W-:Y:S01]  /*08f0*/  UISETP.GT.AND UP0, UPT, UR39, -0x1, UP0 ;  /* 0xffffffff2700788c */ /* 0x000fe20008704270 */
[----:B------:R-:W-:Y:S01]  /*0900*/  R2UR UR41, R1 ;  /* 0x00000000012972ca */ /* 0x000fe200000e0000 */
[----:B------:R-:W-:Y:S02]  /*0910*/  BSSY.RECONVERGENT B6, `(.L_x_12760) ;  /* 0x00000b8000067945 */ /* 0x000fe40003800200 */
[----:B------:R-:W-:Y:S02]  /*0920*/  UP2UR UR42, UPR, URZ, 0x1 ;  /* 0x00000001ff2a7883 */ /* 0x000fe40008000000 */
[----:B---3--:R-:W-:Y:S10]  /*0930*/  @P0 BRA `(.L_x_12761) ;  /* 0x0000000800d40947 */ /* 0x008ff40003800000 */
[----:B------:R-:W0:Y:S01]  /*0940*/  LDCU.64 UR4, c[0x0][0x388] ;  /* 0x00007100ff0477ac */ /* 0x000e220008000a00 */
[----:B------:R-:W-:Y:S01]  /*0950*/  BSSY.RECONVERGENT B7, `(.L_x_12762) ;  /* 0x0000016000077945 */ /* 0x000fe20003800200 */
[----:B------:R-:W1:Y:S01]  /*0960*/  LDCU UR6, c[0x0][0x3a0] ;  /* 0x00007400ff0677ac */ /* 0x000e620008000800 */
[----:B0----5:R-:W-:-:S04]  /*0970*/  ISETP.NE.U32.AND P0, PT, R58, UR4, PT ;  /* 0x000000043a007c0c */ /* 0x021fc8000bf05070 */
[----:B------:R-:W-:Y:S01]  /*0980*/  ISETP.NE.AND.EX P0, PT, R59, UR5, PT, P0 ;  /* 0x000000053b007c0c */ /* 0x000fe2000bf05300 */
[----:B-1----:R-:W-:-:S12]  /*0990*/  IMAD.U32 R2, RZ, RZ, UR6 ;  /* 0x00000006ff027e24 */ /* 0x002fd8000f8e00ff */
        /* <DEDUP_REMOVED lines=17> */
.L_x_12763:
[----:B------:R-:W-:Y:S05]  /*0ab0*/  BSYNC.RECONVERGENT B7 ;  /* 0x0000000000077941 */ /* 0x000fea0003800200 */
.L_x_12762:
[----:B------:R-:W0:Y:S01]  /*0ac0*/  LDCU.64 UR4, c[0x0][0x398] ;  /* 0x00007300ff0477ac */ /* 0x000e220008000a00 */
[----:B------:R-:W-:Y:S01]  /*0ad0*/  BSSY.RECONVERGENT B7, `(.L_x_12764) ;  /* 0x0000014000077945 */ /* 0x000fe20003800200 */
[----:B0-----:R-:W-:-:S04]  /*0ae0*/  ISETP.NE.U32.AND P0, PT, R54, UR4, PT ;  /* 0x0000000436007c0c */ /* 0x001fc8000bf05070 */
        /* <DEDUP_REMOVED lines=18> */
.L_x_12765:
[----:B------:R-:W-:Y:S05]  /*0c10*/  BSYNC.RECONVERGENT B7 ;  /* 0x0000000000077941 */ /* 0x000fea0003800200 */
.L_x_12764:
        /* <DEDUP_REMOVED lines=25> */
[----:B--2---:R-:W-:Y:S05]  /*0db0*/  CALL.ABS.NOINC R14 ;  /* 0x000000000e007343 */ /* 0x004fea0003c00000 */
.L_x_12767:
[----:B------:R-:W-:Y:S05]  /*0dc0*/  BSYNC.RECONVERGENT B7 ;  /* 0x0000000000077941 */ /* 0x000fea0003800200 */
.L_x_12766:
[----:B------:R-:W-:Y:S01]  /*0dd0*/  UISETP.NE.AND UP0, UPT, UR42, URZ, UPT ;  /* 0x000000ff2a00728c */ /* 0x000fe2000bf05270 */
[----:B------:R-:W-:-:S08]  /*0de0*/  CS2R R20, SRZ ;  /* 0x0000000000147805 */ /* 0x000fd0000001ff00 */
[----:B------:R-:W-:Y:S05]  /*0df0*/  BRA.U !UP0, `(.L_x_12768) ;  /* 0x0000000108f47547 */ /* 0x000fea000b800000 */
[----:B------:R-:W0:Y:S01]  /*0e00*/  LDCU.64 UR6, c[0x0][0x398] ;  /* 0x00007300ff0677ac */ /* 0x000e220008000a00 */
[----:B------:R-:W-:Y:S01]  /*0e10*/  BSSY.RECONVERGENT B0, `(.L_x_12768) ;  /* 0x000003b000007945 */ /* 0x000fe20003800200 */
[----:B------:R-:W-:Y:S01]  /*0e20*/  CS2R R20, SRZ ;  /* 0x0000000000147805 */ /* 0x000fe2000001ff00 */
[----:B------:R-:W-:-:S04]  /*0e30*/  UIMAD UR4, UR39, 0x8, UR41 ;  /* 0x00000008270478a4 */ /* 0x000fc8000f8e0229 */
[----:B------:R-:W-:-:S06]  /*0e40*/  UIADD3 UR4, UPT, UPT, UR4, 0x60, URZ ;  /* 0x0000006004047890 */ /* 0x000fcc000fffe0ff */
[----:B------:R-:W-:Y:S01]  /*0e50*/  MOV R15, UR4 ;  /* 0x00000004000f7c02 */ /* 0x000fe20008000f00 */
[----:B0-----:R-:W-:Y:S02]  /*0e60*/  IMAD R3, R53, UR6, RZ ;  /* 0x0000000635037c24 */ /* 0x001fe4000f8e02ff */
[----:B------:R-:W-:-:S04]  /*0e70*/  IMAD.WIDE.U32 R4, R52, UR6, RZ ;  /* 0x0000000634047c25 */ /* 0x000fc8000f8e00ff */
[----:B------:R-:W-:Y:S02]  /*0e80*/  IMAD R3, R52, UR7, R3 ;  /* 0x0000000734037c24 */ /* 0x000fe4000f8e0203 */
[----:B------:R-:W-:Y:S02]  /*0e90*/  IMAD.MOV.U32 R52, RZ, RZ, R4 ;  /* 0x000000ffff347224 */ /* 0x000fe400078e0004 */
[----:B------:R-:W-:-:S07]  /*0ea0*/  IMAD.IADD R8, R5, 0x1, R3 ;  /* 0x0000000105087824 */ /* 0x000fce00078e0203 */
.L_x_12772:
[----:B------:R-:W2:Y:S01]  /*0eb0*/  LDL.64 R54, [R15+-0x40] ;  /* 0xffffc0000f367983 */ /* 0x000ea20000100a00 */
[----:B------:R-:W-:Y:S01]  /*0ec0*/  BSSY.RECONVERGENT B1, `(.L_x_12769) ;  /* 0x000001d000017945 */ /* 0x000fe20003800200 */
[----:B--2---:R-:W-:-:S04]  /*0ed0*/  LOP3.LUT R0, R8, R55, RZ, 0xfc, !PT ;  /* 0x0000003708007212 */ /* 0x004fc800078efcff */
[----:B------:R-:W-:-:S13]  /*0ee0*/  ISETP.NE.U32.AND P0, PT, R0, RZ, PT ;  /* 0x000000ff0000720c */ /* 0x000fda0003f05070 */
[----:B------:R-:W-:Y:S05]  /*0ef0*/  @P0 BRA `(.L_x_12770) ;  /* 0x0000000000500947 */ /* 0x000fea0003800000 */
[----:B------:R-:W0:Y:S01]  /*0f00*/  I2F.U32.RP R0, R54 ;  /* 0x0000003600007306 */ /* 0x000e220000209000 */
[----:B------:R-:W-:Y:S01]  /*0f10*/  IMAD.MOV R3, RZ, RZ, -R54 ;  /* 0x000000ffff037224 */ /* 0x000fe200078e0a36 */
[----:B------:R-:W-:Y:S02]  /*0f20*/  ISETP.NE.U32.AND P2, PT, R54, RZ, PT ;  /* 0x000000ff3600720c */ /* 0x000fe40003f45070 */
[----:B------:R-:W-:-:S04]  /*0f30*/  MOV R7, RZ ;  /* 0x000000ff00077202 */ /* 0x000fc80000000f00 */
        /* <DEDUP_REMOVED lines=16> */
.L_x_12770:
[----:B------:R-:W-:Y:S01]  /*1040*/  IMAD.MOV.U32 R6, RZ, RZ, R54 ;  /* 0x000000ffff067224 */ /* 0x000fe200078e0036 */
[----:B------:R-:W-:Y:S01]  /*1050*/  MOV R4, 0x1080 ;  /* 0x0000108000047802 */ /* 0x000fe20000000f00 */
[----:B------:R-:W-:-:S07]  /*1060*/  IMAD.MOV.U32 R3, RZ, RZ, R55 ;  /* 0x000000ffff037224 */ /* 0x000fce00078e0037 */
[----:B------:R-:W-:Y:S05]  /*1070*/  CALL.REL.NOINC `($__internal_29_$__cuda_sm20_div_s64) ;  /* 0x00000028006c7944 */ /* 0x000fea0003c00000 */
[----:B------:R-:W-:-:S07]  /*1080*/  IMAD.MOV.U32 R6, RZ, RZ, R0 ;  /* 0x000000ffff067224 */ /* 0x000fce00078e0000 */
.L_x_12771:
[----:B------:R-:W-:Y:S05]  /*1090*/  BSYNC.RECONVERGENT B1 ;  /* 0x0000000000017941 */ /* 0x000fea0003800200 */
.L_x_12769:
[----:B------:R0:W2:Y:S01]  /*10a0*/  LDL.64 R4, [R15] ;  /* 0x000000000f047983 */ /* 0x0000a20000100a00 */
[-C--:B------:R-:W-:Y:S01]  /*10b0*/  IADD3 R11, P0, PT, RZ, -R6.reuse, RZ ;  /* 0x80000006ff0b7210 */ /* 0x080fe20007f1e0ff */
[----:B------:R-:W-:Y:S02]  /*10c0*/  IMAD.MOV.U32 R53, RZ, RZ, R8 ;  /* 0x000000ffff357224 */ /* 0x000fe400078e0008 */
[----:B------:R-:W-:Y:S01]  /*10d0*/  VIADD R2, R2, 0xffffffff ;  /* 0xffffffff02027836 */ /* 0x000fe20000000000 */
[----:B------:R-:W-:Y:S01]  /*10e0*/  IADD3.X R3, PT, PT, RZ, ~R7, RZ, P0, !PT ;  /* 0x80000007ff037210 */ /* 0x000fe200007fe4ff */
[----:B------:R-:W-:Y:S01]  /*10f0*/  IMAD.WIDE.U32 R8, R54, R11, R52 ;  /* 0x0000000b36087225 */ /* 0x000fe200078e0034 */
[----:B------:R-:W-:Y:S02]  /*1100*/  MOV R52, R6 ;  /* 0x0000000600347202 */ /* 0x000fe40000000f00 */
[----:B------:R-:W-:Y:S01]  /*1110*/  ISETP.NE.AND P0, PT, R2, RZ, PT ;  /* 0x000000ff0200720c */ /* 0x000fe20003f05270 */
[----:B------:R-:W-:-:S02]  /*1120*/  IMAD R3, R3, R54, RZ ;  /* 0x0000003603037224 */ /* 0x000fc400078e02ff */
[----:B0-----:R-:W-:Y:S02]  /*1130*/  VIADD R15, R15, 0xfffffff8 ;  /* 0xfffffff80f0f7836 */ /* 0x001fe40000000000 */
[----:B------:R-:W-:-:S04]  /*1140*/  IMAD R3, R55, R11, R3 ;  /* 0x0000000b37037224 */ /* 0x000fc800078e0203 */
        /* <DEDUP_REMOVED lines=8> */
.L_x_12768:
        /* <DEDUP_REMOVED lines=16> */
.L_x_12775:
        /* <DEDUP_REMOVED lines=22> */
.L_x_12774:
[----:B------:R-:W-:Y:S05]  /*1430*/  BSYNC.RECONVERGENT B7 ;  /* 0x0000000000077941 */ /* 0x000fea0003800200 */
.L_x_12773:
[----:B------:R-:W-:-:S04]  /*1440*/  IADD3 R48, P0, PT, R48, 0x8, RZ ;  /* 0x0000000830307810 */ /* 0x000fc80007f1e0ff */
[----:B------:R-:W-:Y:S02]  /*1450*/  IADD3.X R49, PT, PT, RZ, R49, RZ, P0, !PT ;  /* 0x00000031ff317210 */ /* 0x000fe400007fe4ff */
[----:B------:R-:W-:-:S04]  /*1460*/  ISETP.GE.U32.AND P0, PT, R48, R52, PT ;  /* 0x000000343000720c */ /* 0x000fc80003f06070 */
[----:B------:R-:W-:-:S13]  /*1470*/  ISETP.GE.U32.AND.EX P0, PT, R49, R53, PT, P0 ;  /* 0x000000353100720c */ /* 0x000fda0003f06100 */
[----:B------:R-:W-:Y:S05]  /*1480*/  @!P0 BRA `(.L_x_12775) ;  /* 0xfffffffc00908947 */ /* 0x000fea000383ffff */
.L_x_12761:
[----:B------:R-:W-:Y:S05]  /*1490*/  BSYNC.RECONVERGENT B6 ;  /* 0x0000000000067941 */ /* 0x000fea0003800200 */
.L_x_12760:
[----:B------:R-:W0:Y:S01]  /*14a0*/  S2R R2, SR_TID.X ;  /* 0x0000000000027919 */ /* 0x000e220000002100 */
[----:B-----5:R-:W1:Y:S01]  /*14b0*/  LDC R50, c[0x0][0x3a0] ;  /* 0x0000e800ff327b82 */ /* 0x020e620000000800 */
[----:B------:R-:W2:Y:S01]  /*14c0*/  LDCU UR4, c[0x0][0x3a0] ;  /* 0x00007400ff0477ac */ /* 0x000ea20008000800 */
[----:B------:R-:W-:Y:S01]  /*14d0*/  BSSY.RECONVERGENT B6, `(.L_x_12776) ;  /* 0x00000c1000067945 */ /* 0x000fe20003800200 */
[----:B--2---:R-:W-:Y:S02]  /*14e0*/  IMAD.U32 R49, RZ, RZ, UR4 ;  /* 0x00000004ff317e24 */ /* 0x004fe4000f8e00ff */
[----:B-1----:R-:W-:Y:S02]  /*14f0*/  VIADD R50, R50, 0xffffffff ;  /* 0xffffffff32327836 */ /* 0x002fe40000000000 */
[----:B0-----:R-:W-:-:S05]  /*1500*/  VIADD R48, R2, 0x80 ;  /* 0x0000008002307836 */ /* 0x001fca0000000000 */
[----:B------:R-:W-:-:S13]  /*1510*/  ISETP.GE.AND P0, PT, R48, UR38, PT ;  /* 0x0000002630007c0c */ /* 0x000fda000bf06270 */
        /* <DEDUP_REMOVED lines=22> */
.L_x_12779:
[----:B------:R-:W-:Y:S05]  /*1680*/  BSYNC.RECONVERGENT B7 ;  /* 0x0000000000077941 */ /* 0x000fea0003800200 */
.L_x_12778:
        /* <DEDUP_REMOVED lines=21> */
.L_x_12781:
[----:B------:R-:W-:Y:S05]  /*17e0*/  BSYNC.RECONVERGENT B7 ;  /* 0x0000000000077941 */ /* 0x000fea0003800200 */
.L_x_12780:
        /* <DEDUP_REMOVED lines=26> */
.L_x_12783:
[----:B------:R-:W-:Y:S05]  /*1990*/  BSYNC.RECONVERGENT B7 ;  /* 0x0000000000077941 */ /* 0x000fea0003800200 */
.L_x_12782:
[----:B------:R-:W-:Y:S01]  /*19a0*/  UISETP.NE.AND UP0, UPT, UR42, URZ, UPT ;  /* 0x000000ff2a00728c */ /* 0x000fe2000bf05270 */
[----:B------:R-:W-:Y:S02]  /*19b0*/  HFMA2 R20, -RZ, RZ, 0, 0 ;  /* 0x00000000ff147431 */ /* 0x000fe400000001ff */
[----:B------:R-:W-:-:S06]  /*19c0*/  IMAD.MOV.U32 R15, RZ, RZ, RZ ;  /* 0x000000ffff0f7224 */ /* 0x000fcc00078e00ff */
[----:B------:R-:W-:Y:S05]  /*19d0*/  BRA.U !UP0, `(.L_x_12784) ;  /* 0x0000000508107547 */ /* 0x000fea000b800000 */
[----:B------:R-:W0:Y:S01]  /*19e0*/  LDCU.64 UR4, c[0x0][0x398] ;  /* 0x00007300ff0477ac */ /* 0x000e220008000a00 */
[----:B------:R-:W-:Y:S01]  /*19f0*/  BSSY.RECONVERGENT B0, `(.L_x_12784) ;  /* 0x0000042000007945 */ /* 0x000fe20003800200 */
[----:B------:R-:W-:Y:S01]  /*1a00*/  IMAD.MOV.U32 R20, RZ, RZ, RZ ;  /* 0x000000ffff147224 */ /* 0x000fe200078e00ff */
[----:B------:R-:W1:Y:S01]  /*1a10*/  LDCU UR6, c[0x0][0x3a0] ;  /* 0x00007400ff0677ac */ /* 0x000e620008000800 */
[----:B------:R-:W-:Y:S02]  /*1a20*/  IMAD.MOV.U32 R15, RZ, RZ, RZ ;  /* 0x000000ffff0f7224 */ /* 0x000fe400078e00ff */
[----:B0-----:R-:W-:Y:S02]  /*1a30*/  IMAD R3, R23, UR4, RZ ;  /* 0x0000000417037c24 */ /* 0x001fe4000f8e02ff */
[----:B------:R-:W-:Y:S02]  /*1a40*/  IMAD.MOV.U32 R23, RZ, RZ, 0x8 ;  /* 0x00000008ff177424 */ /* 0x000fe400078e00ff */
[----:B------:R-:W-:-:S04]  /*1a50*/  IMAD.WIDE.U32 R4, R22, UR4, RZ ;  /* 0x0000000416047c25 */ /* 0x000fc8000f8e00ff */
[----:B------:R-:W-:Y:S02]  /*1a60*/  IMAD R3, R22, UR5, R3 ;  /* 0x0000000516037c24 */ /* 0x000fe4000f8e0203 */
[----:B------:R-:W-:Y:S02]  /*1a70*/  IMAD R23, R50, R23, UR41 ;  /* 0x0000002932177e24 */ /* 0x000fe4000f8e0217 */
[----:B------:R-:W-:Y:S01]  /*1a80*/  IMAD.MOV.U32 R22, RZ, RZ, R4 ;  /* 0x000000ffff167224 */ /* 0x000fe200078e0004 */
[----:B------:R-:W-:Y:S01]  /*1a90*/  IADD3 R8, PT, PT, R5, R3, RZ ;  /* 0x0000000305087210 */ /* 0x000fe20007ffe0ff */
[----:B-1----:R-:W-:Y:S01]  /*1aa0*/  IMAD.U32 R21, RZ, RZ, UR6 ;  /* 0x00000006ff157e24 */ /* 0x002fe2000f8e00ff */
[----:B------:R-:W-:-:S07]  /*1ab0*/  IADD3 R23, PT, PT, R23, 0x60, RZ ;  /* 0x0000006017177810 */ /* 0x000fce0007ffe0ff */
.L_x_12788:
        /* <DEDUP_REMOVED lines=25> */
.L_x_12786:
[----:B------:R-:W-:Y:S01]  /*1c50*/  IMAD.MOV.U32 R52, RZ, RZ, R22 ;  /* 0x000000ffff347224 */ /* 0x000fe200078e0016 */
[----:B------:R-:W-:Y:S01]  /*1c60*/  MOV R4, 0x1ca0 ;  /* 0x00001ca000047802 */ /* 0x000fe20000000f00 */
[----:B------:R-:W-:Y:S02]  /*1c70*/  IMAD.MOV.U32 R6, RZ, RZ, R44 ;  /* 0x000000ffff067224 */ /* 0x000fe400078e002c */
[----:B------:R-:W-:-:S07]  /*1c80*/  IMAD.MOV.U32 R3, RZ, RZ, R45 ;  /* 0x000000ffff037224 */ /* 0x000fce00078e002d */
[----:B------:R-:W-:Y:S05]  /*1c90*/  CALL.REL.NOINC `($__internal_29_$__cuda_sm20_div_s64) ;  /* 0x0000001c00647944 */ /* 0x000fea0003c00000 */
[----:B------:R-:W-:-:S07]  /*1ca0*/  MOV R6, R0 ;  /* 0x0000000000067202 */ /* 0x000fce0000000f00 */
.L_x_12787:
[----:B------:R-:W-:Y:S05]  /*1cb0*/  BSYNC.RECONVERGENT B1 ;  /* 0x0000000000017941 */ /* 0x000fea0003800200 */
.L_x_12785:
        /* <DEDUP_REMOVED lines=11> */
[----:B------:R-:W-:Y:S01]  /*1d70*/  IMAD.MOV.U32 R22, RZ, RZ, R6 ;  /* 0x000000ffff167224 */ /* 0x000fe200078e0006 */
[----:B------:R-:W-:Y:S01]  /*1d80*/  IADD3 R3, PT, PT, R9, R3, RZ ;  /* 0x0000000309037210 */ /* 0x000fe20007ffe0ff */
[----:B0-----:R-:W-:-:S04]  /*1d90*/  VIADD R23, R23, 0xfffffff8 ;  /* 0xfffffff817177836 */ /* 0x001fc80000000000 */
[----:B--2---:R-:W-:Y:S02]  /*1da0*/  IMAD R3, R3, R4, RZ ;  /* 0x0000000403037224 */ /* 0x004fe400078e02ff */
[----:B------:R-:W-:-:S04]  /*1db0*/  IMAD.WIDE.U32 R10, R4, R8, R14 ;  /* 0x00000008040a7225 */ /* 0x000fc800078e000e */
[----:B------:R-:W-:Y:S01]  /*1dc0*/  IMAD R3, R5, R8, R3 ;  /* 0x0000000805037224 */ /* 0x000fe200078e0203 */
[----:B------:R-:W-:Y:S01]  /*1dd0*/  MOV R8, R7 ;  /* 0x0000000700087202 */ /* 0x000fe20000000f00 */
[----:B------:R-:W-:Y:S02]  /*1de0*/  IMAD.MOV.U32 R20, RZ, RZ, R10 ;  /* 0x000000ffff147224 */ /* 0x000fe400078e000a */
[----:B------:R-:W-:Y:S01]  /*1df0*/  IMAD.IADD R15, R11, 0x1, R3 ;  /* 0x000000010b0f7824 */ /* 0x000fe200078e0203 */
[----:B------:R-:W-:Y:S06]  /*1e00*/  @P0 BRA `(.L_x_12788) ;  /* 0xfffffffc002c0947 */ /* 0x000fec000383ffff */
[----:B------:R-:W-:Y:S05]  /*1e10*/  BSYNC.RECONVERGENT B0 ;  /* 0x0000000000007941 */ /* 0x000fea0003800200 */
.L_x_12784:
        /* <DEDUP_REMOVED lines=16> */
.L_x_12791:
        /* <DEDUP_REMOVED lines=22> */
.L_x_12790:
[----:B------:R-:W-:Y:S05]  /*2080*/  BSYNC.RECONVERGENT B7 ;  /* 0x0000000000077941 */ /* 0x000fea0003800200 */
.L_x_12789:
[----:B------:R-:W-:-:S04]  /*2090*/  IADD3 R16, P0, PT, R16, 0x8, RZ ;  /* 0x0000000810107810 */ /* 0x000fc80007f1e0ff */
[----:B------:R-:W-:Y:S02]  /*20a0*/  IADD3.X R17, PT, PT, RZ, R17, RZ, P0, !PT ;  /* 0x00000011ff117210 */ /* 0x000fe400007fe4ff */
[----:B------:R-:W-:-:S04]  /*20b0*/  ISETP.GE.U32.AND P0, PT, R16, R22, PT ;  /* 0x000000161000720c */ /* 0x000fc80003f06070 */
[----:B------:R-:W-:-:S13]  /*20c0*/  ISETP.GE.U32.AND.EX P0, PT, R17, R23, PT, P0 ;  /* 0x000000171100720c */ /* 0x000fda0003f06100 */
[----:B------:R-:W-:Y:S05]  /*20d0*/  @!P0 BRA `(.L_x_12791) ;  /* 0xfffffffc00908947 */ /* 0x000fea000383ffff */
.L_x_12777:
[----:B------:R-:W-:Y:S05]  /*20e0*/  BSYNC.RECONVERGENT B6 ;  /* 0x0000000000067941 */ /* 0x000fea0003800200 */
.L_x_12776:
[----:B------:R-:W-:Y:S01]  /*20f0*/  VIADD R0, R2, 0x100 ;  /* 0x0000010002007836 */ /* 0x000fe20000000000 */
[----:B------:R-:W-:Y:S04]  /*2100*/  BSSY.RECONVERGENT B6, `(.L_x_12792) ;  /* 0x00000b9000067945 */ /* 0x000fe80003800200 */
        /* <DEDUP_REMOVED lines=23> */
.L_x_12795:
[----:B------:R-:W-:Y:S05]  /*2280*/  BSYNC.RECONVERGENT B7 ;  /* 0x0000000000077941 */ /* 0x000fea0003800200 */
.L_x_12794:
        /* <DEDUP_REMOVED lines=21> */
.L_x_12797:
[----:B------:R-:W-:Y:S05]  /*23e0*/  BSYNC.RECONVERGENT B7 ;  /* 0x0000000000077941 */ /* 0x000fea0003800200 */
.L_x_12796:
        /* <DEDUP_REMOVED lines=26> */
.L_x_12799:
[----:B------:R-:W-:Y:S05]  /*2590*/  BSYNC.RECONVERGENT B7 ;  /* 0x0000000000077941 */ /* 0x000fea0003800200 */
.L_x_12798:
[----:B------:R-:W-:Y:S01]  /*25a0*/  UISETP.NE.AND UP0, UPT, UR42, URZ, UPT ;  /* 0x000000ff2a00728c */ /* 0x000fe2000bf05270 */
[----:B------:R-:W-:Y:S02]  /*25b0*/  IMAD.MOV.U32 R16, RZ, RZ, RZ ;  /* 0x000000ffff107224 */ /* 0x000fe400078e00ff */
[----:B------:R-:W-:-:S06]  /*25c0*/  IMAD.MOV.U32 R15, RZ, RZ, RZ ;  /* 0x000000ffff0f7224 */ /* 0x000fcc00078e00ff */
[----:B------:R-:W-:Y:S05]  /*25d0*/  BRA.U !UP0, `(.L_x_12800) ;  /* 0x0000000508047547 */ /* 0x000fea000b800000 */
[----:B------:R-:W0:Y:S01]  /*25e0*/  LDCU.64 UR4, c[0x0][0x398] ;  /* 0x00007300ff0477ac */ /* 0x000e220008000a00 */
[----:B------:R-:W-:Y:S01]  /*25f0*/  HFMA2 R17, -RZ, RZ, 0, 4.76837158203125e-07 ;  /* 0x00000008ff117431 */ /* 0x000fe200000001ff */
[----:B------:R-:W-:Y:S01]  /*2600*/  BSSY.RECONVERGENT B0, `(.L_x_12800) ;  /* 0x000003e000007945 */ /* 0x000fe20003800200 */
[----:B------:R-:W-:Y:S01]  /*2610*/  IMAD.MOV.U32 R16, RZ, RZ, RZ ;  /* 0x000000ffff107224 */ /* 0x000fe200078e00ff */
[----:B------:R-:W1:Y:S01]  /*2620*/  LDCU UR6, c[0x0][0x3a0] ;  /* 0x00007400ff0677ac */ /* 0x000e620008000800 */
[----:B------:R-:W-:Y:S02]  /*2630*/  IMAD.MOV.U32 R15, RZ, RZ, RZ ;  /* 0x000000ffff0f7224 */ /* 0x000fe400078e00ff */
[----:B------:R-:W-:-:S04]  /*2640*/  IMAD R17, R50, R17, UR41 ;  /* 0x0000002932117e24 */ /* 0x000fc8000f8e0211 */
[----:B------:R-:W-:Y:S02]  /*2650*/  VIADD R17, R17, 0x60 ;  /* 0x0000006011117836 */ /* 0x000fe40000000000 */
[----:B0-----:R-:W-:Y:S02]  /*2660*/  IMAD R3, R33, UR4, RZ ;  /* 0x0000000421037c24 */ /* 0x001fe4000f8e02ff */
[----:B------:R-:W-:Y:S01]  /*2670*/  IMAD.WIDE.U32 R52, R32, UR4, RZ ;  /* 0x0000000420347c25 */ /* 0x000fe2000f8e00ff */
[----:B-1----:R-:W-:-:S03]  /*2680*/  MOV R18, UR6 ;  /* 0x0000000600127c02 */ /* 0x002fc60008000f00 */
[----:B------:R-:W-:-:S04]  /*2690*/  IMAD R3, R32, UR5, R3 ;  /* 0x0000000520037c24 */ /* 0x000fc8000f8e0203 */
[----:B------:R-:W-:-:S07]  /*26a0*/  IMAD.IADD R8, R53, 0x1, R3 ;  /* 0x0000000135087824 */ /* 0x000fce00078e0203 */
.L_x_12804:
[----:B------:R-:W2:Y:S01]  /*26b0*/  LDL.64 R20, [R17+-0x40] ;  /* 0xffffc00011147983 */ /* 0x000ea20000100a00 */
        /* <DEDUP_REMOVED lines=24> */
.L_x_12802:
[----:B------:R-:W-:Y:S01]  /*2840*/  IMAD.MOV.U32 R6, RZ, RZ, R20 ;  /* 0x000000ffff067224 */ /* 0x000fe200078e0014 */
[----:B------:R-:W-:Y:S02]  /*2850*/  MOV R3, R21 ;  /* 0x0000001500037202 */ /* 0x000fe40000000f00 */
[----:B------:R-:W-:-:S07]  /*2860*/  MOV R4, 0x2880 ;  /* 0x0000288000047802 */ /* 0x000fce0000000f00 */
[----:B------:R-:W-:Y:S05]  /*2870*/  CALL.REL.NOINC `($__internal_29_$__cuda_sm20_div_s64) ;  /* 0x00000010006c7944 */ /* 0x000fea0003c00000 */
[----:B------:R-:W-:-:S07]  /*2880*/  IMAD.MOV.U32 R6, RZ, RZ, R0 ;  /* 0x000000ffff067224 */ /* 0x000fce00078e0000 */
.L_x_12803:
[----:B------:R-:W-:Y:S05]  /*2890*/  BSYNC.RECONVERGENT B1 ;  /* 0x0000000000017941 */ /* 0x000fea0003800200 */
.L_x_12801:
[----:B------:R0:W2:Y:S01]  /*28a0*/  LDL.64 R4, [R17] ;  /* 0x0000000011047983 */ /* 0x0000a20000100a00 */
[----:B------:R-:W-:Y:S01]  /*28b0*/  IADD3 R11, P0, PT, RZ, -R6, RZ ;  /* 0x80000006ff0b7210 */ /* 0x000fe20007f1e0ff */
[----:B------:R-:W-:Y:S01]  /*28c0*/  VIADD R18, R18, 0xffffffff ;  /* 0xffffffff12127836 */ /* 0x000fe20000000000 */
[----:B------:R-:W-:Y:S02]  /*28d0*/  MOV R53, R8 ;  /* 0x0000000800357202 */ /* 0x000fe40000000f00 */
[----:B------:R-:W-:Y:S01]  /*28e0*/  MOV R14, R16 ;  /* 0x00000010000e7202 */ /* 0x000fe20000000f00 */
[----:B------:R-:W-:Y:S01]  /*28f0*/  IMAD.X R3, RZ, RZ, ~R7, P0 ;  /* 0x000000ffff037224 */ /* 0x000fe200000e0e07 */
[----:B------:R-:W-:Y:S01]  /*2900*/  ISETP.NE.AND P0, PT, R18, RZ, PT ;  /* 0x000000ff1200720c */ /* 0x000fe20003f05270 */
[----:B------:R-:W-:-:S04]  /*2910*/  IMAD.WIDE.U32 R8, R20, R11, R52 ;  /* 0x0000000b14087225 */ /* 0x000fc800078e0034 */
[----:B------:R-:W-:Y:S02]  /*2920*/  IMAD R3, R3, R20, RZ ;  /* 0x0000001403037224 */ /* 0x000fe400078e02ff */
[----:B------:R-:W-:Y:S02]  /*2930*/  IMAD.MOV.U32 R52, RZ, RZ, R6 ;  /* 0x000000ffff347224 */ /* 0x000fe400078e0006 */
[----:B------:R-:W-:Y:S02]  /*2940*/  IMAD R3, R21, R11, R3 ;  /* 0x0000000b15037224 */ /* 0x000fe400078e0203 */
[----:B0-----:R-:W-:Y:S02]  /*2950*/  VIADD R17, R17, 0xfffffff8 ;  /* 0xfffffff811117836 */ /* 0x001fe40000000000 */
[----:B------:R-:W-:-:S04]  /*2960*/  IMAD.IADD R3, R9, 0x1, R3 ;  /* 0x0000000109037824 */ /* 0x000fc800078e0203 */
        /* <DEDUP_REMOVED lines=8> */
.L_x_12800:
        /* <DEDUP_REMOVED lines=14> */
.L_x_12807:
        /* <DEDUP_REMOVED lines=22> */
.L_x_12806:
[----:B------:R-:W-:Y:S05]  /*2c30*/  BSYNC.RECONVERGENT B7 ;  /* 0x0000000000077941 */ /* 0x000fea0003800200 */
.L_x_12805:
[----:B------:R-:W-:-:S05]  /*2c40*/  IADD3 R16, P0, PT, R16, 0x8, RZ ;  /* 0x0000000810107810 */ /* 0x000fca0007f1e0ff */
[----:B------:R-:W-:Y:S01]  /*2c50*/  IMAD.X R17, RZ, RZ, R17, P0 ;  /* 0x000000ffff117224 */ /* 0x000fe200000e0611 */
[----:B------:R-:W-:-:S04]  /*2c60*/  ISETP.GE.U32.AND P0, PT, R16, R19, PT ;  /* 0x000000131000720c */ /* 0x000fc80003f06070 */
[----:B------:R-:W-:-:S13]  /*2c70*/  ISETP.GE.U32.AND.EX P0, PT, R17, R18, PT, P0 ;  /* 0x000000121100720c */ /* 0x000fda0003f06100 */
[----:B------:R-:W-:Y:S05]  /*2c80*/  @!P0 BRA `(.L_x_12807) ;  /* 0xfffffffc00908947 */ /* 0x000fea000383ffff */
.L_x_12793:
[----:B------:R-:W-:Y:S05]  /*2c90*/  BSYNC.RECONVERGENT B6 ;  /* 0x0000000000067941 */ /* 0x000fea0003800200 */
.L_x_12792:
        /* <DEDUP_REMOVED lines=25> */
.L_x_12811:
[----:B------:R-:W-:Y:S05]  /*2e30*/  BSYNC.RECONVERGENT B7 ;  /* 0x0000000000077941 */ /* 0x000fea0003800200 */
.L_x_12810:
        /* <DEDUP_REMOVED lines=21> */
.L_x_12813:
[----:B------:R-:W-:Y:S05]  /*2f90*/  BSYNC.RECONVERGENT B7 ;  /* 0x0000000000077941 */ /* 0x000fea0003800200 */
.L_x_12812:
        /* <DEDUP_REMOVED lines=26> */
.L_x_12815:
[----:B------:R-:W-:Y:S05]  /*3140*/  BSYNC.RECONVERGENT B7 ;  /* 0x0000000000077941 */ /* 0x000fea0003800200 */
.L_x_12814:
[----:B------:R-:W0:Y:S01]  /*3150*/  LDCU.64 UR4, c[0x0][0x398] ;  /* 0x00007300ff0477ac */ /* 0x000e220008000a00 */
[----:B------:R-:W-:Y:S01]  /*3160*/  CS2R R16, SRZ ;  /* 0x0000000000107805 */ /* 0x000fe2000001ff00 */
[----:B------:R-:W-:Y:S01]  /*3170*/  UISETP.NE.AND UP0, UPT, UR42, URZ, UPT ;  /* 0x000000ff2a00728c */ /* 0x000fe2000bf05270 */
[----:B0-----:R-:W-:Y:S02]  /*3180*/  IMAD R3, R43, UR4, RZ ;  /* 0x000000042b037c24 */ /* 0x001fe4000f8e02ff */
[----:B------:R-:W-:-:S04]  /*3190*/  IMAD.WIDE.U32 R52, R42, UR4, RZ ;  /* 0x000000042a347c25 */ /* 0x000fc8000f8e00ff */
[----:B------:R-:W-:Y:S02]  /*31a0*/  IMAD R3, R42, UR5, R3 ;  /* 0x000000052a037c24 */ /* 0x000fe4000f8e0203 */
[----:B------:R-:W-:Y:S05]  /*31b0*/  BRA.U !UP0, `(.L_x_12816) ;  /* 0x0000000108e07547 */ /* 0x000fea000b800000 */
[----:B------:R-:W-:Y:S01]  /*31c0*/  IMAD.MOV.U32 R15, RZ, RZ, 0x8 ;  /* 0x00000008ff0f7424 */ /* 0x000fe200078e00ff */
[----:B------:R-:W-:Y:S01]  /*31d0*/  BSSY.RECONVERGENT B0, `(.L_x_12816) ;  /* 0x0000036000007945 */ /* 0x000fe20003800200 */
[----:B------:R-:W-:Y:S01]  /*31e0*/  IMAD.IADD R8, R53, 0x1, R3 ;  /* 0x0000000135087824 */ /* 0x000fe200078e0203 */
[----:B------:R-:W-:Y:S01]  /*31f0*/  CS2R R16, SRZ ;  /* 0x0000000000107805 */ /* 0x000fe2000001ff00 */
[----:B------:R-:W-:-:S05]  /*3200*/  IMAD R15, R50, R15, UR41 ;  /* 0x00000029320f7e24 */ /* 0x000fca000f8e020f */
[----:B------:R-:W-:-:S07]  /*3210*/  IADD3 R15, PT, PT, R15, 0x60, RZ ;  /* 0x000000600f0f7810 */ /* 0x000fce0007ffe0ff */
.L_x_12820:
        /* <DEDUP_REMOVED lines=25> */
.L_x_12818:
[----:B------:R-:W-:Y:S01]  /*33b0*/  MOV R6, R18 ;  /* 0x0000001200067202 */ /* 0x000fe20000000f00 */
[----:B------:R-:W-:Y:S01]  /*33c0*/  IMAD.MOV.U32 R3, RZ, RZ, R19 ;  /* 0x000000ffff037224 */ /* 0x000fe200078e0013 */
[----:B------:R-:W-:-:S07]  /*33d0*/  MOV R4, 0x33f0 ;  /* 0x000033f000047802 */ /* 0x000fce0000000f00 */
[----:B------:R-:W-:Y:S05]  /*33e0*/  CALL.REL.NOINC `($__internal_29_$__cuda_sm20_div_s64) ;  /* 0x0000000400907944 */ /* 0x000fea0003c00000 */
[----:B------:R-:W-:-:S07]  /*33f0*/  IMAD.MOV.U32 R6, RZ, RZ, R0 ;  /* 0x000000ffff067224 */ /* 0x000fce00078e0000 */
.L_x_12819:
[----:B------:R-:W-:Y:S05]  /*3400*/  BSYNC.RECONVERGENT B1 ;  /* 0x0000000000017941 */ /* 0x000fea0003800200 */
.L_x_12817:
[----:B------:R0:W2:Y:S01]  /*3410*/  LDL.64 R4, [R15] ;  /* 0x000000000f047983 */ /* 0x0000a20000100a00 */
[----:B------:R-:W-:Y:S01]  /*3420*/  IADD3 R11, P0, PT, RZ, -R6, RZ ;  /* 0x80000006ff0b7210 */ /* 0x000fe20007f1e0ff */
[----:B------:R-:W-:Y:S01]  /*3430*/  IMAD.MOV.U32 R53, RZ, RZ, R8 ;  /* 0x000000ffff357224 */ /* 0x000fe200078e0008 */
[----:B------:R-:W-:Y:S02]  /*3440*/  IADD3 R49, PT, PT, R49, -0x1, RZ ;  /* 0xffffffff31317810 */ /* 0x000fe40007ffe0ff */
[----:B------:R-:W-:Y:S01]  /*3450*/  IADD3.X R3, PT, PT, RZ, ~R7, RZ, P0, !PT ;  /* 0x80000007ff037210 */ /* 0x000fe200007fe4ff */
[----:B------:R-:W-:Y:S01]  /*3460*/  IMAD.WIDE.U32 R8, R18, R11, R52 ;  /* 0x0000000b12087225 */ /* 0x000fe200078e0034 */
[----:B------:R-:W-:-:S03]  /*3470*/  ISETP.NE.AND P0, PT, R49, RZ, PT ;  /* 0x000000ff3100720c */ /* 0x000fc60003f05270 */
[----:B------:R-:W-:Y:S02]  /*3480*/  IMAD R3, R3, R18, RZ ;  /* 0x0000001203037224 */ /* 0x000fe400078e02ff */
[----:B------:R-:W-:Y:S02]  /*3490*/  IMAD.MOV.U32 R52, RZ, RZ, R6 ;  /* 0x000000ffff347224 */ /* 0x000fe400078e0006 */
[----:B------:R-:W-:Y:S02]  /*34a0*/  IMAD R3, R19, R11, R3 ;  /* 0x0000000b13037224 */ /* 0x000fe400078e0203 */
[----:B0-----:R-:W-:Y:S02]  /*34b0*/  VIADD R15, R15, 0xfffffff8 ;  /* 0xfffffff80f0f7836 */ /* 0x001fe40000000000 */
        /* <DEDUP_REMOVED lines=8> */
.L_x_12816:
        /* <DEDUP_REMOVED lines=14> */
.L_x_12823:
        /* <DEDUP_REMOVED lines=22> */
.L_x_12822:
[----:B------:R-:W-:Y:S05]  /*3780*/  BSYNC.RECONVERGENT B7 ;  /* 0x0000000000077941 */ /* 0x000fea0003800200 */
.L_x_12821:
[----:B------:R-:W-:-:S04]  /*3790*/  IADD3 R16, P0, PT, R16, 0x8, RZ ;  /* 0x0000000810107810 */ /* 0x000fc80007f1e0ff */
[----:B------:R-:W-:Y:S02]  /*37a0*/  IADD3.X R17, PT, PT, RZ, R17, RZ, P0, !PT ;  /* 0x00000011ff117210 */ /* 0x000fe400007fe4ff */
[----:B------:R-:W-:-:S04]  /*37b0*/  ISETP.GE.U32.AND P0, PT, R16, R19, PT ;  /* 0x000000131000720c */ /* 0x000fc80003f06070 */
[----:B------:R-:W-:-:S13]  /*37c0*/  ISETP.GE.U32.AND.EX P0, PT, R17, R18, PT, P0 ;  /* 0x000000121100720c */ /* 0x000fda0003f06100 */
[----:B------:R-:W-:Y:S05]  /*37d0*/  @!P0 BRA `(.L_x_12823) ;  /* 0xfffffffc00908947 */ /* 0x000fea000383ffff */
.L_x_12809:
[----:B------:R-:W-:Y:S05]  /*37e0*/  BSYNC.RECONVERGENT B6 ;  /* 0x0000000000067941 */ /* 0x000fea0003800200 */
.L_x_12808:
[----:B------:R-:W-:Y:S01]  /*37f0*/  ISETP.GE.AND P0, PT, R2, UR38, PT ;  /* 0x0000002602007c0c */ /* 0x000fe2000bf06270 */
[----:B------:R-:W-:Y:S04]  /*3800*/  BSSY.RECONVERGENT B0, `(.L_x_12824) ;  /* 0x000001a000007945 */ /* 0x000fe80003800200 */
[----:B------:R-:W-:Y:S08]  /*3810*/  BSSY.RELIABLE B1, `(.L_x_12825) ;  /* 0x0000011000017945 */ /* 0x000ff00003800100 */
[----:B------:R-:W-:Y:S05]  /*3820*/  @P0 BRA `(.L_x_12826) ;  /* 0x00000000003c0947 */ /* 0x000fea0003800000 */
[----:B------:R-:W0:Y:S01]  /*3830*/  LDC.64 R4, c[0x0][0x438] ;  /* 0x00010e00ff047b82 */ /* 0x000e220000000a00 */
[----:B------:R-:W-:-:S04]  /*3840*/  IMAD.U32 R3, RZ, RZ, UR40 ;  /* 0x00000028ff037e24 */ /* 0x000fc8000f8e00ff */
[----:B------:R-:W-:Y:S01]  /*3850*/  IMAD R3, R3, 0x200, R2 ;  /* 0x0000020003037824 */ /* 0x000fe200078e0202 */
[----:B------:R-:W-:-:S04]  /*3860*/  MOV R2, R48 ;  /* 0x0000003000027202 */ /* 0x000fc80000000f00 */
[----:B------:R-:W-:-:S13]  /*3870*/  ISETP.GE.AND P0, PT, R2, UR38, PT ;  /* 0x0000002602007c0c */ /* 0x000fda000bf06270 */
[----:B------:R-:W-:Y:S05]  /*3880*/  @P0 BREAK.RELIABLE B1 ;  /* 0x0000000000010942 */ /* 0x000fea0003800100 */
[----:B0-----:R-:W-:-:S05]  /*3890*/  IMAD.WIDE.U32 R4, R3, 0x8, R4 ;  /* 0x0000000803047825 */ /* 0x001fca00078e0004 */
[----:B------:R0:W-:Y:S01]  /*38a0*/  STG.E.64 desc[UR36][R4.64], RZ ;  /* 0x000000ff04007986 */ /* 0x0001e2000c101b24 */
[----:B------:R-:W-:Y:S05]  /*38b0*/  @P0 BRA `(.L_x_12827) ;  /* 0x0000000000380947 */ /* 0x000fea0003800000 */
[----:B0-----:R-:W0:Y:S01]  /*38c0*/  LDC.64 R4, c[0x0][0x438] ;  /* 0x00010e00ff047b82 */ /* 0x001e220000000a00 */
[----:B------:R-:W-:-:S04]  /*38d0*/  IMAD.U32 R3, RZ, RZ, UR40 ;  /* 0x00000028ff037e24 */ /* 0x000fc8000f8e00ff */
[----:B------:R-:W-:Y:S01]  /*38e0*/  IMAD R3, R3, 0x200, R2 ;  /* 0x0000020003037824 */ /* 0x000fe200078e0202 */
[----:B------:R-:W-:-:S03]  /*38f0*/  IADD3 R2, PT, PT, R2, 0x80, RZ ;  /* 0x0000008002027810 */ /* 0x000fc60007ffe0ff */
[----:B0-----:R-:W-:-:S05]  /*3900*/  IMAD.WIDE.U32 R4, R3, 0x8, R4 ;  /* 0x0000000803047825 */ /* 0x001fca00078e0004 */
[----:B------:R0:W-:Y:S02]  /*3910*/  STG.E.64 desc[UR36][R4.64], RZ ;  /* 0x000000ff04007986 */ /* 0x0001e4000c101b24 */
.L_x_12826:
[----:B------:R-:W-:Y:S05]  /*3920*/  BSYNC.RELIABLE B1 ;  /* 0x0000000000017941 */ /* 0x000fea0003800100 */
.L_x_12825:
[----:B------:R-:W-:Y:S01]  /*3930*/  ISETP.GE.AND P0, PT, R2, UR38, PT ;  /* 0x0000002602007c0c */ /* 0x000fe2000bf06270 */
[----:B------:R-:W-:-:S12]  /*3940*/  IMAD.U32 R3, RZ, RZ, UR40 ;  /* 0x00000028ff037e24 */ /* 0x000fd8000f8e00ff */
[----:B0-----:R-:W0:Y:S01]  /*3950*/  @!P0 LDC.64 R4, c[0x0][0x438] ;  /* 0x00010e00ff048b82 */ /* 0x001e220000000a00 */
[----:B------:R-:W-:Y:S01]  /*3960*/  @!P0 IMAD R3, R3, 0x200, R2 ;  /* 0x0000020003038824 */ /* 0x000fe200078e0202 */
[----:B------:R-:W-:-:S03]  /*3970*/  @!P0 IADD3 R2, PT, PT, R2, 0x80, RZ ;  /* 0x0000008002028810 */ /* 0x000fc60007ffe0ff */
[----:B0-----:R-:W-:-:S05]  /*3980*/  @!P0 IMAD.WIDE.U32 R4, R3, 0x8, R4 ;  /* 0x0000000803048825 */ /* 0x001fca00078e0004 */
[----:B------:R1:W-:Y:S02]  /*3990*/  @!P0 STG.E.64 desc[UR36][R4.64], RZ ;  /* 0x000000ff04008986 */ /* 0x0003e4000c101b24 */
.L_x_12827:
[----:B------:R-:W-:Y:S05]  /*39a0*/  BSYNC.RECONVERGENT B0 ;  /* 0x0000000000007941 */ /* 0x000fea0003800200 */
.L_x_12824:
[----:B------:R-:W-:-:S13]  /*39b0*/  ISETP.GE.AND P0, PT, R2, UR38, PT ;  /* 0x0000002602007c0c */ /* 0x000fda000bf06270 */
[----:B------:R-:W-:Y:S05]  /*39c0*/  @P0 EXIT ;  /* 0x000000000000094d */ /* 0x000fea0003800000 */
[----:B01----:R-:W0:Y:S01]  /*39d0*/  LDC.64 R4, c[0x0][0x438] ;  /* 0x00010e00ff047b82 */ /* 0x003e220000000a00 */
[----:B------:R-:W-:-:S04]  /*39e0*/  IMAD.U32 R3, RZ, RZ, UR40 ;  /* 0x00000028ff037e24 */ /* 0x000fc8000f8e00ff */
[----:B------:R-:W-:-:S04]  /*39f0*/  IMAD R3, R3, 0x200, R2 ;  /* 0x0000020003037824 */ /* 0x000fc800078e0202 */
[----:B0-----:R-:W-:-:S05]  /*3a00*/  IMAD.WIDE.U32 R2, R3, 0x8, R4 ;  /* 0x0000000803027825 */ /* 0x001fca00078e0004 */
[----:B------:R-:W-:Y:S01]  /*3a10*/  STG.E.64 desc[UR36][R2.64], RZ ;  /* 0x000000ff02007986 */ /* 0x000fe2000c101b24 */
[----:B------:R-:W-:Y:S05]  /*3a20*/  EXIT ;  /* 0x000000000000794d */ /* 0x000fea0003800000 */
        .weak           $__internal_29_$__cuda_sm20_div_s64
        .type           $__internal_29_$__cuda_sm20_div_s64,@function
        .size           $__internal_29_$__cuda_sm20_div_s64,(.L_x_34657 - $__internal_29_$__cuda_sm20_div_s64)
$__internal_29_$__cuda_sm20_div_s64:
        /* <DEDUP_REMOVED lines=25> */
[----:B------:R-:W-:Y:S01]  /*3bc0*/  IMAD.X R5, R5, 0x1, R13, P0 ;  /* 0x0000000105057824 */ /* 0x000fe200000e060d */
[----:B------:R-:W-:Y:S01]  /*3bd0*/  IADD3 R13, P4, PT, RZ, -R52, RZ ;  /* 0x80000034ff0d7210 */ /* 0x000fe20007f9e0ff */
[----:B------:R-:W-:-:S03]  /*3be0*/  IMAD.WIDE.U32 R58, R57, R10, RZ ;  /* 0x0000000a393a7225 */ /* 0x000fc600078e00ff */
[----:B------:R-:W-:Y:S01]  /*3bf0*/  IADD3.X R5, PT, PT, RZ, RZ, R5, P2, P1 ;  /* 0x000000ffff057210 */ /* 0x000fe200017e2405 */
[----:B------:R-:W-:Y:S01]  /*3c00*/  IMAD R12, R57, R11, R59 ;  /* 0x0000000b390c7224 */ /* 0x000fe200078e023b */
[----:B------:R-:W-:Y:S02]  /*3c10*/  IADD3 R0, P0, PT, RZ, -R58, RZ ;  /* 0x8000003aff007210 */ /* 0x000fe40007f1e0ff */
[----:B------:R-:W-:Y:S01]  /*3c20*/  SEL R13, R13, R52, !P3 ;  /* 0x000000340d0d7207 */ /* 0x000fe20005800000 */
[----:B------:R-:W-:Y:S01]  /*3c30*/  IMAD R12, R5, R10, R12 ;  /* 0x0000000a050c7224 */ /* 0x000fe200078e020c */
[----:B------:R-:W-:Y:S01]  /*3c40*/  IADD3.X R9, PT, PT, RZ, ~R8, RZ, P4, !PT ;  /* 0x80000008ff097210 */ /* 0x000fe200027fe4ff */
[----:B------:R-:W-:-:S03]  /*3c50*/  IMAD.HI.U32 R56, R57, R0, RZ ;  /* 0x0000000039387227 */ /* 0x000fc600078e00ff */
[----:B------:R-:W-:Y:S01]  /*3c60*/  SEL R9, R9, R8, !P3 ;  /* 0x0000000809097207 */ /* 0x000fe20005800000 */
[----:B------:R-:W-:-:S04]  /*3c70*/  IMAD.X R12, RZ, RZ, ~R12, P0 ;  /* 0x000000ffff0c7224 */ /* 0x000fc800000e0e0c */
[----:B------:R-:W-:-:S04]  /*3c80*/  IMAD.WIDE.U32 R56, P0, R57, R12, R56 ;  /* 0x0000000c39387225 */ /* 0x000fc80007800038 */
[C---:B------:R-:W-:Y:S02]  /*3c90*/  IMAD R7, R5.reuse, R12, RZ ;  /* 0x0000000c05077224 */ /* 0x040fe400078e02ff */
[----:B------:R-:W-:-:S04]  /*3ca0*/  IMAD.HI.U32 R0, P1, R5, R0, R56 ;  /* 0x0000000005007227 */ /* 0x000fc80007820038 */
[----:B------:R-:W-:Y:S01]  /*3cb0*/  IMAD.HI.U32 R12, R5, R12, RZ ;  /* 0x0000000c050c7227 */ /* 0x000fe200078e00ff */
[----:B------:R-:W-:-:S03]  /*3cc0*/  IADD3 R0, P2, PT, R7, R0, RZ ;  /* 0x0000000007007210 */ /* 0x000fc60007f5e0ff */
[----:B------:R-:W-:Y:S02]  /*3cd0*/  IMAD.X R12, R12, 0x1, R5, P0 ;  /* 0x000000010c0c7824 */ /* 0x000fe400000e0605 */
[----:B------:R-:W-:-:S03]  /*3ce0*/  IMAD.HI.U32 R56, R0, R13, RZ ;  /* 0x0000000d00387227 */ /* 0x000fc600078e00ff */
        /* <DEDUP_REMOVED lines=13> */
[----:B------:R-:W-:Y:S01]  /*3dc0*/  IMAD R12, R5, R10, R7 ;  /* 0x0000000a050c7224 */ /* 0x000fe200078e0207 */
[----:B------:R-:W-:-:S03]  /*3dd0*/  IADD3 R7, P2, PT, R0, 0x1, RZ ;  /* 0x0000000100077810 */ /* 0x000fc60007f5e0ff */
        /* <DEDUP_REMOVED lines=19> */
[----:B------:R-:W-:Y:S02]  /*3f10*/  ISETP.NE.AND.EX P0, PT, R3, RZ, PT, P0 ;  /* 0x000000ff0300720c */ /* 0x000fe40003f05300 */
[----:B------:R-:W-:Y:S02]  /*3f20*/  SEL R5, R5, R0, !P1 ;  /* 0x0000000005057207 */ /* 0x000fe40004800000 */
[-C--:B------:R-:W-:Y:S02]  /*3f30*/  IADD3.X R7, PT, PT, RZ, ~R14.reuse, RZ, P2, !PT ;  /* 0x8000000eff077210 */ /* 0x080fe400017fe4ff */
[----:B------:R-:W-:Y:S01]  /*3f40*/  SEL R0, R5, 0xffffffff, P0 ;  /* 0xffffffff05007807 */ /* 0x000fe20000000000 */
[----:B------:R-:W-:Y:S01]  /*3f50*/  IMAD.MOV.U32 R5, RZ, RZ, 0x0 ;  /* 0x00000000ff057424 */ /* 0x000fe200078e00ff */
[----:B------:R-:W-:-:S04]  /*3f60*/  SEL R7, R7, R14, !P1 ;  /* 0x0000000e07077207 */ /* 0x000fc80004800000 */
[----:B------:R-:W-:Y:S01]  /*3f70*/  SEL R7, R7, 0xffffffff, P0 ;  /* 0xffffffff07077807 */ /* 0x000fe20000000000 */
[----:B------:R-:W-:Y:S06]  /*3f80*/  RET.REL.NODEC R4 `(_ZN2at6native27unrolled_elementwise_kernelIZZZNS0_67_GLOBAL__N__bb565c37_34_ValidateCompressedIndicesKernel_cu_33a4b88b42_validate_compressed_sparse_indices_kernelILNS2_8CDimNameE1ENS2_18CUDAKernelLauncherENS2_14EmptyVecKernelENS2_8DummyVecELm8EEEvRKNS_6TensorESA_lllENKUlvE1_clEvENKUlvE0_clEvEUllllllE_St5arrayIPcLm6EELi4E23TrivialOffsetCalculatorILi5EjESH_ILi1EjENS0_6memory15LoadWithoutCastENSK_16StoreWithoutCastEEEviT_T0_T2_T3_T4_T5_) ;  /* 0xffffffc0041c7950 */ /* 0x000fec0003c3ffff */
.L_x_12828:
        /* <DEDUP_REMOVED lines=15> */
.L_x_34657:


//--------------------- .text._ZN2at6native29vectorized_elementwise_kernelILi2EZZZNS0_67_GLOBAL__N__bb565c37_34_ValidateCompressedIndicesKernel_cu_33a4b88b42_validate_compressed_sparse_indices_kernelILNS2_8CDimNameE1ENS2_18CUDAKernelLauncherENS2_14EmptyVecKernelENS2_8DummyVecELm8EEEvRKNS_6TensorESA_lllENKUlvE1_clEvENKUlvE0_clEvEUllllllE_St5arrayIPcLm6EEEEviT0_T1_ --------------------------
	.section	.text._ZN2at6native29vectorized_elementwise_kernelILi2EZZZNS0_67_GLOBAL__N__bb565c37_34_ValidateCompressedIndicesKernel_cu_33a4b88b42_validate_compressed_sparse_indices_kernelILNS2_8CDimNameE1ENS2_18CUDAKernelLauncherENS2_14EmptyVecKernelENS2_8DummyVecELm8EEEvRKNS_6TensorESA_lllENKUlvE1_clEvENKUlvE0_clEvEUllllllE_St5arrayIPcLm6EEEEviT0_T1_,"ax",@progbits
	.align	128
        .global         _ZN2at6native29vectorized_elementwise_kernelILi2EZZZNS0_67_GLOBAL__N__bb565c37_34_ValidateCompressedIndicesKernel_cu_33a4b88b42_validate_compressed_sparse_indices_kernelILNS2_8CDimNameE1ENS2_18CUDAKernelLauncherENS2_14EmptyVecKernelENS2_8DummyVecELm8EEEvRKNS_6TensorESA_lllENKUlvE1_clEvENKUlvE0_clEvEUllllllE_St5arrayIPcLm6EEEEviT0_T1_
        .type           _ZN2at6native29vectorized_elementwise_kernelILi2EZZZNS0_67_GLOBAL__N__bb565c37_34_ValidateCompressedIndicesKernel_cu_33a4b88b42_validate_compressed_sparse_indices_kernelILNS2_8CDimNameE1ENS2_18CUDAKernelLauncherENS2_14EmptyVecKernelENS2_8DummyVecELm8EEEvRKNS_6TensorESA_lllENKUlvE1_clEvENKUlvE0_clEvEUllllllE_St5arrayIPcLm6EEEEviT0_T1_,@function
        .size           _ZN2at6native29vectorized_elementwise_kernelILi2EZZZNS0_67_GLOBAL__N__bb565c37_34_ValidateCompressedIndicesKernel_cu_33a4b88b42_validate_compressed_sparse_indices_kernelILNS2_8CDimNameE1ENS2_18CUDAKernelLauncherENS2_14EmptyVecKernelENS2_8DummyVecELm8EEEvRKNS_6TensorESA_lllENKUlvE1_clEvENKUlvE0_clEvEUllllllE_St5arrayIPcLm6EEEEviT0_T1_,(.L_x_34658 - _ZN2at6native29vectorized_elementwise_kernelILi2EZZZNS0_67_GLOBAL__N__bb565c37_34_ValidateCompressedIndicesKernel_cu_33a4b88b42_validate_compressed_sparse_indices_kernelILNS2_8CDimNameE1ENS2_18CUDAKernelLauncherENS2_14EmptyVecKernelENS2_8DummyVecELm8EEEvRKNS_6TensorESA_lllENKUlvE1_clEvENKUlvE0_clEvEUllllllE_St5arrayIPcLm6EEEEviT0_T1_)
        .other          _ZN2at6native29vectorized_elementwise_kernelILi2EZZZNS0_67_GLOBAL__N__bb565c37_34_ValidateCompressedIndicesKernel_cu_33a4b88b42_validate_compressed_sparse_indices_kernelILNS2_8CDimNameE1ENS2_18CUDAKernelLauncherENS2_14EmptyVecKernelENS2_8DummyVecELm8EEEvRKNS_6TensorESA_lllENKUlvE1_clEvENKUlvE0_clEvEUllllllE_St5arrayIPcLm6EEEEviT0_T1_,@"STO_CUDA_ENTRY STV_DEFAULT"
_ZN2at6native29vectorized_elementwise_kernelILi2EZZZNS0_67_GLOBAL__N__bb565c37_34_ValidateCompressedIndicesKernel_cu_33a4b88b42_validate_compressed_sparse_indices_kernelILNS2_8CDimNameE1ENS2_18CUDAKernelLauncherENS2_14EmptyVecKernelENS2_8DummyVecELm8EEEvRKNS_6TensorESA_lllENKUlvE1_clEvENKUlvE0_clEvEUllllllE_St5arrayIPcLm6EEEEviT0_T1_:
.text._ZN2at6native29vectorized_elementwise_kernelILi2EZZZNS0_67_GLOBAL__N__bb565c37_34_ValidateCompressedIndicesKernel_cu_33a4b88b42_validate_compressed_sparse_indices_kernelILNS2_8CDimNameE1ENS2_18CUDAKernelLauncherENS2_14EmptyVecKernelENS2_8DummyVecELm8EEEvRKNS_6TensorESA_lllENKUlvE1_clEvENKUlvE0_clEvEUllllllE_St5arrayIPcLm6EEEEviT0_T1_:
[----:B------:R-:W0:Y:S01]  /*0000*/  LDC R1, c[0x0][0x37c] ;  /* 0x0000df00ff017b82 */ /* 0x000e220000000800 */
[----:B------:R-:W1:Y:S01]  /*0010*/  S2R R100, SR_CTAID.X ;  /* 0x0000000000647919 */ /* 0x000e620000002500 */
[----:B------:R-:W2:Y:S01]  /*0020*/  LDCU UR4, c[0x0][0x380] ;  /* 0x00007000ff0477ac */ /* 0x000ea20008000800 */
[----:B0-----:R-:W-:Y:S01]  /*0030*/  VIADD R1, R1, 0xfffffea0 ;  /* 0xfffffea001017836 */ /* 0x001fe20000000000 */
[----:B------:R-:W0:Y:S01]  /*0040*/  LDCU.64 UR36, c[0x0][0x358] ;  /* 0x00006b00ff2477ac */ /* 0x000e220008000a00 */
[----:B-1----:R-:W-:-:S05]  /*0050*/  IMAD.SHL.U32 R100, R100, 0x400, RZ ;  /* 0x0000040064647824 */ /* 0x002fca00078e00ff */
[----:B--2---:R-:W-:-:S04]  /*0060*/  IADD3 R98, PT, PT, -R100, UR4, RZ ;  /* 0x0000000464627c10 */ /* 0x004fc8000fffe1ff */
[----:B------:R-:W-:-:S13]  /*0070*/  ISETP.GT.U32.AND P0, PT, R98, 0x3ff, PT ;  /* 0x000003ff6200780c */ /* 0x000fda0003f04070 */
[----:B0-----:R-:W-:Y:S05]  /*0080*/  @P0 BRA `(.L_x_12829) ;  /* 0x0000007000640947 */ /* 0x001fea0003800000 */
        /* <DEDUP_REMOVED lines=13> */
[----:B------:R-:W-:Y:S01]  /*0160*/  @!P0 IMAD.IADD R0, R100, 0x1, R3 ;  /* 0x0000000164008824 */ /* 0x000fe200078e0203 */
[----:B------:R-:W-:-:S06]  /*0170*/  @!P0 IADD3 R3, PT, PT, R3, 0x80, RZ ;  /* 0x0000008003038810 */ /* 0x000fcc0007ffe0ff */
[----:B------:R-:W0:Y:S01]  /*0180*/  LDC.64 R14, c[0x0][0x440] ;  /* 0x00011000ff0e7b82 */ /* 0x000e220000000a00 */
[----:B------:R-:W-:Y:S02]  /*0190*/  ISETP.GE.U32.AND P2, PT, R3, R98, PT ;  /* 0x000000620300720c */ /* 0x000fe40003f46070 */
[----:B------:R-:W-:Y:S02]  /*01a0*/  CS2R R74, SRZ ;  /* 0x00000000004a7805 */ /* 0x000fe4000001ff00 */
[----:B------:R-:W-:-:S03]  /*01b0*/  CS2R R56, SRZ ;  /* 0x0000000000387805 */ /* 0x000fc6000001ff00 */
[----:B------:R-:W0:Y:S01]  /*01c0*/  LDC.64 R36, c[0x0][0x458] ;  /* 0x00011600ff247b82 */ /* 0x000e220000000a00 */
[----:B------:R-:W-:Y:S02]  /*01d0*/  CS2R R76, SRZ ;  /* 0x00000000004c7805 */ /* 0x000fe4000001ff00 */
[----:B------:R-:W-:-:S05]  /*01e0*/  CS2R R58, SRZ ;  /* 0x00000000003a7805 */ /* 0x000fca000001ff00 */
[----:B------:R-:W0:Y:S01]  /*01f0*/  LDC.64 R30, c[0x0][0x448] ;  /* 0x00011200ff1e7b82 */ /* 0x000e220000000a00 */
[----:B------:R-:W-:-:S07]  /*0200*/  @!P2 IMAD.IADD R23, R100, 0x1, R3 ;  /* 0x000000016417a824 */ /* 0x000fce00078e0203 */
[----:B------:R-:W0:Y:S01]  /*0210*/  LDC.64 R32, c[0x0][0x450] ;  /* 0x00011400ff207b82 */ /* 0x000e220000000a00 */
[----:B------:R-:W-:Y:S01]  /*0220*/  @!P2 VIADD R3, R3, 0x80 ;  /* 0x000000800303a836 */ /* 0x000fe20000000000 */
[----:B------:R-:W-:Y:S01]  /*0230*/  CS2R R80, SRZ ;  /* 0x0000000000507805 */ /* 0x000fe2000001ff00 */
[----:B-1----:R-:W-:Y:S01]  /*0240*/  @!P2 IMAD.WIDE.U32 R4, R23, 0x8, R4 ;  /* 0x000000081704a825 */ /* 0x002fe200078e0004 */
[----:B------:R-:W-:Y:S02]  /*0250*/  CS2R R78, SRZ ;  /* 0x00000000004e7805 */ /* 0x000fe4000001ff00 */
[----:B------:R-:W-:Y:S02]  /*0260*/  CS2R R60, SRZ ;  /* 0x00000000003c7805 */ /* 0x000fe4000001ff00 */
[-C--:B------:R-:W-:Y:S01]  /*0270*/  ISETP.GE.U32.AND P4, PT, R3, R98.reuse, PT ;  /* 0x000000620300720c */ /* 0x080fe20003f86070 */
[C---:B--2---:R-:W-:Y:S01]  /*0280*/  @!P2 IMAD.WIDE.U32 R6, R23.reuse, 0x8, R6 ;  /* 0x000000081706a825 */ /* 0x044fe200078e0006 */
[----:B------:R-:W1:Y:S01]  /*0290*/  @!P2 LDC.64 R12, c[0x0][0x460] ;  /* 0x00011800ff0cab82 */ /* 0x000e620000000a00 */
[----:B------:R2:W5:Y:S01]  /*02a0*/  @!P2 LDG.E.64 R72, desc[UR36][R4.64] ;  /* 0x000000240448a981 */ /* 0x000562000c1e1b00 */
[----:B------:R-:W-:Y:S01]  /*02b0*/  CS2R R84, SRZ ;  /* 0x0000000000547805 */ /* 0x000fe2000001ff00 */
[C---:B---3--:R-:W-:Y:S01]  /*02c0*/  @!P2 IMAD.WIDE.U32 R8, R23.reuse, 0x8, R8 ;  /* 0x000000081708a825 */ /* 0x048fe200078e0008 */
[----:B------:R-:W-:Y:S01]  /*02d0*/  CS2R R62, SRZ ;  /* 0x00000000003e7805 */ /* 0x000fe2000001ff00 */
[----:B------:R-:W5:Y:S01]  /*02e0*/  @!P2 LDG.E.64 R70, desc[UR36][R6.64] ;  /* 0x000000240646a981 */ /* 0x000f62000c1e1b00 */
[----:B------:R-:W-:Y:S01]  /*02f0*/  CS2R R82, SRZ ;  /* 0x0000000000527805 */ /* 0x000fe2000001ff00 */
[----:B----4-:R-:W-:Y:S01]  /*0300*/  @!P2 IMAD.WIDE.U32 R10, R23, 0x8, R10 ;  /* 0x00000008170aa825 */ /* 0x010fe200078e000a */
[----:B------:R-:W3:Y:S01]  /*0310*/  LDC.64 R40, c[0x0][0x458] ;  /* 0x00011600ff287b82 */ /* 0x000ee20000000a00 */
[----:B------:R-:W5:Y:S01]  /*0320*/  @!P2 LDG.E.64 R16, desc[UR36][R8.64] ;  /* 0x000000240810a981 */ /* 0x000f62000c1e1b00 */
[----:B------:R-:W-:Y:S01]  /*0330*/  CS2R R92, SRZ ;  /* 0x00000000005c7805 */ /* 0x000fe2000001ff00 */
[----:B------:R-:W-:Y:S01]  /*0340*/  @!P4 IMAD.IADD R35, R100, 0x1, R3 ;  /* 0x000000016423c824 */ /* 0x000fe200078e0203 */
[----:B------:R-:W-:Y:S01]  /*0350*/  @!P4 IADD3 R3, PT, PT, R3, 0x80, RZ ;  /* 0x000000800303c810 */ /* 0x000fe20007ffe0ff */
[----:B------:R4:W5:Y:S03]  /*0360*/  @!P2 LDG.E.64 R18, desc[UR36][R10.64] ;  /* 0x000000240a12a981 */ /* 0x000966000c1e1b00 */
[----:B------:R-:W3:Y:S01]  /*0370*/  LDC.64 R48, c[0x0][0x458] ;  /* 0x00011600ff307b82 */ /* 0x000ee20000000a00 */
[----:B------:R-:W-:-:S07]  /*0380*/  ISETP.GE.U32.AND P1, PT, R3, R98, PT ;  /* 0x000000620300720c */ /* 0x000fce0003f26070 */
[----:B------:R-:W3:Y:S08]  /*0390*/  LDC.64 R52, c[0x0][0x440] ;  /* 0x00011000ff347b82 */ /* 0x000ef00000000a00 */
[----:B------:R-:W3:Y:S01]  /*03a0*/  LDC.64 R68, c[0x0][0x448] ;  /* 0x00011200ff447b82 */ /* 0x000ee20000000a00 */
[----:B------:R-:W-:-:S07]  /*03b0*/  @!P1 IMAD.IADD R39, R100, 0x1, R3 ;  /* 0x0000000164279824 */ /* 0x000fce00078e0203 */
[----:B------:R-:W3:Y:S01]  /*03c0*/  LDC.64 R94, c[0x0][0x450] ;  /* 0x00011400ff5e7b82 */ /* 0x000ee20000000a00 */
[----:B------:R-:W-:-:S07]  /*03d0*/  @!P1 VIADD R3, R3, 0x80 ;  /* 0x0000008003039836 */ /* 0x000fce0000000000 */
[----:B------:R-:W3:Y:S01]  /*03e0*/  LDC.64 R96, c[0x0][0x458] ;  /* 0x00011600ff607b82 */ /* 0x000ee20000000a00 */
[----:B------:R-:W-:Y:S02]  /*03f0*/  CS2R R64, SRZ ;  /* 0x0000000000407805 */ /* 0x000fe4000001ff00 */
[----:B------:R-:W-:-:S05]  /*0400*/  CS2R R86, SRZ ;  /* 0x0000000000567805 */ /* 0x000fca000001ff00 */
[----:B------:R-:W3:Y:S01]  /*0410*/  LDC.64 R54, c[0x0][0x458] ;  /* 0x00011600ff367b82 */ /* 0x000ee20000000a00 */
[----:B------:R-:W-:Y:S02]  /*0420*/  CS2R R88, SRZ ;  /* 0x0000000000587805 */ /* 0x000fe4000001ff00 */
[----:B------:R-:W-:Y:S02]  /*0430*/  CS2R R90, SRZ ;  /* 0x00000000005a7805 */ /* 0x000fe4000001ff00 */
[----:B------:R-:W-:Y:S02]  /*0440*/  CS2R R66, SRZ ;  /* 0x0000000000427805 */ /* 0x000fe4000001ff00 */
[----:B------:R-:W-:Y:S01]  /*0450*/  CS2R R114, SRZ ;  /* 0x0000000000727805 */ /* 0x000fe2000001ff00 */
[----:B------:R-:W3:Y:S01]  /*0460*/  LDCU.64 UR6, c[0x0][0x398] ;  /* 0x00007300ff0677ac */ /* 0x000ee20008000a00 */
[----:B------:R-:W3:Y:S01]  /*0470*/  @!P4 LDC.64 R28, c[0x0][0x460] ;  /* 0x00011800ff1ccb82 */ /* 0x000ee20000000a00 */
[----:B------:R-:W-:Y:S01]  /*0480*/  ISETP.GE.U32.AND P3, PT, R3, R98, PT ;  /* 0x000000620300720c */ /* 0x000fe20003f66070 */
[----:B-1----:R-:W-:Y:S01]  /*0490*/  @!P2 IMAD.WIDE.U32 R12, R23, 0x8, R12 ;  /* 0x00000008170ca825 */ /* 0x002fe200078e000c */
[----:B------:R-:W-:Y:S01]  /*04a0*/  CS2R R22, SRZ ;  /* 0x0000000000167805 */ /* 0x000fe2000001ff00 */
[----:B------:R-:W1:Y:S02]  /*04b0*/  LDCU UR4, c[0x0][0x3a0] ;  /* 0x00007400ff0477ac */ /* 0x000e640008000800 */
[C---:B--2---:R-:W-:Y:S01]  /*04c0*/  @!P4 IMAD.WIDE.U32 R4, R35.reuse, 0x8, R24 ;  /* 0x000000082304c825 */ /* 0x044fe200078e0018 */
[----:B------:R-:W-:Y:S01]  /*04d0*/  CS2R R24, SRZ ;  /* 0x0000000000187805 */ /* 0x000fe2000001ff00 */
[----:B------:R-:W5:Y:S01]  /*04e0*/  @!P2 LDG.E.64 R56, desc[UR36][R12.64] ;  /* 0x000000240c38a981 */ /* 0x000f62000c1e1b00 */
[----:B----4-:R-:W2:Y:S01]  /*04f0*/  LDC.64 R10, c[0x0][0x440] ;  /* 0x00011000ff0a7b82 */ /* 0x010ea20000000a00 */
[----:B0-----:R-:W-:-:S02]  /*0500*/  @!P4 IMAD.WIDE.U32 R20, R35, 0x8, R20 ;  /* 0x000000082314c825 */ /* 0x001fc400078e0014 */
[----:B------:R0:W5:Y:S02]  /*0510*/  @!P4 LDG.E.64 R22, desc[UR36][R4.64] ;  /* 0x000000240416c981 */ /* 0x000164000c1e1b00 */
[C---:B------:R-:W-:Y:S02]  /*0520*/  @!P4 IMAD.WIDE.U32 R6, R35.reuse, 0x8, R26 ;  /* 0x000000082306c825 */ /* 0x040fe400078e001a */
[----:B------:R4:W5:Y:S01]  /*0530*/  @!P4 LDG.E.64 R74, desc[UR36][R20.64] ;  /* 0x00000024144ac981 */ /* 0x000962000c1e1b00 */
[----:B------:R-:W1:Y:S01]  /*0540*/  LDC.64 R106, c[0x0][0x3e0] ;  /* 0x0000f800ff6a7b82 */ /* 0x000e620000000a00 */
[C---:B------:R-:W-:Y:S02]  /*0550*/  @!P4 IMAD.WIDE.U32 R14, R35.reuse, 0x8, R14 ;  /* 0x00000008230ec825 */ /* 0x040fe400078e000e */
[----:B------:R4:W5:Y:S02]  /*0560*/  @!P4 LDG.E.64 R24, desc[UR36][R6.64] ;  /* 0x000000240618c981 */ /* 0x000964000c1e1b00 */
[----:B---3--:R-:W-:-:S03]  /*0570*/  @!P4 IMAD.WIDE.U32 R8, R35, 0x8, R28 ;  /* 0x000000082308c825 */ /* 0x008fc600078e001c */
[----:B0-----:R-:W0:Y:S01]  /*0580*/  LDC.64 R4, c[0x0][0x448] ;  /* 0x00011200ff047b82 */ /* 0x001e220000000a00 */
[----:B------:R3:W5:Y:S07]  /*0590*/  @!P4 LDG.E.64 R76, desc[UR36][R14.64] ;  /* 0x000000240e4cc981 */ /* 0x00076e000c1e1b00 */
[----:B----4-:R-:W4:Y:S01]  /*05a0*/  LDC.64 R20, c[0x0][0x440] ;  /* 0x00011000ff147b82 */ /* 0x010f220000000a00 */
[----:B------:R-:W-:-:S07]  /*05b0*/  @!P3 IMAD.IADD R45, R100, 0x1, R3 ;  /* 0x00000001642db824 */ /* 0x000fce00078e0203 */
[----:B------:R-:W2:Y:S08]  /*05c0*/  LDC.64 R34, c[0x0][0x450] ;  /* 0x00011400ff227b82 */ /* 0x000eb00000000a00 */
[----:B------:R-:W1:Y:S01]  /*05d0*/  @!P3 LDC.64 R6, c[0x0][0x460] ;  /* 0x00011800ff06bb82 */ /* 0x000e620000000a00 */
[----:B------:R-:W-:Y:S01]  /*05e0*/  @!P3 IADD3 R3, PT, PT, R3, 0x80, RZ ;  /* 0x000000800303b810 */ /* 0x000fe20007ffe0ff */
[----:B------:R1:W5:Y:S03]  /*05f0*/  @!P4 LDG.E.64 R58, desc[UR36][R8.64] ;  /* 0x00000024083ac981 */ /* 0x000366000c1e1b00 */
[----:B------:R-:W-:-:S03]  /*0600*/  ISETP.GE.U32.AND P2, PT, R3, R98, PT ;  /* 0x000000620300720c */ /* 0x000fc60003f46070 */
[----:B------:R-:W1:Y:S01]  /*0610*/  LDC.64 R12, c[0x0][0x458] ;  /* 0x00011600ff0c7b82 */ /* 0x000e620000000a00 */
[----:B----4-:R-:W-:-:S07]  /*0620*/  @!P3 IMAD.WIDE.U32 R20, R45, 0x8, R20 ;  /* 0x000000082d14b825 */ /* 0x010fce00078e0014 */
[----:B---3--:R-:W3:Y:S01]  /*0630*/  @!P1 LDC.64 R14, c[0x0][0x460] ;  /* 0x00011800ff0e9b82 */ /* 0x008ee20000000a00 */
[C---:B0-----:R-:W-:Y:S01]  /*0640*/  @!P3 IMAD.WIDE.U32 R4, R45.reuse, 0x8, R4 ;  /* 0x000000082d04b825 */ /* 0x041fe200078e0004 */
[----:B------:R-:W-:Y:S02]  /*0650*/  CS2R R28, SRZ ;  /* 0x00000000001c7805 */ /* 0x000fe4000001ff00 */
[----:B------:R-:W-:Y:S01]  /*0660*/  CS2R R26, SRZ ;  /* 0x00000000001a7805 */ /* 0x000fe2000001ff00 */
[----:B------:R0:W5:Y:S01]  /*0670*/  @!P3 LDG.E.64 R84, desc[UR36][R20.64] ;  /* 0x000000241454b981 */ /* 0x000162000c1e1b00 */
[C---:B--2---:R-:W-:Y:S02]  /*0680*/  @!P3 IMAD.WIDE.U32 R34, R45.reuse, 0x8, R34 ;  /* 0x000000082d22b825 */ /* 0x044fe400078e0022 */
[----:B------:R-:W2:Y:S02]  /*0690*/  @!P2 LDC.64 R42, c[0x0][0x460] ;  /* 0x00011800ff2aab82 */ /* 0x000ea40000000a00 */
[C---:B------:R-:W-:Y:S01]  /*06a0*/  @!P3 IMAD.WIDE.U32 R36, R45.reuse, 0x8, R36 ;  /* 0x000000082d24b825 */ /* 0x040fe200078e0024 */
[----:B------:R-:W5:Y:S03]  /*06b0*/  @!P3 LDG.E.64 R82, desc[UR36][R4.64] ;  /* 0x000000240452b981 */ /* 0x000f66000c1e1b00 */
[----:B-1----:R-:W-:-:S02]  /*06c0*/  @!P3 IMAD.WIDE.U32 R6, R45, 0x8, R6 ;  /* 0x000000082d06b825 */ /* 0x002fc400078e0006 */
[----:B------:R-:W1:Y:S02]  /*06d0*/  LDC.64 R8, c[0x0][0x448] ;  /* 0x00011200ff087b82 */ /* 0x000e640000000a00 */
[----:B------:R-:W-:Y:S01]  /*06e0*/  @!P2 IMAD.IADD R45, R100, 0x1, R3 ;  /* 0x00000001642da824 */ /* 0x000fe200078e0203 */
[----:B------:R-:W5:Y:S01]  /*06f0*/  @!P3 LDG.E.64 R62, desc[UR36][R6.64] ;  /* 0x00000024063eb981 */ /* 0x000f62000c1e1b00 */
[----:B------:R-:W-:Y:S02]  /*0700*/  @!P2 VIADD R3, R3, 0x80 ;  /* 0x000000800303a836 */ /* 0x000fe40000000000 */
[----:B------:R-:W-:-:S03]  /*0710*/  @!P1 IMAD.WIDE.U32 R12, R39, 0x8, R12 ;  /* 0x00000008270c9825 */ /* 0x000fc600078e000c */
[----:B------:R-:W-:Y:S01]  /*0720*/  ISETP.GE.U32.AND P4, PT, R3, R98, PT ;  /* 0x000000620300720c */ /* 0x000fe20003f86070 */
[C---:B------:R-:W-:Y:S01]  /*0730*/  @!P1 IMAD.WIDE.U32 R10, R39.reuse, 0x8, R10 ;  /* 0x00000008270a9825 */ /* 0x040fe200078e000a */
[----:B------:R4:W5:Y:S01]  /*0740*/  @!P1 LDG.E.64 R28, desc[UR36][R12.64] ;  /* 0x000000240c1c9981 */ /* 0x000962000c1e1b00 */
[----:B0-----:R-:W0:Y:S02]  /*0750*/  LDC.64 R20, c[0x0][0x450] ;  /* 0x00011400ff147b82 */ /* 0x001e240000000a00 */
[C---:B------:R-:W-:Y:S01]  /*0760*/  @!P1 IMAD.WIDE.U32 R30, R39.reuse, 0x8, R30 ;  /* 0x00000008271e9825 */ /* 0x040fe200078e001e */
[----:B------:R4:W5:Y:S03]  /*0770*/  @!P1 LDG.E.64 R80, desc[UR36][R10.64] ;  /* 0x000000240a509981 */ /* 0x000966000c1e1b00 */
[C---:B------:R-:W-:Y:S01]  /*0780*/  @!P1 IMAD.WIDE.U32 R32, R39.reuse, 0x8, R32 ;  /* 0x0000000827209825 */ /* 0x040fe200078e0020 */
[----:B------:R-:W5:Y:S01]  /*0790*/  @!P1 LDG.E.64 R78, desc[UR36][R30.64] ;  /* 0x000000241e4e9981 */ /* 0x000f62000c1e1b00 */
[----:B------:R-:W0:Y:S02]  /*07a0*/  LDC.64 R108, c[0x0][0x400] ;  /* 0x00010000ff6c7b82 */ /* 0x000e240000000a00 */
[----:B---3--:R-:W-:Y:S01]  /*07b0*/  @!P1 IMAD.WIDE.U32 R14, R39, 0x8, R14 ;  /* 0x00000008270e9825 */ /* 0x008fe200078e000e */
[----:B------:R-:W5:Y:S03]  /*07c0*/  @!P1 LDG.E.64 R26, desc[UR36][R32.64] ;  /* 0x00000024201a9981 */ /* 0x000f66000c1e1b00 */
[----:B------:R-:W-:-:S02]  /*07d0*/  @!P4 IMAD.IADD R51, R100, 0x1, R3 ;  /* 0x000000016433c824 */ /* 0x000fc400078e0203 */
[----:B----4-:R-:W3:Y:S01]  /*07e0*/  LDC.64 R12, c[0x0][0x440] ;  /* 0x00011000ff0c7b82 */ /* 0x010ee20000000a00 */
[----:B------:R-:W-:Y:S01]  /*07f0*/  @!P4 IADD3 R3, PT, PT, R3, 0x80, RZ ;  /* 0x000000800303c810 */ /* 0x000fe20007ffe0ff */
[----:B------:R4:W5:Y:S03]  /*0800*/  @!P1 LDG.E.64 R60, desc[UR36][R14.64] ;  /* 0x000000240e3c9981 */ /* 0x000966000c1e1b00 */
[----:B------:R-:W-:-:S03]  /*0810*/  ISETP.GE.U32.AND P1, PT, R3, R98, PT ;  /* 0x000000620300720c */ /* 0x000fc60003f26070 */
[----:B------:R-:W0:Y:S08]  /*0820*/  LDC.64 R10, c[0x0][0x450] ;  /* 0x00011400ff0a7b82 */ /* 0x000e300000000a00 */
[----:B------:R-:W0:Y:S08]  /*0830*/  LDC.64 R38, c[0x0][0x440] ;  /* 0x00011000ff267b82 */ /* 0x000e300000000a00 */
[----:B----4-:R-:W4:Y:S01]  /*0840*/  LDC.64 R14, c[0x0][0x448] ;  /* 0x00011200ff0e7b82 */ /* 0x010f220000000a00 */
[----:B---3--:R-:W-:-:S07]  /*0850*/  @!P4 IMAD.WIDE.U32 R4, R51, 0x8, R12 ;  /* 0x000000083304c825 */ /* 0x008fce00078e000c */
[----:B------:R-:W3:Y:S01]  /*0860*/  @!P4 LDC.64 R6, c[0x0][0x460] ;  /* 0x00011800ff06cb82 */ /* 0x000ee20000000a00 */
[----:B------:R1:W5:Y:S07]  /*0870*/  @!P4 LDG.E.64 R92, desc[UR36][R4.64] ;  /* 0x00000024045cc981 */ /* 0x00036e000c1e1b00 */
[----:B------:R-:W3:Y:S01]  /*0880*/  @!P1 LDC.64 R104, c[0x0][0x460] ;  /* 0x00011800ff689b82 */ /* 0x000ee20000000a00 */
[----:B------:R-:W-:Y:S01]  /*0890*/  CS2R R30, SRZ ;  /* 0x00000000001e7805 */ /* 0x000fe2000001ff00 */
[----:B--2---:R-:W-:-:S05]  /*08a0*/  @!P2 IMAD.WIDE.U32 R42, R45, 0x8, R42 ;  /* 0x000000082d2aa825 */ /* 0x004fca00078e002a */
[----:B------:R2:W5:Y:S01]  /*08b0*/  @!P3 LDG.E.64 R30, desc[UR36][R34.64] ;  /* 0x00000024221eb981 */ /* 0x000562000c1e1b00 */
[----:B-1----:R-:W1:Y:S01]  /*08c0*/  @!P0 LDC.64 R4, c[0x0][0x460] ;  /* 0x00011800ff048b82 */ /* 0x002e620000000a00 */
[C---:B------:R-:W-:Y:S02]  /*08d0*/  @!P2 IMAD.WIDE.U32 R8, R45.reuse, 0x8, R8 ;  /* 0x000000082d08a825 */ /* 0x040fe400078e0008 */
[----:B------:R4:W5:Y:S02]  /*08e0*/  @!P2 LDG.E.64 R64, desc[UR36][R42.64] ;  /* 0x000000242a40a981 */ /* 0x000964000c1e1b00 */
[C---:B0-----:R-:W-:Y:S02]  /*08f0*/  @!P2 IMAD.WIDE.U32 R10, R45.reuse, 0x8, R10 ;  /* 0x000000082d0aa825 */ /* 0x041fe400078e000a */
[----:B------:R0:W5:Y:S01]  /*0900*/  @!P2 LDG.E.64 R86, desc[UR36][R8.64] ;  /* 0x000000240856a981 */ /* 0x000162000c1e1b00 */
[----:B------:R-:W1:Y:S01]  /*0910*/  LDC.64 R12, c[0x0][0x440] ;  /* 0x00011000ff0c7b82 */ /* 0x000e620000000a00 */
[----:B--2---:R-:W-:Y:S01]  /*0920*/  CS2R R34, SRZ ;  /* 0x0000000000227805 */ /* 0x004fe2000001ff00 */
[----:B------:R-:W-:-:S04]  /*0930*/  @!P2 IMAD.WIDE.U32 R38, R45, 0x8, R38 ;  /* 0x000000082d26a825 */ /* 0x000fc800078e0026 */
[----:B----4-:R-:W-:Y:S01]  /*0940*/  @!P1 IMAD.IADD R43, R100, 0x1, R3 ;  /* 0x00000001642b9824 */ /* 0x010fe200078e0203 */
[----:B------:R2:W5:Y:S01]  /*0950*/  @!P2 LDG.E.64 R34, desc[UR36][R10.64] ;  /* 0x000000240a22a981 */ /* 0x000562000c1e1b00 */
[----:B------:R-:W-:Y:S01]  /*0960*/  @!P2 IMAD.WIDE.U32 R40, R45, 0x8, R40 ;  /* 0x000000082d28a825 */ /* 0x000fe200078e0028 */
[----:B------:R-:W-:Y:S01]  /*0970*/  CS2R R32, SRZ ;  /* 0x0000000000207805 */ /* 0x000fe2000001ff00 */
[----:B------:R-:W4:Y:S01]  /*0980*/  LDC.64 R110, c[0x0][0x408] ;  /* 0x00010200ff6e7b82 */ /* 0x000f220000000a00 */
[----:B------:R-:W5:Y:S01]  /*0990*/  @!P2 LDG.E.64 R88, desc[UR36][R38.64] ;  /* 0x000000242658a981 */ /* 0x000f62000c1e1b00 */
[----:B------:R-:W-:-:S03]  /*09a0*/  @!P4 IMAD.WIDE.U32 R44, R51, 0x8, R14 ;  /* 0x00000008332cc825 */ /* 0x000fc600078e000e */
[----:B------:R1:W5:Y:S01]  /*09b0*/  @!P3 LDG.E.64 R32, desc[UR36][R36.64] ;  /* 0x000000242420b981 */ /* 0x000362000c1e1b00 */
[C---:B------:R-:W-:Y:S02]  /*09c0*/  @!P4 IMAD.WIDE.U32 R46, R51.reuse, 0x8, R20 ;  /* 0x00000008332ec825 */ /* 0x040fe400078e0014 */
[----:B------:R-:W4:Y:S01]  /*09d0*/  LDC.64 R14, c[0x0][0x448] ;  /* 0x00011200ff0e7b82 */ /* 0x000f220000000a00 */
[----:B------:R1:W5:Y:S01]  /*09e0*/  @!P4 LDG.E.64 R90, desc[UR36][R44.64] ;  /* 0x000000242c5ac981 */ /* 0x000362000c1e1b00 */
[----:B------:R-:W-:-:S04]  /*09f0*/  @!P4 IMAD.WIDE.U32 R48, R51, 0x8, R48 ;  /* 0x000000083330c825 */ /* 0x000fc800078e0030 */
[----:B---3--:R-:W-:Y:S02]  /*0a00*/  @!P4 IMAD.WIDE.U32 R50, R51, 0x8, R6 ;  /* 0x000000083332c825 */ /* 0x008fe400078e0006 */
[----:B------:R-:W3:Y:S02]  /*0a10*/  LDC.64 R20, c[0x0][0x450] ;  /* 0x00011400ff147b82 */ /* 0x000ee40000000a00 */
[----:B------:R-:W-:-:S04]  /*0a20*/  @!P1 IMAD.WIDE.U32 R2, R43, 0x8, R52 ;  /* 0x000000082b029825 */ /* 0x000fc800078e0034 */
[C---:B0-----:R-:W-:Y:S01]  /*0a30*/  @!P1 IMAD.WIDE.U32 R8, R43.reuse, 0x8, R94 ;  /* 0x000000082b089825 */ /* 0x041fe200078e005e */
[----:B------:R-:W-:Y:S01]  /*0a40*/  CS2R R94, SRZ ;  /* 0x00000000005e7805 */ /* 0x000fe2000001ff00 */
[----:B------:R-:W0:Y:S02]  /*0a50*/  LDC.64 R112, c[0x0][0x410] ;  /* 0x00010400ff707b82 */ /* 0x000e240000000a00 */
[----:B--2---:R-:W-:-:S04]  /*0a60*/  @!P1 IMAD.WIDE.U32 R10, R43, 0x8, R96 ;  /* 0x000000082b0a9825 */ /* 0x004fc800078e0060 */
[C---:B------:R-:W-:Y:S02]  /*0a70*/  @!P1 IMAD.WIDE.U32 R6, R43.reuse, 0x8, R68 ;  /* 0x000000082b069825 */ /* 0x040fe400078e0044 */
[----:B------:R-:W2:Y:S02]  /*0a80*/  LDC.64 R116, c[0x0][0x418] ;  /* 0x00010600ff747b82 */ /* 0x000ea40000000a00 */
[----:B------:R-:W-:Y:S01]  /*0a90*/  @!P1 IMAD.WIDE.U32 R104, R43, 0x8, R104 ;  /* 0x000000082b689825 */ /* 0x000fe200078e0068 */
[----:B------:R-:W-:Y:S01]  /*0aa0*/  CS2R R42, SRZ ;  /* 0x00000000002a7805 */ /* 0x000fe2000001ff00 */
[----:B------:R1:W5:Y:S02]  /*0ab0*/  @!P1 LDG.E.64 R94, desc[UR36][R6.64] ;  /* 0x00000024065e9981 */ /* 0x000364000c1e1b00 */
[----:B-1----:R-:W-:Y:S02]  /*0ac0*/  @!P0 IMAD.WIDE.U32 R102, R0, 0x8, R4 ;  /* 0x0000000800668825 */ /* 0x002fe400078e0004 */
[----:B------:R-:W1:Y:S01]  /*0ad0*/  LDC.64 R4, c[0x0][0x390] ;  /* 0x0000e400ff047b82 */ /* 0x000e620000000a00 */
[----:B------:R4:W5:Y:S01]  /*0ae0*/  @!P1 LDG.E.64 R42, desc[UR36][R8.64] ;  /* 0x00000024082a9981 */ /* 0x000962000c1e1b00 */
[----:B------:R-:W-:-:S02]  /*0af0*/  CS2R R36, SRZ ;  /* 0x0000000000247805 */ /* 0x000fc4000001ff00 */
[----:B------:R-:W-:Y:S02]  /*0b00*/  CS2R R38, SRZ ;  /* 0x0000000000267805 */ /* 0x000fe4000001ff00 */
[----:B------:R-:W-:Y:S01]  /*0b10*/  CS2R R44, SRZ ;  /* 0x00000000002c7805 */ /* 0x000fe2000001ff00 */
[----:B------:R-:W5:Y:S01]  /*0b20*/  @!P4 LDG.E.64 R66, desc[UR36][R50.64] ;  /* 0x000000243242c981 */ /* 0x000f62000c1e1b00 */
[----:B------:R-:W0:Y:S01]  /*0b30*/  LDC.64 R6, c[0x0][0x398] ;  /* 0x0000e600ff067b82 */ /* 0x000e220000000a00 */
[----:B------:R-:W-:Y:S02]  /*0b40*/  CS2R R96, SRZ ;  /* 0x0000000000607805 */ /* 0x000fe4000001ff00 */
[----:B------:R3:W5:Y:S01]  /*0b50*/  @!P2 LDG.E.64 R36, desc[UR36][R40.64] ;  /* 0x000000242824a981 */ /* 0x000762000c1e1b00 */
[----:B------:R-:W-:Y:S02]  /*0b60*/  CS2R R68, SRZ ;  /* 0x0000000000447805 */ /* 0x000fe4000001ff00 */
[----:B------:R-:W-:Y:S01]  /*0b70*/  CS2R R52, SRZ ;  /* 0x0000000000347805 */ /* 0x000fe2000001ff00 */
[----:B------:R3:W5:Y:S01]  /*0b80*/  @!P4 LDG.E.64 R38, desc[UR36][R46.64] ;  /* 0x000000242e26c981 */ /* 0x000762000c1e1b00 */
[----:B----4-:R-:W4:Y:S03]  /*0b90*/  LDC.64 R8, c[0x0][0x3a0] ;  /* 0x0000e800ff087b82 */ /* 0x010f260000000a00 */
[----:B------:R2:W5:Y:S01]  /*0ba0*/  @!P1 LDG.E.64 R96, desc[UR36][R2.64] ;  /* 0x0000002402609981 */ /* 0x000562000c1e1b00 */
[----:B---3--:R-:W-:-:S02]  /*0bb0*/  CS2R R40, SRZ ;  /* 0x0000000000287805 */ /* 0x008fc4000001ff00 */
[----:B------:R-:W-:Y:S01]  /*0bc0*/  CS2R R50, SRZ ;  /* 0x0000000000327805 */ /* 0x000fe2000001ff00 */
[C---:B------:R-:W-:Y:S01]  /*0bd0*/  @!P0 IMAD.WIDE.U32 R12, R0.reuse, 0x8, R12 ;  /* 0x00000008000c8825 */ /* 0x040fe200078e000c */
[----:B------:R-:W5:Y:S01]  /*0be0*/  @!P1 LDG.E.64 R44, desc[UR36][R10.64] ;  /* 0x000000240a2c9981 */ /* 0x000f62000c1e1b00 */
[----:B------:R-:W-:Y:S01]  /*0bf0*/  CS2R R46, SRZ ;  /* 0x00000000002e7805 */ /* 0x000fe2000001ff00 */
[----:B------:R-:W3:Y:S02]  /*0c00*/  LDC.64 R118, c[0x0][0x428] ;  /* 0x00010a00ff767b82 */ /* 0x000ee40000000a00 */
[----:B------:R2:W5:Y:S01]  /*0c10*/  @!P4 LDG.E.64 R40, desc[UR36][R48.64] ;  /* 0x000000243028c981 */ /* 0x000562000c1e1b00 */
[----:B------:R-:W-:-:S03]  /*0c20*/  @!P0 IMAD.WIDE.U32 R14, R0, 0x8, R14 ;  /* 0x00000008000e8825 */ /* 0x000fc600078e000e */
[----:B------:R-:W5:Y:S02]  /*0c30*/  @!P1 LDG.E.64 R68, desc[UR36][R104.64] ;  /* 0x0000002468449981 */ /* 0x000f64000c1e1b00 */
[----:B--2---:R-:W2:Y:S01]  /*0c40*/  LDC.64 R2, c[0x0][0x388] ;  /* 0x0000e200ff027b82 */ /* 0x004ea20000000a00 */
[C---:B------:R-:W-:Y:S01]  /*0c50*/  @!P0 IMAD.WIDE.U32 R20, R0.reuse, 0x8, R20 ;  /* 0x0000000800148825 */ /* 0x040fe200078e0014 */
[----:B------:R1:W5:Y:S01]  /*0c60*/  @!P0 LDG.E.64 R114, desc[UR36][R12.64] ;  /* 0x000000240c728981 */ /* 0x000362000c1e1b00 */
[----:B------:R-:W-:Y:S02]  /*0c70*/  CS2R R48, SRZ ;  /* 0x0000000000307805 */ /* 0x000fe4000001ff00 */
[----:B------:R-:W-:Y:S01]  /*0c80*/  @!P0 IMAD.WIDE.U32 R54, R0, 0x8, R54 ;  /* 0x0000000800368825 */ /* 0x000fe200078e0036 */
[----:B------:R0:W5:Y:S02]  /*0c90*/  @!P0 LDG.E.64 R50, desc[UR36][R14.64] ;  /* 0x000000240e328981 */ /* 0x000164000c1e1b00 */
[----:B------:R-:W3:Y:S02]  /*0ca0*/  LDC.64 R10, c[0x0][0x3a8] ;  /* 0x0000ea00ff0a7b82 */ /* 0x000ee40000000a00 */
[----:B------:R4:W5:Y:S04]  /*0cb0*/  @!P0 LDG.E.64 R46, desc[UR36][R20.64] ;  /* 0x00000024142e8981 */ /* 0x000968000c1e1b00 */
[----:B------:R4:W5:Y:S02]  /*0cc0*/  @!P0 LDG.E.64 R48, desc[UR36][R54.64] ;  /* 0x0000002436308981 */ /* 0x000964000c1e1b00 */
[----:B-1----:R-:W1:Y:S02]  /*0cd0*/  LDC.64 R12, c[0x0][0x3b0] ;  /* 0x0000ec00ff0c7b82 */ /* 0x002e640000000a00 */
[----:B------:R4:W5:Y:S04]  /*0ce0*/  @!P0 LDG.E.64 R52, desc[UR36][R102.64] ;  /* 0x0000002466348981 */ /* 0x000968000c1e1b00 */
[----:B------:R2:W-:Y:S02]  /*0cf0*/  STL.64 [R1+0x8], R4 ;  /* 0x0000080401007387 */ /* 0x0005e40000100a00 */
[----:B0-----:R-:W0:Y:S02]  /*0d00*/  LDC.64 R14, c[0x0][0x3b8] ;  /* 0x0000ee00ff0e7b82 */ /* 0x001e240000000a00 */
[----:B------:R2:W-:Y:S04]  /*0d10*/  STL.64 [R1+0x10], R6 ;  /* 0x0000100601007387 */ /* 0x0005e80000100a00 */
[----:B----4-:R4:W-:Y:S02]  /*0d20*/  STL.64 [R1+0x18], R8 ;  /* 0x0000180801007387 */ /* 0x0109e40000100a00 */
[----:B------:R-:W0:Y:S08]  /*0d30*/  LDC.64 R20, c[0x0][0x3c0] ;  /* 0x0000f000ff147b82 */ /* 0x000e300000000a00 */
[----:B------:R-:W0:Y:S08]  /*0d40*/  LDC.64 R54, c[0x0][0x3c8] ;  /* 0x0000f200ff367b82 */ /* 0x000e300000000a00 */
[----:B------:R-:W0:Y:S08]  /*0d50*/  LDC.64 R102, c[0x0][0x3d0] ;  /* 0x0000f400ff667b82 */ /* 0x000e300000000a00 */
[----:B------:R-:W0:Y:S08]  /*0d60*/  LDC.64 R104, c[0x0][0x3d8] ;  /* 0x0000f600ff687b82 */ /* 0x000e300000000a00 */
[----:B--2---:R-:W2:Y:S08]  /*0d70*/  LDC.64 R4, c[0x0][0x3f0] ;  /* 0x0000fc00ff047b82 */ /* 0x004eb00000000a00 */
[----:B------:R-:W2:Y:S08]  /*0d80*/  LDC.64 R6, c[0x0][0x3f8] ;  /* 0x0000fe00ff067b82 */ /* 0x000eb00000000a00 */
[----:B----4-:R-:W4:Y:S08]  /*0d90*/  LDC.64 R8, c[0x0][0x420] ;  /* 0x00010800ff087b82 */ /* 0x010f300000000a00 */
[----:B------:R-:W4:Y:S01]  /*0da0*/  LDC.64 R120, c[0x0][0x430] ;  /* 0x00010c00ff787b82 */ /* 0x000f220000000a00 */
[----:B------:R1:W-:Y:S01]  /*0db0*/  STL.64 [R1], R2 ;  /* 0x0000000201007387 */ /* 0x0003e20000100a00 */
[----:B------:R-:W4:Y:S03]  /*0dc0*/  LDCU UR5, c[0x0][0x3a0] ;  /* 0x00007400ff0577ac */ /* 0x000f260008000800 */
[----:B---3--:R-:W-:Y:S03]  /*0dd0*/  STL.64 [R1+0x20], R10 ;  /* 0x0000200a01007387 */ /* 0x008fe60000100a00 */
[----:B-1----:R-:W1:Y:S01]  /*0de0*/  LDC.64 R2, c[0x0][0x3e8] ;  /* 0x0000fa00ff027b82 */ /* 0x002e620000000a00 */
[----:B------:R-:W-:Y:S04]  /*0df0*/  STL.64 [R1+0x28], R12 ;  /* 0x0000280c01007387 */ /* 0x000fe80000100a00 */
[----:B0-----:R-:W-:Y:S04]  /*0e00*/  STL.64 [R1+0x30], R14 ;  /* 0x0000300e01007387 */ /* 0x001fe80000100a00 */
[----:B------:R-:W-:Y:S04]  /*0e10*/  STL.64 [R1+0x38], R20 ;  /* 0x0000381401007387 */ /* 0x000fe80000100a00 */
[----:B------:R-:W-:Y:S04]  /*0e20*/  STL.64 [R1+0x40], R54 ;  /* 0x0000403601007387 */ /* 0x000fe80000100a00 */
[----:B------:R-:W-:Y:S04]  /*0e30*/  STL.64 [R1+0x48], R102 ;  /* 0x0000486601007387 */ /* 0x000fe80000100a00 */
[----:B------:R-:W-:Y:S04]  /*0e40*/  STL.64 [R1+0x50], R104 ;  /* 0x0000506801007387 */ /* 0x000fe80000100a00 */
[----:B------:R-:W-:Y:S04]  /*0e50*/  STL.64 [R1+0x58], R106 ;  /* 0x0000586a01007387 */ /* 0x000fe80000100a00 */
[----:B--2---:R-:W-:Y:S04]  /*0e60*/  STL.64 [R1+0x68], R4 ;  /* 0x0000680401007387 */ /* 0x004fe80000100a00 */
[----:B------:R-:W-:Y:S04]  /*0e70*/  STL.64 [R1+0x70], R6 ;  /* 0x0000700601007387 */ /* 0x000fe80000100a00 */
[----:B------:R-:W-:Y:S04]  /*0e80*/  STL.64 [R1+0x78], R108 ;  /* 0x0000786c01007387 */ /* 0x000fe80000100a00 */
[----:B------:R-:W-:Y:S04]  /*0e90*/  STL.64 [R1+0x80], R110 ;  /* 0x0000806e01007387 */ /* 0x000fe80000100a00 */
[----:B------:R-:W-:Y:S04]  /*0ea0*/  STL.64 [R1+0x88], R112 ;  /* 0x0000887001007387 */ /* 0x000fe80000100a00 */
[----:B------:R-:W-:Y:S04]  /*0eb0*/  STL.64 [R1+0x90], R116 ;  /* 0x0000907401007387 */ /* 0x000fe80000100a00 */
[----:B----4-:R-:W-:Y:S04]  /*0ec0*/  STL.64 [R1+0x98], R8 ;  /* 0x0000980801007387 */ /* 0x010fe80000100a00 */
[----:B------:R-:W-:Y:S04]  /*0ed0*/  STL.64 [R1+0xa0], R118 ;  /* 0x0000a07601007387 */ /* 0x000fe80000100a00 */
[----:B------:R-:W-:Y:S01]  /*0ee0*/  STL.64 [R1+0xa8], R120 ;  /* 0x0000a87801007387 */ /* 0x000fe20000100a00 */
[----:B------:R-:W-:-:S02]  /*0ef0*/  UISETP.GT.U32.AND UP0, UPT, UR6, URZ, UPT ;  /* 0x000000ff0600728c */ /* 0x000fc4000bf04070 */
[----:B------:R-:W-:Y:S02]  /*0f00*/  UIADD3 UR4, UPT, UPT, UR4, -0x1, URZ ;  /* 0xffffffff04047890 */ /* 0x000fe4000fffe0ff */
[----:B------:R-:W-:Y:S01]  /*0f10*/  UISETP.GT.AND.EX UP0, UPT, UR7, URZ, UPT, UP0 ;  /* 0x000000ff0700728c */ /* 0x000fe2000bf04300 */
[----:B-1----:R0:W-:Y:S03]  /*0f20*/  STL.64 [R1+0x60], R2 ;  /* 0x0000600201007387 */ /* 0x0021e60000100a00 */
[----:B------:R-:W-:Y:S01]  /*0f30*/  UISETP.GT.AND UP0, UPT, UR4, -0x1, UP0 ;  /* 0xffffffff0400788c */ /* 0x000fe20008704270 */
[----:B------:R-:W-:Y:S03]  /*0f40*/  BSSY.RECONVERGENT B6, `(.L_x_12830) ;  /* 0x00000c2000067945 */ /* 0x000fe60003800200 */
[----:B------:R-:W-:Y:S01]  /*0f50*/  UP2UR UR38, UPR, URZ, 0x1 ;  /* 0x00000001ff267883 */ /* 0x000fe20008000000 */
[----:B0-----:R-:W-:Y:S01]  /*0f60*/  IMAD.U32 R2, RZ, RZ, UR5 ;  /* 0x00000005ff027e24 */ /* 0x001fe2000f8e00ff */
[----:B------:R-:W-:Y:S10]  /*0f70*/  @P0 BRA `(.L_x_12831) ;  /* 0x0000000800f80947 */ /* 0x000ff40003800000 */
        /* <DEDUP_REMOVED lines=21> */
.L_x_12833:
[----:B------:R-:W-:Y:S05]  /*10d0*/  BSYNC.RECONVERGENT B7 ;  /* 0x0000000000077941 */ /* 0x000fea0003800200 */
.L_x_12832:
        /* <DEDUP_REMOVED lines=21> */
.L_x_12835:
[----:B------:R-:W-:Y:S05]  /*1230*/  BSYNC.RECONVERGENT B7 ;  /* 0x0000000000077941 */ /* 0x000fea0003800200 */
.L_x_12834:
        /* <DEDUP_REMOVED lines=26> */
.L_x_12837:
[----:B------:R-:W-:Y:S05]  /*13e0*/  BSYNC.RECONVERGENT B7 ;  /* 0x0000000000077941 */ /* 0x000fea0003800200 */
.L_x_12836:
[----:B------:R-:W-:Y:S01]  /*13f0*/  UISETP.NE.AND UP0, UPT, UR38, URZ, UPT ;  /* 0x000000ff2600728c */ /* 0x000fe2000bf05270 */
[----:B------:R-:W-:Y:S01]  /*1400*/  IMAD.MOV.U32 R13, RZ, RZ, RZ ;  /* 0x000000ffff0d7224 */ /* 0x000fe200078e00ff */
[----:B------:R-:W-:-:S07]  /*1410*/  MOV R50, RZ ;  /* 0x000000ff00327202 */ /* 0x000fce0000000f00 */
[----:B------:R-:W-:Y:S05]  /*1420*/  BRA.U !UP0, `(.L_x_12838) ;  /* 0x00000005081c7547 */ /* 0x000fea000b800000 */
[----:B------:R-:W0:Y:S01]  /*1430*/  LDC R0, c[0x0][0x3a0] ;  /* 0x0000e800ff007b82 */ /* 0x000e220000000800 */
[----:B------:R-:W1:Y:S01]  /*1440*/  LDCU.64 UR4, c[0x0][0x398] ;  /* 0x00007300ff0477ac */ /* 0x000e620008000a00 */
[----:B------:R-:W-:Y:S01]  /*1450*/  HFMA2 R13, -RZ, RZ, 0, 0 ;  /* 0x00000000ff0d7431 */ /* 0x000fe200000001ff */
[----:B------:R-:W-:Y:S01]  /*1460*/  BSSY.RECONVERGENT B0, `(.L_x_12838) ;  /* 0x0000043000007945 */ /* 0x000fe20003800200 */
[----:B------:R-:W-:Y:S01]  /*1470*/  IMAD.MOV.U32 R50, RZ, RZ, RZ ;  /* 0x000000ffff327224 */ /* 0x000fe200078e00ff */
[----:B------:R-:W2:Y:S01]  /*1480*/  LDCU UR6, c[0x0][0x3a0] ;  /* 0x00007400ff0677ac */ /* 0x000ea20008000800 */
[----:B-1----:R-:W-:Y:S02]  /*1490*/  IMAD R3, R53, UR4, RZ ;  /* 0x0000000435037c24 */ /* 0x002fe4000f8e02ff */
[----:B------:R-:W-:-:S04]  /*14a0*/  IMAD.WIDE.U32 R4, R52, UR4, RZ ;  /* 0x0000000434047c25 */ /* 0x000fc8000f8e00ff */
[----:B0-----:R-:W-:Y:S02]  /*14b0*/  VIADD R0, R0, 0xffffffff ;  /* 0xffffffff00007836 */ /* 0x001fe40000000000 */
[----:B------:R-:W-:Y:S02]  /*14c0*/  IMAD R3, R52, UR5, R3 ;  /* 0x0000000534037c24 */ /* 0x000fe4000f8e0203 */
[----:B------:R-:W-:Y:S02]  /*14d0*/  IMAD R54, R0, 0x8, R1 ;  /* 0x0000000800367824 */ /* 0x000fe400078e0201 */
[----:B------:R-:W-:Y:S02]  /*14e0*/  IMAD.MOV.U32 R55, RZ, RZ, R4 ;  /* 0x000000ffff377224 */ /* 0x000fe400078e0004 */
[----:B------:R-:W-:Y:S02]  /*14f0*/  IMAD.IADD R4, R5, 0x1, R3 ;  /* 0x0000000105047824 */ /* 0x000fe400078e0203 */
[----:B--2---:R-:W-:-:S02]  /*1500*/  IMAD.U32 R51, RZ, RZ, UR6 ;  /* 0x00000006ff337e24 */ /* 0x004fc4000f8e00ff */
[----:B------:R-:W-:-:S07]  /*1510*/  VIADD R54, R54, 0x60 ;  /* 0x0000006036367836 */ /* 0x000fce0000000000 */
.L_x_12842:
        /* <DEDUP_REMOVED lines=25> */
.L_x_12840:
[----:B------:R-:W-:Y:S01]  /*16b0*/  MOV R10, R55 ;  /* 0x00000037000a7202 */ /* 0x000fe20000000f00 */
[----:B------:R-:W-:Y:S01]  /*16c0*/  IMAD.MOV.U32 R3, RZ, RZ, R20 ;  /* 0x000000ffff037224 */ /* 0x000fe200078e0014 */
[----:B------:R-:W-:Y:S01]  /*16d0*/  MOV R5, 0x1700 ;  /* 0x0000170000057802 */ /* 0x000fe20000000f00 */
[----:B------:R-:W-:-:S07]  /*16e0*/  IMAD.MOV.U32 R0, RZ, RZ, R21 ;  /* 0x000000ffff007224 */ /* 0x000fce00078e0015 */
[----:B------:R-:W-:Y:S05]  /*16f0*/  CALL.REL.NOINC `($__internal_30_$__cuda_sm20_div_s64) ;  /* 0x000000bc00947944 */ /* 0x000fea0003c00000 */
[----:B------:R-:W-:Y:S01]  /*1700*/  IMAD.MOV.U32 R6, RZ, RZ, R3 ;  /* 0x000000ffff067224 */ /* 0x000fe200078e0003 */
[----:B------:R-:W-:-:S07]  /*1710*/  MOV R7, R0 ;  /* 0x0000000000077202 */ /* 0x000fce0000000f00 */
.L_x_12841:
[----:B------:R-:W-:Y:S05]  /*1720*/  BSYNC.RECONVERGENT B1 ;  /* 0x0000000000017941 */ /* 0x000fea0003800200 */
.L_x_12839:
[----:B------:R0:W2:Y:S01]  /*1730*/  LDL.64 R8, [R54] ;  /* 0x0000000036087983 */ /* 0x0000a20000100a00 */
[-C--:B------:R-:W-:Y:S01]  /*1740*/  IADD3 R11, P0, PT, RZ, -R6.reuse, RZ ;  /* 0x80000006ff0b7210 */ /* 0x080fe20007f1e0ff */
[----:B------:R-:W-:Y:S02]  /*1750*/  IMAD.MOV.U32 R5, RZ, RZ, R4 ;  /* 0x000000ffff057224 */ /* 0x000fe400078e0004 */
[----:B------:R-:W-:Y:S01]  /*1760*/  IMAD.MOV.U32 R4, RZ, RZ, R55 ;  /* 0x000000ffff047224 */ /* 0x000fe200078e0037 */
[----:B------:R-:W-:Y:S01]  /*1770*/  MOV R55, R6 ;  /* 0x0000000600377202 */ /* 0x000fe20000000f00 */
[----:B------:R-:W-:Y:S02]  /*1780*/  IMAD.X R3, RZ, RZ, ~R7, P0 ;  /* 0x000000ffff037224 */ /* 0x000fe400000e0e07 */
[----:B------:R-:W-:Y:S01]  /*1790*/  VIADD R51, R51, 0xffffffff ;  /* 0xffffffff33337836 */ /* 0x000fe20000000000 */
[----:B0-----:R-:W-:Y:S01]  /*17a0*/  IADD3 R54, PT, PT, R54, -0x8, RZ ;  /* 0xfffffff836367810 */ /* 0x001fe20007ffe0ff */
[----:B------:R-:W-:-:S02]  /*17b0*/  IMAD R3, R3, R20, RZ ;  /* 0x0000001403037224 */ /* 0x000fc400078e02ff */
[----:B------:R-:W-:Y:S01]  /*17c0*/  IMAD.WIDE.U32 R4, R20, R11, R4 ;  /* 0x0000000b14047225 */ /* 0x000fe200078e0004 */
[----:B------:R-:W-:-:S03]  /*17d0*/  ISETP.NE.AND P0, PT, R51, RZ, PT ;  /* 0x000000ff3300720c */ /* 0x000fc60003f05270 */
[----:B------:R-:W-:Y:S02]  /*17e0*/  IMAD R3, R21, R11, R3 ;  /* 0x0000000b15037224 */ /* 0x000fe400078e0203 */
[----:B------:R-:W-:Y:S02]  /*17f0*/  IMAD.MOV.U32 R10, RZ, RZ, R13 ;  /* 0x000000ffff0a7224 */ /* 0x000fe400078e000d */
[----:B------:R-:W-:Y:S01]  /*1800*/  IMAD.MOV.U32 R11, RZ, RZ, R50 ;  /* 0x000000ffff0b7224 */ /* 0x000fe200078e0032 */
[----:B------:R-:W-:-:S05]  /*1810*/  IADD3 R3, PT, PT, R5, R3, RZ ;  /* 0x0000000305037210 */ /* 0x000fca0007ffe0ff */
[----:B--2---:R-:W-:Y:S02]  /*1820*/  IMAD R3, R3, R8, RZ ;  /* 0x0000000803037224 */ /* 0x004fe400078e02ff */
[----:B------:R-:W-:-:S04]  /*1830*/  IMAD.WIDE.U32 R10, R8, R4, R10 ;  /* 0x00000004080a7225 */ /* 0x000fc800078e000a */
[----:B------:R-:W-:Y:S02]  /*1840*/  IMAD R3, R9, R4, R3 ;  /* 0x0000000409037224 */ /* 0x000fe400078e0203 */
[----:B------:R-:W-:Y:S02]  /*1850*/  IMAD.MOV.U32 R4, RZ, RZ, R7 ;  /* 0x000000ffff047224 */ /* 0x000fe400078e0007 */
[----:B------:R-:W-:Y:S02]  /*1860*/  IMAD.MOV.U32 R13, RZ, RZ, R10 ;  /* 0x000000ffff0d7224 */ /* 0x000fe400078e000a */
[----:B------:R-:W-:Y:S01]  /*1870*/  IMAD.IADD R50, R11, 0x1, R3 ;  /* 0x000000010b327824 */ /* 0x000fe200078e0203 */
[----:B------:R-:W-:Y:S06]  /*1880*/  @P0 BRA `(.L_x_12842) ;  /* 0xfffffffc00240947 */ /* 0x000fec000383ffff */
[----:B------:R-:W-:Y:S05]  /*1890*/  BSYNC.RECONVERGENT B0 ;  /* 0x0000000000007941 */ /* 0x000fea0003800200 */
.L_x_12838:
        /* <DEDUP_REMOVED lines=14> */
[----:B------:R-:W-:Y:S02]  /*1980*/  IMAD.MOV.U32 R46, RZ, RZ, R0 ;  /* 0x000000ffff2e7224 */ /* 0x000fe400078e0000 */
[----:B------:R-:W-:-:S07]  /*1990*/  IMAD.MOV.U32 R47, RZ, RZ, R3 ;  /* 0x000000ffff2f7224 */ /* 0x000fce00078e0003 */
.L_x_12845:
        /* <DEDUP_REMOVED lines=22> */
.L_x_12844:
[----:B------:R-:W-:Y:S05]  /*1b00*/  BSYNC.RECONVERGENT B7 ;  /* 0x0000000000077941 */ /* 0x000fea0003800200 */
.L_x_12843:
[----:B------:R-:W-:-:S05]  /*1b10*/  IADD3 R46, P0, PT, R46, 0x8, RZ ;  /* 0x000000082e2e7810 */ /* 0x000fca0007f1e0ff */
[----:B------:R-:W-:Y:S01]  /*1b20*/  IMAD.X R47, RZ, RZ, R47, P0 ;  /* 0x000000ffff2f7224 */ /* 0x000fe200000e062f */
[----:B------:R-:W-:-:S04]  /*1b30*/  ISETP.GE.U32.AND P0, PT, R46, R51, PT ;  /* 0x000000332e00720c */ /* 0x000fc80003f06070 */
[----:B------:R-:W-:-:S13]  /*1b40*/  ISETP.GE.U32.AND.EX P0, PT, R47, R50, PT, P0 ;  /* 0x000000322f00720c */ /* 0x000fda0003f06100 */
[----:B------:R-:W-:Y:S05]  /*1b50*/  @!P0 BRA `(.L_x_12845) ;  /* 0xfffffffc00908947 */ /* 0x000fea000383ffff */
.L_x_12831:
[----:B------:R-:W-:Y:S05]  /*1b60*/  BSYNC.RECONVERGENT B6 ;  /* 0x0000000000067941 */ /* 0x000fea0003800200 */
.L_x_12830:
[----:B-----5:R-:W0:Y:S01]  /*1b70*/  S2R R46, SR_TID.X ;  /* 0x00000000002e7919 */ /* 0x020e220000002100 */
[----:B------:R-:W-:Y:S01]  /*1b80*/  BSSY.RECONVERGENT B6, `(.L_x_12846) ;  /* 0x00000c1000067945 */ /* 0x000fe20003800200 */
[----:B0-----:R-:W-:-:S05]  /*1b90*/  VIADD R51, R46, 0x80 ;  /* 0x000000802e337836 */ /* 0x001fca0000000000 */
        /* <DEDUP_REMOVED lines=23> */
.L_x_12849:
[----:B------:R-:W-:Y:S05]  /*1d10*/  BSYNC.RECONVERGENT B7 ;  /* 0x0000000000077941 */ /* 0x000fea0003800200 */
.L_x_12848:
        /* <DEDUP_REMOVED lines=21> */
.L_x_12851:
[----:B------:R-:W-:Y:S05]  /*1e70*/  BSYNC.RECONVERGENT B7 ;  /* 0x0000000000077941 */ /* 0x000fea0003800200 */
.L_x_12850:
        /* <DEDUP_REMOVED lines=26> */
.L_x_12853:
[----:B------:R-:W-:Y:S05]  /*2020*/  BSYNC.RECONVERGENT B7 ;  /* 0x0000000000077941 */ /* 0x000fea0003800200 */
.L_x_12852:
        /* <DEDUP_REMOVED lines=19> */
.L_x_12858:
        /* <DEDUP_REMOVED lines=25> */
.L_x_12856:
[----:B------:R-:W-:Y:S01]  /*22f0*/  MOV R10, R50 ;  /* 0x00000032000a7202 */ /* 0x000fe20000000f00 */
[----:B------:R-:W-:Y:S01]  /*2300*/  IMAD.MOV.U32 R3, RZ, RZ, R20 ;  /* 0x000000ffff037224 */ /* 0x000fe200078e0014 */
[----:B------:R-:W-:Y:S01]  /*2310*/  MOV R5, 0x2340 ;  /* 0x0000234000057802 */ /* 0x000fe20000000f00 */
[----:B------:R-:W-:-:S07]  /*2320*/  IMAD.MOV.U32 R0, RZ, RZ, R21 ;  /* 0x000000ffff007224 */ /* 0x000fce00078e0015 */
[----:B------:R-:W-:Y:S05]  /*2330*/  CALL.REL.NOINC `($__internal_30_$__cuda_sm20_div_s64) ;  /* 0x000000b000847944 */ /* 0x000fea0003c00000 */
[----:B------:R-:W-:Y:S01]  /*2340*/  IMAD.MOV.U32 R6, RZ, RZ, R3 ;  /* 0x000000ffff067224 */ /* 0x000fe200078e0003 */
[----:B------:R-:W-:-:S07]  /*2350*/  MOV R7, R0 ;  /* 0x0000000000077202 */ /* 0x000fce0000000f00 */
.L_x_12857:
[----:B------:R-:W-:Y:S05]  /*2360*/  BSYNC.RECONVERGENT B1 ;  /* 0x0000000000017941 */ /* 0x000fea0003800200 */
.L_x_12855:
        /* <DEDUP_REMOVED lines=22> */
.L_x_12854:
        /* <DEDUP_REMOVED lines=16> */
.L_x_12861:
        /* <DEDUP_REMOVED lines=22> */
.L_x_12860:
[----:B------:R-:W-:Y:S05]  /*2730*/  BSYNC.RECONVERGENT B7 ;  /* 0x0000000000077941 */ /* 0x000fea0003800200 */
.L_x_12859:
[----:B------:R-:W-:-:S04]  /*2740*/  IADD3 R16, P0, PT, R16, 0x8, RZ ;  /* 0x0000000810107810 */ /* 0x000fc80007f1e0ff */
[----:B------:R-:W-:Y:S02]  /*2750*/  IADD3.X R17, PT, PT, RZ, R17, RZ, P0, !PT ;  /* 0x00000011ff117210 */ /* 0x000fe400007fe4ff */
[----:B------:R-:W-:-:S04]  /*2760*/  ISETP.GE.U32.AND P0, PT, R16, R47, PT ;  /* 0x0000002f1000720c */ /* 0x000fc80003f06070 */
[----:B------:R-:W-:-:S13]  /*2770*/  ISETP.GE.U32.AND.EX P0, PT, R17, R48, PT, P0 ;  /* 0x000000301100720c */ /* 0x000fda0003f06100 */
[----:B------:R-:W-:Y:S05]  /*2780*/  @!P0 BRA `(.L_x_12861) ;  /* 0xfffffffc00908947 */ /* 0x000fea000383ffff */
.L_x_12847:
[----:B------:R-:W-:Y:S05]  /*2790*/  BSYNC.RECONVERGENT B6 ;  /* 0x0000000000067941 */ /* 0x000fea0003800200 */
.L_x_12846:
[----:B------:R-:W0:Y:S01]  /*27a0*/  LDC R47, c[0x0][0x3a0] ;  /* 0x0000e800ff2f7b82 */ /* 0x000e220000000800 */
[----:B------:R-:W-:Y:S01]  /*27b0*/  VIADD R3, R46, 0x100 ;  /* 0x000001002e037836 */ /* 0x000fe20000000000 */
[----:B------:R-:W-:Y:S04]  /*27c0*/  BSSY.RECONVERGENT B6, `(.L_x_12862) ;  /* 0x00000bd000067945 */ /* 0x000fe80003800200 */
[----:B------:R-:W-:Y:S01]  /*27d0*/  ISETP.GE.AND P0, PT, R3, R98, PT ;  /* 0x000000620300720c */ /* 0x000fe20003f06270 */
[----:B0-----:R-:W-:-:S12]  /*27e0*/  VIADD R47, R47, 0xffffffff ;  /* 0xffffffff2f2f7836 */ /* 0x001fd80000000000 */
        /* <DEDUP_REMOVED lines=22> */
.L_x_12865:
[----:B------:R-:W-:Y:S05]  /*2950*/  BSYNC.RECONVERGENT B7 ;  /* 0x0000000000077941 */ /* 0x000fea0003800200 */
.L_x_12864:
        /* <DEDUP_REMOVED lines=21> */
.L_x_12867:
[----:B------:R-:W-:Y:S05]  /*2ab0*/  BSYNC.RECONVERGENT B7 ;  /* 0x0000000000077941 */ /* 0x000fea0003800200 */
.L_x_12866:
        /* <DEDUP_REMOVED lines=26> */
.L_x_12869:
[----:B------:R-:W-:Y:S05]  /*2c60*/  BSYNC.RECONVERGENT B7 ;  /* 0x0000000000077941 */ /* 0x000fea0003800200 */
.L_x_12868:
[----:B------:R-:W-:Y:S01]  /*2c70*/  UISETP.NE.AND UP0, UPT, UR38, URZ, UPT ;  /* 0x000000ff2600728c */ /* 0x000fe2000bf05270 */
[----:B------:R-:W-:Y:S01]  /*2c80*/  IMAD.MOV.U32 R18, RZ, RZ, RZ ;  /* 0x000000ffff127224 */ /* 0x000fe200078e00ff */
[----:B------:R-:W-:-:S07]  /*2c90*/  MOV R13, RZ ;  /* 0x000000ff000d7202 */ /* 0x000fce0000000f00 */
[----:B------:R-:W-:Y:S05]  /*2ca0*/  BRA.U !UP0, `(.L_x_12870) ;  /* 0x0000000508107547 */ /* 0x000fea000b800000 */
[----:B------:R-:W0:Y:S01]  /*2cb0*/  LDCU.64 UR4, c[0x0][0x398] ;  /* 0x00007300ff0477ac */ /* 0x000e220008000a00 */
[----:B------:R-:W-:Y:S02]  /*2cc0*/  IMAD R19, R47, 0x8, R1 ;  /* 0x000000082f137824 */ /* 0x000fe400078e0201 */
[----:B------:R-:W-:Y:S01]  /*2cd0*/  HFMA2 R13, -RZ, RZ, 0, 0 ;  /* 0x00000000ff0d7431 */ /* 0x000fe200000001ff */
[----:B------:R-:W-:Y:S01]  /*2ce0*/  BSSY.RECONVERGENT B0, `(.L_x_12870) ;  /* 0x0000040000007945 */ /* 0x000fe20003800200 */
[----:B------:R-:W1:Y:S01]  /*2cf0*/  LDCU UR6, c[0x0][0x3a0] ;  /* 0x00007400ff0677ac */ /* 0x000e620008000800 */
[----:B------:R-:W-:Y:S02]  /*2d00*/  IMAD.MOV.U32 R18, RZ, RZ, RZ ;  /* 0x000000ffff127224 */ /* 0x000fe400078e00ff */
[----:B------:R-:W-:Y:S02]  /*2d10*/  VIADD R19, R19, 0x60 ;  /* 0x0000006013137836 */ /* 0x000fe40000000000 */
[----:B0-----:R-:W-:-:S02]  /*2d20*/  IMAD R3, R59, UR4, RZ ;  /* 0x000000043b037c24 */ /* 0x001fc4000f8e02ff */
[----:B------:R-:W-:-:S04]  /*2d30*/  IMAD.WIDE.U32 R4, R58, UR4, RZ ;  /* 0x000000043a047c25 */ /* 0x000fc8000f8e00ff */
[----:B------:R-:W-:Y:S02]  /*2d40*/  IMAD R3, R58, UR5, R3 ;  /* 0x000000053a037c24 */ /* 0x000fe4000f8e0203 */
[----:B------:R-:W-:Y:S02]  /*2d50*/  IMAD.MOV.U32 R21, RZ, RZ, R4 ;  /* 0x000000ffff157224 */ /* 0x000fe400078e0004 */
[----:B------:R-:W-:Y:S02]  /*2d60*/  IMAD.IADD R4, R5, 0x1, R3 ;  /* 0x0000000105047824 */ /* 0x000fe400078e0203 */
[----:B-1----:R-:W-:-:S07]  /*2d70*/  IMAD.U32 R20, RZ, RZ, UR6 ;  /* 0x00000006ff147e24 */ /* 0x002fce000f8e00ff */
.L_x_12874:
[----:B------:R-:W2:Y:S01]  /*2d80*/  LDL.64 R16, [R19+-0x40] ;  /* 0xffffc00013107983 */ /* 0x000ea20000100a00 */
        /* <DEDUP_REMOVED lines=24> */
.L_x_12872:
[----:B------:R-:W-:Y:S01]  /*2f10*/  IMAD.MOV.U32 R10, RZ, RZ, R21 ;  /* 0x000000ffff0a7224 */ /* 0x000fe200078e0015 */
[----:B------:R-:W-:Y:S01]  /*2f20*/  MOV R3, R16 ;  /* 0x0000001000037202 */ /* 0x000fe20000000f00 */
[----:B------:R-:W-:Y:S01]  /*2f30*/  IMAD.MOV.U32 R0, RZ, RZ, R17 ;  /* 0x000000ffff007224 */ /* 0x000fe200078e0011 */
[----:B------:R-:W-:-:S07]  /*2f40*/  MOV R5, 0x2f60 ;  /* 0x00002f6000057802 */ /* 0x000fce0000000f00 */
[----:B------:R-:W-:Y:S05]  /*2f50*/  CALL.REL.NOINC `($__internal_30_$__cuda_sm20_div_s64) ;  /* 0x000000a4007c7944 */ /* 0x000fea0003c00000 */
[----:B------:R-:W-:Y:S02]  /*2f60*/  IMAD.MOV.U32 R6, RZ, RZ, R3 ;  /* 0x000000ffff067224 */ /* 0x000fe400078e0003 */
[----:B------:R-:W-:-:S07]  /*2f70*/  IMAD.MOV.U32 R7, RZ, RZ, R0 ;  /* 0x000000ffff077224 */ /* 0x000fce00078e0000 */
.L_x_12873:
[----:B------:R-:W-:Y:S05]  /*2f80*/  BSYNC.RECONVERGENT B1 ;  /* 0x0000000000017941 */ /* 0x000fea0003800200 */
.L_x_12871:
[----:B------:R0:W2:Y:S01]  /*2f90*/  LDL.64 R8, [R19] ;  /* 0x0000000013087983 */ /* 0x0000a20000100a00 */
[----:B------:R-:W-:Y:S01]  /*2fa0*/  IADD3 R11, P0, PT, RZ, -R6, RZ ;  /* 0x80000006ff0b7210 */ /* 0x000fe20007f1e0ff */
[----:B------:R-:W-:Y:S01]  /*2fb0*/  IMAD.MOV.U32 R5, RZ, RZ, R4 ;  /* 0x000000ffff057224 */ /* 0x000fe200078e0004 */
[----:B------:R-:W-:Y:S01]  /*2fc0*/  IADD3 R20, PT, PT, R20, -0x1, RZ ;  /* 0xffffffff14147810 */ /* 0x000fe20007ffe0ff */
[----:B------:R-:W-:Y:S01]  /*2fd0*/  IMAD.MOV.U32 R4, RZ, RZ, R21 ;  /* 0x000000ffff047224 */ /* 0x000fe200078e0015 */
[----:B------:R-:W-:Y:S01]  /*2fe0*/  IADD3.X R3, PT, PT, RZ, ~R7, RZ, P0, !PT ;  /* 0x80000007ff037210 */ /* 0x000fe200007fe4ff */
[----:B------:R-:W-:Y:S01]  /*2ff0*/  IMAD.MOV.U32 R12, RZ, RZ, R18 ;  /* 0x000000ffff0c7224 */ /* 0x000fe200078e0012 */
        /* <DEDUP_REMOVED lines=15> */
.L_x_12870:
        /* <DEDUP_REMOVED lines=14> */
.L_x_12877:
        /* <DEDUP_REMOVED lines=22> */
.L_x_12876:
[----:B------:R-:W-:Y:S05]  /*3330*/  BSYNC.RECONVERGENT B7 ;  /* 0x0000000000077941 */ /* 0x000fea0003800200 */
.L_x_12875:
[----:B------:R-:W-:-:S05]  /*3340*/  IADD3 R16, P0, PT, R16, 0x8, RZ ;  /* 0x0000000810107810 */ /* 0x000fca0007f1e0ff */
[----:B------:R-:W-:Y:S01]  /*3350*/  IMAD.X R17, RZ, RZ, R17, P0 ;  /* 0x000000ffff117224 */ /* 0x000fe200000e0611 */
[----:B------:R-:W-:-:S04]  /*3360*/  ISETP.GE.U32.AND P0, PT, R16, R19, PT ;  /* 0x000000131000720c */ /* 0x000fc80003f06070 */
[----:B------:R-:W-:-:S13]  /*3370*/  ISETP.GE.U32.AND.EX P0, PT, R17, R18, PT, P0 ;  /* 0x000000121100720c */ /* 0x000fda0003f06100 */
[----:B------:R-:W-:Y:S05]  /*3380*/  @!P0 BRA `(.L_x_12877) ;  /* 0xfffffffc00908947 */ /* 0x000fea000383ffff */
.L_x_12863:
[----:B------:R-:W-:Y:S05]  /*3390*/  BSYNC.RECONVERGENT B6 ;  /* 0x0000000000067941 */ /* 0x000fea0003800200 */
.L_x_12862:
        /* <DEDUP_REMOVED lines=25> */
.L_x_12881:
[----:B------:R-:W-:Y:S05]  /*3530*/  BSYNC.RECONVERGENT B7 ;  /* 0x0000000000077941 */ /* 0x000fea0003800200 */
.L_x_12880:
        /* <DEDUP_REMOVED lines=21> */
.L_x_12883:
[----:B------:R-:W-:Y:S05]  /*3690*/  BSYNC.RECONVERGENT B7 ;  /* 0x0000000000077941 */ /* 0x000fea0003800200 */
.L_x_12882:
        /* <DEDUP_REMOVED lines=26> */
.L_x_12885:
[----:B------:R-:W-:Y:S05]  /*3840*/  BSYNC.RECONVERGENT B7 ;  /* 0x0000000000077941 */ /* 0x000fea0003800200 */
.L_x_12884:
        /* <DEDUP_REMOVED lines=17> */
.L_x_12890:
        /* <DEDUP_REMOVED lines=25> */
.L_x_12888:
[----:B------:R-:W-:Y:S01]  /*3af0*/  IMAD.MOV.U32 R10, RZ, RZ, R21 ;  /* 0x000000ffff0a7224 */ /* 0x000fe200078e0015 */
[----:B------:R-:W-:Y:S01]  /*3b00*/  MOV R3, R16 ;  /* 0x0000001000037202 */ /* 0x000fe20000000f00 */
[----:B------:R-:W-:Y:S01]  /*3b10*/  IMAD.MOV.U32 R0, RZ, RZ, R17 ;  /* 0x000000ffff007224 */ /* 0x000fe200078e0011 */
[----:B------:R-:W-:-:S07]  /*3b20*/  MOV R5, 0x3b40 ;  /* 0x00003b4000057802 */ /* 0x000fce0000000f00 */
[----:B------:R-:W-:Y:S05]  /*3b30*/  CALL.REL.NOINC `($__internal_30_$__cuda_sm20_div_s64) ;  /* 0x0000009800847944 */ /* 0x000fea0003c00000 */
[----:B------:R-:W-:Y:S02]  /*3b40*/  IMAD.MOV.U32 R6, RZ, RZ, R3 ;  /* 0x000000ffff067224 */ /* 0x000fe400078e0003 */
[----:B------:R-:W-:-:S07]  /*3b50*/  IMAD.MOV.U32 R7, RZ, RZ, R0 ;  /* 0x000000ffff077224 */ /* 0x000fce00078e0000 */
.L_x_12889:
[----:B------:R-:W-:Y:S05]  /*3b60*/  BSYNC.RECONVERGENT B1 ;  /* 0x0000000000017941 */ /* 0x000fea0003800200 */
.L_x_12887:
        /* <DEDUP_REMOVED lines=22> */
.L_x_12886:
        /* <DEDUP_REMOVED lines=14> */
.L_x_12893:
        /* <DEDUP_REMOVED lines=22> */
.L_x_12892:
[----:B------:R-:W-:Y:S05]  /*3f10*/  BSYNC.RECONVERGENT B7 ;  /* 0x0000000000077941 */ /* 0x000fea0003800200 */
.L_x_12891:
[----:B------:R-:W-:-:S05]  /*3f20*/  IADD3 R16, P0, PT, R16, 0x8, RZ ;  /* 0x0000000810107810 */ /* 0x000fca0007f1e0ff */
[----:B------:R-:W-:Y:S01]  /*3f30*/  IMAD.X R17, RZ, RZ, R17, P0 ;  /* 0x000000ffff117224 */ /* 0x000fe200000e0611 */
[----:B------:R-:W-:-:S04]  /*3f40*/  ISETP.GE.U32.AND P0, PT, R16, R19, PT ;  /* 0x000000131000720c */ /* 0x000fc80003f06070 */
[----:B------:R-:W-:-:S13]  /*3f50*/  ISETP.GE.U32.AND.EX P0, PT, R17, R18, PT, P0 ;  /* 0x000000121100720c */ /* 0x000fda0003f06100 */
[----:B------:R-:W-:Y:S05]  /*3f60*/  @!P0 BRA `(.L_x_12893) ;  /* 0xfffffffc00908947 */ /* 0x000fea000383ffff */
.L_x_12879:
[----:B------:R-:W-:Y:S05]  /*3f70*/  BSYNC.RECONVERGENT B6 ;  /* 0x0000000000067941 */ /* 0x000fea0003800200 */
.L_x_12878:
        /* <DEDUP_REMOVED lines=25> */
.L_x_12897:
[----:B------:R-:W-:Y:S05]  /*4110*/  BSYNC.RECONVERGENT B7 ;  /* 0x0000000000077941 */ /* 0x000fea0003800200 */
.L_x_12896:
        /* <DEDUP_REMOVED lines=21> */
.L_x_12899:
[----:B------:R-:W-:Y:S05]  /*4270*/  BSYNC.RECONVERGENT B7 ;  /* 0x0000000000077941 */ /* 0x000fea0003800200 */
.L_x_12898:
        /* <DEDUP_REMOVED lines=26> */
.L_x_12901:
[----:B------:R-:W-:Y:S05]  /*4420*/  BSYNC.RECONVERGENT B7 ;  /* 0x0000000000077941 */ /* 0x000fea0003800200 */
.L_x_12900:
        /* <DEDUP_REMOVED lines=17> */
.L_x_12906:
        /* <DEDUP_REMOVED lines=25> */
.L_x_12904:
[----:B------:R-:W-:Y:S01]  /*46d0*/  IMAD.MOV.U32 R10, RZ, RZ, R21 ;  /* 0x000000ffff0a7224 */ /* 0x000fe200078e0015 */
[----:B------:R-:W-:Y:S01]  /*46e0*/  MOV R3, R16 ;  /* 0x0000001000037202 */ /* 0x000fe20000000f00 */
[----:B------:R-:W-:Y:S01]  /*46f0*/  IMAD.MOV.U32 R0, RZ, RZ, R17 ;  /* 0x000000ffff007224 */ /* 0x000fe200078e0011 */
[----:B------:R-:W-:-:S07]  /*4700*/  MOV R5, 0x4720 ;  /* 0x0000472000057802 */ /* 0x000fce0000000f00 */
[----:B------:R-:W-:Y:S05]  /*4710*/  CALL.REL.NOINC `($__internal_30_$__cuda_sm20_div_s64) ;  /* 0x0000008c008c7944 */ /* 0x000fea0003c00000 */
[----:B------:R-:W-:Y:S02]  /*4720*/  IMAD.MOV.U32 R6, RZ, RZ, R3 ;  /* 0x000000ffff067224 */ /* 0x000fe400078e0003 */
[----:B------:R-:W-:-:S07]  /*4730*/  IMAD.MOV.U32 R7, RZ, RZ, R0 ;  /* 0x000000ffff077224 */ /* 0x000fce00078e0000 */
.L_x_12905:
[----:B------:R-:W-:Y:S05]  /*4740*/  BSYNC.RECONVERGENT B1 ;  /* 0x0000000000017941 */ /* 0x000fea0003800200 */
.L_x_12903:
        /* <DEDUP_REMOVED lines=22> */
.L_x_12902:
        /* <DEDUP_REMOVED lines=14> */
.L_x_12909:
        /* <DEDUP_REMOVED lines=22> */
.L_x_12908:
[----:B------:R-:W-:Y:S05]  /*4af0*/  BSYNC.RECONVERGENT B7 ;  /* 0x0000000000077941 */ /* 0x000fea0003800200 */
.L_x_12907:
[----:B------:R-:W-:-:S05]  /*4b00*/  IADD3 R16, P0, PT, R16, 0x8, RZ ;  /* 0x0000000810107810 */ /* 0x000fca0007f1e0ff */
[----:B------:R-:W-:Y:S01]  /*4b10*/  IMAD.X R17, RZ, RZ, R17, P0 ;  /* 0x000000ffff117224 */ /* 0x000fe200000e0611 */
[----:B------:R-:W-:-:S04]  /*4b20*/  ISETP.GE.U32.AND P0, PT, R16, R19, PT ;  /* 0x000000131000720c */ /* 0x000fc80003f06070 */
[----:B------:R-:W-:-:S13]  /*4b30*/  ISETP.GE.U32.AND.EX P0, PT, R17, R18, PT, P0 ;  /* 0x000000121100720c */ /* 0x000fda0003f06100 */
[----:B------:R-:W-:Y:S05]  /*4b40*/  @!P0 BRA `(.L_x_12909) ;  /* 0xfffffffc00908947 */ /* 0x000fea000383ffff */
.L_x_12895:
[----:B------:R-:W-:Y:S05]  /*4b50*/  BSYNC.RECONVERGENT B6 ;  /* 0x0000000000067941 */ /* 0x000fea0003800200 */
.L_x_12894:
        /* <DEDUP_REMOVED lines=25> */
.L_x_12913:
[----:B------:R-:W-:Y:S05]  /*4cf0*/  BSYNC.RECONVERGENT B7 ;  /* 0x0000000000077941 */ /* 0x000fea0003800200 */
.L_x_12912:
        /* <DEDUP_REMOVED lines=21> */
.L_x_12915:
[----:B------:R-:W-:Y:S05]  /*4e50*/  BSYNC.RECONVERGENT B7 ;  /* 0x0000000000077941 */ /* 0x000fea0003800200 */
.L_x_12914:
        /* <DEDUP_REMOVED lines=26> */
.L_x_12917:
[----:B------:R-:W-:Y:S05]  /*5000*/  BSYNC.RECONVERGENT B7 ;  /* 0x0000000000077941 */ /* 0x000fea0003800200 */
.L_x_12916:
        /* <DEDUP_REMOVED lines=17> */
.L_x_12922:
        /* <DEDUP_REMOVED lines=25> */
.L_x_12920:
[----:B------:R-:W-:Y:S01]  /*52b0*/  MOV R10, R21 ;  /* 0x00000015000a7202 */ /* 0x000fe20000000f00 */
[----:B------:R-:W-:Y:S01]  /*52c0*/  IMAD.MOV.U32 R3, RZ, RZ, R16 ;  /* 0x000000ffff037224 */ /* 0x000fe200078e0010 */
[----:B------:R-:W-:Y:S01]  /*52d0*/  MOV R5, 0x5300 ;  /* 0x0000530000057802 */ /* 0x000fe20000000f00 */
[----:B------:R-:W-:-:S07]  /*52e0*/  IMAD.MOV.U32 R0, RZ, RZ, R17 ;  /* 0x000000ffff007224 */ /* 0x000fce00078e0011 */
[----:B------:R-:W-:Y:S05]  /*52f0*/  CALL.REL.NOINC `($__internal_30_$__cuda_sm20_div_s64) ;  /* 0x0000008000947944 */ /* 0x000fea0003c00000 */
[----:B------:R-:W-:Y:S01]  /*5300*/  MOV R6, R3 ;  /* 0x0000000300067202 */ /* 0x000fe20000000f00 */
[----:B------:R-:W-:-:S07]  /*5310*/  IMAD.MOV.U32 R7, RZ, RZ, R0 ;  /* 0x000000ffff077224 */ /* 0x000fce00078e0000 */
.L_x_12921:
[----:B------:R-:W-:Y:S05]  /*5320*/  BSYNC.RECONVERGENT B1 ;  /* 0x0000000000017941 */ /* 0x000fea0003800200 */
.L_x_12919:
[----:B------:R0:W2:Y:S01]  /*5330*/  LDL.64 R8, [R19] ;  /* 0x0000000013087983 */ /* 0x0000a20000100a00 */
[----:B------:R-:W-:Y:S01]  /*5340*/  IADD3 R11, P0, PT, RZ, -R6, RZ ;  /* 0x80000006ff0b7210 */ /* 0x000fe20007f1e0ff */
[----:B------:R-:W-:Y:S01]  /*5350*/  IMAD.MOV.U32 R12, RZ, RZ, R18 ;  /* 0x000000ffff0c7224 */ /* 0x000fe200078e0012 */
[----:B------:R-:W-:Y:S01]  /*5360*/  MOV R5, R4 ;  /* 0x0000000400057202 */ /* 0x000fe20000000f00 */
[----:B------:R-:W-:Y:S01]  /*5370*/  IMAD.MOV.U32 R4, RZ, RZ, R21 ;  /* 0x000000ffff047224 */ /* 0x000fe200078e0015 */
[----:B------:R-:W-:Y:S01]  /*5380*/  IADD3 R20, PT, PT, R20, -0x1, RZ ;  /* 0xffffffff14147810 */ /* 0x000fe20007ffe0ff */
[----:B------:R-:W-:Y:S02]  /*5390*/  IMAD.X R3, RZ, RZ, ~R7, P0 ;  /* 0x000000ffff037224 */ /* 0x000fe400000e0e07 */
[----:B------:R-:W-:Y:S01]  /*53a0*/  IMAD.WIDE.U32 R4, R16, R11, R4 ;  /* 0x0000000b10047225 */ /* 0x000fe200078e0004 */
[----:B------:R-:W-:Y:S02]  /*53b0*/  ISETP.NE.AND P0, PT, R20, RZ, PT ;  /* 0x000000ff1400720c */ /* 0x000fe40003f05270 */
[----:B0-----:R-:W-:Y:S01]  /*53c0*/  IADD3 R19, PT, PT, R19, -0x8, RZ ;  /* 0xfffffff813137810 */ /* 0x001fe20007ffe0ff */
[----:B------:R-:W-:-:S02]  /*53d0*/  IMAD R3, R3, R16, RZ ;  /* 0x0000001003037224 */ /* 0x000fc400078e02ff */
[----:B------:R-:W-:Y:S02]  /*53e0*/  IMAD.MOV.U32 R21, RZ, RZ, R6 ;  /* 0x000000ffff157224 */ /* 0x000fe400078e0006 */
[----:B------:R-:W-:-:S04]  /*53f0*/  IMAD R3, R17, R11, R3 ;  /* 0x0000000b11037224 */ /* 0x000fc800078e0203 */
        /* <DEDUP_REMOVED lines=9> */
.L_x_12918:
        /* <DEDUP_REMOVED lines=14> */
.L_x_12925:
        /* <DEDUP_REMOVED lines=22> */
.L_x_12924:
[----:B------:R-:W-:Y:S05]  /*56d0*/  BSYNC.RECONVERGENT B7 ;  /* 0x0000000000077941 */ /* 0x000fea0003800200 */
.L_x_12923:
[----:B------:R-:W-:-:S05]  /*56e0*/  IADD3 R16, P0, PT, R16, 0x8, RZ ;  /* 0x0000000810107810 */ /* 0x000fca0007f1e0ff */
[----:B------:R-:W-:Y:S01]  /*56f0*/  IMAD.X R17, RZ, RZ, R17, P0 ;  /* 0x000000ffff117224 */ /* 0x000fe200000e0611 */
[----:B------:R-:W-:-:S04]  /*5700*/  ISETP.GE.U32.AND P0, PT, R16, R19, PT ;  /* 0x000000131000720c */ /* 0x000fc80003f06070 */
[----:B------:R-:W-:-:S13]  /*5710*/  ISETP.GE.U32.AND.EX P0, PT, R17, R18, PT, P0 ;  /* 0x000000121100720c */ /* 0x000fda0003f06100 */
[----:B------:R-:W-:Y:S05]  /*5720*/  @!P0 BRA `(.L_x_12925) ;  /* 0xfffffffc00908947 */ /* 0x000fea000383ffff */
.L_x_12911:
[----:B------:R-:W-:Y:S05]  /*5730*/  BSYNC.RECONVERGENT B6 ;  /* 0x0000000000067941 */ /* 0x000fea0003800200 */
.L_x_12910:
        /* <DEDUP_REMOVED lines=25> */
.L_x_12929:
[----:B------:R-:W-:Y:S05]  /*58d0*/  BSYNC.RECONVERGENT B7 ;  /* 0x0000000000077941 */ /* 0x000fea0003800200 */
.L_x_12928:
        /* <DEDUP_REMOVED lines=21> */
.L_x_12931:
[----:B------:R-:W-:Y:S05]  /*5a30*/  BSYNC.RECONVERGENT B7 ;  /* 0x0000000000077941 */ /* 0x000fea0003800200 */
.L_x_12930:
        /* <DEDUP_REMOVED lines=26> */
.L_x_12933:
[----:B------:R-:W-:Y:S05]  /*5be0*/  BSYNC.RECONVERGENT B7 ;  /* 0x0000000000077941 */ /* 0x000fea0003800200 */
.L_x_12932:
        /* <DEDUP_REMOVED lines=14> */
[----:B-1----:R-:W-:Y:S02]  /*5cd0*/  IMAD.U32 R19, RZ, RZ, UR6 ;  /* 0x00000006ff137e24 */ /* 0x002fe4000f8e00ff */
[----:B------:R-:W-:-:S07]  /*5ce0*/  IMAD.IADD R23, R23, 0x1, R3 ;  /* 0x0000000117177824 */ /* 0x000fce00078e0203 */
.L_x_12938:
        /* <DEDUP_REMOVED lines=15> */
[----:B------:R-:W-:Y:S01]  /*5de0*/  IMAD.MOV.U32 R5, RZ, RZ, RZ ;  /* 0x000000ffff057224 */ /* 0x000fe200078e00ff */
        /* <DEDUP_REMOVED lines=9> */
.L_x_12936:
[----:B------:R-:W-:Y:S01]  /*5e80*/  IMAD.MOV.U32 R10, RZ, RZ, R22 ;  /* 0x000000ffff0a7224 */ /* 0x000fe200078e0016 */
[----:B------:R-:W-:Y:S01]  /*5e90*/  MOV R4, R23 ;  /* 0x0000001700047202 */ /* 0x000fe20000000f00 */
[----:B------:R-:W-:Y:S01]  /*5ea0*/  IMAD.MOV.U32 R3, RZ, RZ, R16 ;  /* 0x000000ffff037224 */ /* 0x000fe200078e0010 */
[----:B------:R-:W-:Y:S01]  /*5eb0*/  MOV R5, 0x5ee0 ;  /* 0x00005ee000057802 */ /* 0x000fe20000000f00 */
[----:B------:R-:W-:-:S07]  /*5ec0*/  IMAD.MOV.U32 R0, RZ, RZ, R17 ;  /* 0x000000ffff007224 */ /* 0x000fce00078e0011 */
[----:B------:R-:W-:Y:S05]  /*5ed0*/  CALL.REL.NOINC `($__internal_30_$__cuda_sm20_div_s64) ;  /* 0x00000074009c7944 */ /* 0x000fea0003c00000 */
[----:B------:R-:W-:Y:S01]  /*5ee0*/  MOV R4, R3 ;  /* 0x0000000300047202 */ /* 0x000fe20000000f00 */
[----:B------:R-:W-:-:S07]  /*5ef0*/  IMAD.MOV.U32 R5, RZ, RZ, R0 ;  /* 0x000000ffff057224 */ /* 0x000fce00078e0000 */
.L_x_12937:
[----:B------:R-:W-:Y:S05]  /*5f00*/  BSYNC.RECONVERGENT B1 ;  /* 0x0000000000017941 */ /* 0x000fea0003800200 */
.L_x_12935:
[----:B------:R0:W2:Y:S01]  /*5f10*/  LDL.64 R6, [R20] ;  /* 0x0000000014067983 */ /* 0x0000a20000100a00 */
[-C--:B------:R-:W-:Y:S01]  /*5f20*/  IADD3 R11, P0, PT, RZ, -R4.reuse, RZ ;  /* 0x80000004ff0b7210 */ /* 0x080fe20007f1e0ff */
[----:B------:R-:W-:Y:S02]  /*5f30*/  VIADD R19, R19, 0xffffffff ;  /* 0xffffffff13137836 */ /* 0x000fe40000000000 */
[----:B------:R-:W-:Y:S02]  /*5f40*/  IMAD.MOV.U32 R12, RZ, RZ, R18 ;  /* 0x000000ffff0c7224 */ /* 0x000fe400078e0012 */
[----:B------:R-:W-:Y:S01]  /*5f50*/  IMAD.X R3, RZ, RZ, ~R5, P0 ;  /* 0x000000ffff037224 */ /* 0x000fe200000e0e05 */
[----:B------:R-:W-:Y:S01]  /*5f60*/  ISETP.NE.AND P0, PT, R19, RZ, PT ;  /* 0x000000ff1300720c */ /* 0x000fe20003f05270 */
[----:B------:R-:W-:Y:S01]  /*5f70*/  IMAD.WIDE.U32 R8, R16, R11, R22 ;  /* 0x0000000b10087225 */ /* 0x000fe200078e0016 */
[----:B------:R-:W-:-:S03]  /*5f80*/  MOV R22, R4 ;  /* 0x0000000400167202 */ /* 0x000fc60000000f00 */
[----:B------:R-:W-:Y:S02]  /*5f90*/  IMAD R3, R3, R16, RZ ;  /* 0x0000001003037224 */ /* 0x000fe400078e02ff */
[----:B------:R-:W-:Y:S02]  /*5fa0*/  IMAD.MOV.U32 R23, RZ, RZ, R5 ;  /* 0x000000ffff177224 */ /* 0x000fe400078e0005 */
[----:B------:R-:W-:Y:S02]  /*5fb0*/  IMAD R3, R17, R11, R3 ;  /* 0x0000000b11037224 */ /* 0x000fe400078e0203 */
[----:B0-----:R-:W-:-:S03]  /*5fc0*/  VIADD R20, R20, 0xfffffff8 ;  /* 0xfffffff814147836 */ /* 0x001fc60000000000 */
        /* <DEDUP_REMOVED lines=8> */
.L_x_12934:
        /* <DEDUP_REMOVED lines=14> */
.L_x_12941:
        /* <DEDUP_REMOVED lines=22> */
.L_x_12940:
[----:B------:R-:W-:Y:S05]  /*6290*/  BSYNC.RECONVERGENT B7 ;  /* 0x0000000000077941 */ /* 0x000fea0003800200 */
.L_x_12939:
[----:B------:R-:W-:-:S04]  /*62a0*/  IADD3 R16, P0, PT, R16, 0x8, RZ ;  /* 0x0000000810107810 */ /* 0x000fc80007f1e0ff */
[----:B------:R-:W-:Y:S02]  /*62b0*/  IADD3.X R17, PT, PT, RZ, R17, RZ, P0, !PT ;  /* 0x00000011ff117210 */ /* 0x000fe400007fe4ff */
[----:B------:R-:W-:-:S04]  /*62c0*/  ISETP.GE.U32.AND P0, PT, R16, R19, PT ;  /* 0x000000131000720c */ /* 0x000fc80003f06070 */
[----:B------:R-:W-:-:S13]  /*62d0*/  ISETP.GE.U32.AND.EX P0, PT, R17, R18, PT, P0 ;  /* 0x000000121100720c */ /* 0x000fda0003f06100 */
[----:B------:R-:W-:Y:S05]  /*62e0*/  @!P0 BRA `(.L_x_12941) ;  /* 0xfffffffc00908947 */ /* 0x000fea000383ffff */
.L_x_12927:
[----:B------:R-:W-:Y:S05]  /*62f0*/  BSYNC.RECONVERGENT B6 ;  /* 0x0000000000067941 */ /* 0x000fea0003800200 */
.L_x_12926:
        /* <DEDUP_REMOVED lines=25> */
.L_x_12945:
[----:B------:R-:W-:Y:S05]  /*6490*/  BSYNC.RECONVERGENT B7 ;  /* 0x0000000000077941 */ /* 0x000fea0003800200 */
.L_x_12944:
        /* <DEDUP_REMOVED lines=21> */
.L_x_12947:
[----:B------:R-:W-:Y:S05]  /*65f0*/  BSYNC.RECONVERGENT B7 ;  /* 0x0000000000077941 */ /* 0x000fea0003800200 */
.L_x_12946:
        /* <DEDUP_REMOVED lines=26> */
.L_x_12949:
[----:B------:R-:W-:Y:S05]  /*67a0*/  BSYNC.RECONVERGENT B7 ;  /* 0x0000000000077941 */ /* 0x000fea0003800200 */
.L_x_12948:
[----:B------:R-:W0:Y:S01]  /*67b0*/  LDCU.64 UR4, c[0x0][0x398] ;  /* 0x00007300ff0477ac */ /* 0x000e220008000a00 */
[----:B------:R-:W-:Y:S01]  /*67c0*/  CS2R R18, SRZ ;  /* 0x0000000000127805 */ /* 0x000fe2000001ff00 */
[----:B------:R-:W-:Y:S01]  /*67d0*/  UISETP.NE.AND UP0, UPT, UR38, URZ, UPT ;  /* 0x000000ff2600728c */ /* 0x000fe2000bf05270 */
[----:B0-----:R-:W-:Y:S02]  /*67e0*/  IMAD R3, R69, UR4, RZ ;  /* 0x0000000445037c24 */ /* 0x001fe4000f8e02ff */
[----:B------:R-:W-:-:S04]  /*67f0*/  IMAD.WIDE.U32 R20, R68, UR4, RZ ;  /* 0x0000000444147c25 */ /* 0x000fc8000f8e00ff */
[----:B------:R-:W-:Y:S02]  /*6800*/  IMAD R3, R68, UR5, R3 ;  /* 0x0000000544037c24 */ /* 0x000fe4000f8e0203 */
[----:B------:R-:W-:Y:S05]  /*6810*/  BRA.U !UP0, `(.L_x_12950) ;  /* 0x0000000108e47547 */ /* 0x000fea000b800000 */
[----:B------:R-:W-:Y:S01]  /*6820*/  IMAD R13, R47, 0x8, R1 ;  /* 0x000000082f0d7824 */ /* 0x000fe200078e0201 */
[----:B------:R-:W-:Y:S01]  /*6830*/  BSSY.RECONVERGENT B0, `(.L_x_12950) ;  /* 0x0000037000007945 */ /* 0x000fe20003800200 */
[----:B------:R-:W-:Y:S02]  /*6840*/  IADD3 R4, PT, PT, R21, R3, RZ ;  /* 0x0000000315047210 */ /* 0x000fe40007ffe0ff */
[----:B------:R-:W-:Y:S01]  /*6850*/  CS2R R18, SRZ ;  /* 0x0000000000127805 */ /* 0x000fe2000001ff00 */
[----:B------:R-:W-:-:S07]  /*6860*/  VIADD R13, R13, 0x60 ;  /* 0x000000600d0d7836 */ /* 0x000fce0000000000 */
.L_x_12954:
        /* <DEDUP_REMOVED lines=14> */
[----:B------:R-:W-:Y:S01]  /*6950*/  IMAD.HI.U32 R6, R7, R20, RZ ;  /* 0x0000001407067227 */ /* 0x000fe200078e00ff */
[----:B------:R-:W-:-:S03]  /*6960*/  MOV R7, RZ ;  /* 0x000000ff00077202 */ /* 0x000fc60000000f00 */
        /* <DEDUP_REMOVED lines=9> */
.L_x_12952:
[----:B------:R-:W-:Y:S01]  /*6a00*/  IMAD.MOV.U32 R10, RZ, RZ, R20 ;  /* 0x000000ffff0a7224 */ /* 0x000fe200078e0014 */
[----:B------:R-:W-:Y:S01]  /*6a10*/  MOV R0, R17 ;  /* 0x0000001100007202 */ /* 0x000fe20000000f00 */
[----:B------:R-:W-:Y:S01]  /*6a20*/  IMAD.MOV.U32 R3, RZ, RZ, R16 ;  /* 0x000000ffff037224 */ /* 0x000fe200078e0010 */
[----:B------:R-:W-:-:S07]  /*6a30*/  MOV R5, 0x6a50 ;  /* 0x00006a5000057802 */ /* 0x000fce0000000f00 */
[----:B------:R-:W-:Y:S05]  /*6a40*/  CALL.REL.NOINC `($__internal_30_$__cuda_sm20_div_s64) ;  /* 0x0000006800c07944 */ /* 0x000fea0003c00000 */
[----:B------:R-:W-:Y:S02]  /*6a50*/  IMAD.MOV.U32 R6, RZ, RZ, R3 ;  /* 0x000000ffff067224 */ /* 0x000fe400078e0003 */
[----:B------:R-:W-:-:S07]  /*6a60*/  IMAD.MOV.U32 R7, RZ, RZ, R0 ;  /* 0x000000ffff077224 */ /* 0x000fce00078e0000 */
.L_x_12953:
[----:B------:R-:W-:Y:S05]  /*6a70*/  BSYNC.RECONVERGENT B1 ;  /* 0x0000000000017941 */ /* 0x000fea0003800200 */
.L_x_12951:
        /* <DEDUP_REMOVED lines=19> */
.L_x_12950:
        /* <DEDUP_REMOVED lines=14> */
.L_x_12957:
        /* <DEDUP_REMOVED lines=22> */
.L_x_12956:
[----:B------:R-:W-:Y:S05]  /*6df0*/  BSYNC.RECONVERGENT B7 ;  /* 0x0000000000077941 */ /* 0x000fea0003800200 */
.L_x_12955:
[----:B------:R-:W-:-:S04]  /*6e00*/  IADD3 R16, P0, PT, R16, 0x8, RZ ;  /* 0x0000000810107810 */ /* 0x000fc80007f1e0ff */
[----:B------:R-:W-:Y:S02]  /*6e10*/  IADD3.X R17, PT, PT, RZ, R17, RZ, P0, !PT ;  /* 0x00000011ff117210 */ /* 0x000fe400007fe4ff */
[----:B------:R-:W-:-:S04]  /*6e20*/  ISETP.GE.U32.AND P0, PT, R16, R23, PT ;  /* 0x000000171000720c */ /* 0x000fc80003f06070 */
[----:B------:R-:W-:-:S13]  /*6e30*/  ISETP.GE.U32.AND.EX P0, PT, R17, R18, PT, P0 ;  /* 0x000000121100720c */ /* 0x000fda0003f06100 */
[----:B------:R-:W-:Y:S05]  /*6e40*/  @!P0 BRA `(.L_x_12957) ;  /* 0xfffffffc00908947 */ /* 0x000fea000383ffff */
.L_x_12943:
[----:B------:R-:W-:Y:S05]  /*6e50*/  BSYNC.RECONVERGENT B6 ;  /* 0x0000000000067941 */ /* 0x000fea0003800200 */
.L_x_12942:
[----:B------:R-:W-:Y:S01]  /*6e60*/  ISETP.GE.U32.AND P0, PT, R46, R98, PT ;  /* 0x000000622e00720c */ /* 0x000fe20003f06070 */
[----:B------:R-:W-:Y:S04]  /*6e70*/  BSSY.RECONVERGENT B0, `(.L_x_12958) ;  /* 0x0000033000007945 */ /* 0x000fe80003800200 */
[----:B------:R-:W-:Y:S08]  /*6e80*/  BSSY.RELIABLE B1, `(.L_x_12959) ;  /* 0x000002b000017945 */ /* 0x000ff00003800100 */
[----:B------:R-:W-:Y:S05]  /*6e90*/  @P0 BRA `(.L_x_12960) ;  /* 0x0000000000300947 */ /* 0x000fea0003800000 */
[----:B------:R-:W0:Y:S01]  /*6ea0*/  LDC.64 R2, c[0x0][0x438] ;  /* 0x00010e00ff027b82 */ /* 0x000e220000000a00 */
[----:B------:R-:W-:Y:S02]  /*6eb0*/  IMAD.IADD R5, R100, 0x1, R46 ;  /* 0x0000000164057824 */ /* 0x000fe400078e022e */
[----:B------:R-:W-:-:S05]  /*6ec0*/  IMAD.MOV.U32 R46, RZ, RZ, R51 ;  /* 0x000000ffff2e7224 */ /* 0x000fca00078e0033 */
[----:B------:R-:W-:Y:S01]  /*6ed0*/  ISETP.GE.AND P0, PT, R46, R98, PT ;  /* 0x000000622e00720c */ /* 0x000fe20003f06270 */
[----:B0-----:R-:W-:-:S05]  /*6ee0*/  IMAD.WIDE.U32 R2, R5, 0x8, R2 ;  /* 0x0000000805027825 */ /* 0x001fca00078e0002 */
[----:B------:R0:W-:Y:S07]  /*6ef0*/  STG.E.64 desc[UR36][R2.64], RZ ;  /* 0x000000ff02007986 */ /* 0x0001ee000c101b24 */
[----:B------:R-:W-:Y:S05]  /*6f00*/  @P0 BRA `(.L_x_12961) ;  /* 0x0000000000300947 */ /* 0x000fea0003800000 */
[----:B0-----:R-:W0:Y:S01]  /*6f10*/  LDC.64 R2, c[0x0][0x438] ;  /* 0x00010e00ff027b82 */ /* 0x001e220000000a00 */
[----:B------:R-:W-:Y:S01]  /*6f20*/  IADD3 R5, PT, PT, R100, R46, RZ ;  /* 0x0000002e64057210 */ /* 0x000fe20007ffe0ff */
[----:B------:R-:W-:-:S04]  /*6f30*/  VIADD R46, R46, 0x80 ;  /* 0x000000802e2e7836 */ /* 0x000fc80000000000 */
[----:B0-----:R-:W-:-:S05]  /*6f40*/  IMAD.WIDE.U32 R2, R5, 0x8, R2 ;  /* 0x0000000805027825 */ /* 0x001fca00078e0002 */
[----:B------:R0:W-:Y:S02]  /*6f50*/  STG.E.64 desc[UR36][R2.64], RZ ;  /* 0x000000ff02007986 */ /* 0x0001e4000c101b24 */
.L_x_12960:
[----:B------:R-:W-:-:S13]  /*6f60*/  ISETP.GE.AND P0, PT, R46, R98, PT ;  /* 0x000000622e00720c */ /* 0x000fda0003f06270 */
[----:B------:R-:W-:Y:S05]  /*6f70*/  @P0 BRA `(.L_x_12962) ;  /* 0x0000000000300947 */ /* 0x000fea0003800000 */
[----:B0-----:R-:W0:Y:S01]  /*6f80*/  LDC.64 R2, c[0x0][0x438] ;  /* 0x00010e00ff027b82 */ /* 0x001e220000000a00 */
[----:B------:R-:W-:Y:S01]  /*6f90*/  IMAD.IADD R5, R100, 0x1, R46 ;  /* 0x0000000164057824 */ /* 0x000fe200078e022e */
[----:B------:R-:W-:-:S03]  /*6fa0*/  IADD3 R46, PT, PT, R46, 0x80, RZ ;  /* 0x000000802e2e7810 */ /* 0x000fc60007ffe0ff */
[----:B0-----:R-:W-:-:S05]  /*6fb0*/  IMAD.WIDE.U32 R2, R5, 0x8, R2 ;  /* 0x0000000805027825 */ /* 0x001fca00078e0002 */
[----:B------:R1:W-:Y:S02]  /*6fc0*/  STG.E.64 desc[UR36][R2.64], RZ ;  /* 0x000000ff02007986 */ /* 0x0003e4000c101b24 */
.L_x_12961:
[----:B------:R-:W-:-:S13]  /*6fd0*/  ISETP.GE.AND P0, PT, R46, R98, PT ;  /* 0x000000622e00720c */ /* 0x000fda0003f06270 */
[----:B------:R-:W-:Y:S05]  /*6fe0*/  @P0 BRA `(.L_x_12963) ;  /* 0x0000000000300947 */ /* 0x000fea0003800000 */
[----:B01----:R-:W0:Y:S01]  /*6ff0*/  LDC.64 R2, c[0x0][0x438] ;  /* 0x00010e00ff027b82 */ /* 0x003e220000000a00 */
[----:B------:R-:W-:Y:S02]  /*7000*/  IMAD.IADD R5, R100, 0x1, R46 ;  /* 0x0000000164057824 */ /* 0x000fe400078e022e */
[----:B------:R-:W-:Y:S02]  /*7010*/  VIADD R46, R46, 0x80 ;  /* 0x000000802e2e7836 */ /* 0x000fe40000000000 */
[----:B0-----:R-:W-:-:S05]  /*7020*/  IMAD.WIDE.U32 R2, R5, 0x8, R2 ;  /* 0x0000000805027825 */ /* 0x001fca00078e0002 */
[----:B------:R1:W-:Y:S02]  /*7030*/  STG.E.64 desc[UR36][R2.64], RZ ;  /* 0x000000ff02007986 */ /* 0x0003e4000c101b24 */
.L_x_12962:
[----:B------:R-:W-:-:S13]  /*7040*/  ISETP.GE.AND P0, PT, R46, R98, PT ;  /* 0x000000622e00720c */ /* 0x000fda0003f06270 */
[----:B------:R-:W-:Y:S05]  /*7050*/  @P0 BRA `(.L_x_12964) ;  /* 0x0000000000340947 */ /* 0x000fea0003800000 */
[----:B01----:R-:W0:Y:S01]  /*7060*/  LDC.64 R2, c[0x0][0x438] ;  /* 0x00010e00ff027b82 */ /* 0x003e220000000a00 */
[----:B------:R-:W-:Y:S01]  /*7070*/  IADD3 R5, PT, PT, R100, R46, RZ ;  /* 0x0000002e64057210 */ /* 0x000fe20007ffe0ff */
[----:B------:R-:W-:-:S04]  /*7080*/  VIADD R46, R46, 0x80 ;  /* 0x000000802e2e7836 */ /* 0x000fc80000000000 */
[----:B0-----:R-:W-:-:S05]  /*7090*/  IMAD.WIDE.U32 R2, R5, 0x8, R2 ;  /* 0x0000000805027825 */ /* 0x001fca00078e0002 */
[----:B------:R2:W-:Y:S02]  /*70a0*/  STG.E.64 desc[UR36][R2.64], RZ ;  /* 0x000000ff02007986 */ /* 0x0005e4000c101b24 */
.L_x_12963:
[----:B------:R-:W-:-:S13]  /*70b0*/  ISETP.GE.AND P0, PT, R46, R98, PT ;  /* 0x000000622e00720c */ /* 0x000fda0003f06270 */
[----:B------:R-:W-:Y:S05]  /*70c0*/  @P0 BREAK.RELIABLE B1 ;  /* 0x0000000000010942 */ /* 0x000fea0003800100 */
[----:B------:R-:W-:Y:S05]  /*70d0*/  @P0 BRA `(.L_x_12965) ;  /* 0x0000000000300947 */ /* 0x000fea0003800000 */
[----:B012---:R-:W0:Y:S01]  /*70e0*/  LDC.64 R2, c[0x0][0x438] ;  /* 0x00010e00ff027b82 */ /* 0x007e220000000a00 */
[----:B------:R-:W-:Y:S01]  /*70f0*/  IMAD.IADD R5, R100, 0x1, R46 ;  /* 0x0000000164057824 */ /* 0x000fe200078e022e */
[----:B------:R-:W-:-:S03]  /*7100*/  IADD3 R46, PT, PT, R46, 0x80, RZ ;  /* 0x000000802e2e7810 */ /* 0x000fc60007ffe0ff */
[----:B0-----:R-:W-:-:S05]  /*7110*/  IMAD.WIDE.U32 R2, R5, 0x8, R2 ;  /* 0x0000000805027825 */ /* 0x001fca00078e0002 */
[----:B------:R2:W-:Y:S02]  /*7120*/  STG.E.64 desc[UR36][R2.64], RZ ;  /* 0x000000ff02007986 */ /* 0x0005e4000c101b24 */
.L_x_12964:
[----:B------:R-:W-:Y:S05]  /*7130*/  BSYNC.RELIABLE B1 ;  /* 0x0000000000017941 */ /* 0x000fea0003800100 */
.L_x_12959:
[----:B------:R-:W-:-:S13]  /*7140*/  ISETP.GE.AND P0, PT, R46, R98, PT ;  /* 0x000000622e00720c */ /* 0x000fda0003f06270 */
[----:B012---:R-:W0:Y:S01]  /*7150*/  @!P0 LDC.64 R2, c[0x0][0x438] ;  /* 0x00010e00ff028b82 */ /* 0x007e220000000a00 */
[----:B------:R-:W-:Y:S02]  /*7160*/  @!P0 IMAD.IADD R5, R100, 0x1, R46 ;  /* 0x0000000164058824 */ /* 0x000fe400078e022e */
[----:B------:R-:W-:Y:S02]  /*7170*/  @!P0 VIADD R46, R46, 0x80 ;  /* 0x000000802e2e8836 */ /* 0x000fe40000000000 */
[----:B0-----:R-:W-:-:S05]  /*7180*/  @!P0 IMAD.WIDE.U32 R2, R5, 0x8, R2 ;  /* 0x0000000805028825 */ /* 0x001fca00078e0002 */
[----:B------:R3:W-:Y:S02]  /*7190*/  @!P0 STG.E.64 desc[UR36][R2.64], RZ ;  /* 0x000000ff02008986 */ /* 0x0007e4000c101b24 */
.L_x_12965:
[----:B------:R-:W-:Y:S05]  /*71a0*/  BSYNC.RECONVERGENT B0 ;  /* 0x0000000000007941 */ /* 0x000fea0003800200 */
.L_x_12958:
[----:B------:R-:W-:-:S13]  /*71b0*/  ISETP.GE.AND P0, PT, R46, R98, PT ;  /* 0x000000622e00720c */ /* 0x000fda0003f06270 */
[----:B------:R-:W-:Y:S05]  /*71c0*/  @P0 EXIT ;  /* 0x000000000000094d */ /* 0x000fea0003800000 */
[----:B0123--:R-:W0:Y:S01]  /*71d0*/  LDC.64 R2, c[0x0][0x438] ;  /* 0x00010e00ff027b82 */ /* 0x00fe220000000a00 */
[----:B------:R-:W-:-:S05]  /*71e0*/  IADD3 R5, PT, PT, R100, R46, RZ ;  /* 0x0000002e64057210 */ /* 0x000fca0007ffe0ff */
[----:B0-----:R-:W-:-:S05]  /*71f0*/  IMAD.WIDE.U32 R2, R5, 0x8, R2 ;  /* 0x0000000805027825 */ /* 0x001fca00078e0002 */
[----:B------:R-:W-:Y:S01]  /*7200*/  STG.E.64 desc[UR36][R2.64], RZ ;  /* 0x000000ff02007986 */ /* 0x000fe2000c101b24 */
[----:B------:R-:W-:Y:S05]  /*7210*/  EXIT ;  /* 0x000000000000794d */ /* 0x000fea0003800000 */
.L_x_12829:
[----:B------:R-:W0:Y:S01]  /*7220*/  S2R R23, SR_TID.X ;  /* 0x0000000000177919 */ /* 0x000e220000002100 */
[----:B------:R-:W1:Y:S01]  /*7230*/  LDC.64 R2, c[0x0][0x440] ;  /* 0x00011000ff027b82 */ /* 0x000e620000000a00 */
[----:B------:R-:W2:Y:S01]  /*7240*/  LDCU.64 UR8, c[0x0][0x388] ;  /* 0x00007100ff0877ac */ /* 0x000ea20008000a00 */
[----:B------:R-:W3:Y:S06]  /*7250*/  LDCU.64 UR6, c[0x0][0x398] ;  /* 0x00007300ff0677ac */ /* 0x000eec0008000a00 */
[----:B------:R-:W4:Y:S01]  /*7260*/  LDC.64 R4, c[0x0][0x448] ;  /* 0x00011200ff047b82 */ /* 0x000f220000000a00 */
[----:B------:R-:W2:Y:S07]  /*7270*/  LDCU UR4, c[0x0][0x3a0] ;  /* 0x00007400ff0477ac */ /* 0x000eae0008000800 */
[----:B------:R-:W3:Y:S01]  /*7280*/  LDC.64 R6, c[0x0][0x450] ;  /* 0x00011400ff067b82 */ /* 0x000ee20000000a00 */
[----:B-1----:R-:W-:-:S07]  /*7290*/  IMAD.WIDE.U32 R2, R100, 0x8, R2 ;  /* 0x0000000864027825 */ /* 0x002fce00078e0002 */
[----:B------:R-:W1:Y:S01]  /*72a0*/  LDC.64 R8, c[0x0][0x458] ;  /* 0x00011600ff087b82 */ /* 0x000e620000000a00 */
[----:B0-----:R-:W-:-:S07]  /*72b0*/  IMAD.WIDE.U32 R2, R23, 0x10, R2 ;  /* 0x0000001017027825 */ /* 0x001fce00078e0002 */
[----:B------:R-:W0:Y:S01]  /*72c0*/  LDC.64 R10, c[0x0][0x460] ;  /* 0x00011800ff0a7b82 */ /* 0x000e220000000a00 */
[C---:B----4-:R-:W-:Y:S01]  /*72d0*/  IMAD.WIDE.U32 R4, R100.reuse, 0x8, R4 ;  /* 0x0000000864047825 */ /* 0x050fe200078e0004 */
[----:B------:R-:W4:Y:S03]  /*72e0*/  LDG.E.128 R72, desc[UR36][R2.64] ;  /* 0x0000002402487981 */ /* 0x000f26000c1e1d00 */
[C---:B---3--:R-:W-:Y:S01]  /*72f0*/  IMAD.WIDE.U32 R6, R100.reuse, 0x8, R6 ;  /* 0x0000000864067825 */ /* 0x048fe200078e0006 */
[----:B------:R-:W5:Y:S02]  /*7300*/  LDG.E.128 R80, desc[UR36][R2.64+0x800] ;  /* 0x0008002402507981 */ /* 0x000f64000c1e1d00 */
[----:B------:R-:W3:Y:S01]  /*7310*/  LDC.64 R14, c[0x0][0x3b8] ;  /* 0x0000ee00ff0e7b82 */ /* 0x000ee20000000a00 */
[C---:B------:R-:W-:Y:S01]  /*7320*/  IMAD.WIDE.U32 R4, R23.reuse, 0x10, R4 ;  /* 0x0000001017047825 */ /* 0x040fe200078e0004 */
[----:B------:R-:W5:Y:S03]  /*7330*/  LDG.E.128 R88, desc[UR36][R2.64+0x1000] ;  /* 0x0010002402587981 */ /* 0x000f66000c1e1d00 */
[C---:B------:R-:W-:Y:S01]  /*7340*/  IMAD.WIDE.U32 R6, R23.reuse, 0x10, R6 ;  /* 0x0000001017067825 */ /* 0x040fe200078e0006 */
[----:B------:R-:W5:Y:S02]  /*7350*/  LDG.E.128 R56, desc[UR36][R4.64] ;  /* 0x0000002404387981 */ /* 0x000f64000c1e1d00 */
[----:B------:R-:W2:Y:S01]  /*7360*/  LDC.64 R20, c[0x0][0x3c0] ;  /* 0x0000f000ff147b82 */ /* 0x000ea20000000a00 */
[C---:B-1----:R-:W-:Y:S01]  /*7370*/  IMAD.WIDE.U32 R8, R100.reuse, 0x8, R8 ;  /* 0x0000000864087825 */ /* 0x042fe200078e0008 */
[----:B------:R-:W5:Y:S04]  /*7380*/  LDG.E.128 R76, desc[UR36][R4.64+0x800] ;  /* 0x00080024044c7981 */ /* 0x000f68000c1e1d00 */
[----:B------:R-:W5:Y:S01]  /*7390*/  LDG.E.128 R84, desc[UR36][R4.64+0x1000] ;  /* 0x0010002404547981 */ /* 0x000f62000c1e1d00 */
[----:B------:R-:W-:Y:S01]  /*73a0*/  IMAD.WIDE.U32 R12, R23, 0x10, R8 ;  /* 0x00000010170c7825 */ /* 0x000fe200078e0008 */
[----:B------:R-:W1:Y:S02]  /*73b0*/  LDC.64 R102, c[0x0][0x3d0] ;  /* 0x0000f400ff667b82 */ /* 0x000e640000000a00 */
[----:B------:R3:W5:Y:S01]  /*73c0*/  LDG.E.128 R92, desc[UR36][R4.64+0x1800] ;  /* 0x00180024045c7981 */ /* 0x000762000c1e1d00 */
[----:B0-----:R-:W-:-:S03]  /*73d0*/  IMAD.WIDE.U32 R10, R100, 0x8, R10 ;  /* 0x00000008640a7825 */ /* 0x001fc600078e000a */
[----:B------:R-:W5:Y:S02]  /*73e0*/  LDG.E.128 R16, desc[UR36][R6.64] ;  /* 0x0000002406107981 */ /* 0x000f64000c1e1d00 */
[----:B------:R-:W0:Y:S01]  /*73f0*/  LDC.64 R8, c[0x0][0x3a0] ;  /* 0x0000e800ff087b82 */ /* 0x000e220000000a00 */
[----:B------:R-:W-:Y:S01]  /*7400*/  IMAD.WIDE.U32 R22, R23, 0x10, R10 ;  /* 0x0000001017167825 */ /* 0x000fe200078e000a */
[----:B------:R-:W5:Y:S04]  /*7410*/  LDG.E.128 R24, desc[UR36][R6.64+0x800] ;  /* 0x0008002406187981 */ /* 0x000f68000c1e1d00 */
[----:B------:R-:W5:Y:S02]  /*7420*/  LDG.E.128 R28, desc[UR36][R6.64+0x1000] ;  /* 0x00100024061c7981 */ /* 0x000f64000c1e1d00 */
[----:B---3--:R-:W3:Y:S02]  /*7430*/  LDC.64 R4, c[0x0][0x390] ;  /* 0x0000e400ff047b82 */ /* 0x008ee40000000a00 */
[----:B------:R2:W5:Y:S04]  /*7440*/  LDG.E.128 R32, desc[UR36][R6.64+0x1800] ;  /* 0x0018002406207981 */ /* 0x000568000c1e1d00 */
[----:B------:R2:W5:Y:S02]  /*7450*/  LDG.E.128 R96, desc[UR36][R2.64+0x1800] ;  /* 0x0018002402607981 */ /* 0x000564000c1e1d00 */
[----:B------:R-:W1:Y:S02]  /*7460*/  LDC.64 R10, c[0x0][0x3a8] ;  /* 0x0000ea00ff0a7b82 */ /* 0x000e640000000a00 */
[----:B------:R-:W5:Y:S04]  /*7470*/  LDG.E.128 R36, desc[UR36][R12.64] ;  /* 0x000000240c247981 */ /* 0x000f68000c1e1d00 */
[----:B------:R-:W5:Y:S02]  /*7480*/  LDG.E.128 R40, desc[UR36][R12.64+0x800] ;  /* 0x000800240c287981 */ /* 0x000f64000c1e1d00 */
[----:B--2---:R-:W2:Y:S02]  /*7490*/  LDC.64 R6, c[0x0][0x398] ;  /* 0x0000e600ff067b82 */ /* 0x004ea40000000a00 */
[----:B------:R-:W5:Y:S04]  /*74a0*/  LDG.E.128 R44, desc[UR36][R12.64+0x1000] ;  /* 0x001000240c2c7981 */ /* 0x000f68000c1e1d00 */
[----:B------:R0:W5:Y:S02]  /*74b0*/  LDG.E.128 R48, desc[UR36][R12.64+0x1800] ;  /* 0x001800240c307981 */ /* 0x000164000c1e1d00 */
[----:B------:R-:W1:Y:S02]  /*74c0*/  LDC.64 R2, c[0x0][0x388] ;  /* 0x0000e200ff027b82 */ /* 0x000e640000000a00 */
[----:B------:R-:W5:Y:S04]  /*74d0*/  LDG.E.128 R52, desc[UR36][R22.64] ;  /* 0x0000002416347981 */ /* 0x000f68000c1e1d00 */
[----:B------:R-:W5:Y:S02]  /*74e0*/  LDG.E.128 R60, desc[UR36][R22.64+0x800] ;  /* 0x00080024163c7981 */ /* 0x000f64000c1e1d00 */
[----:B0-----:R-:W0:Y:S02]  /*74f0*/  LDC.64 R12, c[0x0][0x3b0] ;  /* 0x0000ec00ff0c7b82 */ /* 0x001e240000000a00 */
[----:B------:R-:W5:Y:S04]  /*7500*/  LDG.E.128 R64, desc[UR36][R22.64+0x1000] ;  /* 0x0010002416407981 */ /* 0x000f68000c1e1d00 */
[----:B------:R2:W5:Y:S02]  /*7510*/  LDG.E.128 R68, desc[UR36][R22.64+0x1800] ;  /* 0x0018002416447981 */ /* 0x000564000c1e1d00 */
[----:B------:R-:W0:Y:S02]  /*7520*/  LDC.64 R104, c[0x0][0x3d8] ;  /* 0x0000f600ff687b82 */ /* 0x000e240000000a00 */
[----:B---3--:R3:W-:Y:S04]  /*7530*/  STL.64 [R1+0xb8], R4 ;  /* 0x0000b80401007387 */ /* 0x0087e80000100a00 */
[----:B--2---:R2:W-:Y:S02]  /*7540*/  STL.64 [R1+0xc0], R6 ;  /* 0x0000c00601007387 */ /* 0x0045e40000100a00 */
[----:B------:R-:W0:Y:S02]  /*7550*/  LDC.64 R22, c[0x0][0x3c8] ;  /* 0x0000f200ff167b82 */ /* 0x000e240000000a00 */
[----:B------:R1:W-:Y:S06]  /*7560*/  STL.64 [R1+0xc8], R8 ;  /* 0x0000c80801007387 */ /* 0x0003ec0000100a00 */
[----:B------:R-:W0:Y:S08]  /*7570*/  LDC.64 R106, c[0x0][0x3e0] ;  /* 0x0000f800ff6a7b82 */ /* 0x000e300000000a00 */
[----:B---3--:R-:W3:Y:S08]  /*7580*/  LDC.64 R4, c[0x0][0x3f0] ;  /* 0x0000fc00ff047b82 */ /* 0x008ef00000000a00 */
[----:B------:R-:W3:Y:S08]  /*7590*/  LDC.64 R108, c[0x0][0x3f8] ;  /* 0x0000fe00ff6c7b82 */ /* 0x000ef00000000a00 */
[----:B------:R-:W3:Y:S08]  /*75a0*/  LDC.64 R110, c[0x0][0x400] ;  /* 0x00010000ff6e7b82 */ /* 0x000ef00000000a00 */
[----:B--2---:R-:W2:Y:S08]  /*75b0*/  LDC.64 R6, c[0x0][0x408] ;  /* 0x00010200ff067b82 */ /* 0x004eb00000000a00 */
[----:B------:R-:W2:Y:S08]  /*75c0*/  LDC.64 R112, c[0x0][0x410] ;  /* 0x00010400ff707b82 */ /* 0x000eb00000000a00 */
[----:B------:R-:W2:Y:S08]  /*75d0*/  LDC.64 R114, c[0x0][0x418] ;  /* 0x00010600ff727b82 */ /* 0x000eb00000000a00 */
[----:B------:R-:W2:Y:S08]  /*75e0*/  LDC.64 R116, c[0x0][0x420] ;  /* 0x00010800ff747b82 */ /* 0x000eb00000000a00 */
[----:B-1----:R-:W1:Y:S08]  /*75f0*/  LDC.64 R8, c[0x0][0x428] ;  /* 0x00010a00ff087b82 */ /* 0x002e700000000a00 */
[----:B------:R-:W1:Y:S01]  /*7600*/  LDC.64 R118, c[0x0][0x430] ;  /* 0x00010c00ff767b82 */ /* 0x000e620000000a00 */
[----:B------:R0:W-:Y:S01]  /*7610*/  STL.64 [R1+0xb0], R2 ;  /* 0x0000b00201007387 */ /* 0x0001e20000100a00 */
[----:B------:R-:W1:Y:S03]  /*7620*/  LDCU UR5, c[0x0][0x3a0] ;  /* 0x00007400ff0577ac */ /* 0x000e660008000800 */
[----:B------:R-:W-:Y:S03]  /*7630*/  STL.64 [R1+0xd0], R10 ;  /* 0x0000d00a01007387 */ /* 0x000fe60000100a00 */
[----:B0-----:R-:W0:Y:S01]  /*7640*/  LDC.64 R2, c[0x0][0x3e8] ;  /* 0x0000fa00ff027b82 */ /* 0x001e220000000a00 */
[----:B------:R-:W-:Y:S04]  /*7650*/  STL.64 [R1+0xd8], R12 ;  /* 0x0000d80c01007387 */ /* 0x000fe80000100a00 */
[----:B------:R-:W-:Y:S04]  /*7660*/  STL.64 [R1+0xe0], R14 ;  /* 0x0000e00e01007387 */ /* 0x000fe80000100a00 */
[----:B------:R-:W-:Y:S04]  /*7670*/  STL.64 [R1+0xe8], R20 ;  /* 0x0000e81401007387 */ /* 0x000fe80000100a00 */
[----:B------:R-:W-:Y:S04]  /*7680*/  STL.64 [R1+0xf0], R22 ;  /* 0x0000f01601007387 */ /* 0x000fe80000100a00 */
[----:B------:R-:W-:Y:S04]  /*7690*/  STL.64 [R1+0xf8], R102 ;  /* 0x0000f86601007387 */ /* 0x000fe80000100a00 */
[----:B------:R-:W-:Y:S04]  /*76a0*/  STL.64 [R1+0x100], R104 ;  /* 0x0001006801007387 */ /* 0x000fe80000100a00 */
[----:B------:R-:W-:Y:S04]  /*76b0*/  STL.64 [R1+0x108], R106 ;  /* 0x0001086a01007387 */ /* 0x000fe80000100a00 */
[----:B---3--:R-:W-:Y:S04]  /*76c0*/  STL.64 [R1+0x118], R4 ;  /* 0x0001180401007387 */ /* 0x008fe80000100a00 */
[----:B------:R-:W-:Y:S04]  /*76d0*/  STL.64 [R1+0x120], R108 ;  /* 0x0001206c01007387 */ /* 0x000fe80000100a00 */
[----:B------:R-:W-:Y:S04]  /*76e0*/  STL.64 [R1+0x128], R110 ;  /* 0x0001286e01007387 */ /* 0x000fe80000100a00 */
[----:B--2---:R-:W-:Y:S04]  /*76f0*/  STL.64 [R1+0x130], R6 ;  /* 0x0001300601007387 */ /* 0x004fe80000100a00 */
[----:B------:R-:W-:Y:S04]  /*7700*/  STL.64 [R1+0x138], R112 ;  /* 0x0001387001007387 */ /* 0x000fe80000100a00 */
[----:B------:R-:W-:Y:S04]  /*7710*/  STL.64 [R1+0x140], R114 ;  /* 0x0001407201007387 */ /* 0x000fe80000100a00 */
[----:B------:R-:W-:Y:S04]  /*7720*/  STL.64 [R1+0x148], R116 ;  /* 0x0001487401007387 */ /* 0x000fe80000100a00 */
[----:B-1----:R-:W-:Y:S04]  /*7730*/  STL.64 [R1+0x150], R8 ;  /* 0x0001500801007387 */ /* 0x002fe80000100a00 */
[----:B------:R-:W-:Y:S01]  /*7740*/  STL.64 [R1+0x158], R118 ;  /* 0x0001587601007387 */ /* 0x000fe20000100a00 */
[----:B------:R-:W-:-:S02]  /*7750*/  UISETP.GT.U32.AND UP0, UPT, UR6, URZ, UPT ;  /* 0x000000ff0600728c */ /* 0x000fc4000bf04070 */
[----:B------:R-:W-:Y:S02]  /*7760*/  UIADD3 UR4, UPT, UPT, UR4, -0x1, URZ ;  /* 0xffffffff04047890 */ /* 0x000fe4000fffe0ff */
[----:B------:R-:W-:Y:S01]  /*7770*/  UISETP.GT.AND.EX UP0, UPT, UR7, URZ, UPT, UP0 ;  /* 0x000000ff0700728c */ /* 0x000fe2000bf04300 */
[----:B0-----:R0:W-:Y:S03]  /*7780*/  STL.64 [R1+0x110], R2 ;  /* 0x0001100201007387 */ /* 0x0011e60000100a00 */
[----:B------:R-:W-:Y:S01]  /*7790*/  UISETP.GT.AND UP0, UPT, UR4, -0x1, UP0 ;  /* 0xffffffff0400788c */ /* 0x000fe20008704270 */
[----:B------:R-:W-:Y:S03]  /*77a0*/  BSSY.RECONVERGENT B6, `(.L_x_12966) ;  /* 0x0000017000067945 */ /* 0x000fe60003800200 */
[----:B------:R-:W-:Y:S01]  /*77b0*/  UP2UR UR38, UPR, URZ, 0x1 ;  /* 0x00000001ff267883 */ /* 0x000fe20008000000 */
[----:B0-----:R-:W-:Y:S01]  /*77c0*/  IMAD.U32 R2, RZ, RZ, UR5 ;  /* 0x00000005ff027e24 */ /* 0x001fe2000f8e00ff */
[----:B----4-:R-:W-:-:S04]  /*77d0*/  ISETP.NE.U32.AND P0, PT, R72, UR8, PT ;  /* 0x0000000848007c0c */ /* 0x010fc8000bf05070 */
[----:B------:R-:W-:Y:S01]  /*77e0*/  ISETP.NE.AND.EX P0, PT, R73, UR9, PT, P0 ;  /* 0x0000000949007c0c */ /* 0x000fe2000bf05300 */
[----:B------:R-:W-:-:S12]  /*77f0*/  VIADD R73, R1, 0xb0 ;  /* 0x000000b001497836 */ /* 0x000fd80000000000 */
        /* <DEDUP_REMOVED lines=17> */
.L_x_12967:
[----:B------:R-:W-:Y:S05]  /*7910*/  BSYNC.RECONVERGENT B6 ;  /* 0x0000000000067941 */ /* 0x000fea0003800200 */
.L_x_12966:
        /* <DEDUP_REMOVED lines=21> */
.L_x_12969:
[----:B------:R-:W-:Y:S05]  /*7a70*/  BSYNC.RECONVERGENT B6 ;  /* 0x0000000000067941 */ /* 0x000fea0003800200 */
.L_x_12968:
        /* <DEDUP_REMOVED lines=26> */
.L_x_12971:
[----:B------:R-:W-:Y:S05]  /*7c20*/  BSYNC.RECONVERGENT B6 ;  /* 0x0000000000067941 */ /* 0x000fea0003800200 */
.L_x_12970:
[----:B------:R-:W-:Y:S01]  /*7c30*/  UISETP.NE.AND UP0, UPT, UR38, URZ, UPT ;  /* 0x000000ff2600728c */ /* 0x000fe2000bf05270 */
[----:B------:R-:W-:Y:S02]  /*7c40*/  IMAD.MOV.U32 R13, RZ, RZ, RZ ;  /* 0x000000ffff0d7224 */ /* 0x000fe400078e00ff */
[----:B------:R-:W-:-:S06]  /*7c50*/  IMAD.MOV.U32 R20, RZ, RZ, RZ ;  /* 0x000000ffff147224 */ /* 0x000fcc00078e00ff */
[----:B------:R-:W-:Y:S05]  /*7c60*/  BRA.U !UP0, `(.L_x_12972) ;  /* 0x0000000508147547 */ /* 0x000fea000b800000 */
[----:B------:R-:W0:Y:S01]  /*7c70*/  LDCU.64 UR4, c[0x0][0x398] ;  /* 0x00007300ff0477ac */ /* 0x000e220008000a00 */
[----:B------:R-:W-:Y:S01]  /*7c80*/  IADD3 R0, PT, PT, R2, -0x1, RZ ;  /* 0xffffffff02007810 */ /* 0x000fe20007ffe0ff */
[----:B------:R-:W-:Y:S01]  /*7c90*/  BSSY.RECONVERGENT B0, `(.L_x_12972) ;  /* 0x0000042000007945 */ /* 0x000fe20003800200 */
[----:B------:R-:W-:Y:S01]  /*7ca0*/  MOV R13, RZ ;  /* 0x000000ff000d7202 */ /* 0x000fe20000000f00 */
[----:B------:R-:W-:Y:S02]  /*7cb0*/  IMAD.MOV.U32 R20, RZ, RZ, RZ ;  /* 0x000000ffff147224 */ /* 0x000fe400078e00ff */
[----:B------:R-:W-:Y:S02]  /*7cc0*/  IMAD R0, R0, 0x8, R73 ;  /* 0x0000000800007824 */ /* 0x000fe400078e0249 */
[----:B------:R-:W-:-:S03]  /*7cd0*/  IMAD.MOV.U32 R21, RZ, RZ, R2 ;  /* 0x000000ffff157224 */ /* 0x000fc600078e0002 */
[----:B------:R-:W-:Y:S01]  /*7ce0*/  IADD3 R56, PT, PT, R0, 0x60, RZ ;  /* 0x0000006000387810 */ /* 0x000fe20007ffe0ff */
[----:B0-----:R-:W-:Y:S02]  /*7cf0*/  IMAD R3, R53, UR4, RZ ;  /* 0x0000000435037c24 */ /* 0x001fe4000f8e02ff */
[----:B------:R-:W-:-:S04]  /*7d00*/  IMAD.WIDE.U32 R4, R52, UR4, RZ ;  /* 0x0000000434047c25 */ /* 0x000fc8000f8e00ff */
[----:B------:R-:W-:Y:S02]  /*7d10*/  IMAD R3, R52, UR5, R3 ;  /* 0x0000000534037c24 */ /* 0x000fe4000f8e0203 */
[----:B------:R-:W-:Y:S02]  /*7d20*/  IMAD.MOV.U32 R57, RZ, RZ, R4 ;  /* 0x000000ffff397224 */ /* 0x000fe400078e0004 */
[----:B------:R-:W-:-:S07]  /*7d30*/  IMAD.IADD R4, R5, 0x1, R3 ;  /* 0x0000000105047824 */ /* 0x000fce00078e0203 */
.L_x_12976:
        /* <DEDUP_REMOVED lines=25> */
.L_x_12974:
[----:B------:R-:W-:Y:S01]  /*7ed0*/  MOV R10, R57 ;  /* 0x00000039000a7202 */ /* 0x000fe20000000f00 */
[----:B------:R-:W-:Y:S01]  /*7ee0*/  IMAD.MOV.U32 R3, RZ, RZ, R22 ;  /* 0x000000ffff037224 */ /* 0x000fe200078e0016 */
[----:B------:R-:W-:Y:S01]  /*7ef0*/  MOV R5, 0x7f20 ;  /* 0x00007f2000057802 */ /* 0x000fe20000000f00 */
[----:B------:R-:W-:-:S07]  /*7f00*/  IMAD.MOV.U32 R0, RZ, RZ, R23 ;  /* 0x000000ffff007224 */ /* 0x000fce00078e0017 */
[----:B------:R-:W-:Y:S05]  /*7f10*/  CALL.REL.NOINC `($__internal_30_$__cuda_sm20_div_s64) ;  /* 0x00000054008c7944 */ /* 0x000fea0003c00000 */
[----:B------:R-:W-:Y:S01]  /*7f20*/  MOV R6, R3 ;  /* 0x0000000300067202 */ /* 0x000fe20000000f00 */
[----:B------:R-:W-:-:S07]  /*7f30*/  IMAD.MOV.U32 R7, RZ, RZ, R0 ;  /* 0x000000ffff077224 */ /* 0x000fce00078e0000 */
.L_x_12975:
[----:B------:R-:W-:Y:S05]  /*7f40*/  BSYNC.RECONVERGENT B1 ;  /* 0x0000000000017941 */ /* 0x000fea0003800200 */
.L_x_12973:
[----:B------:R0:W2:Y:S01]  /*7f50*/  LDL.64 R8, [R56] ;  /* 0x0000000038087983 */ /* 0x0000a20000100a00 */
[----:B------:R-:W-:Y:S01]  /*7f60*/  IADD3 R11, P0, PT, RZ, -R6, RZ ;  /* 0x80000006ff0b7210 */ /* 0x000fe20007f1e0ff */
[----:B------:R-:W-:Y:S01]  /*7f70*/  IMAD.MOV.U32 R10, RZ, RZ, R13 ;  /* 0x000000ffff0a7224 */ /* 0x000fe200078e000d */
[----:B------:R-:W-:Y:S01]  /*7f80*/  MOV R5, R4 ;  /* 0x0000000400057202 */ /* 0x000fe20000000f00 */
[----:B------:R-:W-:Y:S01]  /*7f90*/  IMAD.MOV.U32 R4, RZ, RZ, R57 ;  /* 0x000000ffff047224 */ /* 0x000fe200078e0039 */
[----:B------:R-:W-:Y:S01]  /*7fa0*/  IADD3 R21, PT, PT, R21, -0x1, RZ ;  /* 0xffffffff15157810 */ /* 0x000fe20007ffe0ff */
[----:B------:R-:W-:Y:S01]  /*7fb0*/  IMAD.X R3, RZ, RZ, ~R7, P0 ;  /* 0x000000ffff037224 */ /* 0x000fe200000e0e07 */
[----:B------:R-:W-:Y:S01]  /*7fc0*/  MOV R57, R6 ;  /* 0x0000000600397202 */ /* 0x000fe20000000f00 */
[----:B------:R-:W-:Y:S01]  /*7fd0*/  IMAD.WIDE.U32 R4, R22, R11, R4 ;  /* 0x0000000b16047225 */ /* 0x000fe200078e0004 */
[----:B------:R-:W-:-:S03]  /*7fe0*/  ISETP.NE.AND P0, PT, R21, RZ, PT ;  /* 0x000000ff1500720c */ /* 0x000fc60003f05270 */
[----:B------:R-:W-:Y:S02]  /*7ff0*/  IMAD R3, R3, R22, RZ ;  /* 0x0000001603037224 */ /* 0x000fe400078e02ff */
[----:B0-----:R-:W-:Y:S02]  /*8000*/  VIADD R56, R56, 0xfffffff8 ;  /* 0xfffffff838387836 */ /* 0x001fe40000000000 */
[----:B------:R-:W-:Y:S02]  /*8010*/  IMAD R3, R23, R11, R3 ;  /* 0x0000000b17037224 */ /* 0x000fe400078e0203 */
[----:B------:R-:W-:Y:S02]  /*8020*/  IMAD.MOV.U32 R11, RZ, RZ, R20 ;  /* 0x000000ffff0b7224 */ /* 0x000fe400078e0014 */
[----:B------:R-:W-:-:S04]  /*8030*/  IMAD.IADD R3, R5, 0x1, R3 ;  /* 0x0000000105037824 */ /* 0x000fc800078e0203 */
[----:B--2---:R-:W-:Y:S02]  /*8040*/  IMAD R3, R3, R8, RZ ;  /* 0x0000000803037224 */ /* 0x004fe400078e02ff */
[----:B------:R-:W-:-:S04]  /*8050*/  IMAD.WIDE.U32 R10, R8, R4, R10 ;  /* 0x00000004080a7225 */ /* 0x000fc800078e000a */
[----:B------:R-:W-:Y:S02]  /*8060*/  IMAD R3, R9, R4, R3 ;  /* 0x0000000409037224 */ /* 0x000fe400078e0203 */
[----:B------:R-:W-:Y:S02]  /*8070*/  IMAD.MOV.U32 R4, RZ, RZ, R7 ;  /* 0x000000ffff047224 */ /* 0x000fe400078e0007 */
[----:B------:R-:W-:Y:S01]  /*8080*/  IMAD.MOV.U32 R13, RZ, RZ, R10 ;  /* 0x000000ffff0d7224 */ /* 0x000fe200078e000a */
[----:B------:R-:W-:Y:S01]  /*8090*/  IADD3 R20, PT, PT, R11, R3, RZ ;  /* 0x000000030b147210 */ /* 0x000fe20007ffe0ff */
[----:B------:R-:W-:Y:S06]  /*80a0*/  @P0 BRA `(.L_x_12976) ;  /* 0xfffffffc00240947 */ /* 0x000fec000383ffff */
[----:B------:R-:W-:Y:S05]  /*80b0*/  BSYNC.RECONVERGENT B0 ;  /* 0x0000000000007941 */ /* 0x000fea0003800200 */
.L_x_12972:
        /* <DEDUP_REMOVED lines=17> */
.L_x_12981:
        /* <DEDUP_REMOVED lines=22> */
.L_x_12980:
[----:B------:R-:W-:Y:S05]  /*8330*/  BSYNC.RECONVERGENT B7 ;  /* 0x0000000000077941 */ /* 0x000fea0003800200 */
.L_x_12979:
[----:B------:R-:W-:-:S05]  /*8340*/  IADD3 R16, P0, PT, R16, 0x8, RZ ;  /* 0x0000000810107810 */ /* 0x000fca0007f1e0ff */
[----:B------:R-:W-:Y:S01]  /*8350*/  IMAD.X R17, RZ, RZ, R17, P0 ;  /* 0x000000ffff117224 */ /* 0x000fe200000e0611 */
[----:B------:R-:W-:-:S04]  /*8360*/  ISETP.GE.U32.AND P0, PT, R16, R23, PT ;  /* 0x000000171000720c */ /* 0x000fc80003f06070 */
[----:B------:R-:W-:-:S13]  /*8370*/  ISETP.GE.U32.AND.EX P0, PT, R17, R22, PT, P0 ;  /* 0x000000161100720c */ /* 0x000fda0003f06100 */
[----:B------:R-:W-:Y:S05]  /*8380*/  @!P0 BRA `(.L_x_12981) ;  /* 0xfffffffc00908947 */ /* 0x000fea000383ffff */
.L_x_12978:
[----:B------:R-:W-:Y:S05]  /*8390*/  BSYNC.RECONVERGENT B6 ;  /* 0x0000000000067941 */ /* 0x000fea0003800200 */
.L_x_12977:
        /* <DEDUP_REMOVED lines=21> */
.L_x_12983:
[----:B------:R-:W-:Y:S05]  /*84f0*/  BSYNC.RECONVERGENT B6 ;  /* 0x0000000000067941 */ /* 0x000fea0003800200 */
.L_x_12982:
        /* <DEDUP_REMOVED lines=21> */
.L_x_12985:
[----:B------:R-:W-:Y:S05]  /*8650*/  BSYNC.RECONVERGENT B6 ;  /* 0x0000000000067941 */ /* 0x000fea0003800200 */
.L_x_12984:
        /* <DEDUP_REMOVED lines=26> */
.L_x_12987:
[----:B------:R-:W-:Y:S05]  /*8800*/  BSYNC.RECONVERGENT B6 ;  /* 0x0000000000067941 */ /* 0x000fea0003800200 */
.L_x_12986:
        /* <DEDUP_REMOVED lines=17> */
.L_x_12992:
        /* <DEDUP_REMOVED lines=25> */
.L_x_12990:
[----:B------:R-:W-:Y:S01]  /*8ab0*/  MOV R10, R23 ;  /* 0x00000017000a7202 */ /* 0x000fe20000000f00 */
[----:B------:R-:W-:Y:S01]  /*8ac0*/  IMAD.MOV.U32 R3, RZ, RZ, R16 ;  /* 0x000000ffff037224 */ /* 0x000fe200078e0010 */
[----:B------:R-:W-:Y:S01]  /*8ad0*/  MOV R5, 0x8b00 ;  /* 0x00008b0000057802 */ /* 0x000fe20000000f00 */
[----:B------:R-:W-:-:S07]  /*8ae0*/  IMAD.MOV.U32 R0, RZ, RZ, R17 ;  /* 0x000000ffff007224 */ /* 0x000fce00078e0011 */
[----:B------:R-:W-:Y:S05]  /*8af0*/  CALL.REL.NOINC `($__internal_30_$__cuda_sm20_div_s64) ;  /* 0x0000004800947944 */ /* 0x000fea0003c00000 */
[----:B------:R-:W-:Y:S01]  /*8b00*/  MOV R6, R3 ;  /* 0x0000000300067202 */ /* 0x000fe20000000f00 */
[----:B------:R-:W-:-:S07]  /*8b10*/  IMAD.MOV.U32 R7, RZ, RZ, R0 ;  /* 0x000000ffff077224 */ /* 0x000fce00078e0000 */
.L_x_12991:
[----:B------:R-:W-:Y:S05]  /*8b20*/  BSYNC.RECONVERGENT B1 ;  /* 0x0000000000017941 */ /* 0x000fea0003800200 */
.L_x_12989:
        /* <DEDUP_REMOVED lines=23> */
.L_x_12988:
        /* <DEDUP_REMOVED lines=15> */
.L_x_12997:
        /* <DEDUP_REMOVED lines=22> */
.L_x_12996:
[----:B------:R-:W-:Y:S05]  /*8ef0*/  BSYNC.RECONVERGENT B7 ;  /* 0x0000000000077941 */ /* 0x000fea0003800200 */
.L_x_12995:
[----:B------:R-:W-:-:S04]  /*8f00*/  IADD3 R16, P0, PT, R16, 0x8, RZ ;  /* 0x0000000810107810 */ /* 0x000fc80007f1e0ff */
[----:B------:R-:W-:Y:S02]  /*8f10*/  IADD3.X R17, PT, PT, RZ, R17, RZ, P0, !PT ;  /* 0x00000011ff117210 */ /* 0x000fe400007fe4ff */
[----:B------:R-:W-:-:S04]  /*8f20*/  ISETP.GE.U32.AND P0, PT, R16, R23, PT ;  /* 0x000000171000720c */ /* 0x000fc80003f06070 */
[----:B------:R-:W-:-:S13]  /*8f30*/  ISETP.GE.U32.AND.EX P0, PT, R17, R22, PT, P0 ;  /* 0x000000161100720c */ /* 0x000fda0003f06100 */
[----:B------:R-:W-:Y:S05]  /*8f40*/  @!P0 BRA `(.L_x_12997) ;  /* 0xfffffffc00908947 */ /* 0x000fea000383ffff */
.L_x_12994:
[----:B------:R-:W-:Y:S05]  /*8f50*/  BSYNC.RECONVERGENT B6 ;  /* 0x0000000000067941 */ /* 0x000fea0003800200 */
.L_x_12993:
        /* <DEDUP_REMOVED lines=21> */
.L_x_12999:
[----:B------:R-:W-:Y:S05]  /*90b0*/  BSYNC.RECONVERGENT B6 ;  /* 0x0000000000067941 */ /* 0x000fea0003800200 */
.L_x_12998:
        /* <DEDUP_REMOVED lines=21> */
.L_x_13001:
[----:B------:R-:W-:Y:S05]  /*9210*/  BSYNC.RECONVERGENT B6 ;  /* 0x0000000000067941 */ /* 0x000fea0003800200 */
.L_x_13000:
        /* <DEDUP_REMOVED lines=26> */
.L_x_13003:
[----:B------:R-:W-:Y:S05]  /*93c0*/  BSYNC.RECONVERGENT B6 ;  /* 0x0000000000067941 */ /* 0x000fea0003800200 */
.L_x_13002:
[----:B------:R-:W-:Y:S01]  /*93d0*/  UISETP.NE.AND UP0, UPT, UR38, URZ, UPT ;  /* 0x000000ff2600728c */ /* 0x000fe2000bf05270 */
[----:B------:R-:W-:Y:S01]  /*93e0*/  VIADD R22, R2, 0xffffffff ;  /* 0xffffffff02167836 */ /* 0x000fe20000000000 */
[----:B------:R-:W-:Y:S01]  /*93f0*/  MOV R13, RZ ;  /* 0x000000ff000d7202 */ /* 0x000fe20000000f00 */
[----:B------:R-:W-:-:S06]  /*9400*/  IMAD.MOV.U32 R18, RZ, RZ, RZ ;  /* 0x000000ffff127224 */ /* 0x000fcc00078e00ff */
[----:B------:R-:W-:Y:S05]  /*9410*/  BRA.U !UP0, `(.L_x_13004) ;  /* 0x0000000508107547 */ /* 0x000fea000b800000 */
[----:B------:R-:W0:Y:S01]  /*9420*/  LDCU.64 UR4, c[0x0][0x398] ;  /* 0x00007300ff0477ac */ /* 0x000e220008000a00 */
[----:B------:R-:W-:Y:S01]  /*9430*/  IMAD R20, R22, 0x8, R73 ;  /* 0x0000000816147824 */ /* 0x000fe200078e0249 */
[----:B------:R-:W-:Y:S01]  /*9440*/  BSSY.RECONVERGENT B0, `(.L_x_13004) ;  /* 0x0000041000007945 */ /* 0x000fe20003800200 */
[----:B------:R-:W-:Y:S01]  /*9450*/  IMAD.MOV.U32 R13, RZ, RZ, RZ ;  /* 0x000000ffff0d7224 */ /* 0x000fe200078e00ff */
[----:B------:R-:W-:Y:S01]  /*9460*/  MOV R19, R2 ;  /* 0x0000000200137202 */ /* 0x000fe20000000f00 */
[----:B------:R-:W-:Y:S02]  /*9470*/  IMAD.MOV.U32 R18, RZ, RZ, RZ ;  /* 0x000000ffff127224 */ /* 0x000fe400078e00ff */
[----:B------:R-:W-:Y:S02]  /*9480*/  VIADD R20, R20, 0x60 ;  /* 0x0000006014147836 */ /* 0x000fe40000000000 */
[----:B0-----:R-:W-:Y:S02]  /*9490*/  IMAD R3, R61, UR4, RZ ;  /* 0x000000043d037c24 */ /* 0x001fe4000f8e02ff */
[----:B------:R-:W-:-:S04]  /*94a0*/  IMAD.WIDE.U32 R4, R60, UR4, RZ ;  /* 0x000000043c047c25 */ /* 0x000fc8000f8e00ff */
[----:B------:R-:W-:Y:S02]  /*94b0*/  IMAD R3, R60, UR5, R3 ;  /* 0x000000053c037c24 */ /* 0x000fe4000f8e0203 */
[----:B------:R-:W-:-:S03]  /*94c0*/  IMAD.MOV.U32 R21, RZ, RZ, R4 ;  /* 0x000000ffff157224 */ /* 0x000fc600078e0004 */
[----:B------:R-:W-:-:S07]  /*94d0*/  IADD3 R4, PT, PT, R5, R3, RZ ;  /* 0x0000000305047210 */ /* 0x000fce0007ffe0ff */
.L_x_13008:
        /* <DEDUP_REMOVED lines=25> */
.L_x_13006:
[----:B------:R-:W-:Y:S01]  /*9670*/  IMAD.MOV.U32 R10, RZ, RZ, R21 ;  /* 0x000000ffff0a7224 */ /* 0x000fe200078e0015 */
[----:B------:R-:W-:Y:S01]  /*9680*/  MOV R0, R17 ;  /* 0x0000001100007202 */ /* 0x000fe20000000f00 */
[----:B------:R-:W-:Y:S01]  /*9690*/  IMAD.MOV.U32 R3, RZ, RZ, R16 ;  /* 0x000000ffff037224 */ /* 0x000fe200078e0010 */
[----:B------:R-:W-:-:S07]  /*96a0*/  MOV R5, 0x96c0 ;  /* 0x000096c000057802 */ /* 0x000fce0000000f00 */
[----:B------:R-:W-:Y:S05]  /*96b0*/  CALL.REL.NOINC `($__internal_30_$__cuda_sm20_div_s64) ;  /* 0x0000003c00a47944 */ /* 0x000fea0003c00000 */
[----:B------:R-:W-:Y:S02]  /*96c0*/  IMAD.MOV.U32 R6, RZ, RZ, R3 ;  /* 0x000000ffff067224 */ /* 0x000fe400078e0003 */
[----:B------:R-:W-:-:S07]  /*96d0*/  IMAD.MOV.U32 R7, RZ, RZ, R0 ;  /* 0x000000ffff077224 */ /* 0x000fce00078e0000 */
.L_x_13007:
[----:B------:R-:W-:Y:S05]  /*96e0*/  BSYNC.RECONVERGENT B1 ;  /* 0x0000000000017941 */ /* 0x000fea0003800200 */
.L_x_13005:
[----:B------:R0:W2:Y:S01]  /*96f0*/  LDL.64 R8, [R20] ;  /* 0x0000000014087983 */ /* 0x0000a20000100a00 */
        /* <DEDUP_REMOVED lines=10> */
[----:B------:R-:W-:Y:S01]  /*97a0*/  MOV R11, R18 ;  /* 0x00000012000b7202 */ /* 0x000fe20000000f00 */
[----:B------:R-:W-:Y:S02]  /*97b0*/  IMAD.MOV.U32 R21, RZ, RZ, R6 ;  /* 0x000000ffff157224 */ /* 0x000fe400078e0006 */
[----:B0-----:R-:W-:Y:S01]  /*97c0*/  VIADD R20, R20, 0xfffffff8 ;  /* 0xfffffff814147836 */ /* 0x001fe20000000000 */
[----:B------:R-:W-:-:S05]  /*97d0*/  IADD3 R3, PT, PT, R5, R3, RZ ;  /* 0x0000000305037210 */ /* 0x000fca0007ffe0ff */
        /* <DEDUP_REMOVED lines=8> */
.L_x_13004:
        /* <DEDUP_REMOVED lines=15> */
.L_x_13013:
        /* <DEDUP_REMOVED lines=22> */
.L_x_13012:
[----:B------:R-:W-:Y:S05]  /*9ab0*/  BSYNC.RECONVERGENT B7 ;  /* 0x0000000000077941 */ /* 0x000fea0003800200 */
.L_x_13011:
[----:B------:R-:W-:-:S05]  /*9ac0*/  IADD3 R16, P0, PT, R16, 0x8, RZ ;  /* 0x0000000810107810 */ /* 0x000fca0007f1e0ff */
[----:B------:R-:W-:Y:S01]  /*9ad0*/  IMAD.X R17, RZ, RZ, R17, P0 ;  /* 0x000000ffff117224 */ /* 0x000fe200000e0611 */
[----:B------:R-:W-:-:S04]  /*9ae0*/  ISETP.GE.U32.AND P0, PT, R16, R19, PT ;  /* 0x000000131000720c */ /* 0x000fc80003f06070 */
[----:B------:R-:W-:-:S13]  /*9af0*/  ISETP.GE.U32.AND.EX P0, PT, R17, R18, PT, P0 ;  /* 0x000000121100720c */ /* 0x000fda0003f06100 */
[----:B------:R-:W-:Y:S05]  /*9b00*/  @!P0 BRA `(.L_x_13013) ;  /* 0xfffffffc00908947 */ /* 0x000fea000383ffff */
.L_x_13010:
[----:B------:R-:W-:Y:S05]  /*9b10*/  BSYNC.RECONVERGENT B6 ;  /* 0x0000000000067941 */ /* 0x000fea0003800200 */
.L_x_13009:
        /* <DEDUP_REMOVED lines=21> */
.L_x_13015:
[----:B------:R-:W-:Y:S05]  /*9c70*/  BSYNC.RECONVERGENT B6 ;  /* 0x0000000000067941 */ /* 0x000fea0003800200 */
.L_x_13014:
        /* <DEDUP_REMOVED lines=21> */
.L_x_13017:
[----:B------:R-:W-:Y:S05]  /*9dd0*/  BSYNC.RECONVERGENT B6 ;  /* 0x0000000000067941 */ /* 0x000fea0003800200 */
.L_x_13016:
        /* <DEDUP_REMOVED lines=26> */
.L_x_13019:
[----:B------:R-:W-:Y:S05]  /*9f80*/  BSYNC.RECONVERGENT B6 ;  /* 0x0000000000067941 */ /* 0x000fea0003800200 */
.L_x_13018:
[----:B------:R-:W-:Y:S01]  /*9f90*/  UISETP.NE.AND UP0, UPT, UR38, URZ, UPT ;  /* 0x000000ff2600728c */ /* 0x000fe2000bf05270 */
[----:B------:R-:W-:Y:S01]  /*9fa0*/  MOV R18, RZ ;  /* 0x000000ff00127202 */ /* 0x000fe20000000f00 */
[----:B------:R-:W-:-:S07]  /*9fb0*/  IMAD.MOV.U32 R13, RZ, RZ, RZ ;  /* 0x000000ffff0d7224 */ /* 0x000fce00078e00ff */
        /* <DEDUP_REMOVED lines=13> */
.L_x_13024:
        /* <DEDUP_REMOVED lines=25> */
.L_x_13022:
[----:B------:R-:W-:Y:S01]  /*a220*/  IMAD.MOV.U32 R10, RZ, RZ, R21 ;  /* 0x000000ffff0a7224 */ /* 0x000fe200078e0015 */
[----:B------:R-:W-:Y:S01]  /*a230*/  MOV R0, R17 ;  /* 0x0000001100007202 */ /* 0x000fe20000000f00 */
[----:B------:R-:W-:Y:S01]  /*a240*/  IMAD.MOV.U32 R3, RZ, RZ, R16 ;  /* 0x000000ffff037224 */ /* 0x000fe200078e0010 */
[----:B------:R-:W-:-:S07]  /*a250*/  MOV R5, 0xa270 ;  /* 0x0000a27000057802 */ /* 0x000fce0000000f00 */
[----:B------:R-:W-:Y:S05]  /*a260*/  CALL.REL.NOINC `($__internal_30_$__cuda_sm20_div_s64) ;  /* 0x0000003000b87944 */ /* 0x000fea0003c00000 */
[----:B------:R-:W-:Y:S02]  /*a270*/  IMAD.MOV.U32 R6, RZ, RZ, R3 ;  /* 0x000000ffff067224 */ /* 0x000fe400078e0003 */
[----:B------:R-:W-:-:S07]  /*a280*/  IMAD.MOV.U32 R7, RZ, RZ, R0 ;  /* 0x000000ffff077224 */ /* 0x000fce00078e0000 */
.L_x_13023:
[----:B------:R-:W-:Y:S05]  /*a290*/  BSYNC.RECONVERGENT B1 ;  /* 0x0000000000017941 */ /* 0x000fea0003800200 */
.L_x_13021:
[----:B------:R0:W2:Y:S01]  /*a2a0*/  LDL.64 R8, [R20] ;  /* 0x0000000014087983 */ /* 0x0000a20000100a00 */
[-C--:B------:R-:W-:Y:S01]  /*a2b0*/  IADD3 R11, P0, PT, RZ, -R6.reuse, RZ ;  /* 0x80000006ff0b7210 */ /* 0x080fe20007f1e0ff */
[----:B------:R-:W-:Y:S02]  /*a2c0*/  IMAD.MOV.U32 R5, RZ, RZ, R4 ;  /* 0x000000ffff057224 */ /* 0x000fe400078e0004 */
[----:B------:R-:W-:Y:S01]  /*a2d0*/  IMAD.MOV.U32 R4, RZ, RZ, R21 ;  /* 0x000000ffff047224 */ /* 0x000fe200078e0015 */
[----:B------:R-:W-:Y:S01]  /*a2e0*/  IADD3.X R3, PT, PT, RZ, ~R7, RZ, P0, !PT ;  /* 0x80000007ff037210 */ /* 0x000fe200007fe4ff */
[----:B------:R-:W-:Y:S01]  /*a2f0*/  VIADD R19, R19, 0xffffffff ;  /* 0xffffffff13137836 */ /* 0x000fe20000000000 */
[----:B------:R-:W-:Y:S01]  /*a300*/  MOV R21, R6 ;  /* 0x0000000600157202 */ /* 0x000fe20000000f00 */
[----:B------:R-:W-:-:S03]  /*a310*/  IMAD.WIDE.U32 R4, R16, R11, R4 ;  /* 0x0000000b10047225 */ /* 0x000fc600078e0004 */
[----:B------:R-:W-:Y:S01]  /*a320*/  ISETP.NE.AND P0, PT, R19, RZ, PT ;  /* 0x000000ff1300720c */ /* 0x000fe20003f05270 */
        /* <DEDUP_REMOVED lines=13> */
.L_x_13020:
        /* <DEDUP_REMOVED lines=15> */
.L_x_13029:
        /* <DEDUP_REMOVED lines=22> */
.L_x_13028:
[----:B------:R-:W-:Y:S05]  /*a650*/  BSYNC.RECONVERGENT B7 ;  /* 0x0000000000077941 */ /* 0x000fea0003800200 */
.L_x_13027:
[----:B------:R-:W-:-:S04]  /*a660*/  IADD3 R16, P0, PT, R16, 0x8, RZ ;  /* 0x0000000810107810 */ /* 0x000fc80007f1e0ff */
[----:B------:R-:W-:Y:S02]  /*a670*/  IADD3.X R17, PT, PT, RZ, R17, RZ, P0, !PT ;  /* 0x00000011ff117210 */ /* 0x000fe400007fe4ff */
[----:B------:R-:W-:-:S04]  /*a680*/  ISETP.GE.U32.AND P0, PT, R16, R19, PT ;  /* 0x000000131000720c */ /* 0x000fc80003f06070 */
[----:B------:R-:W-:-:S13]  /*a690*/  ISETP.GE.U32.AND.EX P0, PT, R17, R18, PT, P0 ;  /* 0x000000121100720c */ /* 0x000fda0003f06100 */
[----:B------:R-:W-:Y:S05]  /*a6a0*/  @!P0 BRA `(.L_x_13029) ;  /* 0xfffffffc00908947 */ /* 0x000fea000383ffff */
.L_x_13026:
[----:B------:R-:W-:Y:S05]  /*a6b0*/  BSYNC.RECONVERGENT B6 ;  /* 0x0000000000067941 */ /* 0x000fea0003800200 */
.L_x_13025:
        /* <DEDUP_REMOVED lines=21> */
.L_x_13031:
[----:B------:R-:W-:Y:S05]  /*a810*/  BSYNC.RECONVERGENT B6 ;  /* 0x0000000000067941 */ /* 0x000fea0003800200 */
.L_x_13030:
        /* <DEDUP_REMOVED lines=21> */
.L_x_13033:
[----:B------:R-:W-:Y:S05]  /*a970*/  BSYNC.RECONVERGENT B6 ;  /* 0x0000000000067941 */ /* 0x000fea0003800200 */
.L_x_13032:
        /* <DEDUP_REMOVED lines=26> */
.L_x_13035:
[----:B------:R-:W-:Y:S05]  /*ab20*/  BSYNC.RECONVERGENT B6 ;  /* 0x0000000000067941 */ /* 0x000fea0003800200 */
.L_x_13034:
        /* <DEDUP_REMOVED lines=8> */
[----:B------:R-:W-:Y:S02]  /*abb0*/  IMAD.MOV.U32 R13, RZ, RZ, RZ ;  /* 0x000000ffff0d7224 */ /* 0x000fe400078e00ff */
[----:B------:R-:W-:Y:S01]  /*abc0*/  IMAD.MOV.U32 R19, RZ, RZ, R2 ;  /* 0x000000ffff137224 */ /* 0x000fe200078e0002 */
[----:B------:R-:W-:Y:S01]  /*abd0*/  IADD3 R20, PT, PT, R20, 0x60, RZ ;  /* 0x0000006014147810 */ /* 0x000fe20007ffe0ff */
[----:B0-----:R-:W-:Y:S02]  /*abe0*/  IMAD R3, R65, UR4, RZ ;  /* 0x0000000441037c24 */ /* 0x001fe4000f8e02ff */
[----:B------:R-:W-:-:S04]  /*abf0*/  IMAD.WIDE.U32 R4, R64, UR4, RZ ;  /* 0x0000000440047c25 */ /* 0x000fc8000f8e00ff */
[----:B------:R-:W-:Y:S02]  /*ac00*/  IMAD R3, R64, UR5, R3 ;  /* 0x0000000540037c24 */ /* 0x000fe4000f8e0203 */
[----:B------:R-:W-:Y:S02]  /*ac10*/  IMAD.MOV.U32 R21, RZ, RZ, R4 ;  /* 0x000000ffff157224 */ /* 0x000fe400078e0004 */
[----:B------:R-:W-:-:S07]  /*ac20*/  IMAD.IADD R4, R5, 0x1, R3 ;  /* 0x0000000105047824 */ /* 0x000fce00078e0203 */
.L_x_13040:
        /* <DEDUP_REMOVED lines=11> */
[----:B0-----:R-:W-:Y:S01]  /*ace0*/  MOV R6, RZ ;  /* 0x000000ff00067202 */ /* 0x001fe20000000f00 */
        /* <DEDUP_REMOVED lines=13> */
.L_x_13038:
[----:B------:R-:W-:Y:S01]  /*adc0*/  MOV R10, R21 ;  /* 0x00000015000a7202 */ /* 0x000fe20000000f00 */
[----:B------:R-:W-:Y:S01]  /*add0*/  IMAD.MOV.U32 R3, RZ, RZ, R16 ;  /* 0x000000ffff037224 */ /* 0x000fe200078e0010 */
[----:B------:R-:W-:Y:S01]  /*ade0*/  MOV R5, 0xae10 ;  /* 0x0000ae1000057802 */ /* 0x000fe20000000f00 */
[----:B------:R-:W-:-:S07]  /*adf0*/  IMAD.MOV.U32 R0, RZ, RZ, R17 ;  /* 0x000000ffff007224 */ /* 0x000fce00078e0011 */
[----:B------:R-:W-:Y:S05]  /*ae00*/  CALL.REL.NOINC `($__internal_30_$__cuda_sm20_div_s64) ;  /* 0x0000002400d07944 */ /* 0x000fea0003c00000 */
[----:B------:R-:W-:Y:S01]  /*ae10*/  MOV R6, R3 ;  /* 0x0000000300067202 */ /* 0x000fe20000000f00 */
[----:B------:R-:W-:-:S07]  /*ae20*/  IMAD.MOV.U32 R7, RZ, RZ, R0 ;  /* 0x000000ffff077224 */ /* 0x000fce00078e0000 */
.L_x_13039:
[----:B------:R-:W-:Y:S05]  /*ae30*/  BSYNC.RECONVERGENT B1 ;  /* 0x0000000000017941 */ /* 0x000fea0003800200 */
.L_x_13037:
        /* <DEDUP_REMOVED lines=22> */
.L_x_13036:
        /* <DEDUP_REMOVED lines=15> */
.L_x_13045:
        /* <DEDUP_REMOVED lines=22> */
.L_x_13044:
[----:B------:R-:W-:Y:S05]  /*b1f0*/  BSYNC.RECONVERGENT B7 ;  /* 0x0000000000077941 */ /* 0x000fea0003800200 */
.L_x_13043:
[----:B------:R-:W-:-:S05]  /*b200*/  IADD3 R16, P0, PT, R16, 0x8, RZ ;  /* 0x0000000810107810 */ /* 0x000fca0007f1e0ff */
[----:B------:R-:W-:Y:S01]  /*b210*/  IMAD.X R17, RZ, RZ, R17, P0 ;  /* 0x000000ffff117224 */ /* 0x000fe200000e0611 */
[----:B------:R-:W-:-:S04]  /*b220*/  ISETP.GE.U32.AND P0, PT, R16, R19, PT ;  /* 0x000000131000720c */ /* 0x000fc80003f06070 */
[----:B------:R-:W-:-:S13]  /*b230*/  ISETP.GE.U32.AND.EX P0, PT, R17, R18, PT, P0 ;  /* 0x000000121100720c */ /* 0x000fda0003f06100 */
[----:B------:R-:W-:Y:S05]  /*b240*/  @!P0 BRA `(.L_x_13045) ;  /* 0xfffffffc00908947 */ /* 0x000fea000383ffff */
.L_x_13042:
[----:B------:R-:W-:Y:S05]  /*b250*/  BSYNC.RECONVERGENT B6 ;  /* 0x0000000000067941 */ /* 0x000fea0003800200 */
.L_x_13041:
        /* <DEDUP_REMOVED lines=21> */
.L_x_13047:
[----:B------:R-:W-:Y:S05]  /*b3b0*/  BSYNC.RECONVERGENT B6 ;  /* 0x0000000000067941 */ /* 0x000fea0003800200 */
.L_x_13046:
        /* <DEDUP_REMOVED lines=21> */
.L_x_13049:
[----:B------:R-:W-:Y:S05]  /*b510*/  BSYNC.RECONVERGENT B6 ;  /* 0x0000000000067941 */ /* 0x000fea0003800200 */
.L_x_13048:
        /* <DEDUP_REMOVED lines=26> */
.L_x_13051:
[----:B------:R-:W-:Y:S05]  /*b6c0*/  BSYNC.RECONVERGENT B6 ;  /* 0x0000000000067941 */ /* 0x000fea0003800200 */
.L_x_13050:
[----:B------:R-:W-:Y:S01]  /*b6d0*/  UISETP.NE.AND UP0, UPT, UR38, URZ, UPT ;  /* 0x000000ff2600728c */ /* 0x000fe2000bf05270 */
[----:B------:R-:W-:Y:S02]  /*b6e0*/  IMAD.MOV.U32 R18, RZ, RZ, RZ ;  /* 0x000000ffff127224 */ /* 0x000fe400078e00ff */
        /* <DEDUP_REMOVED lines=11> */
[----:B------:R-:W-:-:S05]  /*b7a0*/  IMAD R3, R66, UR5, R3 ;  /* 0x0000000542037c24 */ /* 0x000fca000f8e0203 */
[----:B------:R-:W-:-:S07]  /*b7b0*/  IADD3 R4, PT, PT, R25, R3, RZ ;  /* 0x0000000319047210 */ /* 0x000fce0007ffe0ff */
.L_x_13056:
        /* <DEDUP_REMOVED lines=15> */
[----:B------:R-:W-:Y:S02]  /*b8b0*/  HFMA2 R7, -RZ, RZ, 0, 0 ;  /* 0x00000000ff077431 */ /* 0x000fe400000001ff */
        /* <DEDUP_REMOVED lines=9> */
.L_x_13054:
[----:B------:R-:W-:Y:S01]  /*b950*/  IMAD.MOV.U32 R10, RZ, RZ, R24 ;  /* 0x000000ffff0a7224 */ /* 0x000fe200078e0018 */
[----:B------:R-:W-:Y:S01]  /*b960*/  MOV R0, R17 ;  /* 0x0000001100007202 */ /* 0x000fe20000000f00 */
[----:B------:R-:W-:Y:S01]  /*b970*/  IMAD.MOV.U32 R3, RZ, RZ, R16 ;  /* 0x000000ffff037224 */ /* 0x000fe200078e0010 */
[----:B------:R-:W-:-:S07]  /*b980*/  MOV R5, 0xb9a0 ;  /* 0x0000b9a000057802 */ /* 0x000fce0000000f00 */
[----:B------:R-:W-:Y:S05]  /*b990*/  CALL.REL.NOINC `($__internal_30_$__cuda_sm20_div_s64) ;  /* 0x0000001800ec7944 */ /* 0x000fea0003c00000 */
[----:B------:R-:W-:Y:S02]  /*b9a0*/  IMAD.MOV.U32 R6, RZ, RZ, R3 ;  /* 0x000000ffff067224 */ /* 0x000fe400078e0003 */
[----:B------:R-:W-:-:S07]  /*b9b0*/  IMAD.MOV.U32 R7, RZ, RZ, R0 ;  /* 0x000000ffff077224 */ /* 0x000fce00078e0000 */
.L_x_13055:
[----:B------:R-:W-:Y:S05]  /*b9c0*/  BSYNC.RECONVERGENT B1 ;  /* 0x0000000000017941 */ /* 0x000fea0003800200 */
.L_x_13053:
[----:B------:R0:W2:Y:S01]  /*b9d0*/  LDL.64 R8, [R19] ;  /* 0x0000000013087983 */ /* 0x0000a20000100a00 */
[----:B------:R-:W-:Y:S01]  /*b9e0*/  IADD3 R11, P0, PT, RZ, -R6, RZ ;  /* 0x80000006ff0b7210 */ /* 0x000fe20007f1e0ff */
[----:B------:R-:W-:Y:S01]  /*b9f0*/  IMAD.MOV.U32 R25, RZ, RZ, R4 ;  /* 0x000000ffff197224 */ /* 0x000fe200078e0004 */
[----:B------:R-:W-:Y:S01]  /*ba00*/  IADD3 R20, PT, PT, R20, -0x1, RZ ;  /* 0xffffffff14147810 */ /* 0x000fe20007ffe0ff */
[----:B------:R-:W-:Y:S01]  /*ba10*/  IMAD.MOV.U32 R12, RZ, RZ, R18 ;  /* 0x000000ffff0c7224 */ /* 0x000fe200078e0012 */
[----:B------:R-:W-:Y:S01]  /*ba20*/  IADD3.X R3, PT, PT, RZ, ~R7, RZ, P0, !PT ;  /* 0x80000007ff037210 */ /* 0x000fe200007fe4ff */
        /* <DEDUP_REMOVED lines=15> */
.L_x_13052:
        /* <DEDUP_REMOVED lines=15> */
.L_x_13061:
        /* <DEDUP_REMOVED lines=22> */
.L_x_13060:
[----:B------:R-:W-:Y:S05]  /*bd70*/  BSYNC.RECONVERGENT B7 ;  /* 0x0000000000077941 */ /* 0x000fea0003800200 */
.L_x_13059:
[----:B------:R-:W-:-:S05]  /*bd80*/  IADD3 R16, P0, PT, R16, 0x8, RZ ;  /* 0x0000000810107810 */ /* 0x000fca0007f1e0ff */
[----:B------:R-:W-:Y:S01]  /*bd90*/  IMAD.X R17, RZ, RZ, R17, P0 ;  /* 0x000000ffff117224 */ /* 0x000fe200000e0611 */
[----:B------:R-:W-:-:S04]  /*bda0*/  ISETP.GE.U32.AND P0, PT, R16, R19, PT ;  /* 0x000000131000720c */ /* 0x000fc80003f06070 */
[----:B------:R-:W-:-:S13]  /*bdb0*/  ISETP.GE.U32.AND.EX P0, PT, R17, R18, PT, P0 ;  /* 0x000000121100720c */ /* 0x000fda0003f06100 */
[----:B------:R-:W-:Y:S05]  /*bdc0*/  @!P0 BRA `(.L_x_13061) ;  /* 0xfffffffc00908947 */ /* 0x000fea000383ffff */
.L_x_13058:
[----:B------:R-:W-:Y:S05]  /*bdd0*/  BSYNC.RECONVERGENT B6 ;  /* 0x0000000000067941 */ /* 0x000fea0003800200 */
.L_x_13057:
        /* <DEDUP_REMOVED lines=21> */
.L_x_13063:
[----:B------:R-:W-:Y:S05]  /*bf30*/  BSYNC.RECONVERGENT B6 ;  /* 0x0000000000067941 */ /* 0x000fea0003800200 */
.L_x_13062:
        /* <DEDUP_REMOVED lines=21> */
.L_x_13065:
[----:B------:R-:W-:Y:S05]  /*c090*/  BSYNC.RECONVERGENT B6 ;  /* 0x0000000000067941 */ /* 0x000fea0003800200 */
.L_x_13064:
        /* <DEDUP_REMOVED lines=26> */
.L_x_13067:
[----:B------:R-:W-:Y:S05]  /*c240*/  BSYNC.RECONVERGENT B6 ;  /* 0x0000000000067941 */ /* 0x000fea0003800200 */
.L_x_13066:
        /* <DEDUP_REMOVED lines=9> */
[----:B------:R-:W-:Y:S02]  /*c2e0*/  VIADD R19, R19, 0x60 ;  /* 0x0000006013137836 */ /* 0x000fe40000000000 */
[----:B0-----:R-:W-:Y:S02]  /*c2f0*/  IMAD R3, R69, UR4, RZ ;  /* 0x0000000445037c24 */ /* 0x001fe4000f8e02ff */
[----:B------:R-:W-:-:S04]  /*c300*/  IMAD.WIDE.U32 R20, R68, UR4, RZ ;  /* 0x0000000444147c25 */ /* 0x000fc8000f8e00ff */
[----:B------:R-:W-:-:S05]  /*c310*/  IMAD R3, R68, UR5, R3 ;  /* 0x0000000544037c24 */ /* 0x000fca000f8e0203 */
[----:B------:R-:W-:Y:S01]  /*c320*/  IADD3 R4, PT, PT, R21, R3, RZ ;  /* 0x0000000315047210 */ /* 0x000fe20007ffe0ff */
[----:B------:R-:W-:-:S07]  /*c330*/  IMAD.MOV.U32 R21, RZ, RZ, RZ ;  /* 0x000000ffff157224 */ /* 0x000fce00078e00ff */
.L_x_13072:
        /* <DEDUP_REMOVED lines=25> */
.L_x_13070:
[----:B------:R-:W-:Y:S01]  /*c4d0*/  IMAD.MOV.U32 R10, RZ, RZ, R20 ;  /* 0x000000ffff0a7224 */ /* 0x000fe200078e0014 */
[----:B------:R-:W-:Y:S01]  /*c4e0*/  MOV R0, R17 ;  /* 0x0000001100007202 */ /* 0x000fe20000000f00 */
[----:B------:R-:W-:Y:S01]  /*c4f0*/  IMAD.MOV.U32 R3, RZ, RZ, R16 ;  /* 0x000000ffff037224 */ /* 0x000fe200078e0010 */
[----:B------:R-:W-:-:S07]  /*c500*/  MOV R5, 0xc520 ;  /* 0x0000c52000057802 */ /* 0x000fce0000000f00 */
[----:B------:R-:W-:Y:S05]  /*c510*/  CALL.REL.NOINC `($__internal_30_$__cuda_sm20_div_s64) ;  /* 0x00000010000c7944 */ /* 0x000fea0003c00000 */
[----:B------:R-:W-:Y:S02]  /*c520*/  IMAD.MOV.U32 R6, RZ, RZ, R3 ;  /* 0x000000ffff067224 */ /* 0x000fe400078e0003 */
[----:B------:R-:W-:-:S07]  /*c530*/  IMAD.MOV.U32 R7, RZ, RZ, R0 ;  /* 0x000000ffff077224 */ /* 0x000fce00078e0000 */
.L_x_13071:
[----:B------:R-:W-:Y:S05]  /*c540*/  BSYNC.RECONVERGENT B1 ;  /* 0x0000000000017941 */ /* 0x000fea0003800200 */
.L_x_13069:
        /* <DEDUP_REMOVED lines=14> */
[----:B------:R-:W-:Y:S01]  /*c630*/  IMAD.WIDE.U32 R10, R8, R4, R20 ;  /* 0x00000004080a7225 */ /* 0x000fe200078e0014 */
[----:B------:R-:W-:-:S03]  /*c640*/  MOV R20, R6 ;  /* 0x0000000600147202 */ /* 0x000fc60000000f00 */
[----:B------:R-:W-:Y:S02]  /*c650*/  IMAD R3, R9, R4, R3 ;  /* 0x0000000409037224 */ /* 0x000fe400078e0203 */
[----:B------:R-:W-:Y:S02]  /*c660*/  IMAD.MOV.U32 R4, RZ, RZ, R7 ;  /* 0x000000ffff047224 */ /* 0x000fe400078e0007 */
[----:B------:R-:W-:Y:S01]  /*c670*/  IMAD.MOV.U32 R18, RZ, RZ, R10 ;  /* 0x000000ffff127224 */ /* 0x000fe200078e000a */
[----:B------:R-:W-:Y:S01]  /*c680*/  IADD3 R21, PT, PT, R11, R3, RZ ;  /* 0x000000030b157210 */ /* 0x000fe20007ffe0ff */
[----:B------:R-:W-:Y:S06]  /*c690*/  @P0 BRA `(.L_x_13072) ;  /* 0xfffffffc00280947 */ /* 0x000fec000383ffff */
[----:B------:R-:W-:Y:S05]  /*c6a0*/  BSYNC.RECONVERGENT B0 ;  /* 0x0000000000007941 */ /* 0x000fea0003800200 */
.L_x_13068:
        /* <DEDUP_REMOVED lines=15> */
.L_x_13077:
        /* <DEDUP_REMOVED lines=22> */
.L_x_13076:
[----:B------:R-:W-:Y:S05]  /*c900*/  BSYNC.RECONVERGENT B7 ;  /* 0x0000000000077941 */ /* 0x000fea0003800200 */
.L_x_13075:
[----:B------:R-:W-:-:S04]  /*c910*/  IADD3 R16, P0, PT, R16, 0x8, RZ ;  /* 0x0000000810107810 */ /* 0x000fc80007f1e0ff */
[----:B------:R-:W-:Y:S02]  /*c920*/  IADD3.X R17, PT, PT, RZ, R17, RZ, P0, !PT ;  /* 0x00000011ff117210 */ /* 0x000fe400007fe4ff */
[----:B------:R-:W-:-:S04]  /*c930*/  ISETP.GE.U32.AND P0, PT, R16, R19, PT ;  /* 0x000000131000720c */ /* 0x000fc80003f06070 */
[----:B------:R-:W-:-:S13]  /*c940*/  ISETP.GE.U32.AND.EX P0, PT, R17, R18, PT, P0 ;  /* 0x000000121100720c */ /* 0x000fda0003f06100 */
[----:B------:R-:W-:Y:S05]  /*c950*/  @!P0 BRA `(.L_x_13077) ;  /* 0xfffffffc00908947 */ /* 0x000fea000383ffff */
.L_x_13074:
[----:B------:R-:W-:Y:S05]  /*c960*/  BSYNC.RECONVERGENT B6 ;  /* 0x0000000000067941 */ /* 0x000fea0003800200 */
.L_x_13073:
        /* <DEDUP_REMOVED lines=21> */
.L_x_13079:
[----:B------:R-:W-:Y:S05]  /*cac0*/  BSYNC.RECONVERGENT B6 ;  /* 0x0000000000067941 */ /* 0x000fea0003800200 */
.L_x_13078:
        /* <DEDUP_REMOVED lines=21> */
.L_x_13081:
[----:B------:R-:W-:Y:S05]  /*cc20*/  BSYNC.RECONVERGENT B6 ;  /* 0x0000000000067941 */ /* 0x000fea0003800200 */
.L_x_13080:
        /* <DEDUP_REMOVED lines=26> */
.L_x_13083:
[----:B------:R-:W-:Y:S05]  /*cdd0*/  BSYNC.RECONVERGENT B6 ;  /* 0x0000000000067941 */ /* 0x000fea0003800200 */
.L_x_13082:
        /* <DEDUP_REMOVED lines=9> */
[----:B------:R-:W-:Y:S01]  /*ce70*/  IMAD.IADD R4, R7, 0x1, R3 ;  /* 0x0000000107047824 */ /* 0x000fe200078e0203 */
[----:B------:R-:W-:Y:S02]  /*ce80*/  MOV R21, R6 ;  /* 0x0000000600157202 */ /* 0x000fe40000000f00 */
[----:B------:R-:W-:Y:S01]  /*ce90*/  CS2R R18, SRZ ;  /* 0x0000000000127805 */ /* 0x000fe2000001ff00 */
[----:B------:R-:W-:-:S07]  /*cea0*/  VIADD R13, R13, 0x60 ;  /* 0x000000600d0d7836 */ /* 0x000fce0000000000 */
.L_x_13088:
        /* <DEDUP_REMOVED lines=25> */
.L_x_13086:
[----:B------:R-:W-:Y:S01]  /*d040*/  IMAD.MOV.U32 R10, RZ, RZ, R21 ;  /* 0x000000ffff0a7224 */ /* 0x000fe200078e0015 */
[----:B------:R-:W-:Y:S01]  /*d050*/  MOV R0, R17 ;  /* 0x0000001100007202 */ /* 0x000fe20000000f00 */
[----:B------:R-:W-:Y:S01]  /*d060*/  IMAD.MOV.U32 R3, RZ, RZ, R16 ;  /* 0x000000ffff037224 */ /* 0x000fe200078e0010 */
[----:B------:R-:W-:-:S07]  /*d070*/  MOV R5, 0xd090 ;  /* 0x0000d09000057802 */ /* 0x000fce0000000f00 */
[----:B------:R-:W-:Y:S05]  /*d080*/  CALL.REL.NOINC `($__internal_30_$__cuda_sm20_div_s64) ;  /* 0x0000000400307944 */ /* 0x000fea0003c00000 */
[----:B------:R-:W-:Y:S02]  /*d090*/  IMAD.MOV.U32 R6, RZ, RZ, R3 ;  /* 0x000000ffff067224 */ /* 0x000fe400078e0003 */
[----:B------:R-:W-:-:S07]  /*d0a0*/  IMAD.MOV.U32 R7, RZ, RZ, R0 ;  /* 0x000000ffff077224 */ /* 0x000fce00078e0000 */
.L_x_13087:
[----:B------:R-:W-:Y:S05]  /*d0b0*/  BSYNC.RECONVERGENT B1 ;  /* 0x0000000000017941 */ /* 0x000fea0003800200 */
.L_x_13085:
        /* <DEDUP_REMOVED lines=20> */
.L_x_13084:
        /* <DEDUP_REMOVED lines=15> */
.L_x_13093:
        /* <DEDUP_REMOVED lines=22> */
.L_x_13092:
[----:B------:R-:W-:Y:S05]  /*d450*/  BSYNC.RECONVERGENT B7 ;  /* 0x0000000000077941 */ /* 0x000fea0003800200 */
.L_x_13091:
[----:B------:R-:W-:-:S05]  /*d460*/  IADD3 R16, P0, PT, R16, 0x8, RZ ;  /* 0x0000000810107810 */ /* 0x000fca0007f1e0ff */
[----:B------:R-:W-:Y:S01]  /*d470*/  IMAD.X R17, RZ, RZ, R17, P0 ;  /* 0x000000ffff117224 */ /* 0x000fe200000e0611 */
[----:B------:R-:W-:-:S04]  /*d480*/  ISETP.GE.U32.AND P0, PT, R16, R23, PT ;  /* 0x000000171000720c */ /* 0x000fc80003f06070 */
[----:B------:R-:W-:-:S13]  /*d490*/  ISETP.GE.U32.AND.EX P0, PT, R17, R18, PT, P0 ;  /* 0x000000121100720c */ /* 0x000fda0003f06100 */
[----:B------:R-:W-:Y:S05]  /*d4a0*/  @!P0 BRA `(.L_x_13093) ;  /* 0xfffffffc00908947 */ /* 0x000fea000383ffff */
.L_x_13090:
[----:B------:R-:W-:Y:S05]  /*d4b0*/  BSYNC.RECONVERGENT B6 ;  /* 0x0000000000067941 */ /* 0x000fea0003800200 */
.L_x_13089:
[----:B------:R-:W0:Y:S01]  /*d4c0*/  S2R R5, SR_TID.X ;  /* 0x0000000000057919 */ /* 0x000e220000002100 */
[----:B------:R-:W1:Y:S02]  /*d4d0*/  LDC.64 R2, c[0x0][0x438] ;  /* 0x00010e00ff027b82 */ /* 0x000e640000000a00 */
[----:B-1----:R-:W-:-:S04]  /*d4e0*/  IMAD.WIDE.U32 R100, R100, 0x8, R2 ;  /* 0x0000000864647825 */ /* 0x002fc800078e0002 */
[----:B0-----:R-:W-:-:S05]  /*d4f0*/  IMAD.WIDE.U32 R100, R5, 0x10, R100 ;  /* 0x0000001005647825 */ /* 0x001fca00078e0064 */
[----:B------:R-:W-:Y:S04]  /*d500*/  STG.E.128 desc[UR36][R100.64], RZ ;  /* 0x000000ff64007986 */ /* 0x000fe8000c101d24 */
[----:B------:R-:W-:Y:S04]  /*d510*/  STG.E.128 desc[UR36][R100.64+0x800], RZ ;  /* 0x000800ff64007986 */ /* 0x000fe8000c101d24 */
[----:B------:R-:W-:Y:S04]  /*d520*/  STG.E.128 desc[UR36][R100.64+0x1000], RZ ;  /* 0x001000ff64007986 */ /* 0x000fe8000c101d24 */
[----:B------:R-:W-:Y:S01]  /*d530*/  STG.E.128 desc[UR36][R100.64+0x1800], RZ ;  /* 0x001800ff64007986 */ /* 0x000fe2000c101d24 */
[----:B------:R-:W-:Y:S05]  /*d540*/  EXIT ;  /* 0x000000000000794d */ /* 0x000fea0003800000 */
        .weak           $__internal_30_$__cuda_sm20_div_s64
        .type           $__internal_30_$__cuda_sm20_div_s64,@function
        .size           $__internal_30_$__cuda_sm20_div_s64,(.L_x_34658 - $__internal_30_$__cuda_sm20_div_s64)
$__internal_30_$__cuda_sm20_div_s64:
[-C--:B------:R-:W-:Y:S02]  /*d550*/  IADD3 R7, P1, PT, RZ, -R3.reuse, RZ ;  /* 0x80000003ff077210 */ /* 0x080fe40007f3e0ff */
[----:B------:R-:W-:Y:S02]  /*d560*/  ISETP.GE.AND P0, PT, R0, RZ, PT ;  /* 0x000000ff0000720c */ /* 0x000fe40003f06270 */
[----:B------:R-:W-:Y:S01]  /*d570*/  ISETP.GE.AND P3, PT, R4, RZ, PT ;  /* 0x000000ff0400720c */ /* 0x000fe20003f66270 */
[----:B------:R-:W-:Y:S01]  /*d580*/  IMAD.X R6, RZ, RZ, ~R0, P1 ;  /* 0x000000ffff067224 */ /* 0x000fe200008e0e00 */
[----:B------:R-:W-:Y:S02]  /*d590*/  SEL R14, R7, R3, !P0 ;  /* 0x00000003070e7207 */ /* 0x000fe40004000000 */
[----:B------:R-:W-:Y:S02]  /*d5a0*/  IADD3 R11, P4, PT, RZ, -R10, RZ ;  /* 0x8000000aff0b7210 */ /* 0x000fe40007f9e0ff */
[----:B------:R-:W-:-:S02]  /*d5b0*/  SEL R15, R6, R0, !P0 ;  /* 0x00000000060f7207 */ /* 0x000fc40004000000 */
[----:B------:R-:W-:Y:S02]  /*d5c0*/  SEL R11, R11, R10, !P3 ;  /* 0x0000000a0b0b7207 */ /* 0x000fe40005800000 */
        /* <DEDUP_REMOVED lines=32> */
[----:B------:R-:W-:Y:S01]  /*d7d0*/  IMAD.X R9, RZ, RZ, ~R4, P4 ;  /* 0x000000ffff097224 */ /* 0x000fe200020e0e04 */
[----:B------:R-:W-:Y:S01]  /*d7e0*/  IADD3.X R6, PT, PT, R7, R6, RZ, P0, !PT ;  /* 0x0000000607067210 */ /* 0x000fe200007fe4ff */
[----:B------:R-:W-:-:S03]  /*d7f0*/  IMAD.HI.U32 R52, R8, R11, RZ ;  /* 0x0000000b08347227 */ /* 0x000fc600078e00ff */
[----:B------:R-:W-:Y:S01]  /*d800*/  SEL R9, R9, R4, !P3 ;  /* 0x0000000409097207 */ /* 0x000fe20005800000 */
[----:B------:R-:W-:Y:S01]  /*d810*/  IMAD.MOV.U32 R53, RZ, RZ, RZ ;  /* 0x000000ffff357224 */ /* 0x000fe200078e00ff */
        /* <DEDUP_REMOVED lines=14> */
[----:B------:R-:W-:Y:S02]  /*d900*/  IADD3 R12, P1, PT, R11, -R14, RZ ;  /* 0x8000000e0b0c7210 */ /* 0x000fe40007f3e0ff */
[----:B------:R-:W-:Y:S02]  /*d910*/  IADD3 R8, P2, PT, R6, 0x1, RZ ;  /* 0x0000000106087810 */ /* 0x000fe40007f5e0ff */
[C---:B------:R-:W-:Y:S01]  /*d920*/  ISETP.GE.U32.AND.EX P0, PT, R9.reuse, R15, PT, P0 ;  /* 0x0000000f0900720c */ /* 0x040fe20003f06100 */
[----:B------:R-:W-:-:S03]  /*d930*/  IMAD.X R10, R9, 0x1, ~R15, P1 ;  /* 0x00000001090a7824 */ /* 0x000fc600008e0e0f */
[----:B------:R-:W-:Y:S02]  /*d940*/  SEL R11, R12, R11, P0 ;  /* 0x0000000b0c0b7207 */ /* 0x000fe40000000000 */
[----:B------:R-:W-:Y:S02]  /*d950*/  IADD3.X R12, PT, PT, RZ, R7, RZ, P2, !PT ;  /* 0x00000007ff0c7210 */ /* 0x000fe400017fe4ff */
[----:B------:R-:W-:Y:S02]  /*d960*/  SEL R6, R8, R6, P0 ;  /* 0x0000000608067207 */ /* 0x000fe40000000000 */
[----:B------:R-:W-:Y:S02]  /*d970*/  SEL R10, R10, R9, P0 ;  /* 0x000000090a0a7207 */ /* 0x000fe40000000000 */
[----:B------:R-:W-:Y:S02]  /*d980*/  ISETP.GE.U32.AND P1, PT, R11, R14, PT ;  /* 0x0000000e0b00720c */ /* 0x000fe40003f26070 */
[----:B------:R-:W-:-:S02]  /*d990*/  SEL R7, R12, R7, P0 ;  /* 0x000000070c077207 */ /* 0x000fc40000000000 */
        /* <DEDUP_REMOVED lines=8> */
[----:B------:R-:W-:Y:S01]  /*da20*/  ISETP.GE.AND P1, PT, R8, RZ, PT ;  /* 0x000000ff0800720c */ /* 0x000fe20003f26270 */
[----:B------:R-:W-:Y:S01]  /*da30*/  IMAD.X R3, RZ, RZ, ~R7, P2 ;  /* 0x000000ffff037224 */ /* 0x000fe200010e0e07 */
[----:B------:R-:W-:-:S02]  /*da40*/  ISETP.NE.AND.EX P0, PT, R0, RZ, PT, P0 ;  /* 0x000000ff0000720c */ /* 0x000fc40003f05300 */
[----:B------:R-:W-:Y:S02]  /*da50*/  SEL R0, R9, R6, !P1 ;  /* 0x0000000609007207 */ /* 0x000fe40004800000 */
[----:B------:R-:W-:Y:S02]  /*da60*/  SEL R7, R3, R7, !P1 ;  /* 0x0000000703077207 */ /* 0x000fe40004800000 */
[----:B------:R-:W-:Y:S02]  /*da70*/  SEL R3, R0, 0xffffffff, P0 ;  /* 0xffffffff00037807 */ /* 0x000fe40000000000 */
[----:B------:R-:W-:Y:S01]  /*da80*/  SEL R0, R7, 0xffffffff, P0 ;  /* 0xffffffff07007807 */ /* 0x000fe20000000000 */
[----:B------:R-:W-:Y:S01]  /*da90*/  IMAD.MOV.U32 R7, RZ, RZ, 0x0 ;  /* 0x00000000ff077424 */ /* 0x000fe200078e00ff */
[----:B------:R-:W-:-:S04]  /*daa0*/  MOV R6, R5 ;  /* 0x0000000500067202 */ /* 0x000fc80000000f00 */
[----:B------:R-:W-:Y:S05]  /*dab0*/  RET.REL.NODEC R6 `(_ZN2at6native29vectorized_elementwise_kernelILi2EZZZNS0_67_GLOBAL__N__bb565c37_34_ValidateCompressedIndicesKernel_cu_33a4b88b42_validate_compressed_sparse_indices_kernelILNS2_8CDimNameE1ENS2_18CUDAKernelLauncherENS2_14EmptyVecKernelENS2_8DummyVecELm8EEEvRKNS_6TensorESA_lllENKUlvE1_clEvENKUlvE0_clEvEUllllllE_St5arrayIPcLm6EEEEviT0_T1_) ;  /* 0xffffff2406507950 */ /* 0x000fea0003c3ffff */
.L_x_13094:
        /* <DEDUP_REMOVED lines=12> */
.L_x_34658:


//--------------------- .text._ZN2at6native29vectorized_elementwise_kernelILi4EZZZNS0_67_GLOBAL__N__bb565c37_34_ValidateCompressedIndicesKernel_cu_33a4b88b42_validate_compressed_sparse_indices_kernelILNS2_8CDimNameE1ENS2_18CUDAKernelLauncherENS2_14EmptyVecKernelENS2_8DummyVecELm8EEEvRKNS_6TensorESA_lllENKUlvE1_clEvENKUlvE0_clEvEUllllllE_St5arrayIPcLm6EEEEviT0_T1_ --------------------------
	.section	.text._ZN2at6native29vectorized_elementwise_kernelILi4EZZZNS0_67_GLOBAL__N__bb565c37_34_ValidateCompressedIndicesKernel_cu_33a4b88b42_validate_compressed_sparse_indices_kernelILNS2_8CDimNameE1ENS2_18CUDAKernelLauncherENS2_14EmptyVecKernelENS2_8DummyVecELm8EEEvRKNS_6TensorESA_lllENKUlvE1_clEvENKUlvE0_clEvEUllllllE_St5arrayIPcLm6EEEEviT0_T1_,"ax",@progbits
	.align	128
        .global         _ZN2at6native29vectorized_elementwise_kernelILi4EZZZNS0_67_GLOBAL__N__bb565c37_34_ValidateCompressedIndicesKernel_cu_33a4b88b42_validate_compressed_sparse_indices_kernelILNS2_8CDimNameE1ENS2_18CUDAKernelLauncherENS2_14EmptyVecKernelENS2_8DummyVecELm8EEEvRKNS_6TensorESA_lllENKUlvE1_clEvENKUlvE0_clEvEUllllllE_St5arrayIPcLm6EEEEviT0_T1_
        .type           _ZN2at6native29vectorized_elementwise_kernelILi4EZZZNS0_67_GLOBAL__N__bb565c37_34_ValidateCompressedIndicesKernel_cu_33a4b88b42_validate_compressed_sparse_indices_kernelILNS2_8CDimNameE1ENS2_18CUDAKernelLauncherENS2_14EmptyVecKernelENS2_8DummyVecELm8EEEvRKNS_6TensorESA_lllENKUlvE1_clEvENKUlvE0_clEvEUllllllE_St5arrayIPcLm6EEEEviT0_T1_,@function
        .size           _ZN2at6native29vectorized_elementwise_kernelILi4EZZZNS0_67_GLOBAL__N__bb565c37_34_ValidateCompressedIndicesKernel_cu_33a4b88b42_validate_compressed_sparse_indices_kernelILNS2_8CDimNameE1ENS2_18CUDAKernelLauncherENS2_14EmptyVecKernelENS2_8DummyVecELm8EEEvRKNS_6TensorESA_lllENKUlvE1_clEvENKUlvE0_clEvEUllllllE_St5arrayIPcLm6EEEEviT0_T1_,(.L_x_34659 - _ZN2at6native29vectorized_elementwise_kernelILi4EZZZNS0_67_GLOBAL__N__bb565c37_34_ValidateCompressedIndicesKernel_cu_33a4b88b42_validate_compressed_sparse_indices_kernelILNS2_8CDimNameE1ENS2_18CUDAKernelLauncherENS2_14EmptyVecKernelENS2_8DummyVecELm8EEEvRKNS_6TensorESA_lllENKUlvE1_clEvENKUlvE0_clEvEUllllllE_St5arrayIPcLm6EEEEviT0_T1_)
        .other          _ZN2at6native29vectorized_elementwise_kernelILi4EZZZNS0_67_GLOBAL__N__bb565c37_34_ValidateCompressedIndicesKernel_cu_33a4b88b42_validate_compressed_sparse_indices_kernelILNS2_8CDimNameE1ENS2_18CUDAKernelLauncherENS2_14EmptyVecKernelENS2_8DummyVecELm8EEEvRKNS_6TensorESA_lllENKUlvE1_clEvENKUlvE0_clEvEUllllllE_St5arrayIPcLm6EEEEviT0_T1_,@"STO_CUDA_ENTRY STV_DEFAULT"
_ZN2at6native29vectorized_elementwise_kernelILi4EZZZNS0_67_GLOBAL__N__bb565c37_34_ValidateCompressedIndicesKernel_cu_33a4b88b42_validate_compressed_sparse_indices_kernelILNS2_8CDimNameE1ENS2_18CUDAKernelLauncherENS2_14EmptyVecKernelENS2_8DummyVecELm8EEEvRKNS_6TensorESA_lllENKUlvE1_clEvENKUlvE0_clEvEUllllllE_St5arrayIPcLm6EEEEviT0_T1_:
.text._ZN2at6native29vectorized_elementwise_kernelILi4EZZZNS0_67_GLOBAL__N__bb565c37_34_ValidateCompressedIndicesKernel_cu_33a4b88b42_validate_compressed_sparse_indices_kernelILNS2_8CDimNameE1ENS2_18CUDAKernelLauncherENS2_14EmptyVecKernelENS2_8DummyVecELm8EEEvRKNS_6TensorESA_lllENKUlvE1_clEvENKUlvE0_clEvEUllllllE_St5arrayIPcLm6EEEEviT0_T1_:
        /* <DEDUP_REMOVED lines=269> */
.L_x_13099:
[----:B------:R-:W-:Y:S05]  /*10d0*/  BSYNC.RECONVERGENT B7 ;  /* 0x0000000000077941 */ /* 0x000fea0003800200 */
.L_x_13098:
        /* <DEDUP_REMOVED lines=21> */
.L_x_13101:
[----:B------:R-:W-:Y:S05]  /*1230*/  BSYNC.RECONVERGENT B7 ;  /* 0x0000000000077941 */ /* 0x000fea0003800200 */
.L_x_13100:
        /* <DEDUP_REMOVED lines=26> */
.L_x_13103:
[----:B------:R-:W-:Y:S05]  /*13e0*/  BSYNC.RECONVERGENT B7 ;  /* 0x0000000000077941 */ /* 0x000fea0003800200 */
.L_x_13102:
        /* <DEDUP_REMOVED lines=19> */
.L_x_13108:
        /* <DEDUP_REMOVED lines=25> */
.L_x_13106:
[----:B------:R-:W-:Y:S01]  /*16b0*/  MOV R10, R55 ;  /* 0x00000037000a7202 */ /* 0x000fe20000000f00 */
[----:B------:R-:W-:Y:S01]  /*16c0*/  IMAD.MOV.U32 R3, RZ, RZ, R20 ;  /* 0x000000ffff037224 */ /* 0x000fe200078e0014 */
[----:B------:R-:W-:Y:S01]  /*16d0*/  MOV R5, 0x1700 ;  /* 0x0000170000057802 */ /* 0x000fe20000000f00 */
[----:B------:R-:W-:-:S07]  /*16e0*/  IMAD.MOV.U32 R0, RZ, RZ, R21 ;  /* 0x000000ffff007224 */ /* 0x000fce00078e0015 */
[----:B------:R-:W-:Y:S05]  /*16f0*/  CALL.REL.NOINC `($__internal_31_$__cuda_sm20_div_s64) ;  /* 0x000000bc00647944 */ /* 0x000fea0003c00000 */
[----:B------:R-:W-:Y:S01]  /*1700*/  IMAD.MOV.U32 R6, RZ, RZ, R3 ;  /* 0x000000ffff067224 */ /* 0x000fe200078e0003 */
[----:B------:R-:W-:-:S07]  /*1710*/  MOV R7, R0 ;  /* 0x0000000000077202 */ /* 0x000fce0000000f00 */
.L_x_13107:
[----:B------:R-:W-:Y:S05]  /*1720*/  BSYNC.RECONVERGENT B1 ;  /* 0x0000000000017941 */ /* 0x000fea0003800200 */
.L_x_13105:
        /* <DEDUP_REMOVED lines=23> */
.L_x_13104:
        /* <DEDUP_REMOVED lines=16> */
.L_x_13111:
        /* <DEDUP_REMOVED lines=22> */
.L_x_13110:
[----:B------:R-:W-:Y:S05]  /*1b00*/  BSYNC.RECONVERGENT B7 ;  /* 0x0000000000077941 */ /* 0x000fea0003800200 */
.L_x_13109:
[----:B------:R-:W-:-:S05]  /*1b10*/  IADD3 R46, P0, PT, R46, 0x8, RZ ;  /* 0x000000082e2e7810 */ /* 0x000fca0007f1e0ff */
[----:B------:R-:W-:Y:S01]  /*1b20*/  IMAD.X R47, RZ, RZ, R47, P0 ;  /* 0x000000ffff2f7224 */ /* 0x000fe200000e062f */
[----:B------:R-:W-:-:S04]  /*1b30*/  ISETP.GE.U32.AND P0, PT, R46, R51, PT ;  /* 0x000000332e00720c */ /* 0x000fc80003f06070 */
[----:B------:R-:W-:-:S13]  /*1b40*/  ISETP.GE.U32.AND.EX P0, PT, R47, R50, PT, P0 ;  /* 0x000000322f00720c */ /* 0x000fda0003f06100 */
[----:B------:R-:W-:Y:S05]  /*1b50*/  @!P0 BRA `(.L_x_13111) ;  /* 0xfffffffc00908947 */ /* 0x000fea000383ffff */
.L_x_13097:
[----:B------:R-:W-:Y:S05]  /*1b60*/  BSYNC.RECONVERGENT B6 ;  /* 0x0000000000067941 */ /* 0x000fea0003800200 */
.L_x_13096:
        /* <DEDUP_REMOVED lines=26> */
.L_x_13115:
[----:B------:R-:W-:Y:S05]  /*1d10*/  BSYNC.RECONVERGENT B7 ;  /* 0x0000000000077941 */ /* 0x000fea0003800200 */
.L_x_13114:
        /* <DEDUP_REMOVED lines=21> */
.L_x_13117:
[----:B------:R-:W-:Y:S05]  /*1e70*/  BSYNC.RECONVERGENT B7 ;  /* 0x0000000000077941 */ /* 0x000fea0003800200 */
.L_x_13116:
        /* <DEDUP_REMOVED lines=26> */
.L_x_13119:
[----:B------:R-:W-:Y:S05]  /*2020*/  BSYNC.RECONVERGENT B7 ;  /* 0x0000000000077941 */ /* 0x000fea0003800200 */
.L_x_13118:
        /* <DEDUP_REMOVED lines=19> */
.L_x_13124:
        /* <DEDUP_REMOVED lines=25> */
.L_x_13122:
[----:B------:R-:W-:Y:S01]  /*22f0*/  MOV R10, R50 ;  /* 0x00000032000a7202 */ /* 0x000fe20000000f00 */
[----:B------:R-:W-:Y:S01]  /*2300*/  IMAD.MOV.U32 R3, RZ, RZ, R20 ;  /* 0x000000ffff037224 */ /* 0x000fe200078e0014 */
[----:B------:R-:W-:Y:S01]  /*2310*/  MOV R5, 0x2340 ;  /* 0x0000234000057802 */ /* 0x000fe20000000f00 */
[----:B------:R-:W-:-:S07]  /*2320*/  IMAD.MOV.U32 R0, RZ, RZ, R21 ;  /* 0x000000ffff007224 */ /* 0x000fce00078e0015 */
[----:B------:R-:W-:Y:S05]  /*2330*/  CALL.REL.NOINC `($__internal_31_$__cuda_sm20_div_s64) ;  /* 0x000000b000547944 */ /* 0x000fea0003c00000 */
[----:B------:R-:W-:Y:S01]  /*2340*/  IMAD.MOV.U32 R6, RZ, RZ, R3 ;  /* 0x000000ffff067224 */ /* 0x000fe200078e0003 */
[----:B------:R-:W-:-:S07]  /*2350*/  MOV R7, R0 ;  /* 0x0000000000077202 */ /* 0x000fce0000000f00 */
.L_x_13123:
[----:B------:R-:W-:Y:S05]  /*2360*/  BSYNC.RECONVERGENT B1 ;  /* 0x0000000000017941 */ /* 0x000fea0003800200 */
.L_x_13121:
        /* <DEDUP_REMOVED lines=22> */
.L_x_13120:
        /* <DEDUP_REMOVED lines=16> */
.L_x_13127:
        /* <DEDUP_REMOVED lines=22> */
.L_x_13126:
[----:B------:R-:W-:Y:S05]  /*2730*/  BSYNC.RECONVERGENT B7 ;  /* 0x0000000000077941 */ /* 0x000fea0003800200 */
.L_x_13125:
[----:B------:R-:W-:-:S04]  /*2740*/  IADD3 R16, P0, PT, R16, 0x8, RZ ;  /* 0x0000000810107810 */ /* 0x000fc80007f1e0ff */
[----:B------:R-:W-:Y:S02]  /*2750*/  IADD3.X R17, PT, PT, RZ, R17, RZ, P0, !PT ;  /* 0x00000011ff117210 */ /* 0x000fe400007fe4ff */
[----:B------:R-:W-:-:S04]  /*2760*/  ISETP.GE.U32.AND P0, PT, R16, R47, PT ;  /* 0x0000002f1000720c */ /* 0x000fc80003f06070 */
[----:B------:R-:W-:-:S13]  /*2770*/  ISETP.GE.U32.AND.EX P0, PT, R17, R48, PT, P0 ;  /* 0x000000301100720c */ /* 0x000fda0003f06100 */
[----:B------:R-:W-:Y:S05]  /*2780*/  @!P0 BRA `(.L_x_13127) ;  /* 0xfffffffc00908947 */ /* 0x000fea000383ffff */
.L_x_13113:
[----:B------:R-:W-:Y:S05]  /*2790*/  BSYNC.RECONVERGENT B6 ;  /* 0x0000000000067941 */ /* 0x000fea0003800200 */
.L_x_13112:
        /* <DEDUP_REMOVED lines=27> */
.L_x_13131:
[----:B------:R-:W-:Y:S05]  /*2950*/  BSYNC.RECONVERGENT B7 ;  /* 0x0000000000077941 */ /* 0x000fea0003800200 */
.L_x_13130:
        /* <DEDUP_REMOVED lines=21> */
.L_x_13133:
[----:B------:R-:W-:Y:S05]  /*2ab0*/  BSYNC.RECONVERGENT B7 ;  /* 0x0000000000077941 */ /* 0x000fea0003800200 */
.L_x_13132:
        /* <DEDUP_REMOVED lines=26> */
.L_x_13135:
[----:B------:R-:W-:Y:S05]  /*2c60*/  BSYNC.RECONVERGENT B7 ;  /* 0x0000000000077941 */ /* 0x000fea0003800200 */
.L_x_13134:
        /* <DEDUP_REMOVED lines=17> */
.L_x_13140:
        /* <DEDUP_REMOVED lines=25> */
.L_x_13138:
[----:B------:R-:W-:Y:S01]  /*2f10*/  IMAD.MOV.U32 R10, RZ, RZ, R21 ;  /* 0x000000ffff0a7224 */ /* 0x000fe200078e0015 */
[----:B------:R-:W-:Y:S01]  /*2f20*/  MOV R3, R16 ;  /* 0x0000001000037202 */ /* 0x000fe20000000f00 */
[----:B------:R-:W-:Y:S01]  /*2f30*/  IMAD.MOV.U32 R0, RZ, RZ, R17 ;  /* 0x000000ffff007224 */ /* 0x000fe200078e0011 */
[----:B------:R-:W-:-:S07]  /*2f40*/  MOV R5, 0x2f60 ;  /* 0x00002f6000057802 */ /* 0x000fce0000000f00 */
[----:B------:R-:W-:Y:S05]  /*2f50*/  CALL.REL.NOINC `($__internal_31_$__cuda_sm20_div_s64) ;  /* 0x000000a4004c7944 */ /* 0x000fea0003c00000 */
[----:B------:R-:W-:Y:S02]  /*2f60*/  IMAD.MOV.U32 R6, RZ, RZ, R3 ;  /* 0x000000ffff067224 */ /* 0x000fe400078e0003 */
[----:B------:R-:W-:-:S07]  /*2f70*/  IMAD.MOV.U32 R7, RZ, RZ, R0 ;  /* 0x000000ffff077224 */ /* 0x000fce00078e0000 */
.L_x_13139:
[----:B------:R-:W-:Y:S05]  /*2f80*/  BSYNC.RECONVERGENT B1 ;  /* 0x0000000000017941 */ /* 0x000fea0003800200 */
.L_x_13137:
        /* <DEDUP_REMOVED lines=22> */
.L_x_13136:
        /* <DEDUP_REMOVED lines=14> */
.L_x_13143:
        /* <DEDUP_REMOVED lines=22> */
.L_x_13142:
[----:B------:R-:W-:Y:S05]  /*3330*/  BSYNC.RECONVERGENT B7 ;  /* 0x0000000000077941 */ /* 0x000fea0003800200 */
.L_x_13141:
[----:B------:R-:W-:-:S05]  /*3340*/  IADD3 R16, P0, PT, R16, 0x8, RZ ;  /* 0x0000000810107810 */ /* 0x000fca0007f1e0ff */
[----:B------:R-:W-:Y:S01]  /*3350*/  IMAD.X R17, RZ, RZ, R17, P0 ;  /* 0x000000ffff117224 */ /* 0x000fe200000e0611 */
[----:B------:R-:W-:-:S04]  /*3360*/  ISETP.GE.U32.AND P0, PT, R16, R19, PT ;  /* 0x000000131000720c */ /* 0x000fc80003f06070 */
[----:B------:R-:W-:-:S13]  /*3370*/  ISETP.GE.U32.AND.EX P0, PT, R17, R18, PT, P0 ;  /* 0x000000121100720c */ /* 0x000fda0003f06100 */
[----:B------:R-:W-:Y:S05]  /*3380*/  @!P0 BRA `(.L_x_13143) ;  /* 0xfffffffc00908947 */ /* 0x000fea000383ffff */
.L_x_13129:
[----:B------:R-:W-:Y:S05]  /*3390*/  BSYNC.RECONVERGENT B6 ;  /* 0x0000000000067941 */ /* 0x000fea0003800200 */
.L_x_13128:
        /* <DEDUP_REMOVED lines=25> */
.L_x_13147:
[----:B------:R-:W-:Y:S05]  /*3530*/  BSYNC.RECONVERGENT B7 ;  /* 0x0000000000077941 */ /* 0x000fea0003800200 */
.L_x_13146:
        /* <DEDUP_REMOVED lines=21> */
.L_x_13149:
[----:B------:R-:W-:Y:S05]  /*3690*/  BSYNC.RECONVERGENT B7 ;  /* 0x0000000000077941 */ /* 0x000fea0003800200 */
.L_x_13148:
        /* <DEDUP_REMOVED lines=26> */
.L_x_13151:
[----:B------:R-:W-:Y:S05]  /*3840*/  BSYNC.RECONVERGENT B7 ;  /* 0x0000000000077941 */ /* 0x000fea0003800200 */
.L_x_13150:
        /* <DEDUP_REMOVED lines=17> */
.L_x_13156:
        /* <DEDUP_REMOVED lines=25> */
.L_x_13154:
[----:B------:R-:W-:Y:S01]  /*3af0*/  IMAD.MOV.U32 R10, RZ, RZ, R21 ;  /* 0x000000ffff0a7224 */ /* 0x000fe200078e0015 */
[----:B------:R-:W-:Y:S01]  /*3b00*/  MOV R3, R16 ;  /* 0x0000001000037202 */ /* 0x000fe20000000f00 */
[----:B------:R-:W-:Y:S01]  /*3b10*/  IMAD.MOV.U32 R0, RZ, RZ, R17 ;  /* 0x000000ffff007224 */ /* 0x000fe200078e0011 */
[----:B------:R-:W-:-:S07]  /*3b20*/  MOV R5, 0x3b40 ;  /* 0x00003b4000057802 */ /* 0x000fce0000000f00 */
[----:B------:R-:W-:Y:S05]  /*3b30*/  CALL.REL.NOINC `($__internal_31_$__cuda_sm20_div_s64) ;  /* 0x0000009800547944 */ /* 0x000fea0003c00000 */
[----:B------:R-:W-:Y:S02]  /*3b40*/  IMAD.MOV.U32 R6, RZ, RZ, R3 ;  /* 0x000000ffff067224 */ /* 0x000fe400078e0003 */
[----:B------:R-:W-:-:S07]  /*3b50*/  IMAD.MOV.U32 R7, RZ, RZ, R0 ;  /* 0x000000ffff077224 */ /* 0x000fce00078e0000 */
.L_x_13155:
[----:B------:R-:W-:Y:S05]  /*3b60*/  BSYNC.RECONVERGENT B1 ;  /* 0x0000000000017941 */ /* 0x000fea0003800200 */
.L_x_13153:
        /* <DEDUP_REMOVED lines=22> */
.L_x_13152:
        /* <DEDUP_REMOVED lines=14> */
.L_x_13159:
        /* <DEDUP_REMOVED lines=22> */
.L_x_13158:
[----:B------:R-:W-:Y:S05]  /*3f10*/  BSYNC.RECONVERGENT B7 ;  /* 0x0000000000077941 */ /* 0x000fea0003800200 */
.L_x_13157:
[----:B------:R-:W-:-:S05]  /*3f20*/  IADD3 R16, P0, PT, R16, 0x8, RZ ;  /* 0x0000000810107810 */ /* 0x000fca0007f1e0ff */
[----:B------:R-:W-:Y:S01]  /*3f30*/  IMAD.X R17, RZ, RZ, R17, P0 ;  /* 0x000000ffff117224 */ /* 0x000fe200000e0611 */
[----:B------:R-:W-:-:S04]  /*3f40*/  ISETP.GE.U32.AND P0, PT, R16, R19, PT ;  /* 0x000000131000720c */ /* 0x000fc80003f06070 */
[----:B------:R-:W-:-:S13]  /*3f50*/  ISETP.GE.U32.AND.EX P0, PT, R17, R18, PT, P0 ;  /* 0x000000121100720c */ /* 0x000fda0003f06100 */
[----:B------:R-:W-:Y:S05]  /*3f60*/  @!P0 BRA `(.L_x_13159) ;  /* 0xfffffffc00908947 */ /* 0x000fea000383ffff */
.L_x_13145:
[----:B------:R-:W-:Y:S05]  /*3f70*/  BSYNC.RECONVERGENT B6 ;  /* 0x0000000000067941 */ /* 0x000fea0003800200 */
.L_x_13144:
        /* <DEDUP_REMOVED lines=25> */
.L_x_13163:
[----:B------:R-:W-:Y:S05]  /*4110*/  BSYNC.RECONVERGENT B7 ;  /* 0x0000000000077941 */ /* 0x000fea0003800200 */
.L_x_13162:
        /* <DEDUP_REMOVED lines=21> */
.L_x_13165:
[----:B------:R-:W-:Y:S05]  /*4270*/  BSYNC.RECONVERGENT B7 ;  /* 0x0000000000077941 */ /* 0x000fea0003800200 */
.L_x_13164:
        /* <DEDUP_REMOVED lines=26> */
.L_x_13167:
[----:B------:R-:W-:Y:S05]  /*4420*/  BSYNC.RECONVERGENT B7 ;  /* 0x0000000000077941 */ /* 0x000fea0003800200 */
.L_x_13166:
        /* <DEDUP_REMOVED lines=17> */
.L_x_13172:
        /* <DEDUP_REMOVED lines=25> */
.L_x_13170:
[----:B------:R-:W-:Y:S01]  /*46d0*/  IMAD.MOV.U32 R10, RZ, RZ, R21 ;  /* 0x000000ffff0a7224 */ /* 0x000fe200078e0015 */
[----:B------:R-:W-:Y:S01]  /*46e0*/  MOV R3, R16 ;  /* 0x0000001000037202 */ /* 0x000fe20000000f00 */
[----:B------:R-:W-:Y:S01]  /*46f0*/  IMAD.MOV.U32 R0, RZ, RZ, R17 ;  /* 0x000000ffff007224 */ /* 0x000fe200078e0011 */
[----:B------:R-:W-:-:S07]  /*4700*/  MOV R5, 0x4720 ;  /* 0x0000472000057802 */ /* 0x000fce0000000f00 */
[----:B------:R-:W-:Y:S05]  /*4710*/  CALL.REL.NOINC `($__internal_31_$__cuda_sm20_div_s64) ;  /* 0x0000008c005c7944 */ /* 0x000fea0003c00000 */
[----:B------:R-:W-:Y:S02]  /*4720*/  IMAD.MOV.U32 R6, RZ, RZ, R3 ;  /* 0x000000ffff067224 */ /* 0x000fe400078e0003 */
[----:B------:R-:W-:-:S07]  /*4730*/  IMAD.MOV.U32 R7, RZ, RZ, R0 ;  /* 0x000000ffff077224 */ /* 0x000fce00078e0000 */
.L_x_13171:
[----:B------:R-:W-:Y:S05]  /*4740*/  BSYNC.RECONVERGENT B1 ;  /* 0x0000000000017941 */ /* 0x000fea0003800200 */
.L_x_13169:
        /* <DEDUP_REMOVED lines=22> */
.L_x_13168:
        /* <DEDUP_REMOVED lines=14> */
.L_x_13175:
        /* <DEDUP_REMOVED lines=22> */
.L_x_13174:
[----:B------:R-:W-:Y:S05]  /*4af0*/  BSYNC.RECONVERGENT B7 ;  /* 0x0000000000077941 */ /* 0x000fea0003800200 */
.L_x_13173:
[----:B------:R-:W-:-:S05]  /*4b00*/  IADD3 R16, P0, PT, R16, 0x8, RZ ;  /* 0x0000000810107810 */ /* 0x000fca0007f1e0ff */
[----:B------:R-:W-:Y:S01]  /*4b10*/  IMAD.X R17, RZ, RZ, R17, P0 ;  /* 0x000000ffff117224 */ /* 0x000fe200000e0611 */
[----:B------:R-:W-:-:S04]  /*4b20*/  ISETP.GE.U32.AND P0, PT, R16, R19, PT ;  /* 0x000000131000720c */ /* 0x000fc80003f06070 */
[----:B------:R-:W-:-:S13]  /*4b30*/  ISETP.GE.U32.AND.EX P0, PT, R17, R18, PT, P0 ;  /* 0x000000121100720c */ /* 0x000fda0003f06100 */
[----:B------:R-:W-:Y:S05]  /*4b40*/  @!P0 BRA `(.L_x_13175) ;  /* 0xfffffffc00908947 */ /* 0x000fea000383ffff */
.L_x_13161:
[----:B------:R-:W-:Y:S05]  /*4b50*/  BSYNC.RECONVERGENT B6 ;  /* 0x0000000000067941 */ /* 0x000fea0003800200 */
.L_x_13160:
        /* <DEDUP_REMOVED lines=25> */
.L_x_13179:
[----:B------:R-:W-:Y:S05]  /*4cf0*/  BSYNC.RECONVERGENT B7 ;  /* 0x0000000000077941 */ /* 0x000fea0003800200 */
.L_x_13178:
        /* <DEDUP_REMOVED lines=21> */
.L_x_13181:
[----:B------:R-:W-:Y:S05]  /*4e50*/  BSYNC.RECONVERGENT B7 ;  /* 0x0000000000077941 */ /* 0x000fea0003800200 */
.L_x_13180:
        /* <DEDUP_REMOVED lines=26> */
.L_x_13183:
[----:B------:R-:W-:Y:S05]  /*5000*/  BSYNC.RECONVERGENT B7 ;  /* 0x0000000000077941 */ /* 0x000fea0003800200 */
.L_x_13182:
        /* <DEDUP_REMOVED lines=17> */
.L_x_13188:
        /* <DEDUP_REMOVED lines=25> */
.L_x_13186:
[----:B------:R-:W-:Y:S01]  /*52b0*/  MOV R10, R21 ;  /* 0x00000015000a7202 */ /* 0x000fe20000000f00 */
[----:B------:R-:W-:Y:S01]  /*52c0*/  IMAD.MOV.U32 R3, RZ, RZ, R16 ;  /* 0x000000ffff037224 */ /* 0x000fe200078e0010 */
[----:B------:R-:W-:Y:S01]  /*52d0*/  MOV R5, 0x5300 ;  /* 0x0000530000057802 */ /* 0x000fe20000000f00 */
[----:B------:R-:W-:-:S07]  /*52e0*/  IMAD.MOV.U32 R0, RZ, RZ, R17 ;  /* 0x000000ffff007224 */ /* 0x000fce00078e0011 */
[----:B------:R-:W-:Y:S05]  /*52f0*/  CALL.REL.NOINC `($__internal_31_$__cuda_sm20_div_s64) ;  /* 0x0000008000647944 */ /* 0x000fea0003c00000 */
[----:B------:R-:W-:Y:S01]  /*5300*/  MOV R6, R3 ;  /* 0x0000000300067202 */ /* 0x000fe20000000f00 */
[----:B------:R-:W-:-:S07]  /*5310*/  IMAD.MOV.U32 R7, RZ, RZ, R0 ;  /* 0x000000ffff077224 */ /* 0x000fce00078e0000 */
.L_x_13187:
[----:B------:R-:W-:Y:S05]  /*5320*/  BSYNC.RECONVERGENT B1 ;  /* 0x0000000000017941 */ /* 0x000fea0003800200 */
.L_x_13185:
        /* <DEDUP_REMOVED lines=22> */
.L_x_13184:
        /* <DEDUP_REMOVED lines=14> */
.L_x_13191:
        /* <DEDUP_REMOVED lines=22> */
.L_x_13190:
[----:B------:R-:W-:Y:S05]  /*56d0*/  BSYNC.RECONVERGENT B7 ;  /* 0x0000000000077941 */ /* 0x000fea0003800200 */
.L_x_13189:
[----:B------:R-:W-:-:S05]  /*56e0*/  IADD3 R16, P0, PT, R16, 0x8, RZ ;  /* 0x0000000810107810 */ /* 0x000fca0007f1e0ff */
[----:B------:R-:W-:Y:S01]  /*56f0*/  IMAD.X R17, RZ, RZ, R17, P0 ;  /* 0x000000ffff117224 */ /* 0x000fe200000e0611 */
[----:B------:R-:W-:-:S04]  /*5700*/  ISETP.GE.U32.AND P0, PT, R16, R19, PT ;  /* 0x000000131000720c */ /* 0x000fc80003f06070 */
[----:B------:R-:W-:-:S13]  /*5710*/  ISETP.GE.U32.AND.EX P0, PT, R17, R18, PT, P0 ;  /* 0x000000121100720c */ /* 0x000fda0003f06100 */
[----:B------:R-:W-:Y:S05]  /*5720*/  @!P0 BRA `(.L_x_13191) ;  /* 0xfffffffc00908947 */ /* 0x000fea000383ffff */
.L_x_13177:
[----:B------:R-:W-:Y:S05]  /*5730*/  BSYNC.RECONVERGENT B6 ;  /* 0x0000000000067941 */ /* 0x000fea0003800200 */
.L_x_13176:
        /* <DEDUP_REMOVED lines=25> */
.L_x_13195:
[----:B------:R-:W-:Y:S05]  /*58d0*/  BSYNC.RECONVERGENT B7 ;  /* 0x0000000000077941 */ /* 0x000fea0003800200 */
.L_x_13194:
        /* <DEDUP_REMOVED lines=21> */
.L_x_13197:
[----:B------:R-:W-:Y:S05]  /*5a30*/  BSYNC.RECONVERGENT B7 ;  /* 0x0000000000077941 */ /* 0x000fea0003800200 */
.L_x_13196:
        /* <DEDUP_REMOVED lines=26> */
.L_x_13199:
[----:B------:R-:W-:Y:S05]  /*5be0*/  BSYNC.RECONVERGENT B7 ;  /* 0x0000000000077941 */ /* 0x000fea0003800200 */
.L_x_13198:
        /* <DEDUP_REMOVED lines=16> */
.L_x_13204:
        /* <DEDUP_REMOVED lines=25> */
.L_x_13202:
[----:B------:R-:W-:Y:S01]  /*5e80*/  IMAD.MOV.U32 R10, RZ, RZ, R22 ;  /* 0x000000ffff0a7224 */ /* 0x000fe200078e0016 */
[----:B------:R-:W-:Y:S01]  /*5e90*/  MOV R4, R23 ;  /* 0x0000001700047202 */ /* 0x000fe20000000f00 */
[----:B------:R-:W-:Y:S01]  /*5ea0*/  IMAD.MOV.U32 R3, RZ, RZ, R16 ;  /* 0x000000ffff037224 */ /* 0x000fe200078e0010 */
[----:B------:R-:W-:Y:S01]  /*5eb0*/  MOV R5, 0x5ee0 ;  /* 0x00005ee000057802 */ /* 0x000fe20000000f00 */
[----:B------:R-:W-:-:S07]  /*5ec0*/  IMAD.MOV.U32 R0, RZ, RZ, R17 ;  /* 0x000000ffff007224 */ /* 0x000fce00078e0011 */
[----:B------:R-:W-:Y:S05]  /*5ed0*/  CALL.REL.NOINC `($__internal_31_$__cuda_sm20_div_s64) ;  /* 0x00000074006c7944 */ /* 0x000fea0003c00000 */
[----:B------:R-:W-:Y:S01]  /*5ee0*/  MOV R4, R3 ;  /* 0x0000000300047202 */ /* 0x000fe20000000f00 */
[----:B------:R-:W-:-:S07]  /*5ef0*/  IMAD.MOV.U32 R5, RZ, RZ, R0 ;  /* 0x000000ffff057224 */ /* 0x000fce00078e0000 */
.L_x_13203:
[----:B------:R-:W-:Y:S05]  /*5f00*/  BSYNC.RECONVERGENT B1 ;  /* 0x0000000000017941 */ /* 0x000fea0003800200 */
.L_x_13201:
        /* <DEDUP_REMOVED lines=20> */
.L_x_13200:
        /* <DEDUP_REMOVED lines=14> */
.L_x_13207:
        /* <DEDUP_REMOVED lines=22> */
.L_x_13206:
[----:B------:R-:W-:Y:S05]  /*6290*/  BSYNC.RECONVERGENT B7 ;  /* 0x0000000000077941 */ /* 0x000fea0003800200 */
.L_x_13205:
[----:B------:R-:W-:-:S04]  /*62a0*/  IADD3 R16, P0, PT, R16, 0x8, RZ ;  /* 0x0000000810107810 */ /* 0x000fc80007f1e0ff */
[----:B------:R-:W-:Y:S02]  /*62b0*/  IADD3.X R17, PT, PT, RZ, R17, RZ, P0, !PT ;  /* 0x00000011ff117210 */ /* 0x000fe400007fe4ff */
[----:B------:R-:W-:-:S04]  /*62c0*/  ISETP.GE.U32.AND P0, PT, R16, R19, PT ;  /* 0x000000131000720c */ /* 0x000fc80003f06070 */
[----:B------:R-:W-:-:S13]  /*62d0*/  ISETP.GE.U32.AND.EX P0, PT, R17, R18, PT, P0 ;  /* 0x000000121100720c */ /* 0x000fda0003f06100 */
[----:B------:R-:W-:Y:S05]  /*62e0*/  @!P0 BRA `(.L_x_13207) ;  /* 0xfffffffc00908947 */ /* 0x000fea000383ffff */
.L_x_13193:
[----:B------:R-:W-:Y:S05]  /*62f0*/  BSYNC.RECONVERGENT B6 ;  /* 0x0000000000067941 */ /* 0x000fea0003800200 */
.L_x_13192:
        /* <DEDUP_REMOVED lines=25> */
.L_x_13211:
[----:B------:R-:W-:Y:S05]  /*6490*/  BSYNC.RECONVERGENT B7 ;  /* 0x0000000000077941 */ /* 0x000fea0003800200 */
.L_x_13210:
        /* <DEDUP_REMOVED lines=21> */
.L_x_13213:
[----:B------:R-:W-:Y:S05]  /*65f0*/  BSYNC.RECONVERGENT B7 ;  /* 0x0000000000077941 */ /* 0x000fea0003800200 */
.L_x_13212:
        /* <DEDUP_REMOVED lines=26> */
.L_x_13215:
[----:B------:R-:W-:Y:S05]  /*67a0*/  BSYNC.RECONVERGENT B7 ;  /* 0x0000000000077941 */ /* 0x000fea0003800200 */
.L_x_13214:
        /* <DEDUP_REMOVED lines=12> */
.L_x_13220:
        /* <DEDUP_REMOVED lines=25> */
.L_x_13218:
[----:B------:R-:W-:Y:S01]  /*6a00*/  IMAD.MOV.U32 R10, RZ, RZ, R20 ;  /* 0x000000ffff0a7224 */ /* 0x000fe200078e0014 */
[----:B------:R-:W-:Y:S01]  /*6a10*/  MOV R0, R17 ;  /* 0x0000001100007202 */ /* 0x000fe20000000f00 */
[----:B------:R-:W-:Y:S01]  /*6a20*/  IMAD.MOV.U32 R3, RZ, RZ, R16 ;  /* 0x000000ffff037224 */ /* 0x000fe200078e0010 */
[----:B------:R-:W-:-:S07]  /*6a30*/  MOV R5, 0x6a50 ;  /* 0x00006a5000057802 */ /* 0x000fce0000000f00 */
[----:B------:R-:W-:Y:S05]  /*6a40*/  CALL.REL.NOINC `($__internal_31_$__cuda_sm20_div_s64) ;  /* 0x0000006800907944 */ /* 0x000fea0003c00000 */
[----:B------:R-:W-:Y:S02]  /*6a50*/  IMAD.MOV.U32 R6, RZ, RZ, R3 ;  /* 0x000000ffff067224 */ /* 0x000fe400078e0003 */
[----:B------:R-:W-:-:S07]  /*6a60*/  IMAD.MOV.U32 R7, RZ, RZ, R0 ;  /* 0x000000ffff077224 */ /* 0x000fce00078e0000 */
.L_x_13219:
[----:B------:R-:W-:Y:S05]  /*6a70*/  BSYNC.RECONVERGENT B1 ;  /* 0x0000000000017941 */ /* 0x000fea0003800200 */
.L_x_13217:
        /* <DEDUP_REMOVED lines=19> */
.L_x_13216:
        /* <DEDUP_REMOVED lines=14> */
.L_x_13223:
        /* <DEDUP_REMOVED lines=22> */
.L_x_13222:
[----:B------:R-:W-:Y:S05]  /*6df0*/  BSYNC.RECONVERGENT B7 ;  /* 0x0000000000077941 */ /* 0x000fea0003800200 */
.L_x_13221:
[----:B------:R-:W-:-:S04]  /*6e00*/  IADD3 R16, P0, PT, R16, 0x8, RZ ;  /* 0x0000000810107810 */ /* 0x000fc80007f1e0ff */
[----:B------:R-:W-:Y:S02]  /*6e10*/  IADD3.X R17, PT, PT, RZ, R17, RZ, P0, !PT ;  /* 0x00000011ff117210 */ /* 0x000fe400007fe4ff */
[----:B------:R-:W-:-:S04]  /*6e20*/  ISETP.GE.U32.AND P0, PT, R16, R23, PT ;  /* 0x000000171000720c */ /* 0x000fc80003f06070 */
[----:B------:R-:W-:-:S13]  /*6e30*/  ISETP.GE.U32.AND.EX P0, PT, R17, R18, PT, P0 ;  /* 0x000000121100720c */ /* 0x000fda0003f06100 */
[----:B------:R-:W-:Y:S05]  /*6e40*/  @!P0 BRA `(.L_x_13223) ;  /* 0xfffffffc00908947 */ /* 0x000fea000383ffff */
.L_x_13209:
[----:B------:R-:W-:Y:S05]  /*6e50*/  BSYNC.RECONVERGENT B6 ;  /* 0x0000000000067941 */ /* 0x000fea0003800200 */
.L_x_13208:
        /* <DEDUP_REMOVED lines=16> */
.L_x_13226:
[----:B------:R-:W-:-:S13]  /*6f60*/  ISETP.GE.AND P0, PT, R46, R98, PT ;  /* 0x000000622e00720c */ /* 0x000fda0003f06270 */
[----:B------:R-:W-:Y:S05]  /*6f70*/  @P0 BRA `(.L_x_13228) ;  /* 0x0000000000300947 */ /* 0x000fea0003800000 */
[----:B0-----:R-:W0:Y:S01]  /*6f80*/  LDC.64 R2, c[0x0][0x438] ;  /* 0x00010e00ff027b82 */ /* 0x001e220000000a00 */
[----:B------:R-:W-:Y:S01]  /*6f90*/  IMAD.IADD R5, R100, 0x1, R46 ;  /* 0x0000000164057824 */ /* 0x000fe200078e022e */
[----:B------:R-:W-:-:S03]  /*6fa0*/  IADD3 R46, PT, PT, R46, 0x80, RZ ;  /* 0x000000802e2e7810 */ /* 0x000fc60007ffe0ff */
[----:B0-----:R-:W-:-:S05]  /*6fb0*/  IMAD.WIDE.U32 R2, R5, 0x8, R2 ;  /* 0x0000000805027825 */ /* 0x001fca00078e0002 */
[----:B------:R1:W-:Y:S02]  /*6fc0*/  STG.E.64 desc[UR36][R2.64], RZ ;  /* 0x000000ff02007986 */ /* 0x0003e4000c101b24 */
.L_x_13227:
[----:B------:R-:W-:-:S13]  /*6fd0*/  ISETP.GE.AND P0, PT, R46, R98, PT ;  /* 0x000000622e00720c */ /* 0x000fda0003f06270 */
[----:B------:R-:W-:Y:S05]  /*6fe0*/  @P0 BRA `(.L_x_13229) ;  /* 0x0000000000300947 */ /* 0x000fea0003800000 */
[----:B01----:R-:W0:Y:S01]  /*6ff0*/  LDC.64 R2, c[0x0][0x438] ;  /* 0x00010e00ff027b82 */ /* 0x003e220000000a00 */
[----:B------:R-:W-:Y:S02]  /*7000*/  IMAD.IADD R5, R100, 0x1, R46 ;  /* 0x0000000164057824 */ /* 0x000fe400078e022e */
[----:B------:R-:W-:Y:S02]  /*7010*/  VIADD R46, R46, 0x80 ;  /* 0x000000802e2e7836 */ /* 0x000fe40000000000 */
[----:B0-----:R-:W-:-:S05]  /*7020*/  IMAD.WIDE.U32 R2, R5, 0x8, R2 ;  /* 0x0000000805027825 */ /* 0x001fca00078e0002 */
[----:B------:R1:W-:Y:S02]  /*7030*/  STG.E.64 desc[UR36][R2.64], RZ ;  /* 0x000000ff02007986 */ /* 0x0003e4000c101b24 */
.L_x_13228:
[----:B------:R-:W-:-:S13]  /*7040*/  ISETP.GE.AND P0, PT, R46, R98, PT ;  /* 0x000000622e00720c */ /* 0x000fda0003f06270 */
[----:B------:R-:W-:Y:S05]  /*7050*/  @P0 BRA `(.L_x_13230) ;  /* 0x0000000000340947 */ /* 0x000fea0003800000 */
[----:B01----:R-:W0:Y:S01]  /*7060*/  LDC.64 R2, c[0x0][0x438] ;  /* 0x00010e00ff027b82 */ /* 0x003e220000000a00 */
[----:B------:R-:W-:Y:S01]  /*7070*/  IADD3 R5, PT, PT, R100, R46, RZ ;  /* 0x0000002e64057210 */ /* 0x000fe20007ffe0ff */
[----:B------:R-:W-:-:S04]  /*7080*/  VIADD R46, R46, 0x80 ;  /* 0x000000802e2e7836 */ /* 0x000fc80000000000 */
[----:B0-----:R-:W-:-:S05]  /*7090*/  IMAD.WIDE.U32 R2, R5, 0x8, R2 ;  /* 0x0000000805027825 */ /* 0x001fca00078e0002 */
[----:B------:R2:W-:Y:S02]  /*70a0*/  STG.E.64 desc[UR36][R2.64], RZ ;  /* 0x000000ff02007986 */ /* 0x0005e4000c101b24 */
.L_x_13229:
        /* <DEDUP_REMOVED lines=8> */
.L_x_13230:
[----:B------:R-:W-:Y:S05]  /*7130*/  BSYNC.RELIABLE B1 ;  /* 0x0000000000017941 */ /* 0x000fea0003800100 */
.L_x_13225:
[----:B------:R-:W-:-:S13]  /*7140*/  ISETP.GE.AND P0, PT, R46, R98, PT ;  /* 0x000000622e00720c */ /* 0x000fda0003f06270 */
[----:B012---:R-:W0:Y:S01]  /*7150*/  @!P0 LDC.64 R2, c[0x0][0x438] ;  /* 0x00010e00ff028b82 */ /* 0x007e220000000a00 */
[----:B------:R-:W-:Y:S02]  /*7160*/  @!P0 IMAD.IADD R5, R100, 0x1, R46 ;  /* 0x0000000164058824 */ /* 0x000fe400078e022e */
[----:B------:R-:W-:Y:S02]  /*7170*/  @!P0 VIADD R46, R46, 0x80 ;  /* 0x000000802e2e8836 */ /* 0x000fe40000000000 */
[----:B0-----:R-:W-:-:S05]  /*7180*/  @!P0 IMAD.WIDE.U32 R2, R5, 0x8, R2 ;  /* 0x0000000805028825 */ /* 0x001fca00078e0002 */
[----:B------:R3:W-:Y:S02]  /*7190*/  @!P0 STG.E.64 desc[UR36][R2.64], RZ ;  /* 0x000000ff02008986 */ /* 0x0007e4000c101b24 */
.L_x_13231:
[----:B------:R-:W-:Y:S05]  /*71a0*/  BSYNC.RECONVERGENT B0 ;  /* 0x0000000000007941 */ /* 0x000fea0003800200 */
.L_x_13224:
[----:B------:R-:W-:-:S13]  /*71b0*/  ISETP.GE.AND P0, PT, R46, R98, PT ;  /* 0x000000622e00720c */ /* 0x000fda0003f06270 */
[----:B------:R-:W-:Y:S05]  /*71c0*/  @P0 EXIT ;  /* 0x000000000000094d */ /* 0x000fea0003800000 */
[----:B0123--:R-:W0:Y:S01]  /*71d0*/  LDC.64 R2, c[0x0][0x438] ;  /* 0x00010e00ff027b82 */ /* 0x00fe220000000a00 */
[----:B------:R-:W-:-:S05]  /*71e0*/  IADD3 R5, PT, PT, R100, R46, RZ ;  /* 0x0000002e64057210 */ /* 0x000fca0007ffe0ff */
[----:B0-----:R-:W-:-:S05]  /*71f0*/  IMAD.WIDE.U32 R2, R5, 0x8, R2 ;  /* 0x0000000805027825 */ /* 0x001fca00078e0002 */
[----:B------:R-:W-:Y:S01]  /*7200*/  STG.E.64 desc[UR36][R2.64], RZ ;  /* 0x000000ff02007986 */ /* 0x000fe2000c101b24 */
[----:B------:R-:W-:Y:S05]  /*7210*/  EXIT ;  /* 0x000000000000794d */ /* 0x000fea0003800000 */
.L_x_13095:
        /* <DEDUP_REMOVED lines=12> */
[----:B------:R-:W4:Y:S03]  /*72e0*/  LDG.E.ENL2.256 R80, R72, desc[UR36][R6.64] ;  /* 0xfe0000240648797e */ /* 0x000f260008121950 */
[C---:B---3--:R-:W-:Y:S01]  /*72f0*/  IMAD.WIDE.U32 R4, R100.reuse, 0x8, R8 ;  /* 0x0000000864047825 */ /* 0x048fe200078e0008 */
[----:B------:R3:W5:Y:S02]  /*7300*/  LDG.E.ENL2.256 R96, R88, desc[UR36][R6.64+0x1000] ;  /* 0xfe0080240658797e */ /* 0x0007640008121960 */
[----:B------:R-:W2:Y:S01]  /*7310*/  LDC.64 R20, c[0x0][0x3c0] ;  /* 0x0000f000ff147b82 */ /* 0x000ea20000000a00 */
[----:B-1----:R-:W-:-:S07]  /*7320*/  IMAD.WIDE.U32 R8, R100, 0x8, R10 ;  /* 0x0000000864087825 */ /* 0x002fce00078e000a */
[----:B------:R-:W1:Y:S01]  /*7330*/  LDC.64 R102, c[0x0][0x3d0] ;  /* 0x0000f400ff667b82 */ /* 0x000e620000000a00 */
[----:B------:R-:W-:-:S04]  /*7340*/  IMAD.WIDE.U32 R12, R23, 0x20, R4 ;  /* 0x00000020170c7825 */ /* 0x000fc800078e0004 */
[----:B------:R-:W-:-:S03]  /*7350*/  IMAD.WIDE.U32 R14, R23, 0x20, R8 ;  /* 0x00000020170e7825 */ /* 0x000fc600078e0008 */
[----:B------:R-:W2:Y:S01]  /*7360*/  LDC.64 R4, c[0x0][0x390] ;  /* 0x0000e400ff047b82 */ /* 0x000ea20000000a00 */
[----:B------:R-:W5:Y:S07]  /*7370*/  LDG.E.ENL2.256 R32, R28, desc[UR36][R12.64+0x1000] ;  /* 0xfe0080240c1c797e */ /* 0x000f6e0008121920 */
[----:B---3--:R-:W3:Y:S01]  /*7380*/  LDC.64 R6, c[0x0][0x398] ;  /* 0x0000e600ff067b82 */ /* 0x008ee20000000a00 */
[----:B0-----:R-:W-:Y:S01]  /*7390*/  IMAD.WIDE.U32 R16, R100, 0x8, R16 ;  /* 0x0000000864107825 */ /* 0x001fe200078e0010 */
[----:B------:R-:W5:Y:S03]  /*73a0*/  LDG.E.ENL2.256 R40, R36, desc[UR36][R14.64] ;  /* 0xfe0000240e24797e */ /* 0x000f660008121928 */
[C---:B------:R-:W-:Y:S01]  /*73b0*/  IMAD.WIDE.U32 R10, R23.reuse, 0x20, R2 ;  /* 0x00000020170a7825 */ /* 0x040fe200078e0002 */
[----:B------:R-:W5:Y:S02]  /*73c0*/  LDG.E.ENL2.256 R48, R44, desc[UR36][R14.64+0x1000] ;  /* 0xfe0080240e2c797e */ /* 0x000f640008121930 */
[----:B------:R-:W0:Y:S01]  /*73d0*/  LDC.64 R8, c[0x0][0x3a0] ;  /* 0x0000e800ff087b82 */ /* 0x000e220000000a00 */
[----:B------:R-:W-:Y:S01]  /*73e0*/  IMAD.WIDE.U32 R22, R23, 0x20, R16 ;  /* 0x0000002017167825 */ /* 0x000fe200078e0010 */
[----:B------:R-:W5:Y:S04]  /*73f0*/  LDG.E.ENL2.256 R76, R56, desc[UR36][R10.64] ;  /* 0xfe0000240a38797e */ /* 0x000f68000812194c */
[----:B------:R1:W5:Y:S02]  /*7400*/  LDG.E.ENL2.256 R92, R84, desc[UR36][R10.64+0x1000] ;  /* 0xfe0080240a54797e */ /* 0x000364000812195c */
[----:B------:R-:W0:Y:S02]  /*7410*/  LDC.64 R2, c[0x0][0x388] ;  /* 0x0000e200ff027b82 */ /* 0x000e240000000a00 */
[----:B------:R2:W5:Y:S04]  /*7420*/  LDG.E.ENL2.256 R24, R16, desc[UR36][R12.64] ;  /* 0xfe0000240c10797e */ /* 0x0005680008121918 */
[----:B------:R-:W5:Y:S02]  /*7430*/  LDG.E.ENL2.256 R60, R52, desc[UR36][R22.64] ;  /* 0xfe0000241634797e */ /* 0x000f64000812193c */
[----:B-1----:R-:W1:Y:S02]  /*7440*/  LDC.64 R10, c[0x0][0x3a8] ;  /* 0x0000ea00ff0a7b82 */ /* 0x002e640000000a00 */
[----:B------:R0:W5:Y:S04]  /*7450*/  LDG.E.ENL2.256 R68, R64, desc[UR36][R22.64+0x1000] ;  /* 0xfe0080241640797e */ /* 0x0001680008121944 */
[----:B--2---:R2:W-:Y:S02]  /*7460*/  STL.64 [R1+0xb8], R4 ;  /* 0x0000b80401007387 */ /* 0x0045e40000100a00 */
[----:B------:R-:W1:Y:S02]  /*7470*/  LDC.64 R12, c[0x0][0x3b0] ;  /* 0x0000ec00ff0c7b82 */ /* 0x000e640000000a00 */
[----:B---3--:R3:W-:Y:S04]  /*7480*/  STL.64 [R1+0xc0], R6 ;  /* 0x0000c00601007387 */ /* 0x0087e80000100a00 */
[----:B0-----:R0:W-:Y:S02]  /*7490*/  STL.64 [R1+0xc8], R8 ;  /* 0x0000c80801007387 */ /* 0x0011e40000100a00 */
[----:B------:R-:W1:Y:S08]  /*74a0*/  LDC.64 R14, c[0x0][0x3b8] ;  /* 0x0000ee00ff0e7b82 */ /* 0x000e700000000a00 */
[----:B------:R-:W1:Y:S08]  /*74b0*/  LDC.64 R22, c[0x0][0x3c8] ;  /* 0x0000f200ff167b82 */ /* 0x000e700000000a00 */
[----:B------:R-:W1:Y:S08]  /*74c0*/  LDC.64 R104, c[0x0][0x3d8] ;  /* 0x0000f600ff687b82 */ /* 0x000e700000000a00 */
[----:B------:R-:W1:Y:S08]  /*74d0*/  LDC.64 R106, c[0x0][0x3e0] ;  /* 0x0000f800ff6a7b82 */ /* 0x000e700000000a00 */
[----:B--2---:R-:W2:Y:S08]  /*74e0*/  LDC.64 R4, c[0x0][0x3f0] ;  /* 0x0000fc00ff047b82 */ /* 0x004eb00000000a00 */
[----:B------:R-:W2:Y:S08]  /*74f0*/  LDC.64 R108, c[0x0][0x3f8] ;  /* 0x0000fe00ff6c7b82 */ /* 0x000eb00000000a00 */
[----:B------:R-:W2:Y:S08]  /*7500*/  LDC.64 R110, c[0x0][0x400] ;  /* 0x00010000ff6e7b82 */ /* 0x000eb00000000a00 */
[----:B---3--:R-:W3:Y:S08]  /*7510*/  LDC.64 R6, c[0x0][0x408] ;  /* 0x00010200ff067b82 */ /* 0x008ef00000000a00 */
[----:B------:R-:W3:Y:S08]  /*7520*/  LDC.64 R112, c[0x0][0x410] ;  /* 0x00010400ff707b82 */ /* 0x000ef00000000a00 */
[----:B------:R-:W3:Y:S08]  /*7530*/  LDC.64 R114, c[0x0][0x418] ;  /* 0x00010600ff727b82 */ /* 0x000ef00000000a00 */
[----:B------:R-:W3:Y:S08]  /*7540*/  LDC.64 R116, c[0x0][0x420] ;  /* 0x00010800ff747b82 */ /* 0x000ef00000000a00 */
[----:B0-----:R-:W0:Y:S08]  /*7550*/  LDC.64 R8, c[0x0][0x428] ;  /* 0x00010a00ff087b82 */ /* 0x001e300000000a00 */
[----:B------:R-:W0:Y:S01]  /*7560*/  LDC.64 R118, c[0x0][0x430] ;  /* 0x00010c00ff767b82 */ /* 0x000e220000000a00 */
[----:B------:R2:W-:Y:S01]  /*7570*/  STL.64 [R1+0xb0], R2 ;  /* 0x0000b00201007387 */ /* 0x0005e20000100a00 */
[----:B------:R-:W0:Y:S03]  /*7580*/  LDCU UR5, c[0x0][0x3a0] ;  /* 0x00007400ff0577ac */ /* 0x000e260008000800 */
[----:B-1----:R-:W-:Y:S03]  /*7590*/  STL.64 [R1+0xd0], R10 ;  /* 0x0000d00a01007387 */ /* 0x002fe60000100a00 */
[----:B--2---:R-:W1:Y:S01]  /*75a0*/  LDC.64 R2, c[0x0][0x3e8] ;  /* 0x0000fa00ff027b82 */ /* 0x004e620000000a00 */
[----:B------:R-:W-:Y:S04]  /*75b0*/  STL.64 [R1+0xd8], R12 ;  /* 0x0000d80c01007387 */ /* 0x000fe80000100a00 */
        /* <DEDUP_REMOVED lines=12> */
[----:B------:R-:W-:Y:S04]  /*7680*/  STL.64 [R1+0x148], R116 ;  /* 0x0001487401007387 */ /* 0x000fe80000100a00 */
[----:B0-----:R-:W-:Y:S04]  /*7690*/  STL.64 [R1+0x150], R8 ;  /* 0x0001500801007387 */ /* 0x001fe80000100a00 */
        /* <DEDUP_REMOVED lines=29> */
.L_x_13233:
[----:B------:R-:W-:Y:S05]  /*7870*/  BSYNC.RECONVERGENT B6 ;  /* 0x0000000000067941 */ /* 0x000fea0003800200 */
.L_x_13232:
        /* <DEDUP_REMOVED lines=21> */
.L_x_13235:
[----:B------:R-:W-:Y:S05]  /*79d0*/  BSYNC.RECONVERGENT B6 ;  /* 0x0000000000067941 */ /* 0x000fea0003800200 */
.L_x_13234:
        /* <DEDUP_REMOVED lines=26> */
.L_x_13237:
[----:B------:R-:W-:Y:S05]  /*7b80*/  BSYNC.RECONVERGENT B6 ;  /* 0x0000000000067941 */ /* 0x000fea0003800200 */
.L_x_13236:
        /* <DEDUP_REMOVED lines=17> */
.L_x_13242:
        /* <DEDUP_REMOVED lines=25> */
.L_x_13240:
[----:B------:R-:W-:Y:S01]  /*7e30*/  MOV R10, R57 ;  /* 0x00000039000a7202 */ /* 0x000fe20000000f00 */
[----:B------:R-:W-:Y:S01]  /*7e40*/  IMAD.MOV.U32 R3, RZ, RZ, R22 ;  /* 0x000000ffff037224 */ /* 0x000fe200078e0016 */
[----:B------:R-:W-:Y:S01]  /*7e50*/  MOV R5, 0x7e80 ;  /* 0x00007e8000057802 */ /* 0x000fe20000000f00 */
[----:B------:R-:W-:-:S07]  /*7e60*/  IMAD.MOV.U32 R0, RZ, RZ, R23 ;  /* 0x000000ffff007224 */ /* 0x000fce00078e0017 */
[----:B------:R-:W-:Y:S05]  /*7e70*/  CALL.REL.NOINC `($__internal_31_$__cuda_sm20_div_s64) ;  /* 0x0000005400847944 */ /* 0x000fea0003c00000 */
[----:B------:R-:W-:Y:S01]  /*7e80*/  MOV R6, R3 ;  /* 0x0000000300067202 */ /* 0x000fe20000000f00 */
[----:B------:R-:W-:-:S07]  /*7e90*/  IMAD.MOV.U32 R7, RZ, RZ, R0 ;  /* 0x000000ffff077224 */ /* 0x000fce00078e0000 */
.L_x_13241:
[----:B------:R-:W-:Y:S05]  /*7ea0*/  BSYNC.RECONVERGENT B1 ;  /* 0x0000000000017941 */ /* 0x000fea0003800200 */
.L_x_13239:
        /* <DEDUP_REMOVED lines=23> */
.L_x_13238:
        /* <DEDUP_REMOVED lines=17> */
.L_x_13247:
        /* <DEDUP_REMOVED lines=22> */
.L_x_13246:
[----:B------:R-:W-:Y:S05]  /*8290*/  BSYNC.RECONVERGENT B7 ;  /* 0x0000000000077941 */ /* 0x000fea0003800200 */
.L_x_13245:
[----:B------:R-:W-:-:S05]  /*82a0*/  IADD3 R16, P0, PT, R16, 0x8, RZ ;  /* 0x0000000810107810 */ /* 0x000fca0007f1e0ff */
[----:B------:R-:W-:Y:S01]  /*82b0*/  IMAD.X R17, RZ, RZ, R17, P0 ;  /* 0x000000ffff117224 */ /* 0x000fe200000e0611 */
[----:B------:R-:W-:-:S04]  /*82c0*/  ISETP.GE.U32.AND P0, PT, R16, R23, PT ;  /* 0x000000171000720c */ /* 0x000fc80003f06070 */
[----:B------:R-:W-:-:S13]  /*82d0*/  ISETP.GE.U32.AND.EX P0, PT, R17, R22, PT, P0 ;  /* 0x000000161100720c */ /* 0x000fda0003f06100 */
[----:B------:R-:W-:Y:S05]  /*82e0*/  @!P0 BRA `(.L_x_13247) ;  /* 0xfffffffc00908947 */ /* 0x000fea000383ffff */
.L_x_13244:
[----:B------:R-:W-:Y:S05]  /*82f0*/  BSYNC.RECONVERGENT B6 ;  /* 0x0000000000067941 */ /* 0x000fea0003800200 */
.L_x_13243:
        /* <DEDUP_REMOVED lines=21> */
.L_x_13249:
[----:B------:R-:W-:Y:S05]  /*8450*/  BSYNC.RECONVERGENT B6 ;  /* 0x0000000000067941 */ /* 0x000fea0003800200 */
.L_x_13248:
        /* <DEDUP_REMOVED lines=21> */
.L_x_13251:
[----:B------:R-:W-:Y:S05]  /*85b0*/  BSYNC.RECONVERGENT B6 ;  /* 0x0000000000067941 */ /* 0x000fea0003800200 */
.L_x_13250:
        /* <DEDUP_REMOVED lines=26> */
.L_x_13253:
[----:B------:R-:W-:Y:S05]  /*8760*/  BSYNC.RECONVERGENT B6 ;  /* 0x0000000000067941 */ /* 0x000fea0003800200 */
.L_x_13252:
        /* <DEDUP_REMOVED lines=17> */
.L_x_13258:
        /* <DEDUP_REMOVED lines=25> */
.L_x_13256:
[----:B------:R-:W-:Y:S01]  /*8a10*/  MOV R10, R23 ;  /* 0x00000017000a7202 */ /* 0x000fe20000000f00 */
[----:B------:R-:W-:Y:S01]  /*8a20*/  IMAD.MOV.U32 R3, RZ, RZ, R16 ;  /* 0x000000ffff037224 */ /* 0x000fe200078e0010 */
[----:B------:R-:W-:Y:S01]  /*8a30*/  MOV R5, 0x8a60 ;  /* 0x00008a6000057802 */ /* 0x000fe20000000f00 */
[----:B------:R-:W-:-:S07]  /*8a40*/  IMAD.MOV.U32 R0, RZ, RZ, R17 ;  /* 0x000000ffff007224 */ /* 0x000fce00078e0011 */
[----:B------:R-:W-:Y:S05]  /*8a50*/  CALL.REL.NOINC `($__internal_31_$__cuda_sm20_div_s64) ;  /* 0x00000048008c7944 */ /* 0x000fea0003c00000 */
[----:B------:R-:W-:Y:S01]  /*8a60*/  MOV R6, R3 ;  /* 0x0000000300067202 */ /* 0x000fe20000000f00 */
[----:B------:R-:W-:-:S07]  /*8a70*/  IMAD.MOV.U32 R7, RZ, RZ, R0 ;  /* 0x000000ffff077224 */ /* 0x000fce00078e0000 */
.L_x_13257:
[----:B------:R-:W-:Y:S05]  /*8a80*/  BSYNC.RECONVERGENT B1 ;  /* 0x0000000000017941 */ /* 0x000fea0003800200 */
.L_x_13255:
        /* <DEDUP_REMOVED lines=23> */
.L_x_13254:
        /* <DEDUP_REMOVED lines=15> */
.L_x_13263:
        /* <DEDUP_REMOVED lines=22> */
.L_x_13262:
[----:B------:R-:W-:Y:S05]  /*8e50*/  BSYNC.RECONVERGENT B7 ;  /* 0x0000000000077941 */ /* 0x000fea0003800200 */
.L_x_13261:
[----:B------:R-:W-:-:S04]  /*8e60*/  IADD3 R16, P0, PT, R16, 0x8, RZ ;  /* 0x0000000810107810 */ /* 0x000fc80007f1e0ff */
[----:B------:R-:W-:Y:S02]  /*8e70*/  IADD3.X R17, PT, PT, RZ, R17, RZ, P0, !PT ;  /* 0x00000011ff117210 */ /* 0x000fe400007fe4ff */
[----:B------:R-:W-:-:S04]  /*8e80*/  ISETP.GE.U32.AND P0, PT, R16, R23, PT ;  /* 0x000000171000720c */ /* 0x000fc80003f06070 */
[----:B------:R-:W-:-:S13]  /*8e90*/  ISETP.GE.U32.AND.EX P0, PT, R17, R22, PT, P0 ;  /* 0x000000161100720c */ /* 0x000fda0003f06100 */
[----:B------:R-:W-:Y:S05]  /*8ea0*/  @!P0 BRA `(.L_x_13263) ;  /* 0xfffffffc00908947 */ /* 0x000fea000383ffff */
.L_x_13260:
[----:B------:R-:W-:Y:S05]  /*8eb0*/  BSYNC.RECONVERGENT B6 ;  /* 0x0000000000067941 */ /* 0x000fea0003800200 */
.L_x_13259:
        /* <DEDUP_REMOVED lines=21> */
.L_x_13265:
[----:B------:R-:W-:Y:S05]  /*9010*/  BSYNC.RECONVERGENT B6 ;  /* 0x0000000000067941 */ /* 0x000fea0003800200 */
.L_x_13264:
        /* <DEDUP_REMOVED lines=21> */
.L_x_13267:
[----:B------:R-:W-:Y:S05]  /*9170*/  BSYNC.RECONVERGENT B6 ;  /* 0x0000000000067941 */ /* 0x000fea0003800200 */
.L_x_13266:
        /* <DEDUP_REMOVED lines=26> */
.L_x_13269:
[----:B------:R-:W-:Y:S05]  /*9320*/  BSYNC.RECONVERGENT B6 ;  /* 0x0000000000067941 */ /* 0x000fea0003800200 */
.L_x_13268:
        /* <DEDUP_REMOVED lines=17> */
.L_x_13274:
        /* <DEDUP_REMOVED lines=25> */
.L_x_13272:
[----:B------:R-:W-:Y:S01]  /*95d0*/  IMAD.MOV.U32 R10, RZ, RZ, R21 ;  /* 0x000000ffff0a7224 */ /* 0x000fe200078e0015 */
[----:B------:R-:W-:Y:S01]  /*95e0*/  MOV R0, R17 ;  /* 0x0000001100007202 */ /* 0x000fe20000000f00 */
[----:B------:R-:W-:Y:S01]  /*95f0*/  IMAD.MOV.U32 R3, RZ, RZ, R16 ;  /* 0x000000ffff037224 */ /* 0x000fe200078e0010 */
[----:B------:R-:W-:-:S07]  /*9600*/  MOV R5, 0x9620 ;  /* 0x0000962000057802 */ /* 0x000fce0000000f00 */
[----:B------:R-:W-:Y:S05]  /*9610*/  CALL.REL.NOINC `($__internal_31_$__cuda_sm20_div_s64) ;  /* 0x0000003c009c7944 */ /* 0x000fea0003c00000 */
[----:B------:R-:W-:Y:S02]  /*9620*/  IMAD.MOV.U32 R6, RZ, RZ, R3 ;  /* 0x000000ffff067224 */ /* 0x000fe400078e0003 */
[----:B------:R-:W-:-:S07]  /*9630*/  IMAD.MOV.U32 R7, RZ, RZ, R0 ;  /* 0x000000ffff077224 */ /* 0x000fce00078e0000 */
.L_x_13273:
[----:B------:R-:W-:Y:S05]  /*9640*/  BSYNC.RECONVERGENT B1 ;  /* 0x0000000000017941 */ /* 0x000fea0003800200 */
.L_x_13271:
        /* <DEDUP_REMOVED lines=23> */
.L_x_13270:
        /* <DEDUP_REMOVED lines=15> */
.L_x_13279:
        /* <DEDUP_REMOVED lines=22> */
.L_x_13278:
[----:B------:R-:W-:Y:S05]  /*9a10*/  BSYNC.RECONVERGENT B7 ;  /* 0x0000000000077941 */ /* 0x000fea0003800200 */
.L_x_13277:
[----:B------:R-:W-:-:S05]  /*9a20*/  IADD3 R16, P0, PT, R16, 0x8, RZ ;  /* 0x0000000810107810 */ /* 0x000fca0007f1e0ff */
[----:B------:R-:W-:Y:S01]  /*9a30*/  IMAD.X R17, RZ, RZ, R17, P0 ;  /* 0x000000ffff117224 */ /* 0x000fe200000e0611 */
[----:B------:R-:W-:-:S04]  /*9a40*/  ISETP.GE.U32.AND P0, PT, R16, R19, PT ;  /* 0x000000131000720c */ /* 0x000fc80003f06070 */
[----:B------:R-:W-:-:S13]  /*9a50*/  ISETP.GE.U32.AND.EX P0, PT, R17, R18, PT, P0 ;  /* 0x000000121100720c */ /* 0x000fda0003f06100 */
[----:B------:R-:W-:Y:S05]  /*9a60*/  @!P0 BRA `(.L_x_13279) ;  /* 0xfffffffc00908947 */ /* 0x000fea000383ffff */
.L_x_13276:
[----:B------:R-:W-:Y:S05]  /*9a70*/  BSYNC.RECONVERGENT B6 ;  /* 0x0000000000067941 */ /* 0x000fea0003800200 */
.L_x_13275:
        /* <DEDUP_REMOVED lines=21> */
.L_x_13281:
[----:B------:R-:W-:Y:S05]  /*9bd0*/  BSYNC.RECONVERGENT B6 ;  /* 0x0000000000067941 */ /* 0x000fea0003800200 */
.L_x_13280:
        /* <DEDUP_REMOVED lines=21> */
.L_x_13283:
[----:B------:R-:W-:Y:S05]  /*9d30*/  BSYNC.RECONVERGENT B6 ;  /* 0x0000000000067941 */ /* 0x000fea0003800200 */
.L_x_13282:
        /* <DEDUP_REMOVED lines=26> */
.L_x_13285:
[----:B------:R-:W-:Y:S05]  /*9ee0*/  BSYNC.RECONVERGENT B6 ;  /* 0x0000000000067941 */ /* 0x000fea0003800200 */
.L_x_13284:
        /* <DEDUP_REMOVED lines=16> */
.L_x_13290:
        /* <DEDUP_REMOVED lines=25> */
.L_x_13288:
[----:B------:R-:W-:Y:S01]  /*a180*/  IMAD.MOV.U32 R10, RZ, RZ, R21 ;  /* 0x000000ffff0a7224 */ /* 0x000fe200078e0015 */
[----:B------:R-:W-:Y:S01]  /*a190*/  MOV R0, R17 ;  /* 0x0000001100007202 */ /* 0x000fe20000000f00 */
[----:B------:R-:W-:Y:S01]  /*a1a0*/  IMAD.MOV.U32 R3, RZ, RZ, R16 ;  /* 0x000000ffff037224 */ /* 0x000fe200078e0010 */
[----:B------:R-:W-:-:S07]  /*a1b0*/  MOV R5, 0xa1d0 ;  /* 0x0000a1d000057802 */ /* 0x000fce0000000f00 */
[----:B------:R-:W-:Y:S05]  /*a1c0*/  CALL.REL.NOINC `($__internal_31_$__cuda_sm20_div_s64) ;  /* 0x0000003000b07944 */ /* 0x000fea0003c00000 */
[----:B------:R-:W-:Y:S02]  /*a1d0*/  IMAD.MOV.U32 R6, RZ, RZ, R3 ;  /* 0x000000ffff067224 */ /* 0x000fe400078e0003 */
[----:B------:R-:W-:-:S07]  /*a1e0*/  IMAD.MOV.U32 R7, RZ, RZ, R0 ;  /* 0x000000ffff077224 */ /* 0x000fce00078e0000 */
.L_x_13289:
[----:B------:R-:W-:Y:S05]  /*a1f0*/  BSYNC.RECONVERGENT B1 ;  /* 0x0000000000017941 */ /* 0x000fea0003800200 */
.L_x_13287:
        /* <DEDUP_REMOVED lines=22> */
.L_x_13286:
        /* <DEDUP_REMOVED lines=15> */
.L_x_13295:
        /* <DEDUP_REMOVED lines=22> */
.L_x_13294:
[----:B------:R-:W-:Y:S05]  /*a5b0*/  BSYNC.RECONVERGENT B7 ;  /* 0x0000000000077941 */ /* 0x000fea0003800200 */
.L_x_13293:
[----:B------:R-:W-:-:S04]  /*a5c0*/  IADD3 R16, P0, PT, R16, 0x8, RZ ;  /* 0x0000000810107810 */ /* 0x000fc80007f1e0ff */
[----:B------:R-:W-:Y:S02]  /*a5d0*/  IADD3.X R17, PT, PT, RZ, R17, RZ, P0, !PT ;  /* 0x00000011ff117210 */ /* 0x000fe400007fe4ff */
[----:B------:R-:W-:-:S04]  /*a5e0*/  ISETP.GE.U32.AND P0, PT, R16, R19, PT ;  /* 0x000000131000720c */ /* 0x000fc80003f06070 */
[----:B------:R-:W-:-:S13]  /*a5f0*/  ISETP.GE.U32.AND.EX P0, PT, R17, R18, PT, P0 ;  /* 0x000000121100720c */ /* 0x000fda0003f06100 */
[----:B------:R-:W-:Y:S05]  /*a600*/  @!P0 BRA `(.L_x_13295) ;  /* 0xfffffffc00908947 */ /* 0x000fea000383ffff */
.L_x_13292:
[----:B------:R-:W-:Y:S05]  /*a610*/  BSYNC.RECONVERGENT B6 ;  /* 0x0000000000067941 */ /* 0x000fea0003800200 */
.L_x_13291:
        /* <DEDUP_REMOVED lines=21> */
.L_x_13297:
[----:B------:R-:W-:Y:S05]  /*a770*/  BSYNC.RECONVERGENT B6 ;  /* 0x0000000000067941 */ /* 0x000fea0003800200 */
.L_x_13296:
        /* <DEDUP_REMOVED lines=21> */
.L_x_13299:
[----:B------:R-:W-:Y:S05]  /*a8d0*/  BSYNC.RECONVERGENT B6 ;  /* 0x0000000000067941 */ /* 0x000fea0003800200 */
.L_x_13298:
        /* <DEDUP_REMOVED lines=26> */
.L_x_13301:
[----:B------:R-:W-:Y:S05]  /*aa80*/  BSYNC.RECONVERGENT B6 ;  /* 0x0000000000067941 */ /* 0x000fea0003800200 */
.L_x_13300:
        /* <DEDUP_REMOVED lines=16> */
.L_x_13306:
        /* <DEDUP_REMOVED lines=25> */
.L_x_13304:
[----:B------:R-:W-:Y:S01]  /*ad20*/  MOV R10, R21 ;  /* 0x00000015000a7202 */ /* 0x000fe20000000f00 */
[----:B------:R-:W-:Y:S01]  /*ad30*/  IMAD.MOV.U32 R3, RZ, RZ, R16 ;  /* 0x000000ffff037224 */ /* 0x000fe200078e0010 */
[----:B------:R-:W-:Y:S01]  /*ad40*/  MOV R5, 0xad70 ;  /* 0x0000ad7000057802 */ /* 0x000fe20000000f00 */
[----:B------:R-:W-:-:S07]  /*ad50*/  IMAD.MOV.U32 R0, RZ, RZ, R17 ;  /* 0x000000ffff007224 */ /* 0x000fce00078e0011 */
[----:B------:R-:W-:Y:S05]  /*ad60*/  CALL.REL.NOINC `($__internal_31_$__cuda_sm20_div_s64) ;  /* 0x0000002400c87944 */ /* 0x000fea0003c00000 */
[----:B------:R-:W-:Y:S01]  /*ad70*/  MOV R6, R3 ;  /* 0x0000000300067202 */ /* 0x000fe20000000f00 */
[----:B------:R-:W-:-:S07]  /*ad80*/  IMAD.MOV.U32 R7, RZ, RZ, R0 ;  /* 0x000000ffff077224 */ /* 0x000fce00078e0000 */
.L_x_13305:
[----:B------:R-:W-:Y:S05]  /*ad90*/  BSYNC.RECONVERGENT B1 ;  /* 0x0000000000017941 */ /* 0x000fea0003800200 */
.L_x_13303:
        /* <DEDUP_REMOVED lines=22> */
.L_x_13302:
        /* <DEDUP_REMOVED lines=15> */
.L_x_13311:
        /* <DEDUP_REMOVED lines=22> */
.L_x_13310:
[----:B------:R-:W-:Y:S05]  /*b150*/  BSYNC.RECONVERGENT B7 ;  /* 0x0000000000077941 */ /* 0x000fea0003800200 */
.L_x_13309:
[----:B------:R-:W-:-:S05]  /*b160*/  IADD3 R16, P0, PT, R16, 0x8, RZ ;  /* 0x0000000810107810 */ /* 0x000fca0007f1e0ff */
[----:B------:R-:W-:Y:S01]  /*b170*/  IMAD.X R17, RZ, RZ, R17, P0 ;  /* 0x000000ffff117224 */ /* 0x000fe200000e0611 */
[----:B------:R-:W-:-:S04]  /*b180*/  ISETP.GE.U32.AND P0, PT, R16, R19, PT ;  /* 0x000000131000720c */ /* 0x000fc80003f06070 */
[----:B------:R-:W-:-:S13]  /*b190*/  ISETP.GE.U32.AND.EX P0, PT, R17, R18, PT, P0 ;  /* 0x000000121100720c */ /* 0x000fda0003f06100 */
[----:B------:R-:W-:Y:S05]  /*b1a0*/  @!P0 BRA `(.L_x_13311) ;  /* 0xfffffffc00908947 */ /* 0x000fea000383ffff */
.L_x_13308:
[----:B------:R-:W-:Y:S05]  /*b1b0*/  BSYNC.RECONVERGENT B6 ;  /* 0x0000000000067941 */ /* 0x000fea0003800200 */
.L_x_13307:
        /* <DEDUP_REMOVED lines=21> */
.L_x_13313:
[----:B------:R-:W-:Y:S05]  /*b310*/  BSYNC.RECONVERGENT B6 ;  /* 0x0000000000067941 */ /* 0x000fea0003800200 */
.L_x_13312:
        /* <DEDUP_REMOVED lines=21> */
.L_x_13315:
[----:B------:R-:W-:Y:S05]  /*b470*/  BSYNC.RECONVERGENT B6 ;  /* 0x0000000000067941 */ /* 0x000fea0003800200 */
.L_x_13314:
        /* <DEDUP_REMOVED lines=26> */
.L_x_13317:
[----:B------:R-:W-:Y:S05]  /*b620*/  BSYNC.RECONVERGENT B6 ;  /* 0x0000000000067941 */ /* 0x000fea0003800200 */
.L_x_13316:
        /* <DEDUP_REMOVED lines=15> */
.L_x_13322:
        /* <DEDUP_REMOVED lines=25> */
.L_x_13320:
[----:B------:R-:W-:Y:S01]  /*b8b0*/  IMAD.MOV.U32 R10, RZ, RZ, R24 ;  /* 0x000000ffff0a7224 */ /* 0x000fe200078e0018 */
[----:B------:R-:W-:Y:S01]  /*b8c0*/  MOV R0, R17 ;  /* 0x0000001100007202 */ /* 0x000fe20000000f00 */
[----:B------:R-:W-:Y:S01]  /*b8d0*/  IMAD.MOV.U32 R3, RZ, RZ, R16 ;  /* 0x000000ffff037224 */ /* 0x000fe200078e0010 */
[----:B------:R-:W-:-:S07]  /*b8e0*/  MOV R5, 0xb900 ;  /* 0x0000b90000057802 */ /* 0x000fce0000000f00 */
[----:B------:R-:W-:Y:S05]  /*b8f0*/  CALL.REL.NOINC `($__internal_31_$__cuda_sm20_div_s64) ;  /* 0x0000001800e47944 */ /* 0x000fea0003c00000 */
[----:B------:R-:W-:Y:S02]  /*b900*/  IMAD.MOV.U32 R6, RZ, RZ, R3 ;  /* 0x000000ffff067224 */ /* 0x000fe400078e0003 */
[----:B------:R-:W-:-:S07]  /*b910*/  IMAD.MOV.U32 R7, RZ, RZ, R0 ;  /* 0x000000ffff077224 */ /* 0x000fce00078e0000 */
.L_x_13321:
[----:B------:R-:W-:Y:S05]  /*b920*/  BSYNC.RECONVERGENT B1 ;  /* 0x0000000000017941 */ /* 0x000fea0003800200 */
.L_x_13319:
        /* <DEDUP_REMOVED lines=21> */
.L_x_13318:
        /* <DEDUP_REMOVED lines=15> */
.L_x_13327:
        /* <DEDUP_REMOVED lines=22> */
.L_x_13326:
[----:B------:R-:W-:Y:S05]  /*bcd0*/  BSYNC.RECONVERGENT B7 ;  /* 0x0000000000077941 */ /* 0x000fea0003800200 */
.L_x_13325:
[----:B------:R-:W-:-:S05]  /*bce0*/  IADD3 R16, P0, PT, R16, 0x8, RZ ;  /* 0x0000000810107810 */ /* 0x000fca0007f1e0ff */
[----:B------:R-:W-:Y:S01]  /*bcf0*/  IMAD.X R17, RZ, RZ, R17, P0 ;  /* 0x000000ffff117224 */ /* 0x000fe200000e0611 */
[----:B------:R-:W-:-:S04]  /*bd00*/  ISETP.GE.U32.AND P0, PT, R16, R19, PT ;  /* 0x000000131000720c */ /* 0x000fc80003f06070 */
[----:B------:R-:W-:-:S13]  /*bd10*/  ISETP.GE.U32.AND.EX P0, PT, R17, R18, PT, P0 ;  /* 0x000000121100720c */ /* 0x000fda0003f06100 */
[----:B------:R-:W-:Y:S05]  /*bd20*/  @!P0 BRA `(.L_x_13327) ;  /* 0xfffffffc00908947 */ /* 0x000fea000383ffff */
.L_x_13324:
[----:B------:R-:W-:Y:S05]  /*bd30*/  BSYNC.RECONVERGENT B6 ;  /* 0x0000000000067941 */ /* 0x000fea0003800200 */
.L_x_13323:
        /* <DEDUP_REMOVED lines=21> */
.L_x_13329:
[----:B------:R-:W-:Y:S05]  /*be90*/  BSYNC.RECONVERGENT B6 ;  /* 0x0000000000067941 */ /* 0x000fea0003800200 */
.L_x_13328:
        /* <DEDUP_REMOVED lines=21> */
.L_x_13331:
[----:B------:R-:W-:Y:S05]  /*bff0*/  BSYNC.RECONVERGENT B6 ;  /* 0x0000000000067941 */ /* 0x000fea0003800200 */
.L_x_13330:
        /* <DEDUP_REMOVED lines=26> */
.L_x_13333:
[----:B------:R-:W-:Y:S05]  /*c1a0*/  BSYNC.RECONVERGENT B6 ;  /* 0x0000000000067941 */ /* 0x000fea0003800200 */
.L_x_13332:
        /* <DEDUP_REMOVED lines=15> */
.L_x_13338:
        /* <DEDUP_REMOVED lines=25> */
.L_x_13336:
[----:B------:R-:W-:Y:S01]  /*c430*/  IMAD.MOV.U32 R10, RZ, RZ, R20 ;  /* 0x000000ffff0a7224 */ /* 0x000fe200078e0014 */
[----:B------:R-:W-:Y:S01]  /*c440*/  MOV R0, R17 ;  /* 0x0000001100007202 */ /* 0x000fe20000000f00 */
[----:B------:R-:W-:Y:S01]  /*c450*/  IMAD.MOV.U32 R3, RZ, RZ, R16 ;  /* 0x000000ffff037224 */ /* 0x000fe200078e0010 */
[----:B------:R-:W-:-:S07]  /*c460*/  MOV R5, 0xc480 ;  /* 0x0000c48000057802 */ /* 0x000fce0000000f00 */
[----:B------:R-:W-:Y:S05]  /*c470*/  CALL.REL.NOINC `($__internal_31_$__cuda_sm20_div_s64) ;  /* 0x0000001000047944 */ /* 0x000fea0003c00000 */
[----:B------:R-:W-:Y:S02]  /*c480*/  IMAD.MOV.U32 R6, RZ, RZ, R3 ;  /* 0x000000ffff067224 */ /* 0x000fe400078e0003 */
[----:B------:R-:W-:-:S07]  /*c490*/  IMAD.MOV.U32 R7, RZ, RZ, R0 ;  /* 0x000000ffff077224 */ /* 0x000fce00078e0000 */
.L_x_13337:
[----:B------:R-:W-:Y:S05]  /*c4a0*/  BSYNC.RECONVERGENT B1 ;  /* 0x0000000000017941 */ /* 0x000fea0003800200 */
.L_x_13335:
        /* <DEDUP_REMOVED lines=22> */
.L_x_13334:
        /* <DEDUP_REMOVED lines=15> */
.L_x_13343:
        /* <DEDUP_REMOVED lines=22> */
.L_x_13342:
[----:B------:R-:W-:Y:S05]  /*c860*/  BSYNC.RECONVERGENT B7 ;  /* 0x0000000000077941 */ /* 0x000fea0003800200 */
.L_x_13341:
[----:B------:R-:W-:-:S04]  /*c870*/  IADD3 R16, P0, PT, R16, 0x8, RZ ;  /* 0x0000000810107810 */ /* 0x000fc80007f1e0ff */
[----:B------:R-:W-:Y:S02]  /*c880*/  IADD3.X R17, PT, PT, RZ, R17, RZ, P0, !PT ;  /* 0x00000011ff117210 */ /* 0x000fe400007fe4ff */
[----:B------:R-:W-:-:S04]  /*c890*/  ISETP.GE.U32.AND P0, PT, R16, R19, PT ;  /* 0x000000131000720c */ /* 0x000fc80003f06070 */
[----:B------:R-:W-:-:S13]  /*c8a0*/  ISETP.GE.U32.AND.EX P0, PT, R17, R18, PT, P0 ;  /* 0x000000121100720c */ /* 0x000fda0003f06100 */
[----:B------:R-:W-:Y:S05]  /*c8b0*/  @!P0 BRA `(.L_x_13343) ;  /* 0xfffffffc00908947 */ /* 0x000fea000383ffff */
.L_x_13340:
[----:B------:R-:W-:Y:S05]  /*c8c0*/  BSYNC.RECONVERGENT B6 ;  /* 0x0000000000067941 */ /* 0x000fea0003800200 */
.L_x_13339:
        /* <DEDUP_REMOVED lines=21> */
.L_x_13345:
[----:B------:R-:W-:Y:S05]  /*ca20*/  BSYNC.RECONVERGENT B6 ;  /* 0x0000000000067941 */ /* 0x000fea0003800200 */
.L_x_13344:
        /* <DEDUP_REMOVED lines=21> */
.L_x_13347:
[----:B------:R-:W-:Y:S05]  /*cb80*/  BSYNC.RECONVERGENT B6 ;  /* 0x0000000000067941 */ /* 0x000fea0003800200 */
.L_x_13346:
        /* <DEDUP_REMOVED lines=26> */
.L_x_13349:
[----:B------:R-:W-:Y:S05]  /*cd30*/  BSYNC.RECONVERGENT B6 ;  /* 0x0000000000067941 */ /* 0x000fea0003800200 */
.L_x_13348:
        /* <DEDUP_REMOVED lines=13> */
.L_x_13354:
        /* <DEDUP_REMOVED lines=25> */
.L_x_13352:
[----:B------:R-:W-:Y:S01]  /*cfa0*/  IMAD.MOV.U32 R10, RZ, RZ, R21 ;  /* 0x000000ffff0a7224 */ /* 0x000fe200078e0015 */
[----:B------:R-:W-:Y:S01]  /*cfb0*/  MOV R0, R17 ;  /* 0x0000001100007202 */ /* 0x000fe20000000f00 */
[----:B------:R-:W-:Y:S01]  /*cfc0*/  IMAD.MOV.U32 R3, RZ, RZ, R16 ;  /* 0x000000ffff037224 */ /* 0x000fe200078e0010 */
[----:B------:R-:W-:-:S07]  /*cfd0*/  MOV R5, 0xcff0 ;  /* 0x0000cff000057802 */ /* 0x000fce0000000f00 */
[----:B------:R-:W-:Y:S05]  /*cfe0*/  CALL.REL.NOINC `($__internal_31_$__cuda_sm20_div_s64) ;  /* 0x0000000400287944 */ /* 0x000fea0003c00000 */
[----:B------:R-:W-:Y:S02]  /*cff0*/  IMAD.MOV.U32 R6, RZ, RZ, R3 ;  /* 0x000000ffff067224 */ /* 0x000fe400078e0003 */
[----:B------:R-:W-:-:S07]  /*d000*/  IMAD.MOV.U32 R7, RZ, RZ, R0 ;  /* 0x000000ffff077224 */ /* 0x000fce00078e0000 */
.L_x_13353:
[----:B------:R-:W-:Y:S05]  /*d010*/  BSYNC.RECONVERGENT B1 ;  /* 0x0000000000017941 */ /* 0x000fea0003800200 */
.L_x_13351:
        /* <DEDUP_REMOVED lines=20> */
.L_x_13350:
        /* <DEDUP_REMOVED lines=15> */
.L_x_13359:
        /* <DEDUP_REMOVED lines=22> */
.L_x_13358:
[----:B------:R-:W-:Y:S05]  /*d3b0*/  BSYNC.RECONVERGENT B7 ;  /* 0x0000000000077941 */ /* 0x000fea0003800200 */
.L_x_13357:
[----:B------:R-:W-:-:S05]  /*d3c0*/  IADD3 R16, P0, PT, R16, 0x8, RZ ;  /* 0x0000000810107810 */ /* 0x000fca0007f1e0ff */
[----:B------:R-:W-:Y:S01]  /*d3d0*/  IMAD.X R17, RZ, RZ, R17, P0 ;  /* 0x000000ffff117224 */ /* 0x000fe200000e0611 */
[----:B------:R-:W-:-:S04]  /*d3e0*/  ISETP.GE.U32.AND P0, PT, R16, R23, PT ;  /* 0x000000171000720c */ /* 0x000fc80003f06070 */
[----:B------:R-:W-:-:S13]  /*d3f0*/  ISETP.GE.U32.AND.EX P0, PT, R17, R18, PT, P0 ;  /* 0x000000121100720c */ /* 0x000fda0003f06100 */
[----:B------:R-:W-:Y:S05]  /*d400*/  @!P0 BRA `(.L_x_13359) ;  /* 0xfffffffc00908947 */ /* 0x000fea000383ffff */
.L_x_13356:
[----:B------:R-:W-:Y:S05]  /*d410*/  BSYNC.RECONVERGENT B6 ;  /* 0x0000000000067941 */ /* 0x000fea0003800200 */
.L_x_13355:
[----:B------:R-:W0:Y:S01]  /*d420*/  S2R R5, SR_TID.X ;  /* 0x0000000000057919 */ /* 0x000e220000002100 */
[----:B------:R-:W1:Y:S02]  /*d430*/  LDC.64 R2, c[0x0][0x438] ;  /* 0x00010e00ff027b82 */ /* 0x000e640000000a00 */
[----:B-1----:R-:W-:-:S04]  /*d440*/  IMAD.WIDE.U32 R100, R100, 0x8, R2 ;  /* 0x0000000864647825 */ /* 0x002fc800078e0002 */
[----:B0-----:R-:W-:-:S05]  /*d450*/  IMAD.WIDE.U32 R100, R5, 0x20, R100 ;  /* 0x0000002005647825 */ /* 0x001fca00078e0064 */
[----:B------:R-:W-:Y:S04]  /*d460*/  STG.E.ENL2.256 desc[UR36][R100.64], RZ, RZ ;  /* 0xf80000ff64ff797f */ /* 0x000fe8000f121824 */
[----:B------:R-:W-:Y:S01]  /*d470*/  STG.E.ENL2.256 desc[UR36][R100.64+0x1000], RZ, RZ ;  /* 0xf80080ff64ff797f */ /* 0x000fe2000f121824 */
[----:B------:R-:W-:Y:S05]  /*d480*/  EXIT ;  /* 0x000000000000794d */ /* 0x000fea0003800000 */
        .weak           $__internal_31_$__cuda_sm20_div_s64
        .type           $__internal_31_$__cuda_sm20_div_s64,@function
        .size           $__internal_31_$__cuda_sm20_div_s64,(.L_x_34659 - $__internal_31_$__cuda_sm20_div_s64)
$__internal_31_$__cuda_sm20_div_s64:
        /* <DEDUP_REMOVED lines=86> */
[----:B------:R-:W-:Y:S05]  /*d9f0*/  RET.REL.NODEC R6 `(_ZN2at6native29vectorized_elementwise_kernelILi4EZZZNS0_67_GLOBAL__N__bb565c37_34_ValidateCompressedIndicesKernel_cu_33a4b88b42_validate_compressed_sparse_indices_kernelILNS2_8CDimNameE1ENS2_18CUDAKernelLauncherENS2_14EmptyVecKernelENS2_8DummyVecELm8EEEvRKNS_6TensorESA_lllENKUlvE1_clEvENKUlvE0_clEvEUllllllE_St5arrayIPcLm6EEEEviT0_T1_) ;  /* 0xffffff2406807950 */ /* 0x000fea0003c3ffff */
.L_x_13360:
        /* <DEDUP_REMOVED lines=16> */
.L_x_34659:


//--------------------- .text._ZN2at6native29vectorized_elementwise_kernelILi8EZZZNS0_67_GLOBAL__N__bb565c37_34_ValidateCompressedIndicesKernel_cu_33a4b88b42_validate_compressed_sparse_indices_kernelILNS2_8CDimNameE1ENS2_18CUDAKernelLauncherENS2_14EmptyVecKernelENS2_8DummyVecELm8EEEvRKNS_6TensorESA_lllENKUlvE1_clEvENKUlvE0_clEvEUllllllE_St5arrayIPcLm6EEEEviT0_T1_ --------------------------
	.section	.text._ZN2at6native29vectorized_elementwise_kernelILi8EZZZNS0_67_GLOBAL__N__bb565c37_34_ValidateCompressedIndicesKernel_cu_33a4b88b42_validate_compressed_sparse_indices_kernelILNS2_8CDimNameE1ENS2_18CUDAKernelLauncherENS2_14EmptyVecKernelENS2_8DummyVecELm8EEEvRKNS_6TensorESA_lllENKUlvE1_clEvENKUlvE0_clEvEUllllllE_St5arrayIPcLm6EEEEviT0_T1_,"ax",@progbits
	.align	128
        .global         _ZN2at6native29vectorized_elementwise_kernelILi8EZZZNS0_67_GLOBAL__N__bb565c37_34_ValidateCompressedIndicesKernel_cu_33a4b88b42_validate_compressed_sparse_indices_kernelILNS2_8CDimNameE1ENS2_18CUDAKernelLauncherENS2_14EmptyVecKernelENS2_8DummyVecELm8EEEvRKNS_6TensorESA_lllENKUlvE1_clEvENKUlvE0_clEvEUllllllE_St5arrayIPcLm6EEEEviT0_T1_
        .type           _ZN2at6native29vectorized_elementwise_kernelILi8EZZZNS0_67_GLOBAL__N__bb565c37_34_ValidateCompressedIndicesKernel_cu_33a4b88b42_validate_compressed_sparse_indices_kernelILNS2_8CDimNameE1ENS2_18CUDAKernelLauncherENS2_14EmptyVecKernelENS2_8DummyVecELm8EEEvRKNS_6TensorESA_lllENKUlvE1_clEvENKUlvE0_clEvEUllllllE_St5arrayIPcLm6EEEEviT0_T1_,@function
        .size           _ZN2at6native29vectorized_elementwise_kernelILi8EZZZNS0_67_GLOBAL__N__bb565c37_34_ValidateCompressedIndicesKernel_cu_33a4b88b42_validate_compressed_sparse_indices_kernelILNS2_8CDimNameE1ENS2_18CUDAKernelLauncherENS2_14EmptyVecKernelENS2_8DummyVecELm8EEEvRKNS_6TensorESA_lllENKUlvE1_clEvENKUlvE0_clEvEUllllllE_St5arrayIPcLm6EEEEviT0_T1_,(.L_x_34742 - _ZN2at6native29vectorized_elementwise_kernelILi8EZZZNS0_67_GLOBAL__N__bb565c37_34_ValidateCompressedIndicesKernel_cu_33a4b88b42_validate_compressed_sparse_indices_kernelILNS2_8CDimNameE1ENS2_18CUDAKernelLauncherENS2_14EmptyVecKernelENS2_8DummyVecELm8EEEvRKNS_6TensorESA_lllENKUlvE1_clEvENKUlvE0_clEvEUllllllE_St5arrayIPcLm6EEEEviT0_T1_)
        .other          _ZN2at6native29vectorized_elementwise_kernelILi8EZZZNS0_67_GLOBAL__N__bb565c37_34_ValidateCompressedIndicesKernel_cu_33a4b88b42_validate_compressed_sparse_indices_kernelILNS2_8CDimNameE1ENS2_18CUDAKernelLauncherENS2_14EmptyVecKernelENS2_8DummyVecELm8EEEvRKNS_6TensorESA_lllENKUlvE1_clEvENKUlvE0_clEvEUllllllE_St5arrayIPcLm6EEEEviT0_T1_,@"STO_CUDA_ENTRY STV_DEFAULT"
_ZN2at6native29vectorized_elementwise_kernelILi8EZZZNS0_67_GLOBAL__N__bb565c37_34_ValidateCompressedIndicesKernel_cu_33a4b88b42_validate_compressed_sparse_indices_kernelILNS2_8CDimNameE1ENS2_18CUDAKernelLauncherENS2_14EmptyVecKernelENS2_8DummyVecELm8EEEvRKNS_6TensorESA_lllENKUlvE1_clEvENKUlvE0_clEvEUllllllE_St5arrayIPcLm6EEEEviT0_T1_:
.text._ZN2at6native29vectorized_elementwise_kernelILi8EZZZNS0_67_GLOBAL__N__bb565c37_34_ValidateCompressedIndicesKernel_cu_33a4b88b42_validate_compressed_sparse_indices_kernelILNS2_8CDimNameE1ENS2_18CUDAKernelLauncherENS2_14EmptyVecKernelENS2_8DummyVecELm8EEEvRKNS_6TensorESA_lllENKUlvE1_clEvENKUlvE0_clEvEUllllllE_St5arrayIPcLm6EEEEviT0_T1_:
[----:B------:R-:W-:Y:S01]  /*0000*/  LDC R1, c[0x0][0x37c] ;  /* 0x0000df00ff017b82 */ /* 0x000fe20000000800 */
[----:B------:R-:W-:Y:S05]  /*0010*/  EXIT ;  /* 0x000000000000794d */ /* 0x000fea0003800000 */
.L_x_13361:
        /* <DEDUP_REMOVED lines=14> */
.L_x_34742:


//--------------------- .text._ZN2at6native18elementwise_kernelILi128ELi4EZNS0_15gpu_kernel_implIZZZNS0_67_GLOBAL__N__bb565c37_34_ValidateCompressedIndicesKernel_cu_33a4b88b42_validate_compressed_sparse_indices_kernelILNS3_8CDimNameE1ENS3_18CUDAKernelLauncherENS3_14EmptyVecKernelENS3_8DummyVecELm8EEEvRKNS_6TensorESB_lllENKUlvE1_clEvENKUlvE_clEvEUliiiiiE_EEvRNS_18TensorIteratorBaseERKT_EUliE_EEviT1_ --------------------------
	.section	.text._ZN2at6native18elementwise_kernelILi128ELi4EZNS0_15gpu_kernel_implIZZZNS0_67_GLOBAL__N__bb565c37_34_ValidateCompressedIndicesKernel_cu_33a4b88b42_validate_compressed_sparse_indices_kernelILNS3_8CDimNameE1ENS3_18CUDAKernelLauncherENS3_14EmptyVecKernelENS3_8DummyVecELm8EEEvRKNS_6TensorESB_lllENKUlvE1_clEvENKUlvE_clEvEUliiiiiE_EEvRNS_18TensorIteratorBaseERKT_EUliE_EEviT1_,"ax",@progbits
	.align	128
        .global         _ZN2at6native18elementwise_kernelILi128ELi4EZNS0_15gpu_kernel_implIZZZNS0_67_GLOBAL__N__bb565c37_34_ValidateCompressedIndicesKernel_cu_33a4b88b42_validate_compressed_sparse_indices_kernelILNS3_8CDimNameE1ENS3_18CUDAKernelLauncherENS3_14EmptyVecKernelENS3_8DummyVecELm8EEEvRKNS_6TensorESB_lllENKUlvE1_clEvENKUlvE_clEvEUliiiiiE_EEvRNS_18TensorIteratorBaseERKT_EUliE_EEviT1_
        .type           _ZN2at6native18elementwise_kernelILi128ELi4EZNS0_15gpu_kernel_implIZZZNS0_67_GLOBAL__N__bb565c37_34_ValidateCompressedIndicesKernel_cu_33a4b88b42_validate_compressed_sparse_indices_kernelILNS3_8CDimNameE1ENS3_18CUDAKernelLauncherENS3_14EmptyVecKernelENS3_8DummyVecELm8EEEvRKNS_6TensorESB_lllENKUlvE1_clEvENKUlvE_clEvEUliiiiiE_EEvRNS_18TensorIteratorBaseERKT_EUliE_EEviT1_,@function
        .size           _ZN2at6native18elementwise_kernelILi128ELi4EZNS0_15gpu_kernel_implIZZZNS0_67_GLOBAL__N__bb565c37_34_ValidateCompressedIndicesKernel_cu_33a4b88b42_validate_compressed_sparse_indices_kernelILNS3_8CDimNameE1ENS3_18CUDAKernelLauncherENS3_14EmptyVecKernelENS3_8DummyVecELm8EEEvRKNS_6TensorESB_lllENKUlvE1_clEvENKUlvE_clEvEUliiiiiE_EEvRNS_18TensorIteratorBaseERKT_EUliE_EEviT1_,(.L_x_34661 - _ZN2at6native18elementwise_kernelILi128ELi4EZNS0_15gpu_kernel_implIZZZNS0_67_GLOBAL__N__bb565c37_34_ValidateCompressedIndicesKernel_cu_33a4b88b42_validate_compressed_sparse_indices_kernelILNS3_8CDimNameE1ENS3_18CUDAKernelLauncherENS3_14EmptyVecKernelENS3_8DummyVecELm8EEEvRKNS_6TensorESB_lllENKUlvE1_clEvENKUlvE_clEvEUliiiiiE_EEvRNS_18TensorIteratorBaseERKT_EUliE_EEviT1_)
        .other          _ZN2at6native18elementwise_kernelILi128ELi4EZNS0_15gpu_kernel_implIZZZNS0_67_GLOBAL__N__bb565c37_34_ValidateCompressedIndicesKernel_cu_33a4b88b42_validate_compressed_sparse_indices_kernelILNS3_8CDimNameE1ENS3_18CUDAKernelLauncherENS3_14EmptyVecKernelENS3_8DummyVecELm8EEEvRKNS_6TensorESB_lllENKUlvE1_clEvENKUlvE_clEvEUliiiiiE_EEvRNS_18TensorIteratorBaseERKT_EUliE_EEviT1_,@"STO_CUDA_ENTRY STV_DEFAULT"
_ZN2at6native18elementwise_kernelILi128ELi4EZNS0_15gpu_kernel_implIZZZNS0_67_GLOBAL__N__bb565c37_34_ValidateCompressedIndicesKernel_cu_33a4b88b42_validate_compressed_sparse_indices_kernelILNS3_8CDimNameE1ENS3_18CUDAKernelLauncherENS3_14EmptyVecKernelENS3_8DummyVecELm8EEEvRKNS_6TensorESB_lllENKUlvE1_clEvENKUlvE_clEvEUliiiiiE_EEvRNS_18TensorIteratorBaseERKT_EUliE_EEviT1_:
.text._ZN2at6native18elementwise_kernelILi128ELi4EZNS0_15gpu_kernel_implIZZZNS0_67_GLOBAL__N__bb565c37_34_ValidateCompressedIndicesKernel_cu_33a4b88b42_validate_compressed_sparse_indices_kernelILNS3_8CDimNameE1ENS3_18CUDAKernelLauncherENS3_14EmptyVecKernelENS3_8DummyVecELm8EEEvRKNS_6TensorESB_lllENKUlvE1_clEvENKUlvE_clEvEUliiiiiE_EEvRNS_18TensorIteratorBaseERKT_EUliE_EEviT1_:
        /* <DEDUP_REMOVED lines=34> */
[----:B------:R-:W-:Y:S02]  /*0220*/  CS2R R22, SRZ ;  /* 0x0000000000167805 */ /* 0x000fe4000001ff00 */
[----:B------:R-:W-:Y:S01]  /*0230*/  CS2R R16, SRZ ;  /* 0x0000000000107805 */ /* 0x000fe2000001ff00 */
[----:B------:R-:W-:Y:S02]  /*0240*/  IMAD.MOV.U32 R0, RZ, RZ, RZ ;  /* 0x000000ffff007224 */ /* 0x000fe400078e00ff */
[----:B------:R-:W-:-:S03]  /*0250*/  IMAD.MOV.U32 R2, RZ, RZ, RZ ;  /* 0x000000ffff027224 */ /* 0x000fc600078e00ff */
        /* <DEDUP_REMOVED lines=425> */
.L_x_13364:
        /* <DEDUP_REMOVED lines=16> */
.L_x_13368:
[----:B------:R0:W5:Y:S01]  /*1df0*/  LDG.E.U8 R24, desc[UR36][R4.64] ;  /* 0x0000002404187981 */ /* 0x000162000c1e1100 */
[----:B------:R-:W-:Y:S05]  /*1e00*/  BRA `(.L_x_13370) ;  /* 0x0000000c00307947 */ /* 0x000fea0003800000 */
.L_x_13367:
        /* <DEDUP_REMOVED lines=8> */
.L_x_13372:
[----:B------:R0:W5:Y:S01]  /*1e90*/  LDG.E R24, desc[UR36][R4.64] ;  /* 0x0000002404187981 */ /* 0x000162000c1e1900 */
[----:B------:R-:W-:Y:S05]  /*1ea0*/  BRA `(.L_x_13370) ;  /* 0x0000000c00087947 */ /* 0x000fea0003800000 */
.L_x_13371:
[----:B------:R0:W5:Y:S01]  /*1eb0*/  LDG.E.S16 R24, desc[UR36][R4.64] ;  /* 0x0000002404187981 */ /* 0x000162000c1e1700 */
[----:B------:R-:W-:Y:S05]  /*1ec0*/  BRA `(.L_x_13370) ;  /* 0x0000000c00007947 */ /* 0x000fea0003800000 */
.L_x_13366:
        /* <DEDUP_REMOVED lines=9> */
.L_x_13374:
[----:B------:R-:W2:Y:S02]  /*1f60*/  LDG.E.U16 R4, desc[UR36][R4.64] ;  /* 0x0000002404047981 */ /* 0x000ea4000c1e1500 */
[----:B--2---:R-:W-:-:S06]  /*1f70*/  HADD2.F32 R24, -RZ, R4.H0_H0 ;  /* 0x20000004ff187230 */ /* 0x004fcc0000004100 */
[----:B------:R-:W0:Y:S01]  /*1f80*/  F2I.FTZ.TRUNC.NTZ R24, R24 ;  /* 0x0000001800187305 */ /* 0x000e22000021f100 */
[----:B------:R-:W-:Y:S05]  /*1f90*/  BRA `(.L_x_13370) ;  /* 0x0000000800cc7947 */ /* 0x000fea0003800000 */
.L_x_13373:
        /* <DEDUP_REMOVED lines=9> */
.L_x_13376:
[----:B------:R-:W2:Y:S02]  /*2030*/  LDG.E.U16 R4, desc[UR36][R4.64] ;  /* 0x0000002404047981 */ /* 0x000ea4000c1e1500 */
[----:B--2---:R-:W-:-:S06]  /*2040*/  HADD2.F32 R24, -RZ, R4.H0_H0 ;  /* 0x20000004ff187230 */ /* 0x004fcc0000004100 */
[----:B------:R-:W0:Y:S01]  /*2050*/  F2I.FTZ.TRUNC.NTZ R24, R24 ;  /* 0x0000001800187305 */ /* 0x000e22000021f100 */
[----:B------:R-:W-:Y:S05]  /*2060*/  BRA `(.L_x_13370) ;  /* 0x0000000800987947 */ /* 0x000fea0003800000 */
.L_x_13375:
[----:B------:R-:W2:Y:S02]  /*2070*/  LDG.E.64 R24, desc[UR36][R4.64] ;  /* 0x0000002404187981 */ /* 0x000ea4000c1e1b00 */
[----:B--2---:R0:W1:Y:S02]  /*2080*/  F2I.F64.TRUNC R24, R24 ;  /* 0x0000001800187311 */ /* 0x004064000030d100 */
[----:B01----:R-:W-:Y:S05]  /*2090*/  BRA `(.L_x_13370) ;  /* 0x00000008008c7947 */ /* 0x003fea0003800000 */
.L_x_13365:
        /* <DEDUP_REMOVED lines=12> */
.L_x_13379:
[----:B------:R-:W2:Y:S02]  /*2160*/  LDG.E.64 R4, desc[UR36][R4.64] ;  /* 0x0000002404047981 */ /* 0x000ea4000c1e1b00 */
[----:B--2---:R0:W1:Y:S02]  /*2170*/  F2I.F64.TRUNC R24, R4 ;  /* 0x0000000400187311 */ /* 0x004064000030d100 */
[----:B01----:R-:W-:Y:S05]  /*2180*/  BRA `(.L_x_13370) ;  /* 0x0000000800507947 */ /* 0x003fea0003800000 */
.L_x_13378:
        /* <DEDUP_REMOVED lines=26> */
.L_x_13381:
        /* <DEDUP_REMOVED lines=14> */
.L_x_13380:
[----:B------:R-:W2:Y:S02]  /*2410*/  LDG.E.U16 R24, desc[UR36][R4.64] ;  /* 0x0000002404187981 */ /* 0x000ea4000c1e1500 */
[----:B--2---:R-:W-:-:S06]  /*2420*/  IMAD.U32 R24, R24, 0x10000, RZ ;  /* 0x0001000018187824 */ /* 0x004fcc00078e00ff */
[----:B------:R-:W0:Y:S01]  /*2430*/  F2I.FTZ.TRUNC.NTZ R24, R24 ;  /* 0x0000001800187305 */ /* 0x000e22000021f100 */
[----:B------:R-:W-:Y:S05]  /*2440*/  BRA `(.L_x_13370) ;  /* 0x0000000400a07947 */ /* 0x000fea0003800000 */
.L_x_13377:
        /* <DEDUP_REMOVED lines=10> */
.L_x_13384:
        /* <DEDUP_REMOVED lines=21> */
.L_x_13388:
[----:B------:R-:W-:Y:S05]  /*2640*/  BSYNC.RECONVERGENT B1 ;  /* 0x0000000000017941 */ /* 0x000fea0003800200 */
.L_x_13387:
[----:B------:R-:W-:Y:S01]  /*2650*/  IMAD.SHL.U32 R0, R0, 0x100000, RZ ;  /* 0x0010000000007824 */ /* 0x000fe200078e00ff */
[----:B------:R-:W-:-:S04]  /*2660*/  LEA R3, R3, 0x3b800000, 0x17 ;  /* 0x3b80000003037811 */ /* 0x000fc800078eb8ff */
[----:B------:R-:W-:-:S07]  /*2670*/  LOP3.LUT R24, R3, R0, R7, 0xfe, !PT ;  /* 0x0000000003187212 */ /* 0x000fce00078efe07 */
.L_x_13386:
[----:B------:R-:W-:Y:S05]  /*2680*/  BSYNC.RECONVERGENT B0 ;  /* 0x0000000000007941 */ /* 0x000fea0003800200 */
.L_x_13385:
[----:B------:R-:W1:Y:S01]  /*2690*/  F2I.FTZ.TRUNC.NTZ R24, R24 ;  /* 0x0000001800187305 */ /* 0x000e62000021f100 */
[----:B------:R-:W-:Y:S05]  /*26a0*/  BRA `(.L_x_13370) ;  /* 0x0000000400087947 */ /* 0x000fea0003800000 */
.L_x_13383:
        /* <DEDUP_REMOVED lines=21> */
.L_x_13392:
[----:B------:R-:W-:Y:S05]  /*2800*/  BSYNC.RECONVERGENT B1 ;  /* 0x0000000000017941 */ /* 0x000fea0003800200 */
.L_x_13391:
[----:B------:R-:W-:Y:S02]  /*2810*/  SHF.L.U32 R0, R0, 0x15, RZ ;  /* 0x0000001500007819 */ /* 0x000fe400000006ff */
[----:B------:R-:W-:-:S04]  /*2820*/  LEA R3, R3, 0x37800000, 0x17 ;  /* 0x3780000003037811 */ /* 0x000fc800078eb8ff */
[----:B------:R-:W-:-:S07]  /*2830*/  LOP3.LUT R24, R3, R0, R7, 0xfe, !PT ;  /* 0x0000000003187212 */ /* 0x000fce00078efe07 */
.L_x_13390:
[----:B------:R-:W-:Y:S05]  /*2840*/  BSYNC.RECONVERGENT B0 ;  /* 0x0000000000007941 */ /* 0x000fea0003800200 */
.L_x_13389:
[----:B------:R-:W2:Y:S01]  /*2850*/  F2I.FTZ.TRUNC.NTZ R24, R24 ;  /* 0x0000001800187305 */ /* 0x000ea2000021f100 */
[----:B------:R-:W-:Y:S05]  /*2860*/  BRA `(.L_x_13370) ;  /* 0x0000000000987947 */ /* 0x000fea0003800000 */
.L_x_13382:
[----:B------:R-:W-:-:S13]  /*2870*/  ISETP.NE.AND P0, PT, R3, 0x1c, PT ;  /* 0x0000001c0300780c */ /* 0x000fda0003f05270 */
[----:B------:R-:W-:Y:S05]  /*2880*/  @!P0 BRA `(.L_x_13393) ;  /* 0x00000000008c8947 */ /* 0x000fea0003800000 */
[----:B------:R-:W-:-:S13]  /*2890*/  ISETP.NE.AND P0, PT, R3, 0x1d, PT ;  /* 0x0000001d0300780c */ /* 0x000fda0003f05270 */
[----:B------:R-:W-:Y:S05]  /*28a0*/  @!P0 BRA `(.L_x_13394) ;  /* 0x00000000007c8947 */ /* 0x000fea0003800000 */
[----:B------:R-:W-:-:S13]  /*28b0*/  ISETP.NE.AND P0, PT, R3, 0x2c, PT ;  /* 0x0000002c0300780c */ /* 0x000fda0003f05270 */
[----:B------:R-:W-:Y:S05]  /*28c0*/  @!P0 BRA `(.L_x_13395) ;  /* 0x0000000000488947 */ /* 0x000fea0003800000 */
.L_x_13369:
        /* <DEDUP_REMOVED lines=16> */
.L_x_13396:
[----:B------:R-:W-:Y:S01]  /*29d0*/  IMAD.MOV.U32 R24, RZ, RZ, RZ ;  /* 0x000000ffff187224 */ /* 0x000fe200078e00ff */
[----:B------:R-:W-:Y:S06]  /*29e0*/  BRA `(.L_x_13370) ;  /* 0x0000000000387947 */ /* 0x000fec0003800000 */
.L_x_13395:
        /* <DEDUP_REMOVED lines=8> */
.L_x_13398:
[----:B------:R-:W-:Y:S05]  /*2a70*/  BSYNC.RECONVERGENT B0 ;  /* 0x0000000000007941 */ /* 0x000fea0003800200 */
.L_x_13397:
[----:B------:R-:W4:Y:S01]  /*2a80*/  F2I.FTZ.TRUNC.NTZ R24, R24 ;  /* 0x0000001800187305 */ /* 0x000f22000021f100 */
[----:B------:R-:W-:Y:S05]  /*2a90*/  BRA `(.L_x_13370) ;  /* 0x00000000000c7947 */ /* 0x000fea0003800000 */
.L_x_13394:
[----:B------:R0:W5:Y:S01]  /*2aa0*/  LDG.E R24, desc[UR36][R4.64] ;  /* 0x0000002404187981 */ /* 0x000162000c1e1900 */
[----:B------:R-:W-:Y:S05]  /*2ab0*/  BRA `(.L_x_13370) ;  /* 0x0000000000047947 */ /* 0x000fea0003800000 */
.L_x_13393:
[----:B------:R3:W5:Y:S02]  /*2ac0*/  LDG.E R24, desc[UR36][R4.64] ;  /* 0x0000002404187981 */ /* 0x000764000c1e1900 */
.L_x_13370:
        /* <DEDUP_REMOVED lines=16> */
.L_x_13402:
[----:B------:R0:W5:Y:S01]  /*2bd0*/  LDG.E.U8 R23, desc[UR36][R4.64] ;  /* 0x0000002404177981 */ /* 0x000162000c1e1100 */
[----:B------:R-:W-:Y:S05]  /*2be0*/  BRA `(.L_x_13404) ;  /* 0x0000000c00307947 */ /* 0x000fea0003800000 */
.L_x_13401:
        /* <DEDUP_REMOVED lines=8> */
.L_x_13406:
[----:B------:R3:W5:Y:S01]  /*2c70*/  LDG.E R23, desc[UR36][R4.64] ;  /* 0x0000002404177981 */ /* 0x000762000c1e1900 */
[----:B------:R-:W-:Y:S05]  /*2c80*/  BRA `(.L_x_13404) ;  /* 0x0000000c00087947 */ /* 0x000fea0003800000 */
.L_x_13405:
[----:B------:R0:W5:Y:S01]  /*2c90*/  LDG.E.S16 R23, desc[UR36][R4.64] ;  /* 0x0000002404177981 */ /* 0x000162000c1e1700 */
[----:B------:R-:W-:Y:S05]  /*2ca0*/  BRA `(.L_x_13404) ;  /* 0x0000000c00007947 */ /* 0x000fea0003800000 */
.L_x_13400:
        /* <DEDUP_REMOVED lines=9> */
.L_x_13408:
[----:B------:R-:W3:Y:S02]  /*2d40*/  LDG.E.U16 R4, desc[UR36][R4.64] ;  /* 0x0000002404047981 */ /* 0x000ee4000c1e1500 */
[----:B---3--:R-:W-:-:S06]  /*2d50*/  HADD2.F32 R23, -RZ, R4.H0_H0 ;  /* 0x20000004ff177230 */ /* 0x008fcc0000004100 */
[----:B------:R-:W0:Y:S01]  /*2d60*/  F2I.FTZ.TRUNC.NTZ R23, R23 ;  /* 0x0000001700177305 */ /* 0x000e22000021f100 */
[----:B------:R-:W-:Y:S05]  /*2d70*/  BRA `(.L_x_13404) ;  /* 0x0000000800cc7947 */ /* 0x000fea0003800000 */
.L_x_13407:
        /* <DEDUP_REMOVED lines=9> */
.L_x_13410:
[----:B------:R-:W3:Y:S02]  /*2e10*/  LDG.E.U16 R4, desc[UR36][R4.64] ;  /* 0x0000002404047981 */ /* 0x000ee4000c1e1500 */
[----:B---3--:R-:W-:-:S06]  /*2e20*/  HADD2.F32 R23, -RZ, R4.H0_H0 ;  /* 0x20000004ff177230 */ /* 0x008fcc0000004100 */
[----:B------:R-:W0:Y:S01]  /*2e30*/  F2I.FTZ.TRUNC.NTZ R23, R23 ;  /* 0x0000001700177305 */ /* 0x000e22000021f100 */
[----:B------:R-:W-:Y:S05]  /*2e40*/  BRA `(.L_x_13404) ;  /* 0x0000000800987947 */ /* 0x000fea0003800000 */
.L_x_13409:
[----:B------:R-:W3:Y:S02]  /*2e50*/  LDG.E.64 R4, desc[UR36][R4.64] ;  /* 0x0000002404047981 */ /* 0x000ee4000c1e1b00 */
[----:B---3--:R0:W3:Y:S02]  /*2e60*/  F2I.F64.TRUNC R23, R4 ;  /* 0x0000000400177311 */ /* 0x0080e4000030d100 */
[----:B0--3--:R-:W-:Y:S05]  /*2e70*/  BRA `(.L_x_13404) ;  /* 0x00000008008c7947 */ /* 0x009fea0003800000 */
.L_x_13399:
        /* <DEDUP_REMOVED lines=12> */
.L_x_13413:
[----:B------:R-:W3:Y:S02]  /*2f40*/  LDG.E.64 R4, desc[UR36][R4.64] ;  /* 0x0000002404047981 */ /* 0x000ee4000c1e1b00 */
[----:B---3--:R0:W3:Y:S02]  /*2f50*/  F2I.F64.TRUNC R23, R4 ;  /* 0x0000000400177311 */ /* 0x0080e4000030d100 */
[----:B0--3--:R-:W-:Y:S05]  /*2f60*/  BRA `(.L_x_13404) ;  /* 0x0000000800507947 */ /* 0x009fea0003800000 */
.L_x_13412:
        /* <DEDUP_REMOVED lines=26> */
.L_x_13415:
        /* <DEDUP_REMOVED lines=14> */
.L_x_13414:
[----:B------:R-:W3:Y:S02]  /*31f0*/  LDG.E.U16 R23, desc[UR36][R4.64] ;  /* 0x0000002404177981 */ /* 0x000ee4000c1e1500 */
[----:B---3--:R-:W-:-:S06]  /*3200*/  SHF.L.U32 R23, R23, 0x10, RZ ;  /* 0x0000001017177819 */ /* 0x008fcc00000006ff */
[----:B------:R-:W0:Y:S01]  /*3210*/  F2I.FTZ.TRUNC.NTZ R23, R23 ;  /* 0x0000001700177305 */ /* 0x000e22000021f100 */
[----:B------:R-:W-:Y:S05]  /*3220*/  BRA `(.L_x_13404) ;  /* 0x0000000400a07947 */ /* 0x000fea0003800000 */
.L_x_13411:
        /* <DEDUP_REMOVED lines=10> */
.L_x_13418:
        /* <DEDUP_REMOVED lines=21> */
.L_x_13422:
[----:B------:R-:W-:Y:S05]  /*3420*/  BSYNC.RECONVERGENT B1 ;  /* 0x0000000000017941 */ /* 0x000fea0003800200 */
.L_x_13421:
[----:B------:R-:W-:Y:S01]  /*3430*/  IMAD.SHL.U32 R0, R0, 0x100000, RZ ;  /* 0x0010000000007824 */ /* 0x000fe200078e00ff */
[----:B------:R-:W-:-:S04]  /*3440*/  LEA R3, R3, 0x3b800000, 0x17 ;  /* 0x3b80000003037811 */ /* 0x000fc800078eb8ff */
[----:B------:R-:W-:-:S07]  /*3450*/  LOP3.LUT R23, R3, R0, R23, 0xfe, !PT ;  /* 0x0000000003177212 */ /* 0x000fce00078efe17 */
.L_x_13420:
[----:B------:R-:W-:Y:S05]  /*3460*/  BSYNC.RECONVERGENT B0 ;  /* 0x0000000000007941 */ /* 0x000fea0003800200 */
.L_x_13419:
[----:B------:R-:W0:Y:S01]  /*3470*/  F2I.FTZ.TRUNC.NTZ R23, R23 ;  /* 0x0000001700177305 */ /* 0x000e22000021f100 */
[----:B------:R-:W-:Y:S05]  /*3480*/  BRA `(.L_x_13404) ;  /* 0x0000000400087947 */ /* 0x000fea0003800000 */
.L_x_13417:
        /* <DEDUP_REMOVED lines=21> */
.L_x_13426:
[----:B------:R-:W-:Y:S05]  /*35e0*/  BSYNC.RECONVERGENT B1 ;  /* 0x0000000000017941 */ /* 0x000fea0003800200 */
.L_x_13425:
[----:B------:R-:W-:Y:S01]  /*35f0*/  IMAD.SHL.U32 R0, R0, 0x200000, RZ ;  /* 0x0020000000007824 */ /* 0x000fe200078e00ff */
[----:B------:R-:W-:-:S04]  /*3600*/  LEA R3, R3, 0x37800000, 0x17 ;  /* 0x3780000003037811 */ /* 0x000fc800078eb8ff */
[----:B------:R-:W-:-:S07]  /*3610*/  LOP3.LUT R23, R3, R0, R23, 0xfe, !PT ;  /* 0x0000000003177212 */ /* 0x000fce00078efe17 */
.L_x_13424:
[----:B------:R-:W-:Y:S05]  /*3620*/  BSYNC.RECONVERGENT B0 ;  /* 0x0000000000007941 */ /* 0x000fea0003800200 */
.L_x_13423:
[----:B------:R-:W0:Y:S01]  /*3630*/  F2I.FTZ.TRUNC.NTZ R23, R23 ;  /* 0x0000001700177305 */ /* 0x000e22000021f100 */
[----:B------:R-:W-:Y:S05]  /*3640*/  BRA `(.L_x_13404) ;  /* 0x0000000000987947 */ /* 0x000fea0003800000 */
.L_x_13416:
[----:B------:R-:W-:-:S13]  /*3650*/  ISETP.NE.AND P0, PT, R0, 0x1c, PT ;  /* 0x0000001c0000780c */ /* 0x000fda0003f05270 */
[----:B------:R-:W-:Y:S05]  /*3660*/  @!P0 BRA `(.L_x_13427) ;  /* 0x00000000008c8947 */ /* 0x000fea0003800000 */
[----:B------:R-:W-:-:S13]  /*3670*/  ISETP.NE.AND P0, PT, R0, 0x1d, PT ;  /* 0x0000001d0000780c */ /* 0x000fda0003f05270 */
[----:B------:R-:W-:Y:S05]  /*3680*/  @!P0 BRA `(.L_x_13428) ;  /* 0x00000000007c8947 */ /* 0x000fea0003800000 */
[----:B------:R-:W-:-:S13]  /*3690*/  ISETP.NE.AND P0, PT, R0, 0x2c, PT ;  /* 0x0000002c0000780c */ /* 0x000fda0003f05270 */
[----:B------:R-:W-:Y:S05]  /*36a0*/  @!P0 BRA `(.L_x_13429) ;  /* 0x0000000000488947 */ /* 0x000fea0003800000 */
.L_x_13403:
        /* <DEDUP_REMOVED lines=16> */
.L_x_13430:
[----:B------:R-:W-:Y:S01]  /*37b0*/  IMAD.MOV.U32 R23, RZ, RZ, RZ ;  /* 0x000000ffff177224 */ /* 0x000fe200078e00ff */
[----:B------:R-:W-:Y:S06]  /*37c0*/  BRA `(.L_x_13404) ;  /* 0x0000000000387947 */ /* 0x000fec0003800000 */
.L_x_13429:
        /* <DEDUP_REMOVED lines=8> */
.L_x_13432:
[----:B------:R-:W-:Y:S05]  /*3850*/  BSYNC.RECONVERGENT B0 ;  /* 0x0000000000007941 */ /* 0x000fea0003800200 */
.L_x_13431:
[----:B------:R-:W0:Y:S01]  /*3860*/  F2I.FTZ.TRUNC.NTZ R23, R23 ;  /* 0x0000001700177305 */ /* 0x000e22000021f100 */
[----:B------:R-:W-:Y:S05]  /*3870*/  BRA `(.L_x_13404) ;  /* 0x00000000000c7947 */ /* 0x000fea0003800000 */
.L_x_13428:
[----:B------:R0:W5:Y:S01]  /*3880*/  LDG.E R23, desc[UR36][R4.64] ;  /* 0x0000002404177981 */ /* 0x000162000c1e1900 */
[----:B------:R-:W-:Y:S05]  /*3890*/  BRA `(.L_x_13404) ;  /* 0x0000000000047947 */ /* 0x000fea0003800000 */
.L_x_13427:
[----:B------:R0:W5:Y:S02]  /*38a0*/  LDG.E R23, desc[UR36][R4.64] ;  /* 0x0000002404177981 */ /* 0x000164000c1e1900 */
.L_x_13404:
        /* <DEDUP_REMOVED lines=16> */
.L_x_13436:
[----:B------:R3:W5:Y:S01]  /*39b0*/  LDG.E.U8 R16, desc[UR36][R4.64] ;  /* 0x0000002404107981 */ /* 0x000762000c1e1100 */
[----:B------:R-:W-:Y:S05]  /*39c0*/  BRA `(.L_x_13438) ;  /* 0x0000000c00307947 */ /* 0x000fea0003800000 */
.L_x_13435:
        /* <DEDUP_REMOVED lines=8> */
.L_x_13440:
[----:B------:R0:W5:Y:S01]  /*3a50*/  LDG.E R16, desc[UR36][R4.64] ;  /* 0x0000002404107981 */ /* 0x000162000c1e1900 */
[----:B------:R-:W-:Y:S05]  /*3a60*/  BRA `(.L_x_13438) ;  /* 0x0000000c00087947 */ /* 0x000fea0003800000 */
.L_x_13439:
[----:B------:R0:W5:Y:S01]  /*3a70*/  LDG.E.S16 R16, desc[UR36][R4.64] ;  /* 0x0000002404107981 */ /* 0x000162000c1e1700 */
[----:B------:R-:W-:Y:S05]  /*3a80*/  BRA `(.L_x_13438) ;  /* 0x0000000c00007947 */ /* 0x000fea0003800000 */
.L_x_13434:
        /* <DEDUP_REMOVED lines=9> */
.L_x_13442:
[----:B------:R-:W3:Y:S02]  /*3b20*/  LDG.E.U16 R4, desc[UR36][R4.64] ;  /* 0x0000002404047981 */ /* 0x000ee4000c1e1500 */
[----:B---3--:R-:W-:-:S06]  /*3b30*/  HADD2.F32 R16, -RZ, R4.H0_H0 ;  /* 0x20000004ff107230 */ /* 0x008fcc0000004100 */
[----:B------:R-:W0:Y:S01]  /*3b40*/  F2I.FTZ.TRUNC.NTZ R16, R16 ;  /* 0x0000001000107305 */ /* 0x000e22000021f100 */
[----:B------:R-:W-:Y:S05]  /*3b50*/  BRA `(.L_x_13438) ;  /* 0x0000000800cc7947 */ /* 0x000fea0003800000 */
.L_x_13441:
        /* <DEDUP_REMOVED lines=9> */
.L_x_13444:
[----:B------:R-:W3:Y:S02]  /*3bf0*/  LDG.E.U16 R4, desc[UR36][R4.64] ;  /* 0x0000002404047981 */ /* 0x000ee4000c1e1500 */
[----:B---3--:R-:W-:-:S06]  /*3c00*/  HADD2.F32 R16, -RZ, R4.H0_H0 ;  /* 0x20000004ff107230 */ /* 0x008fcc0000004100 */
[----:B------:R-:W0:Y:S01]  /*3c10*/  F2I.FTZ.TRUNC.NTZ R16, R16 ;  /* 0x0000001000107305 */ /* 0x000e22000021f100 */
[----:B------:R-:W-:Y:S05]  /*3c20*/  BRA `(.L_x_13438) ;  /* 0x0000000800987947 */ /* 0x000fea0003800000 */
.L_x_13443:
[----:B------:R-:W3:Y:S02]  /*3c30*/  LDG.E.64 R4, desc[UR36][R4.64] ;  /* 0x0000002404047981 */ /* 0x000ee4000c1e1b00 */
[----:B---3--:R0:W3:Y:S02]  /*3c40*/  F2I.F64.TRUNC R16, R4 ;  /* 0x0000000400107311 */ /* 0x0080e4000030d100 */
[----:B0--3--:R-:W-:Y:S05]  /*3c50*/  BRA `(.L_x_13438) ;  /* 0x00000008008c7947 */ /* 0x009fea0003800000 */
.L_x_13433:
        /* <DEDUP_REMOVED lines=12> */
.L_x_13447:
[----:B------:R-:W3:Y:S02]  /*3d20*/  LDG.E.64 R4, desc[UR36][R4.64] ;  /* 0x0000002404047981 */ /* 0x000ee4000c1e1b00 */
[----:B---3--:R0:W3:Y:S02]  /*3d30*/  F2I.F64.TRUNC R16, R4 ;  /* 0x0000000400107311 */ /* 0x0080e4000030d100 */
[----:B0--3--:R-:W-:Y:S05]  /*3d40*/  BRA `(.L_x_13438) ;  /* 0x0000000800507947 */ /* 0x009fea0003800000 */
.L_x_13446:
        /* <DEDUP_REMOVED lines=26> */
.L_x_13449:
        /* <DEDUP_REMOVED lines=14> */
.L_x_13448:
[----:B------:R-:W3:Y:S02]  /*3fd0*/  LDG.E.U16 R16, desc[UR36][R4.64] ;  /* 0x0000002404107981 */ /* 0x000ee4000c1e1500 */
[----:B---3--:R-:W-:-:S06]  /*3fe0*/  IMAD.U32 R16, R16, 0x10000, RZ ;  /* 0x0001000010107824 */ /* 0x008fcc00078e00ff */
[----:B------:R-:W0:Y:S01]  /*3ff0*/  F2I.FTZ.TRUNC.NTZ R16, R16 ;  /* 0x0000001000107305 */ /* 0x000e22000021f100 */
[----:B------:R-:W-:Y:S05]  /*4000*/  BRA `(.L_x_13438) ;  /* 0x0000000400a07947 */ /* 0x000fea0003800000 */
.L_x_13445:
        /* <DEDUP_REMOVED lines=10> */
.L_x_13452:
        /* <DEDUP_REMOVED lines=21> */
.L_x_13456:
[----:B------:R-:W-:Y:S05]  /*4200*/  BSYNC.RECONVERGENT B1 ;  /* 0x0000000000017941 */ /* 0x000fea0003800200 */
.L_x_13455:
[----:B------:R-:W-:Y:S01]  /*4210*/  IMAD.SHL.U32 R0, R0, 0x100000, RZ ;  /* 0x0010000000007824 */ /* 0x000fe200078e00ff */
[----:B------:R-:W-:-:S04]  /*4220*/  LEA R3, R3, 0x3b800000, 0x17 ;  /* 0x3b80000003037811 */ /* 0x000fc800078eb8ff */
[----:B------:R-:W-:-:S07]  /*4230*/  LOP3.LUT R16, R3, R0, R7, 0xfe, !PT ;  /* 0x0000000003107212 */ /* 0x000fce00078efe07 */
.L_x_13454:
[----:B------:R-:W-:Y:S05]  /*4240*/  BSYNC.RECONVERGENT B0 ;  /* 0x0000000000007941 */ /* 0x000fea0003800200 */
.L_x_13453:
[----:B------:R-:W0:Y:S01]  /*4250*/  F2I.FTZ.TRUNC.NTZ R16, R16 ;  /* 0x0000001000107305 */ /* 0x000e22000021f100 */
[----:B------:R-:W-:Y:S05]  /*4260*/  BRA `(.L_x_13438) ;  /* 0x0000000400087947 */ /* 0x000fea0003800000 */
.L_x_13451:
        /* <DEDUP_REMOVED lines=21> */
.L_x_13460:
[----:B------:R-:W-:Y:S05]  /*43c0*/  BSYNC.RECONVERGENT B1 ;  /* 0x0000000000017941 */ /* 0x000fea0003800200 */
.L_x_13459:
[----:B------:R-:W-:Y:S02]  /*43d0*/  SHF.L.U32 R0, R0, 0x15, RZ ;  /* 0x0000001500007819 */ /* 0x000fe400000006ff */
[----:B------:R-:W-:-:S04]  /*43e0*/  LEA R3, R3, 0x37800000, 0x17 ;  /* 0x3780000003037811 */ /* 0x000fc800078eb8ff */
[----:B------:R-:W-:-:S07]  /*43f0*/  LOP3.LUT R16, R3, R0, R7, 0xfe, !PT ;  /* 0x0000000003107212 */ /* 0x000fce00078efe07 */
.L_x_13458:
[----:B------:R-:W-:Y:S05]  /*4400*/  BSYNC.RECONVERGENT B0 ;  /* 0x0000000000007941 */ /* 0x000fea0003800200 */
.L_x_13457:
[----:B------:R-:W0:Y:S01]  /*4410*/  F2I.FTZ.TRUNC.NTZ R16, R16 ;  /* 0x0000001000107305 */ /* 0x000e22000021f100 */
[----:B------:R-:W-:Y:S05]  /*4420*/  BRA `(.L_x_13438) ;  /* 0x0000000000987947 */ /* 0x000fea0003800000 */
.L_x_13450:
[----:B------:R-:W-:-:S13]  /*4430*/  ISETP.NE.AND P0, PT, R0, 0x1c, PT ;  /* 0x0000001c0000780c */ /* 0x000fda0003f05270 */
[----:B------:R-:W-:Y:S05]  /*4440*/  @!P0 BRA `(.L_x_13461) ;  /* 0x00000000008c8947 */ /* 0x000fea0003800000 */
[----:B------:R-:W-:-:S13]  /*4450*/  ISETP.NE.AND P0, PT, R0, 0x1d, PT ;  /* 0x0000001d0000780c */ /* 0x000fda0003f05270 */
[----:B------:R-:W-:Y:S05]  /*4460*/  @!P0 BRA `(.L_x_13462) ;  /* 0x00000000007c8947 */ /* 0x000fea0003800000 */
[----:B------:R-:W-:-:S13]  /*4470*/  ISETP.NE.AND P0, PT, R0, 0x2c, PT ;  /* 0x0000002c0000780c */ /* 0x000fda0003f05270 */
[----:B------:R-:W-:Y:S05]  /*4480*/  @!P0 BRA `(.L_x_13463) ;  /* 0x0000000000488947 */ /* 0x000fea0003800000 */
.L_x_13437:
        /* <DEDUP_REMOVED lines=16> */
.L_x_13464:
[----:B------:R-:W-:Y:S01]  /*4590*/  IMAD.MOV.U32 R16, RZ, RZ, RZ ;  /* 0x000000ffff107224 */ /* 0x000fe200078e00ff */
[----:B------:R-:W-:Y:S06]  /*45a0*/  BRA `(.L_x_13438) ;  /* 0x0000000000387947 */ /* 0x000fec0003800000 */
.L_x_13463:
        /* <DEDUP_REMOVED lines=8> */
.L_x_13466:
[----:B------:R-:W-:Y:S05]  /*4630*/  BSYNC.RECONVERGENT B0 ;  /* 0x0000000000007941 */ /* 0x000fea0003800200 */
.L_x_13465:
[----:B------:R-:W0:Y:S01]  /*4640*/  F2I.FTZ.TRUNC.NTZ R16, R16 ;  /* 0x0000001000107305 */ /* 0x000e22000021f100 */
[----:B------:R-:W-:Y:S05]  /*4650*/  BRA `(.L_x_13438) ;  /* 0x00000000000c7947 */ /* 0x000fea0003800000 */
.L_x_13462:
[----:B------:R0:W5:Y:S01]  /*4660*/  LDG.E R16, desc[UR36][R4.64] ;  /* 0x0000002404107981 */ /* 0x000162000c1e1900 */
[----:B------:R-:W-:Y:S05]  /*4670*/  BRA `(.L_x_13438) ;  /* 0x0000000000047947 */ /* 0x000fea0003800000 */
.L_x_13461:
[----:B------:R0:W5:Y:S02]  /*4680*/  LDG.E R16, desc[UR36][R4.64] ;  /* 0x0000002404107981 */ /* 0x000164000c1e1900 */
.L_x_13438:
        /* <DEDUP_REMOVED lines=16> */
.L_x_13470:
[----:B------:R0:W5:Y:S01]  /*4790*/  LDG.E.U8 R17, desc[UR36][R4.64] ;  /* 0x0000002404117981 */ /* 0x000162000c1e1100 */
[----:B------:R-:W-:Y:S05]  /*47a0*/  BRA `(.L_x_13472) ;  /* 0x0000000c00307947 */ /* 0x000fea0003800000 */
.L_x_13469:
        /* <DEDUP_REMOVED lines=8> */
.L_x_13474:
[----:B------:R0:W5:Y:S01]  /*4830*/  LDG.E R17, desc[UR36][R4.64] ;  /* 0x0000002404117981 */ /* 0x000162000c1e1900 */
[----:B------:R-:W-:Y:S05]  /*4840*/  BRA `(.L_x_13472) ;  /* 0x0000000c00087947 */ /* 0x000fea0003800000 */
.L_x_13473:
[----:B------:R0:W5:Y:S01]  /*4850*/  LDG.E.S16 R17, desc[UR36][R4.64] ;  /* 0x0000002404117981 */ /* 0x000162000c1e1700 */
[----:B------:R-:W-:Y:S05]  /*4860*/  BRA `(.L_x_13472) ;  /* 0x0000000c00007947 */ /* 0x000fea0003800000 */
.L_x_13468:
        /* <DEDUP_REMOVED lines=9> */
.L_x_13476:
[----:B------:R-:W3:Y:S02]  /*4900*/  LDG.E.U16 R4, desc[UR36][R4.64] ;  /* 0x0000002404047981 */ /* 0x000ee4000c1e1500 */
[----:B---3--:R-:W-:-:S06]  /*4910*/  HADD2.F32 R17, -RZ, R4.H0_H0 ;  /* 0x20000004ff117230 */ /* 0x008fcc0000004100 */
[----:B------:R-:W0:Y:S01]  /*4920*/  F2I.FTZ.TRUNC.NTZ R17, R17 ;  /* 0x0000001100117305 */ /* 0x000e22000021f100 */
[----:B------:R-:W-:Y:S05]  /*4930*/  BRA `(.L_x_13472) ;  /* 0x0000000800cc7947 */ /* 0x000fea0003800000 */
.L_x_13475:
        /* <DEDUP_REMOVED lines=9> */
.L_x_13478:
[----:B------:R-:W3:Y:S02]  /*49d0*/  LDG.E.U16 R4, desc[UR36][R4.64] ;  /* 0x0000002404047981 */ /* 0x000ee4000c1e1500 */
[----:B---3--:R-:W-:-:S06]  /*49e0*/  HADD2.F32 R17, -RZ, R4.H0_H0 ;  /* 0x20000004ff117230 */ /* 0x008fcc0000004100 */
[----:B------:R-:W0:Y:S01]  /*49f0*/  F2I.FTZ.TRUNC.NTZ R17, R17 ;  /* 0x0000001100117305 */ /* 0x000e22000021f100 */
[----:B------:R-:W-:Y:S05]  /*4a00*/  BRA `(.L_x_13472) ;  /* 0x0000000800987947 */ /* 0x000fea0003800000 */
.L_x_13477:
[----:B------:R-:W3:Y:S02]  /*4a10*/  LDG.E.64 R4, desc[UR36][R4.64] ;  /* 0x0000002404047981 */ /* 0x000ee4000c1e1b00 */
[----:B---3--:R0:W3:Y:S02]  /*4a20*/  F2I.F64.TRUNC R17, R4 ;  /* 0x0000000400117311 */ /* 0x0080e4000030d100 */
[----:B0--3--:R-:W-:Y:S05]  /*4a30*/  BRA `(.L_x_13472) ;  /* 0x00000008008c7947 */ /* 0x009fea0003800000 */
.L_x_13467:
        /* <DEDUP_REMOVED lines=12> */
.L_x_13481:
[----:B------:R-:W3:Y:S02]  /*4b00*/  LDG.E.64 R4, desc[UR36][R4.64] ;  /* 0x0000002404047981 */ /* 0x000ee4000c1e1b00 */
[----:B---3--:R0:W3:Y:S02]  /*4b10*/  F2I.F64.TRUNC R17, R4 ;  /* 0x0000000400117311 */ /* 0x0080e4000030d100 */
[----:B0--3--:R-:W-:Y:S05]  /*4b20*/  BRA `(.L_x_13472) ;  /* 0x0000000800507947 */ /* 0x009fea0003800000 */
.L_x_13480:
        /* <DEDUP_REMOVED lines=26> */
.L_x_13483:
        /* <DEDUP_REMOVED lines=14> */
.L_x_13482:
[----:B------:R-:W3:Y:S02]  /*4db0*/  LDG.E.U16 R17, desc[UR36][R4.64] ;  /* 0x0000002404117981 */ /* 0x000ee4000c1e1500 */
[----:B---3--:R-:W-:-:S06]  /*4dc0*/  IMAD.U32 R17, R17, 0x10000, RZ ;  /* 0x0001000011117824 */ /* 0x008fcc00078e00ff */
[----:B------:R-:W0:Y:S01]  /*4dd0*/  F2I.FTZ.TRUNC.NTZ R17, R17 ;  /* 0x0000001100117305 */ /* 0x000e22000021f100 */
[----:B------:R-:W-:Y:S05]  /*4de0*/  BRA `(.L_x_13472) ;  /* 0x0000000400a07947 */ /* 0x000fea0003800000 */
.L_x_13479:
        /* <DEDUP_REMOVED lines=10> */
.L_x_13486:
        /* <DEDUP_REMOVED lines=21> */
.L_x_13490:
[----:B------:R-:W-:Y:S05]  /*4fe0*/  BSYNC.RECONVERGENT B1 ;  /* 0x0000000000017941 */ /* 0x000fea0003800200 */
.L_x_13489:
[----:B------:R-:W-:Y:S02]  /*4ff0*/  SHF.L.U32 R0, R0, 0x14, RZ ;  /* 0x0000001400007819 */ /* 0x000fe400000006ff */
[----:B------:R-:W-:-:S04]  /*5000*/  LEA R3, R3, 0x3b800000, 0x17 ;  /* 0x3b80000003037811 */ /* 0x000fc800078eb8ff */
[----:B------:R-:W-:-:S07]  /*5010*/  LOP3.LUT R17, R3, R0, R17, 0xfe, !PT ;  /* 0x0000000003117212 */ /* 0x000fce00078efe11 */
.L_x_13488:
[----:B------:R-:W-:Y:S05]  /*5020*/  BSYNC.RECONVERGENT B0 ;  /* 0x0000000000007941 */ /* 0x000fea0003800200 */
.L_x_13487:
[----:B------:R-:W3:Y:S01]  /*5030*/  F2I.FTZ.TRUNC.NTZ R17, R17 ;  /* 0x0000001100117305 */ /* 0x000ee2000021f100 */
[----:B------:R-:W-:Y:S05]  /*5040*/  BRA `(.L_x_13472) ;  /* 0x0000000400087947 */ /* 0x000fea0003800000 */
.L_x_13485:
        /* <DEDUP_REMOVED lines=21> */
.L_x_13494:
[----:B------:R-:W-:Y:S05]  /*51a0*/  BSYNC.RECONVERGENT B1 ;  /* 0x0000000000017941 */ /* 0x000fea0003800200 */
.L_x_13493:
[----:B------:R-:W-:Y:S01]  /*51b0*/  IMAD.SHL.U32 R0, R0, 0x200000, RZ ;  /* 0x0020000000007824 */ /* 0x000fe200078e00ff */
[----:B------:R-:W-:-:S04]  /*51c0*/  LEA R3, R3, 0x37800000, 0x17 ;  /* 0x3780000003037811 */ /* 0x000fc800078eb8ff */
[----:B------:R-:W-:-:S07]  /*51d0*/  LOP3.LUT R17, R3, R0, R17, 0xfe, !PT ;  /* 0x0000000003117212 */ /* 0x000fce00078efe11 */
.L_x_13492:
[----:B------:R-:W-:Y:S05]  /*51e0*/  BSYNC.RECONVERGENT B0 ;  /* 0x0000000000007941 */ /* 0x000fea0003800200 */
.L_x_13491:
[----:B------:R-:W0:Y:S01]  /*51f0*/  F2I.FTZ.TRUNC.NTZ R17, R17 ;  /* 0x0000001100117305 */ /* 0x000e22000021f100 */
[----:B------:R-:W-:Y:S05]  /*5200*/  BRA `(.L_x_13472) ;  /* 0x0000000000987947 */ /* 0x000fea0003800000 */
.L_x_13484:
[----:B------:R-:W-:-:S13]  /*5210*/  ISETP.NE.AND P0, PT, R0, 0x1c, PT ;  /* 0x0000001c0000780c */ /* 0x000fda0003f05270 */
[----:B------:R-:W-:Y:S05]  /*5220*/  @!P0 BRA `(.L_x_13495) ;  /* 0x00000000008c8947 */ /* 0x000fea0003800000 */
[----:B------:R-:W-:-:S13]  /*5230*/  ISETP.NE.AND P0, PT, R0, 0x1d, PT ;  /* 0x0000001d0000780c */ /* 0x000fda0003f05270 */
[----:B------:R-:W-:Y:S05]  /*5240*/  @!P0 BRA `(.L_x_13496) ;  /* 0x00000000007c8947 */ /* 0x000fea0003800000 */
[----:B------:R-:W-:-:S13]  /*5250*/  ISETP.NE.AND P0, PT, R0, 0x2c, PT ;  /* 0x0000002c0000780c */ /* 0x000fda0003f05270 */
[----:B------:R-:W-:Y:S05]  /*5260*/  @!P0 BRA `(.L_x_13497) ;  /* 0x0000000000488947 */ /* 0x000fea0003800000 */
.L_x_13471:
        /* <DEDUP_REMOVED lines=16> */
.L_x_13498:
[----:B------:R-:W-:Y:S01]  /*5370*/  MOV R17, RZ ;  /* 0x000000ff00117202 */ /* 0x000fe20000000f00 */
[----:B------:R-:W-:Y:S06]  /*5380*/  BRA `(.L_x_13472) ;  /* 0x0000000000387947 */ /* 0x000fec0003800000 */
.L_x_13497:
        /* <DEDUP_REMOVED lines=8> */
.L_x_13500:
[----:B------:R-:W-:Y:S05]  /*5410*/  BSYNC.RECONVERGENT B0 ;  /* 0x0000000000007941 */ /* 0x000fea0003800200 */
.L_x_13499:
[----:B------:R-:W0:Y:S01]  /*5420*/  F2I.FTZ.TRUNC.NTZ R17, R17 ;  /* 0x0000001100117305 */ /* 0x000e22000021f100 */
[----:B------:R-:W-:Y:S05]  /*5430*/  BRA `(.L_x_13472) ;  /* 0x00000000000c7947 */ /* 0x000fea0003800000 */
.L_x_13496:
[----:B------:R0:W5:Y:S01]  /*5440*/  LDG.E R17, desc[UR36][R4.64] ;  /* 0x0000002404117981 */ /* 0x000162000c1e1900 */
[----:B------:R-:W-:Y:S05]  /*5450*/  BRA `(.L_x_13472) ;  /* 0x0000000000047947 */ /* 0x000fea0003800000 */
.L_x_13495:
[----:B------:R0:W5:Y:S02]  /*5460*/  LDG.E R17, desc[UR36][R4.64] ;  /* 0x0000002404117981 */ /* 0x000164000c1e1900 */
.L_x_13472:
[----:B------:R-:W0:Y:S01]  /*5470*/  LDCU.64 UR6, c[0x0][0x738] ;  /* 0x0000e700ff0677ac */ /* 0x000e220008000a00 */
[----:B------:R-:W-:-:S04]  /*5480*/  UPRMT UR4, UR40, 0x9910, URZ ;  /* 0x0000991028047896 */ /* 0x000fc800080000ff */
[----:B------:R-:W-:Y:S01]  /*5490*/  UISETP.GT.AND UP0, UPT, UR4, 0x9, UPT ;  /* 0x000000090400788c */ /* 0x000fe2000bf04270 */
[----:B0-----:R-:W-:-:S05]  /*54a0*/  IADD3 R4, P0, PT, R22, UR6, RZ ;  /* 0x0000000616047c10 */ /* 0x001fca000ff1e0ff */
        /* <DEDUP_REMOVED lines=12> */
.L_x_13504:
[----:B------:R0:W5:Y:S01]  /*5570*/  LDG.E.U8 R22, desc[UR36][R4.64] ;  /* 0x0000002404167981 */ /* 0x000162000c1e1100 */
[----:B------:R-:W-:Y:S05]  /*5580*/  BRA `(.L_x_13506) ;  /* 0x0000000c00307947 */ /* 0x000fea0003800000 */
.L_x_13503:
        /* <DEDUP_REMOVED lines=8> */
.L_x_13508:
[----:B------:R0:W5:Y:S01]  /*5610*/  LDG.E R22, desc[UR36][R4.64] ;  /* 0x0000002404167981 */ /* 0x000162000c1e1900 */
[----:B------:R-:W-:Y:S05]  /*5620*/  BRA `(.L_x_13506) ;  /* 0x0000000c00087947 */ /* 0x000fea0003800000 */
.L_x_13507:
[----:B------:R0:W5:Y:S01]  /*5630*/  LDG.E.S16 R22, desc[UR36][R4.64] ;  /* 0x0000002404167981 */ /* 0x000162000c1e1700 */
[----:B------:R-:W-:Y:S05]  /*5640*/  BRA `(.L_x_13506) ;  /* 0x0000000c00007947 */ /* 0x000fea0003800000 */
.L_x_13502:
        /* <DEDUP_REMOVED lines=9> */
.L_x_13510:
[----:B------:R-:W2:Y:S02]  /*56e0*/  LDG.E.U16 R4, desc[UR36][R4.64] ;  /* 0x0000002404047981 */ /* 0x000ea4000c1e1500 */
[----:B--2---:R-:W-:-:S06]  /*56f0*/  HADD2.F32 R22, -RZ, R4.H0_H0 ;  /* 0x20000004ff167230 */ /* 0x004fcc0000004100 */
[----:B------:R-:W0:Y:S01]  /*5700*/  F2I.FTZ.TRUNC.NTZ R22, R22 ;  /* 0x0000001600167305 */ /* 0x000e22000021f100 */
[----:B------:R-:W-:Y:S05]  /*5710*/  BRA `(.L_x_13506) ;  /* 0x0000000800cc7947 */ /* 0x000fea0003800000 */
.L_x_13509:
        /* <DEDUP_REMOVED lines=9> */
.L_x_13512:
[----:B------:R-:W2:Y:S02]  /*57b0*/  LDG.E.U16 R4, desc[UR36][R4.64] ;  /* 0x0000002404047981 */ /* 0x000ea4000c1e1500 */
[----:B--2---:R-:W-:-:S06]  /*57c0*/  HADD2.F32 R22, -RZ, R4.H0_H0 ;  /* 0x20000004ff167230 */ /* 0x004fcc0000004100 */
[----:B------:R-:W0:Y:S01]  /*57d0*/  F2I.FTZ.TRUNC.NTZ R22, R22 ;  /* 0x0000001600167305 */ /* 0x000e22000021f100 */
[----:B------:R-:W-:Y:S05]  /*57e0*/  BRA `(.L_x_13506) ;  /* 0x0000000800987947 */ /* 0x000fea0003800000 */
.L_x_13511:
[----:B------:R-:W2:Y:S02]  /*57f0*/  LDG.E.64 R4, desc[UR36][R4.64] ;  /* 0x0000002404047981 */ /* 0x000ea4000c1e1b00 */
[----:B--2---:R0:W2:Y:S02]  /*5800*/  F2I.F64.TRUNC R22, R4 ;  /* 0x0000000400167311 */ /* 0x0040a4000030d100 */
[----:B0-2---:R-:W-:Y:S05]  /*5810*/  BRA `(.L_x_13506) ;  /* 0x00000008008c7947 */ /* 0x005fea0003800000 */
.L_x_13501:
        /* <DEDUP_REMOVED lines=12> */
.L_x_13515:
[----:B------:R-:W2:Y:S02]  /*58e0*/  LDG.E.64 R4, desc[UR36][R4.64] ;  /* 0x0000002404047981 */ /* 0x000ea4000c1e1b00 */
[----:B--2---:R0:W2:Y:S02]  /*58f0*/  F2I.F64.TRUNC R22, R4 ;  /* 0x0000000400167311 */ /* 0x0040a4000030d100 */
[----:B0-2---:R-:W-:Y:S05]  /*5900*/  BRA `(.L_x_13506) ;  /* 0x0000000800507947 */ /* 0x005fea0003800000 */
.L_x_13514:
        /* <DEDUP_REMOVED lines=26> */
.L_x_13517:
        /* <DEDUP_REMOVED lines=14> */
.L_x_13516:
[----:B------:R-:W2:Y:S02]  /*5b90*/  LDG.E.U16 R22, desc[UR36][R4.64] ;  /* 0x0000002404167981 */ /* 0x000ea4000c1e1500 */
[----:B--2---:R-:W-:-:S06]  /*5ba0*/  SHF.L.U32 R22, R22, 0x10, RZ ;  /* 0x0000001016167819 */ /* 0x004fcc00000006ff */
[----:B------:R-:W0:Y:S01]  /*5bb0*/  F2I.FTZ.TRUNC.NTZ R22, R22 ;  /* 0x0000001600167305 */ /* 0x000e22000021f100 */
[----:B------:R-:W-:Y:S05]  /*5bc0*/  BRA `(.L_x_13506) ;  /* 0x0000000400a07947 */ /* 0x000fea0003800000 */
.L_x_13513:
        /* <DEDUP_REMOVED lines=10> */
.L_x_13520:
        /* <DEDUP_REMOVED lines=21> */
.L_x_13524:
[----:B------:R-:W-:Y:S05]  /*5dc0*/  BSYNC.RECONVERGENT B1 ;  /* 0x0000000000017941 */ /* 0x000fea0003800200 */
.L_x_13523:
[----:B------:R-:W-:Y:S01]  /*5dd0*/  IMAD.SHL.U32 R0, R0, 0x100000, RZ ;  /* 0x0010000000007824 */ /* 0x000fe200078e00ff */
[----:B------:R-:W-:-:S04]  /*5de0*/  LEA R3, R3, 0x3b800000, 0x17 ;  /* 0x3b80000003037811 */ /* 0x000fc800078eb8ff */
[----:B------:R-:W-:-:S07]  /*5df0*/  LOP3.LUT R22, R3, R0, R7, 0xfe, !PT ;  /* 0x0000000003167212 */ /* 0x000fce00078efe07 */
.L_x_13522:
[----:B------:R-:W-:Y:S05]  /*5e00*/  BSYNC.RECONVERGENT B0 ;  /* 0x0000000000007941 */ /* 0x000fea0003800200 */
.L_x_13521:
[----:B------:R-:W0:Y:S01]  /*5e10*/  F2I.FTZ.TRUNC.NTZ R22, R22 ;  /* 0x0000001600167305 */ /* 0x000e22000021f100 */
[----:B------:R-:W-:Y:S05]  /*5e20*/  BRA `(.L_x_13506) ;  /* 0x0000000400087947 */ /* 0x000fea0003800000 */
.L_x_13519:
        /* <DEDUP_REMOVED lines=21> */
.L_x_13528:
[----:B------:R-:W-:Y:S05]  /*5f80*/  BSYNC.RECONVERGENT B1 ;  /* 0x0000000000017941 */ /* 0x000fea0003800200 */
.L_x_13527:
[----:B------:R-:W-:Y:S01]  /*5f90*/  IMAD.SHL.U32 R0, R0, 0x200000, RZ ;  /* 0x0020000000007824 */ /* 0x000fe200078e00ff */
[----:B------:R-:W-:-:S04]  /*5fa0*/  LEA R3, R3, 0x37800000, 0x17 ;  /* 0x3780000003037811 */ /* 0x000fc800078eb8ff */
[----:B------:R-:W-:-:S07]  /*5fb0*/  LOP3.LUT R22, R3, R0, R7, 0xfe, !PT ;  /* 0x0000000003167212 */ /* 0x000fce00078efe07 */
.L_x_13526:
[----:B------:R-:W-:Y:S05]  /*5fc0*/  BSYNC.RECONVERGENT B0 ;  /* 0x0000000000007941 */ /* 0x000fea0003800200 */
.L_x_13525:
[----:B------:R-:W0:Y:S01]  /*5fd0*/  F2I.FTZ.TRUNC.NTZ R22, R22 ;  /* 0x0000001600167305 */ /* 0x000e22000021f100 */
[----:B------:R-:W-:Y:S05]  /*5fe0*/  BRA `(.L_x_13506) ;  /* 0x0000000000987947 */ /* 0x000fea0003800000 */
.L_x_13518:
[----:B------:R-:W-:-:S09]  /*5ff0*/  UISETP.NE.AND UP0, UPT, UR4, 0x1c, UPT ;  /* 0x0000001c0400788c */ /* 0x000fd2000bf05270 */
[----:B------:R-:W-:Y:S05]  /*6000*/  BRA.U !UP0, `(.L_x_13529) ;  /* 0x00000001088c7547 */ /* 0x000fea000b800000 */
[----:B------:R-:W-:-:S09]  /*6010*/  UISETP.NE.AND UP0, UPT, UR4, 0x1d, UPT ;  /* 0x0000001d0400788c */ /* 0x000fd2000bf05270 */
[----:B------:R-:W-:Y:S05]  /*6020*/  BRA.U !UP0, `(.L_x_13530) ;  /* 0x00000001087c7547 */ /* 0x000fea000b800000 */
[----:B------:R-:W-:-:S09]  /*6030*/  UISETP.NE.AND UP0, UPT, UR4, 0x2c, UPT ;  /* 0x0000002c0400788c */ /* 0x000fd2000bf05270 */
[----:B------:R-:W-:Y:S05]  /*6040*/  BRA.U !UP0, `(.L_x_13531) ;  /* 0x0000000108487547 */ /* 0x000fea000b800000 */
.L_x_13505:
        /* <DEDUP_REMOVED lines=16> */
.L_x_13532:
[----:B------:R-:W-:Y:S01]  /*6150*/  IMAD.MOV.U32 R22, RZ, RZ, RZ ;  /* 0x000000ffff167224 */ /* 0x000fe200078e00ff */
[----:B------:R-:W-:Y:S06]  /*6160*/  BRA `(.L_x_13506) ;  /* 0x0000000000387947 */ /* 0x000fec0003800000 */
.L_x_13531:
        /* <DEDUP_REMOVED lines=8> */
.L_x_13534:
[----:B------:R-:W-:Y:S05]  /*61f0*/  BSYNC.RECONVERGENT B0 ;  /* 0x0000000000007941 */ /* 0x000fea0003800200 */
.L_x_13533:
[----:B------:R-:W0:Y:S01]  /*6200*/  F2I.FTZ.TRUNC.NTZ R22, R22 ;  /* 0x0000001600167305 */ /* 0x000e22000021f100 */
[----:B------:R-:W-:Y:S05]  /*6210*/  BRA `(.L_x_13506) ;  /* 0x00000000000c7947 */ /* 0x000fea0003800000 */
.L_x_13530:
[----:B------:R0:W5:Y:S01]  /*6220*/  LDG.E R22, desc[UR36][R4.64] ;  /* 0x0000002404167981 */ /* 0x000162000c1e1900 */
[----:B------:R-:W-:Y:S05]  /*6230*/  BRA `(.L_x_13506) ;  /* 0x0000000000047947 */ /* 0x000fea0003800000 */
.L_x_13529:
[----:B------:R0:W5:Y:S02]  /*6240*/  LDG.E R22, desc[UR36][R4.64] ;  /* 0x0000002404167981 */ /* 0x000164000c1e1900 */
.L_x_13506:
[----:B------:R-:W1:Y:S01]  /*6250*/  LDCU UR4, c[0x0][0x740] ;  /* 0x0000e800ff0477ac */ /* 0x000e620008000800 */
[----:B------:R-:W-:Y:S01]  /*6260*/  BSSY.RECONVERGENT B7, `(.L_x_13535) ;  /* 0x0000013000077945 */ /* 0x000fe20003800200 */
[----:B-12-45:R-:W-:-:S13]  /*6270*/  ISETP.NE.AND P0, PT, R24, UR4, PT ;  /* 0x0000000418007c0c */ /* 0x036fda000bf05270 */
[----:B------:R-:W-:Y:S05]  /*6280*/  @!P0 BRA `(.L_x_13536) ;  /* 0x0000000000408947 */ /* 0x000fea0003800000 */
[----:B0-----:R-:W-:Y:S01]  /*6290*/  MOV R0, 0x0 ;  /* 0x0000000000007802 */ /* 0x001fe20000000f00 */
[----:B------:R-:W0:Y:S01]  /*62a0*/  LDCU.64 UR4, c[0x4][0x128] ;  /* 0x01002500ff0477ac */ /* 0x000e220008000a00 */
[----:B------:R-:W-:Y:S02]  /*62b0*/  HFMA2 R8, -RZ, RZ, 0, 2.6226043701171875e-06 ;  /* 0x0000002cff087431 */ /* 0x000fe400000001ff */
[----:B------:R-:W-:Y:S01]  /*62c0*/  IMAD.MOV.U32 R12, RZ, RZ, 0x1 ;  /* 0x00000001ff0c7424 */ /* 0x000fe200078e00ff */
[----:B------:R1:W2:Y:S01]  /*62d0*/  LDC.64 R14, c[0x4][R0] ;  /* 0x01000000000e7b82 */ /* 0x0002a20000000a00 */
        /* <DEDUP_REMOVED lines=8> */
[----:B-1----:R-:W-:-:S07]  /*6360*/  IMAD.U32 R11, RZ, RZ, UR9 ;  /* 0x00000009ff0b7e24 */ /* 0x002fce000f8e00ff */
[----:B------:R-:W-:-:S07]  /*6370*/  LEPC R20, `(.L_x_13536) ;  /* 0x000000001014794e */ /* 0x000fce0000000000 */
[----:B--23--:R-:W-:Y:S05]  /*6380*/  CALL.ABS.NOINC R14 ;  /* 0x000000000e007343 */ /* 0x00cfea0003c00000 */
.L_x_13536:
[----:B------:R-:W-:Y:S05]  /*6390*/  BSYNC.RECONVERGENT B7 ;  /* 0x0000000000077941 */ /* 0x000fea0003800200 */
.L_x_13535:
[----:B------:R-:W1:Y:S01]  /*63a0*/  LDCU UR4, c[0x0][0x750] ;  /* 0x0000ea00ff0477ac */ /* 0x000e620008000800 */
[----:B------:R-:W-:Y:S01]  /*63b0*/  BSSY.RECONVERGENT B7, `(.L_x_13537) ;  /* 0x0000013000077945 */ /* 0x000fe20003800200 */
[----:B-1----:R-:W-:-:S13]  /*63c0*/  ISETP.NE.AND P0, PT, R23, UR4, PT ;  /* 0x0000000417007c0c */ /* 0x002fda000bf05270 */
        /* <DEDUP_REMOVED lines=17> */
.L_x_13538:
[----:B------:R-:W-:Y:S05]  /*64e0*/  BSYNC.RECONVERGENT B7 ;  /* 0x0000000000077941 */ /* 0x000fea0003800200 */
.L_x_13537:
[----:B------:R-:W1:Y:S01]  /*64f0*/  LDCU UR4, c[0x0][0x748] ;  /* 0x0000e900ff0477ac */ /* 0x000e620008000800 */
[----:B0--3--:R-:W-:Y:S01]  /*6500*/  IADD3 R0, PT, PT, R17, -R16, RZ ;  /* 0x8000001011007210 */ /* 0x009fe20007ffe0ff */
[----:B------:R-:W-:Y:S01]  /*6510*/  BSSY.RECONVERGENT B7, `(.L_x_13539) ;  /* 0x0000015000077945 */ /* 0x000fe20003800200 */
[----:B------:R-:W0:Y:S02]  /*6520*/  LDCU UR5, c[0x0][0x740] ;  /* 0x0000e800ff0577ac */ /* 0x000e240008000800 */
[C---:B-1----:R-:W-:Y:S02]  /*6530*/  ISETP.GT.AND P0, PT, R0.reuse, UR4, PT ;  /* 0x0000000400007c0c */ /* 0x042fe4000bf04270 */
[----:B0-----:R-:W-:-:S13]  /*6540*/  ISETP.GE.AND P1, PT, R0, UR5, PT ;  /* 0x0000000500007c0c */ /* 0x001fda000bf26270 */
        /* <DEDUP_REMOVED lines=17> */
.L_x_13540:
[----:B------:R-:W-:Y:S05]  /*6660*/  BSYNC.RECONVERGENT B7 ;  /* 0x0000000000077941 */ /* 0x000fea0003800200 */
.L_x_13539:
        /* <DEDUP_REMOVED lines=22> */
.L_x_13568:
        /* <DEDUP_REMOVED lines=28> */
.L_x_13545:
[----:B------:R-:W-:Y:S01]  /*6990*/  MOV R8, R34 ;  /* 0x0000002200087202 */ /* 0x000fe20000000f00 */
[----:B------:R-:W-:Y:S01]  /*69a0*/  IMAD.MOV.U32 R5, RZ, RZ, R33 ;  /* 0x000000ffff057224 */ /* 0x000fe200078e0021 */
[----:B------:R-:W-:Y:S01]  /*69b0*/  MOV R3, R15 ;  /* 0x0000000f00037202 */ /* 0x000fe20000000f00 */
[----:B------:R-:W-:Y:S01]  /*69c0*/  IMAD.MOV.U32 R4, RZ, RZ, R14 ;  /* 0x000000ffff047224 */ /* 0x000fe200078e000e */
[----:B------:R-:W-:-:S07]  /*69d0*/  MOV R0, 0x69f0 ;  /* 0x000069f000007802 */ /* 0x000fce0000000f00 */
[----:B------:R-:W-:Y:S05]  /*69e0*/  CALL.REL.NOINC `($__internal_32_$__cuda_sm20_div_s64) ;  /* 0x0000021400b87944 */ /* 0x000fea0003c00000 */
[----:B------:R-:W-:Y:S02]  /*69f0*/  IMAD.MOV.U32 R22, RZ, RZ, R6 ;  /* 0x000000ffff167224 */ /* 0x000fe400078e0006 */
[----:B------:R-:W-:-:S07]  /*6a00*/  IMAD.MOV.U32 R23, RZ, RZ, R7 ;  /* 0x000000ffff177224 */ /* 0x000fce00078e0007 */
.L_x_13546:
[----:B------:R-:W-:Y:S05]  /*6a10*/  BSYNC.RECONVERGENT B1 ;  /* 0x0000000000017941 */ /* 0x000fea0003800200 */
.L_x_13544:
        /* <DEDUP_REMOVED lines=41> */
.L_x_13548:
[----:B------:R-:W-:Y:S01]  /*6cb0*/  IMAD.MOV.U32 R8, RZ, RZ, R22 ;  /* 0x000000ffff087224 */ /* 0x000fe200078e0016 */
[----:B------:R-:W-:Y:S01]  /*6cc0*/  MOV R5, R23 ;  /* 0x0000001700057202 */ /* 0x000fe20000000f00 */
[----:B------:R-:W-:Y:S01]  /*6cd0*/  IMAD.MOV.U32 R4, RZ, RZ, R24 ;  /* 0x000000ffff047224 */ /* 0x000fe200078e0018 */
[----:B------:R-:W-:Y:S01]  /*6ce0*/  MOV R0, 0x6d10 ;  /* 0x00006d1000007802 */ /* 0x000fe20000000f00 */
[----:B------:R-:W-:-:S07]  /*6cf0*/  IMAD.MOV.U32 R3, RZ, RZ, R25 ;  /* 0x000000ffff037224 */ /* 0x000fce00078e0019 */
[----:B------:R-:W-:Y:S05]  /*6d00*/  CALL.REL.NOINC `($__internal_32_$__cuda_sm20_div_s64) ;  /* 0x0000021000f07944 */ /* 0x000fea0003c00000 */
[----:B------:R-:W-:Y:S01]  /*6d10*/  MOV R14, R6 ;  /* 0x00000006000e7202 */ /* 0x000fe20000000f00 */
[----:B------:R-:W-:-:S07]  /*6d20*/  IMAD.MOV.U32 R15, RZ, RZ, R7 ;  /* 0x000000ffff0f7224 */ /* 0x000fce00078e0007 */
.L_x_13549:
[----:B------:R-:W-:Y:S05]  /*6d30*/  BSYNC.RECONVERGENT B1 ;  /* 0x0000000000017941 */ /* 0x000fea0003800200 */
.L_x_13547:
[----:B------:R-:W-:Y:S01]  /*6d40*/  VIADD R33, R30, 0x1 ;  /* 0x000000011e217836 */ /* 0x000fe20000000000 */
[----:B------:R-:W-:Y:S01]  /*6d50*/  UMOV UR4, 0x8 ;  /* 0x0000000800047882 */ /* 0x000fe20000000000 */
[----:B------:R0:W1:Y:S01]  /*6d60*/  LDC.64 R4, c[0x0][R36+0x798] ;  /* 0x0001e60024047b82 */ /* 0x0000620000000a00 */
[----:B------:R-:W-:Y:S01]  /*6d70*/  IADD3 R9, P0, PT, RZ, -R14, RZ ;  /* 0x8000000eff097210 */ /* 0x000fe20007f1e0ff */
[----:B------:R-:W-:Y:S01]  /*6d80*/  IMAD.MOV.U32 R6, RZ, RZ, R22 ;  /* 0x000000ffff067224 */ /* 0x000fe200078e0016 */
[----:B------:R-:W-:Y:S01]  /*6d90*/  LEA R33, R33, UR4, 0x3 ;  /* 0x0000000421217c11 */ /* 0x000fe2000f8e18ff */
[----:B------:R-:W-:Y:S01]  /*6da0*/  IMAD.MOV.U32 R7, RZ, RZ, R23 ;  /* 0x000000ffff077224 */ /* 0x000fe200078e0017 */
[----:B------:R-:W-:Y:S01]  /*6db0*/  IADD3.X R3, PT, PT, RZ, ~R15, RZ, P0, !PT ;  /* 0x8000000fff037210 */ /* 0x000fe200007fe4ff */
[----:B------:R-:W-:Y:S02]  /*6dc0*/  BSSY.RECONVERGENT B1, `(.L_x_13550) ;  /* 0x000002a000017945 */ /* 0x000fe40003800200 */
[----:B------:R-:W2:Y:S01]  /*6dd0*/  LDC.64 R20, c[0x0][R33+0x758] ;  /* 0x0001d60021147b82 */ /* 0x000ea20000000a00 */
[----:B------:R-:W-:-:S04]  /*6de0*/  IMAD.WIDE.U32 R6, R24, R9, R6 ;  /* 0x0000000918067225 */ /* 0x000fc800078e0006 */
[----:B------:R-:W-:Y:S02]  /*6df0*/  IMAD R3, R3, R24, RZ ;  /* 0x0000001803037224 */ /* 0x000fe400078e02ff */
[----:B0-----:R-:W-:Y:S02]  /*6e00*/  IMAD.MOV.U32 R36, RZ, RZ, R26 ;  /* 0x000000ffff247224 */ /* 0x001fe400078e001a */
        /* <DEDUP_REMOVED lines=29> */
.L_x_13551:
        /* <DEDUP_REMOVED lines=8> */
.L_x_13552:
[----:B------:R-:W-:Y:S05]  /*7060*/  BSYNC.RECONVERGENT B1 ;  /* 0x0000000000017941 */ /* 0x000fea0003800200 */
.L_x_13550:
        /* <DEDUP_REMOVED lines=41> */
.L_x_13554:
[----:B------:R-:W-:Y:S01]  /*7300*/  IMAD.MOV.U32 R8, RZ, RZ, R22 ;  /* 0x000000ffff087224 */ /* 0x000fe200078e0016 */
[----:B------:R-:W-:Y:S01]  /*7310*/  MOV R4, R24 ;  /* 0x0000001800047202 */ /* 0x000fe20000000f00 */
[----:B------:R-:W-:Y:S01]  /*7320*/  IMAD.MOV.U32 R5, RZ, RZ, R23 ;  /* 0x000000ffff057224 */ /* 0x000fe200078e0017 */
[----:B------:R-:W-:Y:S01]  /*7330*/  MOV R0, 0x7360 ;  /* 0x0000736000007802 */ /* 0x000fe20000000f00 */
[----:B------:R-:W-:-:S07]  /*7340*/  IMAD.MOV.U32 R3, RZ, RZ, R25 ;  /* 0x000000ffff037224 */ /* 0x000fce00078e0019 */
[----:B------:R-:W-:Y:S05]  /*7350*/  CALL.REL.NOINC `($__internal_32_$__cuda_sm20_div_s64) ;  /* 0x0000020c005c7944 */ /* 0x000fea0003c00000 */
[----:B------:R-:W-:Y:S01]  /*7360*/  IMAD.MOV.U32 R14, RZ, RZ, R6 ;  /* 0x000000ffff0e7224 */ /* 0x000fe200078e0006 */
[----:B------:R-:W-:-:S07]  /*7370*/  MOV R15, R7 ;  /* 0x00000007000f7202 */ /* 0x000fce0000000f00 */
.L_x_13555:
[----:B------:R-:W-:Y:S05]  /*7380*/  BSYNC.RECONVERGENT B1 ;  /* 0x0000000000017941 */ /* 0x000fea0003800200 */
.L_x_13553:
        /* <DEDUP_REMOVED lines=42> */
.L_x_13557:
        /* <DEDUP_REMOVED lines=8> */
.L_x_13558:
[----:B------:R-:W-:Y:S05]  /*76b0*/  BSYNC.RECONVERGENT B1 ;  /* 0x0000000000017941 */ /* 0x000fea0003800200 */
.L_x_13556:
        /* <DEDUP_REMOVED lines=42> */
.L_x_13560:
        /* <DEDUP_REMOVED lines=8> */
.L_x_13561:
[----:B------:R-:W-:Y:S05]  /*79e0*/  BSYNC.RECONVERGENT B1 ;  /* 0x0000000000017941 */ /* 0x000fea0003800200 */
.L_x_13559:
        /* <DEDUP_REMOVED lines=42> */
.L_x_13563:
        /* <DEDUP_REMOVED lines=8> */
.L_x_13564:
[----:B------:R-:W-:Y:S05]  /*7d10*/  BSYNC.RECONVERGENT B1 ;  /* 0x0000000000017941 */ /* 0x000fea0003800200 */
.L_x_13562:
        /* <DEDUP_REMOVED lines=42> */
.L_x_13566:
        /* <DEDUP_REMOVED lines=8> */
.L_x_13567:
[----:B------:R-:W-:Y:S05]  /*8040*/  BSYNC.RECONVERGENT B1 ;  /* 0x0000000000017941 */ /* 0x000fea0003800200 */
.L_x_13565:
[----:B------:R-:W0:Y:S01]  /*8050*/  LDC.64 R4, c[0x0][R23+0x798] ;  /* 0x0001e60017047b82 */ /* 0x000e220000000a00 */
        /* <DEDUP_REMOVED lines=18> */
.L_x_13543:
[----:B------:R-:W-:-:S07]  /*8180*/  IADD3 R30, PT, PT, R30, 0x3, RZ ;  /* 0x000000031e1e7810 */ /* 0x000fce0007ffe0ff */
.L_x_13542:
        /* <DEDUP_REMOVED lines=31> */
.L_x_13571:
        /* <DEDUP_REMOVED lines=8> */
.L_x_13572:
[----:B------:R-:W-:Y:S05]  /*8400*/  BSYNC.RECONVERGENT B0 ;  /* 0x0000000000007941 */ /* 0x000fea0003800200 */
.L_x_13570:
        /* <DEDUP_REMOVED lines=41> */
.L_x_13574:
        /* <DEDUP_REMOVED lines=8> */
.L_x_13575:
[----:B------:R-:W-:Y:S05]  /*8720*/  BSYNC.RECONVERGENT B0 ;  /* 0x0000000000007941 */ /* 0x000fea0003800200 */
.L_x_13573:
        /* <DEDUP_REMOVED lines=42> */
.L_x_13577:
        /* <DEDUP_REMOVED lines=8> */
.L_x_13578:
[----:B------:R-:W-:Y:S05]  /*8a50*/  BSYNC.RECONVERGENT B0 ;  /* 0x0000000000007941 */ /* 0x000fea0003800200 */
.L_x_13576:
        /* <DEDUP_REMOVED lines=42> */
.L_x_13580:
        /* <DEDUP_REMOVED lines=8> */
.L_x_13581:
[----:B------:R-:W-:Y:S05]  /*8d80*/  BSYNC.RECONVERGENT B0 ;  /* 0x0000000000007941 */ /* 0x000fea0003800200 */
.L_x_13579:
        /* <DEDUP_REMOVED lines=15> */
.L_x_13569:
        /* <DEDUP_REMOVED lines=31> */
.L_x_13584:
        /* <DEDUP_REMOVED lines=8> */
.L_x_13585:
[----:B------:R-:W-:Y:S05]  /*90f0*/  BSYNC.RECONVERGENT B0 ;  /* 0x0000000000007941 */ /* 0x000fea0003800200 */
.L_x_13583:
        /* <DEDUP_REMOVED lines=41> */
.L_x_13587:
        /* <DEDUP_REMOVED lines=8> */
.L_x_13588:
[----:B------:R-:W-:Y:S05]  /*9410*/  BSYNC.RECONVERGENT B0 ;  /* 0x0000000000007941 */ /* 0x000fea0003800200 */
.L_x_13586:
        /* <DEDUP_REMOVED lines=15> */
.L_x_13582:
        /* <DEDUP_REMOVED lines=31> */
.L_x_13590:
[----:B------:R-:W-:Y:S01]  /*9700*/  IMAD.MOV.U32 R10, RZ, RZ, R4 ;  /* 0x000000ffff0a7224 */ /* 0x000fe200078e0004 */
[----:B------:R-:W-:Y:S01]  /*9710*/  MOV R12, 0x9740 ;  /* 0x00009740000c7802 */ /* 0x000fe20000000f00 */
[----:B------:R-:W-:-:S07]  /*9720*/  IMAD.MOV.U32 R11, RZ, RZ, R5 ;  /* 0x000000ffff0b7224 */ /* 0x000fce00078e0005 */
[----:B------:R-:W-:Y:S05]  /*9730*/  CALL.REL.NOINC `($__internal_33_$__cuda_sm20_rem_s64) ;  /* 0x000001ec00c07944 */ /* 0x000fea0003c00000 */
[----:B------:R-:W-:Y:S01]  /*9740*/  MOV R4, R3 ;  /* 0x0000000300047202 */ /* 0x000fe20000000f00 */
[----:B------:R-:W-:-:S07]  /*9750*/  IMAD.MOV.U32 R5, RZ, RZ, R6 ;  /* 0x000000ffff057224 */ /* 0x000fce00078e0006 */
.L_x_13591:
[----:B------:R-:W-:Y:S05]  /*9760*/  BSYNC.RECONVERGENT B0 ;  /* 0x0000000000007941 */ /* 0x000fea0003800200 */
.L_x_13589:
[----:B------:R-:W0:Y:S02]  /*9770*/  LDC.64 R6, c[0x0][R0+0x798] ;  /* 0x0001e60000067b82 */ /* 0x000e240000000a00 */
[----:B0-----:R-:W-:Y:S02]  /*9780*/  IMAD R3, R5, R6, RZ ;  /* 0x0000000605037224 */ /* 0x001fe400078e02ff */
[----:B------:R-:W-:-:S04]  /*9790*/  IMAD.WIDE.U32 R26, R6, R4, R26 ;  /* 0x00000004061a7225 */ /* 0x000fc800078e001a */
[----:B------:R-:W-:-:S04]  /*97a0*/  IMAD R3, R7, R4, R3 ;  /* 0x0000000407037224 */ /* 0x000fc800078e0203 */
[----:B------:R-:W-:-:S07]  /*97b0*/  IMAD.IADD R27, R27, 0x1, R3 ;  /* 0x000000011b1b7824 */ /* 0x000fce00078e0203 */
.L_x_13541:
        /* <DEDUP_REMOVED lines=14> */
.L_x_13596:
        /* <DEDUP_REMOVED lines=21> */
.L_x_13595:
[----:B------:R-:W-:Y:S05]  /*99f0*/  BSYNC.RECONVERGENT B8 ;  /* 0x0000000000087941 */ /* 0x000fea0003800200 */
.L_x_13594:
[----:B------:R-:W-:-:S04]  /*9a00*/  IADD3 R16, P0, PT, R16, 0x4, RZ ;  /* 0x0000000410107810 */ /* 0x000fc80007f1e0ff */
[----:B------:R-:W-:Y:S02]  /*9a10*/  IADD3.X R17, PT, PT, RZ, R17, RZ, P0, !PT ;  /* 0x00000011ff117210 */ /* 0x000fe400007fe4ff */
[----:B------:R-:W-:-:S04]  /*9a20*/  ISETP.GE.U32.AND P0, PT, R16, R22, PT ;  /* 0x000000161000720c */ /* 0x000fc80003f06070 */
[----:B------:R-:W-:-:S13]  /*9a30*/  ISETP.GE.U32.AND.EX P0, PT, R17, R23, PT, P0 ;  /* 0x000000171100720c */ /* 0x000fda0003f06100 */
[----:B------:R-:W-:Y:S05]  /*9a40*/  @!P0 BRA `(.L_x_13596) ;  /* 0xfffffffc00948947 */ /* 0x000fea000383ffff */
.L_x_13593:
[----:B------:R-:W-:Y:S05]  /*9a50*/  BSYNC.RECONVERGENT B7 ;  /* 0x0000000000077941 */ /* 0x000fea0003800200 */
.L_x_13592:
        /* <DEDUP_REMOVED lines=16> */
.L_x_13600:
[----:B------:R0:W-:Y:S01]  /*9b60*/  STG.E.U8 desc[UR36][R2.64], RZ ;  /* 0x000000ff02007986 */ /* 0x0001e2000c101124 */
[----:B------:R-:W-:Y:S05]  /*9b70*/  BRA `(.L_x_13602) ;  /* 0x0000000400907947 */ /* 0x000fea0003800000 */
.L_x_13599:
        /* <DEDUP_REMOVED lines=8> */
.L_x_13604:
[----:B------:R0:W-:Y:S01]  /*9c00*/  STG.E desc[UR36][R2.64], RZ ;  /* 0x000000ff02007986 */ /* 0x0001e2000c101924 */
[----:B------:R-:W-:Y:S05]  /*9c10*/  BRA `(.L_x_13602) ;  /* 0x0000000400687947 */ /* 0x000fea0003800000 */
.L_x_13603:
[----:B------:R0:W-:Y:S01]  /*9c20*/  STG.E.U16 desc[UR36][R2.64], RZ ;  /* 0x000000ff02007986 */ /* 0x0001e2000c101524 */
[----:B------:R-:W-:Y:S05]  /*9c30*/  BRA `(.L_x_13602) ;  /* 0x0000000400607947 */ /* 0x000fea0003800000 */
.L_x_13598:
        /* <DEDUP_REMOVED lines=8> */
.L_x_13606:
[----:B------:R1:W-:Y:S01]  /*9cc0*/  STG.E.U16 desc[UR36][R2.64], RZ ;  /* 0x000000ff02007986 */ /* 0x0003e2000c101524 */
[----:B------:R-:W-:Y:S05]  /*9cd0*/  BRA `(.L_x_13602) ;  /* 0x0000000400387947 */ /* 0x000fea0003800000 */
.L_x_13605:
        /* <DEDUP_REMOVED lines=8> */
.L_x_13608:
[----:B------:R4:W-:Y:S01]  /*9d60*/  STG.E desc[UR36][R2.64], RZ ;  /* 0x000000ff02007986 */ /* 0x0009e2000c101924 */
[----:B------:R-:W-:Y:S05]  /*9d70*/  BRA `(.L_x_13602) ;  /* 0x0000000400107947 */ /* 0x000fea0003800000 */
.L_x_13607:
[----:B------:R2:W-:Y:S01]  /*9d80*/  STG.E.64 desc[UR36][R2.64], RZ ;  /* 0x000000ff02007986 */ /* 0x0005e2000c101b24 */
[----:B------:R-:W-:Y:S05]  /*9d90*/  BRA `(.L_x_13602) ;  /* 0x0000000400087947 */ /* 0x000fea0003800000 */
.L_x_13597:
        /* <DEDUP_REMOVED lines=10> */
.L_x_13611:
[----:B------:R0:W-:Y:S01]  /*9e40*/  STG.E.128 desc[UR36][R2.64], RZ ;  /* 0x000000ff02007986 */ /* 0x0001e2000c101d24 */
[----:B------:R-:W-:Y:S05]  /*9e50*/  BRA `(.L_x_13602) ;  /* 0x0000000000d87947 */ /* 0x000fea0003800000 */
.L_x_13610:
        /* <DEDUP_REMOVED lines=8> */
.L_x_13613:
[----:B------:R0:W-:Y:S01]  /*9ee0*/  STG.E.U8 desc[UR36][R2.64], RZ ;  /* 0x000000ff02007986 */ /* 0x0001e2000c101124 */
[----:B------:R-:W-:Y:S05]  /*9ef0*/  BRA `(.L_x_13602) ;  /* 0x0000000000b07947 */ /* 0x000fea0003800000 */
.L_x_13612:
[----:B------:R0:W-:Y:S01]  /*9f00*/  STG.E.U16 desc[UR36][R2.64], RZ ;  /* 0x000000ff02007986 */ /* 0x0001e2000c101524 */
[----:B------:R-:W-:Y:S05]  /*9f10*/  BRA `(.L_x_13602) ;  /* 0x0000000000a87947 */ /* 0x000fea0003800000 */
.L_x_13609:
        /* <DEDUP_REMOVED lines=10> */
.L_x_13616:
[----:B------:R0:W-:Y:S01]  /*9fc0*/  STG.E.U8 desc[UR36][R2.64], RZ ;  /* 0x000000ff02007986 */ /* 0x0001e2000c101124 */
[----:B------:R-:W-:Y:S05]  /*9fd0*/  BRA `(.L_x_13602) ;  /* 0x0000000000787947 */ /* 0x000fea0003800000 */
.L_x_13615:
[----:B------:R0:W-:Y:S01]  /*9fe0*/  STG.E.U8 desc[UR36][R2.64], RZ ;  /* 0x000000ff02007986 */ /* 0x0001e2000c101124 */
[----:B------:R-:W-:Y:S05]  /*9ff0*/  BRA `(.L_x_13602) ;  /* 0x0000000000707947 */ /* 0x000fea0003800000 */
.L_x_13614:
[----:B------:R-:W-:-:S13]  /*a000*/  ISETP.NE.AND P0, PT, R0, 0x1c, PT ;  /* 0x0000001c0000780c */ /* 0x000fda0003f05270 */
[----:B------:R-:W-:Y:S05]  /*a010*/  @!P0 BRA `(.L_x_13617) ;  /* 0x0000000000648947 */ /* 0x000fea0003800000 */
[----:B------:R-:W-:-:S13]  /*a020*/  ISETP.NE.AND P0, PT, R0, 0x1d, PT ;  /* 0x0000001d0000780c */ /* 0x000fda0003f05270 */
[----:B------:R-:W-:Y:S05]  /*a030*/  @!P0 BRA `(.L_x_13618) ;  /* 0x0000000000548947 */ /* 0x000fea0003800000 */
[----:B------:R-:W-:-:S13]  /*a040*/  ISETP.NE.AND P0, PT, R0, 0x2c, PT ;  /* 0x0000002c0000780c */ /* 0x000fda0003f05270 */
[----:B------:R-:W-:Y:S05]  /*a050*/  @!P0 BRA `(.L_x_13619) ;  /* 0x0000000000448947 */ /* 0x000fea0003800000 */
.L_x_13601:
        /* <DEDUP_REMOVED lines=16> */
.L_x_13620:
[----:B------:R-:W-:Y:S05]  /*a160*/  BRA `(.L_x_13602) ;  /* 0x0000000000147947 */ /* 0x000fea0003800000 */
.L_x_13619:
[----:B------:R0:W-:Y:S01]  /*a170*/  STG.E.U8 desc[UR36][R2.64], RZ ;  /* 0x000000ff02007986 */ /* 0x0001e2000c101124 */
[----:B------:R-:W-:Y:S05]  /*a180*/  BRA `(.L_x_13602) ;  /* 0x00000000000c7947 */ /* 0x000fea0003800000 */
.L_x_13618:
[----:B------:R0:W-:Y:S01]  /*a190*/  STG.E.64 desc[UR36][R2.64], RZ ;  /* 0x000000ff02007986 */ /* 0x0001e2000c101b24 */
[----:B------:R-:W-:Y:S05]  /*a1a0*/  BRA `(.L_x_13602) ;  /* 0x0000000000047947 */ /* 0x000fea0003800000 */
.L_x_13617:
[----:B------:R0:W-:Y:S02]  /*a1b0*/  STG.E desc[UR36][R2.64], RZ ;  /* 0x000000ff02007986 */ /* 0x0001e4000c101924 */
.L_x_13602:
[----:B------:R-:W-:-:S07]  /*a1c0*/  VIADD R32, R32, 0x80 ;  /* 0x0000008020207836 */ /* 0x000fce0000000000 */
.L_x_13363:
[----:B------:R-:W-:Y:S05]  /*a1d0*/  BSYNC.RECONVERGENT B6 ;  /* 0x0000000000067941 */ /* 0x000fea0003800200 */
.L_x_13362:
        /* <DEDUP_REMOVED lines=435> */
.L_x_13623:
        /* <DEDUP_REMOVED lines=16> */
.L_x_13627:
[----:B------:R0:W5:Y:S01]  /*be10*/  LDG.E.U8 R24, desc[UR36][R4.64] ;  /* 0x0000002404187981 */ /* 0x000162000c1e1100 */
[----:B------:R-:W-:Y:S05]  /*be20*/  BRA `(.L_x_13629) ;  /* 0x0000000c00307947 */ /* 0x000fea0003800000 */
.L_x_13626:
        /* <DEDUP_REMOVED lines=8> */
.L_x_13631:
[----:B------:R0:W5:Y:S01]  /*beb0*/  LDG.E R24, desc[UR36][R4.64] ;  /* 0x0000002404187981 */ /* 0x000162000c1e1900 */
[----:B------:R-:W-:Y:S05]  /*bec0*/  BRA `(.L_x_13629) ;  /* 0x0000000c00087947 */ /* 0x000fea0003800000 */
.L_x_13630:
[----:B------:R0:W5:Y:S01]  /*bed0*/  LDG.E.S16 R24, desc[UR36][R4.64] ;  /* 0x0000002404187981 */ /* 0x000162000c1e1700 */
[----:B------:R-:W-:Y:S05]  /*bee0*/  BRA `(.L_x_13629) ;  /* 0x0000000c00007947 */ /* 0x000fea0003800000 */
.L_x_13625:
        /* <DEDUP_REMOVED lines=9> */
.L_x_13633:
[----:B------:R-:W2:Y:S02]  /*bf80*/  LDG.E.U16 R4, desc[UR36][R4.64] ;  /* 0x0000002404047981 */ /* 0x000ea4000c1e1500 */
[----:B--2---:R-:W-:-:S06]  /*bf90*/  HADD2.F32 R24, -RZ, R4.H0_H0 ;  /* 0x20000004ff187230 */ /* 0x004fcc0000004100 */
[----:B------:R-:W0:Y:S01]  /*bfa0*/  F2I.FTZ.TRUNC.NTZ R24, R24 ;  /* 0x0000001800187305 */ /* 0x000e22000021f100 */
[----:B------:R-:W-:Y:S05]  /*bfb0*/  BRA `(.L_x_13629) ;  /* 0x0000000800cc7947 */ /* 0x000fea0003800000 */
.L_x_13632:
        /* <DEDUP_REMOVED lines=9> */
.L_x_13635:
[----:B------:R-:W2:Y:S02]  /*c050*/  LDG.E.U16 R4, desc[UR36][R4.64] ;  /* 0x0000002404047981 */ /* 0x000ea4000c1e1500 */
[----:B--2---:R-:W-:-:S06]  /*c060*/  HADD2.F32 R24, -RZ, R4.H0_H0 ;  /* 0x20000004ff187230 */ /* 0x004fcc0000004100 */
[----:B------:R-:W2:Y:S01]  /*c070*/  F2I.FTZ.TRUNC.NTZ R24, R24 ;  /* 0x0000001800187305 */ /* 0x000ea2000021f100 */
[----:B------:R-:W-:Y:S05]  /*c080*/  BRA `(.L_x_13629) ;  /* 0x0000000800987947 */ /* 0x000fea0003800000 */
.L_x_13634:
[----:B------:R-:W2:Y:S02]  /*c090*/  LDG.E.64 R24, desc[UR36][R4.64] ;  /* 0x0000002404187981 */ /* 0x000ea4000c1e1b00 */
[----:B--2---:R0:W1:Y:S02]  /*c0a0*/  F2I.F64.TRUNC R24, R24 ;  /* 0x0000001800187311 */ /* 0x004064000030d100 */
[----:B01----:R-:W-:Y:S05]  /*c0b0*/  BRA `(.L_x_13629) ;  /* 0x00000008008c7947 */ /* 0x003fea0003800000 */
.L_x_13624:
        /* <DEDUP_REMOVED lines=12> */
.L_x_13638:
[----:B------:R-:W2:Y:S02]  /*c180*/  LDG.E.64 R4, desc[UR36][R4.64] ;  /* 0x0000002404047981 */ /* 0x000ea4000c1e1b00 */
[----:B--2---:R0:W1:Y:S02]  /*c190*/  F2I.F64.TRUNC R24, R4 ;  /* 0x0000000400187311 */ /* 0x004064000030d100 */
[----:B01----:R-:W-:Y:S05]  /*c1a0*/  BRA `(.L_x_13629) ;  /* 0x0000000800507947 */ /* 0x003fea0003800000 */
.L_x_13637:
        /* <DEDUP_REMOVED lines=26> */
.L_x_13640:
        /* <DEDUP_REMOVED lines=14> */
.L_x_13639:
[----:B------:R-:W2:Y:S02]  /*c430*/  LDG.E.U16 R24, desc[UR36][R4.64] ;  /* 0x0000002404187981 */ /* 0x000ea4000c1e1500 */
[----:B--2---:R-:W-:-:S06]  /*c440*/  IMAD.U32 R24, R24, 0x10000, RZ ;  /* 0x0001000018187824 */ /* 0x004fcc00078e00ff */
[----:B------:R-:W0:Y:S01]  /*c450*/  F2I.FTZ.TRUNC.NTZ R24, R24 ;  /* 0x0000001800187305 */ /* 0x000e22000021f100 */
[----:B------:R-:W-:Y:S05]  /*c460*/  BRA `(.L_x_13629) ;  /* 0x0000000400a07947 */ /* 0x000fea0003800000 */
.L_x_13636:
        /* <DEDUP_REMOVED lines=10> */
.L_x_13643:
        /* <DEDUP_REMOVED lines=21> */
.L_x_13647:
[----:B------:R-:W-:Y:S05]  /*c660*/  BSYNC.RECONVERGENT B1 ;  /* 0x0000000000017941 */ /* 0x000fea0003800200 */
.L_x_13646:
[----:B------:R-:W-:Y:S02]  /*c670*/  SHF.L.U32 R0, R0, 0x14, RZ ;  /* 0x0000001400007819 */ /* 0x000fe400000006ff */
[----:B------:R-:W-:-:S04]  /*c680*/  LEA R3, R3, 0x3b800000, 0x17 ;  /* 0x3b80000003037811 */ /* 0x000fc800078eb8ff */
[----:B------:R-:W-:-:S07]  /*c690*/  LOP3.LUT R24, R3, R0, R7, 0xfe, !PT ;  /* 0x0000000003187212 */ /* 0x000fce00078efe07 */
.L_x_13645:
[----:B------:R-:W-:Y:S05]  /*c6a0*/  BSYNC.RECONVERGENT B0 ;  /* 0x0000000000007941 */ /* 0x000fea0003800200 */
.L_x_13644:
[----:B------:R-:W0:Y:S01]  /*c6b0*/  F2I.FTZ.TRUNC.NTZ R24, R24 ;  /* 0x0000001800187305 */ /* 0x000e22000021f100 */
[----:B------:R-:W-:Y:S05]  /*c6c0*/  BRA `(.L_x_13629) ;  /* 0x0000000400087947 */ /* 0x000fea0003800000 */
.L_x_13642:
        /* <DEDUP_REMOVED lines=21> */
.L_x_13651:
[----:B------:R-:W-:Y:S05]  /*c820*/  BSYNC.RECONVERGENT B1 ;  /* 0x0000000000017941 */ /* 0x000fea0003800200 */
.L_x_13650:
[----:B------:R-:W-:Y:S01]  /*c830*/  IMAD.SHL.U32 R0, R0, 0x200000, RZ ;  /* 0x0020000000007824 */ /* 0x000fe200078e00ff */
[----:B------:R-:W-:-:S04]  /*c840*/  LEA R3, R3, 0x37800000, 0x17 ;  /* 0x3780000003037811 */ /* 0x000fc800078eb8ff */
[----:B------:R-:W-:-:S07]  /*c850*/  LOP3.LUT R24, R3, R0, R7, 0xfe, !PT ;  /* 0x0000000003187212 */ /* 0x000fce00078efe07 */
.L_x_13649:
[----:B------:R-:W-:Y:S05]  /*c860*/  BSYNC.RECONVERGENT B0 ;  /* 0x0000000000007941 */ /* 0x000fea0003800200 */
.L_x_13648:
[----:B------:R-:W0:Y:S01]  /*c870*/  F2I.FTZ.TRUNC.NTZ R24, R24 ;  /* 0x0000001800187305 */ /* 0x000e22000021f100 */
[----:B------:R-:W-:Y:S05]  /*c880*/  BRA `(.L_x_13629) ;  /* 0x0000000000987947 */ /* 0x000fea0003800000 */
.L_x_13641:
        /* <DEDUP_REMOVED lines=14> */
.L_x_13655:
[----:B------:R-:W-:Y:S05]  /*c970*/  BSYNC.RECONVERGENT B0 ;  /* 0x0000000000007941 */ /* 0x000fea0003800200 */
.L_x_13654:
[----:B------:R-:W0:Y:S01]  /*c980*/  F2I.FTZ.TRUNC.NTZ R24, R24 ;  /* 0x0000001800187305 */ /* 0x000e22000021f100 */
[----:B------:R-:W-:Y:S05]  /*c990*/  BRA `(.L_x_13629) ;  /* 0x0000000000547947 */ /* 0x000fea0003800000 */
.L_x_13628:
        /* <DEDUP_REMOVED lines=16> */
.L_x_13656:
[----:B------:R-:W-:Y:S01]  /*caa0*/  MOV R24, RZ ;  /* 0x000000ff00187202 */ /* 0x000fe20000000f00 */
[----:B------:R-:W-:Y:S06]  /*cab0*/  BRA `(.L_x_13629) ;  /* 0x00000000000c7947 */ /* 0x000fec0003800000 */
.L_x_13653:
[----:B------:R0:W5:Y:S01]  /*cac0*/  LDG.E R24, desc[UR36][R4.64] ;  /* 0x0000002404187981 */ /* 0x000162000c1e1900 */
[----:B------:R-:W-:Y:S05]  /*cad0*/  BRA `(.L_x_13629) ;  /* 0x0000000000047947 */ /* 0x000fea0003800000 */
.L_x_13652:
[----:B------:R0:W5:Y:S02]  /*cae0*/  LDG.E R24, desc[UR36][R4.64] ;  /* 0x0000002404187981 */ /* 0x000164000c1e1900 */
.L_x_13629:
        /* <DEDUP_REMOVED lines=16> */
.L_x_13660:
[----:B------:R0:W5:Y:S01]  /*cbf0*/  LDG.E.U8 R23, desc[UR36][R4.64] ;  /* 0x0000002404177981 */ /* 0x000162000c1e1100 */
[----:B------:R-:W-:Y:S05]  /*cc00*/  BRA `(.L_x_13662) ;  /* 0x0000000c00307947 */ /* 0x000fea0003800000 */
.L_x_13659:
        /* <DEDUP_REMOVED lines=8> */
.L_x_13664:
[----:B------:R0:W5:Y:S01]  /*cc90*/  LDG.E R23, desc[UR36][R4.64] ;  /* 0x0000002404177981 */ /* 0x000162000c1e1900 */
[----:B------:R-:W-:Y:S05]  /*cca0*/  BRA `(.L_x_13662) ;  /* 0x0000000c00087947 */ /* 0x000fea0003800000 */
.L_x_13663:
[----:B------:R0:W5:Y:S01]  /*ccb0*/  LDG.E.S16 R23, desc[UR36][R4.64] ;  /* 0x0000002404177981 */ /* 0x000162000c1e1700 */
[----:B------:R-:W-:Y:S05]  /*ccc0*/  BRA `(.L_x_13662) ;  /* 0x0000000c00007947 */ /* 0x000fea0003800000 */
.L_x_13658:
        /* <DEDUP_REMOVED lines=9> */
.L_x_13666:
[----:B------:R-:W3:Y:S02]  /*cd60*/  LDG.E.U16 R4, desc[UR36][R4.64] ;  /* 0x0000002404047981 */ /* 0x000ee4000c1e1500 */
[----:B---3--:R-:W-:-:S06]  /*cd70*/  HADD2.F32 R23, -RZ, R4.H0_H0 ;  /* 0x20000004ff177230 */ /* 0x008fcc0000004100 */
[----:B------:R-:W0:Y:S01]  /*cd80*/  F2I.FTZ.TRUNC.NTZ R23, R23 ;  /* 0x0000001700177305 */ /* 0x000e22000021f100 */
[----:B------:R-:W-:Y:S05]  /*cd90*/  BRA `(.L_x_13662) ;  /* 0x0000000800cc7947 */ /* 0x000fea0003800000 */
.L_x_13665:
        /* <DEDUP_REMOVED lines=9> */
.L_x_13668:
[----:B------:R-:W3:Y:S02]  /*ce30*/  LDG.E.U16 R4, desc[UR36][R4.64] ;  /* 0x0000002404047981 */ /* 0x000ee4000c1e1500 */
[----:B---3--:R-:W-:-:S06]  /*ce40*/  HADD2.F32 R23, -RZ, R4.H0_H0 ;  /* 0x20000004ff177230 */ /* 0x008fcc0000004100 */
[----:B------:R-:W0:Y:S01]  /*ce50*/  F2I.FTZ.TRUNC.NTZ R23, R23 ;  /* 0x0000001700177305 */ /* 0x000e22000021f100 */
[----:B------:R-:W-:Y:S05]  /*ce60*/  BRA `(.L_x_13662) ;  /* 0x0000000800987947 */ /* 0x000fea0003800000 */
.L_x_13667:
[----:B------:R-:W3:Y:S02]  /*ce70*/  LDG.E.64 R4, desc[UR36][R4.64] ;  /* 0x0000002404047981 */ /* 0x000ee4000c1e1b00 */
[----:B---3--:R0:W3:Y:S02]  /*ce80*/  F2I.F64.TRUNC R23, R4 ;  /* 0x0000000400177311 */ /* 0x0080e4000030d100 */
[----:B0--3--:R-:W-:Y:S05]  /*ce90*/  BRA `(.L_x_13662) ;  /* 0x00000008008c7947 */ /* 0x009fea0003800000 */
.L_x_13657:
        /* <DEDUP_REMOVED lines=12> */
.L_x_13671:
[----:B------:R-:W3:Y:S02]  /*cf60*/  LDG.E.64 R4, desc[UR36][R4.64] ;  /* 0x0000002404047981 */ /* 0x000ee4000c1e1b00 */
[----:B---3--:R0:W3:Y:S02]  /*cf70*/  F2I.F64.TRUNC R23, R4 ;  /* 0x0000000400177311 */ /* 0x0080e4000030d100 */
[----:B0--3--:R-:W-:Y:S05]  /*cf80*/  BRA `(.L_x_13662) ;  /* 0x0000000800507947 */ /* 0x009fea0003800000 */
.L_x_13670:
        /* <DEDUP_REMOVED lines=26> */
.L_x_13673:
[----:B------:R-:W3:Y:S02]  /*d130*/  LDG.E.U8 R4, desc[UR36][R4.64] ;  /* 0x0000002404047981 */ /* 0x000ee4000c1e1100 */
[C---:B---3--:R-:W-:Y:S01]  /*d140*/  SHF.L.U32 R0, R4.reuse, 0x19, RZ ;  /* 0x0000001904007819 */ /* 0x048fe200000006ff */
        /* <DEDUP_REMOVED lines=10> */
[----:B------:R0:W3:Y:S01]  /*d1f0*/  F2I.FTZ.TRUNC.NTZ R23, R0 ;  /* 0x0000000000177305 */ /* 0x0000e2000021f100 */
[----:B------:R-:W-:Y:S05]  /*d200*/  BRA `(.L_x_13662) ;  /* 0x0000000400b07947 */ /* 0x000fea0003800000 */
.L_x_13672:
[----:B------:R-:W3:Y:S02]  /*d210*/  LDG.E.U16 R23, desc[UR36][R4.64] ;  /* 0x0000002404177981 */ /* 0x000ee4000c1e1500 */
[----:B---3--:R-:W-:-:S06]  /*d220*/  SHF.L.U32 R23, R23, 0x10, RZ ;  /* 0x0000001017177819 */ /* 0x008fcc00000006ff */
[----:B------:R-:W0:Y:S01]  /*d230*/  F2I.FTZ.TRUNC.NTZ R23, R23 ;  /* 0x0000001700177305 */ /* 0x000e22000021f100 */
[----:B------:R-:W-:Y:S05]  /*d240*/  BRA `(.L_x_13662) ;  /* 0x0000000400a07947 */ /* 0x000fea0003800000 */
.L_x_13669:
        /* <DEDUP_REMOVED lines=10> */
.L_x_13676:
        /* <DEDUP_REMOVED lines=21> */
.L_x_13680:
[----:B------:R-:W-:Y:S05]  /*d440*/  BSYNC.RECONVERGENT B1 ;  /* 0x0000000000017941 */ /* 0x000fea0003800200 */
.L_x_13679:
[----:B------:R-:W-:Y:S01]  /*d450*/  IMAD.SHL.U32 R0, R0, 0x100000, RZ ;  /* 0x0010000000007824 */ /* 0x000fe200078e00ff */
[----:B------:R-:W-:-:S04]  /*d460*/  LEA R3, R3, 0x3b800000, 0x17 ;  /* 0x3b80000003037811 */ /* 0x000fc800078eb8ff */
[----:B------:R-:W-:-:S07]  /*d470*/  LOP3.LUT R23, R3, R0, R23, 0xfe, !PT ;  /* 0x0000000003177212 */ /* 0x000fce00078efe17 */
.L_x_13678:
[----:B------:R-:W-:Y:S05]  /*d480*/  BSYNC.RECONVERGENT B0 ;  /* 0x0000000000007941 */ /* 0x000fea0003800200 */
.L_x_13677:
[----:B------:R-:W0:Y:S01]  /*d490*/  F2I.FTZ.TRUNC.NTZ R23, R23 ;  /* 0x0000001700177305 */ /* 0x000e22000021f100 */
[----:B------:R-:W-:Y:S05]  /*d4a0*/  BRA `(.L_x_13662) ;  /* 0x0000000400087947 */ /* 0x000fea0003800000 */
.L_x_13675:
        /* <DEDUP_REMOVED lines=21> */
.L_x_13684:
[----:B------:R-:W-:Y:S05]  /*d600*/  BSYNC.RECONVERGENT B1 ;  /* 0x0000000000017941 */ /* 0x000fea0003800200 */
.L_x_13683:
[----:B------:R-:W-:Y:S01]  /*d610*/  IMAD.SHL.U32 R0, R0, 0x200000, RZ ;  /* 0x0020000000007824 */ /* 0x000fe200078e00ff */
[----:B------:R-:W-:-:S04]  /*d620*/  LEA R3, R3, 0x37800000, 0x17 ;  /* 0x3780000003037811 */ /* 0x000fc800078eb8ff */
[----:B------:R-:W-:-:S07]  /*d630*/  LOP3.LUT R23, R3, R0, R23, 0xfe, !PT ;  /* 0x0000000003177212 */ /* 0x000fce00078efe17 */
.L_x_13682:
[----:B------:R-:W-:Y:S05]  /*d640*/  BSYNC.RECONVERGENT B0 ;  /* 0x0000000000007941 */ /* 0x000fea0003800200 */
.L_x_13681:
[----:B------:R-:W0:Y:S01]  /*d650*/  F2I.FTZ.TRUNC.NTZ R23, R23 ;  /* 0x0000001700177305 */ /* 0x000e22000021f100 */
[----:B------:R-:W-:Y:S05]  /*d660*/  BRA `(.L_x_13662) ;  /* 0x0000000000987947 */ /* 0x000fea0003800000 */
.L_x_13674:
        /* <DEDUP_REMOVED lines=14> */
.L_x_13688:
[----:B------:R-:W-:Y:S05]  /*d750*/  BSYNC.RECONVERGENT B0 ;  /* 0x0000000000007941 */ /* 0x000fea0003800200 */
.L_x_13687:
[----:B------:R-:W0:Y:S01]  /*d760*/  F2I.FTZ.TRUNC.NTZ R23, R23 ;  /* 0x0000001700177305 */ /* 0x000e22000021f100 */
[----:B------:R-:W-:Y:S05]  /*d770*/  BRA `(.L_x_13662) ;  /* 0x0000000000547947 */ /* 0x000fea0003800000 */
.L_x_13661:
        /* <DEDUP_REMOVED lines=16> */
.L_x_13689:
[----:B------:R-:W-:Y:S01]  /*d880*/  IMAD.MOV.U32 R23, RZ, RZ, RZ ;  /* 0x000000ffff177224 */ /* 0x000fe200078e00ff */
[----:B------:R-:W-:Y:S06]  /*d890*/  BRA `(.L_x_13662) ;  /* 0x00000000000c7947 */ /* 0x000fec0003800000 */
.L_x_13686:
[----:B------:R0:W5:Y:S01]  /*d8a0*/  LDG.E R23, desc[UR36][R4.64] ;  /* 0x0000002404177981 */ /* 0x000162000c1e1900 */
[----:B------:R-:W-:Y:S05]  /*d8b0*/  BRA `(.L_x_13662) ;  /* 0x0000000000047947 */ /* 0x000fea0003800000 */
.L_x_13685:
[----:B------:R0:W5:Y:S02]  /*d8c0*/  LDG.E R23, desc[UR36][R4.64] ;  /* 0x0000002404177981 */ /* 0x000164000c1e1900 */
.L_x_13662:
[----:B------:R-:W1:Y:S01]  /*d8d0*/  LDCU.64 UR4, c[0x0][0x728] ;  /* 0x0000e500ff0477ac */ /* 0x000e620008000a00 */
[----:B0-----:R-:W-:-:S04]  /*d8e0*/  PRMT R0, R18, 0x7773, RZ ;  /* 0x0000777312007816 */ /* 0x001fc800000000ff */
        /* <DEDUP_REMOVED lines=14> */
.L_x_13693:
[----:B------:R0:W5:Y:S01]  /*d9d0*/  LDG.E.U8 R16, desc[UR36][R4.64] ;  /* 0x0000002404107981 */ /* 0x000162000c1e1100 */
[----:B------:R-:W-:Y:S05]  /*d9e0*/  BRA `(.L_x_13695) ;  /* 0x0000000c00307947 */ /* 0x000fea0003800000 */
.L_x_13692:
        /* <DEDUP_REMOVED lines=8> */
.L_x_13697:
[----:B------:R0:W5:Y:S01]  /*da70*/  LDG.E R16, desc[UR36][R4.64] ;  /* 0x0000002404107981 */ /* 0x000162000c1e1900 */
[----:B------:R-:W-:Y:S05]  /*da80*/  BRA `(.L_x_13695) ;  /* 0x0000000c00087947 */ /* 0x000fea0003800000 */
.L_x_13696:
[----:B------:R0:W5:Y:S01]  /*da90*/  LDG.E.S16 R16, desc[UR36][R4.64] ;  /* 0x0000002404107981 */ /* 0x000162000c1e1700 */
[----:B------:R-:W-:Y:S05]  /*daa0*/  BRA `(.L_x_13695) ;  /* 0x0000000c00007947 */ /* 0x000fea0003800000 */
.L_x_13691:
        /* <DEDUP_REMOVED lines=9> */
.L_x_13699:
[----:B------:R-:W2:Y:S02]  /*db40*/  LDG.E.U16 R4, desc[UR36][R4.64] ;  /* 0x0000002404047981 */ /* 0x000ea4000c1e1500 */
[----:B--2---:R-:W-:-:S06]  /*db50*/  HADD2.F32 R16, -RZ, R4.H0_H0 ;  /* 0x20000004ff107230 */ /* 0x004fcc0000004100 */
[----:B------:R-:W0:Y:S01]  /*db60*/  F2I.FTZ.TRUNC.NTZ R16, R16 ;  /* 0x0000001000107305 */ /* 0x000e22000021f100 */
[----:B------:R-:W-:Y:S05]  /*db70*/  BRA `(.L_x_13695) ;  /* 0x0000000800cc7947 */ /* 0x000fea0003800000 */
.L_x_13698:
        /* <DEDUP_REMOVED lines=9> */
.L_x_13701:
[----:B------:R-:W2:Y:S02]  /*dc10*/  LDG.E.U16 R4, desc[UR36][R4.64] ;  /* 0x0000002404047981 */ /* 0x000ea4000c1e1500 */
[----:B--2---:R-:W-:-:S06]  /*dc20*/  HADD2.F32 R16, -RZ, R4.H0_H0 ;  /* 0x20000004ff107230 */ /* 0x004fcc0000004100 */
[----:B------:R-:W0:Y:S01]  /*dc30*/  F2I.FTZ.TRUNC.NTZ R16, R16 ;  /* 0x0000001000107305 */ /* 0x000e22000021f100 */
[----:B------:R-:W-:Y:S05]  /*dc40*/  BRA `(.L_x_13695) ;  /* 0x0000000800987947 */ /* 0x000fea0003800000 */
.L_x_13700:
[----:B------:R-:W2:Y:S02]  /*dc50*/  LDG.E.64 R4, desc[UR36][R4.64] ;  /* 0x0000002404047981 */ /* 0x000ea4000c1e1b00 */
[----:B--2---:R0:W1:Y:S02]  /*dc60*/  F2I.F64.TRUNC R16, R4 ;  /* 0x0000000400107311 */ /* 0x004064000030d100 */
[----:B01----:R-:W-:Y:S05]  /*dc70*/  BRA `(.L_x_13695) ;  /* 0x00000008008c7947 */ /* 0x003fea0003800000 */
.L_x_13690:
        /* <DEDUP_REMOVED lines=12> */
.L_x_13704:
[----:B------:R-:W2:Y:S02]  /*dd40*/  LDG.E.64 R4, desc[UR36][R4.64] ;  /* 0x0000002404047981 */ /* 0x000ea4000c1e1b00 */
[----:B--2---:R0:W1:Y:S02]  /*dd50*/  F2I.F64.TRUNC R16, R4 ;  /* 0x0000000400107311 */ /* 0x004064000030d100 */
[----:B01----:R-:W-:Y:S05]  /*dd60*/  BRA `(.L_x_13695) ;  /* 0x0000000800507947 */ /* 0x003fea0003800000 */
.L_x_13703:
        /* <DEDUP_REMOVED lines=26> */
.L_x_13706:
        /* <DEDUP_REMOVED lines=14> */
.L_x_13705:
[----:B------:R-:W2:Y:S02]  /*dff0*/  LDG.E.U16 R16, desc[UR36][R4.64] ;  /* 0x0000002404107981 */ /* 0x000ea4000c1e1500 */
[----:B--2---:R-:W-:-:S06]  /*e000*/  IMAD.U32 R16, R16, 0x10000, RZ ;  /* 0x0001000010107824 */ /* 0x004fcc00078e00ff */
[----:B------:R-:W0:Y:S01]  /*e010*/  F2I.FTZ.TRUNC.NTZ R16, R16 ;  /* 0x0000001000107305 */ /* 0x000e22000021f100 */
[----:B------:R-:W-:Y:S05]  /*e020*/  BRA `(.L_x_13695) ;  /* 0x0000000400a07947 */ /* 0x000fea0003800000 */
.L_x_13702:
        /* <DEDUP_REMOVED lines=10> */
.L_x_13709:
        /* <DEDUP_REMOVED lines=21> */
.L_x_13713:
[----:B------:R-:W-:Y:S05]  /*e220*/  BSYNC.RECONVERGENT B1 ;  /* 0x0000000000017941 */ /* 0x000fea0003800200 */
.L_x_13712:
[----:B------:R-:W-:Y:S01]  /*e230*/  IMAD.SHL.U32 R0, R0, 0x100000, RZ ;  /* 0x0010000000007824 */ /* 0x000fe200078e00ff */
[----:B------:R-:W-:-:S04]  /*e240*/  LEA R3, R3, 0x3b800000, 0x17 ;  /* 0x3b80000003037811 */ /* 0x000fc800078eb8ff */
[----:B------:R-:W-:-:S07]  /*e250*/  LOP3.LUT R16, R3, R0, R7, 0xfe, !PT ;  /* 0x0000000003107212 */ /* 0x000fce00078efe07 */
.L_x_13711:
[----:B------:R-:W-:Y:S05]  /*e260*/  BSYNC.RECONVERGENT B0 ;  /* 0x0000000000007941 */ /* 0x000fea0003800200 */
.L_x_13710:
[----:B------:R-:W0:Y:S01]  /*e270*/  F2I.FTZ.TRUNC.NTZ R16, R16 ;  /* 0x0000001000107305 */ /* 0x000e22000021f100 */
[----:B------:R-:W-:Y:S05]  /*e280*/  BRA `(.L_x_13695) ;  /* 0x0000000400087947 */ /* 0x000fea0003800000 */
.L_x_13708:
        /* <DEDUP_REMOVED lines=21> */
.L_x_13717:
[----:B------:R-:W-:Y:S05]  /*e3e0*/  BSYNC.RECONVERGENT B1 ;  /* 0x0000000000017941 */ /* 0x000fea0003800200 */
.L_x_13716:
[----:B------:R-:W-:Y:S02]  /*e3f0*/  SHF.L.U32 R0, R0, 0x15, RZ ;  /* 0x0000001500007819 */ /* 0x000fe400000006ff */
[----:B------:R-:W-:-:S04]  /*e400*/  LEA R3, R3, 0x37800000, 0x17 ;  /* 0x3780000003037811 */ /* 0x000fc800078eb8ff */
[----:B------:R-:W-:-:S07]  /*e410*/  LOP3.LUT R16, R3, R0, R7, 0xfe, !PT ;  /* 0x0000000003107212 */ /* 0x000fce00078efe07 */
.L_x_13715:
[----:B------:R-:W-:Y:S05]  /*e420*/  BSYNC.RECONVERGENT B0 ;  /* 0x0000000000007941 */ /* 0x000fea0003800200 */
.L_x_13714:
[----:B------:R-:W0:Y:S01]  /*e430*/  F2I.FTZ.TRUNC.NTZ R16, R16 ;  /* 0x0000001000107305 */ /* 0x000e22000021f100 */
[----:B------:R-:W-:Y:S05]  /*e440*/  BRA `(.L_x_13695) ;  /* 0x0000000000987947 */ /* 0x000fea0003800000 */
.L_x_13707:
        /* <DEDUP_REMOVED lines=14> */
.L_x_13721:
[----:B------:R-:W-:Y:S05]  /*e530*/  BSYNC.RECONVERGENT B0 ;  /* 0x0000000000007941 */ /* 0x000fea0003800200 */
.L_x_13720:
[----:B------:R-:W0:Y:S01]  /*e540*/  F2I.FTZ.TRUNC.NTZ R16, R16 ;  /* 0x0000001000107305 */ /* 0x000e22000021f100 */
[----:B------:R-:W-:Y:S05]  /*e550*/  BRA `(.L_x_13695) ;  /* 0x0000000000547947 */ /* 0x000fea0003800000 */
.L_x_13694:
        /* <DEDUP_REMOVED lines=16> */
.L_x_13722:
[----:B------:R-:W-:Y:S01]  /*e660*/  IMAD.MOV.U32 R16, RZ, RZ, RZ ;  /* 0x000000ffff107224 */ /* 0x000fe200078e00ff */
[----:B------:R-:W-:Y:S06]  /*e670*/  BRA `(.L_x_13695) ;  /* 0x00000000000c7947 */ /* 0x000fec0003800000 */
.L_x_13719:
[----:B------:R0:W5:Y:S01]  /*e680*/  LDG.E R16, desc[UR36][R4.64] ;  /* 0x0000002404107981 */ /* 0x000162000c1e1900 */
[----:B------:R-:W-:Y:S05]  /*e690*/  BRA `(.L_x_13695) ;  /* 0x0000000000047947 */ /* 0x000fea0003800000 */
.L_x_13718:
[----:B------:R0:W5:Y:S02]  /*e6a0*/  LDG.E R16, desc[UR36][R4.64] ;  /* 0x0000002404107981 */ /* 0x000164000c1e1900 */
.L_x_13695:
        /* <DEDUP_REMOVED lines=16> */
.L_x_13726:
[----:B------:R1:W5:Y:S01]  /*e7b0*/  LDG.E.U8 R17, desc[UR36][R4.64] ;  /* 0x0000002404117981 */ /* 0x000362000c1e1100 */
[----:B------:R-:W-:Y:S05]  /*e7c0*/  BRA `(.L_x_13728) ;  /* 0x0000000c00307947 */ /* 0x000fea0003800000 */
.L_x_13725:
        /* <DEDUP_REMOVED lines=8> */
.L_x_13730:
[----:B------:R0:W5:Y:S01]  /*e850*/  LDG.E R17, desc[UR36][R4.64] ;  /* 0x0000002404117981 */ /* 0x000162000c1e1900 */
[----:B------:R-:W-:Y:S05]  /*e860*/  BRA `(.L_x_13728) ;  /* 0x0000000c00087947 */ /* 0x000fea0003800000 */
.L_x_13729:
[----:B------:R0:W5:Y:S01]  /*e870*/  LDG.E.S16 R17, desc[UR36][R4.64] ;  /* 0x0000002404117981 */ /* 0x000162000c1e1700 */
[----:B------:R-:W-:Y:S05]  /*e880*/  BRA `(.L_x_13728) ;  /* 0x0000000c00007947 */ /* 0x000fea0003800000 */
.L_x_13724:
        /* <DEDUP_REMOVED lines=9> */
.L_x_13732:
[----:B------:R-:W2:Y:S02]  /*e920*/  LDG.E.U16 R4, desc[UR36][R4.64] ;  /* 0x0000002404047981 */ /* 0x000ea4000c1e1500 */
[----:B--2---:R-:W-:-:S06]  /*e930*/  HADD2.F32 R17, -RZ, R4.H0_H0 ;  /* 0x20000004ff117230 */ /* 0x004fcc0000004100 */
[----:B------:R-:W0:Y:S01]  /*e940*/  F2I.FTZ.TRUNC.NTZ R17, R17 ;  /* 0x0000001100117305 */ /* 0x000e22000021f100 */
[----:B------:R-:W-:Y:S05]  /*e950*/  BRA `(.L_x_13728) ;  /* 0x0000000800cc7947 */ /* 0x000fea0003800000 */
.L_x_13731:
        /* <DEDUP_REMOVED lines=9> */
.L_x_13734:
[----:B------:R-:W2:Y:S02]  /*e9f0*/  LDG.E.U16 R4, desc[UR36][R4.64] ;  /* 0x0000002404047981 */ /* 0x000ea4000c1e1500 */
[----:B--2---:R-:W-:-:S06]  /*ea00*/  HADD2.F32 R17, -RZ, R4.H0_H0 ;  /* 0x20000004ff117230 */ /* 0x004fcc0000004100 */
[----:B------:R-:W0:Y:S01]  /*ea10*/  F2I.FTZ.TRUNC.NTZ R17, R17 ;  /* 0x0000001100117305 */ /* 0x000e22000021f100 */
[----:B------:R-:W-:Y:S05]  /*ea20*/  BRA `(.L_x_13728) ;  /* 0x0000000800987947 */ /* 0x000fea0003800000 */
.L_x_13733:
[----:B------:R-:W2:Y:S02]  /*ea30*/  LDG.E.64 R4, desc[UR36][R4.64] ;  /* 0x0000002404047981 */ /* 0x000ea4000c1e1b00 */
[----:B--2---:R0:W1:Y:S02]  /*ea40*/  F2I.F64.TRUNC R17, R4 ;  /* 0x0000000400117311 */ /* 0x004064000030d100 */
[----:B01----:R-:W-:Y:S05]  /*ea50*/  BRA `(.L_x_13728) ;  /* 0x00000008008c7947 */ /* 0x003fea0003800000 */
.L_x_13723:
        /* <DEDUP_REMOVED lines=12> */
.L_x_13737:
[----:B------:R-:W2:Y:S02]  /*eb20*/  LDG.E.64 R4, desc[UR36][R4.64] ;  /* 0x0000002404047981 */ /* 0x000ea4000c1e1b00 */
[----:B--2---:R0:W1:Y:S02]  /*eb30*/  F2I.F64.TRUNC R17, R4 ;  /* 0x0000000400117311 */ /* 0x004064000030d100 */
[----:B01----:R-:W-:Y:S05]  /*eb40*/  BRA `(.L_x_13728) ;  /* 0x0000000800507947 */ /* 0x003fea0003800000 */
.L_x_13736:
        /* <DEDUP_REMOVED lines=26> */
.L_x_13739:
        /* <DEDUP_REMOVED lines=14> */
.L_x_13738:
[----:B------:R-:W2:Y:S02]  /*edd0*/  LDG.E.U16 R17, desc[UR36][R4.64] ;  /* 0x0000002404117981 */ /* 0x000ea4000c1e1500 */
[----:B--2---:R-:W-:-:S06]  /*ede0*/  IMAD.U32 R17, R17, 0x10000, RZ ;  /* 0x0001000011117824 */ /* 0x004fcc00078e00ff */
[----:B------:R-:W0:Y:S01]  /*edf0*/  F2I.FTZ.TRUNC.NTZ R17, R17 ;  /* 0x0000001100117305 */ /* 0x000e22000021f100 */
[----:B------:R-:W-:Y:S05]  /*ee00*/  BRA `(.L_x_13728) ;  /* 0x0000000400a07947 */ /* 0x000fea0003800000 */
.L_x_13735:
        /* <DEDUP_REMOVED lines=10> */
.L_x_13742:
        /* <DEDUP_REMOVED lines=21> */
.L_x_13746:
[----:B------:R-:W-:Y:S05]  /*f000*/  BSYNC.RECONVERGENT B1 ;  /* 0x0000000000017941 */ /* 0x000fea0003800200 */
.L_x_13745:
[----:B------:R-:W-:Y:S02]  /*f010*/  SHF.L.U32 R0, R0, 0x14, RZ ;  /* 0x0000001400007819 */ /* 0x000fe400000006ff */
[----:B------:R-:W-:-:S04]  /*f020*/  LEA R3, R3, 0x3b800000, 0x17 ;  /* 0x3b80000003037811 */ /* 0x000fc800078eb8ff */
[----:B------:R-:W-:-:S07]  /*f030*/  LOP3.LUT R17, R3, R0, R17, 0xfe, !PT ;  /* 0x0000000003117212 */ /* 0x000fce00078efe11 */
.L_x_13744:
[----:B------:R-:W-:Y:S05]  /*f040*/  BSYNC.RECONVERGENT B0 ;  /* 0x0000000000007941 */ /* 0x000fea0003800200 */
.L_x_13743:
[----:B------:R-:W0:Y:S01]  /*f050*/  F2I.FTZ.TRUNC.NTZ R17, R17 ;  /* 0x0000001100117305 */ /* 0x000e22000021f100 */
[----:B------:R-:W-:Y:S05]  /*f060*/  BRA `(.L_x_13728) ;  /* 0x0000000400087947 */ /* 0x000fea0003800000 */
.L_x_13741:
        /* <DEDUP_REMOVED lines=21> */
.L_x_13750:
[----:B------:R-:W-:Y:S05]  /*f1c0*/  BSYNC.RECONVERGENT B1 ;  /* 0x0000000000017941 */ /* 0x000fea0003800200 */
.L_x_13749:
[----:B------:R-:W-:Y:S01]  /*f1d0*/  IMAD.SHL.U32 R0, R0, 0x200000, RZ ;  /* 0x0020000000007824 */ /* 0x000fe200078e00ff */
[----:B------:R-:W-:-:S04]  /*f1e0*/  LEA R3, R3, 0x37800000, 0x17 ;  /* 0x3780000003037811 */ /* 0x000fc800078eb8ff */
[----:B------:R-:W-:-:S07]  /*f1f0*/  LOP3.LUT R17, R3, R0, R17, 0xfe, !PT ;  /* 0x0000000003117212 */ /* 0x000fce00078efe11 */
.L_x_13748:
[----:B------:R-:W-:Y:S05]  /*f200*/  BSYNC.RECONVERGENT B0 ;  /* 0x0000000000007941 */ /* 0x000fea0003800200 */
.L_x_13747:
[----:B------:R-:W0:Y:S01]  /*f210*/  F2I.FTZ.TRUNC.NTZ R17, R17 ;  /* 0x0000001100117305 */ /* 0x000e22000021f100 */
[----:B------:R-:W-:Y:S05]  /*f220*/  BRA `(.L_x_13728) ;  /* 0x0000000000987947 */ /* 0x000fea0003800000 */
.L_x_13740:
        /* <DEDUP_REMOVED lines=14> */
.L_x_13754:
[----:B------:R-:W-:Y:S05]  /*f310*/  BSYNC.RECONVERGENT B0 ;  /* 0x0000000000007941 */ /* 0x000fea0003800200 */
.L_x_13753:
[----:B------:R-:W0:Y:S01]  /*f320*/  F2I.FTZ.TRUNC.NTZ R17, R17 ;  /* 0x0000001100117305 */ /* 0x000e22000021f100 */
[----:B------:R-:W-:Y:S05]  /*f330*/  BRA `(.L_x_13728) ;  /* 0x0000000000547947 */ /* 0x000fea0003800000 */
.L_x_13727:
        /* <DEDUP_REMOVED lines=16> */
.L_x_13755:
[----:B------:R-:W-:Y:S01]  /*f440*/  MOV R17, RZ ;  /* 0x000000ff00117202 */ /* 0x000fe20000000f00 */
[----:B------:R-:W-:Y:S06]  /*f450*/  BRA `(.L_x_13728) ;  /* 0x00000000000c7947 */ /* 0x000fec0003800000 */
.L_x_13752:
[----:B------:R0:W5:Y:S01]  /*f460*/  LDG.E R17, desc[UR36][R4.64] ;  /* 0x0000002404117981 */ /* 0x000162000c1e1900 */
[----:B------:R-:W-:Y:S05]  /*f470*/  BRA `(.L_x_13728) ;  /* 0x0000000000047947 */ /* 0x000fea0003800000 */
.L_x_13751:
[----:B------:R0:W5:Y:S02]  /*f480*/  LDG.E R17, desc[UR36][R4.64] ;  /* 0x0000002404117981 */ /* 0x000164000c1e1900 */
.L_x_13728:
        /* <DEDUP_REMOVED lines=16> */
.L_x_13759:
[----:B------:R0:W5:Y:S01]  /*f590*/  LDG.E.U8 R22, desc[UR36][R4.64] ;  /* 0x0000002404167981 */ /* 0x000162000c1e1100 */
[----:B------:R-:W-:Y:S05]  /*f5a0*/  BRA `(.L_x_13761) ;  /* 0x0000000c00307947 */ /* 0x000fea0003800000 */
.L_x_13758:
        /* <DEDUP_REMOVED lines=8> */
.L_x_13763:
[----:B------:R0:W5:Y:S01]  /*f630*/  LDG.E R22, desc[UR36][R4.64] ;  /* 0x0000002404167981 */ /* 0x000162000c1e1900 */
[----:B------:R-:W-:Y:S05]  /*f640*/  BRA `(.L_x_13761) ;  /* 0x0000000c00087947 */ /* 0x000fea0003800000 */
.L_x_13762:
[----:B------:R0:W5:Y:S01]  /*f650*/  LDG.E.S16 R22, desc[UR36][R4.64] ;  /* 0x0000002404167981 */ /* 0x000162000c1e1700 */
[----:B------:R-:W-:Y:S05]  /*f660*/  BRA `(.L_x_13761) ;  /* 0x0000000c00007947 */ /* 0x000fea0003800000 */
.L_x_13757:
        /* <DEDUP_REMOVED lines=9> */
.L_x_13765:
[----:B------:R-:W2:Y:S02]  /*f700*/  LDG.E.U16 R4, desc[UR36][R4.64] ;  /* 0x0000002404047981 */ /* 0x000ea4000c1e1500 */
[----:B--2---:R-:W-:-:S06]  /*f710*/  HADD2.F32 R22, -RZ, R4.H0_H0 ;  /* 0x20000004ff167230 */ /* 0x004fcc0000004100 */
[----:B------:R-:W0:Y:S01]  /*f720*/  F2I.FTZ.TRUNC.NTZ R22, R22 ;  /* 0x0000001600167305 */ /* 0x000e22000021f100 */
[----:B------:R-:W-:Y:S05]  /*f730*/  BRA `(.L_x_13761) ;  /* 0x0000000800cc7947 */ /* 0x000fea0003800000 */
.L_x_13764:
        /* <DEDUP_REMOVED lines=9> */
.L_x_13767:
[----:B------:R-:W2:Y:S02]  /*f7d0*/  LDG.E.U16 R4, desc[UR36][R4.64] ;  /* 0x0000002404047981 */ /* 0x000ea4000c1e1500 */
[----:B--2---:R-:W-:-:S06]  /*f7e0*/  HADD2.F32 R22, -RZ, R4.H0_H0 ;  /* 0x20000004ff167230 */ /* 0x004fcc0000004100 */
[----:B------:R-:W0:Y:S01]  /*f7f0*/  F2I.FTZ.TRUNC.NTZ R22, R22 ;  /* 0x0000001600167305 */ /* 0x000e22000021f100 */
[----:B------:R-:W-:Y:S05]  /*f800*/  BRA `(.L_x_13761) ;  /* 0x0000000800987947 */ /* 0x000fea0003800000 */
.L_x_13766:
[----:B------:R-:W2:Y:S02]  /*f810*/  LDG.E.64 R4, desc[UR36][R4.64] ;  /* 0x0000002404047981 */ /* 0x000ea4000c1e1b00 */
[----:B--2---:R0:W1:Y:S02]  /*f820*/  F2I.F64.TRUNC R22, R4 ;  /* 0x0000000400167311 */ /* 0x004064000030d100 */
[----:B01----:R-:W-:Y:S05]  /*f830*/  BRA `(.L_x_13761) ;  /* 0x00000008008c7947 */ /* 0x003fea0003800000 */
.L_x_13756:
        /* <DEDUP_REMOVED lines=12> */
.L_x_13770:
[----:B------:R-:W2:Y:S02]  /*f900*/  LDG.E.64 R4, desc[UR36][R4.64] ;  /* 0x0000002404047981 */ /* 0x000ea4000c1e1b00 */
[----:B--2---:R0:W1:Y:S02]  /*f910*/  F2I.F64.TRUNC R22, R4 ;  /* 0x0000000400167311 */ /* 0x004064000030d100 */
[----:B01----:R-:W-:Y:S05]  /*f920*/  BRA `(.L_x_13761) ;  /* 0x0000000800507947 */ /* 0x003fea0003800000 */
.L_x_13769:
        /* <DEDUP_REMOVED lines=26> */
.L_x_13772:
        /* <DEDUP_REMOVED lines=14> */
.L_x_13771:
[----:B------:R-:W2:Y:S02]  /*fbb0*/  LDG.E.U16 R22, desc[UR36][R4.64] ;  /* 0x0000002404167981 */ /* 0x000ea4000c1e1500 */
[----:B--2---:R-:W-:-:S06]  /*fbc0*/  SHF.L.U32 R22, R22, 0x10, RZ ;  /* 0x0000001016167819 */ /* 0x004fcc00000006ff */
[----:B------:R-:W0:Y:S01]  /*fbd0*/  F2I.FTZ.TRUNC.NTZ R22, R22 ;  /* 0x0000001600167305 */ /* 0x000e22000021f100 */
[----:B------:R-:W-:Y:S05]  /*fbe0*/  BRA `(.L_x_13761) ;  /* 0x0000000400a07947 */ /* 0x000fea0003800000 */
.L_x_13768:
        /* <DEDUP_REMOVED lines=10> */
.L_x_13775:
        /* <DEDUP_REMOVED lines=21> */
.L_x_13779:
[----:B------:R-:W-:Y:S05]  /*fde0*/  BSYNC.RECONVERGENT B1 ;  /* 0x0000000000017941 */ /* 0x000fea0003800200 */
.L_x_13778:
[----:B------:R-:W-:Y:S01]  /*fdf0*/  IMAD.SHL.U32 R0, R0, 0x100000, RZ ;  /* 0x0010000000007824 */ /* 0x000fe200078e00ff */
[----:B------:R-:W-:-:S04]  /*fe00*/  LEA R3, R3, 0x3b800000, 0x17 ;  /* 0x3b80000003037811 */ /* 0x000fc800078eb8ff */
[----:B------:R-:W-:-:S07]  /*fe10*/  LOP3.LUT R22, R3, R0, R7, 0xfe, !PT ;  /* 0x0000000003167212 */ /* 0x000fce00078efe07 */
.L_x_13777:
[----:B------:R-:W-:Y:S05]  /*fe20*/  BSYNC.RECONVERGENT B0 ;  /* 0x0000000000007941 */ /* 0x000fea0003800200 */
.L_x_13776:
[----:B------:R-:W1:Y:S01]  /*fe30*/  F2I.FTZ.TRUNC.NTZ R22, R22 ;  /* 0x0000001600167305 */ /* 0x000e62000021f100 */
[----:B------:R-:W-:Y:S05]  /*fe40*/  BRA `(.L_x_13761) ;  /* 0x0000000400087947 */ /* 0x000fea0003800000 */
.L_x_13774:
        /* <DEDUP_REMOVED lines=21> */
.L_x_13783:
[----:B------:R-:W-:Y:S05]  /*ffa0*/  BSYNC.RECONVERGENT B1 ;  /* 0x0000000000017941 */ /* 0x000fea0003800200 */
.L_x_13782:
[----:B------:R-:W-:Y:S01]  /*ffb0*/  IMAD.SHL.U32 R0, R0, 0x200000, RZ ;  /* 0x0020000000007824 */ /* 0x000fe200078e00ff */
[----:B------:R-:W-:-:S04]  /*ffc0*/  LEA R3, R3, 0x37800000, 0x17 ;  /* 0x3780000003037811 */ /* 0x000fc800078eb8ff */
[----:B------:R-:W-:-:S07]  /*ffd0*/  LOP3.LUT R22, R3, R0, R7, 0xfe, !PT ;  /* 0x0000000003167212 */ /* 0x000fce00078efe07 */
.L_x_13781:
[----:B------:R-:W-:Y:S05]  /*ffe0*/  BSYNC.RECONVERGENT B0 ;  /* 0x0000000000007941 */ /* 0x000fea0003800200 */
.L_x_13780:
[----:B------:R-:W0:Y:S01]  /*fff0*/  F2I.FTZ.TRUNC.NTZ R22, R22 ;  /* 0x0000001600167305 */ /* 0x000e22000021f100 */
[----:B------:R-:W-:Y:S05]  /*10000*/  BRA `(.L_x_13761) ;  /* 0x0000000000987947 */ /* 0x000fea0003800000 */
.L_x_13773:
        /* <DEDUP_REMOVED lines=14> */
.L_x_13787:
[----:B------:R-:W-:Y:S05]  /*100f0*/  BSYNC.RECONVERGENT B0 ;  /* 0x0000000000007941 */ /* 0x000fea0003800200 */
.L_x_13786:
[----:B------:R-:W0:Y:S01]  /*10100*/  F2I.FTZ.TRUNC.NTZ R22, R22 ;  /* 0x0000001600167305 */ /* 0x000e22000021f100 */
[----:B------:R-:W-:Y:S05]  /*10110*/  BRA `(.L_x_13761) ;  /* 0x0000000000547947 */ /* 0x000fea0003800000 */
.L_x_13760:
        /* <DEDUP_REMOVED lines=16> */
.L_x_13788:
[----:B------:R-:W-:Y:S01]  /*10220*/  IMAD.MOV.U32 R22, RZ, RZ, RZ ;  /* 0x000000ffff167224 */ /* 0x000fe200078e00ff */
[----:B------:R-:W-:Y:S06]  /*10230*/  BRA `(.L_x_13761) ;  /* 0x00000000000c7947 */ /* 0x000fec0003800000 */
.L_x_13785:
[----:B------:R0:W5:Y:S01]  /*10240*/  LDG.E R22, desc[UR36][R4.64] ;  /* 0x0000002404167981 */ /* 0x000162000c1e1900 */
[----:B------:R-:W-:Y:S05]  /*10250*/  BRA `(.L_x_13761) ;  /* 0x0000000000047947 */ /* 0x000fea0003800000 */
.L_x_13784:
[----:B------:R0:W5:Y:S02]  /*10260*/  LDG.E R22, desc[UR36][R4.64] ;  /* 0x0000002404167981 */ /* 0x000164000c1e1900 */
.L_x_13761:
[----:B------:R-:W2:Y:S01]  /*10270*/  LDCU UR4, c[0x0][0x740] ;  /* 0x0000e800ff0477ac */ /* 0x000ea20008000800 */
[----:B------:R-:W-:Y:S01]  /*10280*/  BSSY.RECONVERGENT B7, `(.L_x_13789) ;  /* 0x0000013000077945 */ /* 0x000fe20003800200 */
[----:B--2-45:R-:W-:-:S13]  /*10290*/  ISETP.NE.AND P0, PT, R24, UR4, PT ;  /* 0x0000000418007c0c */ /* 0x034fda000bf05270 */
[----:B------:R-:W-:Y:S05]  /*102a0*/  @!P0 BRA `(.L_x_13790) ;  /* 0x0000000000408947 */ /* 0x000fea0003800000 */
[----:B0-----:R-:W-:Y:S01]  /*102b0*/  MOV R0, 0x0 ;  /* 0x0000000000007802 */ /* 0x001fe20000000f00 */
[----:B------:R-:W0:Y:S01]  /*102c0*/  LDCU.64 UR4, c[0x4][0x128] ;  /* 0x01002500ff0477ac */ /* 0x000e220008000a00 */
[----:B------:R-:W-:Y:S02]  /*102d0*/  HFMA2 R8, -RZ, RZ, 0, 2.6226043701171875e-06 ;  /* 0x0000002cff087431 */ /* 0x000fe400000001ff */
[----:B------:R-:W-:Y:S01]  /*102e0*/  IMAD.MOV.U32 R12, RZ, RZ, 0x1 ;  /* 0x00000001ff0c7424 */ /* 0x000fe200078e00ff */
[----:B------:R2:W4:Y:S01]  /*102f0*/  LDC.64 R14, c[0x4][R0] ;  /* 0x01000000000e7b82 */ /* 0x0005220000000a00 */
        /* <DEDUP_REMOVED lines=11> */
.L_x_13790:
[----:B------:R-:W-:Y:S05]  /*103b0*/  BSYNC.RECONVERGENT B7 ;  /* 0x0000000000077941 */ /* 0x000fea0003800200 */
.L_x_13789:
[----:B------:R-:W3:Y:S01]  /*103c0*/  LDCU UR4, c[0x0][0x750] ;  /* 0x0000ea00ff0477ac */ /* 0x000ee20008000800 */
[----:B------:R-:W-:Y:S01]  /*103d0*/  BSSY.RECONVERGENT B7, `(.L_x_13791) ;  /* 0x0000013000077945 */ /* 0x000fe20003800200 */
[----:B---3--:R-:W-:-:S13]  /*103e0*/  ISETP.NE.AND P0, PT, R23, UR4, PT ;  /* 0x0000000417007c0c */ /* 0x008fda000bf05270 */
[----:B------:R-:W-:Y:S05]  /*103f0*/  @!P0 BRA `(.L_x_13792) ;  /* 0x0000000000408947 */ /* 0x000fea0003800000 */
[----:B0-----:R-:W-:Y:S01]  /*10400*/  MOV R0, 0x0 ;  /* 0x0000000000007802 */ /* 0x001fe20000000f00 */
        /* <DEDUP_REMOVED lines=15> */
.L_x_13792:
[----:B------:R-:W-:Y:S05]  /*10500*/  BSYNC.RECONVERGENT B7 ;  /* 0x0000000000077941 */ /* 0x000fea0003800200 */
.L_x_13791:
[----:B------:R-:W2:Y:S01]  /*10510*/  LDCU UR4, c[0x0][0x748] ;  /* 0x0000e900ff0477ac */ /* 0x000ea20008000800 */
[----:B0-----:R-:W-:Y:S01]  /*10520*/  IADD3 R0, PT, PT, R17, -R16, RZ ;  /* 0x8000001011007210 */ /* 0x001fe20007ffe0ff */
[----:B------:R-:W-:Y:S01]  /*10530*/  BSSY.RECONVERGENT B7, `(.L_x_13793) ;  /* 0x0000015000077945 */ /* 0x000fe20003800200 */
[----:B------:R-:W0:Y:S02]  /*10540*/  LDCU UR5, c[0x0][0x740] ;  /* 0x0000e800ff0577ac */ /* 0x000e240008000800 */
[C---:B--2---:R-:W-:Y:S02]  /*10550*/  ISETP.GT.AND P0, PT, R0.reuse, UR4, PT ;  /* 0x0000000400007c0c */ /* 0x044fe4000bf04270 */
[----:B0-----:R-:W-:-:S13]  /*10560*/  ISETP.GE.AND P1, PT, R0, UR5, PT ;  /* 0x0000000500007c0c */ /* 0x001fda000bf26270 */
[----:B------:R-:W-:Y:S05]  /*10570*/  @!P0 BRA P1, `(.L_x_13794) ;  /* 0x0000000000408947 */ /* 0x000fea0000800000 */
        /* <DEDUP_REMOVED lines=16> */
.L_x_13794:
[----:B------:R-:W-:Y:S05]  /*10680*/  BSYNC.RECONVERGENT B7 ;  /* 0x0000000000077941 */ /* 0x000fea0003800200 */
.L_x_13793:
[----:B------:R-:W0:Y:S01]  /*10690*/  LDCU.64 UR4, c[0x0][0x750] ;  /* 0x0000ea00ff0477ac */ /* 0x000e220008000a00 */
[----:B-1----:R-:W-:Y:S02]  /*106a0*/  SHF.R.S32.HI R0, RZ, 0x1f, R22 ;  /* 0x0000001fff007819 */ /* 0x002fe40000011416 */
        /* <DEDUP_REMOVED lines=20> */
.L_x_13822:
        /* <DEDUP_REMOVED lines=28> */
.L_x_13799:
        /* <DEDUP_REMOVED lines=8> */
.L_x_13800:
[----:B------:R-:W-:Y:S05]  /*10a30*/  BSYNC.RECONVERGENT B1 ;  /* 0x0000000000017941 */ /* 0x000fea0003800200 */
.L_x_13798:
        /* <DEDUP_REMOVED lines=41> */
.L_x_13802:
        /* <DEDUP_REMOVED lines=8> */
.L_x_13803:
[----:B------:R-:W-:Y:S05]  /*10d50*/  BSYNC.RECONVERGENT B1 ;  /* 0x0000000000017941 */ /* 0x000fea0003800200 */
.L_x_13801:
        /* <DEDUP_REMOVED lines=42> */
.L_x_13805:
        /* <DEDUP_REMOVED lines=8> */
.L_x_13806:
[----:B------:R-:W-:Y:S05]  /*11080*/  BSYNC.RECONVERGENT B1 ;  /* 0x0000000000017941 */ /* 0x000fea0003800200 */
.L_x_13804:
        /* <DEDUP_REMOVED lines=41> */
.L_x_13808:
        /* <DEDUP_REMOVED lines=8> */
.L_x_13809:
[----:B------:R-:W-:Y:S05]  /*113a0*/  BSYNC.RECONVERGENT B1 ;  /* 0x0000000000017941 */ /* 0x000fea0003800200 */
.L_x_13807:
        /* <DEDUP_REMOVED lines=42> */
.L_x_13811:
        /* <DEDUP_REMOVED lines=8> */
.L_x_13812:
[----:B------:R-:W-:Y:S05]  /*116d0*/  BSYNC.RECONVERGENT B1 ;  /* 0x0000000000017941 */ /* 0x000fea0003800200 */
.L_x_13810:
        /* <DEDUP_REMOVED lines=42> */
.L_x_13814:
        /* <DEDUP_REMOVED lines=8> */
.L_x_13815:
[----:B------:R-:W-:Y:S05]  /*11a00*/  BSYNC.RECONVERGENT B1 ;  /* 0x0000000000017941 */ /* 0x000fea0003800200 */
.L_x_13813:
        /* <DEDUP_REMOVED lines=42> */
.L_x_13817:
        /* <DEDUP_REMOVED lines=8> */
.L_x_13818:
[----:B------:R-:W-:Y:S05]  /*11d30*/  BSYNC.RECONVERGENT B1 ;  /* 0x0000000000017941 */ /* 0x000fea0003800200 */
.L_x_13816:
        /* <DEDUP_REMOVED lines=42> */
.L_x_13820:
        /* <DEDUP_REMOVED lines=8> */
.L_x_13821:
[----:B------:R-:W-:Y:S05]  /*12060*/  BSYNC.RECONVERGENT B1 ;  /* 0x0000000000017941 */ /* 0x000fea0003800200 */
.L_x_13819:
        /* <DEDUP_REMOVED lines=19> */
.L_x_13797:
[----:B------:R-:W-:-:S07]  /*121a0*/  IADD3 R30, PT, PT, R30, 0x3, RZ ;  /* 0x000000031e1e7810 */ /* 0x000fce0007ffe0ff */
.L_x_13796:
        /* <DEDUP_REMOVED lines=31> */
.L_x_13825:
        /* <DEDUP_REMOVED lines=8> */
.L_x_13826:
[----:B------:R-:W-:Y:S05]  /*12420*/  BSYNC.RECONVERGENT B0 ;  /* 0x0000000000007941 */ /* 0x000fea0003800200 */
.L_x_13824:
        /* <DEDUP_REMOVED lines=41> */
.L_x_13828:
        /* <DEDUP_REMOVED lines=8> */
.L_x_13829:
[----:B------:R-:W-:Y:S05]  /*12740*/  BSYNC.RECONVERGENT B0 ;  /* 0x0000000000007941 */ /* 0x000fea0003800200 */
.L_x_13827:
        /* <DEDUP_REMOVED lines=42> */
.L_x_13831:
        /* <DEDUP_REMOVED lines=8> */
.L_x_13832:
[----:B------:R-:W-:Y:S05]  /*12a70*/  BSYNC.RECONVERGENT B0 ;  /* 0x0000000000007941 */ /* 0x000fea0003800200 */
.L_x_13830:
        /* <DEDUP_REMOVED lines=42> */
.L_x_13834:
        /* <DEDUP_REMOVED lines=8> */
.L_x_13835:
[----:B------:R-:W-:Y:S05]  /*12da0*/  BSYNC.RECONVERGENT B0 ;  /* 0x0000000000007941 */ /* 0x000fea0003800200 */
.L_x_13833:
        /* <DEDUP_REMOVED lines=15> */
.L_x_13823:
        /* <DEDUP_REMOVED lines=31> */
.L_x_13838:
        /* <DEDUP_REMOVED lines=8> */
.L_x_13839:
[----:B------:R-:W-:Y:S05]  /*13110*/  BSYNC.RECONVERGENT B0 ;  /* 0x0000000000007941 */ /* 0x000fea0003800200 */
.L_x_13837:
        /* <DEDUP_REMOVED lines=41> */
.L_x_13841:
        /* <DEDUP_REMOVED lines=8> */
.L_x_13842:
[----:B------:R-:W-:Y:S05]  /*13430*/  BSYNC.RECONVERGENT B0 ;  /* 0x0000000000007941 */ /* 0x000fea0003800200 */
.L_x_13840:
        /* <DEDUP_REMOVED lines=15> */
.L_x_13836:
        /* <DEDUP_REMOVED lines=31> */
.L_x_13844:
[----:B------:R-:W-:Y:S01]  /*13720*/  IMAD.MOV.U32 R10, RZ, RZ, R4 ;  /* 0x000000ffff0a7224 */ /* 0x000fe200078e0004 */
[----:B------:R-:W-:Y:S01]  /*13730*/  MOV R12, 0x13760 ;  /* 0x00013760000c7802 */ /* 0x000fe20000000f00 */
[----:B------:R-:W-:-:S07]  /*13740*/  IMAD.MOV.U32 R11, RZ, RZ, R5 ;  /* 0x000000ffff0b7224 */ /* 0x000fce00078e0005 */
[----:B------:R-:W-:Y:S05]  /*13750*/  CALL.REL.NOINC `($__internal_33_$__cuda_sm20_rem_s64) ;  /* 0x0000014c00b87944 */ /* 0x000fea0003c00000 */
[----:B------:R-:W-:Y:S01]  /*13760*/  MOV R4, R3 ;  /* 0x0000000300047202 */ /* 0x000fe20000000f00 */
[----:B------:R-:W-:-:S07]  /*13770*/  IMAD.MOV.U32 R5, RZ, RZ, R6 ;  /* 0x000000ffff057224 */ /* 0x000fce00078e0006 */
.L_x_13845:
[----:B------:R-:W-:Y:S05]  /*13780*/  BSYNC.RECONVERGENT B0 ;  /* 0x0000000000007941 */ /* 0x000fea0003800200 */
.L_x_13843:
[----:B------:R-:W0:Y:S02]  /*13790*/  LDC.64 R6, c[0x0][R0+0x798] ;  /* 0x0001e60000067b82 */ /* 0x000e240000000a00 */
[----:B0-----:R-:W-:Y:S02]  /*137a0*/  IMAD R3, R5, R6, RZ ;  /* 0x0000000605037224 */ /* 0x001fe400078e02ff */
[----:B------:R-:W-:-:S04]  /*137b0*/  IMAD.WIDE.U32 R26, R6, R4, R26 ;  /* 0x00000004061a7225 */ /* 0x000fc800078e001a */
[----:B------:R-:W-:-:S04]  /*137c0*/  IMAD R3, R7, R4, R3 ;  /* 0x0000000407037224 */ /* 0x000fc800078e0203 */
[----:B------:R-:W-:-:S07]  /*137d0*/  IMAD.IADD R27, R27, 0x1, R3 ;  /* 0x000000011b1b7824 */ /* 0x000fce00078e0203 */
.L_x_13795:
        /* <DEDUP_REMOVED lines=14> */
.L_x_13850:
        /* <DEDUP_REMOVED lines=21> */
.L_x_13849:
[----:B------:R-:W-:Y:S05]  /*13a10*/  BSYNC.RECONVERGENT B8 ;  /* 0x0000000000087941 */ /* 0x000fea0003800200 */
.L_x_13848:
[----:B------:R-:W-:-:S04]  /*13a20*/  IADD3 R16, P0, PT, R16, 0x4, RZ ;  /* 0x0000000410107810 */ /* 0x000fc80007f1e0ff */
[----:B------:R-:W-:Y:S02]  /*13a30*/  IADD3.X R17, PT, PT, RZ, R17, RZ, P0, !PT ;  /* 0x00000011ff117210 */ /* 0x000fe400007fe4ff */
[----:B------:R-:W-:-:S04]  /*13a40*/  ISETP.GE.U32.AND P0, PT, R16, R22, PT ;  /* 0x000000161000720c */ /* 0x000fc80003f06070 */
[----:B------:R-:W-:-:S13]  /*13a50*/  ISETP.GE.U32.AND.EX P0, PT, R17, R23, PT, P0 ;  /* 0x000000171100720c */ /* 0x000fda0003f06100 */
[----:B------:R-:W-:Y:S05]  /*13a60*/  @!P0 BRA `(.L_x_13850) ;  /* 0xfffffffc00948947 */ /* 0x000fea000383ffff */
.L_x_13847:
[----:B------:R-:W-:Y:S05]  /*13a70*/  BSYNC.RECONVERGENT B7 ;  /* 0x0000000000077941 */ /* 0x000fea0003800200 */
.L_x_13846:
        /* <DEDUP_REMOVED lines=16> */
.L_x_13854:
[----:B------:R0:W-:Y:S01]  /*13b80*/  STG.E.U8 desc[UR36][R2.64], RZ ;  /* 0x000000ff02007986 */ /* 0x0001e2000c101124 */
[----:B------:R-:W-:Y:S05]  /*13b90*/  BRA `(.L_x_13856) ;  /* 0x00000004008c7947 */ /* 0x000fea0003800000 */
.L_x_13853:
        /* <DEDUP_REMOVED lines=8> */
.L_x_13858:
[----:B------:R0:W-:Y:S01]  /*13c20*/  STG.E desc[UR36][R2.64], RZ ;  /* 0x000000ff02007986 */ /* 0x0001e2000c101924 */
[----:B------:R-:W-:Y:S05]  /*13c30*/  BRA `(.L_x_13856) ;  /* 0x0000000400647947 */ /* 0x000fea0003800000 */
.L_x_13857:
[----:B------:R0:W-:Y:S01]  /*13c40*/  STG.E.U16 desc[UR36][R2.64], RZ ;  /* 0x000000ff02007986 */ /* 0x0001e2000c101524 */
[----:B------:R-:W-:Y:S05]  /*13c50*/  BRA `(.L_x_13856) ;  /* 0x00000004005c7947 */ /* 0x000fea0003800000 */
.L_x_13852:
        /* <DEDUP_REMOVED lines=8> */
.L_x_13860:
[----:B------:R0:W-:Y:S01]  /*13ce0*/  STG.E.U16 desc[UR36][R2.64], RZ ;  /* 0x000000ff02007986 */ /* 0x0001e2000c101524 */
[----:B------:R-:W-:Y:S05]  /*13cf0*/  BRA `(.L_x_13856) ;  /* 0x0000000400347947 */ /* 0x000fea0003800000 */
.L_x_13859:
        /* <DEDUP_REMOVED lines=8> */
.L_x_13862:
[----:B------:R2:W-:Y:S01]  /*13d80*/  STG.E desc[UR36][R2.64], RZ ;  /* 0x000000ff02007986 */ /* 0x0005e2000c101924 */
[----:B------:R-:W-:Y:S05]  /*13d90*/  BRA `(.L_x_13856) ;  /* 0x00000004000c7947 */ /* 0x000fea0003800000 */
.L_x_13861:
[----:B------:R4:W-:Y:S01]  /*13da0*/  STG.E.64 desc[UR36][R2.64], RZ ;  /* 0x000000ff02007986 */ /* 0x0009e2000c101b24 */
[----:B------:R-:W-:Y:S05]  /*13db0*/  BRA `(.L_x_13856) ;  /* 0x0000000400047947 */ /* 0x000fea0003800000 */
.L_x_13851:
        /* <DEDUP_REMOVED lines=10> */
.L_x_13865:
[----:B------:R0:W-:Y:S01]  /*13e60*/  STG.E.128 desc[UR36][R2.64], RZ ;  /* 0x000000ff02007986 */ /* 0x0001e2000c101d24 */
[----:B------:R-:W-:Y:S05]  /*13e70*/  BRA `(.L_x_13856) ;  /* 0x0000000000d47947 */ /* 0x000fea0003800000 */
.L_x_13864:
        /* <DEDUP_REMOVED lines=8> */
.L_x_13867:
[----:B------:R0:W-:Y:S01]  /*13f00*/  STG.E.U8 desc[UR36][R2.64], RZ ;  /* 0x000000ff02007986 */ /* 0x0001e2000c101124 */
[----:B------:R-:W-:Y:S05]  /*13f10*/  BRA `(.L_x_13856) ;  /* 0x0000000000ac7947 */ /* 0x000fea0003800000 */
.L_x_13866:
[----:B------:R0:W-:Y:S01]  /*13f20*/  STG.E.U16 desc[UR36][R2.64], RZ ;  /* 0x000000ff02007986 */ /* 0x0001e2000c101524 */
[----:B------:R-:W-:Y:S05]  /*13f30*/  BRA `(.L_x_13856) ;  /* 0x0000000000a47947 */ /* 0x000fea0003800000 */
.L_x_13863:
        /* <DEDUP_REMOVED lines=10> */
.L_x_13870:
[----:B------:R0:W-:Y:S01]  /*13fe0*/  STG.E.U8 desc[UR36][R2.64], RZ ;  /* 0x000000ff02007986 */ /* 0x0001e2000c101124 */
[----:B------:R-:W-:Y:S05]  /*13ff0*/  BRA `(.L_x_13856) ;  /* 0x0000000000747947 */ /* 0x000fea0003800000 */
.L_x_13869:
[----:B------:R0:W-:Y:S01]  /*14000*/  STG.E.U8 desc[UR36][R2.64], RZ ;  /* 0x000000ff02007986 */ /* 0x0001e2000c101124 */
[----:B------:R-:W-:Y:S05]  /*14010*/  BRA `(.L_x_13856) ;  /* 0x00000000006c7947 */ /* 0x000fea0003800000 */
.L_x_13868:
[----:B------:R-:W-:-:S13]  /*14020*/  ISETP.NE.AND P0, PT, R0, 0x1c, PT ;  /* 0x0000001c0000780c */ /* 0x000fda0003f05270 */
[----:B------:R-:W-:Y:S05]  /*14030*/  @!P0 BRA `(.L_x_13871) ;  /* 0x0000000000608947 */ /* 0x000fea0003800000 */
[----:B------:R-:W-:-:S13]  /*14040*/  ISETP.NE.AND P0, PT, R0, 0x1d, PT ;  /* 0x0000001d0000780c */ /* 0x000fda0003f05270 */
[----:B------:R-:W-:Y:S05]  /*14050*/  @!P0 BRA `(.L_x_13872) ;  /* 0x0000000000508947 */ /* 0x000fea0003800000 */
[----:B------:R-:W-:-:S13]  /*14060*/  ISETP.NE.AND P0, PT, R0, 0x2c, PT ;  /* 0x0000002c0000780c */ /* 0x000fda0003f05270 */
[----:B------:R0:W-:Y:S01]  /*14070*/  @!P0 STG.E.U8 desc[UR36][R2.64], RZ ;  /* 0x000000ff02008986 */ /* 0x0001e2000c101124 */
[----:B------:R-:W-:Y:S05]  /*14080*/  @!P0 BRA `(.L_x_13856) ;  /* 0x0000000000508947 */ /* 0x000fea0003800000 */
.L_x_13855:
        /* <DEDUP_REMOVED lines=16> */
.L_x_13873:
[----:B------:R-:W-:Y:S05]  /*14190*/  BRA `(.L_x_13856) ;  /* 0x00000000000c7947 */ /* 0x000fea0003800000 */
.L_x_13872:
[----:B------:R0:W-:Y:S01]  /*141a0*/  STG.E.64 desc[UR36][R2.64], RZ ;  /* 0x000000ff02007986 */ /* 0x0001e2000c101b24 */
[----:B------:R-:W-:Y:S05]  /*141b0*/  BRA `(.L_x_13856) ;  /* 0x0000000000047947 */ /* 0x000fea0003800000 */
.L_x_13871:
[----:B------:R0:W-:Y:S02]  /*141c0*/  STG.E desc[UR36][R2.64], RZ ;  /* 0x000000ff02007986 */ /* 0x0001e4000c101924 */
.L_x_13856:
[----:B------:R-:W-:-:S07]  /*141d0*/  VIADD R32, R32, 0x80 ;  /* 0x0000008020207836 */ /* 0x000fce0000000000 */
.L_x_13622:
[----:B------:R-:W-:Y:S05]  /*141e0*/  BSYNC.RECONVERGENT B6 ;  /* 0x0000000000067941 */ /* 0x000fea0003800200 */
.L_x_13621:
        /* <DEDUP_REMOVED lines=435> */
.L_x_13876:
        /* <DEDUP_REMOVED lines=16> */
.L_x_13880:
[----:B------:R0:W5:Y:S01]  /*15e20*/  LDG.E.U8 R25, desc[UR36][R2.64] ;  /* 0x0000002402197981 */ /* 0x000162000c1e1100 */
[----:B------:R-:W-:Y:S05]  /*15e30*/  BRA `(.L_x_13882) ;  /* 0x0000000c002c7947 */ /* 0x000fea0003800000 */
.L_x_13879:
        /* <DEDUP_REMOVED lines=8> */
.L_x_13884:
[----:B------:R0:W5:Y:S01]  /*15ec0*/  LDG.E R25, desc[UR36][R2.64] ;  /* 0x0000002402197981 */ /* 0x000162000c1e1900 */
[----:B------:R-:W-:Y:S05]  /*15ed0*/  BRA `(.L_x_13882) ;  /* 0x0000000c00047947 */ /* 0x000fea0003800000 */
.L_x_13883:
[----:B------:R0:W5:Y:S01]  /*15ee0*/  LDG.E.S16 R25, desc[UR36][R2.64] ;  /* 0x0000002402197981 */ /* 0x000162000c1e1700 */
[----:B------:R-:W-:Y:S05]  /*15ef0*/  BRA `(.L_x_13882) ;  /* 0x0000000800fc7947 */ /* 0x000fea0003800000 */
.L_x_13878:
        /* <DEDUP_REMOVED lines=9> */
.L_x_13886:
[----:B------:R-:W2:Y:S02]  /*15f90*/  LDG.E.U16 R2, desc[UR36][R2.64] ;  /* 0x0000002402027981 */ /* 0x000ea4000c1e1500 */
[----:B--2---:R-:W-:-:S06]  /*15fa0*/  HADD2.F32 R25, -RZ, R2.H0_H0 ;  /* 0x20000002ff197230 */ /* 0x004fcc0000004100 */
[----:B------:R-:W0:Y:S01]  /*15fb0*/  F2I.FTZ.TRUNC.NTZ R25, R25 ;  /* 0x0000001900197305 */ /* 0x000e22000021f100 */
[----:B------:R-:W-:Y:S05]  /*15fc0*/  BRA `(.L_x_13882) ;  /* 0x0000000800c87947 */ /* 0x000fea0003800000 */
.L_x_13885:
        /* <DEDUP_REMOVED lines=9> */
.L_x_13888:
[----:B------:R-:W2:Y:S02]  /*16060*/  LDG.E.U16 R2, desc[UR36][R2.64] ;  /* 0x0000002402027981 */ /* 0x000ea4000c1e1500 */
[----:B--2---:R-:W-:-:S06]  /*16070*/  HADD2.F32 R25, -RZ, R2.H0_H0 ;  /* 0x20000002ff197230 */ /* 0x004fcc0000004100 */
[----:B------:R-:W0:Y:S01]  /*16080*/  F2I.FTZ.TRUNC.NTZ R25, R25 ;  /* 0x0000001900197305 */ /* 0x000e22000021f100 */
[----:B------:R-:W-:Y:S05]  /*16090*/  BRA `(.L_x_13882) ;  /* 0x0000000800947947 */ /* 0x000fea0003800000 */
.L_x_13887:
[----:B------:R-:W2:Y:S02]  /*160a0*/  LDG.E.64 R2, desc[UR36][R2.64] ;  /* 0x0000002402027981 */ /* 0x000ea4000c1e1b00 */
[----:B--2---:R0:W1:Y:S02]  /*160b0*/  F2I.F64.TRUNC R25, R2 ;  /* 0x0000000200197311 */ /* 0x004064000030d100 */
[----:B01----:R-:W-:Y:S05]  /*160c0*/  BRA `(.L_x_13882) ;  /* 0x0000000800887947 */ /* 0x003fea0003800000 */
.L_x_13877:
        /* <DEDUP_REMOVED lines=12> */
.L_x_13891:
[----:B------:R-:W2:Y:S02]  /*16190*/  LDG.E.64 R2, desc[UR36][R2.64] ;  /* 0x0000002402027981 */ /* 0x000ea4000c1e1b00 */
[----:B--2---:R0:W1:Y:S02]  /*161a0*/  F2I.F64.TRUNC R25, R2 ;  /* 0x0000000200197311 */ /* 0x004064000030d100 */
[----:B01----:R-:W-:Y:S05]  /*161b0*/  BRA `(.L_x_13882) ;  /* 0x00000008004c7947 */ /* 0x003fea0003800000 */
.L_x_13890:
        /* <DEDUP_REMOVED lines=26> */
.L_x_13893:
        /* <DEDUP_REMOVED lines=13> */
.L_x_13892:
[----:B------:R-:W2:Y:S02]  /*16430*/  LDG.E.U16 R25, desc[UR36][R2.64] ;  /* 0x0000002402197981 */ /* 0x000ea4000c1e1500 */
[----:B--2---:R-:W-:-:S06]  /*16440*/  SHF.L.U32 R25, R25, 0x10, RZ ;  /* 0x0000001019197819 */ /* 0x004fcc00000006ff */
[----:B------:R-:W0:Y:S01]  /*16450*/  F2I.FTZ.TRUNC.NTZ R25, R25 ;  /* 0x0000001900197305 */ /* 0x000e22000021f100 */
[----:B------:R-:W-:Y:S05]  /*16460*/  BRA `(.L_x_13882) ;  /* 0x0000000400a07947 */ /* 0x000fea0003800000 */
.L_x_13889:
        /* <DEDUP_REMOVED lines=10> */
.L_x_13896:
        /* <DEDUP_REMOVED lines=21> */
.L_x_13900:
[----:B------:R-:W-:Y:S05]  /*16660*/  BSYNC.RECONVERGENT B1 ;  /* 0x0000000000017941 */ /* 0x000fea0003800200 */
.L_x_13899:
[----:B------:R-:W-:Y:S01]  /*16670*/  IMAD.SHL.U32 R0, R0, 0x100000, RZ ;  /* 0x0010000000007824 */ /* 0x000fe200078e00ff */
[----:B------:R-:W-:-:S04]  /*16680*/  LEA R2, R2, 0x3b800000, 0x17 ;  /* 0x3b80000002027811 */ /* 0x000fc800078eb8ff */
[----:B------:R-:W-:-:S07]  /*16690*/  LOP3.LUT R25, R2, R0, R25, 0xfe, !PT ;  /* 0x0000000002197212 */ /* 0x000fce00078efe19 */
.L_x_13898:
[----:B------:R-:W-:Y:S05]  /*166a0*/  BSYNC.RECONVERGENT B0 ;  /* 0x0000000000007941 */ /* 0x000fea0003800200 */
.L_x_13897:
[----:B------:R-:W1:Y:S01]  /*166b0*/  F2I.FTZ.TRUNC.NTZ R25, R25 ;  /* 0x0000001900197305 */ /* 0x000e62000021f100 */
[----:B------:R-:W-:Y:S05]  /*166c0*/  BRA `(.L_x_13882) ;  /* 0x0000000400087947 */ /* 0x000fea0003800000 */
.L_x_13895:
        /* <DEDUP_REMOVED lines=21> */
.L_x_13904:
[----:B------:R-:W-:Y:S05]  /*16820*/  BSYNC.RECONVERGENT B1 ;  /* 0x0000000000017941 */ /* 0x000fea0003800200 */
.L_x_13903:
[----:B------:R-:W-:Y:S01]  /*16830*/  IMAD.SHL.U32 R0, R0, 0x200000, RZ ;  /* 0x0020000000007824 */ /* 0x000fe200078e00ff */
[----:B------:R-:W-:-:S04]  /*16840*/  LEA R2, R2, 0x37800000, 0x17 ;  /* 0x3780000002027811 */ /* 0x000fc800078eb8ff */
[----:B------:R-:W-:-:S07]  /*16850*/  LOP3.LUT R25, R2, R0, R25, 0xfe, !PT ;  /* 0x0000000002197212 */ /* 0x000fce00078efe19 */
.L_x_13902:
[----:B------:R-:W-:Y:S05]  /*16860*/  BSYNC.RECONVERGENT B0 ;  /* 0x0000000000007941 */ /* 0x000fea0003800200 */
.L_x_13901:
[----:B------:R-:W0:Y:S01]  /*16870*/  F2I.FTZ.TRUNC.NTZ R25, R25 ;  /* 0x0000001900197305 */ /* 0x000e22000021f100 */
[----:B------:R-:W-:Y:S05]  /*16880*/  BRA `(.L_x_13882) ;  /* 0x0000000000987947 */ /* 0x000fea0003800000 */
.L_x_13894:
        /* <DEDUP_REMOVED lines=14> */
.L_x_13908:
[----:B------:R-:W-:Y:S05]  /*16970*/  BSYNC.RECONVERGENT B0 ;  /* 0x0000000000007941 */ /* 0x000fea0003800200 */
.L_x_13907:
[----:B------:R-:W0:Y:S01]  /*16980*/  F2I.FTZ.TRUNC.NTZ R25, R25 ;  /* 0x0000001900197305 */ /* 0x000e22000021f100 */
[----:B------:R-:W-:Y:S05]  /*16990*/  BRA `(.L_x_13882) ;  /* 0x0000000000547947 */ /* 0x000fea0003800000 */
.L_x_13881:
        /* <DEDUP_REMOVED lines=16> */
.L_x_13909:
[----:B------:R-:W-:Y:S01]  /*16aa0*/  IMAD.MOV.U32 R25, RZ, RZ, RZ ;  /* 0x000000ffff197224 */ /* 0x000fe200078e00ff */
[----:B------:R-:W-:Y:S06]  /*16ab0*/  BRA `(.L_x_13882) ;  /* 0x00000000000c7947 */ /* 0x000fec0003800000 */
.L_x_13906:
[----:B------:R4:W5:Y:S01]  /*16ac0*/  LDG.E R25, desc[UR36][R2.64] ;  /* 0x0000002402197981 */ /* 0x000962000c1e1900 */
[----:B------:R-:W-:Y:S05]  /*16ad0*/  BRA `(.L_x_13882) ;  /* 0x0000000000047947 */ /* 0x000fea0003800000 */
.L_x_13905:
[----:B------:R3:W5:Y:S02]  /*16ae0*/  LDG.E R25, desc[UR36][R2.64] ;  /* 0x0000002402197981 */ /* 0x000764000c1e1900 */
.L_x_13882:
        /* <DEDUP_REMOVED lines=16> */
.L_x_13913:
[----:B------:R0:W5:Y:S01]  /*16bf0*/  LDG.E.U8 R24, desc[UR36][R2.64] ;  /* 0x0000002402187981 */ /* 0x000162000c1e1100 */
[----:B------:R-:W-:Y:S05]  /*16c00*/  BRA `(.L_x_13915) ;  /* 0x0000000c002c7947 */ /* 0x000fea0003800000 */
.L_x_13912:
        /* <DEDUP_REMOVED lines=8> */
.L_x_13917:
[----:B------:R0:W5:Y:S01]  /*16c90*/  LDG.E R24, desc[UR36][R2.64] ;  /* 0x0000002402187981 */ /* 0x000162000c1e1900 */
[----:B------:R-:W-:Y:S05]  /*16ca0*/  BRA `(.L_x_13915) ;  /* 0x0000000c00047947 */ /* 0x000fea0003800000 */
.L_x_13916:
[----:B------:R0:W5:Y:S01]  /*16cb0*/  LDG.E.S16 R24, desc[UR36][R2.64] ;  /* 0x0000002402187981 */ /* 0x000162000c1e1700 */
[----:B------:R-:W-:Y:S05]  /*16cc0*/  BRA `(.L_x_13915) ;  /* 0x0000000800fc7947 */ /* 0x000fea0003800000 */
.L_x_13911:
        /* <DEDUP_REMOVED lines=9> */
.L_x_13919:
[----:B------:R-:W2:Y:S02]  /*16d60*/  LDG.E.U16 R2, desc[UR36][R2.64] ;  /* 0x0000002402027981 */ /* 0x000ea4000c1e1500 */
[----:B--2---:R-:W-:-:S06]  /*16d70*/  HADD2.F32 R24, -RZ, R2.H0_H0 ;  /* 0x20000002ff187230 */ /* 0x004fcc0000004100 */
[----:B------:R-:W0:Y:S01]  /*16d80*/  F2I.FTZ.TRUNC.NTZ R24, R24 ;  /* 0x0000001800187305 */ /* 0x000e22000021f100 */
[----:B------:R-:W-:Y:S05]  /*16d90*/  BRA `(.L_x_13915) ;  /* 0x0000000800c87947 */ /* 0x000fea0003800000 */
.L_x_13918:
        /* <DEDUP_REMOVED lines=9> */
.L_x_13921:
[----:B------:R-:W2:Y:S02]  /*16e30*/  LDG.E.U16 R2, desc[UR36][R2.64] ;  /* 0x0000002402027981 */ /* 0x000ea4000c1e1500 */
[----:B--2---:R-:W-:-:S06]  /*16e40*/  HADD2.F32 R24, -RZ, R2.H0_H0 ;  /* 0x20000002ff187230 */ /* 0x004fcc0000004100 */
[----:B------:R-:W0:Y:S01]  /*16e50*/  F2I.FTZ.TRUNC.NTZ R24, R24 ;  /* 0x0000001800187305 */ /* 0x000e22000021f100 */
[----:B------:R-:W-:Y:S05]  /*16e60*/  BRA `(.L_x_13915) ;  /* 0x0000000800947947 */ /* 0x000fea0003800000 */
.L_x_13920:
[----:B------:R-:W2:Y:S02]  /*16e70*/  LDG.E.64 R2, desc[UR36][R2.64] ;  /* 0x0000002402027981 */ /* 0x000ea4000c1e1b00 */
[----:B--2---:R0:W2:Y:S02]  /*16e80*/  F2I.F64.TRUNC R24, R2 ;  /* 0x0000000200187311 */ /* 0x0040a4000030d100 */
[----:B0-2---:R-:W-:Y:S05]  /*16e90*/  BRA `(.L_x_13915) ;  /* 0x0000000800887947 */ /* 0x005fea0003800000 */
.L_x_13910:
        /* <DEDUP_REMOVED lines=12> */
.L_x_13924:
[----:B------:R-:W2:Y:S02]  /*16f60*/  LDG.E.64 R2, desc[UR36][R2.64] ;  /* 0x0000002402027981 */ /* 0x000ea4000c1e1b00 */
[----:B--2---:R0:W2:Y:S02]  /*16f70*/  F2I.F64.TRUNC R24, R2 ;  /* 0x0000000200187311 */ /* 0x0040a4000030d100 */
[----:B0-2---:R-:W-:Y:S05]  /*16f80*/  BRA `(.L_x_13915) ;  /* 0x00000008004c7947 */ /* 0x005fea0003800000 */
.L_x_13923:
        /* <DEDUP_REMOVED lines=26> */
.L_x_13926:
        /* <DEDUP_REMOVED lines=13> */
.L_x_13925:
[----:B------:R-:W2:Y:S02]  /*17200*/  LDG.E.U16 R24, desc[UR36][R2.64] ;  /* 0x0000002402187981 */ /* 0x000ea4000c1e1500 */
[----:B--2---:R-:W-:-:S06]  /*17210*/  IMAD.U32 R24, R24, 0x10000, RZ ;  /* 0x0001000018187824 */ /* 0x004fcc00078e00ff */
[----:B------:R-:W0:Y:S01]  /*17220*/  F2I.FTZ.TRUNC.NTZ R24, R24 ;  /* 0x0000001800187305 */ /* 0x000e22000021f100 */
[----:B------:R-:W-:Y:S05]  /*17230*/  BRA `(.L_x_13915) ;  /* 0x0000000400a07947 */ /* 0x000fea0003800000 */
.L_x_13922:
        /* <DEDUP_REMOVED lines=10> */
.L_x_13929:
        /* <DEDUP_REMOVED lines=21> */
.L_x_13933:
[----:B------:R-:W-:Y:S05]  /*17430*/  BSYNC.RECONVERGENT B1 ;  /* 0x0000000000017941 */ /* 0x000fea0003800200 */
.L_x_13932:
[----:B------:R-:W-:Y:S02]  /*17440*/  SHF.L.U32 R0, R0, 0x14, RZ ;  /* 0x0000001400007819 */ /* 0x000fe400000006ff */
[----:B------:R-:W-:-:S04]  /*17450*/  LEA R2, R2, 0x3b800000, 0x17 ;  /* 0x3b80000002027811 */ /* 0x000fc800078eb8ff */
[----:B------:R-:W-:-:S07]  /*17460*/  LOP3.LUT R24, R2, R0, R7, 0xfe, !PT ;  /* 0x0000000002187212 */ /* 0x000fce00078efe07 */
.L_x_13931:
[----:B------:R-:W-:Y:S05]  /*17470*/  BSYNC.RECONVERGENT B0 ;  /* 0x0000000000007941 */ /* 0x000fea0003800200 */
.L_x_13930:
[----:B------:R-:W2:Y:S01]  /*17480*/  F2I.FTZ.TRUNC.NTZ R24, R24 ;  /* 0x0000001800187305 */ /* 0x000ea2000021f100 */
[----:B------:R-:W-:Y:S05]  /*17490*/  BRA `(.L_x_13915) ;  /* 0x0000000400087947 */ /* 0x000fea0003800000 */
.L_x_13928:
        /* <DEDUP_REMOVED lines=21> */
.L_x_13937:
[----:B------:R-:W-:Y:S05]  /*175f0*/  BSYNC.RECONVERGENT B1 ;  /* 0x0000000000017941 */ /* 0x000fea0003800200 */
.L_x_13936:
[----:B------:R-:W-:Y:S01]  /*17600*/  IMAD.SHL.U32 R0, R0, 0x200000, RZ ;  /* 0x0020000000007824 */ /* 0x000fe200078e00ff */
[----:B------:R-:W-:-:S04]  /*17610*/  LEA R2, R2, 0x37800000, 0x17 ;  /* 0x3780000002027811 */ /* 0x000fc800078eb8ff */
[----:B------:R-:W-:-:S07]  /*17620*/  LOP3.LUT R24, R2, R0, R7, 0xfe, !PT ;  /* 0x0000000002187212 */ /* 0x000fce00078efe07 */
.L_x_13935:
[----:B------:R-:W-:Y:S05]  /*17630*/  BSYNC.RECONVERGENT B0 ;  /* 0x0000000000007941 */ /* 0x000fea0003800200 */
.L_x_13934:
[----:B------:R-:W3:Y:S01]  /*17640*/  F2I.FTZ.TRUNC.NTZ R24, R24 ;  /* 0x0000001800187305 */ /* 0x000ee2000021f100 */
[----:B------:R-:W-:Y:S05]  /*17650*/  BRA `(.L_x_13915) ;  /* 0x0000000000987947 */ /* 0x000fea0003800000 */
.L_x_13927:
        /* <DEDUP_REMOVED lines=14> */
.L_x_13941:
[----:B------:R-:W-:Y:S05]  /*17740*/  BSYNC.RECONVERGENT B0 ;  /* 0x0000000000007941 */ /* 0x000fea0003800200 */
.L_x_13940:
[----:B------:R-:W0:Y:S01]  /*17750*/  F2I.FTZ.TRUNC.NTZ R24, R24 ;  /* 0x0000001800187305 */ /* 0x000e22000021f100 */
[----:B------:R-:W-:Y:S05]  /*17760*/  BRA `(.L_x_13915) ;  /* 0x0000000000547947 */ /* 0x000fea0003800000 */
.L_x_13914:
        /* <DEDUP_REMOVED lines=16> */
.L_x_13942:
[----:B------:R-:W-:Y:S01]  /*17870*/  MOV R24, RZ ;  /* 0x000000ff00187202 */ /* 0x000fe20000000f00 */
[----:B------:R-:W-:Y:S06]  /*17880*/  BRA `(.L_x_13915) ;  /* 0x00000000000c7947 */ /* 0x000fec0003800000 */
.L_x_13939:
[----:B------:R0:W5:Y:S01]  /*17890*/  LDG.E R24, desc[UR36][R2.64] ;  /* 0x0000002402187981 */ /* 0x000162000c1e1900 */
[----:B------:R-:W-:Y:S05]  /*178a0*/  BRA `(.L_x_13915) ;  /* 0x0000000000047947 */ /* 0x000fea0003800000 */
.L_x_13938:
[----:B------:R4:W5:Y:S02]  /*178b0*/  LDG.E R24, desc[UR36][R2.64] ;  /* 0x0000002402187981 */ /* 0x000964000c1e1900 */
.L_x_13915:
        /* <DEDUP_REMOVED lines=16> */
.L_x_13946:
[----:B------:R0:W5:Y:S01]  /*179c0*/  LDG.E.U8 R16, desc[UR36][R2.64] ;  /* 0x0000002402107981 */ /* 0x000162000c1e1100 */
[----:B------:R-:W-:Y:S05]  /*179d0*/  BRA `(.L_x_13948) ;  /* 0x0000000c002c7947 */ /* 0x000fea0003800000 */
.L_x_13945:
        /* <DEDUP_REMOVED lines=8> */
.L_x_13950:
[----:B------:R0:W5:Y:S01]  /*17a60*/  LDG.E R16, desc[UR36][R2.64] ;  /* 0x0000002402107981 */ /* 0x000162000c1e1900 */
[----:B------:R-:W-:Y:S05]  /*17a70*/  BRA `(.L_x_13948) ;  /* 0x0000000c00047947 */ /* 0x000fea0003800000 */
.L_x_13949:
[----:B------:R0:W5:Y:S01]  /*17a80*/  LDG.E.S16 R16, desc[UR36][R2.64] ;  /* 0x0000002402107981 */ /* 0x000162000c1e1700 */
[----:B------:R-:W-:Y:S05]  /*17a90*/  BRA `(.L_x_13948) ;  /* 0x0000000800fc7947 */ /* 0x000fea0003800000 */
.L_x_13944:
        /* <DEDUP_REMOVED lines=9> */
.L_x_13952:
[----:B------:R-:W4:Y:S02]  /*17b30*/  LDG.E.U16 R2, desc[UR36][R2.64] ;  /* 0x0000002402027981 */ /* 0x000f24000c1e1500 */
[----:B----4-:R-:W-:-:S06]  /*17b40*/  HADD2.F32 R16, -RZ, R2.H0_H0 ;  /* 0x20000002ff107230 */ /* 0x010fcc0000004100 */
[----:B------:R-:W0:Y:S01]  /*17b50*/  F2I.FTZ.TRUNC.NTZ R16, R16 ;  /* 0x0000001000107305 */ /* 0x000e22000021f100 */
[----:B------:R-:W-:Y:S05]  /*17b60*/  BRA `(.L_x_13948) ;  /* 0x0000000800c87947 */ /* 0x000fea0003800000 */
.L_x_13951:
        /* <DEDUP_REMOVED lines=9> */
.L_x_13954:
[----:B------:R-:W4:Y:S02]  /*17c00*/  LDG.E.U16 R2, desc[UR36][R2.64] ;  /* 0x0000002402027981 */ /* 0x000f24000c1e1500 */
[----:B----4-:R-:W-:-:S06]  /*17c10*/  HADD2.F32 R16, -RZ, R2.H0_H0 ;  /* 0x20000002ff107230 */ /* 0x010fcc0000004100 */
[----:B------:R-:W0:Y:S01]  /*17c20*/  F2I.FTZ.TRUNC.NTZ R16, R16 ;  /* 0x0000001000107305 */ /* 0x000e22000021f100 */
[----:B------:R-:W-:Y:S05]  /*17c30*/  BRA `(.L_x_13948) ;  /* 0x0000000800947947 */ /* 0x000fea0003800000 */
.L_x_13953:
[----:B------:R-:W4:Y:S02]  /*17c40*/  LDG.E.64 R2, desc[UR36][R2.64] ;  /* 0x0000002402027981 */ /* 0x000f24000c1e1b00 */
[----:B----4-:R0:W4:Y:S02]  /*17c50*/  F2I.F64.TRUNC R16, R2 ;  /* 0x0000000200107311 */ /* 0x010124000030d100 */
[----:B0---4-:R-:W-:Y:S05]  /*17c60*/  BRA `(.L_x_13948) ;  /* 0x0000000800887947 */ /* 0x011fea0003800000 */
.L_x_13943:
        /* <DEDUP_REMOVED lines=12> */
.L_x_13957:
[----:B------:R-:W4:Y:S02]  /*17d30*/  LDG.E.64 R2, desc[UR36][R2.64] ;  /* 0x0000002402027981 */ /* 0x000f24000c1e1b00 */
[----:B----4-:R0:W4:Y:S02]  /*17d40*/  F2I.F64.TRUNC R16, R2 ;  /* 0x0000000200107311 */ /* 0x010124000030d100 */
[----:B0---4-:R-:W-:Y:S05]  /*17d50*/  BRA `(.L_x_13948) ;  /* 0x00000008004c7947 */ /* 0x011fea0003800000 */
.L_x_13956:
        /* <DEDUP_REMOVED lines=26> */
.L_x_13959:
        /* <DEDUP_REMOVED lines=13> */
.L_x_13958:
[----:B------:R-:W4:Y:S02]  /*17fd0*/  LDG.E.U16 R16, desc[UR36][R2.64] ;  /* 0x0000002402107981 */ /* 0x000f24000c1e1500 */
[----:B----4-:R-:W-:-:S06]  /*17fe0*/  IMAD.U32 R16, R16, 0x10000, RZ ;  /* 0x0001000010107824 */ /* 0x010fcc00078e00ff */
[----:B------:R-:W0:Y:S01]  /*17ff0*/  F2I.FTZ.TRUNC.NTZ R16, R16 ;  /* 0x0000001000107305 */ /* 0x000e22000021f100 */
[----:B------:R-:W-:Y:S05]  /*18000*/  BRA `(.L_x_13948) ;  /* 0x0000000400a07947 */ /* 0x000fea0003800000 */
.L_x_13955:
        /* <DEDUP_REMOVED lines=10> */
.L_x_13962:
        /* <DEDUP_REMOVED lines=21> */
.L_x_13966:
[----:B------:R-:W-:Y:S05]  /*18200*/  BSYNC.RECONVERGENT B1 ;  /* 0x0000000000017941 */ /* 0x000fea0003800200 */
.L_x_13965:
[----:B------:R-:W-:Y:S01]  /*18210*/  IMAD.SHL.U32 R0, R0, 0x100000, RZ ;  /* 0x0010000000007824 */ /* 0x000fe200078e00ff */
[----:B------:R-:W-:-:S04]  /*18220*/  LEA R2, R2, 0x3b800000, 0x17 ;  /* 0x3b80000002027811 */ /* 0x000fc800078eb8ff */
[----:B------:R-:W-:-:S07]  /*18230*/  LOP3.LUT R16, R2, R0, R7, 0xfe, !PT ;  /* 0x0000000002107212 */ /* 0x000fce00078efe07 */
.L_x_13964:
[----:B------:R-:W-:Y:S05]  /*18240*/  BSYNC.RECONVERGENT B0 ;  /* 0x0000000000007941 */ /* 0x000fea0003800200 */
.L_x_13963:
[----:B------:R-:W0:Y:S01]  /*18250*/  F2I.FTZ.TRUNC.NTZ R16, R16 ;  /* 0x0000001000107305 */ /* 0x000e22000021f100 */
[----:B------:R-:W-:Y:S05]  /*18260*/  BRA `(.L_x_13948) ;  /* 0x0000000400087947 */ /* 0x000fea0003800000 */
.L_x_13961:
        /* <DEDUP_REMOVED lines=21> */
.L_x_13970:
[----:B------:R-:W-:Y:S05]  /*183c0*/  BSYNC.RECONVERGENT B1 ;  /* 0x0000000000017941 */ /* 0x000fea0003800200 */
.L_x_13969:
[----:B------:R-:W-:Y:S02]  /*183d0*/  SHF.L.U32 R0, R0, 0x15, RZ ;  /* 0x0000001500007819 */ /* 0x000fe400000006ff */
[----:B------:R-:W-:-:S04]  /*183e0*/  LEA R2, R2, 0x37800000, 0x17 ;  /* 0x3780000002027811 */ /* 0x000fc800078eb8ff */
[----:B------:R-:W-:-:S07]  /*183f0*/  LOP3.LUT R16, R2, R0, R7, 0xfe, !PT ;  /* 0x0000000002107212 */ /* 0x000fce00078efe07 */
.L_x_13968:
[----:B------:R-:W-:Y:S05]  /*18400*/  BSYNC.RECONVERGENT B0 ;  /* 0x0000000000007941 */ /* 0x000fea0003800200 */
.L_x_13967:
[----:B------:R-:W0:Y:S01]  /*18410*/  F2I.FTZ.TRUNC.NTZ R16, R16 ;  /* 0x0000001000107305 */ /* 0x000e22000021f100 */
[----:B------:R-:W-:Y:S05]  /*18420*/  BRA `(.L_x_13948) ;  /* 0x0000000000987947 */ /* 0x000fea0003800000 */
.L_x_13960:
        /* <DEDUP_REMOVED lines=14> */
.L_x_13974:
[----:B------:R-:W-:Y:S05]  /*18510*/  BSYNC.RECONVERGENT B0 ;  /* 0x0000000000007941 */ /* 0x000fea0003800200 */
.L_x_13973:
[----:B------:R-:W0:Y:S01]  /*18520*/  F2I.FTZ.TRUNC.NTZ R16, R16 ;  /* 0x0000001000107305 */ /* 0x000e22000021f100 */
[----:B------:R-:W-:Y:S05]  /*18530*/  BRA `(.L_x_13948) ;  /* 0x0000000000547947 */ /* 0x000fea0003800000 */
.L_x_13947:
        /* <DEDUP_REMOVED lines=16> */
.L_x_13975:
[----:B------:R-:W-:Y:S01]  /*18640*/  IMAD.MOV.U32 R16, RZ, RZ, RZ ;  /* 0x000000ffff107224 */ /* 0x000fe200078e00ff */
[----:B------:R-:W-:Y:S06]  /*18650*/  BRA `(.L_x_13948) ;  /* 0x00000000000c7947 */ /* 0x000fec0003800000 */
.L_x_13972:
[----:B------:R0:W5:Y:S01]  /*18660*/  LDG.E R16, desc[UR36][R2.64] ;  /* 0x0000002402107981 */ /* 0x000162000c1e1900 */
[----:B------:R-:W-:Y:S05]  /*18670*/  BRA `(.L_x_13948) ;  /* 0x0000000000047947 */ /* 0x000fea0003800000 */
.L_x_13971:
[----:B------:R0:W5:Y:S02]  /*18680*/  LDG.E R16, desc[UR36][R2.64] ;  /* 0x0000002402107981 */ /* 0x000164000c1e1900 */
.L_x_13948:
        /* <DEDUP_REMOVED lines=16> */
.L_x_13979:
[----:B------:R0:W5:Y:S01]  /*18790*/  LDG.E.U8 R2, desc[UR36][R4.64] ;  /* 0x0000002404027981 */ /* 0x000162000c1e1100 */
[----:B------:R-:W-:Y:S05]  /*187a0*/  BRA `(.L_x_13981) ;  /* 0x0000000c002c7947 */ /* 0x000fea0003800000 */
.L_x_13978:
        /* <DEDUP_REMOVED lines=8> */
.L_x_13983:
[----:B------:R0:W5:Y:S01]  /*18830*/  LDG.E R2, desc[UR36][R4.64] ;  /* 0x0000002404027981 */ /* 0x000162000c1e1900 */
[----:B------:R-:W-:Y:S05]  /*18840*/  BRA `(.L_x_13981) ;  /* 0x0000000c00047947 */ /* 0x000fea0003800000 */
.L_x_13982:
[----:B------:R0:W5:Y:S01]  /*18850*/  LDG.E.S16 R2, desc[UR36][R4.64] ;  /* 0x0000002404027981 */ /* 0x000162000c1e1700 */
[----:B------:R-:W-:Y:S05]  /*18860*/  BRA `(.L_x_13981) ;  /* 0x0000000800fc7947 */ /* 0x000fea0003800000 */
.L_x_13977:
        /* <DEDUP_REMOVED lines=9> */
.L_x_13985:
[----:B------:R-:W2:Y:S02]  /*18900*/  LDG.E.U16 R4, desc[UR36][R4.64] ;  /* 0x0000002404047981 */ /* 0x000ea4000c1e1500 */
[----:B--2---:R-:W-:-:S06]  /*18910*/  HADD2.F32 R2, -RZ, R4.H0_H0 ;  /* 0x20000004ff027230 */ /* 0x004fcc0000004100 */
[----:B------:R-:W0:Y:S01]  /*18920*/  F2I.FTZ.TRUNC.NTZ R2, R2 ;  /* 0x0000000200027305 */ /* 0x000e22000021f100 */
[----:B------:R-:W-:Y:S05]  /*18930*/  BRA `(.L_x_13981) ;  /* 0x0000000800c87947 */ /* 0x000fea0003800000 */
.L_x_13984:
        /* <DEDUP_REMOVED lines=9> */
.L_x_13987:
[----:B------:R-:W2:Y:S02]  /*189d0*/  LDG.E.U16 R4, desc[UR36][R4.64] ;  /* 0x0000002404047981 */ /* 0x000ea4000c1e1500 */
[----:B--2---:R-:W-:-:S06]  /*189e0*/  HADD2.F32 R2, -RZ, R4.H0_H0 ;  /* 0x20000004ff027230 */ /* 0x004fcc0000004100 */
[----:B------:R-:W0:Y:S01]  /*189f0*/  F2I.FTZ.TRUNC.NTZ R2, R2 ;  /* 0x0000000200027305 */ /* 0x000e22000021f100 */
[----:B------:R-:W-:Y:S05]  /*18a00*/  BRA `(.L_x_13981) ;  /* 0x0000000800947947 */ /* 0x000fea0003800000 */
.L_x_13986:
[----:B------:R-:W2:Y:S02]  /*18a10*/  LDG.E.64 R2, desc[UR36][R4.64] ;  /* 0x0000002404027981 */ /* 0x000ea4000c1e1b00 */
[----:B--2---:R0:W1:Y:S02]  /*18a20*/  F2I.F64.TRUNC R2, R2 ;  /* 0x0000000200027311 */ /* 0x004064000030d100 */
[----:B01----:R-:W-:Y:S05]  /*18a30*/  BRA `(.L_x_13981) ;  /* 0x0000000800887947 */ /* 0x003fea0003800000 */
.L_x_13976:
        /* <DEDUP_REMOVED lines=12> */
.L_x_13990:
[----:B------:R-:W2:Y:S02]  /*18b00*/  LDG.E.64 R2, desc[UR36][R4.64] ;  /* 0x0000002404027981 */ /* 0x000ea4000c1e1b00 */
[----:B--2---:R0:W1:Y:S02]  /*18b10*/  F2I.F64.TRUNC R2, R2 ;  /* 0x0000000200027311 */ /* 0x004064000030d100 */
[----:B01----:R-:W-:Y:S05]  /*18b20*/  BRA `(.L_x_13981) ;  /* 0x00000008004c7947 */ /* 0x003fea0003800000 */
.L_x_13989:
        /* <DEDUP_REMOVED lines=26> */
.L_x_13992:
        /* <DEDUP_REMOVED lines=13> */
.L_x_13991:
[----:B------:R-:W2:Y:S02]  /*18da0*/  LDG.E.U16 R2, desc[UR36][R4.64] ;  /* 0x0000002404027981 */ /* 0x000ea4000c1e1500 */
[----:B--2---:R-:W-:-:S06]  /*18db0*/  SHF.L.U32 R2, R2, 0x10, RZ ;  /* 0x0000001002027819 */ /* 0x004fcc00000006ff */
[----:B------:R-:W0:Y:S01]  /*18dc0*/  F2I.FTZ.TRUNC.NTZ R2, R2 ;  /* 0x0000000200027305 */ /* 0x000e22000021f100 */
[----:B------:R-:W-:Y:S05]  /*18dd0*/  BRA `(.L_x_13981) ;  /* 0x0000000400a07947 */ /* 0x000fea0003800000 */
.L_x_13988:
        /* <DEDUP_REMOVED lines=10> */
.L_x_13995:
        /* <DEDUP_REMOVED lines=21> */
.L_x_13999:
[----:B------:R-:W-:Y:S05]  /*18fd0*/  BSYNC.RECONVERGENT B1 ;  /* 0x0000000000017941 */ /* 0x000fea0003800200 */
.L_x_13998:
[----:B------:R-:W-:Y:S01]  /*18fe0*/  IMAD.SHL.U32 R0, R0, 0x100000, RZ ;  /* 0x0010000000007824 */ /* 0x000fe200078e00ff */
[----:B------:R-:W-:-:S04]  /*18ff0*/  LEA R2, R2, 0x3b800000, 0x17 ;  /* 0x3b80000002027811 */ /* 0x000fc800078eb8ff */
[----:B------:R-:W-:-:S07]  /*19000*/  LOP3.LUT R2, R2, R0, R7, 0xfe, !PT ;  /* 0x0000000002027212 */ /* 0x000fce00078efe07 */
.L_x_13997:
[----:B------:R-:W-:Y:S05]  /*19010*/  BSYNC.RECONVERGENT B0 ;  /* 0x0000000000007941 */ /* 0x000fea0003800200 */
.L_x_13996:
[----:B------:R-:W0:Y:S01]  /*19020*/  F2I.FTZ.TRUNC.NTZ R2, R2 ;  /* 0x0000000200027305 */ /* 0x000e22000021f100 */
[----:B------:R-:W-:Y:S05]  /*19030*/  BRA `(.L_x_13981) ;  /* 0x0000000400087947 */ /* 0x000fea0003800000 */
.L_x_13994:
        /* <DEDUP_REMOVED lines=21> */
.L_x_14003:
[----:B------:R-:W-:Y:S05]  /*19190*/  BSYNC.RECONVERGENT B1 ;  /* 0x0000000000017941 */ /* 0x000fea0003800200 */
.L_x_14002:
[----:B------:R-:W-:Y:S01]  /*191a0*/  IMAD.SHL.U32 R0, R0, 0x200000, RZ ;  /* 0x0020000000007824 */ /* 0x000fe200078e00ff */
[----:B------:R-:W-:-:S04]  /*191b0*/  LEA R2, R2, 0x37800000, 0x17 ;  /* 0x3780000002027811 */ /* 0x000fc800078eb8ff */
[----:B------:R-:W-:-:S07]  /*191c0*/  LOP3.LUT R2, R2, R0, R7, 0xfe, !PT ;  /* 0x0000000002027212 */ /* 0x000fce00078efe07 */
.L_x_14001:
[----:B------:R-:W-:Y:S05]  /*191d0*/  BSYNC.RECONVERGENT B0 ;  /* 0x0000000000007941 */ /* 0x000fea0003800200 */
.L_x_14000:
[----:B------:R-:W0:Y:S01]  /*191e0*/  F2I.FTZ.TRUNC.NTZ R2, R2 ;  /* 0x0000000200027305 */ /* 0x000e22000021f100 */
[----:B------:R-:W-:Y:S05]  /*191f0*/  BRA `(.L_x_13981) ;  /* 0x0000000000987947 */ /* 0x000fea0003800000 */
.L_x_13993:
        /* <DEDUP_REMOVED lines=14> */
.L_x_14007:
[----:B------:R-:W-:Y:S05]  /*192e0*/  BSYNC.RECONVERGENT B0 ;  /* 0x0000000000007941 */ /* 0x000fea0003800200 */
.L_x_14006:
[----:B------:R-:W0:Y:S01]  /*192f0*/  F2I.FTZ.TRUNC.NTZ R2, R2 ;  /* 0x0000000200027305 */ /* 0x000e22000021f100 */
[----:B------:R-:W-:Y:S05]  /*19300*/  BRA `(.L_x_13981) ;  /* 0x0000000000547947 */ /* 0x000fea0003800000 */
.L_x_13980:
        /* <DEDUP_REMOVED lines=16> */
.L_x_14008:
[----:B------:R-:W-:Y:S01]  /*19410*/  IMAD.MOV.U32 R2, RZ, RZ, RZ ;  /* 0x000000ffff027224 */ /* 0x000fe200078e00ff */
[----:B------:R-:W-:Y:S06]  /*19420*/  BRA `(.L_x_13981) ;  /* 0x00000000000c7947 */ /* 0x000fec0003800000 */
.L_x_14005:
[----:B------:R0:W5:Y:S01]  /*19430*/  LDG.E R2, desc[UR36][R4.64] ;  /* 0x0000002404027981 */ /* 0x000162000c1e1900 */
[----:B------:R-:W-:Y:S05]  /*19440*/  BRA `(.L_x_13981) ;  /* 0x0000000000047947 */ /* 0x000fea0003800000 */
.L_x_14004:
[----:B------:R0:W5:Y:S02]  /*19450*/  LDG.E R2, desc[UR36][R4.64] ;  /* 0x0000002404027981 */ /* 0x000164000c1e1900 */
.L_x_13981:
        /* <DEDUP_REMOVED lines=16> */
.L_x_14012:
[----:B------:R0:W5:Y:S01]  /*19560*/  LDG.E.U8 R22, desc[UR36][R4.64] ;  /* 0x0000002404167981 */ /* 0x000162000c1e1100 */
[----:B------:R-:W-:Y:S05]  /*19570*/  BRA `(.L_x_14014) ;  /* 0x0000000c00307947 */ /* 0x000fea0003800000 */
.L_x_14011:
        /* <DEDUP_REMOVED lines=8> */
.L_x_14016:
[----:B------:R0:W5:Y:S01]  /*19600*/  LDG.E R22, desc[UR36][R4.64] ;  /* 0x0000002404167981 */ /* 0x000162000c1e1900 */
[----:B------:R-:W-:Y:S05]  /*19610*/  BRA `(.L_x_14014) ;  /* 0x0000000c00087947 */ /* 0x000fea0003800000 */
.L_x_14015:
[----:B------:R0:W5:Y:S01]  /*19620*/  LDG.E.S16 R22, desc[UR36][R4.64] ;  /* 0x0000002404167981 */ /* 0x000162000c1e1700 */
[----:B------:R-:W-:Y:S05]  /*19630*/  BRA `(.L_x_14014) ;  /* 0x0000000c00007947 */ /* 0x000fea0003800000 */
.L_x_14010:
        /* <DEDUP_REMOVED lines=9> */
.L_x_14018:
[----:B------:R-:W2:Y:S02]  /*196d0*/  LDG.E.U16 R4, desc[UR36][R4.64] ;  /* 0x0000002404047981 */ /* 0x000ea4000c1e1500 */
[----:B--2---:R-:W-:-:S06]  /*196e0*/  HADD2.F32 R22, -RZ, R4.H0_H0 ;  /* 0x20000004ff167230 */ /* 0x004fcc0000004100 */
[----:B------:R-:W0:Y:S01]  /*196f0*/  F2I.FTZ.TRUNC.NTZ R22, R22 ;  /* 0x0000001600167305 */ /* 0x000e22000021f100 */
[----:B------:R-:W-:Y:S05]  /*19700*/  BRA `(.L_x_14014) ;  /* 0x0000000800cc7947 */ /* 0x000fea0003800000 */
.L_x_14017:
        /* <DEDUP_REMOVED lines=9> */
.L_x_14020:
[----:B------:R-:W2:Y:S02]  /*197a0*/  LDG.E.U16 R4, desc[UR36][R4.64] ;  /* 0x0000002404047981 */ /* 0x000ea4000c1e1500 */
[----:B--2---:R-:W-:-:S06]  /*197b0*/  HADD2.F32 R22, -RZ, R4.H0_H0 ;  /* 0x20000004ff167230 */ /* 0x004fcc0000004100 */
[----:B------:R-:W0:Y:S01]  /*197c0*/  F2I.FTZ.TRUNC.NTZ R22, R22 ;  /* 0x0000001600167305 */ /* 0x000e22000021f100 */
[----:B------:R-:W-:Y:S05]  /*197d0*/  BRA `(.L_x_14014) ;  /* 0x0000000800987947 */ /* 0x000fea0003800000 */
.L_x_14019:
[----:B------:R-:W2:Y:S02]  /*197e0*/  LDG.E.64 R4, desc[UR36][R4.64] ;  /* 0x0000002404047981 */ /* 0x000ea4000c1e1b00 */
[----:B--2---:R0:W1:Y:S02]  /*197f0*/  F2I.F64.TRUNC R22, R4 ;  /* 0x0000000400167311 */ /* 0x004064000030d100 */
[----:B01----:R-:W-:Y:S05]  /*19800*/  BRA `(.L_x_14014) ;  /* 0x00000008008c7947 */ /* 0x003fea0003800000 */
.L_x_14009:
        /* <DEDUP_REMOVED lines=12> */
.L_x_14023:
[----:B------:R-:W2:Y:S02]  /*198d0*/  LDG.E.64 R4, desc[UR36][R4.64] ;  /* 0x0000002404047981 */ /* 0x000ea4000c1e1b00 */
[----:B--2---:R0:W1:Y:S02]  /*198e0*/  F2I.F64.TRUNC R22, R4 ;  /* 0x0000000400167311 */ /* 0x004064000030d100 */
[----:B01----:R-:W-:Y:S05]  /*198f0*/  BRA `(.L_x_14014) ;  /* 0x0000000800507947 */ /* 0x003fea0003800000 */
.L_x_14022:
        /* <DEDUP_REMOVED lines=26> */
.L_x_14025:
        /* <DEDUP_REMOVED lines=14> */
.L_x_14024:
[----:B------:R-:W2:Y:S02]  /*19b80*/  LDG.E.U16 R22, desc[UR36][R4.64] ;  /* 0x0000002404167981 */ /* 0x000ea4000c1e1500 */
[----:B--2---:R-:W-:-:S06]  /*19b90*/  IMAD.U32 R22, R22, 0x10000, RZ ;  /* 0x0001000016167824 */ /* 0x004fcc00078e00ff */
[----:B------:R-:W0:Y:S01]  /*19ba0*/  F2I.FTZ.TRUNC.NTZ R22, R22 ;  /* 0x0000001600167305 */ /* 0x000e22000021f100 */
[----:B------:R-:W-:Y:S05]  /*19bb0*/  BRA `(.L_x_14014) ;  /* 0x0000000400a07947 */ /* 0x000fea0003800000 */
.L_x_14021:
        /* <DEDUP_REMOVED lines=10> */
.L_x_14028:
        /* <DEDUP_REMOVED lines=21> */
.L_x_14032:
[----:B------:R-:W-:Y:S05]  /*19db0*/  BSYNC.RECONVERGENT B1 ;  /* 0x0000000000017941 */ /* 0x000fea0003800200 */
.L_x_14031:
[----:B------:R-:W-:Y:S01]  /*19dc0*/  IMAD.SHL.U32 R0, R0, 0x100000, RZ ;  /* 0x0010000000007824 */ /* 0x000fe200078e00ff */
[----:B------:R-:W-:-:S04]  /*19dd0*/  LEA R3, R3, 0x3b800000, 0x17 ;  /* 0x3b80000003037811 */ /* 0x000fc800078eb8ff */
[----:B------:R-:W-:-:S07]  /*19de0*/  LOP3.LUT R22, R3, R0, R7, 0xfe, !PT ;  /* 0x0000000003167212 */ /* 0x000fce00078efe07 */
.L_x_14030:
[----:B------:R-:W-:Y:S05]  /*19df0*/  BSYNC.RECONVERGENT B0 ;  /* 0x0000000000007941 */ /* 0x000fea0003800200 */
.L_x_14029:
[----:B------:R-:W0:Y:S01]  /*19e00*/  F2I.FTZ.TRUNC.NTZ R22, R22 ;  /* 0x0000001600167305 */ /* 0x000e22000021f100 */
[----:B------:R-:W-:Y:S05]  /*19e10*/  BRA `(.L_x_14014) ;  /* 0x0000000400087947 */ /* 0x000fea0003800000 */
.L_x_14027:
        /* <DEDUP_REMOVED lines=21> */
.L_x_14036:
[----:B------:R-:W-:Y:S05]  /*19f70*/  BSYNC.RECONVERGENT B1 ;  /* 0x0000000000017941 */ /* 0x000fea0003800200 */
.L_x_14035:
[----:B------:R-:W-:Y:S02]  /*19f80*/  SHF.L.U32 R0, R0, 0x15, RZ ;  /* 0x0000001500007819 */ /* 0x000fe400000006ff */
[----:B------:R-:W-:-:S04]  /*19f90*/  LEA R3, R3, 0x37800000, 0x17 ;  /* 0x3780000003037811 */ /* 0x000fc800078eb8ff */
[----:B------:R-:W-:-:S07]  /*19fa0*/  LOP3.LUT R22, R3, R0, R7, 0xfe, !PT ;  /* 0x0000000003167212 */ /* 0x000fce00078efe07 */
.L_x_14034:
[----:B------:R-:W-:Y:S05]  /*19fb0*/  BSYNC.RECONVERGENT B0 ;  /* 0x0000000000007941 */ /* 0x000fea0003800200 */
.L_x_14033:
[----:B------:R-:W0:Y:S01]  /*19fc0*/  F2I.FTZ.TRUNC.NTZ R22, R22 ;  /* 0x0000001600167305 */ /* 0x000e22000021f100 */
[----:B------:R-:W-:Y:S05]  /*19fd0*/  BRA `(.L_x_14014) ;  /* 0x0000000000987947 */ /* 0x000fea0003800000 */
.L_x_14026:
        /* <DEDUP_REMOVED lines=14> */
.L_x_14040:
[----:B------:R-:W-:Y:S05]  /*1a0c0*/  BSYNC.RECONVERGENT B0 ;  /* 0x0000000000007941 */ /* 0x000fea0003800200 */
.L_x_14039:
[----:B------:R-:W0:Y:S01]  /*1a0d0*/  F2I.FTZ.TRUNC.NTZ R22, R22 ;  /* 0x0000001600167305 */ /* 0x000e22000021f100 */
[----:B------:R-:W-:Y:S05]  /*1a0e0*/  BRA `(.L_x_14014) ;  /* 0x0000000000547947 */ /* 0x000fea0003800000 */
.L_x_14013:
        /* <DEDUP_REMOVED lines=16> */
.L_x_14041:
[----:B------:R-:W-:Y:S01]  /*1a1f0*/  IMAD.MOV.U32 R22, RZ, RZ, RZ ;  /* 0x000000ffff167224 */ /* 0x000fe200078e00ff */
[----:B------:R-:W-:Y:S06]  /*1a200*/  BRA `(.L_x_14014) ;  /* 0x00000000000c7947 */ /* 0x000fec0003800000 */
.L_x_14038:
[----:B------:R0:W5:Y:S01]  /*1a210*/  LDG.E R22, desc[UR36][R4.64] ;  /* 0x0000002404167981 */ /* 0x000162000c1e1900 */
[----:B------:R-:W-:Y:S05]  /*1a220*/  BRA `(.L_x_14014) ;  /* 0x0000000000047947 */ /* 0x000fea0003800000 */
.L_x_14037:
[----:B------:R0:W5:Y:S02]  /*1a230*/  LDG.E R22, desc[UR36][R4.64] ;  /* 0x0000002404167981 */ /* 0x000164000c1e1900 */
.L_x_14014:
        /* <DEDUP_REMOVED lines=20> */
.L_x_14043:
[----:B------:R-:W-:Y:S05]  /*1a380*/  BSYNC.RECONVERGENT B7 ;  /* 0x0000000000077941 */ /* 0x000fea0003800200 */
.L_x_14042:
        /* <DEDUP_REMOVED lines=20> */
.L_x_14045:
[----:B------:R-:W-:Y:S05]  /*1a4d0*/  BSYNC.RECONVERGENT B7 ;  /* 0x0000000000077941 */ /* 0x000fea0003800200 */
.L_x_14044:
        /* <DEDUP_REMOVED lines=23> */
.L_x_14047:
[----:B------:R-:W-:Y:S05]  /*1a650*/  BSYNC.RECONVERGENT B7 ;  /* 0x0000000000077941 */ /* 0x000fea0003800200 */
.L_x_14046:
        /* <DEDUP_REMOVED lines=22> */
.L_x_14075:
        /* <DEDUP_REMOVED lines=28> */
.L_x_14052:
        /* <DEDUP_REMOVED lines=8> */
.L_x_14053:
[----:B------:R-:W-:Y:S05]  /*1aa00*/  BSYNC.RECONVERGENT B1 ;  /* 0x0000000000017941 */ /* 0x000fea0003800200 */
.L_x_14051:
        /* <DEDUP_REMOVED lines=41> */
.L_x_14055:
        /* <DEDUP_REMOVED lines=8> */
.L_x_14056:
[----:B------:R-:W-:Y:S05]  /*1ad20*/  BSYNC.RECONVERGENT B1 ;  /* 0x0000000000017941 */ /* 0x000fea0003800200 */
.L_x_14054:
[----:B------:R-:W-:Y:S01]  /*1ad30*/  VIADD R33, R30, 0x1 ;  /* 0x000000011e217836 */ /* 0x000fe20000000000 */
        /* <DEDUP_REMOVED lines=41> */
.L_x_14058:
        /* <DEDUP_REMOVED lines=8> */
.L_x_14059:
[----:B------:R-:W-:Y:S05]  /*1b050*/  BSYNC.RECONVERGENT B1 ;  /* 0x0000000000017941 */ /* 0x000fea0003800200 */
.L_x_14057:
        /* <DEDUP_REMOVED lines=41> */
.L_x_14061:
        /* <DEDUP_REMOVED lines=8> */
.L_x_14062:
[----:B------:R-:W-:Y:S05]  /*1b370*/  BSYNC.RECONVERGENT B1 ;  /* 0x0000000000017941 */ /* 0x000fea0003800200 */
.L_x_14060:
        /* <DEDUP_REMOVED lines=42> */
.L_x_14064:
        /* <DEDUP_REMOVED lines=8> */
.L_x_14065:
[----:B------:R-:W-:Y:S05]  /*1b6a0*/  BSYNC.RECONVERGENT B1 ;  /* 0x0000000000017941 */ /* 0x000fea0003800200 */
.L_x_14063:
        /* <DEDUP_REMOVED lines=42> */
.L_x_14067:
        /* <DEDUP_REMOVED lines=8> */
.L_x_14068:
[----:B------:R-:W-:Y:S05]  /*1b9d0*/  BSYNC.RECONVERGENT B1 ;  /* 0x0000000000017941 */ /* 0x000fea0003800200 */
.L_x_14066:
        /* <DEDUP_REMOVED lines=42> */
.L_x_14070:
        /* <DEDUP_REMOVED lines=8> */
.L_x_14071:
[----:B------:R-:W-:Y:S05]  /*1bd00*/  BSYNC.RECONVERGENT B1 ;  /* 0x0000000000017941 */ /* 0x000fea0003800200 */
.L_x_14069:
        /* <DEDUP_REMOVED lines=42> */
.L_x_14073:
        /* <DEDUP_REMOVED lines=8> */
.L_x_14074:
[----:B------:R-:W-:Y:S05]  /*1c030*/  BSYNC.RECONVERGENT B1 ;  /* 0x0000000000017941 */ /* 0x000fea0003800200 */
.L_x_14072:
        /* <DEDUP_REMOVED lines=19> */
.L_x_14050:
[----:B------:R-:W-:-:S07]  /*1c170*/  VIADD R30, R30, 0x3 ;  /* 0x000000031e1e7836 */ /* 0x000fce0000000000 */
.L_x_14049:
        /* <DEDUP_REMOVED lines=31> */
.L_x_14078:
        /* <DEDUP_REMOVED lines=8> */
.L_x_14079:
[----:B------:R-:W-:Y:S05]  /*1c3f0*/  BSYNC.RECONVERGENT B0 ;  /* 0x0000000000007941 */ /* 0x000fea0003800200 */
.L_x_14077:
        /* <DEDUP_REMOVED lines=41> */
.L_x_14081:
        /* <DEDUP_REMOVED lines=8> */
.L_x_14082:
[----:B------:R-:W-:Y:S05]  /*1c710*/  BSYNC.RECONVERGENT B0 ;  /* 0x0000000000007941 */ /* 0x000fea0003800200 */
.L_x_14080:
        /* <DEDUP_REMOVED lines=42> */
.L_x_14084:
        /* <DEDUP_REMOVED lines=8> */
.L_x_14085:
[----:B------:R-:W-:Y:S05]  /*1ca40*/  BSYNC.RECONVERGENT B0 ;  /* 0x0000000000007941 */ /* 0x000fea0003800200 */
.L_x_14083:
        /* <DEDUP_REMOVED lines=42> */
.L_x_14087:
        /* <DEDUP_REMOVED lines=8> */
.L_x_14088:
[----:B------:R-:W-:Y:S05]  /*1cd70*/  BSYNC.RECONVERGENT B0 ;  /* 0x0000000000007941 */ /* 0x000fea0003800200 */
.L_x_14086:
        /* <DEDUP_REMOVED lines=15> */
.L_x_14076:
        /* <DEDUP_REMOVED lines=31> */
.L_x_14091:
        /* <DEDUP_REMOVED lines=8> */
.L_x_14092:
[----:B------:R-:W-:Y:S05]  /*1d0e0*/  BSYNC.RECONVERGENT B0 ;  /* 0x0000000000007941 */ /* 0x000fea0003800200 */
.L_x_14090:
        /* <DEDUP_REMOVED lines=41> */
.L_x_14094:
        /* <DEDUP_REMOVED lines=8> */
.L_x_14095:
[----:B------:R-:W-:Y:S05]  /*1d400*/  BSYNC.RECONVERGENT B0 ;  /* 0x0000000000007941 */ /* 0x000fea0003800200 */
.L_x_14093:
        /* <DEDUP_REMOVED lines=15> */
.L_x_14089:
        /* <DEDUP_REMOVED lines=31> */
.L_x_14097:
[----:B------:R-:W-:Y:S01]  /*1d6f0*/  MOV R10, R4 ;  /* 0x00000004000a7202 */ /* 0x000fe20000000f00 */
[----:B------:R-:W-:Y:S01]  /*1d700*/  IMAD.MOV.U32 R11, RZ, RZ, R5 ;  /* 0x000000ffff0b7224 */ /* 0x000fe200078e0005 */
[----:B------:R-:W-:-:S07]  /*1d710*/  MOV R12, 0x1d730 ;  /* 0x0001d730000c7802 */ /* 0x000fce0000000f00 */
[----:B------:R-:W-:Y:S05]  /*1d720*/  CALL.REL.NOINC `($__internal_33_$__cuda_sm20_rem_s64) ;  /* 0x000000ac00c47944 */ /* 0x000fea0003c00000 */
[----:B------:R-:W-:Y:S01]  /*1d730*/  IMAD.MOV.U32 R4, RZ, RZ, R3 ;  /* 0x000000ffff047224 */ /* 0x000fe200078e0003 */
[----:B------:R-:W-:-:S07]  /*1d740*/  MOV R5, R6 ;  /* 0x0000000600057202 */ /* 0x000fce0000000f00 */
.L_x_14098:
[----:B------:R-:W-:Y:S05]  /*1d750*/  BSYNC.RECONVERGENT B0 ;  /* 0x0000000000007941 */ /* 0x000fea0003800200 */
.L_x_14096:
[----:B------:R-:W0:Y:S02]  /*1d760*/  LDC.64 R6, c[0x0][R0+0x798] ;  /* 0x0001e60000067b82 */ /* 0x000e240000000a00 */
[----:B0-----:R-:W-:Y:S02]  /*1d770*/  IMAD R3, R5, R6, RZ ;  /* 0x0000000605037224 */ /* 0x001fe400078e02ff */
[----:B------:R-:W-:-:S04]  /*1d780*/  IMAD.WIDE.U32 R26, R6, R4, R26 ;  /* 0x00000004061a7225 */ /* 0x000fc800078e001a */
[----:B------:R-:W-:-:S04]  /*1d790*/  IMAD R3, R7, R4, R3 ;  /* 0x0000000407037224 */ /* 0x000fc800078e0203 */
[----:B------:R-:W-:-:S07]  /*1d7a0*/  IMAD.IADD R27, R27, 0x1, R3 ;  /* 0x000000011b1b7824 */ /* 0x000fce00078e0203 */
.L_x_14048:
        /* <DEDUP_REMOVED lines=12> */
.L_x_14103:
        /* <DEDUP_REMOVED lines=21> */
.L_x_14102:
[----:B------:R-:W-:Y:S05]  /*1d9c0*/  BSYNC.RECONVERGENT B8 ;  /* 0x0000000000087941 */ /* 0x000fea0003800200 */
.L_x_14101:
[----:B------:R-:W-:-:S04]  /*1d9d0*/  IADD3 R22, P0, PT, R22, 0x4, RZ ;  /* 0x0000000416167810 */ /* 0x000fc80007f1e0ff */
[----:B------:R-:W-:Y:S02]  /*1d9e0*/  IADD3.X R23, PT, PT, RZ, R23, RZ, P0, !PT ;  /* 0x00000017ff177210 */ /* 0x000fe400007fe4ff */
[----:B------:R-:W-:-:S04]  /*1d9f0*/  ISETP.GE.U32.AND P0, PT, R22, R24, PT ;  /* 0x000000181600720c */ /* 0x000fc80003f06070 */
[----:B------:R-:W-:-:S13]  /*1da00*/  ISETP.GE.U32.AND.EX P0, PT, R23, R25, PT, P0 ;  /* 0x000000191700720c */ /* 0x000fda0003f06100 */
[----:B------:R-:W-:Y:S05]  /*1da10*/  @!P0 BRA `(.L_x_14103) ;  /* 0xfffffffc00948947 */ /* 0x000fea000383ffff */
.L_x_14100:
[----:B------:R-:W-:Y:S05]  /*1da20*/  BSYNC.RECONVERGENT B7 ;  /* 0x0000000000077941 */ /* 0x000fea0003800200 */
.L_x_14099:
        /* <DEDUP_REMOVED lines=16> */
.L_x_14107:
[----:B------:R0:W-:Y:S01]  /*1db30*/  STG.E.U8 desc[UR36][R2.64], RZ ;  /* 0x000000ff02007986 */ /* 0x0001e2000c101124 */
[----:B------:R-:W-:Y:S05]  /*1db40*/  BRA `(.L_x_14109) ;  /* 0x00000004008c7947 */ /* 0x000fea0003800000 */
.L_x_14106:
        /* <DEDUP_REMOVED lines=8> */
.L_x_14111:
[----:B------:R0:W-:Y:S01]  /*1dbd0*/  STG.E desc[UR36][R2.64], RZ ;  /* 0x000000ff02007986 */ /* 0x0001e2000c101924 */
[----:B------:R-:W-:Y:S05]  /*1dbe0*/  BRA `(.L_x_14109) ;  /* 0x0000000400647947 */ /* 0x000fea0003800000 */
.L_x_14110:
[----:B------:R0:W-:Y:S01]  /*1dbf0*/  STG.E.U16 desc[UR36][R2.64], RZ ;  /* 0x000000ff02007986 */ /* 0x0001e2000c101524 */
[----:B------:R-:W-:Y:S05]  /*1dc00*/  BRA `(.L_x_14109) ;  /* 0x00000004005c7947 */ /* 0x000fea0003800000 */
.L_x_14105:
        /* <DEDUP_REMOVED lines=8> */
.L_x_14113:
[----:B------:R4:W-:Y:S01]  /*1dc90*/  STG.E.U16 desc[UR36][R2.64], RZ ;  /* 0x000000ff02007986 */ /* 0x0009e2000c101524 */
[----:B------:R-:W-:Y:S05]  /*1dca0*/  BRA `(.L_x_14109) ;  /* 0x0000000400347947 */ /* 0x000fea0003800000 */
.L_x_14112:
        /* <DEDUP_REMOVED lines=8> */
.L_x_14115:
[----:B------:R2:W-:Y:S01]  /*1dd30*/  STG.E desc[UR36][R2.64], RZ ;  /* 0x000000ff02007986 */ /* 0x0005e2000c101924 */
[----:B------:R-:W-:Y:S05]  /*1dd40*/  BRA `(.L_x_14109) ;  /* 0x00000004000c7947 */ /* 0x000fea0003800000 */
.L_x_14114:
[----:B------:R0:W-:Y:S01]  /*1dd50*/  STG.E.64 desc[UR36][R2.64], RZ ;  /* 0x000000ff02007986 */ /* 0x0001e2000c101b24 */
[----:B------:R-:W-:Y:S05]  /*1dd60*/  BRA `(.L_x_14109) ;  /* 0x0000000400047947 */ /* 0x000fea0003800000 */
.L_x_14104:
        /* <DEDUP_REMOVED lines=10> */
.L_x_14118:
[----:B------:R0:W-:Y:S01]  /*1de10*/  STG.E.128 desc[UR36][R2.64], RZ ;  /* 0x000000ff02007986 */ /* 0x0001e2000c101d24 */
[----:B------:R-:W-:Y:S05]  /*1de20*/  BRA `(.L_x_14109) ;  /* 0x0000000000d47947 */ /* 0x000fea0003800000 */
.L_x_14117:
        /* <DEDUP_REMOVED lines=8> */
.L_x_14120:
[----:B------:R0:W-:Y:S01]  /*1deb0*/  STG.E.U8 desc[UR36][R2.64], RZ ;  /* 0x000000ff02007986 */ /* 0x0001e2000c101124 */
[----:B------:R-:W-:Y:S05]  /*1dec0*/  BRA `(.L_x_14109) ;  /* 0x0000000000ac7947 */ /* 0x000fea0003800000 */
.L_x_14119:
[----:B------:R0:W-:Y:S01]  /*1ded0*/  STG.E.U16 desc[UR36][R2.64], RZ ;  /* 0x000000ff02007986 */ /* 0x0001e2000c101524 */
[----:B------:R-:W-:Y:S05]  /*1dee0*/  BRA `(.L_x_14109) ;  /* 0x0000000000a47947 */ /* 0x000fea0003800000 */
.L_x_14116:
        /* <DEDUP_REMOVED lines=10> */
.L_x_14123:
[----:B------:R0:W-:Y:S01]  /*1df90*/  STG.E.U8 desc[UR36][R2.64], RZ ;  /* 0x000000ff02007986 */ /* 0x0001e2000c101124 */
[----:B------:R-:W-:Y:S05]  /*1dfa0*/  BRA `(.L_x_14109) ;  /* 0x0000000000747947 */ /* 0x000fea0003800000 */
.L_x_14122:
[----:B------:R0:W-:Y:S01]  /*1dfb0*/  STG.E.U8 desc[UR36][R2.64], RZ ;  /* 0x000000ff02007986 */ /* 0x0001e2000c101124 */
[----:B------:R-:W-:Y:S05]  /*1dfc0*/  BRA `(.L_x_14109) ;  /* 0x00000000006c7947 */ /* 0x000fea0003800000 */
.L_x_14121:
[----:B------:R-:W-:-:S13]  /*1dfd0*/  ISETP.NE.AND P0, PT, R0, 0x1c, PT ;  /* 0x0000001c0000780c */ /* 0x000fda0003f05270 */
[----:B------:R-:W-:Y:S05]  /*1dfe0*/  @!P0 BRA `(.L_x_14124) ;  /* 0x0000000000608947 */ /* 0x000fea0003800000 */
[----:B------:R-:W-:-:S13]  /*1dff0*/  ISETP.NE.AND P0, PT, R0, 0x1d, PT ;  /* 0x0000001d0000780c */ /* 0x000fda0003f05270 */
[----:B------:R-:W-:Y:S05]  /*1e000*/  @!P0 BRA `(.L_x_14125) ;  /* 0x0000000000508947 */ /* 0x000fea0003800000 */
[----:B------:R-:W-:-:S13]  /*1e010*/  ISETP.NE.AND P0, PT, R0, 0x2c, PT ;  /* 0x0000002c0000780c */ /* 0x000fda0003f05270 */
[----:B------:R0:W-:Y:S01]  /*1e020*/  @!P0 STG.E.U8 desc[UR36][R2.64], RZ ;  /* 0x000000ff02008986 */ /* 0x0001e2000c101124 */
[----:B------:R-:W-:Y:S05]  /*1e030*/  @!P0 BRA `(.L_x_14109) ;  /* 0x0000000000508947 */ /* 0x000fea0003800000 */
.L_x_14108:
        /* <DEDUP_REMOVED lines=16> */
.L_x_14126:
[----:B------:R-:W-:Y:S05]  /*1e140*/  BRA `(.L_x_14109) ;  /* 0x00000000000c7947 */ /* 0x000fea0003800000 */
.L_x_14125:
[----:B------:R0:W-:Y:S01]  /*1e150*/  STG.E.64 desc[UR36][R2.64], RZ ;  /* 0x000000ff02007986 */ /* 0x0001e2000c101b24 */
[----:B------:R-:W-:Y:S05]  /*1e160*/  BRA `(.L_x_14109) ;  /* 0x0000000000047947 */ /* 0x000fea0003800000 */
.L_x_14124:
[----:B------:R0:W-:Y:S02]  /*1e170*/  STG.E desc[UR36][R2.64], RZ ;  /* 0x000000ff02007986 */ /* 0x0001e4000c101924 */
.L_x_14109:
[----:B------:R-:W-:-:S07]  /*1e180*/  VIADD R32, R32, 0x80 ;  /* 0x0000008020207836 */ /* 0x000fce0000000000 */
.L_x_13875:
[----:B------:R-:W-:Y:S05]  /*1e190*/  BSYNC.RECONVERGENT B6 ;  /* 0x0000000000067941 */ /* 0x000fea0003800200 */
.L_x_13874:
        /* <DEDUP_REMOVED lines=434> */
.L_x_14127:
        /* <DEDUP_REMOVED lines=18> */
.L_x_14131:
[----:B------:R0:W5:Y:S01]  /*1fde0*/  LDG.E.U8 R26, desc[UR36][R2.64] ;  /* 0x00000024021a7981 */ /* 0x000162000c1e1100 */
[----:B------:R-:W-:Y:S05]  /*1fdf0*/  BRA `(.L_x_14133) ;  /* 0x0000000c002c7947 */ /* 0x000fea0003800000 */
.L_x_14130:
        /* <DEDUP_REMOVED lines=8> */
.L_x_14135:
[----:B------:R0:W5:Y:S01]  /*1fe80*/  LDG.E R26, desc[UR36][R2.64] ;  /* 0x00000024021a7981 */ /* 0x000162000c1e1900 */
[----:B------:R-:W-:Y:S05]  /*1fe90*/  BRA `(.L_x_14133) ;  /* 0x0000000c00047947 */ /* 0x000fea0003800000 */
.L_x_14134:
[----:B------:R0:W5:Y:S01]  /*1fea0*/  LDG.E.S16 R26, desc[UR36][R2.64] ;  /* 0x00000024021a7981 */ /* 0x000162000c1e1700 */
[----:B------:R-:W-:Y:S05]  /*1feb0*/  BRA `(.L_x_14133) ;  /* 0x0000000800fc7947 */ /* 0x000fea0003800000 */
.L_x_14129:
        /* <DEDUP_REMOVED lines=9> */
.L_x_14137:
[----:B------:R-:W2:Y:S02]  /*1ff50*/  LDG.E.U16 R2, desc[UR36][R2.64] ;  /* 0x0000002402027981 */ /* 0x000ea4000c1e1500 */
[----:B--2---:R-:W-:-:S06]  /*1ff60*/  HADD2.F32 R26, -RZ, R2.H0_H0 ;  /* 0x20000002ff1a7230 */ /* 0x004fcc0000004100 */
[----:B------:R-:W0:Y:S01]  /*1ff70*/  F2I.FTZ.TRUNC.NTZ R26, R26 ;  /* 0x0000001a001a7305 */ /* 0x000e22000021f100 */
[----:B------:R-:W-:Y:S05]  /*1ff80*/  BRA `(.L_x_14133) ;  /* 0x0000000800c87947 */ /* 0x000fea0003800000 */
.L_x_14136:
        /* <DEDUP_REMOVED lines=9> */
.L_x_14139:
[----:B------:R-:W2:Y:S02]  /*20020*/  LDG.E.U16 R2, desc[UR36][R2.64] ;  /* 0x0000002402027981 */ /* 0x000ea4000c1e1500 */
[----:B--2---:R-:W-:-:S06]  /*20030*/  HADD2.F32 R26, -RZ, R2.H0_H0 ;  /* 0x20000002ff1a7230 */ /* 0x004fcc0000004100 */
[----:B------:R-:W0:Y:S01]  /*20040*/  F2I.FTZ.TRUNC.NTZ R26, R26 ;  /* 0x0000001a001a7305 */ /* 0x000e22000021f100 */
[----:B------:R-:W-:Y:S05]  /*20050*/  BRA `(.L_x_14133) ;  /* 0x0000000800947947 */ /* 0x000fea0003800000 */
.L_x_14138:
[----:B------:R-:W2:Y:S02]  /*20060*/  LDG.E.64 R26, desc[UR36][R2.64] ;  /* 0x00000024021a7981 */ /* 0x000ea4000c1e1b00 */
[----:B--2---:R0:W1:Y:S02]  /*20070*/  F2I.F64.TRUNC R26, R26 ;  /* 0x0000001a001a7311 */ /* 0x004064000030d100 */
[----:B01----:R-:W-:Y:S05]  /*20080*/  BRA `(.L_x_14133) ;  /* 0x0000000800887947 */ /* 0x003fea0003800000 */
.L_x_14128:
        /* <DEDUP_REMOVED lines=12> */
.L_x_14142:
[----:B------:R-:W2:Y:S02]  /*20150*/  LDG.E.64 R2, desc[UR36][R2.64] ;  /* 0x0000002402027981 */ /* 0x000ea4000c1e1b00 */
[----:B--2---:R0:W1:Y:S02]  /*20160*/  F2I.F64.TRUNC R26, R2 ;  /* 0x00000002001a7311 */ /* 0x004064000030d100 */
[----:B01----:R-:W-:Y:S05]  /*20170*/  BRA `(.L_x_14133) ;  /* 0x00000008004c7947 */ /* 0x003fea0003800000 */
.L_x_14141:
        /* <DEDUP_REMOVED lines=26> */
.L_x_14144:
        /* <DEDUP_REMOVED lines=13> */
.L_x_14143:
[----:B------:R-:W2:Y:S02]  /*203f0*/  LDG.E.U16 R26, desc[UR36][R2.64] ;  /* 0x00000024021a7981 */ /* 0x000ea4000c1e1500 */
[----:B--2---:R-:W-:-:S06]  /*20400*/  IMAD.U32 R26, R26, 0x10000, RZ ;  /* 0x000100001a1a7824 */ /* 0x004fcc00078e00ff */
[----:B------:R-:W0:Y:S01]  /*20410*/  F2I.FTZ.TRUNC.NTZ R26, R26 ;  /* 0x0000001a001a7305 */ /* 0x000e22000021f100 */
[----:B------:R-:W-:Y:S05]  /*20420*/  BRA `(.L_x_14133) ;  /* 0x0000000400a07947 */ /* 0x000fea0003800000 */
.L_x_14140:
        /* <DEDUP_REMOVED lines=10> */
.L_x_14147:
        /* <DEDUP_REMOVED lines=21> */
.L_x_14151:
[----:B------:R-:W-:Y:S05]  /*20620*/  BSYNC.RECONVERGENT B1 ;  /* 0x0000000000017941 */ /* 0x000fea0003800200 */
.L_x_14150:
[----:B------:R-:W-:Y:S02]  /*20630*/  SHF.L.U32 R0, R0, 0x14, RZ ;  /* 0x0000001400007819 */ /* 0x000fe400000006ff */
[----:B------:R-:W-:-:S04]  /*20640*/  LEA R2, R2, 0x3b800000, 0x17 ;  /* 0x3b80000002027811 */ /* 0x000fc800078eb8ff */
[----:B------:R-:W-:-:S07]  /*20650*/  LOP3.LUT R26, R2, R0, R7, 0xfe, !PT ;  /* 0x00000000021a7212 */ /* 0x000fce00078efe07 */
.L_x_14149:
[----:B------:R-:W-:Y:S05]  /*20660*/  BSYNC.RECONVERGENT B0 ;  /* 0x0000000000007941 */ /* 0x000fea0003800200 */
.L_x_14148:
[----:B------:R-:W0:Y:S01]  /*20670*/  F2I.FTZ.TRUNC.NTZ R26, R26 ;  /* 0x0000001a001a7305 */ /* 0x000e22000021f100 */
[----:B------:R-:W-:Y:S05]  /*20680*/  BRA `(.L_x_14133) ;  /* 0x0000000400087947 */ /* 0x000fea0003800000 */
.L_x_14146:
        /* <DEDUP_REMOVED lines=21> */
.L_x_14155:
[----:B------:R-:W-:Y:S05]  /*207e0*/  BSYNC.RECONVERGENT B1 ;  /* 0x0000000000017941 */ /* 0x000fea0003800200 */
.L_x_14154:
[----:B------:R-:W-:Y:S01]  /*207f0*/  IMAD.SHL.U32 R0, R0, 0x200000, RZ ;  /* 0x0020000000007824 */ /* 0x000fe200078e00ff */
[----:B------:R-:W-:-:S04]  /*20800*/  LEA R2, R2, 0x37800000, 0x17 ;  /* 0x3780000002027811 */ /* 0x000fc800078eb8ff */
[----:B------:R-:W-:-:S07]  /*20810*/  LOP3.LUT R26, R2, R0, R7, 0xfe, !PT ;  /* 0x00000000021a7212 */ /* 0x000fce00078efe07 */
.L_x_14153:
[----:B------:R-:W-:Y:S05]  /*20820*/  BSYNC.RECONVERGENT B0 ;  /* 0x0000000000007941 */ /* 0x000fea0003800200 */
.L_x_14152:
[----:B------:R-:W0:Y:S01]  /*20830*/  F2I.FTZ.TRUNC.NTZ R26, R26 ;  /* 0x0000001a001a7305 */ /* 0x000e22000021f100 */
[----:B------:R-:W-:Y:S05]  /*20840*/  BRA `(.L_x_14133) ;  /* 0x0000000000987947 */ /* 0x000fea0003800000 */
.L_x_14145:
        /* <DEDUP_REMOVED lines=14> */
.L_x_14159:
[----:B------:R-:W-:Y:S05]  /*20930*/  BSYNC.RECONVERGENT B0 ;  /* 0x0000000000007941 */ /* 0x000fea0003800200 */
.L_x_14158:
[----:B------:R-:W0:Y:S01]  /*20940*/  F2I.FTZ.TRUNC.NTZ R26, R26 ;  /* 0x0000001a001a7305 */ /* 0x000e22000021f100 */
[----:B------:R-:W-:Y:S05]  /*20950*/  BRA `(.L_x_14133) ;  /* 0x0000000000547947 */ /* 0x000fea0003800000 */
.L_x_14132:
        /* <DEDUP_REMOVED lines=16> */
.L_x_14160:
[----:B------:R-:W-:Y:S01]  /*20a60*/  MOV R26, RZ ;  /* 0x000000ff001a7202 */ /* 0x000fe20000000f00 */
[----:B------:R-:W-:Y:S06]  /*20a70*/  BRA `(.L_x_14133) ;  /* 0x00000000000c7947 */ /* 0x000fec0003800000 */
.L_x_14157:
[----:B------:R0:W5:Y:S01]  /*20a80*/  LDG.E R26, desc[UR36][R2.64] ;  /* 0x00000024021a7981 */ /* 0x000162000c1e1900 */
[----:B------:R-:W-:Y:S05]  /*20a90*/  BRA `(.L_x_14133) ;  /* 0x0000000000047947 */ /* 0x000fea0003800000 */
.L_x_14156:
[----:B------:R0:W5:Y:S02]  /*20aa0*/  LDG.E R26, desc[UR36][R2.64] ;  /* 0x00000024021a7981 */ /* 0x000164000c1e1900 */
.L_x_14133:
[----:B------:R-:W1:Y:S01]  /*20ab0*/  LDCU.64 UR4, c[0x0][0x720] ;  /* 0x0000e400ff0477ac */ /* 0x000e620008000a00 */
[----:B0-----:R-:W-:-:S04]  /*20ac0*/  PRMT R0, R18, 0x7772, RZ ;  /* 0x0000777212007816 */ /* 0x001fc800000000ff */
[----:B------:R-:W-:Y:S02]  /*20ad0*/  ISETP.GT.AND P1, PT, R0, 0x9, PT ;  /* 0x000000090000780c */ /* 0x000fe40003f24270 */
[----:B-1-3--:R-:W-:-:S05]  /*20ae0*/  IADD3 R2, P0, PT, R25, UR4, RZ ;  /* 0x0000000419027c10 */ /* 0x00afca000ff1e0ff */
        /* <DEDUP_REMOVED lines=12> */
.L_x_14164:
[----:B------:R0:W5:Y:S01]  /*20bb0*/  LDG.E.U8 R25, desc[UR36][R2.64] ;  /* 0x0000002402197981 */ /* 0x000162000c1e1100 */
[----:B------:R-:W-:Y:S05]  /*20bc0*/  BRA `(.L_x_14166) ;  /* 0x0000000c002c7947 */ /* 0x000fea0003800000 */
.L_x_14163:
        /* <DEDUP_REMOVED lines=8> */
.L_x_14168:
[----:B------:R0:W5:Y:S01]  /*20c50*/  LDG.E R25, desc[UR36][R2.64] ;  /* 0x0000002402197981 */ /* 0x000162000c1e1900 */
[----:B------:R-:W-:Y:S05]  /*20c60*/  BRA `(.L_x_14166) ;  /* 0x0000000c00047947 */ /* 0x000fea0003800000 */
.L_x_14167:
[----:B------:R0:W5:Y:S01]  /*20c70*/  LDG.E.S16 R25, desc[UR36][R2.64] ;  /* 0x0000002402197981 */ /* 0x000162000c1e1700 */
[----:B------:R-:W-:Y:S05]  /*20c80*/  BRA `(.L_x_14166) ;  /* 0x0000000800fc7947 */ /* 0x000fea0003800000 */
.L_x_14162:
        /* <DEDUP_REMOVED lines=9> */
.L_x_14170:
[----:B------:R-:W3:Y:S02]  /*20d20*/  LDG.E.U16 R2, desc[UR36][R2.64] ;  /* 0x0000002402027981 */ /* 0x000ee4000c1e1500 */
[----:B---3--:R-:W-:-:S06]  /*20d30*/  HADD2.F32 R25, -RZ, R2.H0_H0 ;  /* 0x20000002ff197230 */ /* 0x008fcc0000004100 */
[----:B------:R-:W0:Y:S01]  /*20d40*/  F2I.FTZ.TRUNC.NTZ R25, R25 ;  /* 0x0000001900197305 */ /* 0x000e22000021f100 */
[----:B------:R-:W-:Y:S05]  /*20d50*/  BRA `(.L_x_14166) ;  /* 0x0000000800c87947 */ /* 0x000fea0003800000 */
.L_x_14169:
        /* <DEDUP_REMOVED lines=9> */
.L_x_14172:
[----:B------:R-:W3:Y:S02]  /*20df0*/  LDG.E.U16 R2, desc[UR36][R2.64] ;  /* 0x0000002402027981 */ /* 0x000ee4000c1e1500 */
[----:B---3--:R-:W-:-:S06]  /*20e00*/  HADD2.F32 R25, -RZ, R2.H0_H0 ;  /* 0x20000002ff197230 */ /* 0x008fcc0000004100 */
[----:B------:R-:W0:Y:S01]  /*20e10*/  F2I.FTZ.TRUNC.NTZ R25, R25 ;  /* 0x0000001900197305 */ /* 0x000e22000021f100 */
[----:B------:R-:W-:Y:S05]  /*20e20*/  BRA `(.L_x_14166) ;  /* 0x0000000800947947 */ /* 0x000fea0003800000 */
.L_x_14171:
[----:B------:R-:W3:Y:S02]  /*20e30*/  LDG.E.64 R2, desc[UR36][R2.64] ;  /* 0x0000002402027981 */ /* 0x000ee4000c1e1b00 */
[----:B---3--:R0:W1:Y:S02]  /*20e40*/  F2I.F64.TRUNC R25, R2 ;  /* 0x0000000200197311 */ /* 0x008064000030d100 */
[----:B01----:R-:W-:Y:S05]  /*20e50*/  BRA `(.L_x_14166) ;  /* 0x0000000800887947 */ /* 0x003fea0003800000 */
.L_x_14161:
        /* <DEDUP_REMOVED lines=12> */
.L_x_14175:
[----:B------:R-:W3:Y:S02]  /*20f20*/  LDG.E.64 R2, desc[UR36][R2.64] ;  /* 0x0000002402027981 */ /* 0x000ee4000c1e1b00 */
[----:B---3--:R0:W1:Y:S02]  /*20f30*/  F2I.F64.TRUNC R25, R2 ;  /* 0x0000000200197311 */ /* 0x008064000030d100 */
[----:B01----:R-:W-:Y:S05]  /*20f40*/  BRA `(.L_x_14166) ;  /* 0x00000008004c7947 */ /* 0x003fea0003800000 */
.L_x_14174:
        /* <DEDUP_REMOVED lines=26> */
.L_x_14177:
        /* <DEDUP_REMOVED lines=13> */
.L_x_14176:
[----:B------:R-:W3:Y:S02]  /*211c0*/  LDG.E.U16 R25, desc[UR36][R2.64] ;  /* 0x0000002402197981 */ /* 0x000ee4000c1e1500 */
[----:B---3--:R-:W-:-:S06]  /*211d0*/  IMAD.U32 R25, R25, 0x10000, RZ ;  /* 0x0001000019197824 */ /* 0x008fcc00078e00ff */
[----:B------:R-:W0:Y:S01]  /*211e0*/  F2I.FTZ.TRUNC.NTZ R25, R25 ;  /* 0x0000001900197305 */ /* 0x000e22000021f100 */
[----:B------:R-:W-:Y:S05]  /*211f0*/  BRA `(.L_x_14166) ;  /* 0x0000000400a07947 */ /* 0x000fea0003800000 */
.L_x_14173:
        /* <DEDUP_REMOVED lines=10> */
.L_x_14180:
        /* <DEDUP_REMOVED lines=21> */
.L_x_14184:
[----:B------:R-:W-:Y:S05]  /*213f0*/  BSYNC.RECONVERGENT B1 ;  /* 0x0000000000017941 */ /* 0x000fea0003800200 */
.L_x_14183:
[----:B------:R-:W-:Y:S01]  /*21400*/  IMAD.SHL.U32 R0, R0, 0x100000, RZ ;  /* 0x0010000000007824 */ /* 0x000fe200078e00ff */
[----:B------:R-:W-:-:S04]  /*21410*/  LEA R2, R2, 0x3b800000, 0x17 ;  /* 0x3b80000002027811 */ /* 0x000fc800078eb8ff */
[----:B------:R-:W-:-:S07]  /*21420*/  LOP3.LUT R25, R2, R0, R25, 0xfe, !PT ;  /* 0x0000000002197212 */ /* 0x000fce00078efe19 */
.L_x_14182:
[----:B------:R-:W-:Y:S05]  /*21430*/  BSYNC.RECONVERGENT B0 ;  /* 0x0000000000007941 */ /* 0x000fea0003800200 */
.L_x_14181:
[----:B------:R-:W1:Y:S01]  /*21440*/  F2I.FTZ.TRUNC.NTZ R25, R25 ;  /* 0x0000001900197305 */ /* 0x000e62000021f100 */
[----:B------:R-:W-:Y:S05]  /*21450*/  BRA `(.L_x_14166) ;  /* 0x0000000400087947 */ /* 0x000fea0003800000 */
.L_x_14179:
        /* <DEDUP_REMOVED lines=21> */
.L_x_14188:
[----:B------:R-:W-:Y:S05]  /*215b0*/  BSYNC.RECONVERGENT B1 ;  /* 0x0000000000017941 */ /* 0x000fea0003800200 */
.L_x_14187:
[----:B------:R-:W-:Y:S02]  /*215c0*/  SHF.L.U32 R0, R0, 0x15, RZ ;  /* 0x0000001500007819 */ /* 0x000fe400000006ff */
[----:B------:R-:W-:-:S04]  /*215d0*/  LEA R2, R2, 0x37800000, 0x17 ;  /* 0x3780000002027811 */ /* 0x000fc800078eb8ff */
[----:B------:R-:W-:-:S07]  /*215e0*/  LOP3.LUT R25, R2, R0, R25, 0xfe, !PT ;  /* 0x0000000002197212 */ /* 0x000fce00078efe19 */
.L_x_14186:
[----:B------:R-:W-:Y:S05]  /*215f0*/  BSYNC.RECONVERGENT B0 ;  /* 0x0000000000007941 */ /* 0x000fea0003800200 */
.L_x_14185:
[----:B------:R-:W3:Y:S01]  /*21600*/  F2I.FTZ.TRUNC.NTZ R25, R25 ;  /* 0x0000001900197305 */ /* 0x000ee2000021f100 */
[----:B------:R-:W-:Y:S05]  /*21610*/  BRA `(.L_x_14166) ;  /* 0x0000000000987947 */ /* 0x000fea0003800000 */
.L_x_14178:
        /* <DEDUP_REMOVED lines=14> */
.L_x_14192:
[----:B------:R-:W-:Y:S05]  /*21700*/  BSYNC.RECONVERGENT B0 ;  /* 0x0000000000007941 */ /* 0x000fea0003800200 */
.L_x_14191:
[----:B------:R-:W0:Y:S01]  /*21710*/  F2I.FTZ.TRUNC.NTZ R25, R25 ;  /* 0x0000001900197305 */ /* 0x000e22000021f100 */
[----:B------:R-:W-:Y:S05]  /*21720*/  BRA `(.L_x_14166) ;  /* 0x0000000000547947 */ /* 0x000fea0003800000 */
.L_x_14165:
[----:B------:R-:W-:Y:S01]  /*21730*/  MOV R0, 0x0 ;  /* 0x0000000000007802 */ /* 0x000fe20000000f00 */
[----:B------:R-:W0:Y:S01]  /*21740*/  LDCU.64 UR4, c[0x4][0x118] ;  /* 0x01002300ff0477ac */ /* 0x000e220008000a00 */
[----:B------:R-:W-:Y:S02]  /*21750*/  HFMA2 R13, -RZ, RZ, 0, 0 ;  /* 0x00000000ff0d7431 */ /* 0x000fe400000001ff */
[----:B------:R-:W-:Y:S01]  /*21760*/  IMAD.MOV.U32 R8, RZ, RZ, 0x4e ;  /* 0x0000004eff087424 */ /* 0x000fe200078e00ff */
[----:B------:R1:W3:Y:S01]  /*21770*/  LDC.64 R2, c[0x4][R0] ;  /* 0x0100000000027b82 */ /* 0x0002e20000000a00 */
        /* <DEDUP_REMOVED lines=8> */
[----:B-1----:R-:W-:-:S07]  /*21800*/  MOV R11, UR9 ;  /* 0x00000009000b7c02 */ /* 0x002fce0008000f00 */
[----:B------:R-:W-:-:S07]  /*21810*/  LEPC R20, `(.L_x_14193) ;  /* 0x000000001014794e */ /* 0x000fce0000000000 */
[----:B---3-5:R-:W-:Y:S05]  /*21820*/  CALL.ABS.NOINC R2 ;  /* 0x0000000002007343 */ /* 0x028fea0003c00000 */
.L_x_14193:
[----:B------:R-:W-:Y:S01]  /*21830*/  IMAD.MOV.U32 R25, RZ, RZ, RZ ;  /* 0x000000ffff197224 */ /* 0x000fe200078e00ff */
[----:B------:R-:W-:Y:S06]  /*21840*/  BRA `(.L_x_14166) ;  /* 0x00000000000c7947 */ /* 0x000fec0003800000 */
.L_x_14190:
[----:B------:R0:W5:Y:S01]  /*21850*/  LDG.E R25, desc[UR36][R2.64] ;  /* 0x0000002402197981 */ /* 0x000162000c1e1900 */
[----:B------:R-:W-:Y:S05]  /*21860*/  BRA `(.L_x_14166) ;  /* 0x0000000000047947 */ /* 0x000fea0003800000 */
.L_x_14189:
[----:B------:R0:W5:Y:S02]  /*21870*/  LDG.E R25, desc[UR36][R2.64] ;  /* 0x0000002402197981 */ /* 0x000164000c1e1900 */
.L_x_14166:
[----:B------:R-:W2:Y:S01]  /*21880*/  LDCU.64 UR4, c[0x0][0x728] ;  /* 0x0000e500ff0477ac */ /* 0x000ea20008000a00 */
[----:B0-----:R-:W-:-:S04]  /*21890*/  PRMT R0, R18, 0x7773, RZ ;  /* 0x0000777312007816 */ /* 0x001fc800000000ff */
[----:B------:R-:W-:Y:S02]  /*218a0*/  ISETP.GT.AND P1, PT, R0, 0x9, PT ;  /* 0x000000090000780c */ /* 0x000fe40003f24270 */
[----:B--2---:R-:W-:-:S05]  /*218b0*/  IADD3 R4, P0, PT, R24, UR4, RZ ;  /* 0x0000000418047c10 */ /* 0x004fca000ff1e0ff */
        /* <DEDUP_REMOVED lines=12> */
.L_x_14197:
[----:B------:R0:W5:Y:S01]  /*21980*/  LDG.E.U8 R2, desc[UR36][R4.64] ;  /* 0x0000002404027981 */ /* 0x000162000c1e1100 */
[----:B------:R-:W-:Y:S05]  /*21990*/  BRA `(.L_x_14199) ;  /* 0x0000000c002c7947 */ /* 0x000fea0003800000 */
.L_x_14196:
        /* <DEDUP_REMOVED lines=8> */
.L_x_14201:
[----:B------:R2:W5:Y:S01]  /*21a20*/  LDG.E R2, desc[UR36][R4.64] ;  /* 0x0000002404027981 */ /* 0x000562000c1e1900 */
[----:B------:R-:W-:Y:S05]  /*21a30*/  BRA `(.L_x_14199) ;  /* 0x0000000c00047947 */ /* 0x000fea0003800000 */
.L_x_14200:
[----:B------:R0:W5:Y:S01]  /*21a40*/  LDG.E.S16 R2, desc[UR36][R4.64] ;  /* 0x0000002404027981 */ /* 0x000162000c1e1700 */
[----:B------:R-:W-:Y:S05]  /*21a50*/  BRA `(.L_x_14199) ;  /* 0x0000000800fc7947 */ /* 0x000fea0003800000 */
.L_x_14195:
        /* <DEDUP_REMOVED lines=9> */
.L_x_14203:
[----:B------:R-:W2:Y:S02]  /*21af0*/  LDG.E.U16 R4, desc[UR36][R4.64] ;  /* 0x0000002404047981 */ /* 0x000ea4000c1e1500 */
[----:B--2---:R-:W-:-:S06]  /*21b00*/  HADD2.F32 R2, -RZ, R4.H0_H0 ;  /* 0x20000004ff027230 */ /* 0x004fcc0000004100 */
[----:B------:R-:W0:Y:S01]  /*21b10*/  F2I.FTZ.TRUNC.NTZ R2, R2 ;  /* 0x0000000200027305 */ /* 0x000e22000021f100 */
[----:B------:R-:W-:Y:S05]  /*21b20*/  BRA `(.L_x_14199) ;  /* 0x0000000800c87947 */ /* 0x000fea0003800000 */
.L_x_14202:
        /* <DEDUP_REMOVED lines=9> */
.L_x_14205:
[----:B------:R-:W2:Y:S02]  /*21bc0*/  LDG.E.U16 R4, desc[UR36][R4.64] ;  /* 0x0000002404047981 */ /* 0x000ea4000c1e1500 */
[----:B--2---:R-:W-:-:S06]  /*21bd0*/  HADD2.F32 R2, -RZ, R4.H0_H0 ;  /* 0x20000004ff027230 */ /* 0x004fcc0000004100 */
[----:B------:R-:W0:Y:S01]  /*21be0*/  F2I.FTZ.TRUNC.NTZ R2, R2 ;  /* 0x0000000200027305 */ /* 0x000e22000021f100 */
[----:B------:R-:W-:Y:S05]  /*21bf0*/  BRA `(.L_x_14199) ;  /* 0x0000000800947947 */ /* 0x000fea0003800000 */
.L_x_14204:
[----:B------:R-:W2:Y:S02]  /*21c00*/  LDG.E.64 R2, desc[UR36][R4.64] ;  /* 0x0000002404027981 */ /* 0x000ea4000c1e1b00 */
[----:B--2---:R0:W2:Y:S02]  /*21c10*/  F2I.F64.TRUNC R2, R2 ;  /* 0x0000000200027311 */ /* 0x0040a4000030d100 */
[----:B0-2---:R-:W-:Y:S05]  /*21c20*/  BRA `(.L_x_14199) ;  /* 0x0000000800887947 */ /* 0x005fea0003800000 */
.L_x_14194:
        /* <DEDUP_REMOVED lines=12> */
.L_x_14208:
[----:B------:R-:W2:Y:S02]  /*21cf0*/  LDG.E.64 R2, desc[UR36][R4.64] ;  /* 0x0000002404027981 */ /* 0x000ea4000c1e1b00 */
[----:B--2---:R0:W2:Y:S02]  /*21d00*/  F2I.F64.TRUNC R2, R2 ;  /* 0x0000000200027311 */ /* 0x0040a4000030d100 */
[----:B0-2---:R-:W-:Y:S05]  /*21d10*/  BRA `(.L_x_14199) ;  /* 0x00000008004c7947 */ /* 0x005fea0003800000 */
.L_x_14207:
        /* <DEDUP_REMOVED lines=26> */
.L_x_14210:
        /* <DEDUP_REMOVED lines=13> */
.L_x_14209:
[----:B------:R-:W2:Y:S02]  /*21f90*/  LDG.E.U16 R2, desc[UR36][R4.64] ;  /* 0x0000002404027981 */ /* 0x000ea4000c1e1500 */
[----:B--2---:R-:W-:-:S06]  /*21fa0*/  SHF.L.U32 R2, R2, 0x10, RZ ;  /* 0x0000001002027819 */ /* 0x004fcc00000006ff */
[----:B------:R-:W0:Y:S01]  /*21fb0*/  F2I.FTZ.TRUNC.NTZ R2, R2 ;  /* 0x0000000200027305 */ /* 0x000e22000021f100 */
[----:B------:R-:W-:Y:S05]  /*21fc0*/  BRA `(.L_x_14199) ;  /* 0x0000000400a07947 */ /* 0x000fea0003800000 */
.L_x_14206:
        /* <DEDUP_REMOVED lines=10> */
.L_x_14213:
        /* <DEDUP_REMOVED lines=21> */
.L_x_14217:
[----:B------:R-:W-:Y:S05]  /*221c0*/  BSYNC.RECONVERGENT B1 ;  /* 0x0000000000017941 */ /* 0x000fea0003800200 */
.L_x_14216:
[----:B------:R-:W-:Y:S01]  /*221d0*/  IMAD.SHL.U32 R0, R0, 0x100000, RZ ;  /* 0x0010000000007824 */ /* 0x000fe200078e00ff */
[----:B------:R-:W-:-:S04]  /*221e0*/  LEA R2, R2, 0x3b800000, 0x17 ;  /* 0x3b80000002027811 */ /* 0x000fc800078eb8ff */
[----:B------:R-:W-:-:S07]  /*221f0*/  LOP3.LUT R2, R2, R0, R7, 0xfe, !PT ;  /* 0x0000000002027212 */ /* 0x000fce00078efe07 */
.L_x_14215:
[----:B------:R-:W-:Y:S05]  /*22200*/  BSYNC.RECONVERGENT B0 ;  /* 0x0000000000007941 */ /* 0x000fea0003800200 */
.L_x_14214:
[----:B------:R-:W0:Y:S01]  /*22210*/  F2I.FTZ.TRUNC.NTZ R2, R2 ;  /* 0x0000000200027305 */ /* 0x000e22000021f100 */
[----:B------:R-:W-:Y:S05]  /*22220*/  BRA `(.L_x_14199) ;  /* 0x0000000400087947 */ /* 0x000fea0003800000 */
.L_x_14212:
        /* <DEDUP_REMOVED lines=21> */
.L_x_14221:
[----:B------:R-:W-:Y:S05]  /*22380*/  BSYNC.RECONVERGENT B1 ;  /* 0x0000000000017941 */ /* 0x000fea0003800200 */
.L_x_14220:
[----:B------:R-:W-:Y:S01]  /*22390*/  IMAD.SHL.U32 R0, R0, 0x200000, RZ ;  /* 0x0020000000007824 */ /* 0x000fe200078e00ff */
[----:B------:R-:W-:-:S04]  /*223a0*/  LEA R2, R2, 0x37800000, 0x17 ;  /* 0x3780000002027811 */ /* 0x000fc800078eb8ff */
[----:B------:R-:W-:-:S07]  /*223b0*/  LOP3.LUT R2, R2, R0, R7, 0xfe, !PT ;  /* 0x0000000002027212 */ /* 0x000fce00078efe07 */
.L_x_14219:
[----:B------:R-:W-:Y:S05]  /*223c0*/  BSYNC.RECONVERGENT B0 ;  /* 0x0000000000007941 */ /* 0x000fea0003800200 */
.L_x_14218:
[----:B------:R-:W0:Y:S01]  /*223d0*/  F2I.FTZ.TRUNC.NTZ R2, R2 ;  /* 0x0000000200027305 */ /* 0x000e22000021f100 */
[----:B------:R-:W-:Y:S05]  /*223e0*/  BRA `(.L_x_14199) ;  /* 0x0000000000987947 */ /* 0x000fea0003800000 */
.L_x_14211:
        /* <DEDUP_REMOVED lines=14> */
.L_x_14225:
[----:B------:R-:W-:Y:S05]  /*224d0*/  BSYNC.RECONVERGENT B0 ;  /* 0x0000000000007941 */ /* 0x000fea0003800200 */
.L_x_14224:
[----:B------:R-:W0:Y:S01]  /*224e0*/  F2I.FTZ.TRUNC.NTZ R2, R2 ;  /* 0x0000000200027305 */ /* 0x000e22000021f100 */
[----:B------:R-:W-:Y:S05]  /*224f0*/  BRA `(.L_x_14199) ;  /* 0x0000000000547947 */ /* 0x000fea0003800000 */
.L_x_14198:
        /* <DEDUP_REMOVED lines=13> */
[----:B--2---:R-:W-:-:S07]  /*225d0*/  IMAD.U32 R11, RZ, RZ, UR9 ;  /* 0x00000009ff0b7e24 */ /* 0x004fce000f8e00ff */
[----:B------:R-:W-:-:S07]  /*225e0*/  LEPC R20, `(.L_x_14226) ;  /* 0x000000001014794e */ /* 0x000fce0000000000 */
[----:B-1---5:R-:W-:Y:S05]  /*225f0*/  CALL.ABS.NOINC R2 ;  /* 0x0000000002007343 */ /* 0x022fea0003c00000 */
.L_x_14226:
[----:B------:R-:W-:Y:S01]  /*22600*/  IMAD.MOV.U32 R2, RZ, RZ, RZ ;  /* 0x000000ffff027224 */ /* 0x000fe200078e00ff */
[----:B------:R-:W-:Y:S06]  /*22610*/  BRA `(.L_x_14199) ;  /* 0x00000000000c7947 */ /* 0x000fec0003800000 */
.L_x_14223:
[----:B------:R0:W5:Y:S01]  /*22620*/  LDG.E R2, desc[UR36][R4.64] ;  /* 0x0000002404027981 */ /* 0x000162000c1e1900 */
[----:B------:R-:W-:Y:S05]  /*22630*/  BRA `(.L_x_14199) ;  /* 0x0000000000047947 */ /* 0x000fea0003800000 */
.L_x_14222:
[----:B------:R0:W5:Y:S02]  /*22640*/  LDG.E R2, desc[UR36][R4.64] ;  /* 0x0000002404027981 */ /* 0x000164000c1e1900 */
.L_x_14199:
        /* <DEDUP_REMOVED lines=16> */
.L_x_14230:
[----:B------:R2:W5:Y:S01]  /*22750*/  LDG.E.U8 R16, desc[UR36][R4.64] ;  /* 0x0000002404107981 */ /* 0x000562000c1e1100 */
[----:B------:R-:W-:Y:S05]  /*22760*/  BRA `(.L_x_14232) ;  /* 0x0000000c00307947 */ /* 0x000fea0003800000 */
.L_x_14229:
        /* <DEDUP_REMOVED lines=8> */
.L_x_14234:
[----:B------:R0:W5:Y:S01]  /*227f0*/  LDG.E R16, desc[UR36][R4.64] ;  /* 0x0000002404107981 */ /* 0x000162000c1e1900 */
[----:B------:R-:W-:Y:S05]  /*22800*/  BRA `(.L_x_14232) ;  /* 0x0000000c00087947 */ /* 0x000fea0003800000 */
.L_x_14233:
[----:B------:R0:W5:Y:S01]  /*22810*/  LDG.E.S16 R16, desc[UR36][R4.64] ;  /* 0x0000002404107981 */ /* 0x000162000c1e1700 */
[----:B------:R-:W-:Y:S05]  /*22820*/  BRA `(.L_x_14232) ;  /* 0x0000000c00007947 */ /* 0x000fea0003800000 */
.L_x_14228:
        /* <DEDUP_REMOVED lines=9> */
.L_x_14236:
[----:B------:R-:W2:Y:S02]  /*228c0*/  LDG.E.U16 R4, desc[UR36][R4.64] ;  /* 0x0000002404047981 */ /* 0x000ea4000c1e1500 */
[----:B--2---:R-:W-:-:S06]  /*228d0*/  HADD2.F32 R16, -RZ, R4.H0_H0 ;  /* 0x20000004ff107230 */ /* 0x004fcc0000004100 */
[----:B------:R-:W0:Y:S01]  /*228e0*/  F2I.FTZ.TRUNC.NTZ R16, R16 ;  /* 0x0000001000107305 */ /* 0x000e22000021f100 */
[----:B------:R-:W-:Y:S05]  /*228f0*/  BRA `(.L_x_14232) ;  /* 0x0000000800cc7947 */ /* 0x000fea0003800000 */
.L_x_14235:
        /* <DEDUP_REMOVED lines=9> */
.L_x_14238:
[----:B------:R-:W2:Y:S02]  /*22990*/  LDG.E.U16 R4, desc[UR36][R4.64] ;  /* 0x0000002404047981 */ /* 0x000ea4000c1e1500 */
[----:B--2---:R-:W-:-:S06]  /*229a0*/  HADD2.F32 R16, -RZ, R4.H0_H0 ;  /* 0x20000004ff107230 */ /* 0x004fcc0000004100 */
[----:B------:R-:W0:Y:S01]  /*229b0*/  F2I.FTZ.TRUNC.NTZ R16, R16 ;  /* 0x0000001000107305 */ /* 0x000e22000021f100 */
[----:B------:R-:W-:Y:S05]  /*229c0*/  BRA `(.L_x_14232) ;  /* 0x0000000800987947 */ /* 0x000fea0003800000 */
.L_x_14237:
[----:B------:R-:W2:Y:S02]  /*229d0*/  LDG.E.64 R4, desc[UR36][R4.64] ;  /* 0x0000002404047981 */ /* 0x000ea4000c1e1b00 */
[----:B--2---:R0:W2:Y:S02]  /*229e0*/  F2I.F64.TRUNC R16, R4 ;  /* 0x0000000400107311 */ /* 0x0040a4000030d100 */
[----:B0-2---:R-:W-:Y:S05]  /*229f0*/  BRA `(.L_x_14232) ;  /* 0x00000008008c7947 */ /* 0x005fea0003800000 */
.L_x_14227:
        /* <DEDUP_REMOVED lines=12> */
.L_x_14241:
[----:B------:R-:W2:Y:S02]  /*22ac0*/  LDG.E.64 R4, desc[UR36][R4.64] ;  /* 0x0000002404047981 */ /* 0x000ea4000c1e1b00 */
[----:B--2---:R0:W2:Y:S02]  /*22ad0*/  F2I.F64.TRUNC R16, R4 ;  /* 0x0000000400107311 */ /* 0x0040a4000030d100 */
[----:B0-2---:R-:W-:Y:S05]  /*22ae0*/  BRA `(.L_x_14232) ;  /* 0x0000000800507947 */ /* 0x005fea0003800000 */
.L_x_14240:
        /* <DEDUP_REMOVED lines=26> */
.L_x_14243:
        /* <DEDUP_REMOVED lines=14> */
.L_x_14242:
[----:B------:R-:W2:Y:S02]  /*22d70*/  LDG.E.U16 R16, desc[UR36][R4.64] ;  /* 0x0000002404107981 */ /* 0x000ea4000c1e1500 */
[----:B--2---:R-:W-:-:S06]  /*22d80*/  IMAD.U32 R16, R16, 0x10000, RZ ;  /* 0x0001000010107824 */ /* 0x004fcc00078e00ff */
[----:B------:R-:W0:Y:S01]  /*22d90*/  F2I.FTZ.TRUNC.NTZ R16, R16 ;  /* 0x0000001000107305 */ /* 0x000e22000021f100 */
[----:B------:R-:W-:Y:S05]  /*22da0*/  BRA `(.L_x_14232) ;  /* 0x0000000400a07947 */ /* 0x000fea0003800000 */
.L_x_14239:
        /* <DEDUP_REMOVED lines=10> */
.L_x_14246:
        /* <DEDUP_REMOVED lines=21> */
.L_x_14250:
[----:B------:R-:W-:Y:S05]  /*22fa0*/  BSYNC.RECONVERGENT B1 ;  /* 0x0000000000017941 */ /* 0x000fea0003800200 */
.L_x_14249:
[----:B------:R-:W-:Y:S01]  /*22fb0*/  IMAD.SHL.U32 R0, R0, 0x100000, RZ ;  /* 0x0010000000007824 */ /* 0x000fe200078e00ff */
[----:B------:R-:W-:-:S04]  /*22fc0*/  LEA R3, R3, 0x3b800000, 0x17 ;  /* 0x3b80000003037811 */ /* 0x000fc800078eb8ff */
[----:B------:R-:W-:-:S07]  /*22fd0*/  LOP3.LUT R16, R3, R0, R7, 0xfe, !PT ;  /* 0x0000000003107212 */ /* 0x000fce00078efe07 */
.L_x_14248:
[----:B------:R-:W-:Y:S05]  /*22fe0*/  BSYNC.RECONVERGENT B0 ;  /* 0x0000000000007941 */ /* 0x000fea0003800200 */
.L_x_14247:
[----:B------:R-:W0:Y:S01]  /*22ff0*/  F2I.FTZ.TRUNC.NTZ R16, R16 ;  /* 0x0000001000107305 */ /* 0x000e22000021f100 */
[----:B------:R-:W-:Y:S05]  /*23000*/  BRA `(.L_x_14232) ;  /* 0x0000000400087947 */ /* 0x000fea0003800000 */
.L_x_14245:
        /* <DEDUP_REMOVED lines=21> */
.L_x_14254:
[----:B------:R-:W-:Y:S05]  /*23160*/  BSYNC.RECONVERGENT B1 ;  /* 0x0000000000017941 */ /* 0x000fea0003800200 */
.L_x_14253:
[----:B------:R-:W-:Y:S02]  /*23170*/  SHF.L.U32 R0, R0, 0x15, RZ ;  /* 0x0000001500007819 */ /* 0x000fe400000006ff */
[----:B------:R-:W-:-:S04]  /*23180*/  LEA R3, R3, 0x37800000, 0x17 ;  /* 0x3780000003037811 */ /* 0x000fc800078eb8ff */
[----:B------:R-:W-:-:S07]  /*23190*/  LOP3.LUT R16, R3, R0, R7, 0xfe, !PT ;  /* 0x0000000003107212 */ /* 0x000fce00078efe07 */
.L_x_14252:
[----:B------:R-:W-:Y:S05]  /*231a0*/  BSYNC.RECONVERGENT B0 ;  /* 0x0000000000007941 */ /* 0x000fea0003800200 */
.L_x_14251:
[----:B------:R-:W0:Y:S01]  /*231b0*/  F2I.FTZ.TRUNC.NTZ R16, R16 ;  /* 0x0000001000107305 */ /* 0x000e22000021f100 */
[----:B------:R-:W-:Y:S05]  /*231c0*/  BRA `(.L_x_14232) ;  /* 0x0000000000987947 */ /* 0x000fea0003800000 */
.L_x_14244:
        /* <DEDUP_REMOVED lines=14> */
.L_x_14258:
[----:B------:R-:W-:Y:S05]  /*232b0*/  BSYNC.RECONVERGENT B0 ;  /* 0x0000000000007941 */ /* 0x000fea0003800200 */
.L_x_14257:
[----:B------:R-:W0:Y:S01]  /*232c0*/  F2I.FTZ.TRUNC.NTZ R16, R16 ;  /* 0x0000001000107305 */ /* 0x000e22000021f100 */
[----:B------:R-:W-:Y:S05]  /*232d0*/  BRA `(.L_x_14232) ;  /* 0x0000000000547947 */ /* 0x000fea0003800000 */
.L_x_14231:
        /* <DEDUP_REMOVED lines=13> */
[----:B--2---:R-:W-:-:S07]  /*233b0*/  MOV R11, UR9 ;  /* 0x00000009000b7c02 */ /* 0x004fce0008000f00 */
[----:B------:R-:W-:-:S07]  /*233c0*/  LEPC R20, `(.L_x_14259) ;  /* 0x000000001014794e */ /* 0x000fce0000000000 */
[----:B-1---5:R-:W-:Y:S05]  /*233d0*/  CALL.ABS.NOINC R14 ;  /* 0x000000000e007343 */ /* 0x022fea0003c00000 */
.L_x_14259:
[----:B------:R-:W-:Y:S01]  /*233e0*/  IMAD.MOV.U32 R16, RZ, RZ, RZ ;  /* 0x000000ffff107224 */ /* 0x000fe200078e00ff */
[----:B------:R-:W-:Y:S06]  /*233f0*/  BRA `(.L_x_14232) ;  /* 0x00000000000c7947 */ /* 0x000fec0003800000 */
.L_x_14256:
[----:B------:R0:W5:Y:S01]  /*23400*/  LDG.E R16, desc[UR36][R4.64] ;  /* 0x0000002404107981 */ /* 0x000162000c1e1900 */
[----:B------:R-:W-:Y:S05]  /*23410*/  BRA `(.L_x_14232) ;  /* 0x0000000000047947 */ /* 0x000fea0003800000 */
.L_x_14255:
[----:B------:R0:W5:Y:S02]  /*23420*/  LDG.E R16, desc[UR36][R4.64] ;  /* 0x0000002404107981 */ /* 0x000164000c1e1900 */
.L_x_14232:
        /* <DEDUP_REMOVED lines=16> */
.L_x_14263:
[----:B------:R2:W5:Y:S01]  /*23530*/  LDG.E.U8 R17, desc[UR36][R4.64] ;  /* 0x0000002404117981 */ /* 0x000562000c1e1100 */
[----:B------:R-:W-:Y:S05]  /*23540*/  BRA `(.L_x_14265) ;  /* 0x0000000c00307947 */ /* 0x000fea0003800000 */
.L_x_14262:
        /* <DEDUP_REMOVED lines=8> */
.L_x_14267:
[----:B------:R0:W5:Y:S01]  /*235d0*/  LDG.E R17, desc[UR36][R4.64] ;  /* 0x0000002404117981 */ /* 0x000162000c1e1900 */
[----:B------:R-:W-:Y:S05]  /*235e0*/  BRA `(.L_x_14265) ;  /* 0x0000000c00087947 */ /* 0x000fea0003800000 */
.L_x_14266:
[----:B------:R0:W5:Y:S01]  /*235f0*/  LDG.E.S16 R17, desc[UR36][R4.64] ;  /* 0x0000002404117981 */ /* 0x000162000c1e1700 */
[----:B------:R-:W-:Y:S05]  /*23600*/  BRA `(.L_x_14265) ;  /* 0x0000000c00007947 */ /* 0x000fea0003800000 */
.L_x_14261:
        /* <DEDUP_REMOVED lines=9> */
.L_x_14269:
[----:B------:R-:W2:Y:S02]  /*236a0*/  LDG.E.U16 R4, desc[UR36][R4.64] ;  /* 0x0000002404047981 */ /* 0x000ea4000c1e1500 */
[----:B--2---:R-:W-:-:S06]  /*236b0*/  HADD2.F32 R17, -RZ, R4.H0_H0 ;  /* 0x20000004ff117230 */ /* 0x004fcc0000004100 */
[----:B------:R-:W0:Y:S01]  /*236c0*/  F2I.FTZ.TRUNC.NTZ R17, R17 ;  /* 0x0000001100117305 */ /* 0x000e22000021f100 */
[----:B------:R-:W-:Y:S05]  /*236d0*/  BRA `(.L_x_14265) ;  /* 0x0000000800cc7947 */ /* 0x000fea0003800000 */
.L_x_14268:
        /* <DEDUP_REMOVED lines=9> */
.L_x_14271:
[----:B------:R-:W2:Y:S02]  /*23770*/  LDG.E.U16 R4, desc[UR36][R4.64] ;  /* 0x0000002404047981 */ /* 0x000ea4000c1e1500 */
[----:B--2---:R-:W-:-:S06]  /*23780*/  HADD2.F32 R17, -RZ, R4.H0_H0 ;  /* 0x20000004ff117230 */ /* 0x004fcc0000004100 */
[----:B------:R-:W0:Y:S01]  /*23790*/  F2I.FTZ.TRUNC.NTZ R17, R17 ;  /* 0x0000001100117305 */ /* 0x000e22000021f100 */
[----:B------:R-:W-:Y:S05]  /*237a0*/  BRA `(.L_x_14265) ;  /* 0x0000000800987947 */ /* 0x000fea0003800000 */
.L_x_14270:
[----:B------:R-:W2:Y:S02]  /*237b0*/  LDG.E.64 R4, desc[UR36][R4.64] ;  /* 0x0000002404047981 */ /* 0x000ea4000c1e1b00 */
[----:B--2---:R0:W2:Y:S02]  /*237c0*/  F2I.F64.TRUNC R17, R4 ;  /* 0x0000000400117311 */ /* 0x0040a4000030d100 */
[----:B0-2---:R-:W-:Y:S05]  /*237d0*/  BRA `(.L_x_14265) ;  /* 0x00000008008c7947 */ /* 0x005fea0003800000 */
.L_x_14260:
        /* <DEDUP_REMOVED lines=12> */
.L_x_14274:
[----:B------:R-:W2:Y:S02]  /*238a0*/  LDG.E.64 R4, desc[UR36][R4.64] ;  /* 0x0000002404047981 */ /* 0x000ea4000c1e1b00 */
[----:B--2---:R0:W2:Y:S02]  /*238b0*/  F2I.F64.TRUNC R17, R4 ;  /* 0x0000000400117311 */ /* 0x0040a4000030d100 */
[----:B0-2---:R-:W-:Y:S05]  /*238c0*/  BRA `(.L_x_14265) ;  /* 0x0000000800507947 */ /* 0x005fea0003800000 */
.L_x_14273:
        /* <DEDUP_REMOVED lines=26> */
.L_x_14276:
        /* <DEDUP_REMOVED lines=14> */
.L_x_14275:
[----:B------:R-:W2:Y:S02]  /*23b50*/  LDG.E.U16 R17, desc[UR36][R4.64] ;  /* 0x0000002404117981 */ /* 0x000ea4000c1e1500 */
[----:B--2---:R-:W-:-:S06]  /*23b60*/  IMAD.U32 R17, R17, 0x10000, RZ ;  /* 0x0001000011117824 */ /* 0x004fcc00078e00ff */
[----:B------:R-:W0:Y:S01]  /*23b70*/  F2I.FTZ.TRUNC.NTZ R17, R17 ;  /* 0x0000001100117305 */ /* 0x000e22000021f100 */
[----:B------:R-:W-:Y:S05]  /*23b80*/  BRA `(.L_x_14265) ;  /* 0x0000000400a07947 */ /* 0x000fea0003800000 */
.L_x_14272:
        /* <DEDUP_REMOVED lines=10> */
.L_x_14279:
        /* <DEDUP_REMOVED lines=21> */
.L_x_14283:
[----:B------:R-:W-:Y:S05]  /*23d80*/  BSYNC.RECONVERGENT B1 ;  /* 0x0000000000017941 */ /* 0x000fea0003800200 */
.L_x_14282:
[----:B------:R-:W-:Y:S02]  /*23d90*/  SHF.L.U32 R0, R0, 0x14, RZ ;  /* 0x0000001400007819 */ /* 0x000fe400000006ff */
[----:B------:R-:W-:-:S04]  /*23da0*/  LEA R3, R3, 0x3b800000, 0x17 ;  /* 0x3b80000003037811 */ /* 0x000fc800078eb8ff */
[----:B------:R-:W-:-:S07]  /*23db0*/  LOP3.LUT R17, R3, R0, R17, 0xfe, !PT ;  /* 0x0000000003117212 */ /* 0x000fce00078efe11 */
.L_x_14281:
[----:B------:R-:W-:Y:S05]  /*23dc0*/  BSYNC.RECONVERGENT B0 ;  /* 0x0000000000007941 */ /* 0x000fea0003800200 */
.L_x_14280:
[----:B------:R-:W0:Y:S01]  /*23dd0*/  F2I.FTZ.TRUNC.NTZ R17, R17 ;  /* 0x0000001100117305 */ /* 0x000e22000021f100 */
[----:B------:R-:W-:Y:S05]  /*23de0*/  BRA `(.L_x_14265) ;  /* 0x0000000400087947 */ /* 0x000fea0003800000 */
.L_x_14278:
        /* <DEDUP_REMOVED lines=21> */
.L_x_14287:
[----:B------:R-:W-:Y:S05]  /*23f40*/  BSYNC.RECONVERGENT B1 ;  /* 0x0000000000017941 */ /* 0x000fea0003800200 */
.L_x_14286:
[----:B------:R-:W-:Y:S01]  /*23f50*/  IMAD.SHL.U32 R0, R0, 0x200000, RZ ;  /* 0x0020000000007824 */ /* 0x000fe200078e00ff */
[----:B------:R-:W-:-:S04]  /*23f60*/  LEA R3, R3, 0x37800000, 0x17 ;  /* 0x3780000003037811 */ /* 0x000fc800078eb8ff */
[----:B------:R-:W-:-:S07]  /*23f70*/  LOP3.LUT R17, R3, R0, R17, 0xfe, !PT ;  /* 0x0000000003117212 */ /* 0x000fce00078efe11 */
.L_x_14285:
[----:B------:R-:W-:Y:S05]  /*23f80*/  BSYNC.RECONVERGENT B0 ;  /* 0x0000000000007941 */ /* 0x000fea0003800200 */
.L_x_14284:
[----:B------:R-:W0:Y:S01]  /*23f90*/  F2I.FTZ.TRUNC.NTZ R17, R17 ;  /* 0x0000001100117305 */ /* 0x000e22000021f100 */
[----:B------:R-:W-:Y:S05]  /*23fa0*/  BRA `(.L_x_14265) ;  /* 0x0000000000987947 */ /* 0x000fea0003800000 */
.L_x_14277:
        /* <DEDUP_REMOVED lines=14> */
.L_x_14291:
[----:B------:R-:W-:Y:S05]  /*24090*/  BSYNC.RECONVERGENT B0 ;  /* 0x0000000000007941 */ /* 0x000fea0003800200 */
.L_x_14290:
[----:B------:R-:W0:Y:S01]  /*240a0*/  F2I.FTZ.TRUNC.NTZ R17, R17 ;  /* 0x0000001100117305 */ /* 0x000e22000021f100 */
[----:B------:R-:W-:Y:S05]  /*240b0*/  BRA `(.L_x_14265) ;  /* 0x0000000000547947 */ /* 0x000fea0003800000 */
.L_x_14264:
        /* <DEDUP_REMOVED lines=13> */
[----:B--2---:R-:W-:-:S07]  /*24190*/  IMAD.U32 R11, RZ, RZ, UR9 ;  /* 0x00000009ff0b7e24 */ /* 0x004fce000f8e00ff */
[----:B------:R-:W-:-:S07]  /*241a0*/  LEPC R20, `(.L_x_14292) ;  /* 0x000000001014794e */ /* 0x000fce0000000000 */
[----:B-1---5:R-:W-:Y:S05]  /*241b0*/  CALL.ABS.NOINC R14 ;  /* 0x000000000e007343 */ /* 0x022fea0003c00000 */
.L_x_14292:
[----:B------:R-:W-:Y:S01]  /*241c0*/  MOV R17, RZ ;  /* 0x000000ff00117202 */ /* 0x000fe20000000f00 */
[----:B------:R-:W-:Y:S06]  /*241d0*/  BRA `(.L_x_14265) ;  /* 0x00000000000c7947 */ /* 0x000fec0003800000 */
.L_x_14289:
[----:B------:R0:W5:Y:S01]  /*241e0*/  LDG.E R17, desc[UR36][R4.64] ;  /* 0x0000002404117981 */ /* 0x000162000c1e1900 */
[----:B------:R-:W-:Y:S05]  /*241f0*/  BRA `(.L_x_14265) ;  /* 0x0000000000047947 */ /* 0x000fea0003800000 */
.L_x_14288:
[----:B------:R0:W5:Y:S02]  /*24200*/  LDG.E R17, desc[UR36][R4.64] ;  /* 0x0000002404117981 */ /* 0x000164000c1e1900 */
.L_x_14265:
[----:B------:R-:W4:Y:S01]  /*24210*/  LDCU UR4, c[0x0][0x740] ;  /* 0x0000e800ff0477ac */ /* 0x000f220008000800 */
[----:B------:R-:W-:Y:S01]  /*24220*/  BSSY.RECONVERGENT B6, `(.L_x_14293) ;  /* 0x0000013000067945 */ /* 0x000fe20003800200 */
[----:B----45:R-:W-:-:S13]  /*24230*/  ISETP.NE.AND P0, PT, R26, UR4, PT ;  /* 0x000000041a007c0c */ /* 0x030fda000bf05270 */
[----:B------:R-:W-:Y:S05]  /*24240*/  @!P0 BRA `(.L_x_14294) ;  /* 0x0000000000408947 */ /* 0x000fea0003800000 */
[----:B0-----:R-:W-:Y:S01]  /*24250*/  MOV R0, 0x0 ;  /* 0x0000000000007802 */ /* 0x001fe20000000f00 */
[----:B------:R-:W2:Y:S01]  /*24260*/  LDCU.64 UR4, c[0x4][0x128] ;  /* 0x01002500ff0477ac */ /* 0x000ea20008000a00 */
[----:B------:R-:W-:Y:S02]  /*24270*/  HFMA2 R13, -RZ, RZ, 0, 0 ;  /* 0x00000000ff0d7431 */ /* 0x000fe400000001ff */
[----:B------:R-:W-:Y:S01]  /*24280*/  IMAD.MOV.U32 R8, RZ, RZ, 0x2c ;  /* 0x0000002cff087424 */ /* 0x000fe200078e00ff */
[----:B------:R0:W4:Y:S01]  /*24290*/  LDC.64 R14, c[0x4][R0] ;  /* 0x01000000000e7b82 */ /* 0x0001220000000a00 */
[----:B------:R-:W5:Y:S01]  /*242a0*/  LDCU.64 UR6, c[0x4][0x110] ;  /* 0x01002200ff0677ac */ /* 0x000f620008000a00 */
[----:B------:R-:W-:Y:S01]  /*242b0*/  IMAD.MOV.U32 R12, RZ, RZ, 0x1 ;  /* 0x00000001ff0c7424 */ /* 0x000fe200078e00ff */
[----:B------:R-:W1:Y:S01]  /*242c0*/  LDCU.64 UR8, c[0x4][0x8] ;  /* 0x01000100ff0877ac */ /* 0x000e620008000a00 */
[----:B--2---:R-:W-:Y:S02]  /*242d0*/  IMAD.U32 R4, RZ, RZ, UR4 ;  /* 0x00000004ff047e24 */ /* 0x004fe4000f8e00ff */
[----:B------:R-:W-:Y:S01]  /*242e0*/  IMAD.U32 R5, RZ, RZ, UR5 ;  /* 0x00000005ff057e24 */ /* 0x000fe2000f8e00ff */
[----:B-----5:R-:W-:Y:S01]  /*242f0*/  MOV R6, UR6 ;  /* 0x0000000600067c02 */ /* 0x020fe20008000f00 */
[----:B------:R-:W-:-:S02]  /*24300*/  IMAD.U32 R7, RZ, RZ, UR7 ;  /* 0x00000007ff077e24 */ /* 0x000fc4000f8e00ff */
[----:B-1----:R-:W-:Y:S01]  /*24310*/  IMAD.U32 R10, RZ, RZ, UR8 ;  /* 0x00000008ff0a7e24 */ /* 0x002fe2000f8e00ff */
[----:B0-----:R-:W-:-:S07]  /*24320*/  MOV R11, UR9 ;  /* 0x00000009000b7c02 */ /* 0x001fce0008000f00 */
[----:B------:R-:W-:-:S07]  /*24330*/  LEPC R20, `(.L_x_14294) ;  /* 0x000000001014794e */ /* 0x000fce0000000000 */
[----:B---34-:R-:W-:Y:S05]  /*24340*/  CALL.ABS.NOINC R14 ;  /* 0x000000000e007343 */ /* 0x018fea0003c00000 */
.L_x_14294:
[----:B------:R-:W-:Y:S05]  /*24350*/  BSYNC.RECONVERGENT B6 ;  /* 0x0000000000067941 */ /* 0x000fea0003800200 */
.L_x_14293:
[----:B------:R-:W1:Y:S01]  /*24360*/  LDCU UR4, c[0x0][0x750] ;  /* 0x0000ea00ff0477ac */ /* 0x000e620008000800 */
[----:B------:R-:W-:Y:S01]  /*24370*/  BSSY.RECONVERGENT B6, `(.L_x_14295) ;  /* 0x0000013000067945 */ /* 0x000fe20003800200 */
[----:B-1-3--:R-:W-:-:S13]  /*24380*/  ISETP.NE.AND P0, PT, R25, UR4, PT ;  /* 0x0000000419007c0c */ /* 0x00afda000bf05270 */
[----:B------:R-:W-:Y:S05]  /*24390*/  @!P0 BRA `(.L_x_14296) ;  /* 0x0000000000408947 */ /* 0x000fea0003800000 */
[----:B0-----:R-:W-:Y:S01]  /*243a0*/  MOV R0, 0x0 ;  /* 0x0000000000007802 */ /* 0x001fe20000000f00 */
[----:B------:R-:W2:Y:S01]  /*243b0*/  LDCU.64 UR4, c[0x4][0x128] ;  /* 0x01002500ff0477ac */ /* 0x000ea20008000a00 */
[----:B------:R-:W-:Y:S02]  /*243c0*/  HFMA2 R13, -RZ, RZ, 0, 0 ;  /* 0x00000000ff0d7431 */ /* 0x000fe400000001ff */
[----:B------:R-:W-:Y:S01]  /*243d0*/  IMAD.MOV.U32 R8, RZ, RZ, 0x2c ;  /* 0x0000002cff087424 */ /* 0x000fe200078e00ff */
[----:B------:R0:W1:Y:S01]  /*243e0*/  LDC.64 R14, c[0x4][R0] ;  /* 0x01000000000e7b82 */ /* 0x0000620000000a00 */
[----:B------:R-:W3:Y:S01]  /*243f0*/  LDCU.64 UR6, c[0x4][0x110] ;  /* 0x01002200ff0677ac */ /* 0x000ee20008000a00 */
[----:B------:R-:W-:Y:S01]  /*24400*/  IMAD.MOV.U32 R12, RZ, RZ, 0x1 ;  /* 0x00000001ff0c7424 */ /* 0x000fe200078e00ff */
[----:B------:R-:W4:Y:S01]  /*24410*/  LDCU.64 UR8, c[0x4][0x8] ;  /* 0x01000100ff0877ac */ /* 0x000f220008000a00 */
[----:B--2---:R-:W-:Y:S02]  /*24420*/  IMAD.U32 R4, RZ, RZ, UR4 ;  /* 0x00000004ff047e24 */ /* 0x004fe4000f8e00ff */
[----:B------:R-:W-:Y:S01]  /*24430*/  IMAD.U32 R5, RZ, RZ, UR5 ;  /* 0x00000005ff057e24 */ /* 0x000fe2000f8e00ff */
[----:B---3--:R-:W-:Y:S01]  /*24440*/  MOV R6, UR6 ;  /* 0x0000000600067c02 */ /* 0x008fe20008000f00 */
[----:B------:R-:W-:-:S02]  /*24450*/  IMAD.U32 R7, RZ, RZ, UR7 ;  /* 0x00000007ff077e24 */ /* 0x000fc4000f8e00ff */
[----:B----4-:R-:W-:Y:S01]  /*24460*/  IMAD.U32 R10, RZ, RZ, UR8 ;  /* 0x00000008ff0a7e24 */ /* 0x010fe2000f8e00ff */
[----:B0-----:R-:W-:-:S07]  /*24470*/  MOV R11, UR9 ;  /* 0x00000009000b7c02 */ /* 0x001fce0008000f00 */
[----:B------:R-:W-:-:S07]  /*24480*/  LEPC R20, `(.L_x_14296) ;  /* 0x000000001014794e */ /* 0x000fce0000000000 */
[----:B-1----:R-:W-:Y:S05]  /*24490*/  CALL.ABS.NOINC R14 ;  /* 0x000000000e007343 */ /* 0x002fea0003c00000 */
.L_x_14296:
[----:B------:R-:W-:Y:S05]  /*244a0*/  BSYNC.RECONVERGENT B6 ;  /* 0x0000000000067941 */ /* 0x000fea0003800200 */
.L_x_14295:
[----:B------:R-:W1:Y:S01]  /*244b0*/  LDCU UR4, c[0x0][0x748] ;  /* 0x0000e900ff0477ac */ /* 0x000e620008000800 */
[----:B0-----:R-:W-:Y:S01]  /*244c0*/  IMAD.IADD R0, R16, 0x1, -R2 ;  /* 0x0000000110007824 */ /* 0x001fe200078e0a02 */
[----:B------:R-:W-:Y:S01]  /*244d0*/  BSSY.RECONVERGENT B6, `(.L_x_14297) ;  /* 0x0000015000067945 */ /* 0x000fe20003800200 */
[----:B------:R-:W0:Y:S03]  /*244e0*/  LDCU UR5, c[0x0][0x740] ;  /* 0x0000e800ff0577ac */ /* 0x000e260008000800 */
        /* <DEDUP_REMOVED lines=13> */
[----:B---3--:R-:W-:-:S02]  /*245c0*/  IMAD.U32 R6, RZ, RZ, UR6 ;  /* 0x00000006ff067e24 */ /* 0x008fc4000f8e00ff */
[----:B------:R-:W-:Y:S01]  /*245d0*/  IMAD.U32 R7, RZ, RZ, UR7 ;  /* 0x00000007ff077e24 */ /* 0x000fe2000f8e00ff */
[----:B----4-:R-:W-:Y:S01]  /*245e0*/  MOV R10, UR8 ;  /* 0x00000008000a7c02 */ /* 0x010fe20008000f00 */
[----:B0-----:R-:W-:-:S07]  /*245f0*/  IMAD.U32 R11, RZ, RZ, UR9 ;  /* 0x00000009ff0b7e24 */ /* 0x001fce000f8e00ff */
[----:B------:R-:W-:-:S07]  /*24600*/  LEPC R20, `(.L_x_14298) ;  /* 0x000000001014794e */ /* 0x000fce0000000000 */
[----:B-1----:R-:W-:Y:S05]  /*24610*/  CALL.ABS.NOINC R14 ;  /* 0x000000000e007343 */ /* 0x002fea0003c00000 */
.L_x_14298:
[----:B------:R-:W-:Y:S05]  /*24620*/  BSYNC.RECONVERGENT B6 ;  /* 0x0000000000067941 */ /* 0x000fea0003800200 */
.L_x_14297:
[----:B------:R-:W0:Y:S01]  /*24630*/  LDCU.64 UR4, c[0x0][0x750] ;  /* 0x0000ea00ff0477ac */ /* 0x000e220008000a00 */
[----:B--2---:R-:W-:Y:S02]  /*24640*/  SHF.R.S32.HI R0, RZ, 0x1f, R17 ;  /* 0x0000001fff007819 */ /* 0x004fe40000011411 */
        /* <DEDUP_REMOVED lines=8> */
[----:B------:R-:W-:-:S11]  /*246d0*/  CS2R R30, SRZ ;  /* 0x00000000001e7805 */ /* 0x000fd6000001ff00 */
        /* <DEDUP_REMOVED lines=9> */
.L_x_14326:
        /* <DEDUP_REMOVED lines=28> */
.L_x_14303:
        /* <DEDUP_REMOVED lines=8> */
.L_x_14304:
[----:B------:R-:W-:Y:S05]  /*249b0*/  BSYNC.RECONVERGENT B1 ;  /* 0x0000000000017941 */ /* 0x000fea0003800200 */
.L_x_14302:
        /* <DEDUP_REMOVED lines=39> */
.L_x_14306:
        /* <DEDUP_REMOVED lines=8> */
.L_x_14307:
[----:B------:R-:W-:Y:S05]  /*24cb0*/  BSYNC.RECONVERGENT B1 ;  /* 0x0000000000017941 */ /* 0x000fea0003800200 */
.L_x_14305:
        /* <DEDUP_REMOVED lines=42> */
.L_x_14309:
        /* <DEDUP_REMOVED lines=8> */
.L_x_14310:
[----:B------:R-:W-:Y:S05]  /*24fe0*/  BSYNC.RECONVERGENT B1 ;  /* 0x0000000000017941 */ /* 0x000fea0003800200 */
.L_x_14308:
        /* <DEDUP_REMOVED lines=41> */
.L_x_14312:
        /* <DEDUP_REMOVED lines=8> */
.L_x_14313:
[----:B------:R-:W-:Y:S05]  /*25300*/  BSYNC.RECONVERGENT B1 ;  /* 0x0000000000017941 */ /* 0x000fea0003800200 */
.L_x_14311:
        /* <DEDUP_REMOVED lines=42> */
.L_x_14315:
        /* <DEDUP_REMOVED lines=8> */
.L_x_14316:
[----:B------:R-:W-:Y:S05]  /*25630*/  BSYNC.RECONVERGENT B1 ;  /* 0x0000000000017941 */ /* 0x000fea0003800200 */
.L_x_14314:
        /* <DEDUP_REMOVED lines=42> */
.L_x_14318:
        /* <DEDUP_REMOVED lines=8> */
.L_x_14319:
[----:B------:R-:W-:Y:S05]  /*25960*/  BSYNC.RECONVERGENT B1 ;  /* 0x0000000000017941 */ /* 0x000fea0003800200 */
.L_x_14317:
        /* <DEDUP_REMOVED lines=42> */
.L_x_14321:
        /* <DEDUP_REMOVED lines=8> */
.L_x_14322:
[----:B------:R-:W-:Y:S05]  /*25c90*/  BSYNC.RECONVERGENT B1 ;  /* 0x0000000000017941 */ /* 0x000fea0003800200 */
.L_x_14320:
        /* <DEDUP_REMOVED lines=42> */
.L_x_14324:
        /* <DEDUP_REMOVED lines=8> */
.L_x_14325:
[----:B------:R-:W-:Y:S05]  /*25fc0*/  BSYNC.RECONVERGENT B1 ;  /* 0x0000000000017941 */ /* 0x000fea0003800200 */
.L_x_14323:
        /* <DEDUP_REMOVED lines=19> */
.L_x_14301:
[----:B------:R-:W-:-:S07]  /*26100*/  IADD3 R35, PT, PT, R17, 0x3, RZ ;  /* 0x0000000311237810 */ /* 0x000fce0007ffe0ff */
.L_x_14300:
        /* <DEDUP_REMOVED lines=31> */
.L_x_14329:
        /* <DEDUP_REMOVED lines=8> */
.L_x_14330:
[----:B------:R-:W-:Y:S05]  /*26380*/  BSYNC.RECONVERGENT B0 ;  /* 0x0000000000007941 */ /* 0x000fea0003800200 */
.L_x_14328:
[----:B------:R-:W-:Y:S01]  /*26390*/  IADD3 R19, PT, PT, R35, -0x1, RZ ;  /* 0xffffffff23137810 */ /* 0x000fe20007ffe0ff */
[----:B------:R-:W-:Y:S01]  /*263a0*/  UMOV UR4, 0x8 ;  /* 0x0000000800047882 */ /* 0x000fe20000000000 */
[----:B------:R-:W0:Y:S01]  /*263b0*/  LDC.64 R4, c[0x0][R17+0x798] ;  /* 0x0001e60011047b82 */ /* 0x000e220000000a00 */
[----:B------:R-:W-:Y:S01]  /*263c0*/  IADD3 R9, P0, PT, RZ, -R24, RZ ;  /* 0x80000018ff097210 */ /* 0x000fe20007f1e0ff */
[----:B------:R-:W-:Y:S01]  /*263d0*/  BSSY.RECONVERGENT B0, `(.L_x_14331) ;  /* 0x000002b000007945 */ /* 0x000fe20003800200 */
[----:B------:R-:W-:-:S03]  /*263e0*/  LEA R19, R19, UR4, 0x3 ;  /* 0x0000000413137c11 */ /* 0x000fc6000f8e18ff */
[----:B------:R-:W-:Y:S02]  /*263f0*/  IMAD.X R3, RZ, RZ, ~R25, P0 ;  /* 0x000000ffff037224 */ /* 0x000fe400000e0e19 */
        /* <DEDUP_REMOVED lines=32> */
.L_x_14332:
        /* <DEDUP_REMOVED lines=8> */
.L_x_14333:
[----:B------:R-:W-:Y:S05]  /*26680*/  BSYNC.RECONVERGENT B0 ;  /* 0x0000000000007941 */ /* 0x000fea0003800200 */
.L_x_14331:
        /* <DEDUP_REMOVED lines=42> */
.L_x_14335:
        /* <DEDUP_REMOVED lines=8> */
.L_x_14336:
[----:B------:R-:W-:Y:S05]  /*269b0*/  BSYNC.RECONVERGENT B0 ;  /* 0x0000000000007941 */ /* 0x000fea0003800200 */
.L_x_14334:
        /* <DEDUP_REMOVED lines=42> */
.L_x_14338:
        /* <DEDUP_REMOVED lines=8> */
.L_x_14339:
[----:B------:R-:W-:Y:S05]  /*26ce0*/  BSYNC.RECONVERGENT B0 ;  /* 0x0000000000007941 */ /* 0x000fea0003800200 */
.L_x_14337:
        /* <DEDUP_REMOVED lines=15> */
.L_x_14327:
        /* <DEDUP_REMOVED lines=31> */
.L_x_14342:
        /* <DEDUP_REMOVED lines=8> */
.L_x_14343:
[----:B------:R-:W-:Y:S05]  /*27050*/  BSYNC.RECONVERGENT B0 ;  /* 0x0000000000007941 */ /* 0x000fea0003800200 */
.L_x_14341:
        /* <DEDUP_REMOVED lines=39> */
.L_x_14345:
        /* <DEDUP_REMOVED lines=8> */
.L_x_14346:
[----:B------:R-:W-:Y:S05]  /*27350*/  BSYNC.RECONVERGENT B0 ;  /* 0x0000000000007941 */ /* 0x000fea0003800200 */
.L_x_14344:
        /* <DEDUP_REMOVED lines=15> */
.L_x_14340:
        /* <DEDUP_REMOVED lines=31> */
.L_x_14348:
[----:B------:R-:W-:Y:S01]  /*27640*/  MOV R10, R4 ;  /* 0x00000004000a7202 */ /* 0x000fe20000000f00 */
[----:B------:R-:W-:Y:S01]  /*27650*/  IMAD.MOV.U32 R11, RZ, RZ, R5 ;  /* 0x000000ffff0b7224 */ /* 0x000fe200078e0005 */
[----:B------:R-:W-:Y:S01]  /*27660*/  MOV R12, 0x27690 ;  /* 0x00027690000c7802 */ /* 0x000fe20000000f00 */
[----:B------:R-:W-:-:S07]  /*27670*/  IMAD.MOV.U32 R34, RZ, RZ, R32 ;  /* 0x000000ffff227224 */ /* 0x000fce00078e0020 */
[----:B------:R-:W-:Y:S05]  /*27680*/  CALL.REL.NOINC `($__internal_33_$__cuda_sm20_rem_s64) ;  /* 0x0000000c00ec7944 */ /* 0x000fea0003c00000 */
[----:B------:R-:W-:Y:S01]  /*27690*/  MOV R4, R3 ;  /* 0x0000000300047202 */ /* 0x000fe20000000f00 */
[----:B------:R-:W-:-:S07]  /*276a0*/  IMAD.MOV.U32 R5, RZ, RZ, R6 ;  /* 0x000000ffff057224 */ /* 0x000fce00078e0006 */
.L_x_14349:
[----:B------:R-:W-:Y:S05]  /*276b0*/  BSYNC.RECONVERGENT B0 ;  /* 0x0000000000007941 */ /* 0x000fea0003800200 */
.L_x_14347:
[----:B------:R-:W0:Y:S02]  /*276c0*/  LDC.64 R6, c[0x0][R35+0x798] ;  /* 0x0001e60023067b82 */ /* 0x000e240000000a00 */
[----:B0-----:R-:W-:Y:S02]  /*276d0*/  IMAD R3, R5, R6, RZ ;  /* 0x0000000605037224 */ /* 0x001fe400078e02ff */
[----:B------:R-:W-:-:S04]  /*276e0*/  IMAD.WIDE.U32 R30, R6, R4, R30 ;  /* 0x00000004061e7225 */ /* 0x000fc800078e001e */
[----:B------:R-:W-:-:S04]  /*276f0*/  IMAD R3, R7, R4, R3 ;  /* 0x0000000407037224 */ /* 0x000fc800078e0203 */
[----:B------:R-:W-:-:S07]  /*27700*/  IMAD.IADD R31, R31, 0x1, R3 ;  /* 0x000000011f1f7824 */ /* 0x000fce00078e0203 */
.L_x_14299:
        /* <DEDUP_REMOVED lines=12> */
[----:B------:R-:W-:-:S07]  /*277d0*/  IMAD.MOV.U32 R16, RZ, RZ, R3 ;  /* 0x000000ffff107224 */ /* 0x000fce00078e0003 */
.L_x_14354:
        /* <DEDUP_REMOVED lines=21> */
.L_x_14353:
[----:B------:R-:W-:Y:S05]  /*27930*/  BSYNC.RECONVERGENT B7 ;  /* 0x0000000000077941 */ /* 0x000fea0003800200 */
.L_x_14352:
[----:B------:R-:W-:-:S05]  /*27940*/  IADD3 R16, P0, PT, R16, 0x4, RZ ;  /* 0x0000000410107810 */ /* 0x000fca0007f1e0ff */
[----:B------:R-:W-:Y:S01]  /*27950*/  IMAD.X R17, RZ, RZ, R17, P0 ;  /* 0x000000ffff117224 */ /* 0x000fe200000e0611 */
[----:B------:R-:W-:-:S04]  /*27960*/  ISETP.GE.U32.AND P0, PT, R16, R24, PT ;  /* 0x000000181000720c */ /* 0x000fc80003f06070 */
[----:B------:R-:W-:-:S13]  /*27970*/  ISETP.GE.U32.AND.EX P0, PT, R17, R25, PT, P0 ;  /* 0x000000191100720c */ /* 0x000fda0003f06100 */
[----:B------:R-:W-:Y:S05]  /*27980*/  @!P0 BRA `(.L_x_14354) ;  /* 0xfffffffc00948947 */ /* 0x000fea000383ffff */
.L_x_14351:
[----:B------:R-:W-:Y:S05]  /*27990*/  BSYNC.RECONVERGENT B6 ;  /* 0x0000000000067941 */ /* 0x000fea0003800200 */
.L_x_14350:
        /* <DEDUP_REMOVED lines=13> */
.L_x_14358:
[----:B------:R-:W-:Y:S01]  /*27a70*/  STG.E.U8 desc[UR36][R22.64], RZ ;  /* 0x000000ff16007986 */ /* 0x000fe2000c101124 */
[----:B------:R-:W-:Y:S05]  /*27a80*/  EXIT ;  /* 0x000000000000794d */ /* 0x000fea0003800000 */
.L_x_14357:
        /* <DEDUP_REMOVED lines=8> */
.L_x_14361:
[----:B------:R-:W-:Y:S01]  /*27b10*/  STG.E desc[UR36][R22.64], RZ ;  /* 0x000000ff16007986 */ /* 0x000fe2000c101924 */
[----:B------:R-:W-:Y:S05]  /*27b20*/  EXIT ;  /* 0x000000000000794d */ /* 0x000fea0003800000 */
.L_x_14360:
[----:B------:R-:W-:Y:S01]  /*27b30*/  STG.E.U16 desc[UR36][R22.64], RZ ;  /* 0x000000ff16007986 */ /* 0x000fe2000c101524 */
[----:B------:R-:W-:Y:S05]  /*27b40*/  EXIT ;  /* 0x000000000000794d */ /* 0x000fea0003800000 */
.L_x_14356:
        /* <DEDUP_REMOVED lines=8> */
.L_x_14363:
[----:B------:R-:W-:Y:S01]  /*27bd0*/  STG.E.U16 desc[UR36][R22.64], RZ ;  /* 0x000000ff16007986 */ /* 0x000fe2000c101524 */
[----:B------:R-:W-:Y:S05]  /*27be0*/  EXIT ;  /* 0x000000000000794d */ /* 0x000fea0003800000 */
.L_x_14362:
        /* <DEDUP_REMOVED lines=8> */
.L_x_14365:
[----:B------:R-:W-:Y:S01]  /*27c70*/  STG.E desc[UR36][R22.64], RZ ;  /* 0x000000ff16007986 */ /* 0x000fe2000c101924 */
[----:B------:R-:W-:Y:S05]  /*27c80*/  EXIT ;  /* 0x000000000000794d */ /* 0x000fea0003800000 */
.L_x_14364:
[----:B------:R-:W-:Y:S01]  /*27c90*/  STG.E.64 desc[UR36][R22.64], RZ ;  /* 0x000000ff16007986 */ /* 0x000fe2000c101b24 */
[----:B------:R-:W-:Y:S05]  /*27ca0*/  EXIT ;  /* 0x000000000000794d */ /* 0x000fea0003800000 */
.L_x_14355:
        /* <DEDUP_REMOVED lines=10> */
.L_x_14368:
[----:B------:R-:W-:Y:S01]  /*27d50*/  STG.E.128 desc[UR36][R22.64], RZ ;  /* 0x000000ff16007986 */ /* 0x000fe2000c101d24 */
[----:B------:R-:W-:Y:S05]  /*27d60*/  EXIT ;  /* 0x000000000000794d */ /* 0x000fea0003800000 */
.L_x_14367:
        /* <DEDUP_REMOVED lines=8> */
.L_x_14370:
[----:B------:R-:W-:Y:S01]  /*27df0*/  STG.E.U8 desc[UR36][R22.64], RZ ;  /* 0x000000ff16007986 */ /* 0x000fe2000c101124 */
[----:B------:R-:W-:Y:S05]  /*27e00*/  EXIT ;  /* 0x000000000000794d */ /* 0x000fea0003800000 */
.L_x_14369:
[----:B------:R-:W-:Y:S01]  /*27e10*/  STG.E.U16 desc[UR36][R22.64], RZ ;  /* 0x000000ff16007986 */ /* 0x000fe2000c101524 */
[----:B------:R-:W-:Y:S05]  /*27e20*/  EXIT ;  /* 0x000000000000794d */ /* 0x000fea0003800000 */
.L_x_14366:
        /* <DEDUP_REMOVED lines=10> */
.L_x_14373:
[----:B------:R-:W-:Y:S01]  /*27ed0*/  STG.E.U8 desc[UR36][R22.64], RZ ;  /* 0x000000ff16007986 */ /* 0x000fe2000c101124 */
[----:B------:R-:W-:Y:S05]  /*27ee0*/  EXIT ;  /* 0x000000000000794d */ /* 0x000fea0003800000 */
.L_x_14372:
[----:B------:R-:W-:Y:S01]  /*27ef0*/  STG.E.U8 desc[UR36][R22.64], RZ ;  /* 0x000000ff16007986 */ /* 0x000fe2000c101124 */
[----:B------:R-:W-:Y:S05]  /*27f00*/  EXIT ;  /* 0x000000000000794d */ /* 0x000fea0003800000 */
.L_x_14371:
[----:B------:R-:W-:-:S13]  /*27f10*/  ISETP.NE.AND P0, PT, R18, 0x1c, PT ;  /* 0x0000001c1200780c */ /* 0x000fda0003f05270 */
[----:B------:R-:W-:Y:S05]  /*27f20*/  @!P0 BRA `(.L_x_14374) ;  /* 0x0000000000608947 */ /* 0x000fea0003800000 */
[----:B------:R-:W-:-:S13]  /*27f30*/  ISETP.NE.AND P0, PT, R18, 0x1d, PT ;  /* 0x0000001d1200780c */ /* 0x000fda0003f05270 */
[----:B------:R-:W-:Y:S05]  /*27f40*/  @!P0 BRA `(.L_x_14375) ;  /* 0x0000000000508947 */ /* 0x000fea0003800000 */
[----:B------:R-:W-:-:S13]  /*27f50*/  ISETP.NE.AND P0, PT, R18, 0x2c, PT ;  /* 0x0000002c1200780c */ /* 0x000fda0003f05270 */
[----:B------:R0:W-:Y:S01]  /*27f60*/  @!P0 STG.E.U8 desc[UR36][R22.64], RZ ;  /* 0x000000ff16008986 */ /* 0x0001e2000c101124 */
[----:B------:R-:W-:Y:S05]  /*27f70*/  @!P0 EXIT ;  /* 0x000000000000894d */ /* 0x000fea0003800000 */
.L_x_14359:
        /* <DEDUP_REMOVED lines=16> */
.L_x_14376:
[----:B------:R-:W-:Y:S05]  /*28080*/  EXIT ;  /* 0x000000000000794d */ /* 0x000fea0003800000 */
.L_x_14375:
[----:B------:R-:W-:Y:S01]  /*28090*/  STG.E.64 desc[UR36][R22.64], RZ ;  /* 0x000000ff16007986 */ /* 0x000fe2000c101b24 */
[----:B------:R-:W-:Y:S05]  /*280a0*/  EXIT ;  /* 0x000000000000794d */ /* 0x000fea0003800000 */
.L_x_14374:
[----:B------:R-:W-:Y:S01]  /*280b0*/  STG.E desc[UR36][R22.64], RZ ;  /* 0x000000ff16007986 */ /* 0x000fe2000c101924 */
[----:B------:R-:W-:Y:S05]  /*280c0*/  EXIT ;  /* 0x000000000000794d */ /* 0x000fea0003800000 */
        .weak           $__internal_32_$__cuda_sm20_div_s64
        .type           $__internal_32_$__cuda_sm20_div_s64,@function
        .size           $__internal_32_$__cuda_sm20_div_s64,($__internal_33_$__cuda_sm20_rem_s64 - $__internal_32_$__cuda_sm20_div_s64)
$__internal_32_$__cuda_sm20_div_s64:
        /* <DEDUP_REMOVED lines=86> */
[----:B------:R-:W-:Y:S05]  /*28630*/  RET.REL.NODEC R4 `(_ZN2at6native18elementwise_kernelILi128ELi4EZNS0_15gpu_kernel_implIZZZNS0_67_GLOBAL__N__bb565c37_34_ValidateCompressedIndicesKernel_cu_33a4b88b42_validate_compressed_sparse_indices_kernelILNS3_8CDimNameE1ENS3_18CUDAKernelLauncherENS3_14EmptyVecKernelENS3_8DummyVecELm8EEEvRKNS_6TensorESB_lllENKUlvE1_clEvENKUlvE_clEvEUliiiiiE_EEvRNS_18TensorIteratorBaseERKT_EUliE_EEviT1_) ;  /* 0xfffffd7804707950 */ /* 0x000fea0003c3ffff */
        .weak           $__internal_33_$__cuda_sm20_rem_s64
        .type           $__internal_33_$__cuda_sm20_rem_s64,@function
        .size           $__internal_33_$__cuda_sm20_rem_s64,(.L_x_34661 - $__internal_33_$__cuda_sm20_rem_s64)
$__internal_33_$__cuda_sm20_rem_s64:
        /* <DEDUP_REMOVED lines=23> */
[----:B------:R-:W-:-:S03]  /*287b0*/  IADD3 R13, P4, PT, RZ, -R34, RZ ;  /* 0x80000022ff0d7210 */ /* 0x000fc60007f9e0ff */
[----:B------:R-:W-:Y:S01]  /*287c0*/  IMAD.X R3, R3, 0x1, R7, P0 ;  /* 0x0000000103037824 */ /* 0x000fe200000e0607 */
[----:B------:R-:W-:-:S04]  /*287d0*/  IADD3 R9, P2, PT, R21, R8, RZ ;  /* 0x0000000815097210 */ /* 0x000fc80007f5e0ff */
[----:B------:R-:W-:Y:S01]  /*287e0*/  IADD3.X R3, PT, PT, RZ, RZ, R3, P2, P1 ;  /* 0x000000ffff037210 */ /* 0x000fe200017e2403 */
[----:B------:R-:W-:Y:S01]  /*287f0*/  IMAD.WIDE.U32 R6, R9, R4, RZ ;  /* 0x0000000409067225 */ /* 0x000fe200078e00ff */
[----:B------:R-:W-:-:S03]  /*28800*/  ISETP.GE.AND P1, PT, R33, RZ, PT ;  /* 0x000000ff2100720c */ /* 0x000fc60003f26270 */
[----:B------:R-:W-:Y:S01]  /*28810*/  IMAD R7, R9, R5, R7 ;  /* 0x0000000509077224 */ /* 0x000fe200078e0207 */
[----:B------:R-:W-:Y:S02]  /*28820*/  IADD3 R15, P0, PT, RZ, -R6, RZ ;  /* 0x80000006ff0f7210 */ /* 0x000fe40007f1e0ff */
[----:B------:R-:W-:Y:S01]  /*28830*/  SEL R13, R13, R34, !P1 ;  /* 0x000000220d0d7207 */ /* 0x000fe20004800000 */
[----:B------:R-:W-:Y:S02]  /*28840*/  IMAD R7, R3, R4, R7 ;  /* 0x0000000403077224 */ /* 0x000fe400078e0207 */
[----:B------:R-:W-:-:S04]  /*28850*/  IMAD.HI.U32 R8, R9, R15, RZ ;  /* 0x0000000f09087227 */ /* 0x000fc800078e00ff */
[----:B------:R-:W-:Y:S02]  /*28860*/  IMAD.X R6, RZ, RZ, ~R7, P0 ;  /* 0x000000ffff067224 */ /* 0x000fe400000e0e07 */
[----:B------:R-:W-:Y:S02]  /*28870*/  IMAD.MOV.U32 R7, RZ, RZ, RZ ;  /* 0x000000ffff077224 */ /* 0x000fe400078e00ff */
        /* <DEDUP_REMOVED lines=38> */
[----:B------:R-:W-:Y:S02]  /*28ae0*/  MOV R4, R12 ;  /* 0x0000000c00047202 */ /* 0x000fe40000000f00 */
[----:B------:R-:W-:-:S02]  /*28af0*/  ISETP.NE.AND.EX P0, PT, R11, RZ, PT, P0 ;  /* 0x000000ff0b00720c */ /* 0x000fc40003f05300 */
[----:B------:R-:W-:Y:S01]  /*28b00*/  SEL R6, R5, R6, !P1 ;  /* 0x0000000605067207 */ /* 0x000fe20004800000 */
[----:B------:R-:W-:Y:S01]  /*28b10*/  IMAD.MOV.U32 R5, RZ, RZ, 0x0 ;  /* 0x00000000ff057424 */ /* 0x000fe200078e00ff */
[----:B------:R-:W-:Y:S02]  /*28b20*/  SEL R3, R3, 0xffffffff, P0 ;  /* 0xffffffff03037807 */ /* 0x000fe40000000000 */
[----:B------:R-:W-:Y:S01]  /*28b30*/  SEL R6, R6, 0xffffffff, P0 ;  /* 0xffffffff06067807 */ /* 0x000fe20000000000 */
[----:B------:R-:W-:Y:S06]  /*28b40*/  RET.REL.NODEC R4 `(_ZN2at6native18elementwise_kernelILi128ELi4EZNS0_15gpu_kernel_implIZZZNS0_67_GLOBAL__N__bb565c37_34_ValidateCompressedIndicesKernel_cu_33a4b88b42_validate_compressed_sparse_indices_kernelILNS3_8CDimNameE1ENS3_18CUDAKernelLauncherENS3_14EmptyVecKernelENS3_8DummyVecELm8EEEvRKNS_6TensorESB_lllENKUlvE1_clEvENKUlvE_clEvEUliiiiiE_EEvRNS_18TensorIteratorBaseERKT_EUliE_EEviT1_) ;  /* 0xfffffd74042c7950 */ /* 0x000fec0003c3ffff */
.L_x_14377:
        /* <DEDUP_REMOVED lines=11> */
.L_x_34661:


//--------------------- .text._ZN2at6native27unrolled_elementwise_kernelIZZZNS0_67_GLOBAL__N__bb565c37_34_ValidateCompressedIndicesKernel_cu_33a4b88b42_validate_compressed_sparse_indices_kernelILNS2_8CDimNameE1ENS2_18CUDAKernelLauncherENS2_14EmptyVecKernelENS2_8DummyVecELm8EEEvRKNS_6TensorESA_lllENKUlvE1_clEvENKUlvE_clEvEUliiiiiE_St5arrayIPcLm6EELi4E23TrivialOffsetCalculatorILi5EjESH_ILi1EjENS0_6memory12LoadWithCastILi5EEENSK_13StoreWithCastILi1EEEEEviT_T0_T2_T3_T4_T5_ --------------------------
	.section	.text._ZN2at6native27unrolled_elementwise_kernelIZZZNS0_67_GLOBAL__N__bb565c37_34_ValidateCompressedIndicesKernel_cu_33a4b88b42_validate_compressed_sparse_indices_kernelILNS2_8CDimNameE1ENS2_18CUDAKernelLauncherENS2_14EmptyVecKernelENS2_8DummyVecELm8EEEvRKNS_6TensorESA_lllENKUlvE1_clEvENKUlvE_clEvEUliiiiiE_St5arrayIPcLm6EELi4E23TrivialOffsetCalculatorILi5EjESH_ILi1EjENS0_6memory12LoadWithCastILi5EEENSK_13StoreWithCastILi1EEEEEviT_T0_T2_T3_T4_T5_,"ax",@progbits
	.align	128
        .global         _ZN2at6native27unrolled_elementwise_kernelIZZZNS0_67_GLOBAL__N__bb565c37_34_ValidateCompressedIndicesKernel_cu_33a4b88b42_validate_compressed_sparse_indices_kernelILNS2_8CDimNameE1ENS2_18CUDAKernelLauncherENS2_14EmptyVecKernelENS2_8DummyVecELm8EEEvRKNS_6TensorESA_lllENKUlvE1_clEvENKUlvE_clEvEUliiiiiE_St5arrayIPcLm6EELi4E23TrivialOffsetCalculatorILi5EjESH_ILi1EjENS0_6memory12LoadWithCastILi5EEENSK_13StoreWithCastILi1EEEEEviT_T0_T2_T3_T4_T5_
        .type           _ZN2at6native27unrolled_elementwise_kernelIZZZNS0_67_GLOBAL__N__bb565c37_34_ValidateCompressedIndicesKernel_cu_33a4b88b42_validate_compressed_sparse_indices_kernelILNS2_8CDimNameE1ENS2_18CUDAKernelLauncherENS2_14EmptyVecKernelENS2_8DummyVecELm8EEEvRKNS_6TensorESA_lllENKUlvE1_clEvENKUlvE_clEvEUliiiiiE_St5arrayIPcLm6EELi4E23TrivialOffsetCalculatorILi5EjESH_ILi1EjENS0_6memory12LoadWithCastILi5EEENSK_13StoreWithCastILi1EEEEEviT_T0_T2_T3_T4_T5_,@function
        .size           _ZN2at6native27unrolled_elementwise_kernelIZZZNS0_67_GLOBAL__N__bb565c37_34_ValidateCompressedIndicesKernel_cu_33a4b88b42_validate_compressed_sparse_indices_kernelILNS2_8CDimNameE1ENS2_18CUDAKernelLauncherENS2_14EmptyVecKernelENS2_8DummyVecELm8EEEvRKNS_6TensorESA_lllENKUlvE1_clEvENKUlvE_clEvEUliiiiiE_St5arrayIPcLm6EELi4E23TrivialOffsetCalculatorILi5EjESH_ILi1EjENS0_6memory12LoadWithCastILi5EEENSK_13StoreWithCastILi1EEEEEviT_T0_T2_T3_T4_T5_,(.L_x_34662 - _ZN2at6native27unrolled_elementwise_kernelIZZZNS0_67_GLOBAL__N__bb565c37_34_ValidateCompressedIndicesKernel_cu_33a4b88b42_validate_compressed_sparse_indices_kernelILNS2_8CDimNameE1ENS2_18CUDAKernelLauncherENS2_14EmptyVecKernelENS2_8DummyVecELm8EEEvRKNS_6TensorESA_lllENKUlvE1_clEvENKUlvE_clEvEUliiiiiE_St5arrayIPcLm6EELi4E23TrivialOffsetCalculatorILi5EjESH_ILi1EjENS0_6memory12LoadWithCastILi5EEENSK_13StoreWithCastILi1EEEEEviT_T0_T2_T3_T4_T5_)
        .other          _ZN2at6native27unrolled_elementwise_kernelIZZZNS0_67_GLOBAL__N__bb565c37_34_ValidateCompressedIndicesKernel_cu_33a4b88b42_validate_compressed_sparse_indices_kernelILNS2_8CDimNameE1ENS2_18CUDAKernelLauncherENS2_14EmptyVecKernelENS2_8DummyVecELm8EEEvRKNS_6TensorESA_lllENKUlvE1_clEvENKUlvE_clEvEUliiiiiE_St5arrayIPcLm6EELi4E23TrivialOffsetCalculatorILi5EjESH_ILi1EjENS0_6memory12LoadWithCastILi5EEENSK_13StoreWithCastILi1EEEEEviT_T0_T2_T3_T4_T5_,@"STO_CUDA_ENTRY STV_DEFAULT"
_ZN2at6native27unrolled_elementwise_kernelIZZZNS0_67_GLOBAL__N__bb565c37_34_ValidateCompressedIndicesKernel_cu_33a4b88b42_validate_compressed_sparse_indices_kernelILNS2_8CDimNameE1ENS2_18CUDAKernelLauncherENS2_14EmptyVecKernelENS2_8DummyVecELm8EEEvRKNS_6TensorESA_lllENKUlvE1_clEvENKUlvE_clEvEUliiiiiE_St5arrayIPcLm6EELi4E23TrivialOffsetCalculatorILi5EjESH_ILi1EjENS0_6memory12LoadWithCastILi5EEENSK_13StoreWithCastILi1EEEEEviT_T0_T2_T3_T4_T5_:
.text._ZN2at6native27unrolled_elementwise_kernelIZZZNS0_67_GLOBAL__N__bb565c37_34_ValidateCompressedIndicesKernel_cu_33a4b88b42_validate_compressed_sparse_indices_kernelILNS2_8CDimNameE1ENS2_18CUDAKernelLauncherENS2_14EmptyVecKernelENS2_8DummyVecELm8EEEvRKNS_6TensorESA_lllENKUlvE1_clEvENKUlvE_clEvEUliiiiiE_St5arrayIPcLm6EELi4E23TrivialOffsetCalculatorILi5EjESH_ILi1EjENS0_6memory12LoadWithCastILi5EEENSK_13StoreWithCastILi1EEEEEviT_T0_T2_T3_T4_T5_:
[----:B------:R-:W0:Y:S08]  /*0000*/  LDC R1, c[0x0][0x37c] ;  /* 0x0000df00ff017b82 */ /* 0x000e300000000800 */
[----:B------:R-:W1:Y:S01]  /*0010*/  LDC.64 R2, c[0x0][0x390] ;  /* 0x0000e400ff027b82 */ /* 0x000e620000000a00 */
[----:B------:R-:W2:Y:S01]  /*0020*/  S2R R52, SR_CTAID.X ;  /* 0x0000000000347919 */ /* 0x000ea20000002500 */
[----:B0-----:R-:W-:Y:S01]  /*0030*/  VIADD R1, R1, 0xffffff50 ;  /* 0xffffff5001017836 */ /* 0x001fe20000000000 */
[----:B------:R-:W0:Y:S01]  /*0040*/  LDCU UR38, c[0x0][0x46c] ;  /* 0x00008d80ff2677ac */ /* 0x000e220008000800 */
[----:B------:R-:W-:Y:S01]  /*0050*/  BSSY.RECONVERGENT B6, `(.L_x_14378) ;  /* 0x000049b000067945 */ /* 0x000fe20003800200 */
[----:B------:R-:W3:Y:S01]  /*0060*/  S2R R36, SR_TID.X ;  /* 0x0000000000247919 */ /* 0x000ee20000002100 */
[----:B------:R-:W-:Y:S01]  /*0070*/  IMAD.MOV.U32 R53, RZ, RZ, R1 ;  /* 0x000000ffff357224 */ /* 0x000fe200078e0001 */
[----:B------:R-:W4:Y:S01]  /*0080*/  LDCU.64 UR36, c[0x0][0x358] ;  /* 0x00006b00ff2477ac */ /* 0x000f220008000a00 */
[----:B------:R-:W5:Y:S01]  /*0090*/  LDC.64 R4, c[0x0][0x398] ;  /* 0x0000e600ff047b82 */ /* 0x000f620000000a00 */
[----:B------:R-:W2:Y:S07]  /*00a0*/  LDCU.U8 UR39, c[0x0][0x470] ;  /* 0x00008e00ff2777ac */ /* 0x000eae0008000000 */
[----:B------:R-:W4:Y:S01]  /*00b0*/  LDC.64 R6, c[0x0][0x3a0] ;  /* 0x0000e800ff067b82 */ /* 0x000f220000000a00 */
[----:B0-----:R-:W-:-:S02]  /*00c0*/  UPRMT UR40, UR38, 0x7770, URZ ;  /* 0x0000777026287896 */ /* 0x001fc400080000ff */
[----:B------:R-:W-:Y:S01]  /*00d0*/  UPRMT UR41, UR38, 0x7771, URZ ;  /* 0x0000777126297896 */ /* 0x000fe200080000ff */
[----:B-1----:R0:W-:Y:S04]  /*00e0*/  STL.64 [R1+0x8], R2 ;  /* 0x0000080201007387 */ /* 0x0021e80000100a00 */
[----:B------:R-:W1:Y:S01]  /*00f0*/  LDC.64 R8, c[0x0][0x3a8] ;  /* 0x0000ea00ff087b82 */ /* 0x000e620000000a00 */
[----:B------:R-:W-:Y:S02]  /*0100*/  UPRMT UR42, UR38, 0x7772, URZ ;  /* 0x00007772262a7896 */ /* 0x000fe400080000ff */
[----:B------:R-:W-:Y:S01]  /*0110*/  UPRMT UR43, UR38, 0x7773, URZ ;  /* 0x00007773262b7896 */ /* 0x000fe200080000ff */
[----:B-----5:R-:W-:Y:S04]  /*0120*/  STL.64 [R1+0x10], R4 ;  /* 0x0000100401007387 */ /* 0x020fe80000100a00 */
[----:B------:R-:W5:Y:S01]  /*0130*/  LDC.64 R10, c[0x0][0x3b0] ;  /* 0x0000ec00ff0a7b82 */ /* 0x000f620000000a00 */
[----:B----4-:R-:W-:Y:S07]  /*0140*/  STL.64 [R1+0x18], R6 ;  /* 0x0000180601007387 */ /* 0x010fee0000100a00 */
[----:B------:R-:W4:Y:S08]  /*0150*/  LDC.64 R12, c[0x0][0x3b8] ;  /* 0x0000ee00ff0c7b82 */ /* 0x000f300000000a00 */
[----:B------:R-:W2:Y:S01]  /*0160*/  LDC.64 R14, c[0x0][0x3c0] ;  /* 0x0000f000ff0e7b82 */ /* 0x000ea20000000a00 */
[----:B-1----:R-:W-:Y:S07]  /*0170*/  STL.64 [R1+0x20], R8 ;  /* 0x0000200801007387 */ /* 0x002fee0000100a00 */
[----:B------:R-:W1:Y:S01]  /*0180*/  LDC.64 R20, c[0x0][0x3d8] ;  /* 0x0000f600ff147b82 */ /* 0x000e620000000a00 */
[----:B-----5:R-:W-:Y:S07]  /*0190*/  STL.64 [R1+0x28], R10 ;  /* 0x0000280a01007387 */ /* 0x020fee0000100a00 */
[----:B------:R-:W5:Y:S01]  /*01a0*/  LDC.64 R22, c[0x0][0x3e0] ;  /* 0x0000f800ff167b82 */ /* 0x000f620000000a00 */
[----:B----4-:R-:W-:Y:S07]  /*01b0*/  STL.64 [R1+0x30], R12 ;  /* 0x0000300c01007387 */ /* 0x010fee0000100a00 */
[----:B------:R-:W4:Y:S01]  /*01c0*/  LDC.64 R24, c[0x0][0x3e8] ;  /* 0x0000fa00ff187b82 */ /* 0x000f220000000a00 */
[----:B--2---:R-:W-:Y:S07]  /*01d0*/  STL.64 [R1+0x38], R14 ;  /* 0x0000380e01007387 */ /* 0x004fee0000100a00 */
[----:B0-----:R-:W0:Y:S01]  /*01e0*/  LDC.64 R2, c[0x0][0x400] ;  /* 0x00010000ff027b82 */ /* 0x001e220000000a00 */
[----:B-1----:R-:W-:Y:S07]  /*01f0*/  STL.64 [R1+0x50], R20 ;  /* 0x0000501401007387 */ /* 0x002fee0000100a00 */
[----:B------:R-:W1:Y:S01]  /*0200*/  LDC.64 R30, c[0x0][0x408] ;  /* 0x00010200ff1e7b82 */ /* 0x000e620000000a00 */
[----:B-----5:R-:W-:Y:S07]  /*0210*/  STL.64 [R1+0x58], R22 ;  /* 0x0000581601007387 */ /* 0x020fee0000100a00 */
[----:B------:R-:W2:Y:S01]  /*0220*/  LDC.64 R32, c[0x0][0x410] ;  /* 0x00010400ff207b82 */ /* 0x000ea20000000a00 */
[----:B----4-:R-:W-:Y:S07]  /*0230*/  STL.64 [R1+0x60], R24 ;  /* 0x0000601801007387 */ /* 0x010fee0000100a00 */
[----:B------:R-:W4:Y:S01]  /*0240*/  LDC.64 R34, c[0x0][0x418] ;  /* 0x00010600ff227b82 */ /* 0x000f220000000a00 */
[----:B0-----:R-:W-:Y:S07]  /*0250*/  STL.64 [R1+0x78], R2 ;  /* 0x0000780201007387 */ /* 0x001fee0000100a00 */
[----:B------:R-:W0:Y:S01]  /*0260*/  LDC.64 R38, c[0x0][0x420] ;  /* 0x00010800ff267b82 */ /* 0x000e220000000a00 */
[----:B-1----:R-:W-:Y:S07]  /*0270*/  STL.64 [R1+0x80], R30 ;  /* 0x0000801e01007387 */ /* 0x002fee0000100a00 */
[----:B------:R-:W1:Y:S01]  /*0280*/  LDC.64 R42, c[0x0][0x430] ;  /* 0x00010c00ff2a7b82 */ /* 0x000e620000000a00 */
[----:B--2---:R-:W-:Y:S07]  /*0290*/  STL.64 [R1+0x88], R32 ;  /* 0x0000882001007387 */ /* 0x004fee0000100a00 */
[----:B------:R-:W2:Y:S01]  /*02a0*/  LDC R0, c[0x0][0x388] ;  /* 0x0000e200ff007b82 */ /* 0x000ea20000000800 */
[----:B----4-:R-:W-:Y:S07]  /*02b0*/  STL.64 [R1+0x90], R34 ;  /* 0x0000902201007387 */ /* 0x010fee0000100a00 */
[----:B------:R-:W4:Y:S01]  /*02c0*/  LDC R51, c[0x0][0x380] ;  /* 0x0000e000ff337b82 */ /* 0x000f220000000800 */
[----:B0-----:R-:W-:Y:S07]  /*02d0*/  STL.64 [R1+0x98], R38 ;  /* 0x0000982601007387 */ /* 0x001fee0000100a00 */
[----:B------:R-:W0:Y:S01]  /*02e0*/  LDC.64 R16, c[0x0][0x3c8] ;  /* 0x0000f200ff107b82 */ /* 0x000e220000000a00 */
[----:B-1----:R-:W-:Y:S07]  /*02f0*/  STL.64 [R1+0xa8], R42 ;  /* 0x0000a82a01007387 */ /* 0x002fee0000100a00 */
[----:B------:R-:W1:Y:S01]  /*0300*/  LDC.64 R18, c[0x0][0x3d0] ;  /* 0x0000f400ff127b82 */ /* 0x000e620000000a00 */
[----:B--2---:R-:W-:Y:S07]  /*0310*/  STL [R1], R0 ;  /* 0x0000000001007387 */ /* 0x004fee0000100800 */
[----:B------:R-:W2:Y:S01]  /*0320*/  LDC.64 R26, c[0x0][0x3f0] ;  /* 0x0000fc00ff1a7b82 */ /* 0x000ea20000000a00 */
[----:B----4-:R-:W-:-:S05]  /*0330*/  IMAD R51, R52, -0x200, R51 ;  /* 0xfffffe0034337824 */ /* 0x010fca00078e0233 */
[----:B---3--:R-:W-:Y:S02]  /*0340*/  ISETP.GE.AND P0, PT, R36, R51, PT ;  /* 0x000000332400720c */ /* 0x008fe40003f06270 */
[----:B------:R-:W3:Y:S01]  /*0350*/  LDC.64 R28, c[0x0][0x3f8] ;  /* 0x0000fe00ff1c7b82 */ /* 0x000ee20000000a00 */
[----:B0-----:R0:W-:Y:S07]  /*0360*/  STL.64 [R1+0x40], R16 ;  /* 0x0000401001007387 */ /* 0x0011ee0000100a00 */
[----:B------:R-:W4:Y:S01]  /*0370*/  LDC.64 R40, c[0x0][0x428] ;  /* 0x00010a00ff287b82 */ /* 0x000f220000000a00 */
[----:B-1----:R1:W-:Y:S01]  /*0380*/  STL.64 [R1+0x48], R18 ;  /* 0x0000481201007387 */ /* 0x0023e20000100a00 */
[----:B0-----:R-:W-:-:S03]  /*0390*/  CS2R R16, SRZ ;  /* 0x0000000000107805 */ /* 0x001fc6000001ff00 */
[----:B--2---:R0:W-:Y:S01]  /*03a0*/  STL.64 [R1+0x68], R26 ;  /* 0x0000681a01007387 */ /* 0x0041e20000100a00 */
[----:B-1----:R-:W-:-:S03]  /*03b0*/  IMAD.MOV.U32 R18, RZ, RZ, R36 ;  /* 0x000000ffff127224 */ /* 0x002fc600078e0024 */
[----:B---3--:R1:W-:Y:S01]  /*03c0*/  STL.64 [R1+0x70], R28 ;  /* 0x0000701c01007387 */ /* 0x0083e20000100a00 */
[----:B0-----:R-:W-:-:S03]  /*03d0*/  CS2R R26, SRZ ;  /* 0x00000000001a7805 */ /* 0x001fc6000001ff00 */
[----:B----4-:R0:W-:Y:S01]  /*03e0*/  STL.64 [R1+0xa0], R40 ;  /* 0x0000a02801007387 */ /* 0x0101e20000100a00 */
[----:B-1----:R-:W-:Y:S02]  /*03f0*/  IMAD.MOV.U32 R28, RZ, RZ, RZ ;  /* 0x000000ffff1c7224 */ /* 0x002fe400078e00ff */
[----:B0-----:R-:W-:Y:S01]  /*0400*/  IMAD.MOV.U32 R40, RZ, RZ, RZ ;  /* 0x000000ffff287224 */ /* 0x001fe200078e00ff */
        /* <DEDUP_REMOVED lines=20> */
.L_x_14383:
[----:B------:R3:W5:Y:S01]  /*0550*/  LDG.E.U8 R28, desc[UR36][R2.64] ;  /* 0x00000024021c7981 */ /* 0x000762000c1e1100 */
[----:B------:R-:W-:Y:S05]  /*0560*/  BRA `(.L_x_14385) ;  /* 0x0000000c002c7947 */ /* 0x000fea0003800000 */
.L_x_14382:
        /* <DEDUP_REMOVED lines=8> */
.L_x_14387:
[----:B------:R1:W5:Y:S01]  /*05f0*/  LDG.E R28, desc[UR36][R2.64] ;  /* 0x00000024021c7981 */ /* 0x000362000c1e1900 */
[----:B------:R-:W-:Y:S05]  /*0600*/  BRA `(.L_x_14385) ;  /* 0x0000000c00047947 */ /* 0x000fea0003800000 */
.L_x_14386:
[----:B------:R2:W5:Y:S01]  /*0610*/  LDG.E.S16 R28, desc[UR36][R2.64] ;  /* 0x00000024021c7981 */ /* 0x000562000c1e1700 */
[----:B------:R-:W-:Y:S05]  /*0620*/  BRA `(.L_x_14385) ;  /* 0x0000000800fc7947 */ /* 0x000fea0003800000 */
.L_x_14381:
        /* <DEDUP_REMOVED lines=9> */
.L_x_14389:
[----:B------:R-:W2:Y:S02]  /*06c0*/  LDG.E.U16 R2, desc[UR36][R2.64] ;  /* 0x0000002402027981 */ /* 0x000ea4000c1e1500 */
[----:B--2---:R-:W-:-:S06]  /*06d0*/  HADD2.F32 R28, -RZ, R2.H0_H0 ;  /* 0x20000002ff1c7230 */ /* 0x004fcc0000004100 */
[----:B------:R-:W0:Y:S01]  /*06e0*/  F2I.FTZ.TRUNC.NTZ R28, R28 ;  /* 0x0000001c001c7305 */ /* 0x000e22000021f100 */
[----:B------:R-:W-:Y:S05]  /*06f0*/  BRA `(.L_x_14385) ;  /* 0x0000000800c87947 */ /* 0x000fea0003800000 */
.L_x_14388:
        /* <DEDUP_REMOVED lines=9> */
.L_x_14391:
[----:B------:R-:W2:Y:S02]  /*0790*/  LDG.E.U16 R2, desc[UR36][R2.64] ;  /* 0x0000002402027981 */ /* 0x000ea4000c1e1500 */
[----:B--2---:R-:W-:-:S06]  /*07a0*/  HADD2.F32 R28, -RZ, R2.H0_H0 ;  /* 0x20000002ff1c7230 */ /* 0x004fcc0000004100 */
[----:B------:R-:W0:Y:S01]  /*07b0*/  F2I.FTZ.TRUNC.NTZ R28, R28 ;  /* 0x0000001c001c7305 */ /* 0x000e22000021f100 */
[----:B------:R-:W-:Y:S05]  /*07c0*/  BRA `(.L_x_14385) ;  /* 0x0000000800947947 */ /* 0x000fea0003800000 */
.L_x_14390:
[----:B------:R-:W2:Y:S02]  /*07d0*/  LDG.E.64 R28, desc[UR36][R2.64] ;  /* 0x00000024021c7981 */ /* 0x000ea4000c1e1b00 */
[----:B--2---:R0:W1:Y:S02]  /*07e0*/  F2I.F64.TRUNC R28, R28 ;  /* 0x0000001c001c7311 */ /* 0x004064000030d100 */
[----:B01----:R-:W-:Y:S05]  /*07f0*/  BRA `(.L_x_14385) ;  /* 0x0000000800887947 */ /* 0x003fea0003800000 */
.L_x_14380:
        /* <DEDUP_REMOVED lines=12> */
.L_x_14394:
[----:B------:R-:W2:Y:S02]  /*08c0*/  LDG.E.64 R2, desc[UR36][R2.64] ;  /* 0x0000002402027981 */ /* 0x000ea4000c1e1b00 */
[----:B--2---:R0:W1:Y:S02]  /*08d0*/  F2I.F64.TRUNC R28, R2 ;  /* 0x00000002001c7311 */ /* 0x004064000030d100 */
[----:B01----:R-:W-:Y:S05]  /*08e0*/  BRA `(.L_x_14385) ;  /* 0x00000008004c7947 */ /* 0x003fea0003800000 */
.L_x_14393:
        /* <DEDUP_REMOVED lines=26> */
.L_x_14396:
        /* <DEDUP_REMOVED lines=13> */
.L_x_14395:
[----:B------:R-:W2:Y:S02]  /*0b60*/  LDG.E.U16 R28, desc[UR36][R2.64] ;  /* 0x00000024021c7981 */ /* 0x000ea4000c1e1500 */
[----:B--2---:R-:W-:-:S06]  /*0b70*/  IMAD.U32 R28, R28, 0x10000, RZ ;  /* 0x000100001c1c7824 */ /* 0x004fcc00078e00ff */
[----:B------:R-:W0:Y:S01]  /*0b80*/  F2I.FTZ.TRUNC.NTZ R28, R28 ;  /* 0x0000001c001c7305 */ /* 0x000e22000021f100 */
[----:B------:R-:W-:Y:S05]  /*0b90*/  BRA `(.L_x_14385) ;  /* 0x0000000400a07947 */ /* 0x000fea0003800000 */
.L_x_14392:
        /* <DEDUP_REMOVED lines=10> */
.L_x_14399:
        /* <DEDUP_REMOVED lines=21> */
.L_x_14403:
[----:B------:R-:W-:Y:S05]  /*0d90*/  BSYNC.RECONVERGENT B1 ;  /* 0x0000000000017941 */ /* 0x000fea0003800200 */
.L_x_14402:
[----:B------:R-:W-:Y:S01]  /*0da0*/  IMAD.SHL.U32 R0, R0, 0x100000, RZ ;  /* 0x0010000000007824 */ /* 0x000fe200078e00ff */
[----:B------:R-:W-:-:S04]  /*0db0*/  LEA R2, R2, 0x3b800000, 0x17 ;  /* 0x3b80000002027811 */ /* 0x000fc800078eb8ff */
[----:B------:R-:W-:-:S07]  /*0dc0*/  LOP3.LUT R28, R2, R0, R7, 0xfe, !PT ;  /* 0x00000000021c7212 */ /* 0x000fce00078efe07 */
.L_x_14401:
[----:B------:R-:W-:Y:S05]  /*0dd0*/  BSYNC.RECONVERGENT B0 ;  /* 0x0000000000007941 */ /* 0x000fea0003800200 */
.L_x_14400:
[----:B------:R-:W0:Y:S01]  /*0de0*/  F2I.FTZ.TRUNC.NTZ R28, R28 ;  /* 0x0000001c001c7305 */ /* 0x000e22000021f100 */
[----:B------:R-:W-:Y:S05]  /*0df0*/  BRA `(.L_x_14385) ;  /* 0x0000000400087947 */ /* 0x000fea0003800000 */
.L_x_14398:
        /* <DEDUP_REMOVED lines=21> */
.L_x_14407:
[----:B------:R-:W-:Y:S05]  /*0f50*/  BSYNC.RECONVERGENT B1 ;  /* 0x0000000000017941 */ /* 0x000fea0003800200 */
.L_x_14406:
[----:B------:R-:W-:Y:S01]  /*0f60*/  IMAD.SHL.U32 R0, R0, 0x200000, RZ ;  /* 0x0020000000007824 */ /* 0x000fe200078e00ff */
[----:B------:R-:W-:-:S04]  /*0f70*/  LEA R2, R2, 0x37800000, 0x17 ;  /* 0x3780000002027811 */ /* 0x000fc800078eb8ff */
[----:B------:R-:W-:-:S07]  /*0f80*/  LOP3.LUT R28, R2, R0, R7, 0xfe, !PT ;  /* 0x00000000021c7212 */ /* 0x000fce00078efe07 */
.L_x_14405:
[----:B------:R-:W-:Y:S05]  /*0f90*/  BSYNC.RECONVERGENT B0 ;  /* 0x0000000000007941 */ /* 0x000fea0003800200 */
.L_x_14404:
[----:B------:R-:W0:Y:S01]  /*0fa0*/  F2I.FTZ.TRUNC.NTZ R28, R28 ;  /* 0x0000001c001c7305 */ /* 0x000e22000021f100 */
[----:B------:R-:W-:Y:S05]  /*0fb0*/  BRA `(.L_x_14385) ;  /* 0x0000000000987947 */ /* 0x000fea0003800000 */
.L_x_14397:
[----:B------:R-:W-:-:S09]  /*0fc0*/  UISETP.NE.AND UP0, UPT, UR4, 0x1c, UPT ;  /* 0x0000001c0400788c */ /* 0x000fd2000bf05270 */
[----:B------:R-:W-:Y:S05]  /*0fd0*/  BRA.U !UP0, `(.L_x_14408) ;  /* 0x00000001088c7547 */ /* 0x000fea000b800000 */
[----:B------:R-:W-:-:S09]  /*0fe0*/  UISETP.NE.AND UP0, UPT, UR4, 0x1d, UPT ;  /* 0x0000001d0400788c */ /* 0x000fd2000bf05270 */
[----:B------:R-:W-:Y:S05]  /*0ff0*/  BRA.U !UP0, `(.L_x_14409) ;  /* 0x00000001087c7547 */ /* 0x000fea000b800000 */
[----:B------:R-:W-:-:S09]  /*1000*/  UISETP.NE.AND UP0, UPT, UR4, 0x2c, UPT ;  /* 0x0000002c0400788c */ /* 0x000fd2000bf05270 */
[----:B------:R-:W-:Y:S05]  /*1010*/  BRA.U !UP0, `(.L_x_14410) ;  /* 0x0000000108487547 */ /* 0x000fea000b800000 */
.L_x_14384:
        /* <DEDUP_REMOVED lines=16> */
.L_x_14411:
[----:B------:R-:W-:Y:S01]  /*1120*/  IMAD.MOV.U32 R28, RZ, RZ, RZ ;  /* 0x000000ffff1c7224 */ /* 0x000fe200078e00ff */
[----:B------:R-:W-:Y:S06]  /*1130*/  BRA `(.L_x_14385) ;  /* 0x0000000000387947 */ /* 0x000fec0003800000 */
.L_x_14410:
        /* <DEDUP_REMOVED lines=8> */
.L_x_14413:
[----:B------:R-:W-:Y:S05]  /*11c0*/  BSYNC.RECONVERGENT B0 ;  /* 0x0000000000007941 */ /* 0x000fea0003800200 */
.L_x_14412:
[----:B------:R-:W0:Y:S01]  /*11d0*/  F2I.FTZ.TRUNC.NTZ R28, R28 ;  /* 0x0000001c001c7305 */ /* 0x000e22000021f100 */
[----:B------:R-:W-:Y:S05]  /*11e0*/  BRA `(.L_x_14385) ;  /* 0x00000000000c7947 */ /* 0x000fea0003800000 */
.L_x_14409:
[----:B------:R0:W5:Y:S01]  /*11f0*/  LDG.E R28, desc[UR36][R2.64] ;  /* 0x00000024021c7981 */ /* 0x000162000c1e1900 */
[----:B------:R-:W-:Y:S05]  /*1200*/  BRA `(.L_x_14385) ;  /* 0x0000000000047947 */ /* 0x000fea0003800000 */
.L_x_14408:
[----:B------:R0:W5:Y:S02]  /*1210*/  LDG.E R28, desc[UR36][R2.64] ;  /* 0x00000024021c7981 */ /* 0x000164000c1e1900 */
.L_x_14385:
        /* <DEDUP_REMOVED lines=18> */
.L_x_14417:
[----:B------:R1:W5:Y:S01]  /*1340*/  LDG.E.U8 R40, desc[UR36][R2.64] ;  /* 0x0000002402287981 */ /* 0x000362000c1e1100 */
[----:B------:R-:W-:Y:S05]  /*1350*/  BRA `(.L_x_14419) ;  /* 0x0000000c002c7947 */ /* 0x000fea0003800000 */
.L_x_14416:
        /* <DEDUP_REMOVED lines=8> */
.L_x_14421:
[----:B------:R3:W5:Y:S01]  /*13e0*/  LDG.E R40, desc[UR36][R2.64] ;  /* 0x0000002402287981 */ /* 0x000762000c1e1900 */
[----:B------:R-:W-:Y:S05]  /*13f0*/  BRA `(.L_x_14419) ;  /* 0x0000000c00047947 */ /* 0x000fea0003800000 */
.L_x_14420:
[----:B------:R2:W5:Y:S01]  /*1400*/  LDG.E.S16 R40, desc[UR36][R2.64] ;  /* 0x0000002402287981 */ /* 0x000562000c1e1700 */
[----:B------:R-:W-:Y:S05]  /*1410*/  BRA `(.L_x_14419) ;  /* 0x0000000800fc7947 */ /* 0x000fea0003800000 */
.L_x_14415:
        /* <DEDUP_REMOVED lines=9> */
.L_x_14423:
[----:B------:R-:W2:Y:S02]  /*14b0*/  LDG.E.U16 R2, desc[UR36][R2.64] ;  /* 0x0000002402027981 */ /* 0x000ea4000c1e1500 */
[----:B--2---:R-:W-:-:S06]  /*14c0*/  HADD2.F32 R40, -RZ, R2.H0_H0 ;  /* 0x20000002ff287230 */ /* 0x004fcc0000004100 */
[----:B------:R-:W0:Y:S01]  /*14d0*/  F2I.FTZ.TRUNC.NTZ R40, R40 ;  /* 0x0000002800287305 */ /* 0x000e22000021f100 */
[----:B------:R-:W-:Y:S05]  /*14e0*/  BRA `(.L_x_14419) ;  /* 0x0000000800c87947 */ /* 0x000fea0003800000 */
.L_x_14422:
        /* <DEDUP_REMOVED lines=9> */
.L_x_14425:
[----:B------:R-:W2:Y:S02]  /*1580*/  LDG.E.U16 R2, desc[UR36][R2.64] ;  /* 0x0000002402027981 */ /* 0x000ea4000c1e1500 */
[----:B--2---:R-:W-:-:S06]  /*1590*/  HADD2.F32 R40, -RZ, R2.H0_H0 ;  /* 0x20000002ff287230 */ /* 0x004fcc0000004100 */
[----:B------:R-:W0:Y:S01]  /*15a0*/  F2I.FTZ.TRUNC.NTZ R40, R40 ;  /* 0x0000002800287305 */ /* 0x000e22000021f100 */
[----:B------:R-:W-:Y:S05]  /*15b0*/  BRA `(.L_x_14419) ;  /* 0x0000000800947947 */ /* 0x000fea0003800000 */
.L_x_14424:
[----:B------:R-:W2:Y:S02]  /*15c0*/  LDG.E.64 R40, desc[UR36][R2.64] ;  /* 0x0000002402287981 */ /* 0x000ea4000c1e1b00 */
[----:B--2---:R0:W1:Y:S02]  /*15d0*/  F2I.F64.TRUNC R40, R40 ;  /* 0x0000002800287311 */ /* 0x004064000030d100 */
[----:B01----:R-:W-:Y:S05]  /*15e0*/  BRA `(.L_x_14419) ;  /* 0x0000000800887947 */ /* 0x003fea0003800000 */
.L_x_14414:
        /* <DEDUP_REMOVED lines=12> */
.L_x_14428:
[----:B------:R-:W2:Y:S02]  /*16b0*/  LDG.E.64 R2, desc[UR36][R2.64] ;  /* 0x0000002402027981 */ /* 0x000ea4000c1e1b00 */
[----:B--2---:R0:W1:Y:S02]  /*16c0*/  F2I.F64.TRUNC R40, R2 ;  /* 0x0000000200287311 */ /* 0x004064000030d100 */
[----:B01----:R-:W-:Y:S05]  /*16d0*/  BRA `(.L_x_14419) ;  /* 0x00000008004c7947 */ /* 0x003fea0003800000 */
.L_x_14427:
        /* <DEDUP_REMOVED lines=26> */
.L_x_14430:
        /* <DEDUP_REMOVED lines=13> */
.L_x_14429:
[----:B------:R-:W2:Y:S02]  /*1950*/  LDG.E.U16 R40, desc[UR36][R2.64] ;  /* 0x0000002402287981 */ /* 0x000ea4000c1e1500 */
[----:B--2---:R-:W-:-:S06]  /*1960*/  IMAD.U32 R40, R40, 0x10000, RZ ;  /* 0x0001000028287824 */ /* 0x004fcc00078e00ff */
[----:B------:R-:W0:Y:S01]  /*1970*/  F2I.FTZ.TRUNC.NTZ R40, R40 ;  /* 0x0000002800287305 */ /* 0x000e22000021f100 */
[----:B------:R-:W-:Y:S05]  /*1980*/  BRA `(.L_x_14419) ;  /* 0x0000000400a07947 */ /* 0x000fea0003800000 */
.L_x_14426:
        /* <DEDUP_REMOVED lines=10> */
.L_x_14433:
        /* <DEDUP_REMOVED lines=21> */
.L_x_14437:
[----:B------:R-:W-:Y:S05]  /*1b80*/  BSYNC.RECONVERGENT B1 ;  /* 0x0000000000017941 */ /* 0x000fea0003800200 */
.L_x_14436:
[----:B------:R-:W-:Y:S01]  /*1b90*/  IMAD.SHL.U32 R0, R0, 0x100000, RZ ;  /* 0x0010000000007824 */ /* 0x000fe200078e00ff */
[----:B------:R-:W-:-:S04]  /*1ba0*/  LEA R2, R2, 0x3b800000, 0x17 ;  /* 0x3b80000002027811 */ /* 0x000fc800078eb8ff */
[----:B------:R-:W-:-:S07]  /*1bb0*/  LOP3.LUT R40, R2, R0, R7, 0xfe, !PT ;  /* 0x0000000002287212 */ /* 0x000fce00078efe07 */
.L_x_14435:
[----:B------:R-:W-:Y:S05]  /*1bc0*/  BSYNC.RECONVERGENT B0 ;  /* 0x0000000000007941 */ /* 0x000fea0003800200 */
.L_x_14434:
[----:B------:R-:W0:Y:S01]  /*1bd0*/  F2I.FTZ.TRUNC.NTZ R40, R40 ;  /* 0x0000002800287305 */ /* 0x000e22000021f100 */
[----:B------:R-:W-:Y:S05]  /*1be0*/  BRA `(.L_x_14419) ;  /* 0x0000000400087947 */ /* 0x000fea0003800000 */
.L_x_14432:
        /* <DEDUP_REMOVED lines=21> */
.L_x_14441:
[----:B------:R-:W-:Y:S05]  /*1d40*/  BSYNC.RECONVERGENT B1 ;  /* 0x0000000000017941 */ /* 0x000fea0003800200 */
.L_x_14440:
[----:B------:R-:W-:Y:S01]  /*1d50*/  IMAD.SHL.U32 R0, R0, 0x200000, RZ ;  /* 0x0020000000007824 */ /* 0x000fe200078e00ff */
[----:B------:R-:W-:-:S04]  /*1d60*/  LEA R2, R2, 0x37800000, 0x17 ;  /* 0x3780000002027811 */ /* 0x000fc800078eb8ff */
[----:B------:R-:W-:-:S07]  /*1d70*/  LOP3.LUT R40, R2, R0, R7, 0xfe, !PT ;  /* 0x0000000002287212 */ /* 0x000fce00078efe07 */
.L_x_14439:
[----:B------:R-:W-:Y:S05]  /*1d80*/  BSYNC.RECONVERGENT B0 ;  /* 0x0000000000007941 */ /* 0x000fea0003800200 */
.L_x_14438:
[----:B------:R-:W0:Y:S01]  /*1d90*/  F2I.FTZ.TRUNC.NTZ R40, R40 ;  /* 0x0000002800287305 */ /* 0x000e22000021f100 */
[----:B------:R-:W-:Y:S05]  /*1da0*/  BRA `(.L_x_14419) ;  /* 0x0000000000987947 */ /* 0x000fea0003800000 */
.L_x_14431:
[----:B------:R-:W-:-:S09]  /*1db0*/  UISETP.NE.AND UP0, UPT, UR4, 0x1c, UPT ;  /* 0x0000001c0400788c */ /* 0x000fd2000bf05270 */
[----:B------:R-:W-:Y:S05]  /*1dc0*/  BRA.U !UP0, `(.L_x_14442) ;  /* 0x00000001088c7547 */ /* 0x000fea000b800000 */
[----:B------:R-:W-:-:S09]  /*1dd0*/  UISETP.NE.AND UP0, UPT, UR4, 0x1d, UPT ;  /* 0x0000001d0400788c */ /* 0x000fd2000bf05270 */
[----:B------:R-:W-:Y:S05]  /*1de0*/  BRA.U !UP0, `(.L_x_14443) ;  /* 0x00000001087c7547 */ /* 0x000fea000b800000 */
[----:B------:R-:W-:-:S09]  /*1df0*/  UISETP.NE.AND UP0, UPT, UR4, 0x2c, UPT ;  /* 0x0000002c0400788c */ /* 0x000fd2000bf05270 */
[----:B------:R-:W-:Y:S05]  /*1e00*/  BRA.U !UP0, `(.L_x_14444) ;  /* 0x0000000108487547 */ /* 0x000fea000b800000 */
.L_x_14418:
        /* <DEDUP_REMOVED lines=16> */
.L_x_14445:
[----:B------:R-:W-:Y:S01]  /*1f10*/  IMAD.MOV.U32 R40, RZ, RZ, RZ ;  /* 0x000000ffff287224 */ /* 0x000fe200078e00ff */
[----:B------:R-:W-:Y:S06]  /*1f20*/  BRA `(.L_x_14419) ;  /* 0x0000000000387947 */ /* 0x000fec0003800000 */
.L_x_14444:
        /* <DEDUP_REMOVED lines=8> */
.L_x_14447:
[----:B------:R-:W-:Y:S05]  /*1fb0*/  BSYNC.RECONVERGENT B0 ;  /* 0x0000000000007941 */ /* 0x000fea0003800200 */
.L_x_14446:
[----:B------:R-:W0:Y:S01]  /*1fc0*/  F2I.FTZ.TRUNC.NTZ R40, R40 ;  /* 0x0000002800287305 */ /* 0x000e22000021f100 */
[----:B------:R-:W-:Y:S05]  /*1fd0*/  BRA `(.L_x_14419) ;  /* 0x00000000000c7947 */ /* 0x000fea0003800000 */
.L_x_14443:
[----:B------:R0:W5:Y:S01]  /*1fe0*/  LDG.E R40, desc[UR36][R2.64] ;  /* 0x0000002402287981 */ /* 0x000162000c1e1900 */
[----:B------:R-:W-:Y:S05]  /*1ff0*/  BRA `(.L_x_14419) ;  /* 0x0000000000047947 */ /* 0x000fea0003800000 */
.L_x_14442:
[----:B------:R0:W5:Y:S02]  /*2000*/  LDG.E R40, desc[UR36][R2.64] ;  /* 0x0000002402287981 */ /* 0x000164000c1e1900 */
.L_x_14419:
        /* <DEDUP_REMOVED lines=18> */
.L_x_14451:
[----:B------:R0:W5:Y:S01]  /*2130*/  LDG.E.U8 R16, desc[UR36][R2.64] ;  /* 0x0000002402107981 */ /* 0x000162000c1e1100 */
[----:B------:R-:W-:Y:S05]  /*2140*/  BRA `(.L_x_14453) ;  /* 0x0000000c002c7947 */ /* 0x000fea0003800000 */
.L_x_14450:
        /* <DEDUP_REMOVED lines=8> */
.L_x_14455:
[----:B------:R0:W5:Y:S01]  /*21d0*/  LDG.E R16, desc[UR36][R2.64] ;  /* 0x0000002402107981 */ /* 0x000162000c1e1900 */
[----:B------:R-:W-:Y:S05]  /*21e0*/  BRA `(.L_x_14453) ;  /* 0x0000000c00047947 */ /* 0x000fea0003800000 */
.L_x_14454:
[----:B------:R0:W5:Y:S01]  /*21f0*/  LDG.E.S16 R16, desc[UR36][R2.64] ;  /* 0x0000002402107981 */ /* 0x000162000c1e1700 */
[----:B------:R-:W-:Y:S05]  /*2200*/  BRA `(.L_x_14453) ;  /* 0x0000000800fc7947 */ /* 0x000fea0003800000 */
.L_x_14449:
        /* <DEDUP_REMOVED lines=9> */
.L_x_14457:
[----:B------:R-:W2:Y:S02]  /*22a0*/  LDG.E.U16 R2, desc[UR36][R2.64] ;  /* 0x0000002402027981 */ /* 0x000ea4000c1e1500 */
[----:B--2---:R-:W-:-:S06]  /*22b0*/  HADD2.F32 R16, -RZ, R2.H0_H0 ;  /* 0x20000002ff107230 */ /* 0x004fcc0000004100 */
[----:B------:R-:W0:Y:S01]  /*22c0*/  F2I.FTZ.TRUNC.NTZ R16, R16 ;  /* 0x0000001000107305 */ /* 0x000e22000021f100 */
[----:B------:R-:W-:Y:S05]  /*22d0*/  BRA `(.L_x_14453) ;  /* 0x0000000800c87947 */ /* 0x000fea0003800000 */
.L_x_14456:
[----:B------:R-:W-:-:S09]  /*22e0*/  UISETP.NE.AND UP0, UPT, UR4, 0x7, UPT ;  /* 0x000000070400788c */ /* 0x000fd2000bf05270 */
[----:B------:R-:W-:Y:S05]  /*22f0*/  BRA.U !UP0, `(.L_x_14458) ;  /* 0x00000001082c7547 */ /* 0x000fea000b800000 */
[----:B------:R-:W-:-:S09]  /*2300*/  UISETP.NE.AND UP0, UPT, UR4, 0x8, UPT ;  /* 0x000000080400788c */ /* 0x000fd2000bf05270 */
[----:B------:R-:W-:Y:S05]  /*2310*/  BRA.U !UP0, `(.L_x_14459) ;  /* 0x0000000108147547 */ /* 0x000fea000b800000 */
[----:B------:R-:W-:-:S09]  /*2320*/  UISETP.NE.AND UP0, UPT, UR4, 0x9, UPT ;  /* 0x000000090400788c */ /* 0x000fd2000bf05270 */
[----:B------:R-:W-:Y:S05]  /*2330*/  BRA.U UP0, `(.L_x_14452) ;  /* 0x0000000900307547 */ /* 0x000fea000b800000 */
[----:B------:R-:W2:Y:S02]  /*2340*/  LDG.E R2, desc[UR36][R2.64] ;  /* 0x0000002402027981 */ /* 0x000ea4000c1e1900 */
[----:B--2---:R4:W0:Y:S01]  /*2350*/  F2I.FTZ.TRUNC.NTZ R16, R2 ;  /* 0x0000000200107305 */ /* 0x004822000021f100 */
[----:B------:R-:W-:Y:S05]  /*2360*/  BRA `(.L_x_14453) ;  /* 0x0000000800a47947 */ /* 0x000fea0003800000 */
.L_x_14459:
[----:B------:R-:W2:Y:S02]  /*2370*/  LDG.E.U16 R2, desc[UR36][R2.64] ;  /* 0x0000002402027981 */ /* 0x000ea4000c1e1500 */
[----:B--2---:R-:W-:-:S06]  /*2380*/  HADD2.F32 R16, -RZ, R2.H0_H0 ;  /* 0x20000002ff107230 */ /* 0x004fcc0000004100 */
[----:B------:R-:W3:Y:S01]  /*2390*/  F2I.FTZ.TRUNC.NTZ R16, R16 ;  /* 0x0000001000107305 */ /* 0x000ee2000021f100 */
[----:B------:R-:W-:Y:S05]  /*23a0*/  BRA `(.L_x_14453) ;  /* 0x0000000800947947 */ /* 0x000fea0003800000 */
.L_x_14458:
[----:B------:R-:W2:Y:S02]  /*23b0*/  LDG.E.64 R16, desc[UR36][R2.64] ;  /* 0x0000002402107981 */ /* 0x000ea4000c1e1b00 */
[----:B--2---:R0:W1:Y:S02]  /*23c0*/  F2I.F64.TRUNC R16, R16 ;  /* 0x0000001000107311 */ /* 0x004064000030d100 */
[----:B01----:R-:W-:Y:S05]  /*23d0*/  BRA `(.L_x_14453) ;  /* 0x0000000800887947 */ /* 0x003fea0003800000 */
.L_x_14448:
        /* <DEDUP_REMOVED lines=12> */
.L_x_14462:
[----:B------:R-:W2:Y:S02]  /*24a0*/  LDG.E.64 R2, desc[UR36][R2.64] ;  /* 0x0000002402027981 */ /* 0x000ea4000c1e1b00 */
[----:B--2---:R0:W1:Y:S02]  /*24b0*/  F2I.F64.TRUNC R16, R2 ;  /* 0x0000000200107311 */ /* 0x004064000030d100 */
[----:B01----:R-:W-:Y:S05]  /*24c0*/  BRA `(.L_x_14453) ;  /* 0x00000008004c7947 */ /* 0x003fea0003800000 */
.L_x_14461:
        /* <DEDUP_REMOVED lines=26> */
.L_x_14464:
        /* <DEDUP_REMOVED lines=13> */
.L_x_14463:
[----:B------:R-:W2:Y:S02]  /*2740*/  LDG.E.U16 R16, desc[UR36][R2.64] ;  /* 0x0000002402107981 */ /* 0x000ea4000c1e1500 */
[----:B--2---:R-:W-:-:S06]  /*2750*/  IMAD.U32 R16, R16, 0x10000, RZ ;  /* 0x0001000010107824 */ /* 0x004fcc00078e00ff */
[----:B------:R-:W0:Y:S01]  /*2760*/  F2I.FTZ.TRUNC.NTZ R16, R16 ;  /* 0x0000001000107305 */ /* 0x000e22000021f100 */
[----:B------:R-:W-:Y:S05]  /*2770*/  BRA `(.L_x_14453) ;  /* 0x0000000400a07947 */ /* 0x000fea0003800000 */
.L_x_14460:
        /* <DEDUP_REMOVED lines=10> */
.L_x_14467:
        /* <DEDUP_REMOVED lines=21> */
.L_x_14471:
[----:B------:R-:W-:Y:S05]  /*2970*/  BSYNC.RECONVERGENT B1 ;  /* 0x0000000000017941 */ /* 0x000fea0003800200 */
.L_x_14470:
[----:B------:R-:W-:Y:S01]  /*2980*/  IMAD.SHL.U32 R0, R0, 0x100000, RZ ;  /* 0x0010000000007824 */ /* 0x000fe200078e00ff */
[----:B------:R-:W-:-:S04]  /*2990*/  LEA R2, R2, 0x3b800000, 0x17 ;  /* 0x3b80000002027811 */ /* 0x000fc800078eb8ff */
[----:B------:R-:W-:-:S07]  /*29a0*/  LOP3.LUT R16, R2, R0, R7, 0xfe, !PT ;  /* 0x0000000002107212 */ /* 0x000fce00078efe07 */
.L_x_14469:
[----:B------:R-:W-:Y:S05]  /*29b0*/  BSYNC.RECONVERGENT B0 ;  /* 0x0000000000007941 */ /* 0x000fea0003800200 */
.L_x_14468:
[----:B------:R-:W0:Y:S01]  /*29c0*/  F2I.FTZ.TRUNC.NTZ R16, R16 ;  /* 0x0000001000107305 */ /* 0x000e22000021f100 */
[----:B------:R-:W-:Y:S05]  /*29d0*/  BRA `(.L_x_14453) ;  /* 0x0000000400087947 */ /* 0x000fea0003800000 */
.L_x_14466:
        /* <DEDUP_REMOVED lines=21> */
.L_x_14475:
[----:B------:R-:W-:Y:S05]  /*2b30*/  BSYNC.RECONVERGENT B1 ;  /* 0x0000000000017941 */ /* 0x000fea0003800200 */
.L_x_14474:
[----:B------:R-:W-:Y:S01]  /*2b40*/  IMAD.SHL.U32 R0, R0, 0x200000, RZ ;  /* 0x0020000000007824 */ /* 0x000fe200078e00ff */
[----:B------:R-:W-:-:S04]  /*2b50*/  LEA R2, R2, 0x37800000, 0x17 ;  /* 0x3780000002027811 */ /* 0x000fc800078eb8ff */
[----:B------:R-:W-:-:S07]  /*2b60*/  LOP3.LUT R16, R2, R0, R7, 0xfe, !PT ;  /* 0x0000000002107212 */ /* 0x000fce00078efe07 */
.L_x_14473:
[----:B------:R-:W-:Y:S05]  /*2b70*/  BSYNC.RECONVERGENT B0 ;  /* 0x0000000000007941 */ /* 0x000fea0003800200 */
.L_x_14472:
[----:B------:R-:W0:Y:S01]  /*2b80*/  F2I.FTZ.TRUNC.NTZ R16, R16 ;  /* 0x0000001000107305 */ /* 0x000e22000021f100 */
[----:B------:R-:W-:Y:S05]  /*2b90*/  BRA `(.L_x_14453) ;  /* 0x0000000000987947 */ /* 0x000fea0003800000 */
.L_x_14465:
[----:B------:R-:W-:-:S09]  /*2ba0*/  UISETP.NE.AND UP0, UPT, UR4, 0x1c, UPT ;  /* 0x0000001c0400788c */ /* 0x000fd2000bf05270 */
[----:B------:R-:W-:Y:S05]  /*2bb0*/  BRA.U !UP0, `(.L_x_14476) ;  /* 0x00000001088c7547 */ /* 0x000fea000b800000 */
[----:B------:R-:W-:-:S09]  /*2bc0*/  UISETP.NE.AND UP0, UPT, UR4, 0x1d, UPT ;  /* 0x0000001d0400788c */ /* 0x000fd2000bf05270 */
[----:B------:R-:W-:Y:S05]  /*2bd0*/  BRA.U !UP0, `(.L_x_14477) ;  /* 0x00000001087c7547 */ /* 0x000fea000b800000 */
[----:B------:R-:W-:-:S09]  /*2be0*/  UISETP.NE.AND UP0, UPT, UR4, 0x2c, UPT ;  /* 0x0000002c0400788c */ /* 0x000fd2000bf05270 */
[----:B------:R-:W-:Y:S05]  /*2bf0*/  BRA.U !UP0, `(.L_x_14478) ;  /* 0x0000000108487547 */ /* 0x000fea000b800000 */
.L_x_14452:
        /* <DEDUP_REMOVED lines=16> */
.L_x_14479:
[----:B------:R-:W-:Y:S01]  /*2d00*/  IMAD.MOV.U32 R16, RZ, RZ, RZ ;  /* 0x000000ffff107224 */ /* 0x000fe200078e00ff */
[----:B------:R-:W-:Y:S06]  /*2d10*/  BRA `(.L_x_14453) ;  /* 0x0000000000387947 */ /* 0x000fec0003800000 */
.L_x_14478:
        /* <DEDUP_REMOVED lines=8> */
.L_x_14481:
[----:B------:R-:W-:Y:S05]  /*2da0*/  BSYNC.RECONVERGENT B0 ;  /* 0x0000000000007941 */ /* 0x000fea0003800200 */
.L_x_14480:
[----:B------:R-:W0:Y:S01]  /*2db0*/  F2I.FTZ.TRUNC.NTZ R16, R16 ;  /* 0x0000001000107305 */ /* 0x000e22000021f100 */
[----:B------:R-:W-:Y:S05]  /*2dc0*/  BRA `(.L_x_14453) ;  /* 0x00000000000c7947 */ /* 0x000fea0003800000 */
.L_x_14477:
[----:B------:R0:W5:Y:S01]  /*2dd0*/  LDG.E R16, desc[UR36][R2.64] ;  /* 0x0000002402107981 */ /* 0x000162000c1e1900 */
[----:B------:R-:W-:Y:S05]  /*2de0*/  BRA `(.L_x_14453) ;  /* 0x0000000000047947 */ /* 0x000fea0003800000 */
.L_x_14476:
[----:B------:R0:W5:Y:S02]  /*2df0*/  LDG.E R16, desc[UR36][R2.64] ;  /* 0x0000002402107981 */ /* 0x000164000c1e1900 */
.L_x_14453:
[----:B01--4-:R-:W0:Y:S01]  /*2e00*/  LDC.64 R2, c[0x0][0x458] ;  /* 0x00011600ff027b82 */ /* 0x013e220000000a00 */
        /* <DEDUP_REMOVED lines=17> */
.L_x_14485:
[----:B------:R0:W5:Y:S01]  /*2f20*/  LDG.E.U8 R17, desc[UR36][R2.64] ;  /* 0x0000002402117981 */ /* 0x000162000c1e1100 */
[----:B------:R-:W-:Y:S05]  /*2f30*/  BRA `(.L_x_14487) ;  /* 0x0000000c002c7947 */ /* 0x000fea0003800000 */
.L_x_14484:
        /* <DEDUP_REMOVED lines=8> */
.L_x_14489:
[----:B------:R0:W5:Y:S01]  /*2fc0*/  LDG.E R17, desc[UR36][R2.64] ;  /* 0x0000002402117981 */ /* 0x000162000c1e1900 */
[----:B------:R-:W-:Y:S05]  /*2fd0*/  BRA `(.L_x_14487) ;  /* 0x0000000c00047947 */ /* 0x000fea0003800000 */
.L_x_14488:
[----:B------:R0:W5:Y:S01]  /*2fe0*/  LDG.E.S16 R17, desc[UR36][R2.64] ;  /* 0x0000002402117981 */ /* 0x000162000c1e1700 */
[----:B------:R-:W-:Y:S05]  /*2ff0*/  BRA `(.L_x_14487) ;  /* 0x0000000800fc7947 */ /* 0x000fea0003800000 */
.L_x_14483:
[----:B------:R-:W-:-:S09]  /*3000*/  UISETP.GT.AND UP0, UPT, UR4, 0x6, UPT ;  /* 0x000000060400788c */ /* 0x000fd2000bf04270 */
[----:B------:R-:W-:Y:S05]  /*3010*/  BRA.U UP0, `(.L_x_14490) ;  /* 0x00000001002c7547 */ /* 0x000fea000b800000 */
[----:B------:R-:W-:-:S09]  /*3020*/  UISETP.NE.AND UP0, UPT, UR4, 0x5, UPT ;  /* 0x000000050400788c */ /* 0x000fd2000bf05270 */
[----:B------:R-:W-:Y:S05]  /*3030*/  BRA.U !UP0, `(.L_x_14491) ;  /* 0x0000000108147547 */ /* 0x000fea000b800000 */
[----:B------:R-:W-:-:S09]  /*3040*/  UISETP.NE.AND UP0, UPT, UR4, 0x6, UPT ;  /* 0x000000060400788c */ /* 0x000fd2000bf05270 */
[----:B------:R-:W-:Y:S05]  /*3050*/  BRA.U UP0, `(.L_x_14486) ;  /* 0x0000000900647547 */ /* 0x000fea000b800000 */
[----:B------:R-:W4:Y:S02]  /*3060*/  LDG.E R2, desc[UR36][R2.64] ;  /* 0x0000002402027981 */ /* 0x000f24000c1e1900 */
[----:B----4-:R0:W1:Y:S01]  /*3070*/  F2I.FTZ.TRUNC.NTZ R17, R2 ;  /* 0x0000000200117305 */ /* 0x010062000021f100 */
[----:B------:R-:W-:Y:S05]  /*3080*/  BRA `(.L_x_14487) ;  /* 0x0000000800d87947 */ /* 0x000fea0003800000 */
.L_x_14491:
[----:B------:R-:W4:Y:S02]  /*3090*/  LDG.E.U16 R2, desc[UR36][R2.64] ;  /* 0x0000002402027981 */ /* 0x000f24000c1e1500 */
[----:B----4-:R-:W-:-:S06]  /*30a0*/  HADD2.F32 R17, -RZ, R2.H0_H0 ;  /* 0x20000002ff117230 */ /* 0x010fcc0000004100 */
[----:B------:R-:W0:Y:S01]  /*30b0*/  F2I.FTZ.TRUNC.NTZ R17, R17 ;  /* 0x0000001100117305 */ /* 0x000e22000021f100 */
[----:B------:R-:W-:Y:S05]  /*30c0*/  BRA `(.L_x_14487) ;  /* 0x0000000800c87947 */ /* 0x000fea0003800000 */
.L_x_14490:
[----:B------:R-:W-:-:S09]  /*30d0*/  UISETP.NE.AND UP0, UPT, UR4, 0x7, UPT ;  /* 0x000000070400788c */ /* 0x000fd2000bf05270 */
[----:B------:R-:W-:Y:S05]  /*30e0*/  BRA.U !UP0, `(.L_x_14492) ;  /* 0x00000001082c7547 */ /* 0x000fea000b800000 */
[----:B------:R-:W-:-:S09]  /*30f0*/  UISETP.NE.AND UP0, UPT, UR4, 0x8, UPT ;  /* 0x000000080400788c */ /* 0x000fd2000bf05270 */
[----:B------:R-:W-:Y:S05]  /*3100*/  BRA.U !UP0, `(.L_x_14493) ;  /* 0x0000000108147547 */ /* 0x000fea000b800000 */
[----:B------:R-:W-:-:S09]  /*3110*/  UISETP.NE.AND UP0, UPT, UR4, 0x9, UPT ;  /* 0x000000090400788c */ /* 0x000fd2000bf05270 */
[----:B------:R-:W-:Y:S05]  /*3120*/  BRA.U UP0, `(.L_x_14486) ;  /* 0x0000000900307547 */ /* 0x000fea000b800000 */
[----:B------:R-:W4:Y:S02]  /*3130*/  LDG.E R2, desc[UR36][R2.64] ;  /* 0x0000002402027981 */ /* 0x000f24000c1e1900 */
[----:B----4-:R0:W1:Y:S01]  /*3140*/  F2I.FTZ.TRUNC.NTZ R17, R2 ;  /* 0x0000000200117305 */ /* 0x010062000021f100 */
[----:B------:R-:W-:Y:S05]  /*3150*/  BRA `(.L_x_14487) ;  /* 0x0000000800a47947 */ /* 0x000fea0003800000 */
.L_x_14493:
[----:B------:R-:W4:Y:S02]  /*3160*/  LDG.E.U16 R2, desc[UR36][R2.64] ;  /* 0x0000002402027981 */ /* 0x000f24000c1e1500 */
[----:B----4-:R-:W-:-:S06]  /*3170*/  HADD2.F32 R17, -RZ, R2.H0_H0 ;  /* 0x20000002ff117230 */ /* 0x010fcc0000004100 */
[----:B------:R-:W0:Y:S01]  /*3180*/  F2I.FTZ.TRUNC.NTZ R17, R17 ;  /* 0x0000001100117305 */ /* 0x000e22000021f100 */
[----:B------:R-:W-:Y:S05]  /*3190*/  BRA `(.L_x_14487) ;  /* 0x0000000800947947 */ /* 0x000fea0003800000 */
.L_x_14492:
[----:B------:R-:W4:Y:S02]  /*31a0*/  LDG.E.64 R2, desc[UR36][R2.64] ;  /* 0x0000002402027981 */ /* 0x000f24000c1e1b00 */
[----:B----4-:R0:W1:Y:S02]  /*31b0*/  F2I.F64.TRUNC R17, R2 ;  /* 0x0000000200117311 */ /* 0x010064000030d100 */
[----:B01----:R-:W-:Y:S05]  /*31c0*/  BRA `(.L_x_14487) ;  /* 0x0000000800887947 */ /* 0x003fea0003800000 */
.L_x_14482:
        /* <DEDUP_REMOVED lines=12> */
.L_x_14496:
[----:B------:R-:W4:Y:S02]  /*3290*/  LDG.E.64 R2, desc[UR36][R2.64] ;  /* 0x0000002402027981 */ /* 0x000f24000c1e1b00 */
[----:B----4-:R0:W1:Y:S02]  /*32a0*/  F2I.F64.TRUNC R17, R2 ;  /* 0x0000000200117311 */ /* 0x010064000030d100 */
[----:B01----:R-:W-:Y:S05]  /*32b0*/  BRA `(.L_x_14487) ;  /* 0x00000008004c7947 */ /* 0x003fea0003800000 */
.L_x_14495:
[----:B------:R-:W-:-:S09]  /*32c0*/  UISETP.NE.AND UP0, UPT, UR4, 0xf, UPT ;  /* 0x0000000f0400788c */ /* 0x000fd2000bf05270 */
[----:B------:R-:W-:Y:S05]  /*32d0*/  BRA.U !UP0, `(.L_x_14497) ;  /* 0x0000000108947547 */ /* 0x000fea000b800000 */
[----:B------:R-:W-:-:S09]  /*32e0*/  UISETP.NE.AND UP0, UPT, UR4, 0x17, UPT ;  /* 0x000000170400788c */ /* 0x000fd2000bf05270 */
[----:B------:R-:W-:Y:S05]  /*32f0*/  BRA.U !UP0, `(.L_x_14498) ;  /* 0x0000000108587547 */ /* 0x000fea000b800000 */
[----:B------:R-:W-:-:S09]  /*3300*/  UISETP.NE.AND UP0, UPT, UR4, 0x18, UPT ;  /* 0x000000180400788c */ /* 0x000fd2000bf05270 */
[----:B------:R-:W-:Y:S05]  /*3310*/  BRA.U UP0, `(.L_x_14486) ;  /* 0x0000000500b47547 */ /* 0x000fea000b800000 */
[----:B------:R-:W4:Y:S01]  /*3320*/  LDG.E.U8 R0, desc[UR36][R2.64] ;  /* 0x0000002402007981 */ /* 0x000f22000c1e1100 */
[----:B------:R-:W-:Y:S02]  /*3330*/  IMAD.MOV.U32 R6, RZ, RZ, 0x1f ;  /* 0x0000001fff067424 */ /* 0x000fe400078e00ff */
[----:B----4-:R-:W-:-:S05]  /*3340*/  IMAD.SHL.U32 R0, R0, 0x1000000, RZ ;  /* 0x0100000000007824 */ /* 0x010fca00078e00ff */
        /* <DEDUP_REMOVED lines=17> */
.L_x_14498:
[----:B------:R-:W4:Y:S02]  /*3460*/  LDG.E.U8 R2, desc[UR36][R2.64] ;  /* 0x0000002402027981 */ /* 0x000f24000c1e1100 */
[C---:B----4-:R-:W-:Y:S02]  /*3470*/  IMAD.SHL.U32 R4, R2.reuse, 0x2000000, RZ ;  /* 0x0200000002047824 */ /* 0x050fe400078e00ff */
        /* <DEDUP_REMOVED lines=11> */
.L_x_14497:
[----:B------:R-:W4:Y:S02]  /*3530*/  LDG.E.U16 R17, desc[UR36][R2.64] ;  /* 0x0000002402117981 */ /* 0x000f24000c1e1500 */
[----:B----4-:R-:W-:-:S06]  /*3540*/  IMAD.U32 R17, R17, 0x10000, RZ ;  /* 0x0001000011117824 */ /* 0x010fcc00078e00ff */
[----:B------:R-:W0:Y:S01]  /*3550*/  F2I.FTZ.TRUNC.NTZ R17, R17 ;  /* 0x0000001100117305 */ /* 0x000e22000021f100 */
[----:B------:R-:W-:Y:S05]  /*3560*/  BRA `(.L_x_14487) ;  /* 0x0000000400a07947 */ /* 0x000fea0003800000 */
.L_x_14494:
        /* <DEDUP_REMOVED lines=10> */
.L_x_14501:
[----:B------:R-:W4:Y:S01]  /*3610*/  LDG.E.U8 R3, desc[UR36][R2.64] ;  /* 0x0000002402037981 */ /* 0x000f22000c1e1100 */
[----:B------:R-:W-:Y:S01]  /*3620*/  BSSY.RECONVERGENT B0, `(.L_x_14502) ;  /* 0x0000018000007945 */ /* 0x000fe20003800200 */
[----:B------:R-:W-:Y:S01]  /*3630*/  IMAD.MOV.U32 R17, RZ, RZ, RZ ;  /* 0x000000ffff117224 */ /* 0x000fe200078e00ff */
        /* <DEDUP_REMOVED lines=18> */
.L_x_14505:
[----:B------:R-:W-:Y:S05]  /*3760*/  BSYNC.RECONVERGENT B1 ;  /* 0x0000000000017941 */ /* 0x000fea0003800200 */
.L_x_14504:
[----:B------:R-:W-:Y:S01]  /*3770*/  IMAD.SHL.U32 R0, R0, 0x100000, RZ ;  /* 0x0010000000007824 */ /* 0x000fe200078e00ff */
[----:B------:R-:W-:-:S04]  /*3780*/  LEA R2, R2, 0x3b800000, 0x17 ;  /* 0x3b80000002027811 */ /* 0x000fc800078eb8ff */
[----:B------:R-:W-:-:S07]  /*3790*/  LOP3.LUT R17, R2, R0, R17, 0xfe, !PT ;  /* 0x0000000002117212 */ /* 0x000fce00078efe11 */
.L_x_14503:
[----:B------:R-:W-:Y:S05]  /*37a0*/  BSYNC.RECONVERGENT B0 ;  /* 0x0000000000007941 */ /* 0x000fea0003800200 */
.L_x_14502:
[----:B------:R-:W0:Y:S01]  /*37b0*/  F2I.FTZ.TRUNC.NTZ R17, R17 ;  /* 0x0000001100117305 */ /* 0x000e22000021f100 */
[----:B------:R-:W-:Y:S05]  /*37c0*/  BRA `(.L_x_14487) ;  /* 0x0000000400087947 */ /* 0x000fea0003800000 */
.L_x_14500:
        /* <DEDUP_REMOVED lines=21> */
.L_x_14509:
[----:B------:R-:W-:Y:S05]  /*3920*/  BSYNC.RECONVERGENT B1 ;  /* 0x0000000000017941 */ /* 0x000fea0003800200 */
.L_x_14508:
[----:B------:R-:W-:Y:S01]  /*3930*/  IMAD.SHL.U32 R0, R0, 0x200000, RZ ;  /* 0x0020000000007824 */ /* 0x000fe200078e00ff */
[----:B------:R-:W-:-:S04]  /*3940*/  LEA R2, R2, 0x37800000, 0x17 ;  /* 0x3780000002027811 */ /* 0x000fc800078eb8ff */
[----:B------:R-:W-:-:S07]  /*3950*/  LOP3.LUT R17, R2, R0, R17, 0xfe, !PT ;  /* 0x0000000002117212 */ /* 0x000fce00078efe11 */
.L_x_14507:
[----:B------:R-:W-:Y:S05]  /*3960*/  BSYNC.RECONVERGENT B0 ;  /* 0x0000000000007941 */ /* 0x000fea0003800200 */
.L_x_14506:
[----:B------:R-:W0:Y:S01]  /*3970*/  F2I.FTZ.TRUNC.NTZ R17, R17 ;  /* 0x0000001100117305 */ /* 0x000e22000021f100 */
[----:B------:R-:W-:Y:S05]  /*3980*/  BRA `(.L_x_14487) ;  /* 0x0000000000987947 */ /* 0x000fea0003800000 */
.L_x_14499:
[----:B------:R-:W-:-:S09]  /*3990*/  UISETP.NE.AND UP0, UPT, UR4, 0x1c, UPT ;  /* 0x0000001c0400788c */ /* 0x000fd2000bf05270 */
[----:B------:R-:W-:Y:S05]  /*39a0*/  BRA.U !UP0, `(.L_x_14510) ;  /* 0x00000001088c7547 */ /* 0x000fea000b800000 */
[----:B------:R-:W-:-:S09]  /*39b0*/  UISETP.NE.AND UP0, UPT, UR4, 0x1d, UPT ;  /* 0x0000001d0400788c */ /* 0x000fd2000bf05270 */
[----:B------:R-:W-:Y:S05]  /*39c0*/  BRA.U !UP0, `(.L_x_14511) ;  /* 0x00000001087c7547 */ /* 0x000fea000b800000 */
[----:B------:R-:W-:-:S09]  /*39d0*/  UISETP.NE.AND UP0, UPT, UR4, 0x2c, UPT ;  /* 0x0000002c0400788c */ /* 0x000fd2000bf05270 */
[----:B------:R-:W-:Y:S05]  /*39e0*/  BRA.U !UP0, `(.L_x_14512) ;  /* 0x0000000108487547 */ /* 0x000fea000b800000 */
.L_x_14486:
[----:B------:R-:W-:Y:S01]  /*39f0*/  MOV R0, 0x0 ;  /* 0x0000000000007802 */ /* 0x000fe20000000f00 */
[----:B------:R-:W0:Y:S01]  /*3a00*/  LDCU.64 UR4, c[0x4][0x118] ;  /* 0x01002300ff0477ac */ /* 0x000e220008000a00 */
[----:B------:R-:W-:Y:S02]  /*3a10*/  IMAD.MOV.U32 R8, RZ, RZ, 0x4e ;  /* 0x0000004eff087424 */ /* 0x000fe400078e00ff */
[----:B------:R1:W4:Y:S01]  /*3a20*/  LDC.64 R2, c[0x4][R0] ;  /* 0x0100000000027b82 */ /* 0x0003220000000a00 */
[----:B------:R-:W2:Y:S01]  /*3a30*/  LDCU.64 UR6, c[0x4][0x120] ;  /* 0x01002400ff0677ac */ /* 0x000ea20008000a00 */
[----:B------:R-:W-:Y:S02]  /*3a40*/  IMAD.MOV.U32 R12, RZ, RZ, 0x1 ;  /* 0x00000001ff0c7424 */ /* 0x000fe400078e00ff */
[----:B------:R-:W-:Y:S01]  /*3a50*/  IMAD.MOV.U32 R13, RZ, RZ, RZ ;  /* 0x000000ffff0d7224 */ /* 0x000fe200078e00ff */
[----:B------:R-:W3:Y:S01]  /*3a60*/  LDCU.64 UR8, c[0x4][0x10] ;  /* 0x01000200ff0877ac */ /* 0x000ee20008000a00 */
[----:B0-----:R-:W-:-:S02]  /*3a70*/  IMAD.U32 R4, RZ, RZ, UR4 ;  /* 0x00000004ff047e24 */ /* 0x001fc4000f8e00ff */
[----:B------:R-:W-:Y:S02]  /*3a80*/  IMAD.U32 R5, RZ, RZ, UR5 ;  /* 0x00000005ff057e24 */ /* 0x000fe4000f8e00ff */
[----:B--2---:R-:W-:Y:S02]  /*3a90*/  IMAD.U32 R6, RZ, RZ, UR6 ;  /* 0x00000006ff067e24 */ /* 0x004fe4000f8e00ff */
[----:B------:R-:W-:Y:S02]  /*3aa0*/  IMAD.U32 R7, RZ, RZ, UR7 ;  /* 0x00000007ff077e24 */ /* 0x000fe4000f8e00ff */
[----:B---3--:R-:W-:Y:S02]  /*3ab0*/  IMAD.U32 R10, RZ, RZ, UR8 ;  /* 0x00000008ff0a7e24 */ /* 0x008fe4000f8e00ff */
[----:B-1----:R-:W-:-:S07]  /*3ac0*/  IMAD.U32 R11, RZ, RZ, UR9 ;  /* 0x00000009ff0b7e24 */ /* 0x002fce000f8e00ff */
[----:B------:R-:W-:-:S07]  /*3ad0*/  LEPC R20, `(.L_x_14513) ;  /* 0x000000001014794e */ /* 0x000fce0000000000 */
[----:B----45:R-:W-:Y:S05]  /*3ae0*/  CALL.ABS.NOINC R2 ;  /* 0x0000000002007343 */ /* 0x030fea0003c00000 */
.L_x_14513:
[----:B------:R-:W-:Y:S01]  /*3af0*/  IMAD.MOV.U32 R17, RZ, RZ, RZ ;  /* 0x000000ffff117224 */ /* 0x000fe200078e00ff */
[----:B------:R-:W-:Y:S06]  /*3b00*/  BRA `(.L_x_14487) ;  /* 0x0000000000387947 */ /* 0x000fec0003800000 */
.L_x_14512:
[----:B------:R-:W4:Y:S01]  /*3b10*/  LDG.E.U8 R2, desc[UR36][R2.64] ;  /* 0x0000002402027981 */ /* 0x000f22000c1e1100 */
[----:B------:R-:W-:Y:S01]  /*3b20*/  BSSY.RECONVERGENT B0, `(.L_x_14514) ;  /* 0x0000007000007945 */ /* 0x000fe20003800200 */
[----:B------:R-:W-:Y:S01]  /*3b30*/  IMAD.MOV.U32 R17, RZ, RZ, 0x400000 ;  /* 0x00400000ff117424 */ /* 0x000fe200078e00ff */
[----:B----4-:R-:W-:-:S13]  /*3b40*/  ISETP.NE.AND P0, PT, R2, RZ, PT ;  /* 0x000000ff0200720c */ /* 0x010fda0003f05270 */
[----:B------:R-:W-:Y:S05]  /*3b50*/  @!P0 BRA `(.L_x_14515) ;  /* 0x00000000000c8947 */ /* 0x000fea0003800000 */
[----:B------:R-:W-:-:S13]  /*3b60*/  ISETP.NE.AND P0, PT, R2, 0xff, PT ;  /* 0x000000ff0200780c */ /* 0x000fda0003f05270 */
[----:B------:R-:W-:Y:S02]  /*3b70*/  @!P0 IMAD.MOV.U32 R17, RZ, RZ, 0x7f800001 ;  /* 0x7f800001ff118424 */ /* 0x000fe400078e00ff */
[----:B------:R-:W-:-:S07]  /*3b80*/  @P0 IMAD.SHL.U32 R17, R2, 0x800000, RZ ;  /* 0x0080000002110824 */ /* 0x000fce00078e00ff */
.L_x_14515:
[----:B------:R-:W-:Y:S05]  /*3b90*/  BSYNC.RECONVERGENT B0 ;  /* 0x0000000000007941 */ /* 0x000fea0003800200 */
.L_x_14514:
[----:B------:R-:W1:Y:S01]  /*3ba0*/  F2I.FTZ.TRUNC.NTZ R17, R17 ;  /* 0x0000001100117305 */ /* 0x000e62000021f100 */
[----:B------:R-:W-:Y:S05]  /*3bb0*/  BRA `(.L_x_14487) ;  /* 0x00000000000c7947 */ /* 0x000fea0003800000 */
.L_x_14511:
[----:B------:R0:W5:Y:S01]  /*3bc0*/  LDG.E R17, desc[UR36][R2.64] ;  /* 0x0000002402117981 */ /* 0x000162000c1e1900 */
[----:B------:R-:W-:Y:S05]  /*3bd0*/  BRA `(.L_x_14487) ;  /* 0x0000000000047947 */ /* 0x000fea0003800000 */
.L_x_14510:
[----:B------:R4:W5:Y:S02]  /*3be0*/  LDG.E R17, desc[UR36][R2.64] ;  /* 0x0000002402117981 */ /* 0x000964000c1e1900 */
.L_x_14487:
        /* <DEDUP_REMOVED lines=18> */
.L_x_14519:
[----:B------:R0:W5:Y:S01]  /*3d10*/  LDG.E.U8 R26, desc[UR36][R2.64] ;  /* 0x00000024021a7981 */ /* 0x000162000c1e1100 */
[----:B------:R-:W-:Y:S05]  /*3d20*/  BRA `(.L_x_14521) ;  /* 0x0000000c002c7947 */ /* 0x000fea0003800000 */
.L_x_14518:
        /* <DEDUP_REMOVED lines=8> */
.L_x_14523:
[----:B------:R0:W5:Y:S01]  /*3db0*/  LDG.E R26, desc[UR36][R2.64] ;  /* 0x00000024021a7981 */ /* 0x000162000c1e1900 */
[----:B------:R-:W-:Y:S05]  /*3dc0*/  BRA `(.L_x_14521) ;  /* 0x0000000c00047947 */ /* 0x000fea0003800000 */
.L_x_14522:
[----:B------:R0:W5:Y:S01]  /*3dd0*/  LDG.E.S16 R26, desc[UR36][R2.64] ;  /* 0x00000024021a7981 */ /* 0x000162000c1e1700 */
[----:B------:R-:W-:Y:S05]  /*3de0*/  BRA `(.L_x_14521) ;  /* 0x0000000800fc7947 */ /* 0x000fea0003800000 */
.L_x_14517:
        /* <DEDUP_REMOVED lines=9> */
.L_x_14525:
[----:B------:R-:W4:Y:S02]  /*3e80*/  LDG.E.U16 R2, desc[UR36][R2.64] ;  /* 0x0000002402027981 */ /* 0x000f24000c1e1500 */
[----:B----4-:R-:W-:-:S06]  /*3e90*/  HADD2.F32 R26, -RZ, R2.H0_H0 ;  /* 0x20000002ff1a7230 */ /* 0x010fcc0000004100 */
[----:B------:R-:W0:Y:S01]  /*3ea0*/  F2I.FTZ.TRUNC.NTZ R26, R26 ;  /* 0x0000001a001a7305 */ /* 0x000e22000021f100 */
[----:B------:R-:W-:Y:S05]  /*3eb0*/  BRA `(.L_x_14521) ;  /* 0x0000000800c87947 */ /* 0x000fea0003800000 */
.L_x_14524:
        /* <DEDUP_REMOVED lines=9> */
.L_x_14527:
[----:B------:R-:W4:Y:S02]  /*3f50*/  LDG.E.U16 R2, desc[UR36][R2.64] ;  /* 0x0000002402027981 */ /* 0x000f24000c1e1500 */
[----:B----4-:R-:W-:-:S06]  /*3f60*/  HADD2.F32 R26, -RZ, R2.H0_H0 ;  /* 0x20000002ff1a7230 */ /* 0x010fcc0000004100 */
[----:B------:R-:W0:Y:S01]  /*3f70*/  F2I.FTZ.TRUNC.NTZ R26, R26 ;  /* 0x0000001a001a7305 */ /* 0x000e22000021f100 */
[----:B------:R-:W-:Y:S05]  /*3f80*/  BRA `(.L_x_14521) ;  /* 0x0000000800947947 */ /* 0x000fea0003800000 */
.L_x_14526:
[----:B------:R-:W4:Y:S02]  /*3f90*/  LDG.E.64 R2, desc[UR36][R2.64] ;  /* 0x0000002402027981 */ /* 0x000f24000c1e1b00 */
[----:B----4-:R0:W4:Y:S02]  /*3fa0*/  F2I.F64.TRUNC R26, R2 ;  /* 0x00000002001a7311 */ /* 0x010124000030d100 */
[----:B0---4-:R-:W-:Y:S05]  /*3fb0*/  BRA `(.L_x_14521) ;  /* 0x0000000800887947 */ /* 0x011fea0003800000 */
.L_x_14516:
        /* <DEDUP_REMOVED lines=12> */
.L_x_14530:
[----:B------:R-:W4:Y:S02]  /*4080*/  LDG.E.64 R2, desc[UR36][R2.64] ;  /* 0x0000002402027981 */ /* 0x000f24000c1e1b00 */
[----:B----4-:R0:W4:Y:S02]  /*4090*/  F2I.F64.TRUNC R26, R2 ;  /* 0x00000002001a7311 */ /* 0x010124000030d100 */
[----:B0---4-:R-:W-:Y:S05]  /*40a0*/  BRA `(.L_x_14521) ;  /* 0x00000008004c7947 */ /* 0x011fea0003800000 */
.L_x_14529:
        /* <DEDUP_REMOVED lines=24> */
[----:B------:R4:W0:Y:S01]  /*4230*/  F2I.FTZ.TRUNC.NTZ R26, R5 ;  /* 0x00000005001a7305 */ /* 0x000822000021f100 */
[----:B------:R-:W-:Y:S05]  /*4240*/  BRA `(.L_x_14521) ;  /* 0x0000000400e47947 */ /* 0x000fea0003800000 */
.L_x_14532:
        /* <DEDUP_REMOVED lines=11> */
[----:B------:R0:W4:Y:S01]  /*4300*/  F2I.FTZ.TRUNC.NTZ R26, R0 ;  /* 0x00000000001a7305 */ /* 0x000122000021f100 */
[----:B------:R-:W-:Y:S05]  /*4310*/  BRA `(.L_x_14521) ;  /* 0x0000000400b07947 */ /* 0x000fea0003800000 */
.L_x_14531:
[----:B------:R-:W4:Y:S02]  /*4320*/  LDG.E.U16 R26, desc[UR36][R2.64] ;  /* 0x00000024021a7981 */ /* 0x000f24000c1e1500 */
[----:B----4-:R-:W-:-:S06]  /*4330*/  IMAD.U32 R26, R26, 0x10000, RZ ;  /* 0x000100001a1a7824 */ /* 0x010fcc00078e00ff */
[----:B------:R-:W0:Y:S01]  /*4340*/  F2I.FTZ.TRUNC.NTZ R26, R26 ;  /* 0x0000001a001a7305 */ /* 0x000e22000021f100 */
[----:B------:R-:W-:Y:S05]  /*4350*/  BRA `(.L_x_14521) ;  /* 0x0000000400a07947 */ /* 0x000fea0003800000 */
.L_x_14528:
        /* <DEDUP_REMOVED lines=10> */
.L_x_14535:
        /* <DEDUP_REMOVED lines=21> */
.L_x_14539:
[----:B------:R-:W-:Y:S05]  /*4550*/  BSYNC.RECONVERGENT B1 ;  /* 0x0000000000017941 */ /* 0x000fea0003800200 */
.L_x_14538:
[----:B------:R-:W-:Y:S01]  /*4560*/  IMAD.SHL.U32 R0, R0, 0x100000, RZ ;  /* 0x0010000000007824 */ /* 0x000fe200078e00ff */
[----:B------:R-:W-:-:S04]  /*4570*/  LEA R2, R2, 0x3b800000, 0x17 ;  /* 0x3b80000002027811 */ /* 0x000fc800078eb8ff */
[----:B------:R-:W-:-:S07]  /*4580*/  LOP3.LUT R26, R2, R0, R7, 0xfe, !PT ;  /* 0x00000000021a7212 */ /* 0x000fce00078efe07 */
.L_x_14537:
[----:B------:R-:W-:Y:S05]  /*4590*/  BSYNC.RECONVERGENT B0 ;  /* 0x0000000000007941 */ /* 0x000fea0003800200 */
.L_x_14536:
[----:B------:R-:W0:Y:S01]  /*45a0*/  F2I.FTZ.TRUNC.NTZ R26, R26 ;  /* 0x0000001a001a7305 */ /* 0x000e22000021f100 */
[----:B------:R-:W-:Y:S05]  /*45b0*/  BRA `(.L_x_14521) ;  /* 0x0000000400087947 */ /* 0x000fea0003800000 */
.L_x_14534:
        /* <DEDUP_REMOVED lines=21> */
.L_x_14543:
[----:B------:R-:W-:Y:S05]  /*4710*/  BSYNC.RECONVERGENT B1 ;  /* 0x0000000000017941 */ /* 0x000fea0003800200 */
.L_x_14542:
[----:B------:R-:W-:Y:S01]  /*4720*/  IMAD.SHL.U32 R0, R0, 0x200000, RZ ;  /* 0x0020000000007824 */ /* 0x000fe200078e00ff */
[----:B------:R-:W-:-:S04]  /*4730*/  LEA R2, R2, 0x37800000, 0x17 ;  /* 0x3780000002027811 */ /* 0x000fc800078eb8ff */
[----:B------:R-:W-:-:S07]  /*4740*/  LOP3.LUT R26, R2, R0, R7, 0xfe, !PT ;  /* 0x00000000021a7212 */ /* 0x000fce00078efe07 */
.L_x_14541:
[----:B------:R-:W-:Y:S05]  /*4750*/  BSYNC.RECONVERGENT B0 ;  /* 0x0000000000007941 */ /* 0x000fea0003800200 */
.L_x_14540:
[----:B------:R-:W0:Y:S01]  /*4760*/  F2I.FTZ.TRUNC.NTZ R26, R26 ;  /* 0x0000001a001a7305 */ /* 0x000e22000021f100 */
[----:B------:R-:W-:Y:S05]  /*4770*/  BRA `(.L_x_14521) ;  /* 0x0000000000987947 */ /* 0x000fea0003800000 */
.L_x_14533:
[----:B------:R-:W-:-:S09]  /*4780*/  UISETP.NE.AND UP0, UPT, UR4, 0x1c, UPT ;  /* 0x0000001c0400788c */ /* 0x000fd2000bf05270 */
[----:B------:R-:W-:Y:S05]  /*4790*/  BRA.U !UP0, `(.L_x_14544) ;  /* 0x00000001088c7547 */ /* 0x000fea000b800000 */
[----:B------:R-:W-:-:S09]  /*47a0*/  UISETP.NE.AND UP0, UPT, UR4, 0x1d, UPT ;  /* 0x0000001d0400788c */ /* 0x000fd2000bf05270 */
[----:B------:R-:W-:Y:S05]  /*47b0*/  BRA.U !UP0, `(.L_x_14545) ;  /* 0x00000001087c7547 */ /* 0x000fea000b800000 */
[----:B------:R-:W-:-:S09]  /*47c0*/  UISETP.NE.AND UP0, UPT, UR4, 0x2c, UPT ;  /* 0x0000002c0400788c */ /* 0x000fd2000bf05270 */
[----:B------:R-:W-:Y:S05]  /*47d0*/  BRA.U !UP0, `(.L_x_14546) ;  /* 0x0000000108487547 */ /* 0x000fea000b800000 */
.L_x_14520:
[----:B------:R-:W-:Y:S01]  /*47e0*/  MOV R0, 0x0 ;  /* 0x0000000000007802 */ /* 0x000fe20000000f00 */
[----:B------:R-:W0:Y:S01]  /*47f0*/  LDCU.64 UR4, c[0x4][0x118] ;  /* 0x01002300ff0477ac */ /* 0x000e220008000a00 */
[----:B------:R-:W-:Y:S02]  /*4800*/  IMAD.MOV.U32 R8, RZ, RZ, 0x4e ;  /* 0x0000004eff087424 */ /* 0x000fe400078e00ff */
[----:B------:R4:W1:Y:S01]  /*4810*/  LDC.64 R2, c[0x4][R0] ;  /* 0x0100000000027b82 */ /* 0x0008620000000a00 */
        /* <DEDUP_REMOVED lines=9> */
[----:B----4-:R-:W-:-:S07]  /*48b0*/  IMAD.U32 R11, RZ, RZ, UR9 ;  /* 0x00000009ff0b7e24 */ /* 0x010fce000f8e00ff */
[----:B------:R-:W-:-:S07]  /*48c0*/  LEPC R20, `(.L_x_14547) ;  /* 0x000000001014794e */ /* 0x000fce0000000000 */
[----:B-1---5:R-:W-:Y:S05]  /*48d0*/  CALL.ABS.NOINC R2 ;  /* 0x0000000002007343 */ /* 0x022fea0003c00000 */
.L_x_14547:
[----:B------:R-:W-:Y:S01]  /*48e0*/  IMAD.MOV.U32 R26, RZ, RZ, RZ ;  /* 0x000000ffff1a7224 */ /* 0x000fe200078e00ff */
[----:B------:R-:W-:Y:S06]  /*48f0*/  BRA `(.L_x_14521) ;  /* 0x0000000000387947 */ /* 0x000fec0003800000 */
.L_x_14546:
        /* <DEDUP_REMOVED lines=8> */
.L_x_14549:
[----:B------:R-:W-:Y:S05]  /*4980*/  BSYNC.RECONVERGENT B0 ;  /* 0x0000000000007941 */ /* 0x000fea0003800200 */
.L_x_14548:
[----:B------:R-:W0:Y:S01]  /*4990*/  F2I.FTZ.TRUNC.NTZ R26, R26 ;  /* 0x0000001a001a7305 */ /* 0x000e22000021f100 */
[----:B------:R-:W-:Y:S05]  /*49a0*/  BRA `(.L_x_14521) ;  /* 0x00000000000c7947 */ /* 0x000fea0003800000 */
.L_x_14545:
[----:B------:R0:W5:Y:S01]  /*49b0*/  LDG.E R26, desc[UR36][R2.64] ;  /* 0x00000024021a7981 */ /* 0x000162000c1e1900 */
[----:B------:R-:W-:Y:S05]  /*49c0*/  BRA `(.L_x_14521) ;  /* 0x0000000000047947 */ /* 0x000fea0003800000 */
.L_x_14544:
[----:B------:R0:W5:Y:S02]  /*49d0*/  LDG.E R26, desc[UR36][R2.64] ;  /* 0x00000024021a7981 */ /* 0x000164000c1e1900 */
.L_x_14521:
[----:B0---45:R-:W-:Y:S01]  /*49e0*/  SHF.R.S32.HI R27, RZ, 0x1f, R26 ;  /* 0x0000001fff1b7819 */ /* 0x031fe2000001141a */
[----:B------:R-:W-:-:S07]  /*49f0*/  VIADD R36, R18, 0x80 ;  /* 0x0000008012247836 */ /* 0x000fce0000000000 */
.L_x_14379:
[----:B------:R-:W-:Y:S05]  /*4a00*/  BSYNC.RECONVERGENT B6 ;  /* 0x0000000000067941 */ /* 0x000fea0003800200 */
.L_x_14378:
        /* <DEDUP_REMOVED lines=8> */
[----:B------:R-:W4:Y:S01]  /*4a90*/  LDC.64 R2, c[0x0][0x440] ;  /* 0x00011000ff027b82 */ /* 0x000f220000000a00 */
[----:B------:R-:W-:-:S04]  /*4aa0*/  IMAD R25, R52, 0x200, R36 ;  /* 0x0000020034197824 */ /* 0x000fc800078e0224 */
[----:B0-----:R-:W-:Y:S01]  /*4ab0*/  IMAD R5, R25, UR4, RZ ;  /* 0x0000000419057c24 */ /* 0x001fe2000f8e02ff */
[----:B------:R-:W-:-:S04]  /*4ac0*/  ULOP3.LUT UR4, UR38, 0xff, URZ, 0xc0, !UPT ;  /* 0x000000ff26047892 */ /* 0x000fc8000f8ec0ff */
[----:B------:R-:W-:Y:S01]  /*4ad0*/  UISETP.GT.AND UP0, UPT, UR4, 0x9, UPT ;  /* 0x000000090400788c */ /* 0x000fe2000bf04270 */
[----:B----4-:R-:W-:-:S05]  /*4ae0*/  IADD3 R2, P0, PT, R5, R2, RZ ;  /* 0x0000000205027210 */ /* 0x010fca0007f1e0ff */
        /* <DEDUP_REMOVED lines=12> */
.L_x_14555:
[----:B------:R0:W5:Y:S01]  /*4bb0*/  LDG.E.U8 R19, desc[UR36][R2.64] ;  /* 0x0000002402137981 */ /* 0x000162000c1e1100 */
[----:B------:R-:W-:Y:S05]  /*4bc0*/  BRA `(.L_x_14557) ;  /* 0x0000000c002c7947 */ /* 0x000fea0003800000 */
.L_x_14554:
        /* <DEDUP_REMOVED lines=8> */
.L_x_14559:
[----:B------:R0:W5:Y:S01]  /*4c50*/  LDG.E R19, desc[UR36][R2.64] ;  /* 0x0000002402137981 */ /* 0x000162000c1e1900 */
[----:B------:R-:W-:Y:S05]  /*4c60*/  BRA `(.L_x_14557) ;  /* 0x0000000c00047947 */ /* 0x000fea0003800000 */
.L_x_14558:
[----:B------:R0:W5:Y:S01]  /*4c70*/  LDG.E.S16 R19, desc[UR36][R2.64] ;  /* 0x0000002402137981 */ /* 0x000162000c1e1700 */
[----:B------:R-:W-:Y:S05]  /*4c80*/  BRA `(.L_x_14557) ;  /* 0x0000000800fc7947 */ /* 0x000fea0003800000 */
.L_x_14553:
        /* <DEDUP_REMOVED lines=9> */
.L_x_14561:
[----:B------:R-:W4:Y:S02]  /*4d20*/  LDG.E.U16 R2, desc[UR36][R2.64] ;  /* 0x0000002402027981 */ /* 0x000f24000c1e1500 */
[----:B----4-:R-:W-:-:S06]  /*4d30*/  HADD2.F32 R19, -RZ, R2.H0_H0 ;  /* 0x20000002ff137230 */ /* 0x010fcc0000004100 */
[----:B------:R-:W0:Y:S01]  /*4d40*/  F2I.FTZ.TRUNC.NTZ R19, R19 ;  /* 0x0000001300137305 */ /* 0x000e22000021f100 */
[----:B------:R-:W-:Y:S05]  /*4d50*/  BRA `(.L_x_14557) ;  /* 0x0000000800c87947 */ /* 0x000fea0003800000 */
.L_x_14560:
        /* <DEDUP_REMOVED lines=9> */
.L_x_14563:
[----:B------:R-:W4:Y:S02]  /*4df0*/  LDG.E.U16 R2, desc[UR36][R2.64] ;  /* 0x0000002402027981 */ /* 0x000f24000c1e1500 */
[----:B----4-:R-:W-:-:S06]  /*4e00*/  HADD2.F32 R19, -RZ, R2.H0_H0 ;  /* 0x20000002ff137230 */ /* 0x010fcc0000004100 */
[----:B------:R-:W0:Y:S01]  /*4e10*/  F2I.FTZ.TRUNC.NTZ R19, R19 ;  /* 0x0000001300137305 */ /* 0x000e22000021f100 */
[----:B------:R-:W-:Y:S05]  /*4e20*/  BRA `(.L_x_14557) ;  /* 0x0000000800947947 */ /* 0x000fea0003800000 */
.L_x_14562:
[----:B------:R-:W4:Y:S02]  /*4e30*/  LDG.E.64 R2, desc[UR36][R2.64] ;  /* 0x0000002402027981 */ /* 0x000f24000c1e1b00 */
[----:B----4-:R0:W4:Y:S02]  /*4e40*/  F2I.F64.TRUNC R19, R2 ;  /* 0x0000000200137311 */ /* 0x010124000030d100 */
[----:B0---4-:R-:W-:Y:S05]  /*4e50*/  BRA `(.L_x_14557) ;  /* 0x0000000800887947 */ /* 0x011fea0003800000 */
.L_x_14552:
        /* <DEDUP_REMOVED lines=12> */
.L_x_14566:
[----:B------:R-:W4:Y:S02]  /*4f20*/  LDG.E.64 R2, desc[UR36][R2.64] ;  /* 0x0000002402027981 */ /* 0x000f24000c1e1b00 */
[----:B----4-:R0:W4:Y:S02]  /*4f30*/  F2I.F64.TRUNC R19, R2 ;  /* 0x0000000200137311 */ /* 0x010124000030d100 */
[----:B0---4-:R-:W-:Y:S05]  /*4f40*/  BRA `(.L_x_14557) ;  /* 0x00000008004c7947 */ /* 0x011fea0003800000 */
.L_x_14565:
        /* <DEDUP_REMOVED lines=26> */
.L_x_14568:
[----:B------:R-:W4:Y:S02]  /*50f0*/  LDG.E.U8 R2, desc[UR36][R2.64] ;  /* 0x0000002402027981 */ /* 0x000f24000c1e1100 */
[C---:B----4-:R-:W-:Y:S02]  /*5100*/  IMAD.SHL.U32 R0, R2.reuse, 0x2000000, RZ ;  /* 0x0200000002007824 */ /* 0x050fe400078e00ff */
        /* <DEDUP_REMOVED lines=11> */
.L_x_14567:
[----:B------:R-:W4:Y:S02]  /*51c0*/  LDG.E.U16 R19, desc[UR36][R2.64] ;  /* 0x0000002402137981 */ /* 0x000f24000c1e1500 */
[----:B----4-:R-:W-:-:S06]  /*51d0*/  IMAD.U32 R19, R19, 0x10000, RZ ;  /* 0x0001000013137824 */ /* 0x010fcc00078e00ff */
[----:B------:R-:W0:Y:S01]  /*51e0*/  F2I.FTZ.TRUNC.NTZ R19, R19 ;  /* 0x0000001300137305 */ /* 0x000e22000021f100 */
[----:B------:R-:W-:Y:S05]  /*51f0*/  BRA `(.L_x_14557) ;  /* 0x0000000400a07947 */ /* 0x000fea0003800000 */
.L_x_14564:
        /* <DEDUP_REMOVED lines=10> */
.L_x_14571:
        /* <DEDUP_REMOVED lines=21> */
.L_x_14575:
[----:B------:R-:W-:Y:S05]  /*53f0*/  BSYNC.RECONVERGENT B1 ;  /* 0x0000000000017941 */ /* 0x000fea0003800200 */
.L_x_14574:
[----:B------:R-:W-:Y:S01]  /*5400*/  IMAD.SHL.U32 R0, R0, 0x100000, RZ ;  /* 0x0010000000007824 */ /* 0x000fe200078e00ff */
[----:B------:R-:W-:-:S04]  /*5410*/  LEA R2, R2, 0x3b800000, 0x17 ;  /* 0x3b80000002027811 */ /* 0x000fc800078eb8ff */
[----:B------:R-:W-:-:S07]  /*5420*/  LOP3.LUT R19, R2, R0, R19, 0xfe, !PT ;  /* 0x0000000002137212 */ /* 0x000fce00078efe13 */
.L_x_14573:
[----:B------:R-:W-:Y:S05]  /*5430*/  BSYNC.RECONVERGENT B0 ;  /* 0x0000000000007941 */ /* 0x000fea0003800200 */
.L_x_14572:
[----:B------:R-:W0:Y:S01]  /*5440*/  F2I.FTZ.TRUNC.NTZ R19, R19 ;  /* 0x0000001300137305 */ /* 0x000e22000021f100 */
[----:B------:R-:W-:Y:S05]  /*5450*/  BRA `(.L_x_14557) ;  /* 0x0000000400087947 */ /* 0x000fea0003800000 */
.L_x_14570:
        /* <DEDUP_REMOVED lines=21> */
.L_x_14579:
[----:B------:R-:W-:Y:S05]  /*55b0*/  BSYNC.RECONVERGENT B1 ;  /* 0x0000000000017941 */ /* 0x000fea0003800200 */
.L_x_14578:
[----:B------:R-:W-:Y:S01]  /*55c0*/  IMAD.SHL.U32 R0, R0, 0x200000, RZ ;  /* 0x0020000000007824 */ /* 0x000fe200078e00ff */
[----:B------:R-:W-:-:S04]  /*55d0*/  LEA R2, R2, 0x37800000, 0x17 ;  /* 0x3780000002027811 */ /* 0x000fc800078eb8ff */
[----:B------:R-:W-:-:S07]  /*55e0*/  LOP3.LUT R19, R2, R0, R19, 0xfe, !PT ;  /* 0x0000000002137212 */ /* 0x000fce00078efe13 */
.L_x_14577:
[----:B------:R-:W-:Y:S05]  /*55f0*/  BSYNC.RECONVERGENT B0 ;  /* 0x0000000000007941 */ /* 0x000fea0003800200 */
.L_x_14576:
[----:B------:R-:W0:Y:S01]  /*5600*/  F2I.FTZ.TRUNC.NTZ R19, R19 ;  /* 0x0000001300137305 */ /* 0x000e22000021f100 */
[----:B------:R-:W-:Y:S05]  /*5610*/  BRA `(.L_x_14557) ;  /* 0x0000000000987947 */ /* 0x000fea0003800000 */
.L_x_14569:
[----:B------:R-:W-:-:S09]  /*5620*/  UISETP.NE.AND UP0, UPT, UR4, 0x1c, UPT ;  /* 0x0000001c0400788c */ /* 0x000fd2000bf05270 */
[----:B------:R-:W-:Y:S05]  /*5630*/  BRA.U !UP0, `(.L_x_14580) ;  /* 0x00000001088c7547 */ /* 0x000fea000b800000 */
[----:B------:R-:W-:-:S09]  /*5640*/  UISETP.NE.AND UP0, UPT, UR4, 0x1d, UPT ;  /* 0x0000001d0400788c */ /* 0x000fd2000bf05270 */
[----:B------:R-:W-:Y:S05]  /*5650*/  BRA.U !UP0, `(.L_x_14581) ;  /* 0x00000001087c7547 */ /* 0x000fea000b800000 */
[----:B------:R-:W-:-:S09]  /*5660*/  UISETP.NE.AND UP0, UPT, UR4, 0x2c, UPT ;  /* 0x0000002c0400788c */ /* 0x000fd2000bf05270 */
[----:B------:R-:W-:Y:S05]  /*5670*/  BRA.U UP0, `(.L_x_14556) ;  /* 0x00000001002c7547 */ /* 0x000fea000b800000 */
        /* <DEDUP_REMOVED lines=8> */
.L_x_14583:
[----:B------:R-:W-:Y:S05]  /*5700*/  BSYNC.RECONVERGENT B0 ;  /* 0x0000000000007941 */ /* 0x000fea0003800200 */
.L_x_14582:
[----:B------:R-:W0:Y:S01]  /*5710*/  F2I.FTZ.TRUNC.NTZ R19, R19 ;  /* 0x0000001300137305 */ /* 0x000e22000021f100 */
[----:B------:R-:W-:Y:S05]  /*5720*/  BRA `(.L_x_14557) ;  /* 0x0000000000547947 */ /* 0x000fea0003800000 */
.L_x_14556:
[----:B------:R-:W-:Y:S01]  /*5730*/  MOV R0, 0x0 ;  /* 0x0000000000007802 */ /* 0x000fe20000000f00 */
[----:B------:R-:W0:Y:S01]  /*5740*/  LDCU.64 UR4, c[0x4][0x118] ;  /* 0x01002300ff0477ac */ /* 0x000e220008000a00 */
[----:B------:R-:W-:Y:S02]  /*5750*/  IMAD.MOV.U32 R8, RZ, RZ, 0x4e ;  /* 0x0000004eff087424 */ /* 0x000fe400078e00ff */
[----:B------:R4:W1:Y:S01]  /*5760*/  LDC.64 R2, c[0x4][R0] ;  /* 0x0100000000027b82 */ /* 0x0008620000000a00 */
[----:B------:R-:W5:Y:S01]  /*5770*/  LDCU.64 UR6, c[0x4][0x120] ;  /* 0x01002400ff0677ac */ /* 0x000f620008000a00 */
[----:B------:R-:W-:Y:S02]  /*5780*/  IMAD.MOV.U32 R12, RZ, RZ, 0x1 ;  /* 0x00000001ff0c7424 */ /* 0x000fe400078e00ff */
[----:B------:R-:W-:Y:S01]  /*5790*/  IMAD.MOV.U32 R13, RZ, RZ, RZ ;  /* 0x000000ffff0d7224 */ /* 0x000fe200078e00ff */
[----:B------:R-:W2:Y:S01]  /*57a0*/  LDCU.64 UR8, c[0x4][0x10] ;  /* 0x01000200ff0877ac */ /* 0x000ea20008000a00 */
[----:B0-----:R-:W-:-:S02]  /*57b0*/  IMAD.U32 R4, RZ, RZ, UR4 ;  /* 0x00000004ff047e24 */ /* 0x001fc4000f8e00ff */
[----:B------:R-:W-:Y:S02]  /*57c0*/  IMAD.U32 R5, RZ, RZ, UR5 ;  /* 0x00000005ff057e24 */ /* 0x000fe4000f8e00ff */
[----:B-----5:R-:W-:Y:S02]  /*57d0*/  IMAD.U32 R6, RZ, RZ, UR6 ;  /* 0x00000006ff067e24 */ /* 0x020fe4000f8e00ff */
[----:B------:R-:W-:Y:S02]  /*57e0*/  IMAD.U32 R7, RZ, RZ, UR7 ;  /* 0x00000007ff077e24 */ /* 0x000fe4000f8e00ff */
[----:B--2---:R-:W-:Y:S02]  /*57f0*/  IMAD.U32 R10, RZ, RZ, UR8 ;  /* 0x00000008ff0a7e24 */ /* 0x004fe4000f8e00ff */
[----:B----4-:R-:W-:-:S07]  /*5800*/  IMAD.U32 R11, RZ, RZ, UR9 ;  /* 0x00000009ff0b7e24 */ /* 0x010fce000f8e00ff */
[----:B------:R-:W-:-:S07]  /*5810*/  LEPC R20, `(.L_x_14584) ;  /* 0x000000001014794e */ /* 0x000fce0000000000 */
[----:B-1-3--:R-:W-:Y:S05]  /*5820*/  CALL.ABS.NOINC R2 ;  /* 0x0000000002007343 */ /* 0x00afea0003c00000 */
.L_x_14584:
[----:B------:R-:W-:Y:S01]  /*5830*/  IMAD.MOV.U32 R19, RZ, RZ, RZ ;  /* 0x000000ffff137224 */ /* 0x000fe200078e00ff */
[----:B------:R-:W-:Y:S06]  /*5840*/  BRA `(.L_x_14557) ;  /* 0x00000000000c7947 */ /* 0x000fec0003800000 */
.L_x_14581:
[----:B------:R0:W5:Y:S01]  /*5850*/  LDG.E R19, desc[UR36][R2.64] ;  /* 0x0000002402137981 */ /* 0x000162000c1e1900 */
[----:B------:R-:W-:Y:S05]  /*5860*/  BRA `(.L_x_14557) ;  /* 0x0000000000047947 */ /* 0x000fea0003800000 */
.L_x_14580:
[----:B------:R0:W5:Y:S02]  /*5870*/  LDG.E R19, desc[UR36][R2.64] ;  /* 0x0000002402137981 */ /* 0x000164000c1e1900 */
.L_x_14557:
        /* <DEDUP_REMOVED lines=18> */
.L_x_14588:
[----:B------:R0:W5:Y:S01]  /*59a0*/  LDG.E.U8 R22, desc[UR36][R2.64] ;  /* 0x0000002402167981 */ /* 0x000162000c1e1100 */
[----:B------:R-:W-:Y:S05]  /*59b0*/  BRA `(.L_x_14590) ;  /* 0x0000000c002c7947 */ /* 0x000fea0003800000 */
.L_x_14587:
        /* <DEDUP_REMOVED lines=8> */
.L_x_14592:
[----:B------:R0:W5:Y:S01]  /*5a40*/  LDG.E R22, desc[UR36][R2.64] ;  /* 0x0000002402167981 */ /* 0x000162000c1e1900 */
[----:B------:R-:W-:Y:S05]  /*5a50*/  BRA `(.L_x_14590) ;  /* 0x0000000c00047947 */ /* 0x000fea0003800000 */
.L_x_14591:
[----:B------:R0:W5:Y:S01]  /*5a60*/  LDG.E.S16 R22, desc[UR36][R2.64] ;  /* 0x0000002402167981 */ /* 0x000162000c1e1700 */
[----:B------:R-:W-:Y:S05]  /*5a70*/  BRA `(.L_x_14590) ;  /* 0x0000000800fc7947 */ /* 0x000fea0003800000 */
.L_x_14586:
        /* <DEDUP_REMOVED lines=9> */
.L_x_14594:
[----:B------:R-:W2:Y:S02]  /*5b10*/  LDG.E.U16 R2, desc[UR36][R2.64] ;  /* 0x0000002402027981 */ /* 0x000ea4000c1e1500 */
[----:B--2---:R-:W-:-:S06]  /*5b20*/  HADD2.F32 R22, -RZ, R2.H0_H0 ;  /* 0x20000002ff167230 */ /* 0x004fcc0000004100 */
[----:B------:R-:W0:Y:S01]  /*5b30*/  F2I.FTZ.TRUNC.NTZ R22, R22 ;  /* 0x0000001600167305 */ /* 0x000e22000021f100 */
[----:B------:R-:W-:Y:S05]  /*5b40*/  BRA `(.L_x_14590) ;  /* 0x0000000800c87947 */ /* 0x000fea0003800000 */
.L_x_14593:
        /* <DEDUP_REMOVED lines=9> */
.L_x_14596:
[----:B------:R-:W2:Y:S02]  /*5be0*/  LDG.E.U16 R2, desc[UR36][R2.64] ;  /* 0x0000002402027981 */ /* 0x000ea4000c1e1500 */
[----:B--2---:R-:W-:-:S06]  /*5bf0*/  HADD2.F32 R22, -RZ, R2.H0_H0 ;  /* 0x20000002ff167230 */ /* 0x004fcc0000004100 */
[----:B------:R-:W0:Y:S01]  /*5c00*/  F2I.FTZ.TRUNC.NTZ R22, R22 ;  /* 0x0000001600167305 */ /* 0x000e22000021f100 */
[----:B------:R-:W-:Y:S05]  /*5c10*/  BRA `(.L_x_14590) ;  /* 0x0000000800947947 */ /* 0x000fea0003800000 */
.L_x_14595:
[----:B------:R-:W2:Y:S02]  /*5c20*/  LDG.E.64 R22, desc[UR36][R2.64] ;  /* 0x0000002402167981 */ /* 0x000ea4000c1e1b00 */
[----:B--2---:R0:W1:Y:S02]  /*5c30*/  F2I.F64.TRUNC R22, R22 ;  /* 0x0000001600167311 */ /* 0x004064000030d100 */
[----:B01----:R-:W-:Y:S05]  /*5c40*/  BRA `(.L_x_14590) ;  /* 0x0000000800887947 */ /* 0x003fea0003800000 */
.L_x_14585:
        /* <DEDUP_REMOVED lines=12> */
.L_x_14599:
[----:B------:R-:W2:Y:S02]  /*5d10*/  LDG.E.64 R2, desc[UR36][R2.64] ;  /* 0x0000002402027981 */ /* 0x000ea4000c1e1b00 */
[----:B--2---:R0:W1:Y:S02]  /*5d20*/  F2I.F64.TRUNC R22, R2 ;  /* 0x0000000200167311 */ /* 0x004064000030d100 */
[----:B01----:R-:W-:Y:S05]  /*5d30*/  BRA `(.L_x_14590) ;  /* 0x00000008004c7947 */ /* 0x003fea0003800000 */
.L_x_14598:
        /* <DEDUP_REMOVED lines=26> */
.L_x_14601:
        /* <DEDUP_REMOVED lines=13> */
.L_x_14600:
[----:B------:R-:W2:Y:S02]  /*5fb0*/  LDG.E.U16 R22, desc[UR36][R2.64] ;  /* 0x0000002402167981 */ /* 0x000ea4000c1e1500 */
[----:B--2---:R-:W-:-:S06]  /*5fc0*/  IMAD.U32 R22, R22, 0x10000, RZ ;  /* 0x0001000016167824 */ /* 0x004fcc00078e00ff */
[----:B------:R-:W0:Y:S01]  /*5fd0*/  F2I.FTZ.TRUNC.NTZ R22, R22 ;  /* 0x0000001600167305 */ /* 0x000e22000021f100 */
[----:B------:R-:W-:Y:S05]  /*5fe0*/  BRA `(.L_x_14590) ;  /* 0x0000000400a07947 */ /* 0x000fea0003800000 */
.L_x_14597:
        /* <DEDUP_REMOVED lines=10> */
.L_x_14604:
        /* <DEDUP_REMOVED lines=21> */
.L_x_14608:
[----:B------:R-:W-:Y:S05]  /*61e0*/  BSYNC.RECONVERGENT B1 ;  /* 0x0000000000017941 */ /* 0x000fea0003800200 */
.L_x_14607:
[----:B------:R-:W-:Y:S01]  /*61f0*/  IMAD.SHL.U32 R0, R0, 0x100000, RZ ;  /* 0x0010000000007824 */ /* 0x000fe200078e00ff */
[----:B------:R-:W-:-:S04]  /*6200*/  LEA R2, R2, 0x3b800000, 0x17 ;  /* 0x3b80000002027811 */ /* 0x000fc800078eb8ff */
[----:B------:R-:W-:-:S07]  /*6210*/  LOP3.LUT R22, R2, R0, R7, 0xfe, !PT ;  /* 0x0000000002167212 */ /* 0x000fce00078efe07 */
.L_x_14606:
[----:B------:R-:W-:Y:S05]  /*6220*/  BSYNC.RECONVERGENT B0 ;  /* 0x0000000000007941 */ /* 0x000fea0003800200 */
.L_x_14605:
[----:B------:R-:W0:Y:S01]  /*6230*/  F2I.FTZ.TRUNC.NTZ R22, R22 ;  /* 0x0000001600167305 */ /* 0x000e22000021f100 */
[----:B------:R-:W-:Y:S05]  /*6240*/  BRA `(.L_x_14590) ;  /* 0x0000000400087947 */ /* 0x000fea0003800000 */
.L_x_14603:
        /* <DEDUP_REMOVED lines=21> */
.L_x_14612:
[----:B------:R-:W-:Y:S05]  /*63a0*/  BSYNC.RECONVERGENT B1 ;  /* 0x0000000000017941 */ /* 0x000fea0003800200 */
.L_x_14611:
[----:B------:R-:W-:Y:S01]  /*63b0*/  IMAD.SHL.U32 R0, R0, 0x200000, RZ ;  /* 0x0020000000007824 */ /* 0x000fe200078e00ff */
[----:B------:R-:W-:-:S04]  /*63c0*/  LEA R2, R2, 0x37800000, 0x17 ;  /* 0x3780000002027811 */ /* 0x000fc800078eb8ff */
[----:B------:R-:W-:-:S07]  /*63d0*/  LOP3.LUT R22, R2, R0, R7, 0xfe, !PT ;  /* 0x0000000002167212 */ /* 0x000fce00078efe07 */
.L_x_14610:
[----:B------:R-:W-:Y:S05]  /*63e0*/  BSYNC.RECONVERGENT B0 ;  /* 0x0000000000007941 */ /* 0x000fea0003800200 */
.L_x_14609:
[----:B------:R-:W0:Y:S01]  /*63f0*/  F2I.FTZ.TRUNC.NTZ R22, R22 ;  /* 0x0000001600167305 */ /* 0x000e22000021f100 */
[----:B------:R-:W-:Y:S05]  /*6400*/  BRA `(.L_x_14590) ;  /* 0x0000000000987947 */ /* 0x000fea0003800000 */
.L_x_14602:
        /* <DEDUP_REMOVED lines=14> */
.L_x_14616:
[----:B------:R-:W-:Y:S05]  /*64f0*/  BSYNC.RECONVERGENT B0 ;  /* 0x0000000000007941 */ /* 0x000fea0003800200 */
.L_x_14615:
[----:B------:R-:W0:Y:S01]  /*6500*/  F2I.FTZ.TRUNC.NTZ R22, R22 ;  /* 0x0000001600167305 */ /* 0x000e22000021f100 */
[----:B------:R-:W-:Y:S05]  /*6510*/  BRA `(.L_x_14590) ;  /* 0x0000000000547947 */ /* 0x000fea0003800000 */
.L_x_14589:
        /* <DEDUP_REMOVED lines=13> */
[----:B------:R-:W-:-:S07]  /*65f0*/  IMAD.U32 R11, RZ, RZ, UR9 ;  /* 0x00000009ff0b7e24 */ /* 0x000fce000f8e00ff */
[----:B------:R-:W-:-:S07]  /*6600*/  LEPC R20, `(.L_x_14617) ;  /* 0x000000001014794e */ /* 0x000fce0000000000 */
[----:B-1--45:R-:W-:Y:S05]  /*6610*/  CALL.ABS.NOINC R2 ;  /* 0x0000000002007343 */ /* 0x032fea0003c00000 */
.L_x_14617:
[----:B------:R-:W-:Y:S01]  /*6620*/  IMAD.MOV.U32 R22, RZ, RZ, RZ ;  /* 0x000000ffff167224 */ /* 0x000fe200078e00ff */
[----:B------:R-:W-:Y:S06]  /*6630*/  BRA `(.L_x_14590) ;  /* 0x00000000000c7947 */ /* 0x000fec0003800000 */
.L_x_14614:
[----:B------:R0:W5:Y:S01]  /*6640*/  LDG.E R22, desc[UR36][R2.64] ;  /* 0x0000002402167981 */ /* 0x000162000c1e1900 */
[----:B------:R-:W-:Y:S05]  /*6650*/  BRA `(.L_x_14590) ;  /* 0x0000000000047947 */ /* 0x000fea0003800000 */
.L_x_14613:
[----:B------:R0:W5:Y:S02]  /*6660*/  LDG.E R22, desc[UR36][R2.64] ;  /* 0x0000002402167981 */ /* 0x000164000c1e1900 */
.L_x_14590:
        /* <DEDUP_REMOVED lines=18> */
.L_x_14621:
[----:B------:R0:W5:Y:S01]  /*6790*/  LDG.E.U8 R23, desc[UR36][R2.64] ;  /* 0x0000002402177981 */ /* 0x000162000c1e1100 */
[----:B------:R-:W-:Y:S05]  /*67a0*/  BRA `(.L_x_14623) ;  /* 0x0000000c002c7947 */ /* 0x000fea0003800000 */
.L_x_14620:
        /* <DEDUP_REMOVED lines=8> */
.L_x_14625:
[----:B------:R0:W5:Y:S01]  /*6830*/  LDG.E R23, desc[UR36][R2.64] ;  /* 0x0000002402177981 */ /* 0x000162000c1e1900 */
[----:B------:R-:W-:Y:S05]  /*6840*/  BRA `(.L_x_14623) ;  /* 0x0000000c00047947 */ /* 0x000fea0003800000 */
.L_x_14624:
[----:B------:R0:W5:Y:S01]  /*6850*/  LDG.E.S16 R23, desc[UR36][R2.64] ;  /* 0x0000002402177981 */ /* 0x000162000c1e1700 */
[----:B------:R-:W-:Y:S05]  /*6860*/  BRA `(.L_x_14623) ;  /* 0x0000000800fc7947 */ /* 0x000fea0003800000 */
.L_x_14619:
        /* <DEDUP_REMOVED lines=9> */
.L_x_14627:
[----:B------:R-:W2:Y:S02]  /*6900*/  LDG.E.U16 R2, desc[UR36][R2.64] ;  /* 0x0000002402027981 */ /* 0x000ea4000c1e1500 */
[----:B--2---:R-:W-:-:S06]  /*6910*/  HADD2.F32 R23, -RZ, R2.H0_H0 ;  /* 0x20000002ff177230 */ /* 0x004fcc0000004100 */
[----:B------:R-:W0:Y:S01]  /*6920*/  F2I.FTZ.TRUNC.NTZ R23, R23 ;  /* 0x0000001700177305 */ /* 0x000e22000021f100 */
[----:B------:R-:W-:Y:S05]  /*6930*/  BRA `(.L_x_14623) ;  /* 0x0000000800c87947 */ /* 0x000fea0003800000 */
.L_x_14626:
        /* <DEDUP_REMOVED lines=9> */
.L_x_14629:
[----:B------:R-:W2:Y:S02]  /*69d0*/  LDG.E.U16 R2, desc[UR36][R2.64] ;  /* 0x0000002402027981 */ /* 0x000ea4000c1e1500 */
[----:B--2---:R-:W-:-:S06]  /*69e0*/  HADD2.F32 R23, -RZ, R2.H0_H0 ;  /* 0x20000002ff177230 */ /* 0x004fcc0000004100 */
[----:B------:R-:W0:Y:S01]  /*69f0*/  F2I.FTZ.TRUNC.NTZ R23, R23 ;  /* 0x0000001700177305 */ /* 0x000e22000021f100 */
[----:B------:R-:W-:Y:S05]  /*6a00*/  BRA `(.L_x_14623) ;  /* 0x0000000800947947 */ /* 0x000fea0003800000 */
.L_x_14628:
[----:B------:R-:W2:Y:S02]  /*6a10*/  LDG.E.64 R2, desc[UR36][R2.64] ;  /* 0x0000002402027981 */ /* 0x000ea4000c1e1b00 */
[----:B--2---:R0:W1:Y:S02]  /*6a20*/  F2I.F64.TRUNC R23, R2 ;  /* 0x0000000200177311 */ /* 0x004064000030d100 */
[----:B01----:R-:W-:Y:S05]  /*6a30*/  BRA `(.L_x_14623) ;  /* 0x0000000800887947 */ /* 0x003fea0003800000 */
.L_x_14618:
        /* <DEDUP_REMOVED lines=12> */
.L_x_14632:
[----:B------:R-:W2:Y:S02]  /*6b00*/  LDG.E.64 R2, desc[UR36][R2.64] ;  /* 0x0000002402027981 */ /* 0x000ea4000c1e1b00 */
[----:B--2---:R0:W1:Y:S02]  /*6b10*/  F2I.F64.TRUNC R23, R2 ;  /* 0x0000000200177311 */ /* 0x004064000030d100 */
[----:B01----:R-:W-:Y:S05]  /*6b20*/  BRA `(.L_x_14623) ;  /* 0x00000008004c7947 */ /* 0x003fea0003800000 */
.L_x_14631:
        /* <DEDUP_REMOVED lines=26> */
.L_x_14634:
        /* <DEDUP_REMOVED lines=13> */
.L_x_14633:
[----:B------:R-:W2:Y:S02]  /*6da0*/  LDG.E.U16 R23, desc[UR36][R2.64] ;  /* 0x0000002402177981 */ /* 0x000ea4000c1e1500 */
[----:B--2---:R-:W-:-:S06]  /*6db0*/  IMAD.U32 R23, R23, 0x10000, RZ ;  /* 0x0001000017177824 */ /* 0x004fcc00078e00ff */
[----:B------:R-:W0:Y:S01]  /*6dc0*/  F2I.FTZ.TRUNC.NTZ R23, R23 ;  /* 0x0000001700177305 */ /* 0x000e22000021f100 */
[----:B------:R-:W-:Y:S05]  /*6dd0*/  BRA `(.L_x_14623) ;  /* 0x0000000400a07947 */ /* 0x000fea0003800000 */
.L_x_14630:
        /* <DEDUP_REMOVED lines=10> */
.L_x_14637:
        /* <DEDUP_REMOVED lines=21> */
.L_x_14641:
[----:B------:R-:W-:Y:S05]  /*6fd0*/  BSYNC.RECONVERGENT B1 ;  /* 0x0000000000017941 */ /* 0x000fea0003800200 */
.L_x_14640:
[----:B------:R-:W-:Y:S01]  /*6fe0*/  IMAD.SHL.U32 R0, R0, 0x100000, RZ ;  /* 0x0010000000007824 */ /* 0x000fe200078e00ff */
[----:B------:R-:W-:-:S04]  /*6ff0*/  LEA R2, R2, 0x3b800000, 0x17 ;  /* 0x3b80000002027811 */ /* 0x000fc800078eb8ff */
[----:B------:R-:W-:-:S07]  /*7000*/  LOP3.LUT R23, R2, R0, R23, 0xfe, !PT ;  /* 0x0000000002177212 */ /* 0x000fce00078efe17 */
.L_x_14639:
[----:B------:R-:W-:Y:S05]  /*7010*/  BSYNC.RECONVERGENT B0 ;  /* 0x0000000000007941 */ /* 0x000fea0003800200 */
.L_x_14638:
[----:B------:R-:W0:Y:S01]  /*7020*/  F2I.FTZ.TRUNC.NTZ R23, R23 ;  /* 0x0000001700177305 */ /* 0x000e22000021f100 */
[----:B------:R-:W-:Y:S05]  /*7030*/  BRA `(.L_x_14623) ;  /* 0x0000000400087947 */ /* 0x000fea0003800000 */
.L_x_14636:
        /* <DEDUP_REMOVED lines=21> */
.L_x_14645:
[----:B------:R-:W-:Y:S05]  /*7190*/  BSYNC.RECONVERGENT B1 ;  /* 0x0000000000017941 */ /* 0x000fea0003800200 */
.L_x_14644:
[----:B------:R-:W-:Y:S01]  /*71a0*/  IMAD.SHL.U32 R0, R0, 0x200000, RZ ;  /* 0x0020000000007824 */ /* 0x000fe200078e00ff */
[----:B------:R-:W-:-:S04]  /*71b0*/  LEA R2, R2, 0x37800000, 0x17 ;  /* 0x3780000002027811 */ /* 0x000fc800078eb8ff */
[----:B------:R-:W-:-:S07]  /*71c0*/  LOP3.LUT R23, R2, R0, R23, 0xfe, !PT ;  /* 0x0000000002177212 */ /* 0x000fce00078efe17 */
.L_x_14643:
[----:B------:R-:W-:Y:S05]  /*71d0*/  BSYNC.RECONVERGENT B0 ;  /* 0x0000000000007941 */ /* 0x000fea0003800200 */
.L_x_14642:
[----:B------:R-:W0:Y:S01]  /*71e0*/  F2I.FTZ.TRUNC.NTZ R23, R23 ;  /* 0x0000001700177305 */ /* 0x000e22000021f100 */
[----:B------:R-:W-:Y:S05]  /*71f0*/  BRA `(.L_x_14623) ;  /* 0x0000000000987947 */ /* 0x000fea0003800000 */
.L_x_14635:
        /* <DEDUP_REMOVED lines=14> */
.L_x_14649:
[----:B------:R-:W-:Y:S05]  /*72e0*/  BSYNC.RECONVERGENT B0 ;  /* 0x0000000000007941 */ /* 0x000fea0003800200 */
.L_x_14648:
[----:B------:R-:W0:Y:S01]  /*72f0*/  F2I.FTZ.TRUNC.NTZ R23, R23 ;  /* 0x0000001700177305 */ /* 0x000e22000021f100 */
[----:B------:R-:W-:Y:S05]  /*7300*/  BRA `(.L_x_14623) ;  /* 0x0000000000547947 */ /* 0x000fea0003800000 */
.L_x_14622:
        /* <DEDUP_REMOVED lines=16> */
.L_x_14650:
[----:B------:R-:W-:Y:S01]  /*7410*/  IMAD.MOV.U32 R23, RZ, RZ, RZ ;  /* 0x000000ffff177224 */ /* 0x000fe200078e00ff */
[----:B------:R-:W-:Y:S06]  /*7420*/  BRA `(.L_x_14623) ;  /* 0x00000000000c7947 */ /* 0x000fec0003800000 */
.L_x_14647:
[----:B------:R0:W5:Y:S01]  /*7430*/  LDG.E R23, desc[UR36][R2.64] ;  /* 0x0000002402177981 */ /* 0x000162000c1e1900 */
[----:B------:R-:W-:Y:S05]  /*7440*/  BRA `(.L_x_14623) ;  /* 0x0000000000047947 */ /* 0x000fea0003800000 */
.L_x_14646:
[----:B------:R0:W5:Y:S02]  /*7450*/  LDG.E R23, desc[UR36][R2.64] ;  /* 0x0000002402177981 */ /* 0x000164000c1e1900 */
.L_x_14623:
        /* <DEDUP_REMOVED lines=18> */
.L_x_14654:
[----:B------:R0:W5:Y:S01]  /*7580*/  LDG.E.U8 R24, desc[UR36][R2.64] ;  /* 0x0000002402187981 */ /* 0x000162000c1e1100 */
[----:B------:R-:W-:Y:S05]  /*7590*/  BRA `(.L_x_14656) ;  /* 0x0000000c002c7947 */ /* 0x000fea0003800000 */
.L_x_14653:
        /* <DEDUP_REMOVED lines=8> */
.L_x_14658:
[----:B------:R0:W5:Y:S01]  /*7620*/  LDG.E R24, desc[UR36][R2.64] ;  /* 0x0000002402187981 */ /* 0x000162000c1e1900 */
[----:B------:R-:W-:Y:S05]  /*7630*/  BRA `(.L_x_14656) ;  /* 0x0000000c00047947 */ /* 0x000fea0003800000 */
.L_x_14657:
[----:B------:R0:W5:Y:S01]  /*7640*/  LDG.E.S16 R24, desc[UR36][R2.64] ;  /* 0x0000002402187981 */ /* 0x000162000c1e1700 */
[----:B------:R-:W-:Y:S05]  /*7650*/  BRA `(.L_x_14656) ;  /* 0x0000000800fc7947 */ /* 0x000fea0003800000 */
.L_x_14652:
        /* <DEDUP_REMOVED lines=9> */
.L_x_14660:
[----:B------:R-:W2:Y:S02]  /*76f0*/  LDG.E.U16 R2, desc[UR36][R2.64] ;  /* 0x0000002402027981 */ /* 0x000ea4000c1e1500 */
[----:B--2---:R-:W-:-:S06]  /*7700*/  HADD2.F32 R24, -RZ, R2.H0_H0 ;  /* 0x20000002ff187230 */ /* 0x004fcc0000004100 */
[----:B------:R-:W0:Y:S01]  /*7710*/  F2I.FTZ.TRUNC.NTZ R24, R24 ;  /* 0x0000001800187305 */ /* 0x000e22000021f100 */
[----:B------:R-:W-:Y:S05]  /*7720*/  BRA `(.L_x_14656) ;  /* 0x0000000800c87947 */ /* 0x000fea0003800000 */
.L_x_14659:
        /* <DEDUP_REMOVED lines=9> */
.L_x_14662:
[----:B------:R-:W2:Y:S02]  /*77c0*/  LDG.E.U16 R2, desc[UR36][R2.64] ;  /* 0x0000002402027981 */ /* 0x000ea4000c1e1500 */
[----:B--2---:R-:W-:-:S06]  /*77d0*/  HADD2.F32 R24, -RZ, R2.H0_H0 ;  /* 0x20000002ff187230 */ /* 0x004fcc0000004100 */
[----:B------:R-:W0:Y:S01]  /*77e0*/  F2I.FTZ.TRUNC.NTZ R24, R24 ;  /* 0x0000001800187305 */ /* 0x000e22000021f100 */
[----:B------:R-:W-:Y:S05]  /*77f0*/  BRA `(.L_x_14656) ;  /* 0x0000000800947947 */ /* 0x000fea0003800000 */
.L_x_14661:
[----:B------:R-:W2:Y:S02]  /*7800*/  LDG.E.64 R2, desc[UR36][R2.64] ;  /* 0x0000002402027981 */ /* 0x000ea4000c1e1b00 */
[----:B--2---:R0:W1:Y:S02]  /*7810*/  F2I.F64.TRUNC R24, R2 ;  /* 0x0000000200187311 */ /* 0x004064000030d100 */
[----:B01----:R-:W-:Y:S05]  /*7820*/  BRA `(.L_x_14656) ;  /* 0x0000000800887947 */ /* 0x003fea0003800000 */
.L_x_14651:
        /* <DEDUP_REMOVED lines=12> */
.L_x_14665:
[----:B------:R-:W2:Y:S02]  /*78f0*/  LDG.E.64 R2, desc[UR36][R2.64] ;  /* 0x0000002402027981 */ /* 0x000ea4000c1e1b00 */
[----:B--2---:R0:W1:Y:S02]  /*7900*/  F2I.F64.TRUNC R24, R2 ;  /* 0x0000000200187311 */ /* 0x004064000030d100 */
[----:B01----:R-:W-:Y:S05]  /*7910*/  BRA `(.L_x_14656) ;  /* 0x00000008004c7947 */ /* 0x003fea0003800000 */
.L_x_14664:
        /* <DEDUP_REMOVED lines=26> */
.L_x_14667:
        /* <DEDUP_REMOVED lines=13> */
.L_x_14666:
[----:B------:R-:W2:Y:S02]  /*7b90*/  LDG.E.U16 R24, desc[UR36][R2.64] ;  /* 0x0000002402187981 */ /* 0x000ea4000c1e1500 */
[----:B--2---:R-:W-:-:S06]  /*7ba0*/  IMAD.U32 R24, R24, 0x10000, RZ ;  /* 0x0001000018187824 */ /* 0x004fcc00078e00ff */
[----:B------:R-:W0:Y:S01]  /*7bb0*/  F2I.FTZ.TRUNC.NTZ R24, R24 ;  /* 0x0000001800187305 */ /* 0x000e22000021f100 */
[----:B------:R-:W-:Y:S05]  /*7bc0*/  BRA `(.L_x_14656) ;  /* 0x0000000400a07947 */ /* 0x000fea0003800000 */
.L_x_14663:
        /* <DEDUP_REMOVED lines=10> */
.L_x_14670:
        /* <DEDUP_REMOVED lines=21> */
.L_x_14674:
[----:B------:R-:W-:Y:S05]  /*7dc0*/  BSYNC.RECONVERGENT B1 ;  /* 0x0000000000017941 */ /* 0x000fea0003800200 */
.L_x_14673:
[----:B------:R-:W-:Y:S01]  /*7dd0*/  IMAD.SHL.U32 R0, R0, 0x100000, RZ ;  /* 0x0010000000007824 */ /* 0x000fe200078e00ff */
[----:B------:R-:W-:-:S04]  /*7de0*/  LEA R2, R2, 0x3b800000, 0x17 ;  /* 0x3b80000002027811 */ /* 0x000fc800078eb8ff */
[----:B------:R-:W-:-:S07]  /*7df0*/  LOP3.LUT R24, R2, R0, R7, 0xfe, !PT ;  /* 0x0000000002187212 */ /* 0x000fce00078efe07 */
.L_x_14672:
[----:B------:R-:W-:Y:S05]  /*7e00*/  BSYNC.RECONVERGENT B0 ;  /* 0x0000000000007941 */ /* 0x000fea0003800200 */
.L_x_14671:
[----:B------:R-:W0:Y:S01]  /*7e10*/  F2I.FTZ.TRUNC.NTZ R24, R24 ;  /* 0x0000001800187305 */ /* 0x000e22000021f100 */
[----:B------:R-:W-:Y:S05]  /*7e20*/  BRA `(.L_x_14656) ;  /* 0x0000000400087947 */ /* 0x000fea0003800000 */
.L_x_14669:
        /* <DEDUP_REMOVED lines=21> */
.L_x_14678:
[----:B------:R-:W-:Y:S05]  /*7f80*/  BSYNC.RECONVERGENT B1 ;  /* 0x0000000000017941 */ /* 0x000fea0003800200 */
.L_x_14677:
[----:B------:R-:W-:Y:S01]  /*7f90*/  IMAD.SHL.U32 R0, R0, 0x200000, RZ ;  /* 0x0020000000007824 */ /* 0x000fe200078e00ff */
[----:B------:R-:W-:-:S04]  /*7fa0*/  LEA R2, R2, 0x37800000, 0x17 ;  /* 0x3780000002027811 */ /* 0x000fc800078eb8ff */
[----:B------:R-:W-:-:S07]  /*7fb0*/  LOP3.LUT R24, R2, R0, R7, 0xfe, !PT ;  /* 0x0000000002187212 */ /* 0x000fce00078efe07 */
.L_x_14676:
[----:B------:R-:W-:Y:S05]  /*7fc0*/  BSYNC.RECONVERGENT B0 ;  /* 0x0000000000007941 */ /* 0x000fea0003800200 */
.L_x_14675:
[----:B------:R-:W0:Y:S01]  /*7fd0*/  F2I.FTZ.TRUNC.NTZ R24, R24 ;  /* 0x0000001800187305 */ /* 0x000e22000021f100 */
[----:B------:R-:W-:Y:S05]  /*7fe0*/  BRA `(.L_x_14656) ;  /* 0x0000000000987947 */ /* 0x000fea0003800000 */
.L_x_14668:
        /* <DEDUP_REMOVED lines=14> */
.L_x_14682:
[----:B------:R-:W-:Y:S05]  /*80d0*/  BSYNC.RECONVERGENT B0 ;  /* 0x0000000000007941 */ /* 0x000fea0003800200 */
.L_x_14681:
[----:B------:R-:W0:Y:S01]  /*80e0*/  F2I.FTZ.TRUNC.NTZ R24, R24 ;  /* 0x0000001800187305 */ /* 0x000e22000021f100 */
[----:B------:R-:W-:Y:S05]  /*80f0*/  BRA `(.L_x_14656) ;  /* 0x0000000000547947 */ /* 0x000fea0003800000 */
.L_x_14655:
        /* <DEDUP_REMOVED lines=15> */
[----:B--2-45:R-:W-:Y:S05]  /*81f0*/  CALL.ABS.NOINC R2 ;  /* 0x0000000002007343 */ /* 0x034fea0003c00000 */
.L_x_14683:
[----:B------:R-:W-:Y:S01]  /*8200*/  IMAD.MOV.U32 R24, RZ, RZ, RZ ;  /* 0x000000ffff187224 */ /* 0x000fe200078e00ff */
[----:B------:R-:W-:Y:S06]  /*8210*/  BRA `(.L_x_14656) ;  /* 0x00000000000c7947 */ /* 0x000fec0003800000 */
.L_x_14680:
[----:B------:R0:W5:Y:S01]  /*8220*/  LDG.E R24, desc[UR36][R2.64] ;  /* 0x0000002402187981 */ /* 0x000162000c1e1900 */
[----:B------:R-:W-:Y:S05]  /*8230*/  BRA `(.L_x_14656) ;  /* 0x0000000000047947 */ /* 0x000fea0003800000 */
.L_x_14679:
[----:B------:R0:W5:Y:S02]  /*8240*/  LDG.E R24, desc[UR36][R2.64] ;  /* 0x0000002402187981 */ /* 0x000164000c1e1900 */
.L_x_14656:
        /* <DEDUP_REMOVED lines=18> */
.L_x_14687:
[----:B------:R0:W5:Y:S01]  /*8370*/  LDG.E.U8 R42, desc[UR36][R2.64] ;  /* 0x00000024022a7981 */ /* 0x000162000c1e1100 */
[----:B------:R-:W-:Y:S05]  /*8380*/  BRA `(.L_x_14689) ;  /* 0x0000000c002c7947 */ /* 0x000fea0003800000 */
.L_x_14686:
        /* <DEDUP_REMOVED lines=8> */
.L_x_14691:
[----:B------:R0:W5:Y:S01]  /*8410*/  LDG.E R42, desc[UR36][R2.64] ;  /* 0x00000024022a7981 */ /* 0x000162000c1e1900 */
[----:B------:R-:W-:Y:S05]  /*8420*/  BRA `(.L_x_14689) ;  /* 0x0000000c00047947 */ /* 0x000fea0003800000 */
.L_x_14690:
[----:B------:R0:W5:Y:S01]  /*8430*/  LDG.E.S16 R42, desc[UR36][R2.64] ;  /* 0x00000024022a7981 */ /* 0x000162000c1e1700 */
[----:B------:R-:W-:Y:S05]  /*8440*/  BRA `(.L_x_14689) ;  /* 0x0000000800fc7947 */ /* 0x000fea0003800000 */
.L_x_14685:
        /* <DEDUP_REMOVED lines=9> */
.L_x_14693:
[----:B------:R-:W2:Y:S02]  /*84e0*/  LDG.E.U16 R2, desc[UR36][R2.64] ;  /* 0x0000002402027981 */ /* 0x000ea4000c1e1500 */
[----:B--2---:R-:W-:-:S06]  /*84f0*/  HADD2.F32 R42, -RZ, R2.H0_H0 ;  /* 0x20000002ff2a7230 */ /* 0x004fcc0000004100 */
[----:B------:R-:W0:Y:S01]  /*8500*/  F2I.FTZ.TRUNC.NTZ R42, R42 ;  /* 0x0000002a002a7305 */ /* 0x000e22000021f100 */
[----:B------:R-:W-:Y:S05]  /*8510*/  BRA `(.L_x_14689) ;  /* 0x0000000800c87947 */ /* 0x000fea0003800000 */
.L_x_14692:
        /* <DEDUP_REMOVED lines=9> */
.L_x_14695:
[----:B------:R-:W2:Y:S02]  /*85b0*/  LDG.E.U16 R2, desc[UR36][R2.64] ;  /* 0x0000002402027981 */ /* 0x000ea4000c1e1500 */
[----:B--2---:R-:W-:-:S06]  /*85c0*/  HADD2.F32 R42, -RZ, R2.H0_H0 ;  /* 0x20000002ff2a7230 */ /* 0x004fcc0000004100 */
[----:B------:R-:W0:Y:S01]  /*85d0*/  F2I.FTZ.TRUNC.NTZ R42, R42 ;  /* 0x0000002a002a7305 */ /* 0x000e22000021f100 */
[----:B------:R-:W-:Y:S05]  /*85e0*/  BRA `(.L_x_14689) ;  /* 0x0000000800947947 */ /* 0x000fea0003800000 */
.L_x_14694:
[----:B------:R-:W2:Y:S02]  /*85f0*/  LDG.E.64 R2, desc[UR36][R2.64] ;  /* 0x0000002402027981 */ /* 0x000ea4000c1e1b00 */
[----:B--2---:R0:W1:Y:S02]  /*8600*/  F2I.F64.TRUNC R42, R2 ;  /* 0x00000002002a7311 */ /* 0x004064000030d100 */
[----:B01----:R-:W-:Y:S05]  /*8610*/  BRA `(.L_x_14689) ;  /* 0x0000000800887947 */ /* 0x003fea0003800000 */
.L_x_14684:
        /* <DEDUP_REMOVED lines=12> */
.L_x_14698:
[----:B------:R-:W2:Y:S02]  /*86e0*/  LDG.E.64 R2, desc[UR36][R2.64] ;  /* 0x0000002402027981 */ /* 0x000ea4000c1e1b00 */
[----:B--2---:R0:W1:Y:S02]  /*86f0*/  F2I.F64.TRUNC R42, R2 ;  /* 0x00000002002a7311 */ /* 0x004064000030d100 */
[----:B01----:R-:W-:Y:S05]  /*8700*/  BRA `(.L_x_14689) ;  /* 0x00000008004c7947 */ /* 0x003fea0003800000 */
.L_x_14697:
        /* <DEDUP_REMOVED lines=26> */
.L_x_14700:
        /* <DEDUP_REMOVED lines=13> */
.L_x_14699:
[----:B------:R-:W2:Y:S02]  /*8980*/  LDG.E.U16 R42, desc[UR36][R2.64] ;  /* 0x00000024022a7981 */ /* 0x000ea4000c1e1500 */
[----:B--2---:R-:W-:-:S06]  /*8990*/  IMAD.U32 R42, R42, 0x10000, RZ ;  /* 0x000100002a2a7824 */ /* 0x004fcc00078e00ff */
[----:B------:R-:W0:Y:S01]  /*89a0*/  F2I.FTZ.TRUNC.NTZ R42, R42 ;  /* 0x0000002a002a7305 */ /* 0x000e22000021f100 */
[----:B------:R-:W-:Y:S05]  /*89b0*/  BRA `(.L_x_14689) ;  /* 0x0000000400a07947 */ /* 0x000fea0003800000 */
.L_x_14696:
        /* <DEDUP_REMOVED lines=10> */
.L_x_14703:
        /* <DEDUP_REMOVED lines=21> */
.L_x_14707:
[----:B------:R-:W-:Y:S05]  /*8bb0*/  BSYNC.RECONVERGENT B1 ;  /* 0x0000000000017941 */ /* 0x000fea0003800200 */
.L_x_14706:
[----:B------:R-:W-:Y:S01]  /*8bc0*/  IMAD.SHL.U32 R0, R0, 0x100000, RZ ;  /* 0x0010000000007824 */ /* 0x000fe200078e00ff */
[----:B------:R-:W-:-:S04]  /*8bd0*/  LEA R2, R2, 0x3b800000, 0x17 ;  /* 0x3b80000002027811 */ /* 0x000fc800078eb8ff */
[----:B------:R-:W-:-:S07]  /*8be0*/  LOP3.LUT R42, R2, R0, R7, 0xfe, !PT ;  /* 0x00000000022a7212 */ /* 0x000fce00078efe07 */
.L_x_14705:
[----:B------:R-:W-:Y:S05]  /*8bf0*/  BSYNC.RECONVERGENT B0 ;  /* 0x0000000000007941 */ /* 0x000fea0003800200 */
.L_x_14704:
[----:B------:R-:W1:Y:S01]  /*8c00*/  F2I.FTZ.TRUNC.NTZ R42, R42 ;  /* 0x0000002a002a7305 */ /* 0x000e62000021f100 */
[----:B------:R-:W-:Y:S05]  /*8c10*/  BRA `(.L_x_14689) ;  /* 0x0000000400087947 */ /* 0x000fea0003800000 */
.L_x_14702:
        /* <DEDUP_REMOVED lines=21> */
.L_x_14711:
[----:B------:R-:W-:Y:S05]  /*8d70*/  BSYNC.RECONVERGENT B1 ;  /* 0x0000000000017941 */ /* 0x000fea0003800200 */
.L_x_14710:
[----:B------:R-:W-:Y:S01]  /*8d80*/  IMAD.SHL.U32 R0, R0, 0x200000, RZ ;  /* 0x0020000000007824 */ /* 0x000fe200078e00ff */
[----:B------:R-:W-:-:S04]  /*8d90*/  LEA R2, R2, 0x37800000, 0x17 ;  /* 0x3780000002027811 */ /* 0x000fc800078eb8ff */
[----:B------:R-:W-:-:S07]  /*8da0*/  LOP3.LUT R42, R2, R0, R7, 0xfe, !PT ;  /* 0x00000000022a7212 */ /* 0x000fce00078efe07 */
.L_x_14709:
[----:B------:R-:W-:Y:S05]  /*8db0*/  BSYNC.RECONVERGENT B0 ;  /* 0x0000000000007941 */ /* 0x000fea0003800200 */
.L_x_14708:
[----:B------:R-:W0:Y:S01]  /*8dc0*/  F2I.FTZ.TRUNC.NTZ R42, R42 ;  /* 0x0000002a002a7305 */ /* 0x000e22000021f100 */
[----:B------:R-:W-:Y:S05]  /*8dd0*/  BRA `(.L_x_14689) ;  /* 0x0000000000987947 */ /* 0x000fea0003800000 */
.L_x_14701:
        /* <DEDUP_REMOVED lines=14> */
.L_x_14715:
[----:B------:R-:W-:Y:S05]  /*8ec0*/  BSYNC.RECONVERGENT B0 ;  /* 0x0000000000007941 */ /* 0x000fea0003800200 */
.L_x_14714:
[----:B------:R-:W0:Y:S01]  /*8ed0*/  F2I.FTZ.TRUNC.NTZ R42, R42 ;  /* 0x0000002a002a7305 */ /* 0x000e22000021f100 */
[----:B------:R-:W-:Y:S05]  /*8ee0*/  BRA `(.L_x_14689) ;  /* 0x0000000000547947 */ /* 0x000fea0003800000 */
.L_x_14688:
        /* <DEDUP_REMOVED lines=16> */
.L_x_14716:
[----:B------:R-:W-:Y:S01]  /*8ff0*/  IMAD.MOV.U32 R42, RZ, RZ, RZ ;  /* 0x000000ffff2a7224 */ /* 0x000fe200078e00ff */
[----:B------:R-:W-:Y:S06]  /*9000*/  BRA `(.L_x_14689) ;  /* 0x00000000000c7947 */ /* 0x000fec0003800000 */
.L_x_14713:
[----:B------:R0:W5:Y:S01]  /*9010*/  LDG.E R42, desc[UR36][R2.64] ;  /* 0x00000024022a7981 */ /* 0x000162000c1e1900 */
[----:B------:R-:W-:Y:S05]  /*9020*/  BRA `(.L_x_14689) ;  /* 0x0000000000047947 */ /* 0x000fea0003800000 */
.L_x_14712:
[----:B------:R0:W5:Y:S02]  /*9030*/  LDG.E R42, desc[UR36][R2.64] ;  /* 0x00000024022a7981 */ /* 0x000164000c1e1900 */
.L_x_14689:
[----:B------:R-:W-:Y:S01]  /*9040*/  VIADD R36, R36, 0x80 ;  /* 0x0000008024247836 */ /* 0x000fe20000000000 */
[----:B01---5:R-:W-:-:S07]  /*9050*/  SHF.R.S32.HI R43, RZ, 0x1f, R42 ;  /* 0x0000001fff2b7819 */ /* 0x023fce000001142a */
.L_x_14551:
[----:B------:R-:W-:Y:S05]  /*9060*/  BSYNC.RECONVERGENT B6 ;  /* 0x0000000000067941 */ /* 0x000fea0003800200 */
.L_x_14550:
        /* <DEDUP_REMOVED lines=8> */
[----:B------:R-:W5:Y:S01]  /*90f0*/  LDC.64 R2, c[0x0][0x440] ;  /* 0x00011000ff027b82 */ /* 0x000f620000000a00 */
[----:B------:R-:W-:-:S04]  /*9100*/  IMAD R32, R52, 0x200, R36 ;  /* 0x0000020034207824 */ /* 0x000fc800078e0224 */
        /* <DEDUP_REMOVED lines=16> */
.L_x_14722:
[----:B------:R0:W5:Y:S01]  /*9210*/  LDG.E.U8 R31, desc[UR36][R2.64] ;  /* 0x00000024021f7981 */ /* 0x000162000c1e1100 */
[----:B------:R-:W-:Y:S05]  /*9220*/  BRA `(.L_x_14724) ;  /* 0x0000000c002c7947 */ /* 0x000fea0003800000 */
.L_x_14721:
        /* <DEDUP_REMOVED lines=8> */
.L_x_14726:
[----:B------:R0:W5:Y:S01]  /*92b0*/  LDG.E R31, desc[UR36][R2.64] ;  /* 0x00000024021f7981 */ /* 0x000162000c1e1900 */
[----:B------:R-:W-:Y:S05]  /*92c0*/  BRA `(.L_x_14724) ;  /* 0x0000000c00047947 */ /* 0x000fea0003800000 */
.L_x_14725:
[----:B------:R0:W5:Y:S01]  /*92d0*/  LDG.E.S16 R31, desc[UR36][R2.64] ;  /* 0x00000024021f7981 */ /* 0x000162000c1e1700 */
[----:B------:R-:W-:Y:S05]  /*92e0*/  BRA `(.L_x_14724) ;  /* 0x0000000800fc7947 */ /* 0x000fea0003800000 */
.L_x_14720:
        /* <DEDUP_REMOVED lines=9> */
.L_x_14728:
[----:B------:R-:W5:Y:S02]  /*9380*/  LDG.E.U16 R2, desc[UR36][R2.64] ;  /* 0x0000002402027981 */ /* 0x000f64000c1e1500 */
[----:B-----5:R-:W-:-:S06]  /*9390*/  HADD2.F32 R31, -RZ, R2.H0_H0 ;  /* 0x20000002ff1f7230 */ /* 0x020fcc0000004100 */
[----:B------:R-:W0:Y:S01]  /*93a0*/  F2I.FTZ.TRUNC.NTZ R31, R31 ;  /* 0x0000001f001f7305 */ /* 0x000e22000021f100 */
[----:B------:R-:W-:Y:S05]  /*93b0*/  BRA `(.L_x_14724) ;  /* 0x0000000800c87947 */ /* 0x000fea0003800000 */
.L_x_14727:
        /* <DEDUP_REMOVED lines=9> */
.L_x_14730:
[----:B------:R-:W5:Y:S02]  /*9450*/  LDG.E.U16 R2, desc[UR36][R2.64] ;  /* 0x0000002402027981 */ /* 0x000f64000c1e1500 */
[----:B-----5:R-:W-:-:S06]  /*9460*/  HADD2.F32 R31, -RZ, R2.H0_H0 ;  /* 0x20000002ff1f7230 */ /* 0x020fcc0000004100 */
[----:B------:R-:W0:Y:S01]  /*9470*/  F2I.FTZ.TRUNC.NTZ R31, R31 ;  /* 0x0000001f001f7305 */ /* 0x000e22000021f100 */
[----:B------:R-:W-:Y:S05]  /*9480*/  BRA `(.L_x_14724) ;  /* 0x0000000800947947 */ /* 0x000fea0003800000 */
.L_x_14729:
[----:B------:R-:W5:Y:S02]  /*9490*/  LDG.E.64 R2, desc[UR36][R2.64] ;  /* 0x0000002402027981 */ /* 0x000f64000c1e1b00 */
[----:B-----5:R0:W0:Y:S02]  /*94a0*/  F2I.F64.TRUNC R31, R2 ;  /* 0x00000002001f7311 */ /* 0x020024000030d100 */
[----:B0-----:R-:W-:Y:S05]  /*94b0*/  BRA `(.L_x_14724) ;  /* 0x0000000800887947 */ /* 0x001fea0003800000 */
.L_x_14719:
        /* <DEDUP_REMOVED lines=12> */
.L_x_14733:
[----:B------:R-:W5:Y:S02]  /*9580*/  LDG.E.64 R2, desc[UR36][R2.64] ;  /* 0x0000002402027981 */ /* 0x000f64000c1e1b00 */
[----:B-----5:R0:W0:Y:S02]  /*9590*/  F2I.F64.TRUNC R31, R2 ;  /* 0x00000002001f7311 */ /* 0x020024000030d100 */
[----:B0-----:R-:W-:Y:S05]  /*95a0*/  BRA `(.L_x_14724) ;  /* 0x00000008004c7947 */ /* 0x001fea0003800000 */
.L_x_14732:
[----:B------:R-:W-:-:S09]  /*95b0*/  UISETP.NE.AND UP0, UPT, UR4, 0xf, UPT ;  /* 0x0000000f0400788c */ /* 0x000fd2000bf05270 */
[----:B------:R-:W-:Y:S05]  /*95c0*/  BRA.U !UP0, `(.L_x_14734) ;  /* 0x0000000108947547 */ /* 0x000fea000b800000 */
[----:B------:R-:W-:-:S09]  /*95d0*/  UISETP.NE.AND UP0, UPT, UR4, 0x17, UPT ;  /* 0x000000170400788c */ /* 0x000fd2000bf05270 */
[----:B------:R-:W-:Y:S05]  /*95e0*/  BRA.U !UP0, `(.L_x_14735) ;  /* 0x0000000108587547 */ /* 0x000fea000b800000 */
[----:B------:R-:W-:-:S09]  /*95f0*/  UISETP.NE.AND UP0, UPT, UR4, 0x18, UPT ;  /* 0x000000180400788c */ /* 0x000fd2000bf05270 */
[----:B------:R-:W-:Y:S05]  /*9600*/  BRA.U UP0, `(.L_x_14723) ;  /* 0x0000000500e07547 */ /* 0x000fea000b800000 */
[----:B------:R-:W5:Y:S01]  /*9610*/  LDG.E.U8 R0, desc[UR36][R2.64] ;  /* 0x0000002402007981 */ /* 0x000f62000c1e1100 */
[----:B------:R-:W-:Y:S02]  /*9620*/  IMAD.MOV.U32 R6, RZ, RZ, 0x1f ;  /* 0x0000001fff067424 */ /* 0x000fe400078e00ff */
[----:B-----5:R-:W-:-:S05]  /*9630*/  IMAD.SHL.U32 R0, R0, 0x1000000, RZ ;  /* 0x0100000000007824 */ /* 0x020fca00078e00ff */
        /* <DEDUP_REMOVED lines=17> */
.L_x_14735:
[----:B------:R-:W5:Y:S02]  /*9750*/  LDG.E.U8 R2, desc[UR36][R2.64] ;  /* 0x0000002402027981 */ /* 0x000f64000c1e1100 */
[C---:B-----5:R-:W-:Y:S02]  /*9760*/  IMAD.SHL.U32 R0, R2.reuse, 0x2000000, RZ ;  /* 0x0200000002007824 */ /* 0x060fe400078e00ff */
        /* <DEDUP_REMOVED lines=9> */
[----:B------:R0:W0:Y:S01]  /*9800*/  F2I.FTZ.TRUNC.NTZ R31, R0 ;  /* 0x00000000001f7305 */ /* 0x000022000021f100 */
[----:B------:R-:W-:Y:S05]  /*9810*/  BRA `(.L_x_14724) ;  /* 0x0000000400b07947 */ /* 0x000fea0003800000 */
.L_x_14734:
[----:B------:R-:W5:Y:S02]  /*9820*/  LDG.E.U16 R31, desc[UR36][R2.64] ;  /* 0x00000024021f7981 */ /* 0x000f64000c1e1500 */
[----:B-----5:R-:W-:-:S06]  /*9830*/  IMAD.U32 R31, R31, 0x10000, RZ ;  /* 0x000100001f1f7824 */ /* 0x020fcc00078e00ff */
[----:B------:R-:W0:Y:S01]  /*9840*/  F2I.FTZ.TRUNC.NTZ R31, R31 ;  /* 0x0000001f001f7305 */ /* 0x000e22000021f100 */
[----:B------:R-:W-:Y:S05]  /*9850*/  BRA `(.L_x_14724) ;  /* 0x0000000400a07947 */ /* 0x000fea0003800000 */
.L_x_14731:
        /* <DEDUP_REMOVED lines=10> */
.L_x_14738:
        /* <DEDUP_REMOVED lines=21> */
.L_x_14742:
[----:B------:R-:W-:Y:S05]  /*9a50*/  BSYNC.RECONVERGENT B1 ;  /* 0x0000000000017941 */ /* 0x000fea0003800200 */
.L_x_14741:
[----:B------:R-:W-:Y:S01]  /*9a60*/  IMAD.SHL.U32 R0, R0, 0x100000, RZ ;  /* 0x0010000000007824 */ /* 0x000fe200078e00ff */
[----:B------:R-:W-:-:S04]  /*9a70*/  LEA R2, R2, 0x3b800000, 0x17 ;  /* 0x3b80000002027811 */ /* 0x000fc800078eb8ff */
[----:B------:R-:W-:-:S07]  /*9a80*/  LOP3.LUT R31, R2, R0, R31, 0xfe, !PT ;  /* 0x00000000021f7212 */ /* 0x000fce00078efe1f */
.L_x_14740:
[----:B------:R-:W-:Y:S05]  /*9a90*/  BSYNC.RECONVERGENT B0 ;  /* 0x0000000000007941 */ /* 0x000fea0003800200 */
.L_x_14739:
[----:B------:R-:W0:Y:S01]  /*9aa0*/  F2I.FTZ.TRUNC.NTZ R31, R31 ;  /* 0x0000001f001f7305 */ /* 0x000e22000021f100 */
[----:B------:R-:W-:Y:S05]  /*9ab0*/  BRA `(.L_x_14724) ;  /* 0x0000000400087947 */ /* 0x000fea0003800000 */
.L_x_14737:
        /* <DEDUP_REMOVED lines=21> */
.L_x_14746:
[----:B------:R-:W-:Y:S05]  /*9c10*/  BSYNC.RECONVERGENT B1 ;  /* 0x0000000000017941 */ /* 0x000fea0003800200 */
.L_x_14745:
[----:B------:R-:W-:Y:S01]  /*9c20*/  IMAD.SHL.U32 R0, R0, 0x200000, RZ ;  /* 0x0020000000007824 */ /* 0x000fe200078e00ff */
[----:B------:R-:W-:-:S04]  /*9c30*/  LEA R2, R2, 0x37800000, 0x17 ;  /* 0x3780000002027811 */ /* 0x000fc800078eb8ff */
[----:B------:R-:W-:-:S07]  /*9c40*/  LOP3.LUT R31, R2, R0, R31, 0xfe, !PT ;  /* 0x00000000021f7212 */ /* 0x000fce00078efe1f */
.L_x_14744:
[----:B------:R-:W-:Y:S05]  /*9c50*/  BSYNC.RECONVERGENT B0 ;  /* 0x0000000000007941 */ /* 0x000fea0003800200 */
.L_x_14743:
[----:B------:R-:W0:Y:S01]  /*9c60*/  F2I.FTZ.TRUNC.NTZ R31, R31 ;  /* 0x0000001f001f7305 */ /* 0x000e22000021f100 */
[----:B------:R-:W-:Y:S05]  /*9c70*/  BRA `(.L_x_14724) ;  /* 0x0000000000987947 */ /* 0x000fea0003800000 */
.L_x_14736:
        /* <DEDUP_REMOVED lines=12> */
[----:B------:R-:W-:Y:S02]  /*9d40*/  @!P0 IMAD.MOV.U32 R31, RZ, RZ, 0x7f800001 ;  /* 0x7f800001ff1f8424 */ /* 0x000fe400078e00ff */
[----:B------:R-:W-:-:S07]  /*9d50*/  @P0 IMAD.SHL.U32 R31, R2, 0x800000, RZ ;  /* 0x00800000021f0824 */ /* 0x000fce00078e00ff */
.L_x_14750:
[----:B------:R-:W-:Y:S05]  /*9d60*/  BSYNC.RECONVERGENT B0 ;  /* 0x0000000000007941 */ /* 0x000fea0003800200 */
.L_x_14749:
[----:B------:R-:W0:Y:S01]  /*9d70*/  F2I.FTZ.TRUNC.NTZ R31, R31 ;  /* 0x0000001f001f7305 */ /* 0x000e22000021f100 */
[----:B------:R-:W-:Y:S05]  /*9d80*/  BRA `(.L_x_14724) ;  /* 0x0000000000547947 */ /* 0x000fea0003800000 */
.L_x_14723:
        /* <DEDUP_REMOVED lines=8> */
[----:B0-----:R-:W-:Y:S02]  /*9e10*/  IMAD.U32 R4, RZ, RZ, UR4 ;  /* 0x00000004ff047e24 */ /* 0x001fe4000f8e00ff */
[----:B------:R-:W-:-:S02]  /*9e20*/  IMAD.U32 R5, RZ, RZ, UR5 ;  /* 0x00000005ff057e24 */ /* 0x000fc4000f8e00ff */
[----:B-----5:R-:W-:Y:S02]  /*9e30*/  IMAD.U32 R6, RZ, RZ, UR6 ;  /* 0x00000006ff067e24 */ /* 0x020fe4000f8e00ff */
[----:B------:R-:W-:Y:S02]  /*9e40*/  IMAD.U32 R7, RZ, RZ, UR7 ;  /* 0x00000007ff077e24 */ /* 0x000fe4000f8e00ff */
[----:B--2---:R-:W-:Y:S02]  /*9e50*/  IMAD.U32 R10, RZ, RZ, UR8 ;  /* 0x00000008ff0a7e24 */ /* 0x004fe4000f8e00ff */
[----:B------:R-:W-:-:S07]  /*9e60*/  IMAD.U32 R11, RZ, RZ, UR9 ;  /* 0x00000009ff0b7e24 */ /* 0x000fce000f8e00ff */
[----:B------:R-:W-:-:S07]  /*9e70*/  LEPC R20, `(.L_x_14751) ;  /* 0x000000001014794e */ /* 0x000fce0000000000 */
[----:B-1-34-:R-:W-:Y:S05]  /*9e80*/  CALL.ABS.NOINC R2 ;  /* 0x0000000002007343 */ /* 0x01afea0003c00000 */
.L_x_14751:
[----:B------:R-:W-:Y:S01]  /*9e90*/  IMAD.MOV.U32 R31, RZ, RZ, RZ ;  /* 0x000000ffff1f7224 */ /* 0x000fe200078e00ff */
[----:B------:R-:W-:Y:S06]  /*9ea0*/  BRA `(.L_x_14724) ;  /* 0x00000000000c7947 */ /* 0x000fec0003800000 */
.L_x_14748:
[----:B------:R0:W5:Y:S01]  /*9eb0*/  LDG.E R31, desc[UR36][R2.64] ;  /* 0x00000024021f7981 */ /* 0x000162000c1e1900 */
[----:B------:R-:W-:Y:S05]  /*9ec0*/  BRA `(.L_x_14724) ;  /* 0x0000000000047947 */ /* 0x000fea0003800000 */
.L_x_14747:
[----:B------:R0:W5:Y:S02]  /*9ed0*/  LDG.E R31, desc[UR36][R2.64] ;  /* 0x00000024021f7981 */ /* 0x000164000c1e1900 */
.L_x_14724:
        /* <DEDUP_REMOVED lines=18> */
.L_x_14755:
[----:B------:R0:W5:Y:S01]  /*a000*/  LDG.E.U8 R30, desc[UR36][R2.64] ;  /* 0x00000024021e7981 */ /* 0x000162000c1e1100 */
[----:B------:R-:W-:Y:S05]  /*a010*/  BRA `(.L_x_14757) ;  /* 0x0000000c002c7947 */ /* 0x000fea0003800000 */
.L_x_14754:
        /* <DEDUP_REMOVED lines=8> */
.L_x_14759:
[----:B------:R0:W5:Y:S01]  /*a0a0*/  LDG.E R30, desc[UR36][R2.64] ;  /* 0x00000024021e7981 */ /* 0x000162000c1e1900 */
[----:B------:R-:W-:Y:S05]  /*a0b0*/  BRA `(.L_x_14757) ;  /* 0x0000000c00047947 */ /* 0x000fea0003800000 */
.L_x_14758:
[----:B------:R0:W5:Y:S01]  /*a0c0*/  LDG.E.S16 R30, desc[UR36][R2.64] ;  /* 0x00000024021e7981 */ /* 0x000162000c1e1700 */
[----:B------:R-:W-:Y:S05]  /*a0d0*/  BRA `(.L_x_14757) ;  /* 0x0000000800fc7947 */ /* 0x000fea0003800000 */
.L_x_14753:
        /* <DEDUP_REMOVED lines=9> */
.L_x_14761:
[----:B------:R-:W2:Y:S02]  /*a170*/  LDG.E.U16 R2, desc[UR36][R2.64] ;  /* 0x0000002402027981 */ /* 0x000ea4000c1e1500 */
[----:B--2---:R-:W-:-:S06]  /*a180*/  HADD2.F32 R30, -RZ, R2.H0_H0 ;  /* 0x20000002ff1e7230 */ /* 0x004fcc0000004100 */
[----:B------:R-:W0:Y:S01]  /*a190*/  F2I.FTZ.TRUNC.NTZ R30, R30 ;  /* 0x0000001e001e7305 */ /* 0x000e22000021f100 */
[----:B------:R-:W-:Y:S05]  /*a1a0*/  BRA `(.L_x_14757) ;  /* 0x0000000800c87947 */ /* 0x000fea0003800000 */
.L_x_14760:
        /* <DEDUP_REMOVED lines=9> */
.L_x_14763:
[----:B------:R-:W2:Y:S02]  /*a240*/  LDG.E.U16 R2, desc[UR36][R2.64] ;  /* 0x0000002402027981 */ /* 0x000ea4000c1e1500 */
[----:B--2---:R-:W-:-:S06]  /*a250*/  HADD2.F32 R30, -RZ, R2.H0_H0 ;  /* 0x20000002ff1e7230 */ /* 0x004fcc0000004100 */
[----:B------:R-:W0:Y:S01]  /*a260*/  F2I.FTZ.TRUNC.NTZ R30, R30 ;  /* 0x0000001e001e7305 */ /* 0x000e22000021f100 */
[----:B------:R-:W-:Y:S05]  /*a270*/  BRA `(.L_x_14757) ;  /* 0x0000000800947947 */ /* 0x000fea0003800000 */
.L_x_14762:
[----:B------:R-:W2:Y:S02]  /*a280*/  LDG.E.64 R2, desc[UR36][R2.64] ;  /* 0x0000002402027981 */ /* 0x000ea4000c1e1b00 */
[----:B--2---:R0:W1:Y:S02]  /*a290*/  F2I.F64.TRUNC R30, R2 ;  /* 0x00000002001e7311 */ /* 0x004064000030d100 */
[----:B01----:R-:W-:Y:S05]  /*a2a0*/  BRA `(.L_x_14757) ;  /* 0x0000000800887947 */ /* 0x003fea0003800000 */
.L_x_14752:
        /* <DEDUP_REMOVED lines=12> */
.L_x_14766:
[----:B------:R-:W2:Y:S02]  /*a370*/  LDG.E.64 R2, desc[UR36][R2.64] ;  /* 0x0000002402027981 */ /* 0x000ea4000c1e1b00 */
[----:B--2---:R0:W1:Y:S02]  /*a380*/  F2I.F64.TRUNC R30, R2 ;  /* 0x00000002001e7311 */ /* 0x004064000030d100 */
[----:B01----:R-:W-:Y:S05]  /*a390*/  BRA `(.L_x_14757) ;  /* 0x00000008004c7947 */ /* 0x003fea0003800000 */
.L_x_14765:
        /* <DEDUP_REMOVED lines=26> */
.L_x_14768:
        /* <DEDUP_REMOVED lines=13> */
.L_x_14767:
[----:B------:R-:W2:Y:S02]  /*a610*/  LDG.E.U16 R30, desc[UR36][R2.64] ;  /* 0x00000024021e7981 */ /* 0x000ea4000c1e1500 */
[----:B--2---:R-:W-:-:S06]  /*a620*/  IMAD.U32 R30, R30, 0x10000, RZ ;  /* 0x000100001e1e7824 */ /* 0x004fcc00078e00ff */
[----:B------:R-:W0:Y:S01]  /*a630*/  F2I.FTZ.TRUNC.NTZ R30, R30 ;  /* 0x0000001e001e7305 */ /* 0x000e22000021f100 */
[----:B------:R-:W-:Y:S05]  /*a640*/  BRA `(.L_x_14757) ;  /* 0x0000000400a07947 */ /* 0x000fea0003800000 */
.L_x_14764:
        /* <DEDUP_REMOVED lines=10> */
.L_x_14771:
        /* <DEDUP_REMOVED lines=21> */
.L_x_14775:
[----:B------:R-:W-:Y:S05]  /*a840*/  BSYNC.RECONVERGENT B1 ;  /* 0x0000000000017941 */ /* 0x000fea0003800200 */
.L_x_14774:
[----:B------:R-:W-:Y:S01]  /*a850*/  IMAD.SHL.U32 R0, R0, 0x100000, RZ ;  /* 0x0010000000007824 */ /* 0x000fe200078e00ff */
[----:B------:R-:W-:-:S04]  /*a860*/  LEA R2, R2, 0x3b800000, 0x17 ;  /* 0x3b80000002027811 */ /* 0x000fc800078eb8ff */
[----:B------:R-:W-:-:S07]  /*a870*/  LOP3.LUT R30, R2, R0, R7, 0xfe, !PT ;  /* 0x00000000021e7212 */ /* 0x000fce00078efe07 */
.L_x_14773:
[----:B------:R-:W-:Y:S05]  /*a880*/  BSYNC.RECONVERGENT B0 ;  /* 0x0000000000007941 */ /* 0x000fea0003800200 */
.L_x_14772:
[----:B------:R-:W0:Y:S01]  /*a890*/  F2I.FTZ.TRUNC.NTZ R30, R30 ;  /* 0x0000001e001e7305 */ /* 0x000e22000021f100 */
[----:B------:R-:W-:Y:S05]  /*a8a0*/  BRA `(.L_x_14757) ;  /* 0x0000000400087947 */ /* 0x000fea0003800000 */
.L_x_14770:
        /* <DEDUP_REMOVED lines=21> */
.L_x_14779:
[----:B------:R-:W-:Y:S05]  /*aa00*/  BSYNC.RECONVERGENT B1 ;  /* 0x0000000000017941 */ /* 0x000fea0003800200 */
.L_x_14778:
[----:B------:R-:W-:Y:S01]  /*aa10*/  IMAD.SHL.U32 R0, R0, 0x200000, RZ ;  /* 0x0020000000007824 */ /* 0x000fe200078e00ff */
[----:B------:R-:W-:-:S04]  /*aa20*/  LEA R2, R2, 0x37800000, 0x17 ;  /* 0x3780000002027811 */ /* 0x000fc800078eb8ff */
[----:B------:R-:W-:-:S07]  /*aa30*/  LOP3.LUT R30, R2, R0, R7, 0xfe, !PT ;  /* 0x00000000021e7212 */ /* 0x000fce00078efe07 */
.L_x_14777:
[----:B------:R-:W-:Y:S05]  /*aa40*/  BSYNC.RECONVERGENT B0 ;  /* 0x0000000000007941 */ /* 0x000fea0003800200 */
.L_x_14776:
[----:B------:R-:W0:Y:S01]  /*aa50*/  F2I.FTZ.TRUNC.NTZ R30, R30 ;  /* 0x0000001e001e7305 */ /* 0x000e22000021f100 */
[----:B------:R-:W-:Y:S05]  /*aa60*/  BRA `(.L_x_14757) ;  /* 0x0000000000987947 */ /* 0x000fea0003800000 */
.L_x_14769:
        /* <DEDUP_REMOVED lines=14> */
.L_x_14783:
[----:B------:R-:W-:Y:S05]  /*ab50*/  BSYNC.RECONVERGENT B0 ;  /* 0x0000000000007941 */ /* 0x000fea0003800200 */
.L_x_14782:
[----:B------:R-:W0:Y:S01]  /*ab60*/  F2I.FTZ.TRUNC.NTZ R30, R30 ;  /* 0x0000001e001e7305 */ /* 0x000e22000021f100 */
[----:B------:R-:W-:Y:S05]  /*ab70*/  BRA `(.L_x_14757) ;  /* 0x0000000000547947 */ /* 0x000fea0003800000 */
.L_x_14756:
        /* <DEDUP_REMOVED lines=16> */
.L_x_14784:
[----:B------:R-:W-:Y:S01]  /*ac80*/  IMAD.MOV.U32 R30, RZ, RZ, RZ ;  /* 0x000000ffff1e7224 */ /* 0x000fe200078e00ff */
[----:B------:R-:W-:Y:S06]  /*ac90*/  BRA `(.L_x_14757) ;  /* 0x00000000000c7947 */ /* 0x000fec0003800000 */
.L_x_14781:
[----:B------:R0:W5:Y:S01]  /*aca0*/  LDG.E R30, desc[UR36][R2.64] ;  /* 0x00000024021e7981 */ /* 0x000162000c1e1900 */
[----:B------:R-:W-:Y:S05]  /*acb0*/  BRA `(.L_x_14757) ;  /* 0x0000000000047947 */ /* 0x000fea0003800000 */
.L_x_14780:
[----:B------:R0:W5:Y:S02]  /*acc0*/  LDG.E R30, desc[UR36][R2.64] ;  /* 0x00000024021e7981 */ /* 0x000164000c1e1900 */
.L_x_14757:
        /* <DEDUP_REMOVED lines=18> */
.L_x_14788:
[----:B------:R0:W5:Y:S01]  /*adf0*/  LDG.E.U8 R29, desc[UR36][R2.64] ;  /* 0x00000024021d7981 */ /* 0x000162000c1e1100 */
[----:B------:R-:W-:Y:S05]  /*ae00*/  BRA `(.L_x_14790) ;  /* 0x0000000c002c7947 */ /* 0x000fea0003800000 */
.L_x_14787:
        /* <DEDUP_REMOVED lines=8> */
.L_x_14792:
[----:B------:R0:W5:Y:S01]  /*ae90*/  LDG.E R29, desc[UR36][R2.64] ;  /* 0x00000024021d7981 */ /* 0x000162000c1e1900 */
[----:B------:R-:W-:Y:S05]  /*aea0*/  BRA `(.L_x_14790) ;  /* 0x0000000c00047947 */ /* 0x000fea0003800000 */
.L_x_14791:
[----:B------:R0:W5:Y:S01]  /*aeb0*/  LDG.E.S16 R29, desc[UR36][R2.64] ;  /* 0x00000024021d7981 */ /* 0x000162000c1e1700 */
[----:B------:R-:W-:Y:S05]  /*aec0*/  BRA `(.L_x_14790) ;  /* 0x0000000800fc7947 */ /* 0x000fea0003800000 */
.L_x_14786:
        /* <DEDUP_REMOVED lines=9> */
.L_x_14794:
[----:B------:R-:W3:Y:S02]  /*af60*/  LDG.E.U16 R2, desc[UR36][R2.64] ;  /* 0x0000002402027981 */ /* 0x000ee4000c1e1500 */
[----:B---3--:R-:W-:-:S06]  /*af70*/  HADD2.F32 R29, -RZ, R2.H0_H0 ;  /* 0x20000002ff1d7230 */ /* 0x008fcc0000004100 */
[----:B------:R-:W0:Y:S01]  /*af80*/  F2I.FTZ.TRUNC.NTZ R29, R29 ;  /* 0x0000001d001d7305 */ /* 0x000e22000021f100 */
[----:B------:R-:W-:Y:S05]  /*af90*/  BRA `(.L_x_14790) ;  /* 0x0000000800c87947 */ /* 0x000fea0003800000 */
.L_x_14793:
        /* <DEDUP_REMOVED lines=9> */
.L_x_14796:
[----:B------:R-:W3:Y:S02]  /*b030*/  LDG.E.U16 R2, desc[UR36][R2.64] ;  /* 0x0000002402027981 */ /* 0x000ee4000c1e1500 */
[----:B---3--:R-:W-:-:S06]  /*b040*/  HADD2.F32 R29, -RZ, R2.H0_H0 ;  /* 0x20000002ff1d7230 */ /* 0x008fcc0000004100 */
[----:B------:R-:W0:Y:S01]  /*b050*/  F2I.FTZ.TRUNC.NTZ R29, R29 ;  /* 0x0000001d001d7305 */ /* 0x000e22000021f100 */
[----:B------:R-:W-:Y:S05]  /*b060*/  BRA `(.L_x_14790) ;  /* 0x0000000800947947 */ /* 0x000fea0003800000 */
.L_x_14795:
[----:B------:R-:W3:Y:S02]  /*b070*/  LDG.E.64 R2, desc[UR36][R2.64] ;  /* 0x0000002402027981 */ /* 0x000ee4000c1e1b00 */
[----:B---3--:R0:W3:Y:S02]  /*b080*/  F2I.F64.TRUNC R29, R2 ;  /* 0x00000002001d7311 */ /* 0x0080e4000030d100 */
[----:B0--3--:R-:W-:Y:S05]  /*b090*/  BRA `(.L_x_14790) ;  /* 0x0000000800887947 */ /* 0x009fea0003800000 */
.L_x_14785:
        /* <DEDUP_REMOVED lines=12> */
.L_x_14799:
[----:B------:R-:W3:Y:S02]  /*b160*/  LDG.E.64 R2, desc[UR36][R2.64] ;  /* 0x0000002402027981 */ /* 0x000ee4000c1e1b00 */
[----:B---3--:R0:W3:Y:S02]  /*b170*/  F2I.F64.TRUNC R29, R2 ;  /* 0x00000002001d7311 */ /* 0x0080e4000030d100 */
[----:B0--3--:R-:W-:Y:S05]  /*b180*/  BRA `(.L_x_14790) ;  /* 0x00000008004c7947 */ /* 0x009fea0003800000 */
.L_x_14798:
        /* <DEDUP_REMOVED lines=26> */
.L_x_14801:
        /* <DEDUP_REMOVED lines=13> */
.L_x_14800:
[----:B------:R-:W3:Y:S02]  /*b400*/  LDG.E.U16 R29, desc[UR36][R2.64] ;  /* 0x00000024021d7981 */ /* 0x000ee4000c1e1500 */
[----:B---3--:R-:W-:-:S06]  /*b410*/  IMAD.U32 R29, R29, 0x10000, RZ ;  /* 0x000100001d1d7824 */ /* 0x008fcc00078e00ff */
[----:B------:R-:W0:Y:S01]  /*b420*/  F2I.FTZ.TRUNC.NTZ R29, R29 ;  /* 0x0000001d001d7305 */ /* 0x000e22000021f100 */
[----:B------:R-:W-:Y:S05]  /*b430*/  BRA `(.L_x_14790) ;  /* 0x0000000400a07947 */ /* 0x000fea0003800000 */
.L_x_14797:
        /* <DEDUP_REMOVED lines=10> */
.L_x_14804:
        /* <DEDUP_REMOVED lines=21> */
.L_x_14808:
[----:B------:R-:W-:Y:S05]  /*b630*/  BSYNC.RECONVERGENT B1 ;  /* 0x0000000000017941 */ /* 0x000fea0003800200 */
.L_x_14807:
[----:B------:R-:W-:Y:S01]  /*b640*/  IMAD.SHL.U32 R0, R0, 0x100000, RZ ;  /* 0x0010000000007824 */ /* 0x000fe200078e00ff */
[----:B------:R-:W-:-:S04]  /*b650*/  LEA R2, R2, 0x3b800000, 0x17 ;  /* 0x3b80000002027811 */ /* 0x000fc800078eb8ff */
[----:B------:R-:W-:-:S07]  /*b660*/  LOP3.LUT R29, R2, R0, R29, 0xfe, !PT ;  /* 0x00000000021d7212 */ /* 0x000fce00078efe1d */
.L_x_14806:
[----:B------:R-:W-:Y:S05]  /*b670*/  BSYNC.RECONVERGENT B0 ;  /* 0x0000000000007941 */ /* 0x000fea0003800200 */
.L_x_14805:
[----:B------:R-:W0:Y:S01]  /*b680*/  F2I.FTZ.TRUNC.NTZ R29, R29 ;  /* 0x0000001d001d7305 */ /* 0x000e22000021f100 */
[----:B------:R-:W-:Y:S05]  /*b690*/  BRA `(.L_x_14790) ;  /* 0x0000000400087947 */ /* 0x000fea0003800000 */
.L_x_14803:
        /* <DEDUP_REMOVED lines=21> */
.L_x_14812:
[----:B------:R-:W-:Y:S05]  /*b7f0*/  BSYNC.RECONVERGENT B1 ;  /* 0x0000000000017941 */ /* 0x000fea0003800200 */
.L_x_14811:
[----:B------:R-:W-:Y:S01]  /*b800*/  IMAD.SHL.U32 R0, R0, 0x200000, RZ ;  /* 0x0020000000007824 */ /* 0x000fe200078e00ff */
[----:B------:R-:W-:-:S04]  /*b810*/  LEA R2, R2, 0x37800000, 0x17 ;  /* 0x3780000002027811 */ /* 0x000fc800078eb8ff */
[----:B------:R-:W-:-:S07]  /*b820*/  LOP3.LUT R29, R2, R0, R29, 0xfe, !PT ;  /* 0x00000000021d7212 */ /* 0x000fce00078efe1d */
.L_x_14810:
[----:B------:R-:W-:Y:S05]  /*b830*/  BSYNC.RECONVERGENT B0 ;  /* 0x0000000000007941 */ /* 0x000fea0003800200 */
.L_x_14809:
[----:B------:R-:W0:Y:S01]  /*b840*/  F2I.FTZ.TRUNC.NTZ R29, R29 ;  /* 0x0000001d001d7305 */ /* 0x000e22000021f100 */
[----:B------:R-:W-:Y:S05]  /*b850*/  BRA `(.L_x_14790) ;  /* 0x0000000000987947 */ /* 0x000fea0003800000 */
.L_x_14802:
        /* <DEDUP_REMOVED lines=8> */
[----:B------:R-:W-:Y:S01]  /*b8e0*/  IMAD.MOV.U32 R29, RZ, RZ, 0x400000 ;  /* 0x00400000ff1d7424 */ /* 0x000fe200078e00ff */
[----:B---3--:R-:W-:-:S13]  /*b8f0*/  ISETP.NE.AND P0, PT, R2, RZ, PT ;  /* 0x000000ff0200720c */ /* 0x008fda0003f05270 */
[----:B------:R-:W-:Y:S05]  /*b900*/  @!P0 BRA `(.L_x_14816) ;  /* 0x00000000000c8947 */ /* 0x000fea0003800000 */
[----:B------:R-:W-:-:S13]  /*b910*/  ISETP.NE.AND P0, PT, R2, 0xff, PT ;  /* 0x000000ff0200780c */ /* 0x000fda0003f05270 */
[----:B------:R-:W-:Y:S02]  /*b920*/  @!P0 IMAD.MOV.U32 R29, RZ, RZ, 0x7f800001 ;  /* 0x7f800001ff1d8424 */ /* 0x000fe400078e00ff */
[----:B------:R-:W-:-:S07]  /*b930*/  @P0 IMAD.SHL.U32 R29, R2, 0x800000, RZ ;  /* 0x00800000021d0824 */ /* 0x000fce00078e00ff */
.L_x_14816:
[----:B------:R-:W-:Y:S05]  /*b940*/  BSYNC.RECONVERGENT B0 ;  /* 0x0000000000007941 */ /* 0x000fea0003800200 */
.L_x_14815:
[----:B------:R-:W0:Y:S01]  /*b950*/  F2I.FTZ.TRUNC.NTZ R29, R29 ;  /* 0x0000001d001d7305 */ /* 0x000e22000021f100 */
[----:B------:R-:W-:Y:S05]  /*b960*/  BRA `(.L_x_14790) ;  /* 0x0000000000547947 */ /* 0x000fea0003800000 */
.L_x_14789:
[----:B------:R-:W-:Y:S01]  /*b970*/  MOV R2, 0x0 ;  /* 0x0000000000027802 */ /* 0x000fe20000000f00 */
[----:B------:R-:W0:Y:S01]  /*b980*/  LDCU.64 UR4, c[0x4][0x118] ;  /* 0x01002300ff0477ac */ /* 0x000e220008000a00 */
[----:B------:R-:W-:Y:S02]  /*b990*/  IMAD.MOV.U32 R8, RZ, RZ, 0x4e ;  /* 0x0000004eff087424 */ /* 0x000fe400078e00ff */
[----:B------:R-:W-:Y:S01]  /*b9a0*/  IMAD.MOV.U32 R12, RZ, RZ, 0x1 ;  /* 0x00000001ff0c7424 */ /* 0x000fe200078e00ff */
[----:B------:R-:W3:Y:S01]  /*b9b0*/  LDCU.64 UR6, c[0x4][0x120] ;  /* 0x01002400ff0677ac */ /* 0x000ee20008000a00 */
[----:B------:R-:W1:Y:S01]  /*b9c0*/  LDC.64 R2, c[0x4][R2] ;  /* 0x0100000002027b82 */ /* 0x000e620000000a00 */
[----:B------:R-:W-:Y:S01]  /*b9d0*/  IMAD.MOV.U32 R13, RZ, RZ, RZ ;  /* 0x000000ffff0d7224 */ /* 0x000fe200078e00ff */
[----:B------:R-:W2:Y:S01]  /*b9e0*/  LDCU.64 UR8, c[0x4][0x10] ;  /* 0x01000200ff0877ac */ /* 0x000ea20008000a00 */
[----:B0-----:R-:W-:Y:S02]  /*b9f0*/  IMAD.U32 R4, RZ, RZ, UR4 ;  /* 0x00000004ff047e24 */ /* 0x001fe4000f8e00ff */
[----:B------:R-:W-:-:S02]  /*ba00*/  IMAD.U32 R5, RZ, RZ, UR5 ;  /* 0x00000005ff057e24 */ /* 0x000fc4000f8e00ff */
[----:B---3--:R-:W-:Y:S02]  /*ba10*/  IMAD.U32 R6, RZ, RZ, UR6 ;  /* 0x00000006ff067e24 */ /* 0x008fe4000f8e00ff */
[----:B------:R-:W-:Y:S02]  /*ba20*/  IMAD.U32 R7, RZ, RZ, UR7 ;  /* 0x00000007ff077e24 */ /* 0x000fe4000f8e00ff */
[----:B--2---:R-:W-:Y:S02]  /*ba30*/  IMAD.U32 R10, RZ, RZ, UR8 ;  /* 0x00000008ff0a7e24 */ /* 0x004fe4000f8e00ff */
[----:B------:R-:W-:-:S07]  /*ba40*/  IMAD.U32 R11, RZ, RZ, UR9 ;  /* 0x00000009ff0b7e24 */ /* 0x000fce000f8e00ff */
[----:B------:R-:W-:-:S07]  /*ba50*/  LEPC R20, `(.L_x_14817) ;  /* 0x000000001014794e */ /* 0x000fce0000000000 */
[----:B-1--45:R-:W-:Y:S05]  /*ba60*/  CALL.ABS.NOINC R2 ;  /* 0x0000000002007343 */ /* 0x032fea0003c00000 */
.L_x_14817:
[----:B------:R-:W-:Y:S01]  /*ba70*/  IMAD.MOV.U32 R29, RZ, RZ, RZ ;  /* 0x000000ffff1d7224 */ /* 0x000fe200078e00ff */
[----:B------:R-:W-:Y:S06]  /*ba80*/  BRA `(.L_x_14790) ;  /* 0x00000000000c7947 */ /* 0x000fec0003800000 */
.L_x_14814:
[----:B------:R0:W5:Y:S01]  /*ba90*/  LDG.E R29, desc[UR36][R2.64] ;  /* 0x00000024021d7981 */ /* 0x000162000c1e1900 */
[----:B------:R-:W-:Y:S05]  /*baa0*/  BRA `(.L_x_14790) ;  /* 0x0000000000047947 */ /* 0x000fea0003800000 */
.L_x_14813:
[----:B------:R0:W5:Y:S02]  /*bab0*/  LDG.E R29, desc[UR36][R2.64] ;  /* 0x00000024021d7981 */ /* 0x000164000c1e1900 */
.L_x_14790:
        /* <DEDUP_REMOVED lines=18> */
.L_x_14821:
[----:B------:R1:W5:Y:S01]  /*bbe0*/  LDG.E.U8 R25, desc[UR36][R2.64] ;  /* 0x0000002402197981 */ /* 0x000362000c1e1100 */
[----:B------:R-:W-:Y:S05]  /*bbf0*/  BRA `(.L_x_14823) ;  /* 0x0000000c002c7947 */ /* 0x000fea0003800000 */
.L_x_14820:
        /* <DEDUP_REMOVED lines=8> */
.L_x_14825:
[----:B------:R0:W5:Y:S01]  /*bc80*/  LDG.E R25, desc[UR36][R2.64] ;  /* 0x0000002402197981 */ /* 0x000162000c1e1900 */
[----:B------:R-:W-:Y:S05]  /*bc90*/  BRA `(.L_x_14823) ;  /* 0x0000000c00047947 */ /* 0x000fea0003800000 */
.L_x_14824:
[----:B------:R0:W5:Y:S01]  /*bca0*/  LDG.E.S16 R25, desc[UR36][R2.64] ;  /* 0x0000002402197981 */ /* 0x000162000c1e1700 */
[----:B------:R-:W-:Y:S05]  /*bcb0*/  BRA `(.L_x_14823) ;  /* 0x0000000800fc7947 */ /* 0x000fea0003800000 */
.L_x_14819:
        /* <DEDUP_REMOVED lines=9> */
.L_x_14827:
[----:B------:R-:W2:Y:S02]  /*bd50*/  LDG.E.U16 R2, desc[UR36][R2.64] ;  /* 0x0000002402027981 */ /* 0x000ea4000c1e1500 */
[----:B--2---:R-:W-:-:S06]  /*bd60*/  HADD2.F32 R25, -RZ, R2.H0_H0 ;  /* 0x20000002ff197230 */ /* 0x004fcc0000004100 */
[----:B------:R-:W0:Y:S01]  /*bd70*/  F2I.FTZ.TRUNC.NTZ R25, R25 ;  /* 0x0000001900197305 */ /* 0x000e22000021f100 */
[----:B------:R-:W-:Y:S05]  /*bd80*/  BRA `(.L_x_14823) ;  /* 0x0000000800c87947 */ /* 0x000fea0003800000 */
.L_x_14826:
        /* <DEDUP_REMOVED lines=9> */
.L_x_14829:
[----:B------:R-:W2:Y:S02]  /*be20*/  LDG.E.U16 R2, desc[UR36][R2.64] ;  /* 0x0000002402027981 */ /* 0x000ea4000c1e1500 */
[----:B--2---:R-:W-:-:S06]  /*be30*/  HADD2.F32 R25, -RZ, R2.H0_H0 ;  /* 0x20000002ff197230 */ /* 0x004fcc0000004100 */
[----:B------:R-:W0:Y:S01]  /*be40*/  F2I.FTZ.TRUNC.NTZ R25, R25 ;  /* 0x0000001900197305 */ /* 0x000e22000021f100 */
[----:B------:R-:W-:Y:S05]  /*be50*/  BRA `(.L_x_14823) ;  /* 0x0000000800947947 */ /* 0x000fea0003800000 */
.L_x_14828:
[----:B------:R-:W2:Y:S02]  /*be60*/  LDG.E.64 R2, desc[UR36][R2.64] ;  /* 0x0000002402027981 */ /* 0x000ea4000c1e1b00 */
[----:B--2---:R0:W1:Y:S02]  /*be70*/  F2I.F64.TRUNC R25, R2 ;  /* 0x0000000200197311 */ /* 0x004064000030d100 */
[----:B01----:R-:W-:Y:S05]  /*be80*/  BRA `(.L_x_14823) ;  /* 0x0000000800887947 */ /* 0x003fea0003800000 */
.L_x_14818:
        /* <DEDUP_REMOVED lines=12> */
.L_x_14832:
[----:B------:R-:W2:Y:S02]  /*bf50*/  LDG.E.64 R2, desc[UR36][R2.64] ;  /* 0x0000002402027981 */ /* 0x000ea4000c1e1b00 */
[----:B--2---:R0:W1:Y:S02]  /*bf60*/  F2I.F64.TRUNC R25, R2 ;  /* 0x0000000200197311 */ /* 0x004064000030d100 */
[----:B01----:R-:W-:Y:S05]  /*bf70*/  BRA `(.L_x_14823) ;  /* 0x00000008004c7947 */ /* 0x003fea0003800000 */
.L_x_14831:
        /* <DEDUP_REMOVED lines=26> */
.L_x_14834:
        /* <DEDUP_REMOVED lines=13> */
.L_x_14833:
[----:B------:R-:W2:Y:S02]  /*c1f0*/  LDG.E.U16 R25, desc[UR36][R2.64] ;  /* 0x0000002402197981 */ /* 0x000ea4000c1e1500 */
[----:B--2---:R-:W-:-:S06]  /*c200*/  IMAD.U32 R25, R25, 0x10000, RZ ;  /* 0x0001000019197824 */ /* 0x004fcc00078e00ff */
[----:B------:R-:W0:Y:S01]  /*c210*/  F2I.FTZ.TRUNC.NTZ R25, R25 ;  /* 0x0000001900197305 */ /* 0x000e22000021f100 */
[----:B------:R-:W-:Y:S05]  /*c220*/  BRA `(.L_x_14823) ;  /* 0x0000000400a07947 */ /* 0x000fea0003800000 */
.L_x_14830:
        /* <DEDUP_REMOVED lines=10> */
.L_x_14837:
        /* <DEDUP_REMOVED lines=21> */
.L_x_14841:
[----:B------:R-:W-:Y:S05]  /*c420*/  BSYNC.RECONVERGENT B1 ;  /* 0x0000000000017941 */ /* 0x000fea0003800200 */
.L_x_14840:
[----:B------:R-:W-:Y:S01]  /*c430*/  IMAD.SHL.U32 R0, R0, 0x100000, RZ ;  /* 0x0010000000007824 */ /* 0x000fe200078e00ff */
[----:B------:R-:W-:-:S04]  /*c440*/  LEA R2, R2, 0x3b800000, 0x17 ;  /* 0x3b80000002027811 */ /* 0x000fc800078eb8ff */
[----:B------:R-:W-:-:S07]  /*c450*/  LOP3.LUT R25, R2, R0, R25, 0xfe, !PT ;  /* 0x0000000002197212 */ /* 0x000fce00078efe19 */
.L_x_14839:
[----:B------:R-:W-:Y:S05]  /*c460*/  BSYNC.RECONVERGENT B0 ;  /* 0x0000000000007941 */ /* 0x000fea0003800200 */
.L_x_14838:
[----:B------:R-:W0:Y:S01]  /*c470*/  F2I.FTZ.TRUNC.NTZ R25, R25 ;  /* 0x0000001900197305 */ /* 0x000e22000021f100 */
[----:B------:R-:W-:Y:S05]  /*c480*/  BRA `(.L_x_14823) ;  /* 0x0000000400087947 */ /* 0x000fea0003800000 */
.L_x_14836:
        /* <DEDUP_REMOVED lines=21> */
.L_x_14845:
[----:B------:R-:W-:Y:S05]  /*c5e0*/  BSYNC.RECONVERGENT B1 ;  /* 0x0000000000017941 */ /* 0x000fea0003800200 */
.L_x_14844:
[----:B------:R-:W-:Y:S01]  /*c5f0*/  IMAD.SHL.U32 R0, R0, 0x200000, RZ ;  /* 0x0020000000007824 */ /* 0x000fe200078e00ff */
[----:B------:R-:W-:-:S04]  /*c600*/  LEA R2, R2, 0x37800000, 0x17 ;  /* 0x3780000002027811 */ /* 0x000fc800078eb8ff */
[----:B------:R-:W-:-:S07]  /*c610*/  LOP3.LUT R25, R2, R0, R25, 0xfe, !PT ;  /* 0x0000000002197212 */ /* 0x000fce00078efe19 */
.L_x_14843:
[----:B------:R-:W-:Y:S05]  /*c620*/  BSYNC.RECONVERGENT B0 ;  /* 0x0000000000007941 */ /* 0x000fea0003800200 */
.L_x_14842:
[----:B------:R-:W0:Y:S01]  /*c630*/  F2I.FTZ.TRUNC.NTZ R25, R25 ;  /* 0x0000001900197305 */ /* 0x000e22000021f100 */
[----:B------:R-:W-:Y:S05]  /*c640*/  BRA `(.L_x_14823) ;  /* 0x0000000000987947 */ /* 0x000fea0003800000 */
.L_x_14835:
        /* <DEDUP_REMOVED lines=14> */
.L_x_14849:
[----:B------:R-:W-:Y:S05]  /*c730*/  BSYNC.RECONVERGENT B0 ;  /* 0x0000000000007941 */ /* 0x000fea0003800200 */
.L_x_14848:
[----:B------:R-:W0:Y:S01]  /*c740*/  F2I.FTZ.TRUNC.NTZ R25, R25 ;  /* 0x0000001900197305 */ /* 0x000e22000021f100 */
[----:B------:R-:W-:Y:S05]  /*c750*/  BRA `(.L_x_14823) ;  /* 0x0000000000547947 */ /* 0x000fea0003800000 */
.L_x_14822:
        /* <DEDUP_REMOVED lines=16> */
.L_x_14850:
[----:B------:R-:W-:Y:S01]  /*c860*/  IMAD.MOV.U32 R25, RZ, RZ, RZ ;  /* 0x000000ffff197224 */ /* 0x000fe200078e00ff */
[----:B------:R-:W-:Y:S06]  /*c870*/  BRA `(.L_x_14823) ;  /* 0x00000000000c7947 */ /* 0x000fec0003800000 */
.L_x_14847:
[----:B------:R0:W5:Y:S01]  /*c880*/  LDG.E R25, desc[UR36][R2.64] ;  /* 0x0000002402197981 */ /* 0x000162000c1e1900 */
[----:B------:R-:W-:Y:S05]  /*c890*/  BRA `(.L_x_14823) ;  /* 0x0000000000047947 */ /* 0x000fea0003800000 */
.L_x_14846:
[----:B------:R0:W5:Y:S02]  /*c8a0*/  LDG.E R25, desc[UR36][R2.64] ;  /* 0x0000002402197981 */ /* 0x000164000c1e1900 */
.L_x_14823:
        /* <DEDUP_REMOVED lines=18> */
.L_x_14854:
[----:B------:R0:W5:Y:S01]  /*c9d0*/  LDG.E.U8 R44, desc[UR36][R2.64] ;  /* 0x00000024022c7981 */ /* 0x000162000c1e1100 */
[----:B------:R-:W-:Y:S05]  /*c9e0*/  BRA `(.L_x_14856) ;  /* 0x0000000c002c7947 */ /* 0x000fea0003800000 */
.L_x_14853:
        /* <DEDUP_REMOVED lines=8> */
.L_x_14858:
[----:B------:R0:W5:Y:S01]  /*ca70*/  LDG.E R44, desc[UR36][R2.64] ;  /* 0x00000024022c7981 */ /* 0x000162000c1e1900 */
[----:B------:R-:W-:Y:S05]  /*ca80*/  BRA `(.L_x_14856) ;  /* 0x0000000c00047947 */ /* 0x000fea0003800000 */
.L_x_14857:
[----:B------:R0:W5:Y:S01]  /*ca90*/  LDG.E.S16 R44, desc[UR36][R2.64] ;  /* 0x00000024022c7981 */ /* 0x000162000c1e1700 */
[----:B------:R-:W-:Y:S05]  /*caa0*/  BRA `(.L_x_14856) ;  /* 0x0000000800fc7947 */ /* 0x000fea0003800000 */
.L_x_14852:
        /* <DEDUP_REMOVED lines=9> */
.L_x_14860:
[----:B------:R-:W2:Y:S02]  /*cb40*/  LDG.E.U16 R2, desc[UR36][R2.64] ;  /* 0x0000002402027981 */ /* 0x000ea4000c1e1500 */
[----:B--2---:R-:W-:-:S06]  /*cb50*/  HADD2.F32 R44, -RZ, R2.H0_H0 ;  /* 0x20000002ff2c7230 */ /* 0x004fcc0000004100 */
[----:B------:R-:W0:Y:S01]  /*cb60*/  F2I.FTZ.TRUNC.NTZ R44, R44 ;  /* 0x0000002c002c7305 */ /* 0x000e22000021f100 */
[----:B------:R-:W-:Y:S05]  /*cb70*/  BRA `(.L_x_14856) ;  /* 0x0000000800c87947 */ /* 0x000fea0003800000 */
.L_x_14859:
        /* <DEDUP_REMOVED lines=9> */
.L_x_14862:
[----:B------:R-:W2:Y:S02]  /*cc10*/  LDG.E.U16 R2, desc[UR36][R2.64] ;  /* 0x0000002402027981 */ /* 0x000ea4000c1e1500 */
[----:B--2---:R-:W-:-:S06]  /*cc20*/  HADD2.F32 R44, -RZ, R2.H0_H0 ;  /* 0x20000002ff2c7230 */ /* 0x004fcc0000004100 */
[----:B------:R-:W0:Y:S01]  /*cc30*/  F2I.FTZ.TRUNC.NTZ R44, R44 ;  /* 0x0000002c002c7305 */ /* 0x000e22000021f100 */
[----:B------:R-:W-:Y:S05]  /*cc40*/  BRA `(.L_x_14856) ;  /* 0x0000000800947947 */ /* 0x000fea0003800000 */
.L_x_14861:
[----:B------:R-:W2:Y:S02]  /*cc50*/  LDG.E.64 R2, desc[UR36][R2.64] ;  /* 0x0000002402027981 */ /* 0x000ea4000c1e1b00 */
[----:B--2---:R0:W1:Y:S02]  /*cc60*/  F2I.F64.TRUNC R44, R2 ;  /* 0x00000002002c7311 */ /* 0x004064000030d100 */
[----:B01----:R-:W-:Y:S05]  /*cc70*/  BRA `(.L_x_14856) ;  /* 0x0000000800887947 */ /* 0x003fea0003800000 */
.L_x_14851:
        /* <DEDUP_REMOVED lines=12> */
.L_x_14865:
[----:B------:R-:W2:Y:S02]  /*cd40*/  LDG.E.64 R2, desc[UR36][R2.64] ;  /* 0x0000002402027981 */ /* 0x000ea4000c1e1b00 */
[----:B--2---:R0:W1:Y:S02]  /*cd50*/  F2I.F64.TRUNC R44, R2 ;  /* 0x00000002002c7311 */ /* 0x004064000030d100 */
[----:B01----:R-:W-:Y:S05]  /*cd60*/  BRA `(.L_x_14856) ;  /* 0x00000008004c7947 */ /* 0x003fea0003800000 */
.L_x_14864:
        /* <DEDUP_REMOVED lines=26> */
.L_x_14867:
        /* <DEDUP_REMOVED lines=13> */
.L_x_14866:
[----:B------:R-:W2:Y:S02]  /*cfe0*/  LDG.E.U16 R44, desc[UR36][R2.64] ;  /* 0x00000024022c7981 */ /* 0x000ea4000c1e1500 */
[----:B--2---:R-:W-:-:S06]  /*cff0*/  IMAD.U32 R44, R44, 0x10000, RZ ;  /* 0x000100002c2c7824 */ /* 0x004fcc00078e00ff */
[----:B------:R-:W0:Y:S01]  /*d000*/  F2I.FTZ.TRUNC.NTZ R44, R44 ;  /* 0x0000002c002c7305 */ /* 0x000e22000021f100 */
[----:B------:R-:W-:Y:S05]  /*d010*/  BRA `(.L_x_14856) ;  /* 0x0000000400a07947 */ /* 0x000fea0003800000 */
.L_x_14863:
        /* <DEDUP_REMOVED lines=10> */
.L_x_14870:
        /* <DEDUP_REMOVED lines=21> */
.L_x_14874:
[----:B------:R-:W-:Y:S05]  /*d210*/  BSYNC.RECONVERGENT B1 ;  /* 0x0000000000017941 */ /* 0x000fea0003800200 */
.L_x_14873:
[----:B------:R-:W-:Y:S01]  /*d220*/  IMAD.SHL.U32 R0, R0, 0x100000, RZ ;  /* 0x0010000000007824 */ /* 0x000fe200078e00ff */
[----:B------:R-:W-:-:S04]  /*d230*/  LEA R2, R2, 0x3b800000, 0x17 ;  /* 0x3b80000002027811 */ /* 0x000fc800078eb8ff */
[----:B------:R-:W-:-:S07]  /*d240*/  LOP3.LUT R44, R2, R0, R7, 0xfe, !PT ;  /* 0x00000000022c7212 */ /* 0x000fce00078efe07 */
.L_x_14872:
[----:B------:R-:W-:Y:S05]  /*d250*/  BSYNC.RECONVERGENT B0 ;  /* 0x0000000000007941 */ /* 0x000fea0003800200 */
.L_x_14871:
[----:B------:R-:W0:Y:S01]  /*d260*/  F2I.FTZ.TRUNC.NTZ R44, R44 ;  /* 0x0000002c002c7305 */ /* 0x000e22000021f100 */
[----:B------:R-:W-:Y:S05]  /*d270*/  BRA `(.L_x_14856) ;  /* 0x0000000400087947 */ /* 0x000fea0003800000 */
.L_x_14869:
        /* <DEDUP_REMOVED lines=21> */
.L_x_14878:
[----:B------:R-:W-:Y:S05]  /*d3d0*/  BSYNC.RECONVERGENT B1 ;  /* 0x0000000000017941 */ /* 0x000fea0003800200 */
.L_x_14877:
[----:B------:R-:W-:Y:S01]  /*d3e0*/  IMAD.SHL.U32 R0, R0, 0x200000, RZ ;  /* 0x0020000000007824 */ /* 0x000fe200078e00ff */
[----:B------:R-:W-:-:S04]  /*d3f0*/  LEA R2, R2, 0x37800000, 0x17 ;  /* 0x3780000002027811 */ /* 0x000fc800078eb8ff */
[----:B------:R-:W-:-:S07]  /*d400*/  LOP3.LUT R44, R2, R0, R7, 0xfe, !PT ;  /* 0x00000000022c7212 */ /* 0x000fce00078efe07 */
.L_x_14876:
[----:B------:R-:W-:Y:S05]  /*d410*/  BSYNC.RECONVERGENT B0 ;  /* 0x0000000000007941 */ /* 0x000fea0003800200 */
.L_x_14875:
[----:B------:R-:W0:Y:S01]  /*d420*/  F2I.FTZ.TRUNC.NTZ R44, R44 ;  /* 0x0000002c002c7305 */ /* 0x000e22000021f100 */
[----:B------:R-:W-:Y:S05]  /*d430*/  BRA `(.L_x_14856) ;  /* 0x0000000000987947 */ /* 0x000fea0003800000 */
.L_x_14868:
        /* <DEDUP_REMOVED lines=14> */
.L_x_14882:
[----:B------:R-:W-:Y:S05]  /*d520*/  BSYNC.RECONVERGENT B0 ;  /* 0x0000000000007941 */ /* 0x000fea0003800200 */
.L_x_14881:
[----:B------:R-:W0:Y:S01]  /*d530*/  F2I.FTZ.TRUNC.NTZ R44, R44 ;  /* 0x0000002c002c7305 */ /* 0x000e22000021f100 */
[----:B------:R-:W-:Y:S05]  /*d540*/  BRA `(.L_x_14856) ;  /* 0x0000000000547947 */ /* 0x000fea0003800000 */
.L_x_14855:
        /* <DEDUP_REMOVED lines=16> */
.L_x_14883:
[----:B------:R-:W-:Y:S01]  /*d650*/  IMAD.MOV.U32 R44, RZ, RZ, RZ ;  /* 0x000000ffff2c7224 */ /* 0x000fe200078e00ff */
[----:B------:R-:W-:Y:S06]  /*d660*/  BRA `(.L_x_14856) ;  /* 0x00000000000c7947 */ /* 0x000fec0003800000 */
.L_x_14880:
[----:B------:R1:W5:Y:S01]  /*d670*/  LDG.E R44, desc[UR36][R2.64] ;  /* 0x00000024022c7981 */ /* 0x000362000c1e1900 */
[----:B------:R-:W-:Y:S05]  /*d680*/  BRA `(.L_x_14856) ;  /* 0x0000000000047947 */ /* 0x000fea0003800000 */
.L_x_14879:
[----:B------:R0:W5:Y:S02]  /*d690*/  LDG.E R44, desc[UR36][R2.64] ;  /* 0x00000024022c7981 */ /* 0x000164000c1e1900 */
.L_x_14856:
[----:B------:R-:W-:Y:S01]  /*d6a0*/  VIADD R36, R36, 0x80 ;  /* 0x0000008024247836 */ /* 0x000fe20000000000 */
[----:B01---5:R-:W-:-:S07]  /*d6b0*/  SHF.R.S32.HI R45, RZ, 0x1f, R44 ;  /* 0x0000001fff2d7819 */ /* 0x023fce000001142c */
.L_x_14718:
[----:B------:R-:W-:Y:S05]  /*d6c0*/  BSYNC.RECONVERGENT B6 ;  /* 0x0000000000067941 */ /* 0x000fea0003800200 */
.L_x_14717:
        /* <DEDUP_REMOVED lines=25> */
.L_x_14889:
[----:B------:R0:W5:Y:S01]  /*d860*/  LDG.E.U8 R35, desc[UR36][R2.64] ;  /* 0x0000002402237981 */ /* 0x000162000c1e1100 */
[----:B------:R-:W-:Y:S05]  /*d870*/  BRA `(.L_x_14891) ;  /* 0x0000000c002c7947 */ /* 0x000fea0003800000 */
.L_x_14888:
        /* <DEDUP_REMOVED lines=8> */
.L_x_14893:
[----:B------:R0:W5:Y:S01]  /*d900*/  LDG.E R35, desc[UR36][R2.64] ;  /* 0x0000002402237981 */ /* 0x000162000c1e1900 */
[----:B------:R-:W-:Y:S05]  /*d910*/  BRA `(.L_x_14891) ;  /* 0x0000000c00047947 */ /* 0x000fea0003800000 */
.L_x_14892:
[----:B------:R0:W5:Y:S01]  /*d920*/  LDG.E.S16 R35, desc[UR36][R2.64] ;  /* 0x0000002402237981 */ /* 0x000162000c1e1700 */
[----:B------:R-:W-:Y:S05]  /*d930*/  BRA `(.L_x_14891) ;  /* 0x0000000800fc7947 */ /* 0x000fea0003800000 */
.L_x_14887:
        /* <DEDUP_REMOVED lines=9> */
.L_x_14895:
[----:B------:R-:W5:Y:S02]  /*d9d0*/  LDG.E.U16 R2, desc[UR36][R2.64] ;  /* 0x0000002402027981 */ /* 0x000f64000c1e1500 */
[----:B-----5:R-:W-:-:S06]  /*d9e0*/  HADD2.F32 R35, -RZ, R2.H0_H0 ;  /* 0x20000002ff237230 */ /* 0x020fcc0000004100 */
[----:B------:R-:W0:Y:S01]  /*d9f0*/  F2I.FTZ.TRUNC.NTZ R35, R35 ;  /* 0x0000002300237305 */ /* 0x000e22000021f100 */
[----:B------:R-:W-:Y:S05]  /*da00*/  BRA `(.L_x_14891) ;  /* 0x0000000800c87947 */ /* 0x000fea0003800000 */
.L_x_14894:
        /* <DEDUP_REMOVED lines=9> */
.L_x_14897:
[----:B------:R-:W5:Y:S02]  /*daa0*/  LDG.E.U16 R2, desc[UR36][R2.64] ;  /* 0x0000002402027981 */ /* 0x000f64000c1e1500 */
[----:B-----5:R-:W-:-:S06]  /*dab0*/  HADD2.F32 R35, -RZ, R2.H0_H0 ;  /* 0x20000002ff237230 */ /* 0x020fcc0000004100 */
[----:B------:R-:W0:Y:S01]  /*dac0*/  F2I.FTZ.TRUNC.NTZ R35, R35 ;  /* 0x0000002300237305 */ /* 0x000e22000021f100 */
[----:B------:R-:W-:Y:S05]  /*dad0*/  BRA `(.L_x_14891) ;  /* 0x0000000800947947 */ /* 0x000fea0003800000 */
.L_x_14896:
[----:B------:R-:W5:Y:S02]  /*dae0*/  LDG.E.64 R2, desc[UR36][R2.64] ;  /* 0x0000002402027981 */ /* 0x000f64000c1e1b00 */
[----:B-----5:R0:W0:Y:S02]  /*daf0*/  F2I.F64.TRUNC R35, R2 ;  /* 0x0000000200237311 */ /* 0x020024000030d100 */
[----:B0-----:R-:W-:Y:S05]  /*db00*/  BRA `(.L_x_14891) ;  /* 0x0000000800887947 */ /* 0x001fea0003800000 */
.L_x_14886:
        /* <DEDUP_REMOVED lines=12> */
.L_x_14900:
[----:B------:R-:W5:Y:S02]  /*dbd0*/  LDG.E.64 R2, desc[UR36][R2.64] ;  /* 0x0000002402027981 */ /* 0x000f64000c1e1b00 */
[----:B-----5:R0:W0:Y:S02]  /*dbe0*/  F2I.F64.TRUNC R35, R2 ;  /* 0x0000000200237311 */ /* 0x020024000030d100 */
[----:B0-----:R-:W-:Y:S05]  /*dbf0*/  BRA `(.L_x_14891) ;  /* 0x00000008004c7947 */ /* 0x001fea0003800000 */
.L_x_14899:
        /* <DEDUP_REMOVED lines=26> */
.L_x_14902:
        /* <DEDUP_REMOVED lines=13> */
.L_x_14901:
[----:B------:R-:W5:Y:S02]  /*de70*/  LDG.E.U16 R35, desc[UR36][R2.64] ;  /* 0x0000002402237981 */ /* 0x000f64000c1e1500 */
[----:B-----5:R-:W-:-:S06]  /*de80*/  IMAD.U32 R35, R35, 0x10000, RZ ;  /* 0x0001000023237824 */ /* 0x020fcc00078e00ff */
[----:B------:R-:W0:Y:S01]  /*de90*/  F2I.FTZ.TRUNC.NTZ R35, R35 ;  /* 0x0000002300237305 */ /* 0x000e22000021f100 */
[----:B------:R-:W-:Y:S05]  /*dea0*/  BRA `(.L_x_14891) ;  /* 0x0000000400a07947 */ /* 0x000fea0003800000 */
.L_x_14898:
        /* <DEDUP_REMOVED lines=10> */
.L_x_14905:
        /* <DEDUP_REMOVED lines=21> */
.L_x_14909:
[----:B------:R-:W-:Y:S05]  /*e0a0*/  BSYNC.RECONVERGENT B1 ;  /* 0x0000000000017941 */ /* 0x000fea0003800200 */
.L_x_14908:
[----:B------:R-:W-:Y:S01]  /*e0b0*/  IMAD.SHL.U32 R0, R0, 0x100000, RZ ;  /* 0x0010000000007824 */ /* 0x000fe200078e00ff */
[----:B------:R-:W-:-:S04]  /*e0c0*/  LEA R2, R2, 0x3b800000, 0x17 ;  /* 0x3b80000002027811 */ /* 0x000fc800078eb8ff */
[----:B------:R-:W-:-:S07]  /*e0d0*/  LOP3.LUT R35, R2, R0, R35, 0xfe, !PT ;  /* 0x0000000002237212 */ /* 0x000fce00078efe23 */
.L_x_14907:
[----:B------:R-:W-:Y:S05]  /*e0e0*/  BSYNC.RECONVERGENT B0 ;  /* 0x0000000000007941 */ /* 0x000fea0003800200 */
.L_x_14906:
[----:B------:R-:W0:Y:S01]  /*e0f0*/  F2I.FTZ.TRUNC.NTZ R35, R35 ;  /* 0x0000002300237305 */ /* 0x000e22000021f100 */
[----:B------:R-:W-:Y:S05]  /*e100*/  BRA `(.L_x_14891) ;  /* 0x0000000400087947 */ /* 0x000fea0003800000 */
.L_x_14904:
        /* <DEDUP_REMOVED lines=21> */
.L_x_14913:
[----:B------:R-:W-:Y:S05]  /*e260*/  BSYNC.RECONVERGENT B1 ;  /* 0x0000000000017941 */ /* 0x000fea0003800200 */
.L_x_14912:
[----:B------:R-:W-:Y:S01]  /*e270*/  IMAD.SHL.U32 R0, R0, 0x200000, RZ ;  /* 0x0020000000007824 */ /* 0x000fe200078e00ff */
[----:B------:R-:W-:-:S04]  /*e280*/  LEA R2, R2, 0x37800000, 0x17 ;  /* 0x3780000002027811 */ /* 0x000fc800078eb8ff */
[----:B------:R-:W-:-:S07]  /*e290*/  LOP3.LUT R35, R2, R0, R35, 0xfe, !PT ;  /* 0x0000000002237212 */ /* 0x000fce00078efe23 */
.L_x_14911:
[----:B------:R-:W-:Y:S05]  /*e2a0*/  BSYNC.RECONVERGENT B0 ;  /* 0x0000000000007941 */ /* 0x000fea0003800200 */
.L_x_14910:
[----:B------:R-:W0:Y:S01]  /*e2b0*/  F2I.FTZ.TRUNC.NTZ R35, R35 ;  /* 0x0000002300237305 */ /* 0x000e22000021f100 */
[----:B------:R-:W-:Y:S05]  /*e2c0*/  BRA `(.L_x_14891) ;  /* 0x0000000000987947 */ /* 0x000fea0003800000 */
.L_x_14903:
        /* <DEDUP_REMOVED lines=14> */
.L_x_14917:
[----:B------:R-:W-:Y:S05]  /*e3b0*/  BSYNC.RECONVERGENT B0 ;  /* 0x0000000000007941 */ /* 0x000fea0003800200 */
.L_x_14916:
[----:B------:R-:W0:Y:S01]  /*e3c0*/  F2I.FTZ.TRUNC.NTZ R35, R35 ;  /* 0x0000002300237305 */ /* 0x000e22000021f100 */
[----:B------:R-:W-:Y:S05]  /*e3d0*/  BRA `(.L_x_14891) ;  /* 0x0000000000547947 */ /* 0x000fea0003800000 */
.L_x_14890:
        /* <DEDUP_REMOVED lines=16> */
.L_x_14918:
[----:B------:R-:W-:Y:S01]  /*e4e0*/  IMAD.MOV.U32 R35, RZ, RZ, RZ ;  /* 0x000000ffff237224 */ /* 0x000fe200078e00ff */
[----:B------:R-:W-:Y:S06]  /*e4f0*/  BRA `(.L_x_14891) ;  /* 0x00000000000c7947 */ /* 0x000fec0003800000 */
.L_x_14915:
[----:B------:R0:W5:Y:S01]  /*e500*/  LDG.E R35, desc[UR36][R2.64] ;  /* 0x0000002402237981 */ /* 0x000162000c1e1900 */
[----:B------:R-:W-:Y:S05]  /*e510*/  BRA `(.L_x_14891) ;  /* 0x0000000000047947 */ /* 0x000fea0003800000 */
.L_x_14914:
[----:B------:R0:W5:Y:S02]  /*e520*/  LDG.E R35, desc[UR36][R2.64] ;  /* 0x0000002402237981 */ /* 0x000164000c1e1900 */
.L_x_14891:
        /* <DEDUP_REMOVED lines=18> */
.L_x_14922:
[----:B------:R0:W5:Y:S01]  /*e650*/  LDG.E.U8 R34, desc[UR36][R2.64] ;  /* 0x0000002402227981 */ /* 0x000162000c1e1100 */
[----:B------:R-:W-:Y:S05]  /*e660*/  BRA `(.L_x_14924) ;  /* 0x0000000c002c7947 */ /* 0x000fea0003800000 */
.L_x_14921:
        /* <DEDUP_REMOVED lines=8> */
.L_x_14926:
[----:B------:R0:W5:Y:S01]  /*e6f0*/  LDG.E R34, desc[UR36][R2.64] ;  /* 0x0000002402227981 */ /* 0x000162000c1e1900 */
[----:B------:R-:W-:Y:S05]  /*e700*/  BRA `(.L_x_14924) ;  /* 0x0000000c00047947 */ /* 0x000fea0003800000 */
.L_x_14925:
[----:B------:R0:W5:Y:S01]  /*e710*/  LDG.E.S16 R34, desc[UR36][R2.64] ;  /* 0x0000002402227981 */ /* 0x000162000c1e1700 */
[----:B------:R-:W-:Y:S05]  /*e720*/  BRA `(.L_x_14924) ;  /* 0x0000000800fc7947 */ /* 0x000fea0003800000 */
.L_x_14920:
        /* <DEDUP_REMOVED lines=9> */
.L_x_14928:
[----:B------:R-:W2:Y:S02]  /*e7c0*/  LDG.E.U16 R2, desc[UR36][R2.64] ;  /* 0x0000002402027981 */ /* 0x000ea4000c1e1500 */
[----:B--2---:R-:W-:-:S06]  /*e7d0*/  HADD2.F32 R34, -RZ, R2.H0_H0 ;  /* 0x20000002ff227230 */ /* 0x004fcc0000004100 */
[----:B------:R-:W0:Y:S01]  /*e7e0*/  F2I.FTZ.TRUNC.NTZ R34, R34 ;  /* 0x0000002200227305 */ /* 0x000e22000021f100 */
[----:B------:R-:W-:Y:S05]  /*e7f0*/  BRA `(.L_x_14924) ;  /* 0x0000000800c87947 */ /* 0x000fea0003800000 */
.L_x_14927:
        /* <DEDUP_REMOVED lines=9> */
.L_x_14930:
[----:B------:R-:W2:Y:S02]  /*e890*/  LDG.E.U16 R2, desc[UR36][R2.64] ;  /* 0x0000002402027981 */ /* 0x000ea4000c1e1500 */
[----:B--2---:R-:W-:-:S06]  /*e8a0*/  HADD2.F32 R34, -RZ, R2.H0_H0 ;  /* 0x20000002ff227230 */ /* 0x004fcc0000004100 */
[----:B------:R-:W0:Y:S01]  /*e8b0*/  F2I.FTZ.TRUNC.NTZ R34, R34 ;  /* 0x0000002200227305 */ /* 0x000e22000021f100 */
[----:B------:R-:W-:Y:S05]  /*e8c0*/  BRA `(.L_x_14924) ;  /* 0x0000000800947947 */ /* 0x000fea0003800000 */
.L_x_14929:
[----:B------:R-:W2:Y:S02]  /*e8d0*/  LDG.E.64 R2, desc[UR36][R2.64] ;  /* 0x0000002402027981 */ /* 0x000ea4000c1e1b00 */
[----:B--2---:R0:W1:Y:S02]  /*e8e0*/  F2I.F64.TRUNC R34, R2 ;  /* 0x0000000200227311 */ /* 0x004064000030d100 */
[----:B01----:R-:W-:Y:S05]  /*e8f0*/  BRA `(.L_x_14924) ;  /* 0x0000000800887947 */ /* 0x003fea0003800000 */
.L_x_14919:
        /* <DEDUP_REMOVED lines=12> */
.L_x_14933:
[----:B------:R-:W2:Y:S02]  /*e9c0*/  LDG.E.64 R2, desc[UR36][R2.64] ;  /* 0x0000002402027981 */ /* 0x000ea4000c1e1b00 */
[----:B--2---:R0:W1:Y:S02]  /*e9d0*/  F2I.F64.TRUNC R34, R2 ;  /* 0x0000000200227311 */ /* 0x004064000030d100 */
[----:B01----:R-:W-:Y:S05]  /*e9e0*/  BRA `(.L_x_14924) ;  /* 0x00000008004c7947 */ /* 0x003fea0003800000 */
.L_x_14932:
        /* <DEDUP_REMOVED lines=26> */
.L_x_14935:
        /* <DEDUP_REMOVED lines=13> */
.L_x_14934:
[----:B------:R-:W2:Y:S02]  /*ec60*/  LDG.E.U16 R34, desc[UR36][R2.64] ;  /* 0x0000002402227981 */ /* 0x000ea4000c1e1500 */
[----:B--2---:R-:W-:-:S06]  /*ec70*/  IMAD.U32 R34, R34, 0x10000, RZ ;  /* 0x0001000022227824 */ /* 0x004fcc00078e00ff */
[----:B------:R-:W0:Y:S01]  /*ec80*/  F2I.FTZ.TRUNC.NTZ R34, R34 ;  /* 0x0000002200227305 */ /* 0x000e22000021f100 */
[----:B------:R-:W-:Y:S05]  /*ec90*/  BRA `(.L_x_14924) ;  /* 0x0000000400a07947 */ /* 0x000fea0003800000 */
.L_x_14931:
        /* <DEDUP_REMOVED lines=10> */
.L_x_14938:
        /* <DEDUP_REMOVED lines=21> */
.L_x_14942:
[----:B------:R-:W-:Y:S05]  /*ee90*/  BSYNC.RECONVERGENT B1 ;  /* 0x0000000000017941 */ /* 0x000fea0003800200 */
.L_x_14941:
[----:B------:R-:W-:Y:S01]  /*eea0*/  IMAD.SHL.U32 R0, R0, 0x100000, RZ ;  /* 0x0010000000007824 */ /* 0x000fe200078e00ff */
[----:B------:R-:W-:-:S04]  /*eeb0*/  LEA R2, R2, 0x3b800000, 0x17 ;  /* 0x3b80000002027811 */ /* 0x000fc800078eb8ff */
[----:B------:R-:W-:-:S07]  /*eec0*/  LOP3.LUT R34, R2, R0, R7, 0xfe, !PT ;  /* 0x0000000002227212 */ /* 0x000fce00078efe07 */
.L_x_14940:
[----:B------:R-:W-:Y:S05]  /*eed0*/  BSYNC.RECONVERGENT B0 ;  /* 0x0000000000007941 */ /* 0x000fea0003800200 */
.L_x_14939:
[----:B------:R-:W1:Y:S01]  /*eee0*/  F2I.FTZ.TRUNC.NTZ R34, R34 ;  /* 0x0000002200227305 */ /* 0x000e62000021f100 */
[----:B------:R-:W-:Y:S05]  /*eef0*/  BRA `(.L_x_14924) ;  /* 0x0000000400087947 */ /* 0x000fea0003800000 */
.L_x_14937:
        /* <DEDUP_REMOVED lines=21> */
.L_x_14946:
[----:B------:R-:W-:Y:S05]  /*f050*/  BSYNC.RECONVERGENT B1 ;  /* 0x0000000000017941 */ /* 0x000fea0003800200 */
.L_x_14945:
[----:B------:R-:W-:Y:S01]  /*f060*/  IMAD.SHL.U32 R0, R0, 0x200000, RZ ;  /* 0x0020000000007824 */ /* 0x000fe200078e00ff */
[----:B------:R-:W-:-:S04]  /*f070*/  LEA R2, R2, 0x37800000, 0x17 ;  /* 0x3780000002027811 */ /* 0x000fc800078eb8ff */
[----:B------:R-:W-:-:S07]  /*f080*/  LOP3.LUT R34, R2, R0, R7, 0xfe, !PT ;  /* 0x0000000002227212 */ /* 0x000fce00078efe07 */
.L_x_14944:
[----:B------:R-:W-:Y:S05]  /*f090*/  BSYNC.RECONVERGENT B0 ;  /* 0x0000000000007941 */ /* 0x000fea0003800200 */
.L_x_14943:
[----:B------:R-:W0:Y:S01]  /*f0a0*/  F2I.FTZ.TRUNC.NTZ R34, R34 ;  /* 0x0000002200227305 */ /* 0x000e22000021f100 */
[----:B------:R-:W-:Y:S05]  /*f0b0*/  BRA `(.L_x_14924) ;  /* 0x0000000000987947 */ /* 0x000fea0003800000 */
.L_x_14936:
        /* <DEDUP_REMOVED lines=14> */
.L_x_14950:
[----:B------:R-:W-:Y:S05]  /*f1a0*/  BSYNC.RECONVERGENT B0 ;  /* 0x0000000000007941 */ /* 0x000fea0003800200 */
.L_x_14949:
[----:B------:R-:W0:Y:S01]  /*f1b0*/  F2I.FTZ.TRUNC.NTZ R34, R34 ;  /* 0x0000002200227305 */ /* 0x000e22000021f100 */
[----:B------:R-:W-:Y:S05]  /*f1c0*/  BRA `(.L_x_14924) ;  /* 0x0000000000547947 */ /* 0x000fea0003800000 */
.L_x_14923:
        /* <DEDUP_REMOVED lines=16> */
.L_x_14951:
[----:B------:R-:W-:Y:S01]  /*f2d0*/  IMAD.MOV.U32 R34, RZ, RZ, RZ ;  /* 0x000000ffff227224 */ /* 0x000fe200078e00ff */
[----:B------:R-:W-:Y:S06]  /*f2e0*/  BRA `(.L_x_14924) ;  /* 0x00000000000c7947 */ /* 0x000fec0003800000 */
.L_x_14948:
[----:B------:R0:W5:Y:S01]  /*f2f0*/  LDG.E R34, desc[UR36][R2.64] ;  /* 0x0000002402227981 */ /* 0x000162000c1e1900 */
[----:B------:R-:W-:Y:S05]  /*f300*/  BRA `(.L_x_14924) ;  /* 0x0000000000047947 */ /* 0x000fea0003800000 */
.L_x_14947:
[----:B------:R0:W5:Y:S02]  /*f310*/  LDG.E R34, desc[UR36][R2.64] ;  /* 0x0000002402227981 */ /* 0x000164000c1e1900 */
.L_x_14924:
        /* <DEDUP_REMOVED lines=18> */
.L_x_14955:
[----:B------:R0:W5:Y:S01]  /*f440*/  LDG.E.U8 R33, desc[UR36][R2.64] ;  /* 0x0000002402217981 */ /* 0x000162000c1e1100 */
[----:B------:R-:W-:Y:S05]  /*f450*/  BRA `(.L_x_14957) ;  /* 0x0000000c002c7947 */ /* 0x000fea0003800000 */
.L_x_14954:
        /* <DEDUP_REMOVED lines=8> */
.L_x_14959:
[----:B------:R0:W5:Y:S01]  /*f4e0*/  LDG.E R33, desc[UR36][R2.64] ;  /* 0x0000002402217981 */ /* 0x000162000c1e1900 */
[----:B------:R-:W-:Y:S05]  /*f4f0*/  BRA `(.L_x_14957) ;  /* 0x0000000c00047947 */ /* 0x000fea0003800000 */
.L_x_14958:
[----:B------:R0:W5:Y:S01]  /*f500*/  LDG.E.S16 R33, desc[UR36][R2.64] ;  /* 0x0000002402217981 */ /* 0x000162000c1e1700 */
[----:B------:R-:W-:Y:S05]  /*f510*/  BRA `(.L_x_14957) ;  /* 0x0000000800fc7947 */ /* 0x000fea0003800000 */
.L_x_14953:
        /* <DEDUP_REMOVED lines=9> */
.L_x_14961:
[----:B------:R-:W2:Y:S02]  /*f5b0*/  LDG.E.U16 R2, desc[UR36][R2.64] ;  /* 0x0000002402027981 */ /* 0x000ea4000c1e1500 */
[----:B--2---:R-:W-:-:S06]  /*f5c0*/  HADD2.F32 R33, -RZ, R2.H0_H0 ;  /* 0x20000002ff217230 */ /* 0x004fcc0000004100 */
[----:B------:R-:W0:Y:S01]  /*f5d0*/  F2I.FTZ.TRUNC.NTZ R33, R33 ;  /* 0x0000002100217305 */ /* 0x000e22000021f100 */
[----:B------:R-:W-:Y:S05]  /*f5e0*/  BRA `(.L_x_14957) ;  /* 0x0000000800c87947 */ /* 0x000fea0003800000 */
.L_x_14960:
        /* <DEDUP_REMOVED lines=9> */
.L_x_14963:
[----:B------:R-:W2:Y:S02]  /*f680*/  LDG.E.U16 R2, desc[UR36][R2.64] ;  /* 0x0000002402027981 */ /* 0x000ea4000c1e1500 */
[----:B--2---:R-:W-:-:S06]  /*f690*/  HADD2.F32 R33, -RZ, R2.H0_H0 ;  /* 0x20000002ff217230 */ /* 0x004fcc0000004100 */
[----:B------:R-:W0:Y:S01]  /*f6a0*/  F2I.FTZ.TRUNC.NTZ R33, R33 ;  /* 0x0000002100217305 */ /* 0x000e22000021f100 */
[----:B------:R-:W-:Y:S05]  /*f6b0*/  BRA `(.L_x_14957) ;  /* 0x0000000800947947 */ /* 0x000fea0003800000 */
.L_x_14962:
[----:B------:R-:W2:Y:S02]  /*f6c0*/  LDG.E.64 R2, desc[UR36][R2.64] ;  /* 0x0000002402027981 */ /* 0x000ea4000c1e1b00 */
[----:B--2---:R0:W2:Y:S02]  /*f6d0*/  F2I.F64.TRUNC R33, R2 ;  /* 0x0000000200217311 */ /* 0x0040a4000030d100 */
[----:B0-2---:R-:W-:Y:S05]  /*f6e0*/  BRA `(.L_x_14957) ;  /* 0x0000000800887947 */ /* 0x005fea0003800000 */
.L_x_14952:
        /* <DEDUP_REMOVED lines=12> */
.L_x_14966:
[----:B------:R-:W2:Y:S02]  /*f7b0*/  LDG.E.64 R2, desc[UR36][R2.64] ;  /* 0x0000002402027981 */ /* 0x000ea4000c1e1b00 */
[----:B--2---:R0:W2:Y:S02]  /*f7c0*/  F2I.F64.TRUNC R33, R2 ;  /* 0x0000000200217311 */ /* 0x0040a4000030d100 */
[----:B0-2---:R-:W-:Y:S05]  /*f7d0*/  BRA `(.L_x_14957) ;  /* 0x00000008004c7947 */ /* 0x005fea0003800000 */
.L_x_14965:
        /* <DEDUP_REMOVED lines=26> */
.L_x_14968:
        /* <DEDUP_REMOVED lines=13> */
.L_x_14967:
[----:B------:R-:W2:Y:S02]  /*fa50*/  LDG.E.U16 R33, desc[UR36][R2.64] ;  /* 0x0000002402217981 */ /* 0x000ea4000c1e1500 */
[----:B--2---:R-:W-:-:S06]  /*fa60*/  IMAD.U32 R33, R33, 0x10000, RZ ;  /* 0x0001000021217824 */ /* 0x004fcc00078e00ff */
[----:B------:R-:W0:Y:S01]  /*fa70*/  F2I.FTZ.TRUNC.NTZ R33, R33 ;  /* 0x0000002100217305 */ /* 0x000e22000021f100 */
[----:B------:R-:W-:Y:S05]  /*fa80*/  BRA `(.L_x_14957) ;  /* 0x0000000400a07947 */ /* 0x000fea0003800000 */
.L_x_14964:
        /* <DEDUP_REMOVED lines=10> */
.L_x_14971:
        /* <DEDUP_REMOVED lines=21> */
.L_x_14975:
[----:B------:R-:W-:Y:S05]  /*fc80*/  BSYNC.RECONVERGENT B1 ;  /* 0x0000000000017941 */ /* 0x000fea0003800200 */
.L_x_14974:
[----:B------:R-:W-:Y:S01]  /*fc90*/  IMAD.SHL.U32 R0, R0, 0x100000, RZ ;  /* 0x0010000000007824 */ /* 0x000fe200078e00ff */
[----:B------:R-:W-:-:S04]  /*fca0*/  LEA R2, R2, 0x3b800000, 0x17 ;  /* 0x3b80000002027811 */ /* 0x000fc800078eb8ff */
[----:B------:R-:W-:-:S07]  /*fcb0*/  LOP3.LUT R33, R2, R0, R33, 0xfe, !PT ;  /* 0x0000000002217212 */ /* 0x000fce00078efe21 */
.L_x_14973:
[----:B------:R-:W-:Y:S05]  /*fcc0*/  BSYNC.RECONVERGENT B0 ;  /* 0x0000000000007941 */ /* 0x000fea0003800200 */
.L_x_14972:
[----:B------:R-:W2:Y:S01]  /*fcd0*/  F2I.FTZ.TRUNC.NTZ R33, R33 ;  /* 0x0000002100217305 */ /* 0x000ea2000021f100 */
[----:B------:R-:W-:Y:S05]  /*fce0*/  BRA `(.L_x_14957) ;  /* 0x0000000400087947 */ /* 0x000fea0003800000 */
.L_x_14970:
        /* <DEDUP_REMOVED lines=21> */
.L_x_14979:
[----:B------:R-:W-:Y:S05]  /*fe40*/  BSYNC.RECONVERGENT B1 ;  /* 0x0000000000017941 */ /* 0x000fea0003800200 */
.L_x_14978:
[----:B------:R-:W-:Y:S01]  /*fe50*/  IMAD.SHL.U32 R0, R0, 0x200000, RZ ;  /* 0x0020000000007824 */ /* 0x000fe200078e00ff */
[----:B------:R-:W-:-:S04]  /*fe60*/  LEA R2, R2, 0x37800000, 0x17 ;  /* 0x3780000002027811 */ /* 0x000fc800078eb8ff */
[----:B------:R-:W-:-:S07]  /*fe70*/  LOP3.LUT R33, R2, R0, R33, 0xfe, !PT ;  /* 0x0000000002217212 */ /* 0x000fce00078efe21 */
.L_x_14977:
[----:B------:R-:W-:Y:S05]  /*fe80*/  BSYNC.RECONVERGENT B0 ;  /* 0x0000000000007941 */ /* 0x000fea0003800200 */
.L_x_14976:
[----:B------:R-:W0:Y:S01]  /*fe90*/  F2I.FTZ.TRUNC.NTZ R33, R33 ;  /* 0x0000002100217305 */ /* 0x000e22000021f100 */
[----:B------:R-:W-:Y:S05]  /*fea0*/  BRA `(.L_x_14957) ;  /* 0x0000000000987947 */ /* 0x000fea0003800000 */
.L_x_14969:
        /* <DEDUP_REMOVED lines=14> */
.L_x_14983:
[----:B------:R-:W-:Y:S05]  /*ff90*/  BSYNC.RECONVERGENT B0 ;  /* 0x0000000000007941 */ /* 0x000fea0003800200 */
.L_x_14982:
[----:B------:R-:W0:Y:S01]  /*ffa0*/  F2I.FTZ.TRUNC.NTZ R33, R33 ;  /* 0x0000002100217305 */ /* 0x000e22000021f100 */
[----:B------:R-:W-:Y:S05]  /*ffb0*/  BRA `(.L_x_14957) ;  /* 0x0000000000547947 */ /* 0x000fea0003800000 */
.L_x_14956:
[----:B------:R-:W-:Y:S01]  /*ffc0*/  MOV R2, 0x0 ;  /* 0x0000000000027802 */ /* 0x000fe20000000f00 */
[----:B------:R-:W0:Y:S01]  /*ffd0*/  LDCU.64 UR4, c[0x4][0x118] ;  /* 0x01002300ff0477ac */ /* 0x000e220008000a00 */
[----:B------:R-:W-:Y:S02]  /*ffe0*/  IMAD.MOV.U32 R8, RZ, RZ, 0x4e ;  /* 0x0000004eff087424 */ /* 0x000fe400078e00ff */
[----:B------:R-:W-:Y:S01]  /*fff0*/  IMAD.MOV.U32 R12, RZ, RZ, 0x1 ;  /* 0x00000001ff0c7424 */ /* 0x000fe200078e00ff */
[----:B------:R-:W2:Y:S01]  /*10000*/  LDCU.64 UR6, c[0x4][0x120] ;  /* 0x01002400ff0677ac */ /* 0x000ea20008000a00 */
[----:B------:R-:W1:Y:S01]  /*10010*/  LDC.64 R2, c[0x4][R2] ;  /* 0x0100000002027b82 */ /* 0x000e620000000a00 */
[----:B------:R-:W-:Y:S01]  /*10020*/  IMAD.MOV.U32 R13, RZ, RZ, RZ ;  /* 0x000000ffff0d7224 */ /* 0x000fe200078e00ff */
[----:B------:R-:W3:Y:S01]  /*10030*/  LDCU.64 UR8, c[0x4][0x10] ;  /* 0x01000200ff0877ac */ /* 0x000ee20008000a00 */
[----:B0-----:R-:W-:Y:S02]  /*10040*/  IMAD.U32 R4, RZ, RZ, UR4 ;  /* 0x00000004ff047e24 */ /* 0x001fe4000f8e00ff */
[----:B------:R-:W-:-:S02]  /*10050*/  IMAD.U32 R5, RZ, RZ, UR5 ;  /* 0x00000005ff057e24 */ /* 0x000fc4000f8e00ff */
[----:B--2---:R-:W-:Y:S02]  /*10060*/  IMAD.U32 R6, RZ, RZ, UR6 ;  /* 0x00000006ff067e24 */ /* 0x004fe4000f8e00ff */
[----:B------:R-:W-:Y:S02]  /*10070*/  IMAD.U32 R7, RZ, RZ, UR7 ;  /* 0x00000007ff077e24 */ /* 0x000fe4000f8e00ff */
[----:B---3--:R-:W-:Y:S02]  /*10080*/  IMAD.U32 R10, RZ, RZ, UR8 ;  /* 0x00000008ff0a7e24 */ /* 0x008fe4000f8e00ff */
[----:B------:R-:W-:-:S07]  /*10090*/  IMAD.U32 R11, RZ, RZ, UR9 ;  /* 0x00000009ff0b7e24 */ /* 0x000fce000f8e00ff */
[----:B------:R-:W-:-:S07]  /*100a0*/  LEPC R20, `(.L_x_14984) ;  /* 0x000000001014794e */ /* 0x000fce0000000000 */
[----:B-1--45:R-:W-:Y:S05]  /*100b0*/  CALL.ABS.NOINC R2 ;  /* 0x0000000002007343 */ /* 0x032fea0003c00000 */
.L_x_14984:
[----:B------:R-:W-:Y:S01]  /*100c0*/  IMAD.MOV.U32 R33, RZ, RZ, RZ ;  /* 0x000000ffff217224 */ /* 0x000fe200078e00ff */
[----:B------:R-:W-:Y:S06]  /*100d0*/  BRA `(.L_x_14957) ;  /* 0x00000000000c7947 */ /* 0x000fec0003800000 */
.L_x_14981:
[----:B------:R0:W5:Y:S01]  /*100e0*/  LDG.E R33, desc[UR36][R2.64] ;  /* 0x0000002402217981 */ /* 0x000162000c1e1900 */
[----:B------:R-:W-:Y:S05]  /*100f0*/  BRA `(.L_x_14957) ;  /* 0x0000000000047947 */ /* 0x000fea0003800000 */
.L_x_14980:
[----:B------:R0:W5:Y:S02]  /*10100*/  LDG.E R33, desc[UR36][R2.64] ;  /* 0x0000002402217981 */ /* 0x000164000c1e1900 */
.L_x_14957:
        /* <DEDUP_REMOVED lines=18> */
.L_x_14988:
[----:B------:R0:W5:Y:S01]  /*10230*/  LDG.E.U8 R32, desc[UR36][R2.64] ;  /* 0x0000002402207981 */ /* 0x000162000c1e1100 */
[----:B------:R-:W-:Y:S05]  /*10240*/  BRA `(.L_x_14990) ;  /* 0x0000000c002c7947 */ /* 0x000fea0003800000 */
.L_x_14987:
        /* <DEDUP_REMOVED lines=8> */
.L_x_14992:
[----:B------:R0:W5:Y:S01]  /*102d0*/  LDG.E R32, desc[UR36][R2.64] ;  /* 0x0000002402207981 */ /* 0x000162000c1e1900 */
[----:B------:R-:W-:Y:S05]  /*102e0*/  BRA `(.L_x_14990) ;  /* 0x0000000c00047947 */ /* 0x000fea0003800000 */
.L_x_14991:
[----:B------:R0:W5:Y:S01]  /*102f0*/  LDG.E.S16 R32, desc[UR36][R2.64] ;  /* 0x0000002402207981 */ /* 0x000162000c1e1700 */
[----:B------:R-:W-:Y:S05]  /*10300*/  BRA `(.L_x_14990) ;  /* 0x0000000800fc7947 */ /* 0x000fea0003800000 */
.L_x_14986:
        /* <DEDUP_REMOVED lines=9> */
.L_x_14994:
[----:B------:R-:W2:Y:S02]  /*103a0*/  LDG.E.U16 R2, desc[UR36][R2.64] ;  /* 0x0000002402027981 */ /* 0x000ea4000c1e1500 */
[----:B--2---:R-:W-:-:S06]  /*103b0*/  HADD2.F32 R32, -RZ, R2.H0_H0 ;  /* 0x20000002ff207230 */ /* 0x004fcc0000004100 */
[----:B------:R-:W0:Y:S01]  /*103c0*/  F2I.FTZ.TRUNC.NTZ R32, R32 ;  /* 0x0000002000207305 */ /* 0x000e22000021f100 */
[----:B------:R-:W-:Y:S05]  /*103d0*/  BRA `(.L_x_14990) ;  /* 0x0000000800c87947 */ /* 0x000fea0003800000 */
.L_x_14993:
        /* <DEDUP_REMOVED lines=9> */
.L_x_14996:
[----:B------:R-:W2:Y:S02]  /*10470*/  LDG.E.U16 R2, desc[UR36][R2.64] ;  /* 0x0000002402027981 */ /* 0x000ea4000c1e1500 */
[----:B--2---:R-:W-:-:S06]  /*10480*/  HADD2.F32 R32, -RZ, R2.H0_H0 ;  /* 0x20000002ff207230 */ /* 0x004fcc0000004100 */
[----:B------:R-:W0:Y:S01]  /*10490*/  F2I.FTZ.TRUNC.NTZ R32, R32 ;  /* 0x0000002000207305 */ /* 0x000e22000021f100 */
[----:B------:R-:W-:Y:S05]  /*104a0*/  BRA `(.L_x_14990) ;  /* 0x0000000800947947 */ /* 0x000fea0003800000 */
.L_x_14995:
[----:B------:R-:W2:Y:S02]  /*104b0*/  LDG.E.64 R2, desc[UR36][R2.64] ;  /* 0x0000002402027981 */ /* 0x000ea4000c1e1b00 */
[----:B--2---:R0:W1:Y:S02]  /*104c0*/  F2I.F64.TRUNC R32, R2 ;  /* 0x0000000200207311 */ /* 0x004064000030d100 */
[----:B01----:R-:W-:Y:S05]  /*104d0*/  BRA `(.L_x_14990) ;  /* 0x0000000800887947 */ /* 0x003fea0003800000 */
.L_x_14985:
        /* <DEDUP_REMOVED lines=12> */
.L_x_14999:
[----:B------:R-:W2:Y:S02]  /*105a0*/  LDG.E.64 R2, desc[UR36][R2.64] ;  /* 0x0000002402027981 */ /* 0x000ea4000c1e1b00 */
[----:B--2---:R0:W1:Y:S02]  /*105b0*/  F2I.F64.TRUNC R32, R2 ;  /* 0x0000000200207311 */ /* 0x004064000030d100 */
[----:B01----:R-:W-:Y:S05]  /*105c0*/  BRA `(.L_x_14990) ;  /* 0x00000008004c7947 */ /* 0x003fea0003800000 */
.L_x_14998:
        /* <DEDUP_REMOVED lines=26> */
.L_x_15001:
        /* <DEDUP_REMOVED lines=13> */
.L_x_15000:
[----:B------:R-:W2:Y:S02]  /*10840*/  LDG.E.U16 R32, desc[UR36][R2.64] ;  /* 0x0000002402207981 */ /* 0x000ea4000c1e1500 */
[----:B--2---:R-:W-:-:S06]  /*10850*/  IMAD.U32 R32, R32, 0x10000, RZ ;  /* 0x0001000020207824 */ /* 0x004fcc00078e00ff */
[----:B------:R-:W0:Y:S01]  /*10860*/  F2I.FTZ.TRUNC.NTZ R32, R32 ;  /* 0x0000002000207305 */ /* 0x000e22000021f100 */
[----:B------:R-:W-:Y:S05]  /*10870*/  BRA `(.L_x_14990) ;  /* 0x0000000400a07947 */ /* 0x000fea0003800000 */
.L_x_14997:
        /* <DEDUP_REMOVED lines=10> */
.L_x_15004:
        /* <DEDUP_REMOVED lines=21> */
.L_x_15008:
[----:B------:R-:W-:Y:S05]  /*10a70*/  BSYNC.RECONVERGENT B1 ;  /* 0x0000000000017941 */ /* 0x000fea0003800200 */
.L_x_15007:
[----:B------:R-:W-:Y:S01]  /*10a80*/  IMAD.SHL.U32 R0, R0, 0x100000, RZ ;  /* 0x0010000000007824 */ /* 0x000fe200078e00ff */
[----:B------:R-:W-:-:S04]  /*10a90*/  LEA R2, R2, 0x3b800000, 0x17 ;  /* 0x3b80000002027811 */ /* 0x000fc800078eb8ff */
[----:B------:R-:W-:-:S07]  /*10aa0*/  LOP3.LUT R32, R2, R0, R7, 0xfe, !PT ;  /* 0x0000000002207212 */ /* 0x000fce00078efe07 */
.L_x_15006:
[----:B------:R-:W-:Y:S05]  /*10ab0*/  BSYNC.RECONVERGENT B0 ;  /* 0x0000000000007941 */ /* 0x000fea0003800200 */
.L_x_15005:
[----:B------:R-:W0:Y:S01]  /*10ac0*/  F2I.FTZ.TRUNC.NTZ R32, R32 ;  /* 0x0000002000207305 */ /* 0x000e22000021f100 */
[----:B------:R-:W-:Y:S05]  /*10ad0*/  BRA `(.L_x_14990) ;  /* 0x0000000400087947 */ /* 0x000fea0003800000 */
.L_x_15003:
        /* <DEDUP_REMOVED lines=21> */
.L_x_15012:
[----:B------:R-:W-:Y:S05]  /*10c30*/  BSYNC.RECONVERGENT B1 ;  /* 0x0000000000017941 */ /* 0x000fea0003800200 */
.L_x_15011:
[----:B------:R-:W-:Y:S01]  /*10c40*/  IMAD.SHL.U32 R0, R0, 0x200000, RZ ;  /* 0x0020000000007824 */ /* 0x000fe200078e00ff */
[----:B------:R-:W-:-:S04]  /*10c50*/  LEA R2, R2, 0x37800000, 0x17 ;  /* 0x3780000002027811 */ /* 0x000fc800078eb8ff */
[----:B------:R-:W-:-:S07]  /*10c60*/  LOP3.LUT R32, R2, R0, R7, 0xfe, !PT ;  /* 0x0000000002207212 */ /* 0x000fce00078efe07 */
.L_x_15010:
[----:B------:R-:W-:Y:S05]  /*10c70*/  BSYNC.RECONVERGENT B0 ;  /* 0x0000000000007941 */ /* 0x000fea0003800200 */
.L_x_15009:
[----:B------:R-:W0:Y:S01]  /*10c80*/  F2I.FTZ.TRUNC.NTZ R32, R32 ;  /* 0x0000002000207305 */ /* 0x000e22000021f100 */
[----:B------:R-:W-:Y:S05]  /*10c90*/  BRA `(.L_x_14990) ;  /* 0x0000000000987947 */ /* 0x000fea0003800000 */
.L_x_15002:
        /* <DEDUP_REMOVED lines=14> */
.L_x_15016:
[----:B------:R-:W-:Y:S05]  /*10d80*/  BSYNC.RECONVERGENT B0 ;  /* 0x0000000000007941 */ /* 0x000fea0003800200 */
.L_x_15015:
[----:B------:R-:W0:Y:S01]  /*10d90*/  F2I.FTZ.TRUNC.NTZ R32, R32 ;  /* 0x0000002000207305 */ /* 0x000e22000021f100 */
[----:B------:R-:W-:Y:S05]  /*10da0*/  BRA `(.L_x_14990) ;  /* 0x0000000000547947 */ /* 0x000fea0003800000 */
.L_x_14989:
        /* <DEDUP_REMOVED lines=16> */
.L_x_15017:
[----:B------:R-:W-:Y:S01]  /*10eb0*/  IMAD.MOV.U32 R32, RZ, RZ, RZ ;  /* 0x000000ffff207224 */ /* 0x000fe200078e00ff */
[----:B------:R-:W-:Y:S06]  /*10ec0*/  BRA `(.L_x_14990) ;  /* 0x00000000000c7947 */ /* 0x000fec0003800000 */
.L_x_15014:
[----:B------:R0:W5:Y:S01]  /*10ed0*/  LDG.E R32, desc[UR36][R2.64] ;  /* 0x0000002402207981 */ /* 0x000162000c1e1900 */
[----:B------:R-:W-:Y:S05]  /*10ee0*/  BRA `(.L_x_14990) ;  /* 0x0000000000047947 */ /* 0x000fea0003800000 */
.L_x_15013:
[----:B------:R0:W5:Y:S02]  /*10ef0*/  LDG.E R32, desc[UR36][R2.64] ;  /* 0x0000002402207981 */ /* 0x000164000c1e1900 */
.L_x_14990:
        /* <DEDUP_REMOVED lines=18> */
.L_x_15021:
[----:B------:R0:W5:Y:S01]  /*11020*/  LDG.E.U8 R46, desc[UR36][R2.64] ;  /* 0x00000024022e7981 */ /* 0x000162000c1e1100 */
[----:B------:R-:W-:Y:S05]  /*11030*/  BRA `(.L_x_15023) ;  /* 0x0000000c002c7947 */ /* 0x000fea0003800000 */
.L_x_15020:
        /* <DEDUP_REMOVED lines=8> */
.L_x_15025:
[----:B------:R0:W5:Y:S01]  /*110c0*/  LDG.E R46, desc[UR36][R2.64] ;  /* 0x00000024022e7981 */ /* 0x000162000c1e1900 */
[----:B------:R-:W-:Y:S05]  /*110d0*/  BRA `(.L_x_15023) ;  /* 0x0000000c00047947 */ /* 0x000fea0003800000 */
.L_x_15024:
[----:B------:R0:W5:Y:S01]  /*110e0*/  LDG.E.S16 R46, desc[UR36][R2.64] ;  /* 0x00000024022e7981 */ /* 0x000162000c1e1700 */
[----:B------:R-:W-:Y:S05]  /*110f0*/  BRA `(.L_x_15023) ;  /* 0x0000000800fc7947 */ /* 0x000fea0003800000 */
.L_x_15019:
        /* <DEDUP_REMOVED lines=9> */
.L_x_15027:
[----:B------:R-:W2:Y:S02]  /*11190*/  LDG.E.U16 R2, desc[UR36][R2.64] ;  /* 0x0000002402027981 */ /* 0x000ea4000c1e1500 */
[----:B--2---:R-:W-:-:S06]  /*111a0*/  HADD2.F32 R46, -RZ, R2.H0_H0 ;  /* 0x20000002ff2e7230 */ /* 0x004fcc0000004100 */
[----:B------:R-:W0:Y:S01]  /*111b0*/  F2I.FTZ.TRUNC.NTZ R46, R46 ;  /* 0x0000002e002e7305 */ /* 0x000e22000021f100 */
[----:B------:R-:W-:Y:S05]  /*111c0*/  BRA `(.L_x_15023) ;  /* 0x0000000800c87947 */ /* 0x000fea0003800000 */
.L_x_15026:
        /* <DEDUP_REMOVED lines=9> */
.L_x_15029:
[----:B------:R-:W2:Y:S02]  /*11260*/  LDG.E.U16 R2, desc[UR36][R2.64] ;  /* 0x0000002402027981 */ /* 0x000ea4000c1e1500 */
[----:B--2---:R-:W-:-:S06]  /*11270*/  HADD2.F32 R46, -RZ, R2.H0_H0 ;  /* 0x20000002ff2e7230 */ /* 0x004fcc0000004100 */
[----:B------:R-:W0:Y:S01]  /*11280*/  F2I.FTZ.TRUNC.NTZ R46, R46 ;  /* 0x0000002e002e7305 */ /* 0x000e22000021f100 */
[----:B------:R-:W-:Y:S05]  /*11290*/  BRA `(.L_x_15023) ;  /* 0x0000000800947947 */ /* 0x000fea0003800000 */
.L_x_15028:
[----:B------:R-:W2:Y:S02]  /*112a0*/  LDG.E.64 R2, desc[UR36][R2.64] ;  /* 0x0000002402027981 */ /* 0x000ea4000c1e1b00 */
[----:B--2---:R0:W1:Y:S02]  /*112b0*/  F2I.F64.TRUNC R46, R2 ;  /* 0x00000002002e7311 */ /* 0x004064000030d100 */
[----:B01----:R-:W-:Y:S05]  /*112c0*/  BRA `(.L_x_15023) ;  /* 0x0000000800887947 */ /* 0x003fea0003800000 */
.L_x_15018:
        /* <DEDUP_REMOVED lines=12> */
.L_x_15032:
[----:B------:R-:W2:Y:S02]  /*11390*/  LDG.E.64 R2, desc[UR36][R2.64] ;  /* 0x0000002402027981 */ /* 0x000ea4000c1e1b00 */
[----:B--2---:R0:W1:Y:S02]  /*113a0*/  F2I.F64.TRUNC R46, R2 ;  /* 0x00000002002e7311 */ /* 0x004064000030d100 */
[----:B01----:R-:W-:Y:S05]  /*113b0*/  BRA `(.L_x_15023) ;  /* 0x00000008004c7947 */ /* 0x003fea0003800000 */
.L_x_15031:
        /* <DEDUP_REMOVED lines=26> */
.L_x_15034:
        /* <DEDUP_REMOVED lines=13> */
.L_x_15033:
[----:B------:R-:W2:Y:S02]  /*11630*/  LDG.E.U16 R46, desc[UR36][R2.64] ;  /* 0x00000024022e7981 */ /* 0x000ea4000c1e1500 */
[----:B--2---:R-:W-:-:S06]  /*11640*/  IMAD.U32 R46, R46, 0x10000, RZ ;  /* 0x000100002e2e7824 */ /* 0x004fcc00078e00ff */
[----:B------:R-:W0:Y:S01]  /*11650*/  F2I.FTZ.TRUNC.NTZ R46, R46 ;  /* 0x0000002e002e7305 */ /* 0x000e22000021f100 */
[----:B------:R-:W-:Y:S05]  /*11660*/  BRA `(.L_x_15023) ;  /* 0x0000000400a07947 */ /* 0x000fea0003800000 */
.L_x_15030:
        /* <DEDUP_REMOVED lines=10> */
.L_x_15037:
        /* <DEDUP_REMOVED lines=21> */
.L_x_15041:
[----:B------:R-:W-:Y:S05]  /*11860*/  BSYNC.RECONVERGENT B1 ;  /* 0x0000000000017941 */ /* 0x000fea0003800200 */
.L_x_15040:
[----:B------:R-:W-:Y:S01]  /*11870*/  IMAD.SHL.U32 R0, R0, 0x100000, RZ ;  /* 0x0010000000007824 */ /* 0x000fe200078e00ff */
[----:B------:R-:W-:-:S04]  /*11880*/  LEA R2, R2, 0x3b800000, 0x17 ;  /* 0x3b80000002027811 */ /* 0x000fc800078eb8ff */
[----:B------:R-:W-:-:S07]  /*11890*/  LOP3.LUT R46, R2, R0, R7, 0xfe, !PT ;  /* 0x00000000022e7212 */ /* 0x000fce00078efe07 */
.L_x_15039:
[----:B------:R-:W-:Y:S05]  /*118a0*/  BSYNC.RECONVERGENT B0 ;  /* 0x0000000000007941 */ /* 0x000fea0003800200 */
.L_x_15038:
[----:B------:R-:W0:Y:S01]  /*118b0*/  F2I.FTZ.TRUNC.NTZ R46, R46 ;  /* 0x0000002e002e7305 */ /* 0x000e22000021f100 */
[----:B------:R-:W-:Y:S05]  /*118c0*/  BRA `(.L_x_15023) ;  /* 0x0000000400087947 */ /* 0x000fea0003800000 */
.L_x_15036:
        /* <DEDUP_REMOVED lines=21> */
.L_x_15045:
[----:B------:R-:W-:Y:S05]  /*11a20*/  BSYNC.RECONVERGENT B1 ;  /* 0x0000000000017941 */ /* 0x000fea0003800200 */
.L_x_15044:
[----:B------:R-:W-:Y:S01]  /*11a30*/  IMAD.SHL.U32 R0, R0, 0x200000, RZ ;  /* 0x0020000000007824 */ /* 0x000fe200078e00ff */
[----:B------:R-:W-:-:S04]  /*11a40*/  LEA R2, R2, 0x37800000, 0x17 ;  /* 0x3780000002027811 */ /* 0x000fc800078eb8ff */
[----:B------:R-:W-:-:S07]  /*11a50*/  LOP3.LUT R46, R2, R0, R7, 0xfe, !PT ;  /* 0x00000000022e7212 */ /* 0x000fce00078efe07 */
.L_x_15043:
[----:B------:R-:W-:Y:S05]  /*11a60*/  BSYNC.RECONVERGENT B0 ;  /* 0x0000000000007941 */ /* 0x000fea0003800200 */
.L_x_15042:
[----:B------:R-:W0:Y:S01]  /*11a70*/  F2I.FTZ.TRUNC.NTZ R46, R46 ;  /* 0x0000002e002e7305 */ /* 0x000e22000021f100 */
[----:B------:R-:W-:Y:S05]  /*11a80*/  BRA `(.L_x_15023) ;  /* 0x0000000000987947 */ /* 0x000fea0003800000 */
.L_x_15035:
        /* <DEDUP_REMOVED lines=14> */
.L_x_15049:
[----:B------:R-:W-:Y:S05]  /*11b70*/  BSYNC.RECONVERGENT B0 ;  /* 0x0000000000007941 */ /* 0x000fea0003800200 */
.L_x_15048:
[----:B------:R-:W0:Y:S01]  /*11b80*/  F2I.FTZ.TRUNC.NTZ R46, R46 ;  /* 0x0000002e002e7305 */ /* 0x000e22000021f100 */
[----:B------:R-:W-:Y:S05]  /*11b90*/  BRA `(.L_x_15023) ;  /* 0x0000000000547947 */ /* 0x000fea0003800000 */
.L_x_15022:
        /* <DEDUP_REMOVED lines=16> */
.L_x_15050:
[----:B------:R-:W-:Y:S01]  /*11ca0*/  IMAD.MOV.U32 R46, RZ, RZ, RZ ;  /* 0x000000ffff2e7224 */ /* 0x000fe200078e00ff */
[----:B------:R-:W-:Y:S06]  /*11cb0*/  BRA `(.L_x_15023) ;  /* 0x00000000000c7947 */ /* 0x000fec0003800000 */
.L_x_15047:
[----:B------:R0:W5:Y:S01]  /*11cc0*/  LDG.E R46, desc[UR36][R2.64] ;  /* 0x00000024022e7981 */ /* 0x000162000c1e1900 */
[----:B------:R-:W-:Y:S05]  /*11cd0*/  BRA `(.L_x_15023) ;  /* 0x0000000000047947 */ /* 0x000fea0003800000 */
.L_x_15046:
[----:B------:R0:W5:Y:S02]  /*11ce0*/  LDG.E R46, desc[UR36][R2.64] ;  /* 0x00000024022e7981 */ /* 0x000164000c1e1900 */
.L_x_15023:
[----:B01---5:R-:W-:-:S07]  /*11cf0*/  SHF.R.S32.HI R47, RZ, 0x1f, R46 ;  /* 0x0000001fff2f7819 */ /* 0x023fce000001142e */
.L_x_14885:
[----:B------:R-:W-:Y:S05]  /*11d00*/  BSYNC.RECONVERGENT B6 ;  /* 0x0000000000067941 */ /* 0x000fea0003800200 */
.L_x_14884:
[----:B------:R-:W2:Y:S04]  /*11d10*/  LDL.64 R36, [R1+0x10] ;  /* 0x0000100001247983 */ /* 0x000ea80000100a00 */
[----:B------:R-:W3:Y:S04]  /*11d20*/  LDL R2, [R1+0x18] ;  /* 0x0000180001027983 */ /* 0x000ee80000100800 */
[----:B------:R0:W5:Y:S04]  /*11d30*/  LDL R41, [R1] ;  /* 0x0000000001297983 */ /* 0x0001680000100800 */
[----:B------:R0:W5:Y:S04]  /*11d40*/  LDL R49, [R1+0x8] ;  /* 0x0000080001317983 */ /* 0x0001680000100800 */
        /* <DEDUP_REMOVED lines=9> */
[----:B-----5:R-:W-:Y:S01]  /*11de0*/  ISETP.NE.AND P0, PT, R28, R41, PT ;  /* 0x000000291c00720c */ /* 0x020fe20003f05270 */
[----:B------:R-:W-:-:S12]  /*11df0*/  BSSY.RECONVERGENT B7, `(.L_x_15053) ;  /* 0x0000012000077945 */ /* 0x000fd80003800200 */
[----:B------:R-:W-:Y:S05]  /*11e00*/  @!P0 BRA `(.L_x_15054) ;  /* 0x0000000000408947 */ /* 0x000fea0003800000 */
[----:B------:R-:W-:Y:S01]  /*11e10*/  MOV R14, 0x0 ;  /* 0x00000000000e7802 */ /* 0x000fe20000000f00 */
[----:B------:R-:W0:Y:S01]  /*11e20*/  LDCU.64 UR4, c[0x4][0x128] ;  /* 0x01002500ff0477ac */ /* 0x000e220008000a00 */
[----:B------:R-:W-:Y:S02]  /*11e30*/  IMAD.MOV.U32 R8, RZ, RZ, 0x2c ;  /* 0x0000002cff087424 */ /* 0x000fe400078e00ff */
[----:B------:R-:W-:Y:S01]  /*11e40*/  IMAD.MOV.U32 R12, RZ, RZ, 0x1 ;  /* 0x00000001ff0c7424 */ /* 0x000fe200078e00ff */
[----:B------:R-:W2:Y:S01]  /*11e50*/  LDCU.64 UR6, c[0x4][0x110] ;  /* 0x01002200ff0677ac */ /* 0x000ea20008000a00 */
[----:B------:R-:W3:Y:S01]  /*11e60*/  LDC.64 R14, c[0x4][R14] ;  /* 0x010000000e0e7b82 */ /* 0x000ee20000000a00 */
[----:B------:R-:W-:Y:S01]  /*11e70*/  IMAD.MOV.U32 R13, RZ, RZ, RZ ;  /* 0x000000ffff0d7224 */ /* 0x000fe200078e00ff */
[----:B------:R-:W5:Y:S01]  /*11e80*/  LDCU.64 UR8, c[0x4][0x8] ;  /* 0x01000100ff0877ac */ /* 0x000f620008000a00 */
[----:B0-----:R-:W-:Y:S02]  /*11e90*/  IMAD.U32 R4, RZ, RZ, UR4 ;  /* 0x00000004ff047e24 */ /* 0x001fe4000f8e00ff */
[----:B------:R-:W-:-:S02]  /*11ea0*/  IMAD.U32 R5, RZ, RZ, UR5 ;  /* 0x00000005ff057e24 */ /* 0x000fc4000f8e00ff */
[----:B--2---:R-:W-:Y:S02]  /*11eb0*/  IMAD.U32 R6, RZ, RZ, UR6 ;  /* 0x00000006ff067e24 */ /* 0x004fe4000f8e00ff */
[----:B------:R-:W-:Y:S02]  /*11ec0*/  IMAD.U32 R7, RZ, RZ, UR7 ;  /* 0x00000007ff077e24 */ /* 0x000fe4000f8e00ff */
[----:B-----5:R-:W-:Y:S02]  /*11ed0*/  IMAD.U32 R10, RZ, RZ, UR8 ;  /* 0x00000008ff0a7e24 */ /* 0x020fe4000f8e00ff */
[----:B------:R-:W-:-:S07]  /*11ee0*/  IMAD.U32 R11, RZ, RZ, UR9 ;  /* 0x00000009ff0b7e24 */ /* 0x000fce000f8e00ff */
[----:B------:R-:W-:-:S07]  /*11ef0*/  LEPC R20, `(.L_x_15054) ;  /* 0x000000001014794e */ /* 0x000fce0000000000 */
[----:B-1-34-:R-:W-:Y:S05]  /*11f00*/  CALL.ABS.NOINC R14 ;  /* 0x000000000e007343 */ /* 0x01afea0003c00000 */
.L_x_15054:
[----:B------:R-:W-:Y:S05]  /*11f10*/  BSYNC.RECONVERGENT B7 ;  /* 0x0000000000077941 */ /* 0x000fea0003800200 */
.L_x_15053:
[----:B------:R-:W-:Y:S01]  /*11f20*/  ISETP.NE.AND P0, PT, R40, R36, PT ;  /* 0x000000242800720c */ /* 0x000fe20003f05270 */
        /* <DEDUP_REMOVED lines=18> */
.L_x_15056:
[----:B------:R-:W-:Y:S05]  /*12050*/  BSYNC.RECONVERGENT B7 ;  /* 0x0000000000077941 */ /* 0x000fea0003800200 */
.L_x_15055:
[----:B-1----:R-:W-:Y:S01]  /*12060*/  IMAD.IADD R0, R17, 0x1, -R16 ;  /* 0x0000000111007824 */ /* 0x002fe200078e0a10 */
[----:B------:R-:W-:Y:S04]  /*12070*/  BSSY.RECONVERGENT B7, `(.L_x_15057) ;  /* 0x0000014000077945 */ /* 0x000fe80003800200 */
[----:B------:R-:W-:Y:S02]  /*12080*/  ISETP.GT.AND P0, PT, R0, R49, PT ;  /* 0x000000310000720c */ /* 0x000fe40003f04270 */
[----:B------:R-:W-:-:S13]  /*12090*/  ISETP.LE.AND P1, PT, R41, R0, PT ;  /* 0x000000002900720c */ /* 0x000fda0003f23270 */
        /* <DEDUP_REMOVED lines=16> */
[----:B--2-4-:R-:W-:Y:S05]  /*121a0*/  CALL.ABS.NOINC R14 ;  /* 0x000000000e007343 */ /* 0x014fea0003c00000 */
.L_x_15058:
[----:B------:R-:W-:Y:S05]  /*121b0*/  BSYNC.RECONVERGENT B7 ;  /* 0x0000000000077941 */ /* 0x000fea0003800200 */
.L_x_15057:
[----:B------:R-:W-:Y:S01]  /*121c0*/  ISETP.NE.AND P6, PT, R50, RZ, PT ;  /* 0x000000ff3200720c */ /* 0x000fe20003fc5270 */
[----:B------:R-:W-:Y:S01]  /*121d0*/  BSSY.RECONVERGENT B0, `(.L_x_15059) ;  /* 0x000003e000007945 */ /* 0x000fe20003800200 */
[----:B------:R-:W-:-:S11]  /*121e0*/  CS2R R6, SRZ ;  /* 0x0000000000067805 */ /* 0x000fd6000001ff00 */
[----:B------:R-:W-:Y:S05]  /*121f0*/  @!P6 BRA `(.L_x_15060) ;  /* 0x0000000000ece947 */ /* 0x000fea0003800000 */
[-C--:B------:R-:W-:Y:S01]  /*12200*/  IMAD R3, R37, R26.reuse, RZ ;  /* 0x0000001a25037224 */ /* 0x080fe200078e02ff */
[----:B------:R-:W-:Y:S01]  /*12210*/  CS2R R6, SRZ ;  /* 0x0000000000067805 */ /* 0x000fe2000001ff00 */
[----:B------:R-:W-:-:S04]  /*12220*/  IMAD.WIDE.U32 R4, R36, R26, RZ ;  /* 0x0000001a24047225 */ /* 0x000fc800078e00ff */
[----:B------:R-:W-:Y:S02]  /*12230*/  IMAD R3, R36, R27, R3 ;  /* 0x0000001b24037224 */ /* 0x000fe400078e0203 */
[----:B------:R-:W-:Y:S02]  /*12240*/  IMAD R9, R48, 0x8, R53 ;  /* 0x0000000830097824 */ /* 0x000fe400078e0235 */
[----:B------:R-:W-:Y:S02]  /*12250*/  IMAD.MOV.U32 R10, RZ, RZ, R4 ;  /* 0x000000ffff0a7224 */ /* 0x000fe400078e0004 */
[----:B------:R-:W-:Y:S02]  /*12260*/  IMAD.IADD R5, R5, 0x1, R3 ;  /* 0x0000000105057824 */ /* 0x000fe400078e0203 */
[----:B------:R-:W-:Y:S02]  /*12270*/  IMAD.MOV.U32 R8, RZ, RZ, R2 ;  /* 0x000000ffff087224 */ /* 0x000fe400078e0002 */
[----:B------:R-:W-:-:S07]  /*12280*/  VIADD R9, R9, 0x60 ;  /* 0x0000006009097836 */ /* 0x000fce0000000000 */
.L_x_15064:
        /* <DEDUP_REMOVED lines=25> */
.L_x_15062:
[----:B------:R-:W-:Y:S01]  /*12420*/  IMAD.MOV.U32 R4, RZ, RZ, R12 ;  /* 0x000000ffff047224 */ /* 0x000fe200078e000c */
[----:B------:R-:W-:Y:S01]  /*12430*/  MOV R0, 0x12460 ;  /* 0x0001246000007802 */ /* 0x000fe20000000f00 */
[----:B------:R-:W-:-:S07]  /*12440*/  IMAD.MOV.U32 R3, RZ, RZ, R13 ;  /* 0x000000ffff037224 */ /* 0x000fce00078e000d */
[----:B----4-:R-:W-:Y:S05]  /*12450*/  CALL.REL.NOINC `($__internal_34_$__cuda_sm20_div_s64) ;  /* 0x0000004400087944 */ /* 0x010fea0003c00000 */
[----:B------:R-:W-:Y:S02]  /*12460*/  IMAD.MOV.U32 R14, RZ, RZ, R3 ;  /* 0x000000ffff0e7224 */ /* 0x000fe400078e0003 */
[----:B------:R-:W-:-:S07]  /*12470*/  IMAD.MOV.U32 R15, RZ, RZ, R4 ;  /* 0x000000ffff0f7224 */ /* 0x000fce00078e0004 */
.L_x_15063:
[----:B------:R-:W-:Y:S05]  /*12480*/  BSYNC.RECONVERGENT B1 ;  /* 0x0000000000017941 */ /* 0x000fea0003800200 */
.L_x_15061:
[----:B------:R0:W2:Y:S01]  /*12490*/  LDL.64 R20, [R9] ;  /* 0x0000000009147983 */ /* 0x0000a20000100a00 */
[----:B------:R-:W-:Y:S01]  /*124a0*/  IADD3 R11, P0, PT, RZ, -R14, RZ ;  /* 0x8000000eff0b7210 */ /* 0x000fe20007f1e0ff */
[----:B------:R-:W-:Y:S02]  /*124b0*/  IMAD.MOV.U32 R4, RZ, RZ, R10 ;  /* 0x000000ffff047224 */ /* 0x000fe400078e000a */
[----:B------:R-:W-:Y:S02]  /*124c0*/  VIADD R8, R8, 0xffffffff ;  /* 0xffffffff08087836 */ /* 0x000fe40000000000 */
[----:B------:R-:W-:Y:S02]  /*124d0*/  IMAD.X R3, RZ, RZ, ~R15, P0 ;  /* 0x000000ffff037224 */ /* 0x000fe400000e0e0f */
[----:B------:R-:W-:Y:S01]  /*124e0*/  IMAD.WIDE.U32 R4, R12, R11, R4 ;  /* 0x0000000b0c047225 */ /* 0x000fe200078e0004 */
[----:B------:R-:W-:-:S03]  /*124f0*/  ISETP.NE.AND P0, PT, R8, RZ, PT ;  /* 0x000000ff0800720c */ /* 0x000fc60003f05270 */
[----:B------:R-:W-:Y:S02]  /*12500*/  IMAD R3, R3, R12, RZ ;  /* 0x0000000c03037224 */ /* 0x000fe400078e02ff */
[----:B------:R-:W-:Y:S02]  /*12510*/  IMAD.MOV.U32 R10, RZ, RZ, R14 ;  /* 0x000000ffff0a7224 */ /* 0x000fe400078e000e */
[----:B------:R-:W-:Y:S02]  /*12520*/  IMAD R3, R13, R11, R3 ;  /* 0x0000000b0d037224 */ /* 0x000fe400078e0203 */
[----:B0-----:R-:W-:Y:S02]  /*12530*/  VIADD R9, R9, 0xfffffff8 ;  /* 0xfffffff809097836 */ /* 0x001fe40000000000 */
[----:B------:R-:W-:Y:S02]  /*12540*/  IMAD.IADD R3, R5, 0x1, R3 ;  /* 0x0000000105037824 */ /* 0x000fe400078e0203 */
[----:B------:R-:W-:-:S02]  /*12550*/  IMAD.MOV.U32 R5, RZ, RZ, R15 ;  /* 0x000000ffff057224 */ /* 0x000fc400078e000f */
[----:B--2---:R-:W-:Y:S02]  /*12560*/  IMAD R3, R3, R20, RZ ;  /* 0x0000001403037224 */ /* 0x004fe400078e02ff */
[----:B------:R-:W-:-:S04]  /*12570*/  IMAD.WIDE.U32 R6, R20, R4, R6 ;  /* 0x0000000414067225 */ /* 0x000fc800078e0006 */
[----:B------:R-:W-:-:S04]  /*12580*/  IMAD R3, R21, R4, R3 ;  /* 0x0000000415037224 */ /* 0x000fc800078e0203 */
[----:B------:R-:W-:Y:S01]  /*12590*/  IMAD.IADD R7, R7, 0x1, R3 ;  /* 0x0000000107077824 */ /* 0x000fe200078e0203 */
[----:B------:R-:W-:Y:S06]  /*125a0*/  @P0 BRA `(.L_x_15064) ;  /* 0xfffffffc00380947 */ /* 0x000fec000383ffff */
.L_x_15060:
[----:B------:R-:W-:Y:S05]  /*125b0*/  BSYNC.RECONVERGENT B0 ;  /* 0x0000000000007941 */ /* 0x000fea0003800200 */
.L_x_15059:
[----:B------:R-:W-:-:S04]  /*125c0*/  LEA R26, P0, R6, R38, 0x2 ;  /* 0x00000026061a7211 */ /* 0x000fc800078010ff */
[----:B------:R-:W-:-:S03]  /*125d0*/  LEA.HI.X R27, R6, R39, R7, 0x2, P0 ;  /* 0x00000027061b7211 */ /* 0x000fc600000f1407 */
        /* <DEDUP_REMOVED lines=8> */
[----:B------:R-:W-:Y:S02]  /*12660*/  IMAD.MOV.U32 R16, RZ, RZ, R3 ;  /* 0x000000ffff107224 */ /* 0x000fe400078e0003 */
[----:B------:R-:W-:-:S07]  /*12670*/  IMAD.MOV.U32 R17, RZ, RZ, R5 ;  /* 0x000000ffff117224 */ /* 0x000fce00078e0005 */
.L_x_15067:
[----:B------:R-:W2:Y:S04]  /*12680*/  LD.E R0, desc[UR36][R16.64+-0x4] ;  /* 0xfffffc2410007980 */ /* 0x000ea8000c101900 */
[----:B------:R-:W2:Y:S01]  /*12690*/  LD.E R3, desc[UR36][R16.64] ;  /* 0x0000002410037980 */ /* 0x000ea2000c101900 */
[----:B------:R-:W-:Y:S01]  /*126a0*/  BSSY.RECONVERGENT B7, `(.L_x_15065) ;  /* 0x0000013000077945 */ /* 0x000fe20003800200 */
[----:B--2---:R-:W-:-:S13]  /*126b0*/  ISETP.GE.AND P0, PT, R0, R3, PT ;  /* 0x000000030000720c */ /* 0x004fda0003f06270 */
        /* <DEDUP_REMOVED lines=17> */
.L_x_15066:
[----:B------:R-:W-:Y:S05]  /*127d0*/  BSYNC.RECONVERGENT B7 ;  /* 0x0000000000077941 */ /* 0x000fea0003800200 */
.L_x_15065:
[----:B------:R-:W-:-:S05]  /*127e0*/  IADD3 R16, P0, PT, R16, 0x4, RZ ;  /* 0x0000000410107810 */ /* 0x000fca0007f1e0ff */
[----:B------:R-:W-:Y:S01]  /*127f0*/  IMAD.X R17, RZ, RZ, R17, P0 ;  /* 0x000000ffff117224 */ /* 0x000fe200000e0611 */
[----:B------:R-:W-:-:S04]  /*12800*/  ISETP.GE.U32.AND P0, PT, R16, R26, PT ;  /* 0x0000001a1000720c */ /* 0x000fc80003f06070 */
[----:B------:R-:W-:-:S13]  /*12810*/  ISETP.GE.U32.AND.EX P0, PT, R17, R27, PT, P0 ;  /* 0x0000001b1100720c */ /* 0x000fda0003f06100 */
[----:B------:R-:W-:Y:S05]  /*12820*/  @!P0 BRA `(.L_x_15067) ;  /* 0xfffffffc00948947 */ /* 0x000fea000383ffff */
.L_x_15052:
[----:B------:R-:W-:Y:S05]  /*12830*/  BSYNC.RECONVERGENT B6 ;  /* 0x0000000000067941 */ /* 0x000fea0003800200 */
.L_x_15051:
[----:B------:R-:W-:Y:S01]  /*12840*/  VIADD R16, R18, 0x80 ;  /* 0x0000008012107836 */ /* 0x000fe20000000000 */
[----:B------:R-:W-:Y:S04]  /*12850*/  BSSY.RECONVERGENT B6, `(.L_x_15068) ;  /* 0x00000a7000067945 */ /* 0x000fe80003800200 */
[----:B------:R-:W-:-:S13]  /*12860*/  ISETP.GE.AND P0, PT, R16, R51, PT ;  /* 0x000000331000720c */ /* 0x000fda0003f06270 */
[----:B------:R-:W-:Y:S05]  /*12870*/  @P0 BRA `(.L_x_15069) ;  /* 0x0000000800900947 */ /* 0x000fea0003800000 */
[----:B----45:R-:W-:Y:S01]  /*12880*/  ISETP.NE.AND P0, PT, R19, R41, PT ;  /* 0x000000291300720c */ /* 0x030fe20003f05270 */
        /* <DEDUP_REMOVED lines=9> */
[----:B------:R-:W4:Y:S01]  /*12920*/  LDCU.64 UR8, c[0x4][0x8] ;  /* 0x01000100ff0877ac */ /* 0x000f220008000a00 */
[----:B0-----:R-:W-:Y:S02]  /*12930*/  IMAD.U32 R4, RZ, RZ, UR4 ;  /* 0x00000004ff047e24 */ /* 0x001fe4000f8e00ff */
[----:B------:R-:W-:-:S02]  /*12940*/  IMAD.U32 R5, RZ, RZ, UR5 ;  /* 0x00000005ff057e24 */ /* 0x000fc4000f8e00ff */
[----:B--2---:R-:W-:Y:S02]  /*12950*/  IMAD.U32 R6, RZ, RZ, UR6 ;  /* 0x00000006ff067e24 */ /* 0x004fe4000f8e00ff */
[----:B------:R-:W-:Y:S02]  /*12960*/  IMAD.U32 R7, RZ, RZ, UR7 ;  /* 0x00000007ff077e24 */ /* 0x000fe4000f8e00ff */
[----:B----4-:R-:W-:Y:S02]  /*12970*/  IMAD.U32 R10, RZ, RZ, UR8 ;  /* 0x00000008ff0a7e24 */ /* 0x010fe4000f8e00ff */
[----:B------:R-:W-:-:S07]  /*12980*/  IMAD.U32 R11, RZ, RZ, UR9 ;  /* 0x00000009ff0b7e24 */ /* 0x000fce000f8e00ff */
[----:B------:R-:W-:-:S07]  /*12990*/  LEPC R20, `(.L_x_15071) ;  /* 0x000000001014794e */ /* 0x000fce0000000000 */
[----:B-1-3--:R-:W-:Y:S05]  /*129a0*/  CALL.ABS.NOINC R14 ;  /* 0x000000000e007343 */ /* 0x00afea0003c00000 */
.L_x_15071:
[----:B------:R-:W-:Y:S05]  /*129b0*/  BSYNC.RECONVERGENT B7 ;  /* 0x0000000000077941 */ /* 0x000fea0003800200 */
.L_x_15070:
        /* <DEDUP_REMOVED lines=19> */
.L_x_15073:
[----:B------:R-:W-:Y:S05]  /*12af0*/  BSYNC.RECONVERGENT B7 ;  /* 0x0000000000077941 */ /* 0x000fea0003800200 */
.L_x_15072:
[----:B------:R-:W-:Y:S01]  /*12b00*/  IMAD.IADD R0, R24, 0x1, -R23 ;  /* 0x0000000118007824 */ /* 0x000fe200078e0a17 */
        /* <DEDUP_REMOVED lines=20> */
.L_x_15075:
[----:B------:R-:W-:Y:S05]  /*12c50*/  BSYNC.RECONVERGENT B7 ;  /* 0x0000000000077941 */ /* 0x000fea0003800200 */
.L_x_15074:
        /* <DEDUP_REMOVED lines=13> */
.L_x_15081:
        /* <DEDUP_REMOVED lines=11> */
[----:B0-----:R-:W-:Y:S02]  /*12de0*/  IMAD.MOV.U32 R14, RZ, RZ, RZ ;  /* 0x000000ffff0e7224 */ /* 0x001fe400078e00ff */
[----:B--2---:R-:W-:-:S04]  /*12df0*/  IMAD R3, R3, R15, RZ ;  /* 0x0000000f03037224 */ /* 0x004fc800078e02ff */
        /* <DEDUP_REMOVED lines=12> */
.L_x_15079:
[----:B------:R-:W-:Y:S01]  /*12ec0*/  IMAD.MOV.U32 R4, RZ, RZ, R12 ;  /* 0x000000ffff047224 */ /* 0x000fe200078e000c */
[----:B------:R-:W-:Y:S01]  /*12ed0*/  MOV R0, 0x12f00 ;  /* 0x00012f0000007802 */ /* 0x000fe20000000f00 */
[----:B------:R-:W-:-:S07]  /*12ee0*/  IMAD.MOV.U32 R3, RZ, RZ, R13 ;  /* 0x000000ffff037224 */ /* 0x000fce00078e000d */
[----:B-1----:R-:W-:Y:S05]  /*12ef0*/  CALL.REL.NOINC `($__internal_34_$__cuda_sm20_div_s64) ;  /* 0x0000003800607944 */ /* 0x002fea0003c00000 */
[----:B------:R-:W-:Y:S02]  /*12f00*/  IMAD.MOV.U32 R14, RZ, RZ, R3 ;  /* 0x000000ffff0e7224 */ /* 0x000fe400078e0003 */
[----:B------:R-:W-:-:S07]  /*12f10*/  IMAD.MOV.U32 R15, RZ, RZ, R4 ;  /* 0x000000ffff0f7224 */ /* 0x000fce00078e0004 */
.L_x_15080:
[----:B------:R-:W-:Y:S05]  /*12f20*/  BSYNC.RECONVERGENT B1 ;  /* 0x0000000000017941 */ /* 0x000fea0003800200 */
.L_x_15078:
        /* <DEDUP_REMOVED lines=18> */
.L_x_15077:
[----:B------:R-:W-:Y:S05]  /*13050*/  BSYNC.RECONVERGENT B0 ;  /* 0x0000000000007941 */ /* 0x000fea0003800200 */
.L_x_15076:
        /* <DEDUP_REMOVED lines=10> */
[----:B------:R-:W-:-:S07]  /*13100*/  IMAD.MOV.U32 R23, RZ, RZ, R5 ;  /* 0x000000ffff177224 */ /* 0x000fce00078e0005 */
.L_x_15084:
        /* <DEDUP_REMOVED lines=21> */
.L_x_15083:
[----:B------:R-:W-:Y:S05]  /*13260*/  BSYNC.RECONVERGENT B7 ;  /* 0x0000000000077941 */ /* 0x000fea0003800200 */
.L_x_15082:
[----:B------:R-:W-:-:S05]  /*13270*/  IADD3 R22, P0, PT, R22, 0x4, RZ ;  /* 0x0000000416167810 */ /* 0x000fca0007f1e0ff */
[----:B------:R-:W-:Y:S01]  /*13280*/  IMAD.X R23, RZ, RZ, R23, P0 ;  /* 0x000000ffff177224 */ /* 0x000fe200000e0617 */
[----:B------:R-:W-:-:S04]  /*13290*/  ISETP.GE.U32.AND P0, PT, R22, R26, PT ;  /* 0x0000001a1600720c */ /* 0x000fc80003f06070 */
[----:B------:R-:W-:-:S13]  /*132a0*/  ISETP.GE.U32.AND.EX P0, PT, R23, R27, PT, P0 ;  /* 0x0000001b1700720c */ /* 0x000fda0003f06100 */
[----:B------:R-:W-:Y:S05]  /*132b0*/  @!P0 BRA `(.L_x_15084) ;  /* 0xfffffffc00948947 */ /* 0x000fea000383ffff */
.L_x_15069:
[----:B------:R-:W-:Y:S05]  /*132c0*/  BSYNC.RECONVERGENT B6 ;  /* 0x0000000000067941 */ /* 0x000fea0003800200 */
.L_x_15068:
[----:B------:R-:W-:Y:S01]  /*132d0*/  VIADD R0, R18, 0x100 ;  /* 0x0000010012007836 */ /* 0x000fe20000000000 */
[----:B------:R-:W-:Y:S04]  /*132e0*/  BSSY.RECONVERGENT B6, `(.L_x_15085) ;  /* 0x00000a7000067945 */ /* 0x000fe80003800200 */
[----:B------:R-:W-:-:S13]  /*132f0*/  ISETP.GE.AND P0, PT, R0, R51, PT ;  /* 0x000000330000720c */ /* 0x000fda0003f06270 */
[----:B------:R-:W-:Y:S05]  /*13300*/  @P0 BRA `(.L_x_15086) ;  /* 0x0000000800900947 */ /* 0x000fea0003800000 */
        /* <DEDUP_REMOVED lines=19> */
.L_x_15088:
[----:B------:R-:W-:Y:S05]  /*13440*/  BSYNC.RECONVERGENT B7 ;  /* 0x0000000000077941 */ /* 0x000fea0003800200 */
.L_x_15087:
        /* <DEDUP_REMOVED lines=19> */
.L_x_15090:
[----:B------:R-:W-:Y:S05]  /*13580*/  BSYNC.RECONVERGENT B7 ;  /* 0x0000000000077941 */ /* 0x000fea0003800200 */
.L_x_15089:
        /* <DEDUP_REMOVED lines=21> */
.L_x_15092:
[----:B------:R-:W-:Y:S05]  /*136e0*/  BSYNC.RECONVERGENT B7 ;  /* 0x0000000000077941 */ /* 0x000fea0003800200 */
.L_x_15091:
        /* <DEDUP_REMOVED lines=9> */
[----:B------:R-:W-:Y:S02]  /*13780*/  IMAD.IADD R5, R11, 0x1, R3 ;  /* 0x000000010b057824 */ /* 0x000fe400078e0203 */
[----:B------:R-:W-:Y:S02]  /*13790*/  IMAD.MOV.U32 R12, RZ, RZ, R2 ;  /* 0x000000ffff0c7224 */ /* 0x000fe400078e0002 */
[----:B------:R-:W-:-:S07]  /*137a0*/  VIADD R13, R13, 0x60 ;  /* 0x000000600d0d7836 */ /* 0x000fce0000000000 */
.L_x_15098:
        /* <DEDUP_REMOVED lines=25> */
.L_x_15096:
[----:B------:R-:W-:Y:S01]  /*13940*/  IMAD.MOV.U32 R4, RZ, RZ, R6 ;  /* 0x000000ffff047224 */ /* 0x000fe200078e0006 */
[----:B------:R-:W-:Y:S01]  /*13950*/  MOV R0, 0x13980 ;  /* 0x0001398000007802 */ /* 0x000fe20000000f00 */
[----:B------:R-:W-:-:S07]  /*13960*/  IMAD.MOV.U32 R3, RZ, RZ, R7 ;  /* 0x000000ffff037224 */ /* 0x000fce00078e0007 */
[----:B-1--4-:R-:W-:Y:S05]  /*13970*/  CALL.REL.NOINC `($__internal_34_$__cuda_sm20_div_s64) ;  /* 0x0000002c00c07944 */ /* 0x012fea0003c00000 */
[----:B------:R-:W-:Y:S02]  /*13980*/  IMAD.MOV.U32 R14, RZ, RZ, R3 ;  /* 0x000000ffff0e7224 */ /* 0x000fe400078e0003 */
[----:B------:R-:W-:-:S07]  /*13990*/  IMAD.MOV.U32 R15, RZ, RZ, R4 ;  /* 0x000000ffff0f7224 */ /* 0x000fce00078e0004 */
.L_x_15097:
[----:B------:R-:W-:Y:S05]  /*139a0*/  BSYNC.RECONVERGENT B1 ;  /* 0x0000000000017941 */ /* 0x000fea0003800200 */
.L_x_15095:
        /* <DEDUP_REMOVED lines=15> */
[----:B------:R-:W-:Y:S02]  /*13aa0*/  IMAD R3, R21, R4, R3 ;  /* 0x0000000415037224 */ /* 0x000fe400078e0203 */
[----:B------:R-:W-:Y:S02]  /*13ab0*/  IMAD.MOV.U32 R8, RZ, RZ, R6 ;  /* 0x000000ffff087224 */ /* 0x000fe400078e0006 */
[----:B------:R-:W-:Y:S01]  /*13ac0*/  IMAD.IADD R9, R7, 0x1, R3 ;  /* 0x0000000107097824 */ /* 0x000fe200078e0203 */
[----:B------:R-:W-:Y:S06]  /*13ad0*/  @P0 BRA `(.L_x_15098) ;  /* 0xfffffffc00340947 */ /* 0x000fec000383ffff */
.L_x_15094:
[----:B------:R-:W-:Y:S05]  /*13ae0*/  BSYNC.RECONVERGENT B0 ;  /* 0x0000000000007941 */ /* 0x000fea0003800200 */
.L_x_15093:
        /* <DEDUP_REMOVED lines=11> */
.L_x_15101:
        /* <DEDUP_REMOVED lines=21> */
.L_x_15100:
[----:B------:R-:W-:Y:S05]  /*13cf0*/  BSYNC.RECONVERGENT B7 ;  /* 0x0000000000077941 */ /* 0x000fea0003800200 */
.L_x_15099:
[----:B------:R-:W-:-:S05]  /*13d00*/  IADD3 R24, P0, PT, R24, 0x4, RZ ;  /* 0x0000000418187810 */ /* 0x000fca0007f1e0ff */
[----:B------:R-:W-:Y:S01]  /*13d10*/  IMAD.X R25, RZ, RZ, R25, P0 ;  /* 0x000000ffff197224 */ /* 0x000fe200000e0619 */
[----:B------:R-:W-:-:S04]  /*13d20*/  ISETP.GE.U32.AND P0, PT, R24, R22, PT ;  /* 0x000000161800720c */ /* 0x000fc80003f06070 */
[----:B------:R-:W-:-:S13]  /*13d30*/  ISETP.GE.U32.AND.EX P0, PT, R25, R23, PT, P0 ;  /* 0x000000171900720c */ /* 0x000fda0003f06100 */
[----:B------:R-:W-:Y:S05]  /*13d40*/  @!P0 BRA `(.L_x_15101) ;  /* 0xfffffffc00948947 */ /* 0x000fea000383ffff */
.L_x_15086:
[----:B------:R-:W-:Y:S05]  /*13d50*/  BSYNC.RECONVERGENT B6 ;  /* 0x0000000000067941 */ /* 0x000fea0003800200 */
.L_x_15085:
        /* <DEDUP_REMOVED lines=23> */
.L_x_15105:
[----:B------:R-:W-:Y:S05]  /*13ed0*/  BSYNC.RECONVERGENT B7 ;  /* 0x0000000000077941 */ /* 0x000fea0003800200 */
.L_x_15104:
        /* <DEDUP_REMOVED lines=19> */
.L_x_15107:
[----:B------:R-:W-:Y:S05]  /*14010*/  BSYNC.RECONVERGENT B7 ;  /* 0x0000000000077941 */ /* 0x000fea0003800200 */
.L_x_15106:
        /* <DEDUP_REMOVED lines=8> */
[----:B------:R2:W3:Y:S01]  /*140a0*/  LDC.64 R14, c[0x4][R0] ;  /* 0x01000000000e7b82 */ /* 0x0004e20000000a00 */
[----:B------:R-:W5:Y:S01]  /*140b0*/  LDCU.64 UR6, c[0x4][0x110] ;  /* 0x01002200ff0677ac */ /* 0x000f620008000a00 */
[----:B------:R-:W-:Y:S02]  /*140c0*/  IMAD.MOV.U32 R12, RZ, RZ, 0x1 ;  /* 0x00000001ff0c7424 */ /* 0x000fe400078e00ff */
[----:B------:R-:W-:Y:S01]  /*140d0*/  IMAD.MOV.U32 R13, RZ, RZ, RZ ;  /* 0x000000ffff0d7224 */ /* 0x000fe200078e00ff */
[----:B------:R-:W1:Y:S01]  /*140e0*/  LDCU.64 UR8, c[0x4][0x8] ;  /* 0x01000100ff0877ac */ /* 0x000e620008000a00 */
[----:B0-----:R-:W-:-:S02]  /*140f0*/  IMAD.U32 R4, RZ, RZ, UR4 ;  /* 0x00000004ff047e24 */ /* 0x001fc4000f8e00ff */
[----:B------:R-:W-:Y:S02]  /*14100*/  IMAD.U32 R5, RZ, RZ, UR5 ;  /* 0x00000005ff057e24 */ /* 0x000fe4000f8e00ff */
[----:B-----5:R-:W-:Y:S02]  /*14110*/  IMAD.U32 R6, RZ, RZ, UR6 ;  /* 0x00000006ff067e24 */ /* 0x020fe4000f8e00ff */
[----:B------:R-:W-:Y:S02]  /*14120*/  IMAD.U32 R7, RZ, RZ, UR7 ;  /* 0x00000007ff077e24 */ /* 0x000fe4000f8e00ff */
[----:B-1----:R-:W-:Y:S02]  /*14130*/  IMAD.U32 R10, RZ, RZ, UR8 ;  /* 0x00000008ff0a7e24 */ /* 0x002fe4000f8e00ff */
[----:B--2---:R-:W-:-:S07]  /*14140*/  IMAD.U32 R11, RZ, RZ, UR9 ;  /* 0x00000009ff0b7e24 */ /* 0x004fce000f8e00ff */
[----:B------:R-:W-:-:S07]  /*14150*/  LEPC R20, `(.L_x_15109) ;  /* 0x000000001014794e */ /* 0x000fce0000000000 */
[----:B---34-:R-:W-:Y:S05]  /*14160*/  CALL.ABS.NOINC R14 ;  /* 0x000000000e007343 */ /* 0x018fea0003c00000 */
.L_x_15109:
[----:B------:R-:W-:Y:S05]  /*14170*/  BSYNC.RECONVERGENT B7 ;  /* 0x0000000000077941 */ /* 0x000fea0003800200 */
.L_x_15108:
[----:B------:R-:W-:Y:S01]  /*14180*/  ISETP.NE.AND P6, PT, R50, RZ, PT ;  /* 0x000000ff3200720c */ /* 0x000fe20003fc5270 */
[-C--:B------:R-:W-:Y:S01]  /*14190*/  IMAD R3, R37, R46.reuse, RZ ;  /* 0x0000002e25037224 */ /* 0x080fe200078e02ff */
[----:B------:R-:W-:Y:S01]  /*141a0*/  BSSY.RECONVERGENT B0, `(.L_x_15110) ;  /* 0x000003b000007945 */ /* 0x000fe20003800200 */
[----:B------:R-:W-:Y:S01]  /*141b0*/  CS2R R8, SRZ ;  /* 0x0000000000087805 */ /* 0x000fe2000001ff00 */
[----:B------:R-:W-:-:S04]  /*141c0*/  IMAD.WIDE.U32 R10, R36, R46, RZ ;  /* 0x0000002e240a7225 */ /* 0x000fc800078e00ff */
[----:B------:R-:W-:-:S05]  /*141d0*/  IMAD R3, R36, R47, R3 ;  /* 0x0000002f24037224 */ /* 0x000fca00078e0203 */
[----:B------:R-:W-:Y:S05]  /*141e0*/  @!P6 BRA `(.L_x_15111) ;  /* 0x0000000000d8e947 */ /* 0x000fea0003800000 */
[----:B------:R-:W-:Y:S01]  /*141f0*/  IMAD R12, R48, 0x8, R53 ;  /* 0x00000008300c7824 */ /* 0x000fe200078e0235 */
[----:B------:R-:W-:Y:S01]  /*14200*/  CS2R R8, SRZ ;  /* 0x0000000000087805 */ /* 0x000fe2000001ff00 */
[----:B------:R-:W-:Y:S02]  /*14210*/  IMAD.IADD R5, R11, 0x1, R3 ;  /* 0x000000010b057824 */ /* 0x000fe400078e0203 */
[----:B------:R-:W-:-:S07]  /*14220*/  VIADD R12, R12, 0x60 ;  /* 0x000000600c0c7836 */ /* 0x000fce0000000000 */
.L_x_15115:
        /* <DEDUP_REMOVED lines=25> */
.L_x_15113:
[----:B------:R-:W-:Y:S01]  /*143c0*/  IMAD.MOV.U32 R4, RZ, RZ, R6 ;  /* 0x000000ffff047224 */ /* 0x000fe200078e0006 */
[----:B------:R-:W-:Y:S01]  /*143d0*/  MOV R0, 0x14400 ;  /* 0x0001440000007802 */ /* 0x000fe20000000f00 */
[----:B------:R-:W-:-:S07]  /*143e0*/  IMAD.MOV.U32 R3, RZ, RZ, R7 ;  /* 0x000000ffff037224 */ /* 0x000fce00078e0007 */
[----:B-1--4-:R-:W-:Y:S05]  /*143f0*/  CALL.REL.NOINC `($__internal_34_$__cuda_sm20_div_s64) ;  /* 0x0000002400207944 */ /* 0x012fea0003c00000 */
[----:B------:R-:W-:Y:S02]  /*14400*/  IMAD.MOV.U32 R14, RZ, RZ, R3 ;  /* 0x000000ffff0e7224 */ /* 0x000fe400078e0003 */
[----:B------:R-:W-:-:S07]  /*14410*/  IMAD.MOV.U32 R15, RZ, RZ, R4 ;  /* 0x000000ffff0f7224 */ /* 0x000fce00078e0004 */
.L_x_15114:
[----:B------:R-:W-:Y:S05]  /*14420*/  BSYNC.RECONVERGENT B1 ;  /* 0x0000000000017941 */ /* 0x000fea0003800200 */
.L_x_15112:
        /* <DEDUP_REMOVED lines=18> */
.L_x_15111:
[----:B------:R-:W-:Y:S05]  /*14550*/  BSYNC.RECONVERGENT B0 ;  /* 0x0000000000007941 */ /* 0x000fea0003800200 */
.L_x_15110:
        /* <DEDUP_REMOVED lines=10> */
.L_x_15118:
        /* <DEDUP_REMOVED lines=21> */
.L_x_15117:
[----:B------:R-:W-:Y:S05]  /*14750*/  BSYNC.RECONVERGENT B7 ;  /* 0x0000000000077941 */ /* 0x000fea0003800200 */
.L_x_15116:
[----:B------:R-:W-:-:S05]  /*14760*/  IADD3 R24, P0, PT, R24, 0x4, RZ ;  /* 0x0000000418187810 */ /* 0x000fca0007f1e0ff */
[----:B------:R-:W-:Y:S01]  /*14770*/  IMAD.X R25, RZ, RZ, R25, P0 ;  /* 0x000000ffff197224 */ /* 0x000fe200000e0619 */
[----:B------:R-:W-:-:S04]  /*14780*/  ISETP.GE.U32.AND P0, PT, R24, R22, PT ;  /* 0x000000161800720c */ /* 0x000fc80003f06070 */
[----:B------:R-:W-:-:S13]  /*14790*/  ISETP.GE.U32.AND.EX P0, PT, R25, R23, PT, P0 ;  /* 0x000000171900720c */ /* 0x000fda0003f06100 */
[----:B------:R-:W-:Y:S05]  /*147a0*/  @!P0 BRA `(.L_x_15118) ;  /* 0xfffffffc00948947 */ /* 0x000fea000383ffff */
.L_x_15103:
[----:B------:R-:W-:Y:S05]  /*147b0*/  BSYNC.RECONVERGENT B6 ;  /* 0x0000000000067941 */ /* 0x000fea0003800200 */
.L_x_15102:
[----:B-1----:R-:W0:Y:S01]  /*147c0*/  LDC.U8 R17, c[0x0][0x488] ;  /* 0x00012200ff117b82 */ /* 0x002e220000000000 */
        /* <DEDUP_REMOVED lines=25> */
.L_x_15125:
[----:B------:R0:W-:Y:S01]  /*14960*/  STG.E.U8 desc[UR36][R2.64], RZ ;  /* 0x000000ff02007986 */ /* 0x0001e2000c101124 */
[----:B------:R-:W-:Y:S01]  /*14970*/  IMAD.MOV.U32 R18, RZ, RZ, R16 ;  /* 0x000000ffff127224 */ /* 0x000fe200078e0010 */
[----:B------:R-:W-:Y:S06]  /*14980*/  BRA `(.L_x_15127) ;  /* 0x0000000400e07947 */ /* 0x000fec0003800000 */
.L_x_15124:
        /* <DEDUP_REMOVED lines=9> */
.L_x_15129:
[----:B------:R0:W-:Y:S01]  /*14a20*/  STG.E desc[UR36][R2.64], RZ ;  /* 0x000000ff02007986 */ /* 0x0001e2000c101924 */
[----:B------:R-:W-:Y:S01]  /*14a30*/  IMAD.MOV.U32 R18, RZ, RZ, R16 ;  /* 0x000000ffff127224 */ /* 0x000fe200078e0010 */
[----:B------:R-:W-:Y:S06]  /*14a40*/  BRA `(.L_x_15127) ;  /* 0x0000000400b07947 */ /* 0x000fec0003800000 */
.L_x_15128:
[----:B------:R0:W-:Y:S01]  /*14a50*/  STG.E.U16 desc[UR36][R2.64], RZ ;  /* 0x000000ff02007986 */ /* 0x0001e2000c101524 */
[----:B------:R-:W-:Y:S01]  /*14a60*/  IMAD.MOV.U32 R18, RZ, RZ, R16 ;  /* 0x000000ffff127224 */ /* 0x000fe200078e0010 */
[----:B------:R-:W-:Y:S06]  /*14a70*/  BRA `(.L_x_15127) ;  /* 0x0000000400a47947 */ /* 0x000fec0003800000 */
.L_x_15123:
        /* <DEDUP_REMOVED lines=9> */
.L_x_15131:
[----:B------:R0:W-:Y:S01]  /*14b10*/  STG.E.U16 desc[UR36][R2.64], RZ ;  /* 0x000000ff02007986 */ /* 0x0001e2000c101524 */
[----:B------:R-:W-:Y:S01]  /*14b20*/  IMAD.MOV.U32 R18, RZ, RZ, R16 ;  /* 0x000000ffff127224 */ /* 0x000fe200078e0010 */
[----:B------:R-:W-:Y:S06]  /*14b30*/  BRA `(.L_x_15127) ;  /* 0x0000000400747947 */ /* 0x000fec0003800000 */
.L_x_15130:
        /* <DEDUP_REMOVED lines=9> */
.L_x_15133:
[----:B------:R3:W-:Y:S01]  /*14bd0*/  STG.E desc[UR36][R2.64], RZ ;  /* 0x000000ff02007986 */ /* 0x0007e2000c101924 */
[----:B------:R-:W-:Y:S01]  /*14be0*/  IMAD.MOV.U32 R18, RZ, RZ, R16 ;  /* 0x000000ffff127224 */ /* 0x000fe200078e0010 */
[----:B------:R-:W-:Y:S06]  /*14bf0*/  BRA `(.L_x_15127) ;  /* 0x0000000400447947 */ /* 0x000fec0003800000 */
.L_x_15132:
[----:B------:R0:W-:Y:S01]  /*14c00*/  STG.E.64 desc[UR36][R2.64], RZ ;  /* 0x000000ff02007986 */ /* 0x0001e2000c101b24 */
[----:B------:R-:W-:Y:S01]  /*14c10*/  IMAD.MOV.U32 R18, RZ, RZ, R16 ;  /* 0x000000ffff127224 */ /* 0x000fe200078e0010 */
[----:B------:R-:W-:Y:S06]  /*14c20*/  BRA `(.L_x_15127) ;  /* 0x0000000400387947 */ /* 0x000fec0003800000 */
.L_x_15122:
        /* <DEDUP_REMOVED lines=11> */
.L_x_15136:
[----:B------:R0:W-:Y:S01]  /*14ce0*/  STG.E.128 desc[UR36][R2.64], RZ ;  /* 0x000000ff02007986 */ /* 0x0001e2000c101d24 */
[----:B------:R-:W-:Y:S01]  /*14cf0*/  IMAD.MOV.U32 R18, RZ, RZ, R16 ;  /* 0x000000ffff127224 */ /* 0x000fe200078e0010 */
[----:B------:R-:W-:Y:S06]  /*14d00*/  BRA `(.L_x_15127) ;  /* 0x0000000400007947 */ /* 0x000fec0003800000 */
.L_x_15135:
        /* <DEDUP_REMOVED lines=9> */
.L_x_15138:
[----:B------:R0:W-:Y:S01]  /*14da0*/  STG.E.U8 desc[UR36][R2.64], RZ ;  /* 0x000000ff02007986 */ /* 0x0001e2000c101124 */
[----:B------:R-:W-:Y:S01]  /*14db0*/  IMAD.MOV.U32 R18, RZ, RZ, R16 ;  /* 0x000000ffff127224 */ /* 0x000fe200078e0010 */
[----:B------:R-:W-:Y:S06]  /*14dc0*/  BRA `(.L_x_15127) ;  /* 0x0000000000d07947 */ /* 0x000fec0003800000 */
.L_x_15137:
[----:B------:R0:W-:Y:S01]  /*14dd0*/  STG.E.U16 desc[UR36][R2.64], RZ ;  /* 0x000000ff02007986 */ /* 0x0001e2000c101524 */
[----:B------:R-:W-:Y:S01]  /*14de0*/  IMAD.MOV.U32 R18, RZ, RZ, R16 ;  /* 0x000000ffff127224 */ /* 0x000fe200078e0010 */
[----:B------:R-:W-:Y:S06]  /*14df0*/  BRA `(.L_x_15127) ;  /* 0x0000000000c47947 */ /* 0x000fec0003800000 */
.L_x_15134:
        /* <DEDUP_REMOVED lines=11> */
.L_x_15141:
[----:B------:R0:W-:Y:S01]  /*14eb0*/  STG.E.U8 desc[UR36][R2.64], RZ ;  /* 0x000000ff02007986 */ /* 0x0001e2000c101124 */
[----:B------:R-:W-:Y:S01]  /*14ec0*/  IMAD.MOV.U32 R18, RZ, RZ, R16 ;  /* 0x000000ffff127224 */ /* 0x000fe200078e0010 */
[----:B------:R-:W-:Y:S06]  /*14ed0*/  BRA `(.L_x_15127) ;  /* 0x00000000008c7947 */ /* 0x000fec0003800000 */
.L_x_15140:
[----:B------:R0:W-:Y:S01]  /*14ee0*/  STG.E.U8 desc[UR36][R2.64], RZ ;  /* 0x000000ff02007986 */ /* 0x0001e2000c101124 */
[----:B------:R-:W-:Y:S01]  /*14ef0*/  IMAD.MOV.U32 R18, RZ, RZ, R16 ;  /* 0x000000ffff127224 */ /* 0x000fe200078e0010 */
[----:B------:R-:W-:Y:S06]  /*14f00*/  BRA `(.L_x_15127) ;  /* 0x0000000000807947 */ /* 0x000fec0003800000 */
.L_x_15139:
[----:B------:R-:W-:-:S13]  /*14f10*/  ISETP.NE.AND P0, PT, R0, 0x1c, PT ;  /* 0x0000001c0000780c */ /* 0x000fda0003f05270 */
[----:B------:R-:W-:Y:S05]  /*14f20*/  @!P0 BRA `(.L_x_15142) ;  /* 0x0000000000708947 */ /* 0x000fea0003800000 */
[----:B------:R-:W-:-:S13]  /*14f30*/  ISETP.NE.AND P0, PT, R0, 0x1d, PT ;  /* 0x0000001d0000780c */ /* 0x000fda0003f05270 */
[----:B------:R-:W-:Y:S05]  /*14f40*/  @!P0 BRA `(.L_x_15143) ;  /* 0x00000000005c8947 */ /* 0x000fea0003800000 */
[----:B------:R-:W-:-:S13]  /*14f50*/  ISETP.NE.AND P0, PT, R0, 0x2c, PT ;  /* 0x0000002c0000780c */ /* 0x000fda0003f05270 */
[----:B------:R-:W-:Y:S05]  /*14f60*/  @!P0 BRA `(.L_x_15144) ;  /* 0x0000000000488947 */ /* 0x000fea0003800000 */
.L_x_15126:
        /* <DEDUP_REMOVED lines=16> */
.L_x_15145:
[----:B------:R-:W-:Y:S01]  /*15070*/  IMAD.MOV.U32 R18, RZ, RZ, R16 ;  /* 0x000000ffff127224 */ /* 0x000fe200078e0010 */
[----:B------:R-:W-:Y:S06]  /*15080*/  BRA `(.L_x_15127) ;  /* 0x0000000000207947 */ /* 0x000fec0003800000 */
.L_x_15144:
[----:B------:R0:W-:Y:S01]  /*15090*/  STG.E.U8 desc[UR36][R2.64], RZ ;  /* 0x000000ff02007986 */ /* 0x0001e2000c101124 */
[----:B------:R-:W-:Y:S01]  /*150a0*/  IMAD.MOV.U32 R18, RZ, RZ, R16 ;  /* 0x000000ffff127224 */ /* 0x000fe200078e0010 */
[----:B------:R-:W-:Y:S06]  /*150b0*/  BRA `(.L_x_15127) ;  /* 0x0000000000147947 */ /* 0x000fec0003800000 */
.L_x_15143:
[----:B------:R0:W-:Y:S01]  /*150c0*/  STG.E.64 desc[UR36][R2.64], RZ ;  /* 0x000000ff02007986 */ /* 0x0001e2000c101b24 */
[----:B------:R-:W-:Y:S01]  /*150d0*/  IMAD.MOV.U32 R18, RZ, RZ, R16 ;  /* 0x000000ffff127224 */ /* 0x000fe200078e0010 */
[----:B------:R-:W-:Y:S06]  /*150e0*/  BRA `(.L_x_15127) ;  /* 0x0000000000087947 */ /* 0x000fec0003800000 */
.L_x_15142:
[----:B------:R0:W-:Y:S01]  /*150f0*/  STG.E desc[UR36][R2.64], RZ ;  /* 0x000000ff02007986 */ /* 0x0001e2000c101924 */
[----:B------:R-:W-:-:S07]  /*15100*/  IMAD.MOV.U32 R18, RZ, RZ, R16 ;  /* 0x000000ffff127224 */ /* 0x000fce00078e0010 */
.L_x_15127:
[----:B------:R-:W-:-:S13]  /*15110*/  ISETP.GE.AND P0, PT, R18, R51, PT ;  /* 0x000000331200720c */ /* 0x000fda0003f06270 */
[----:B------:R-:W-:Y:S05]  /*15120*/  @P0 BREAK.RELIABLE B7 ;  /* 0x0000000000070942 */ /* 0x000fea0003800100 */
[----:B------:R-:W-:Y:S05]  /*15130*/  @P0 BRA `(.L_x_15146) ;  /* 0x0000000c00e00947 */ /* 0x000fea0003800000 */
[----:B------:R-:W4:Y:S01]  /*15140*/  LDCU UR4, c[0x0][0x48c] ;  /* 0x00009180ff0477ac */ /* 0x000f220008000800 */
[----:B0123--:R-:W0:Y:S01]  /*15150*/  LDC.64 R2, c[0x0][0x438] ;  /* 0x00010e00ff027b82 */ /* 0x00fe220000000a00 */
[----:B------:R-:W-:Y:S01]  /*15160*/  IMAD R0, R52, 0x200, R18 ;  /* 0x0000020034007824 */ /* 0x000fe200078e0212 */
[----:B------:R-:W-:-:S03]  /*15170*/  PRMT R4, R17, 0x9910, RZ ;  /* 0x0000991011047816 */ /* 0x000fc600000000ff */
[----:B----4-:R-:W-:Y:S02]  /*15180*/  IMAD R5, R0, UR4, RZ ;  /* 0x0000000400057c24 */ /* 0x010fe4000f8e02ff */
        /* <DEDUP_REMOVED lines=15> */
.L_x_15150:
[----:B------:R0:W-:Y:S01]  /*15280*/  STG.E.U8 desc[UR36][R2.64], RZ ;  /* 0x000000ff02007986 */ /* 0x0001e2000c101124 */
[----:B------:R-:W-:Y:S05]  /*15290*/  BRA `(.L_x_15152) ;  /* 0x00000004008c7947 */ /* 0x000fea0003800000 */
.L_x_15149:
        /* <DEDUP_REMOVED lines=8> */
.L_x_15154:
[----:B------:R0:W-:Y:S01]  /*15320*/  STG.E desc[UR36][R2.64], RZ ;  /* 0x000000ff02007986 */ /* 0x0001e2000c101924 */
[----:B------:R-:W-:Y:S05]  /*15330*/  BRA `(.L_x_15152) ;  /* 0x0000000400647947 */ /* 0x000fea0003800000 */
.L_x_15153:
[----:B------:R0:W-:Y:S01]  /*15340*/  STG.E.U16 desc[UR36][R2.64], RZ ;  /* 0x000000ff02007986 */ /* 0x0001e2000c101524 */
[----:B------:R-:W-:Y:S05]  /*15350*/  BRA `(.L_x_15152) ;  /* 0x00000004005c7947 */ /* 0x000fea0003800000 */
.L_x_15148:
        /* <DEDUP_REMOVED lines=8> */
.L_x_15156:
[----:B------:R0:W-:Y:S01]  /*153e0*/  STG.E.U16 desc[UR36][R2.64], RZ ;  /* 0x000000ff02007986 */ /* 0x0001e2000c101524 */
[----:B------:R-:W-:Y:S05]  /*153f0*/  BRA `(.L_x_15152) ;  /* 0x0000000400347947 */ /* 0x000fea0003800000 */
.L_x_15155:
        /* <DEDUP_REMOVED lines=8> */
.L_x_15158:
[----:B------:R0:W-:Y:S01]  /*15480*/  STG.E desc[UR36][R2.64], RZ ;  /* 0x000000ff02007986 */ /* 0x0001e2000c101924 */
[----:B------:R-:W-:Y:S05]  /*15490*/  BRA `(.L_x_15152) ;  /* 0x00000004000c7947 */ /* 0x000fea0003800000 */
.L_x_15157:
[----:B------:R0:W-:Y:S01]  /*154a0*/  STG.E.64 desc[UR36][R2.64], RZ ;  /* 0x000000ff02007986 */ /* 0x0001e2000c101b24 */
[----:B------:R-:W-:Y:S05]  /*154b0*/  BRA `(.L_x_15152) ;  /* 0x0000000400047947 */ /* 0x000fea0003800000 */
.L_x_15147:
        /* <DEDUP_REMOVED lines=10> */
.L_x_15161:
[----:B------:R0:W-:Y:S01]  /*15560*/  STG.E.128 desc[UR36][R2.64], RZ ;  /* 0x000000ff02007986 */ /* 0x0001e2000c101d24 */
[----:B------:R-:W-:Y:S05]  /*15570*/  BRA `(.L_x_15152) ;  /* 0x0000000000d47947 */ /* 0x000fea0003800000 */
.L_x_15160:
        /* <DEDUP_REMOVED lines=8> */
.L_x_15163:
[----:B------:R0:W-:Y:S01]  /*15600*/  STG.E.U8 desc[UR36][R2.64], RZ ;  /* 0x000000ff02007986 */ /* 0x0001e2000c101124 */
[----:B------:R-:W-:Y:S05]  /*15610*/  BRA `(.L_x_15152) ;  /* 0x0000000000ac7947 */ /* 0x000fea0003800000 */
.L_x_15162:
[----:B------:R0:W-:Y:S01]  /*15620*/  STG.E.U16 desc[UR36][R2.64], RZ ;  /* 0x000000ff02007986 */ /* 0x0001e2000c101524 */
[----:B------:R-:W-:Y:S05]  /*15630*/  BRA `(.L_x_15152) ;  /* 0x0000000000a47947 */ /* 0x000fea0003800000 */
.L_x_15159:
        /* <DEDUP_REMOVED lines=10> */
.L_x_15166:
[----:B------:R4:W-:Y:S01]  /*156e0*/  STG.E.U8 desc[UR36][R2.64], RZ ;  /* 0x000000ff02007986 */ /* 0x0009e2000c101124 */
[----:B------:R-:W-:Y:S05]  /*156f0*/  BRA `(.L_x_15152) ;  /* 0x0000000000747947 */ /* 0x000fea0003800000 */
.L_x_15165:
[----:B------:R0:W-:Y:S01]  /*15700*/  STG.E.U8 desc[UR36][R2.64], RZ ;  /* 0x000000ff02007986 */ /* 0x0001e2000c101124 */
[----:B------:R-:W-:Y:S05]  /*15710*/  BRA `(.L_x_15152) ;  /* 0x00000000006c7947 */ /* 0x000fea0003800000 */
.L_x_15164:
[----:B------:R-:W-:-:S13]  /*15720*/  ISETP.NE.AND P0, PT, R0, 0x1c, PT ;  /* 0x0000001c0000780c */ /* 0x000fda0003f05270 */
[----:B------:R-:W-:Y:S05]  /*15730*/  @!P0 BRA `(.L_x_15167) ;  /* 0x0000000000608947 */ /* 0x000fea0003800000 */
[----:B------:R-:W-:-:S13]  /*15740*/  ISETP.NE.AND P0, PT, R0, 0x1d, PT ;  /* 0x0000001d0000780c */ /* 0x000fda0003f05270 */
[----:B------:R-:W-:Y:S05]  /*15750*/  @!P0 BRA `(.L_x_15168) ;  /* 0x0000000000508947 */ /* 0x000fea0003800000 */
[----:B------:R-:W-:-:S13]  /*15760*/  ISETP.NE.AND P0, PT, R0, 0x2c, PT ;  /* 0x0000002c0000780c */ /* 0x000fda0003f05270 */
[----:B------:R1:W-:Y:S01]  /*15770*/  @!P0 STG.E.U8 desc[UR36][R2.64], RZ ;  /* 0x000000ff02008986 */ /* 0x0003e2000c101124 */
[----:B------:R-:W-:Y:S05]  /*15780*/  @!P0 BRA `(.L_x_15152) ;  /* 0x0000000000508947 */ /* 0x000fea0003800000 */
.L_x_15151:
        /* <DEDUP_REMOVED lines=16> */
.L_x_15169:
[----:B------:R-:W-:Y:S05]  /*15890*/  BRA `(.L_x_15152) ;  /* 0x00000000000c7947 */ /* 0x000fea0003800000 */
.L_x_15168:
[----:B------:R2:W-:Y:S01]  /*158a0*/  STG.E.64 desc[UR36][R2.64], RZ ;  /* 0x000000ff02007986 */ /* 0x0005e2000c101b24 */
[----:B------:R-:W-:Y:S05]  /*158b0*/  BRA `(.L_x_15152) ;  /* 0x0000000000047947 */ /* 0x000fea0003800000 */
.L_x_15167:
[----:B------:R0:W-:Y:S02]  /*158c0*/  STG.E desc[UR36][R2.64], RZ ;  /* 0x000000ff02007986 */ /* 0x0001e4000c101924 */
.L_x_15152:
[----:B------:R-:W-:-:S07]  /*158d0*/  VIADD R18, R18, 0x80 ;  /* 0x0000008012127836 */ /* 0x000fce0000000000 */
.L_x_15121:
[----:B------:R-:W-:-:S13]  /*158e0*/  ISETP.GE.AND P0, PT, R18, R51, PT ;  /* 0x000000331200720c */ /* 0x000fda0003f06270 */
[----:B------:R-:W-:Y:S05]  /*158f0*/  @P0 BREAK.RELIABLE B7 ;  /* 0x0000000000070942 */ /* 0x000fea0003800100 */
[----:B------:R-:W-:Y:S05]  /*15900*/  @P0 BRA `(.L_x_15146) ;  /* 0x0000000400ec0947 */ /* 0x000fea0003800000 */
[----:B------:R-:W-:Y:S05]  /*15910*/  BSYNC.RELIABLE B7 ;  /* 0x0000000000077941 */ /* 0x000fea0003800100 */
.L_x_15120:
[----:B------:R-:W0:Y:S02]  /*15920*/  LDCU UR4, c[0x0][0x48c] ;  /* 0x00009180ff0477ac */ /* 0x000e240008000800 */
[----:B01234-:R-:W0:Y:S01]  /*15930*/  LDC.64 R2, c[0x0][0x438] ;  /* 0x00010e00ff027b82 */ /* 0x01fe220000000a00 */
[----:B------:R-:W-:Y:S01]  /*15940*/  IMAD R0, R52, 0x200, R18 ;  /* 0x0000020034007824 */ /* 0x000fe200078e0212 */
[----:B------:R-:W-:-:S03]  /*15950*/  PRMT R4, R17, 0x9910, RZ ;  /* 0x0000991011047816 */ /* 0x000fc600000000ff */
[----:B------:R-:W-:Y:S02]  /*15960*/  IMAD R5, R0, UR4, RZ ;  /* 0x0000000400057c24 */ /* 0x000fe4000f8e02ff */
        /* <DEDUP_REMOVED lines=15> */
.L_x_15173:
[----:B------:R0:W-:Y:S01]  /*15a60*/  STG.E.U8 desc[UR36][R2.64], RZ ;  /* 0x000000ff02007986 */ /* 0x0001e2000c101124 */
[----:B------:R-:W-:Y:S05]  /*15a70*/  BRA `(.L_x_15175) ;  /* 0x00000004008c7947 */ /* 0x000fea0003800000 */
.L_x_15172:
        /* <DEDUP_REMOVED lines=8> */
.L_x_15177:
[----:B------:R0:W-:Y:S01]  /*15b00*/  STG.E desc[UR36][R2.64], RZ ;  /* 0x000000ff02007986 */ /* 0x0001e2000c101924 */
[----:B------:R-:W-:Y:S05]  /*15b10*/  BRA `(.L_x_15175) ;  /* 0x0000000400647947 */ /* 0x000fea0003800000 */
.L_x_15176:
[----:B------:R0:W-:Y:S01]  /*15b20*/  STG.E.U16 desc[UR36][R2.64], RZ ;  /* 0x000000ff02007986 */ /* 0x0001e2000c101524 */
[----:B------:R-:W-:Y:S05]  /*15b30*/  BRA `(.L_x_15175) ;  /* 0x00000004005c7947 */ /* 0x000fea0003800000 */
.L_x_15171:
        /* <DEDUP_REMOVED lines=8> */
.L_x_15179:
[----:B------:R1:W-:Y:S01]  /*15bc0*/  STG.E.U16 desc[UR36][R2.64], RZ ;  /* 0x000000ff02007986 */ /* 0x0003e2000c101524 */
[----:B------:R-:W-:Y:S05]  /*15bd0*/  BRA `(.L_x_15175) ;  /* 0x0000000400347947 */ /* 0x000fea0003800000 */
.L_x_15178:
        /* <DEDUP_REMOVED lines=8> */
.L_x_15181:
[----:B------:R4:W-:Y:S01]  /*15c60*/  STG.E desc[UR36][R2.64], RZ ;  /* 0x000000ff02007986 */ /* 0x0009e2000c101924 */
[----:B------:R-:W-:Y:S05]  /*15c70*/  BRA `(.L_x_15175) ;  /* 0x00000004000c7947 */ /* 0x000fea0003800000 */
.L_x_15180:
[----:B------:R2:W-:Y:S01]  /*15c80*/  STG.E.64 desc[UR36][R2.64], RZ ;  /* 0x000000ff02007986 */ /* 0x0005e2000c101b24 */
[----:B------:R-:W-:Y:S05]  /*15c90*/  BRA `(.L_x_15175) ;  /* 0x0000000400047947 */ /* 0x000fea0003800000 */
.L_x_15170:
        /* <DEDUP_REMOVED lines=10> */
.L_x_15184:
[----:B------:R0:W-:Y:S01]  /*15d40*/  STG.E.128 desc[UR36][R2.64], RZ ;  /* 0x000000ff02007986 */ /* 0x0001e2000c101d24 */
[----:B------:R-:W-:Y:S05]  /*15d50*/  BRA `(.L_x_15175) ;  /* 0x0000000000d47947 */ /* 0x000fea0003800000 */
.L_x_15183:
        /* <DEDUP_REMOVED lines=8> */
.L_x_15186:
[----:B------:R0:W-:Y:S01]  /*15de0*/  STG.E.U8 desc[UR36][R2.64], RZ ;  /* 0x000000ff02007986 */ /* 0x0001e2000c101124 */
[----:B------:R-:W-:Y:S05]  /*15df0*/  BRA `(.L_x_15175) ;  /* 0x0000000000ac7947 */ /* 0x000fea0003800000 */
.L_x_15185:
[----:B------:R0:W-:Y:S01]  /*15e00*/  STG.E.U16 desc[UR36][R2.64], RZ ;  /* 0x000000ff02007986 */ /* 0x0001e2000c101524 */
[----:B------:R-:W-:Y:S05]  /*15e10*/  BRA `(.L_x_15175) ;  /* 0x0000000000a47947 */ /* 0x000fea0003800000 */
.L_x_15182:
        /* <DEDUP_REMOVED lines=10> */
.L_x_15189:
[----:B------:R0:W-:Y:S01]  /*15ec0*/  STG.E.U8 desc[UR36][R2.64], RZ ;  /* 0x000000ff02007986 */ /* 0x0001e2000c101124 */
[----:B------:R-:W-:Y:S05]  /*15ed0*/  BRA `(.L_x_15175) ;  /* 0x0000000000747947 */ /* 0x000fea0003800000 */
.L_x_15188:
[----:B------:R0:W-:Y:S01]  /*15ee0*/  STG.E.U8 desc[UR36][R2.64], RZ ;  /* 0x000000ff02007986 */ /* 0x0001e2000c101124 */
[----:B------:R-:W-:Y:S05]  /*15ef0*/  BRA `(.L_x_15175) ;  /* 0x00000000006c7947 */ /* 0x000fea0003800000 */
.L_x_15187:
[----:B------:R-:W-:-:S13]  /*15f00*/  ISETP.NE.AND P0, PT, R0, 0x1c, PT ;  /* 0x0000001c0000780c */ /* 0x000fda0003f05270 */
[----:B------:R-:W-:Y:S05]  /*15f10*/  @!P0 BRA `(.L_x_15190) ;  /* 0x0000000000608947 */ /* 0x000fea0003800000 */
[----:B------:R-:W-:-:S13]  /*15f20*/  ISETP.NE.AND P0, PT, R0, 0x1d, PT ;  /* 0x0000001d0000780c */ /* 0x000fda0003f05270 */
[----:B------:R-:W-:Y:S05]  /*15f30*/  @!P0 BRA `(.L_x_15191) ;  /* 0x0000000000508947 */ /* 0x000fea0003800000 */
[----:B------:R-:W-:-:S13]  /*15f40*/  ISETP.NE.AND P0, PT, R0, 0x2c, PT ;  /* 0x0000002c0000780c */ /* 0x000fda0003f05270 */
[----:B------:R0:W-:Y:S01]  /*15f50*/  @!P0 STG.E.U8 desc[UR36][R2.64], RZ ;  /* 0x000000ff02008986 */ /* 0x0001e2000c101124 */
[----:B------:R-:W-:Y:S05]  /*15f60*/  @!P0 BRA `(.L_x_15175) ;  /* 0x0000000000508947 */ /* 0x000fea0003800000 */
.L_x_15174:
        /* <DEDUP_REMOVED lines=15> */
[----:B--2--5:R-:W-:Y:S05]  /*16060*/  CALL.ABS.NOINC R2 ;  /* 0x0000000002007343 */ /* 0x024fea0003c00000 */
.L_x_15192:
[----:B------:R-:W-:Y:S05]  /*16070*/  BRA `(.L_x_15175) ;  /* 0x00000000000c7947 */ /* 0x000fea0003800000 */
.L_x_15191:
[----:B------:R0:W-:Y:S01]  /*16080*/  STG.E.64 desc[UR36][R2.64], RZ ;  /* 0x000000ff02007986 */ /* 0x0001e2000c101b24 */
[----:B------:R-:W-:Y:S05]  /*16090*/  BRA `(.L_x_15175) ;  /* 0x0000000000047947 */ /* 0x000fea0003800000 */
.L_x_15190:
[----:B------:R0:W-:Y:S02]  /*160a0*/  STG.E desc[UR36][R2.64], RZ ;  /* 0x000000ff02007986 */ /* 0x0001e4000c101924 */
.L_x_15175:
[----:B------:R-:W-:-:S07]  /*160b0*/  VIADD R18, R18, 0x80 ;  /* 0x0000008012127836 */ /* 0x000fce0000000000 */
.L_x_15146:
[----:B------:R-:W-:Y:S05]  /*160c0*/  BSYNC.RECONVERGENT B6 ;  /* 0x0000000000067941 */ /* 0x000fea0003800200 */
.L_x_15119:
        /* <DEDUP_REMOVED lines=21> */
.L_x_15196:
[----:B------:R-:W-:Y:S01]  /*16220*/  STG.E.U8 desc[UR36][R2.64], RZ ;  /* 0x000000ff02007986 */ /* 0x000fe2000c101124 */
[----:B------:R-:W-:Y:S05]  /*16230*/  EXIT ;  /* 0x000000000000794d */ /* 0x000fea0003800000 */
.L_x_15195:
        /* <DEDUP_REMOVED lines=8> */
.L_x_15199:
[----:B------:R-:W-:Y:S01]  /*162c0*/  STG.E desc[UR36][R2.64], RZ ;  /* 0x000000ff02007986 */ /* 0x000fe2000c101924 */
[----:B------:R-:W-:Y:S05]  /*162d0*/  EXIT ;  /* 0x000000000000794d */ /* 0x000fea0003800000 */
.L_x_15198:
[----:B------:R-:W-:Y:S01]  /*162e0*/  STG.E.U16 desc[UR36][R2.64], RZ ;  /* 0x000000ff02007986 */ /* 0x000fe2000c101524 */
[----:B------:R-:W-:Y:S05]  /*162f0*/  EXIT ;  /* 0x000000000000794d */ /* 0x000fea0003800000 */
.L_x_15194:
        /* <DEDUP_REMOVED lines=8> */
.L_x_15201:
[----:B------:R-:W-:Y:S01]  /*16380*/  STG.E.U16 desc[UR36][R2.64], RZ ;  /* 0x000000ff02007986 */ /* 0x000fe2000c101524 */
[----:B------:R-:W-:Y:S05]  /*16390*/  EXIT ;  /* 0x000000000000794d */ /* 0x000fea0003800000 */
.L_x_15200:
        /* <DEDUP_REMOVED lines=8> */
.L_x_15203:
[----:B------:R-:W-:Y:S01]  /*16420*/  STG.E desc[UR36][R2.64], RZ ;  /* 0x000000ff02007986 */ /* 0x000fe2000c101924 */
[----:B------:R-:W-:Y:S05]  /*16430*/  EXIT ;  /* 0x000000000000794d */ /* 0x000fea0003800000 */
.L_x_15202:
[----:B------:R-:W-:Y:S01]  /*16440*/  STG.E.64 desc[UR36][R2.64], RZ ;  /* 0x000000ff02007986 */ /* 0x000fe2000c101b24 */
[----:B------:R-:W-:Y:S05]  /*16450*/  EXIT ;  /* 0x000000000000794d */ /* 0x000fea0003800000 */
.L_x_15193:
        /* <DEDUP_REMOVED lines=10> */
.L_x_15206:
[----:B------:R-:W-:Y:S01]  /*16500*/  STG.E.128 desc[UR36][R2.64], RZ ;  /* 0x000000ff02007986 */ /* 0x000fe2000c101d24 */
[----:B------:R-:W-:Y:S05]  /*16510*/  EXIT ;  /* 0x000000000000794d */ /* 0x000fea0003800000 */
.L_x_15205:
        /* <DEDUP_REMOVED lines=8> */
.L_x_15208:
[----:B------:R-:W-:Y:S01]  /*165a0*/  STG.E.U8 desc[UR36][R2.64], RZ ;  /* 0x000000ff02007986 */ /* 0x000fe2000c101124 */
[----:B------:R-:W-:Y:S05]  /*165b0*/  EXIT ;  /* 0x000000000000794d */ /* 0x000fea0003800000 */
.L_x_15207:
[----:B------:R-:W-:Y:S01]  /*165c0*/  STG.E.U16 desc[UR36][R2.64], RZ ;  /* 0x000000ff02007986 */ /* 0x000fe2000c101524 */
[----:B------:R-:W-:Y:S05]  /*165d0*/  EXIT ;  /* 0x000000000000794d */ /* 0x000fea0003800000 */
.L_x_15204:
        /* <DEDUP_REMOVED lines=10> */
.L_x_15211:
[----:B------:R-:W-:Y:S01]  /*16680*/  STG.E.U8 desc[UR36][R2.64], RZ ;  /* 0x000000ff02007986 */ /* 0x000fe2000c101124 */
[----:B------:R-:W-:Y:S05]  /*16690*/  EXIT ;  /* 0x000000000000794d */ /* 0x000fea0003800000 */
.L_x_15210:
[----:B------:R-:W-:Y:S01]  /*166a0*/  STG.E.U8 desc[UR36][R2.64], RZ ;  /* 0x000000ff02007986 */ /* 0x000fe2000c101124 */
[----:B------:R-:W-:Y:S05]  /*166b0*/  EXIT ;  /* 0x000000000000794d */ /* 0x000fea0003800000 */
.L_x_15209:
[----:B------:R-:W-:-:S13]  /*166c0*/  ISETP.NE.AND P0, PT, R0, 0x1c, PT ;  /* 0x0000001c0000780c */ /* 0x000fda0003f05270 */
[----:B------:R-:W-:Y:S05]  /*166d0*/  @!P0 BRA `(.L_x_15212) ;  /* 0x0000000000608947 */ /* 0x000fea0003800000 */
[----:B------:R-:W-:-:S13]  /*166e0*/  ISETP.NE.AND P0, PT, R0, 0x1d, PT ;  /* 0x0000001d0000780c */ /* 0x000fda0003f05270 */
[----:B------:R-:W-:Y:S05]  /*166f0*/  @!P0 BRA `(.L_x_15213) ;  /* 0x0000000000508947 */ /* 0x000fea0003800000 */
[----:B------:R-:W-:-:S13]  /*16700*/  ISETP.NE.AND P0, PT, R0, 0x2c, PT ;  /* 0x0000002c0000780c */ /* 0x000fda0003f05270 */
[----:B------:R0:W-:Y:S01]  /*16710*/  @!P0 STG.E.U8 desc[UR36][R2.64], RZ ;  /* 0x000000ff02008986 */ /* 0x0001e2000c101124 */
[----:B------:R-:W-:Y:S05]  /*16720*/  @!P0 EXIT ;  /* 0x000000000000894d */ /* 0x000fea0003800000 */
.L_x_15197:
        /* <DEDUP_REMOVED lines=16> */
.L_x_15214:
[----:B------:R-:W-:Y:S05]  /*16830*/  EXIT ;  /* 0x000000000000794d */ /* 0x000fea0003800000 */
.L_x_15213:
[----:B------:R-:W-:Y:S01]  /*16840*/  STG.E.64 desc[UR36][R2.64], RZ ;  /* 0x000000ff02007986 */ /* 0x000fe2000c101b24 */
[----:B------:R-:W-:Y:S05]  /*16850*/  EXIT ;  /* 0x000000000000794d */ /* 0x000fea0003800000 */
.L_x_15212:
[----:B------:R-:W-:Y:S01]  /*16860*/  STG.E desc[UR36][R2.64], RZ ;  /* 0x000000ff02007986 */ /* 0x000fe2000c101924 */
[----:B------:R-:W-:Y:S05]  /*16870*/  EXIT ;  /* 0x000000000000794d */ /* 0x000fea0003800000 */
        .weak           $__internal_34_$__cuda_sm20_div_s64
        .type           $__internal_34_$__cuda_sm20_div_s64,@function
        .size           $__internal_34_$__cuda_sm20_div_s64,(.L_x_34662 - $__internal_34_$__cuda_sm20_div_s64)
$__internal_34_$__cuda_sm20_div_s64:
        /* <DEDUP_REMOVED lines=18> */
[----:B------:R-:W-:Y:S02]  /*169a0*/  IMAD.X R28, RZ, RZ, ~R27, P0 ;  /* 0x000000ffff1c7224 */ /* 0x000fe400000e0e1b */
[----:B------:R-:W-:Y:S02]  /*169b0*/  IMAD.MOV.U32 R27, RZ, RZ, R20 ;  /* 0x000000ffff1b7224 */ /* 0x000fe400078e0014 */
        /* <DEDUP_REMOVED lines=10> */
[----:B------:R-:W-:-:S04]  /*16a60*/  IMAD R20, R11, R14, R20 ;  /* 0x0000000e0b147224 */ /* 0x000fc800078e0214 */
[----:B------:R-:W-:Y:S02]  /*16a70*/  IMAD.X R27, RZ, RZ, ~R20, P0 ;  /* 0x000000ffff1b7224 */ /* 0x000fe400000e0e14 */
[----:B------:R-:W-:-:S04]  /*16a80*/  IMAD.HI.U32 R20, R21, R26, RZ ;  /* 0x0000001a15147227 */ /* 0x000fc800078e00ff */
[-C--:B------:R-:W-:Y:S02]  /*16a90*/  IMAD R28, R11, R27.reuse, RZ ;  /* 0x0000001b0b1c7224 */ /* 0x080fe400078e02ff */
[----:B------:R-:W-:-:S04]  /*16aa0*/  IMAD.WIDE.U32 R20, P1, R21, R27, R20 ;  /* 0x0000001b15147225 */ /* 0x000fc80007820014 */
[----:B------:R-:W-:-:S04]  /*16ab0*/  IMAD.HI.U32 R20, P0, R11, R26, R20 ;  /* 0x0000001a0b147227 */ /* 0x000fc80007800014 */
[----:B------:R-:W-:-:S04]  /*16ac0*/  IMAD.HI.U32 R21, R11, R27, RZ ;  /* 0x0000001b0b157227 */ /* 0x000fc800078e00ff */
[----:B------:R-:W-:Y:S01]  /*16ad0*/  IMAD.X R27, R21, 0x1, R11, P1 ;  /* 0x00000001151b7824 */ /* 0x000fe200008e060b */
[----:B------:R-:W-:Y:S01]  /*16ae0*/  IADD3 R11, P3, PT, RZ, -R10, RZ ;  /* 0x8000000aff0b7210 */ /* 0x000fe20007f7e0ff */
        /* <DEDUP_REMOVED lines=11> */
[----:B------:R-:W-:-:S05]  /*16ba0*/  IADD3 R28, P1, PT, R28, R20, RZ ;  /* 0x000000141c1c7210 */ /* 0x000fca0007f3e0ff */
[----:B------:R-:W-:-:S04]  /*16bb0*/  IMAD.WIDE.U32 R20, R28, R14, RZ ;  /* 0x0000000e1c147225 */ /* 0x000fc800078e00ff */
[----:B------:R-:W-:Y:S01]  /*16bc0*/  IMAD R21, R28, R15, R21 ;  /* 0x0000000f1c157224 */ /* 0x000fe200078e0215 */
[----:B------:R-:W-:Y:S01]  /*16bd0*/  IADD3 R11, P2, PT, -R20, R11, RZ ;  /* 0x0000000b140b7210 */ /* 0x000fe20007f5e1ff */
[----:B------:R-:W-:-:S03]  /*16be0*/  IMAD.X R20, RZ, RZ, R27, P0 ;  /* 0x000000ffff147224 */ /* 0x000fc600000e061b */
[----:B------:R-:W-:Y:S01]  /*16bf0*/  ISETP.GE.U32.AND P0, PT, R11, R14, PT ;  /* 0x0000000e0b00720c */ /* 0x000fe20003f06070 */
[----:B------:R-:W-:-:S04]  /*16c00*/  IMAD.X R20, RZ, RZ, R20, P1 ;  /* 0x000000ffff147224 */ /* 0x000fc800008e0614 */
[----:B------:R-:W-:-:S04]  /*16c10*/  IMAD R21, R20, R14, R21 ;  /* 0x0000000e14157224 */ /* 0x000fc800078e0215 */
[----:B------:R-:W-:Y:S01]  /*16c20*/  IMAD.X R21, R26, 0x1, ~R21, P2 ;  /* 0x000000011a157824 */ /* 0x000fe200010e0e15 */
[----:B------:R-:W-:-:S04]  /*16c30*/  IADD3 R26, P2, PT, R11, -R14, RZ ;  /* 0x8000000e0b1a7210 */ /* 0x000fc80007f5e0ff */
[----:B------:R-:W-:-:S04]  /*16c40*/  ISETP.GE.U32.AND.EX P0, PT, R21, R15, PT, P0 ;  /* 0x0000000f1500720c */ /* 0x000fc80003f06100 */
[----:B------:R-:W-:Y:S01]  /*16c50*/  SEL R26, R26, R11, P0 ;  /* 0x0000000b1a1a7207 */ /* 0x000fe20000000000 */
[----:B------:R-:W-:-:S03]  /*16c60*/  IMAD.X R11, R21, 0x1, ~R15, P2 ;  /* 0x00000001150b7824 */ /* 0x000fc600010e0e0f */
[----:B------:R-:W-:Y:S02]  /*16c70*/  ISETP.GE.U32.AND P1, PT, R26, R14, PT ;  /* 0x0000000e1a00720c */ /* 0x000fe40003f26070 */
[----:B------:R-:W-:-:S04]  /*16c80*/  SEL R11, R11, R21, P0 ;  /* 0x000000150b0b7207 */ /* 0x000fc80000000000 */
[----:B------:R-:W-:Y:S02]  /*16c90*/  ISETP.GE.U32.AND.EX P1, PT, R11, R15, PT, P1 ;  /* 0x0000000f0b00720c */ /* 0x000fe40003f26110 */
[----:B------:R-:W-:-:S04]  /*16ca0*/  IADD3 R11, P2, PT, R28, 0x1, RZ ;  /* 0x000000011c0b7810 */ /* 0x000fc80007f5e0ff */
[----:B------:R-:W-:Y:S01]  /*16cb0*/  SEL R28, R11, R28, P0 ;  /* 0x0000001c0b1c7207 */ /* 0x000fe20000000000 */
[----:B------:R-:W-:-:S03]  /*16cc0*/  IMAD.X R11, RZ, RZ, R20, P2 ;  /* 0x000000ffff0b7224 */ /* 0x000fc600010e0614 */
[----:B------:R-:W-:Y:S02]  /*16cd0*/  IADD3 R14, P2, PT, R28, 0x1, RZ ;  /* 0x000000011c0e7810 */ /* 0x000fe40007f5e0ff */
[----:B------:R-:W-:Y:S02]  /*16ce0*/  SEL R11, R11, R20, P0 ;  /* 0x000000140b0b7207 */ /* 0x000fe40000000000 */
[----:B------:R-:W-:Y:S02]  /*16cf0*/  SEL R14, R14, R28, P1 ;  /* 0x0000001c0e0e7207 */ /* 0x000fe40000800000 */
[----:B------:R-:W-:Y:S01]  /*16d00*/  LOP3.LUT R20, R3, R5, RZ, 0x3c, !PT ;  /* 0x0000000503147212 */ /* 0x000fe200078e3cff */
[----:B------:R-:W-:Y:S01]  /*16d10*/  IMAD.X R15, RZ, RZ, R11, P2 ;  /* 0x000000ffff0f7224 */ /* 0x000fe200010e060b */
[----:B------:R-:W-:-:S04]  /*16d20*/  ISETP.NE.U32.AND P0, PT, R4, RZ, PT ;  /* 0x000000ff0400720c */ /* 0x000fc80003f05070 */
[----:B------:R-:W-:Y:S02]  /*16d30*/  SEL R15, R15, R11, P1 ;  /* 0x0000000b0f0f7207 */ /* 0x000fe40000800000 */
[-C--:B------:R-:W-:Y:S02]  /*16d40*/  IADD3 R11, P2, PT, RZ, -R14.reuse, RZ ;  /* 0x8000000eff0b7210 */ /* 0x080fe40007f5e0ff */
[----:B------:R-:W-:Y:S02]  /*16d50*/  ISETP.GE.AND P1, PT, R20, RZ, PT ;  /* 0x000000ff1400720c */ /* 0x000fe40003f26270 */
[----:B------:R-:W-:Y:S01]  /*16d60*/  ISETP.NE.AND.EX P0, PT, R3, RZ, PT, P0 ;  /* 0x000000ff0300720c */ /* 0x000fe20003f05300 */
[----:B------:R-:W-:Y:S01]  /*16d70*/  IMAD.X R4, RZ, RZ, ~R15, P2 ;  /* 0x000000ffff047224 */ /* 0x000fe200010e0e0f */
[----:B------:R-:W-:Y:S01]  /*16d80*/  SEL R3, R11, R14, !P1 ;  /* 0x0000000e0b037207 */ /* 0x000fe20004800000 */
[----:B------:R-:W-:-:S03]  /*16d90*/  IMAD.MOV.U32 R14, RZ, RZ, R0 ;  /* 0x000000ffff0e7224 */ /* 0x000fc600078e0000 */
[----:B------:R-:W-:Y:S01]  /*16da0*/  SEL R4, R4, R15, !P1 ;  /* 0x0000000f04047207 */ /* 0x000fe20004800000 */
[----:B------:R-:W-:Y:S01]  /*16db0*/  IMAD.MOV.U32 R15, RZ, RZ, 0x0 ;  /* 0x00000000ff0f7424 */ /* 0x000fe200078e00ff */
[----:B------:R-:W-:Y:S02]  /*16dc0*/  SEL R3, R3, 0xffffffff, P0 ;  /* 0xffffffff03037807 */ /* 0x000fe40000000000 */
[----:B------:R-:W-:Y:S01]  /*16dd0*/  SEL R4, R4, 0xffffffff, P0 ;  /* 0xffffffff04047807 */ /* 0x000fe20000000000 */
[----:B------:R-:W-:Y:S06]  /*16de0*/  RET.REL.NODEC R14 `(_ZN2at6native27unrolled_elementwise_kernelIZZZNS0_67_GLOBAL__N__bb565c37_34_ValidateCompressedIndicesKernel_cu_33a4b88b42_validate_compressed_sparse_indices_kernelILNS2_8CDimNameE1ENS2_18CUDAKernelLauncherENS2_14EmptyVecKernelENS2_8DummyVecELm8EEEvRKNS_6TensorESA_lllENKUlvE1_clEvENKUlvE_clEvEUliiiiiE_St5arrayIPcLm6EELi4E23TrivialOffsetCalculatorILi5EjESH_ILi1EjENS0_6memory12LoadWithCastILi5EEENSK_13StoreWithCastILi1EEEEEviT_T0_T2_T3_T4_T5_) ;  /* 0xfffffe900e847950 */ /* 0x000fec0003c3ffff */
.L_x_15215:
        /* <DEDUP_REMOVED lines=9> */
.L_x_34662:


//--------------------- .text._ZN2at6native18elementwise_kernelILi128ELi2EZNS0_22gpu_kernel_impl_nocastIZZZNS0_67_GLOBAL__N__bb565c37_34_ValidateCompressedIndicesKernel_cu_33a4b88b42_validate_compressed_sparse_indices_kernelILNS3_8CDimNameE1ENS3_18CUDAKernelLauncherENS3_14EmptyVecKernelENS3_8DummyVecELm8EEEvRKNS_6TensorESB_lllENKUlvE1_clEvENKUlvE_clEvEUliiiiiE_EEvRNS_18TensorIteratorBaseERKT_EUliE_EEviT1_ --------------------------
	.section	.text._ZN2at6native18elementwise_kernelILi128ELi2EZNS0_22gpu_kernel_impl_nocastIZZZNS0_67_GLOBAL__N__bb565c37_34_ValidateCompressedIndicesKernel_cu_33a4b88b42_validate_compressed_sparse_indices_kernelILNS3_8CDimNameE1ENS3_18CUDAKernelLauncherENS3_14EmptyVecKernelENS3_8DummyVecELm8EEEvRKNS_6TensorESB_lllENKUlvE1_clEvENKUlvE_clEvEUliiiiiE_EEvRNS_18TensorIteratorBaseERKT_EUliE_EEviT1_,"ax",@progbits
	.align	128
        .global         _ZN2at6native18elementwise_kernelILi128ELi2EZNS0_22gpu_kernel_impl_nocastIZZZNS0_67_GLOBAL__N__bb565c37_34_ValidateCompressedIndicesKernel_cu_33a4b88b42_validate_compressed_sparse_indices_kernelILNS3_8CDimNameE1ENS3_18CUDAKernelLauncherENS3_14EmptyVecKernelENS3_8DummyVecELm8EEEvRKNS_6TensorESB_lllENKUlvE1_clEvENKUlvE_clEvEUliiiiiE_EEvRNS_18TensorIteratorBaseERKT_EUliE_EEviT1_
        .type           _ZN2at6native18elementwise_kernelILi128ELi2EZNS0_22gpu_kernel_impl_nocastIZZZNS0_67_GLOBAL__N__bb565c37_34_ValidateCompressedIndicesKernel_cu_33a4b88b42_validate_compressed_sparse_indices_kernelILNS3_8CDimNameE1ENS3_18CUDAKernelLauncherENS3_14EmptyVecKernelENS3_8DummyVecELm8EEEvRKNS_6TensorESB_lllENKUlvE1_clEvENKUlvE_clEvEUliiiiiE_EEvRNS_18TensorIteratorBaseERKT_EUliE_EEviT1_,@function
        .size           _ZN2at6native18elementwise_kernelILi128ELi2EZNS0_22gpu_kernel_impl_nocastIZZZNS0_67_GLOBAL__N__bb565c37_34_ValidateCompressedIndicesKernel_cu_33a4b88b42_validate_compressed_sparse_indices_kernelILNS3_8CDimNameE1ENS3_18CUDAKernelLauncherENS3_14EmptyVecKernelENS3_8DummyVecELm8EEEvRKNS_6TensorESB_lllENKUlvE1_clEvENKUlvE_clEvEUliiiiiE_EEvRNS_18TensorIteratorBaseERKT_EUliE_EEviT1_,(.L_x_34664 - _ZN2at6native18elementwise_kernelILi128ELi2EZNS0_22gpu_kernel_impl_nocastIZZZNS0_67_GLOBAL__N__bb565c37_34_ValidateCompressedIndicesKernel_cu_33a4b88b42_validate_compressed_sparse_indices_kernelILNS3_8CDimNameE1ENS3_18CUDAKernelLauncherENS3_14EmptyVecKernelENS3_8DummyVecELm8EEEvRKNS_6TensorESB_lllENKUlvE1_clEvENKUlvE_clEvEUliiiiiE_EEvRNS_18TensorIteratorBaseERKT_EUliE_EEviT1_)
        .other          _ZN2at6native18elementwise_kernelILi128ELi2EZNS0_22gpu_kernel_impl_nocastIZZZNS0_67_GLOBAL__N__bb565c37_34_ValidateCompressedIndicesKernel_cu_33a4b88b42_validate_compressed_sparse_indices_kernelILNS3_8CDimNameE1ENS3_18CUDAKernelLauncherENS3_14EmptyVecKernelENS3_8DummyVecELm8EEEvRKNS_6TensorESB_lllENKUlvE1_clEvENKUlvE_clEvEUliiiiiE_EEvRNS_18TensorIteratorBaseERKT_EUliE_EEviT1_,@"STO_CUDA_ENTRY STV_DEFAULT"
_ZN2at6native18elementwise_kernelILi128ELi2EZNS0_22gpu_kernel_impl_nocastIZZZNS0_67_GLOBAL__N__bb565c37_34_ValidateCompressedIndicesKernel_cu_33a4b88b42_validate_compressed_sparse_indices_kernelILNS3_8CDimNameE1ENS3_18CUDAKernelLauncherENS3_14EmptyVecKernelENS3_8DummyVecELm8EEEvRKNS_6TensorESB_lllENKUlvE1_clEvENKUlvE_clEvEUliiiiiE_EEvRNS_18TensorIteratorBaseERKT_EUliE_EEviT1_:
.text._ZN2at6native18elementwise_kernelILi128ELi2EZNS0_22gpu_kernel_impl_nocastIZZZNS0_67_GLOBAL__N__bb565c37_34_ValidateCompressedIndicesKernel_cu_33a4b88b42_validate_compressed_sparse_indices_kernelILNS3_8CDimNameE1ENS3_18CUDAKernelLauncherENS3_14EmptyVecKernelENS3_8DummyVecELm8EEEvRKNS_6TensorESB_lllENKUlvE1_clEvENKUlvE_clEvEUliiiiiE_EEvRNS_18TensorIteratorBaseERKT_EUliE_EEviT1_:
        /* <DEDUP_REMOVED lines=53> */
.L_x_15220:
        /* <DEDUP_REMOVED lines=19> */
.L_x_15221:
        /* <DEDUP_REMOVED lines=22> */
.L_x_15222:
[----:B------:R-:W0:Y:S01]  /*05e0*/  LDCU.64 UR4, c[0x0][0x750] ;  /* 0x0000ea00ff0477ac */ /* 0x000e220008000a00 */
[----:B------:R-:W-:Y:S02]  /*05f0*/  ISETP.GE.U32.AND P0, PT, R2, 0x7, PT ;  /* 0x000000070200780c */ /* 0x000fe40003f06070 */
[----:B------:R-:W-:Y:S02]  /*0600*/  CS2R R24, SRZ ;  /* 0x0000000000187805 */ /* 0x000fe4000001ff00 */
[----:B------:R-:W-:Y:S01]  /*0610*/  SHF.R.S32.HI R0, RZ, 0x1f, R18 ;  /* 0x0000001fff007819 */ /* 0x000fe20000011412 */
[----:B------:R-:W-:-:S04]  /*0620*/  IMAD.MOV.U32 R17, RZ, RZ, R2 ;  /* 0x000000ffff117224 */ /* 0x000fc800078e0002 */
        /* <DEDUP_REMOVED lines=14> */
.L_x_15249:
        /* <DEDUP_REMOVED lines=28> */
.L_x_15226:
[----:B------:R-:W-:Y:S01]  /*08d0*/  IMAD.MOV.U32 R8, RZ, RZ, R30 ;  /* 0x000000ffff087224 */ /* 0x000fe200078e001e */
[----:B------:R-:W-:Y:S01]  /*08e0*/  MOV R5, R27 ;  /* 0x0000001b00057202 */ /* 0x000fe20000000f00 */
[----:B------:R-:W-:Y:S01]  /*08f0*/  IMAD.MOV.U32 R4, RZ, RZ, R14 ;  /* 0x000000ffff047224 */ /* 0x000fe200078e000e */
[----:B------:R-:W-:Y:S02]  /*0900*/  MOV R3, R15 ;  /* 0x0000000f00037202 */ /* 0x000fe40000000f00 */
[----:B------:R-:W-:-:S07]  /*0910*/  MOV R0, 0x930 ;  /* 0x0000093000007802 */ /* 0x000fce0000000f00 */
[----:B------:R-:W-:Y:S05]  /*0920*/  CALL.REL.NOINC `($__internal_35_$__cuda_sm20_div_s64) ;  /* 0x0000016000e47944 */ /* 0x000fea0003c00000 */
[----:B------:R-:W-:Y:S01]  /*0930*/  IMAD.MOV.U32 R20, RZ, RZ, R6 ;  /* 0x000000ffff147224 */ /* 0x000fe200078e0006 */
[----:B------:R-:W-:-:S07]  /*0940*/  MOV R21, R3 ;  /* 0x0000000300157202 */ /* 0x000fce0000000f00 */
.L_x_15227:
[----:B------:R-:W-:Y:S05]  /*0950*/  BSYNC.RECONVERGENT B1 ;  /* 0x0000000000017941 */ /* 0x000fea0003800200 */
.L_x_15225:
        /* <DEDUP_REMOVED lines=41> */
.L_x_15229:
        /* <DEDUP_REMOVED lines=8> */
.L_x_15230:
[----:B------:R-:W-:Y:S05]  /*0c70*/  BSYNC.RECONVERGENT B1 ;  /* 0x0000000000017941 */ /* 0x000fea0003800200 */
.L_x_15228:
        /* <DEDUP_REMOVED lines=42> */
.L_x_15232:
[----:B------:R-:W-:Y:S01]  /*0f20*/  MOV R8, R14 ;  /* 0x0000000e00087202 */ /* 0x000fe20000000f00 */
[----:B------:R-:W-:Y:S01]  /*0f30*/  IMAD.MOV.U32 R5, RZ, RZ, R15 ;  /* 0x000000ffff057224 */ /* 0x000fe200078e000f */
[----:B------:R-:W-:Y:S01]  /*0f40*/  MOV R4, R18 ;  /* 0x0000001200047202 */ /* 0x000fe20000000f00 */
[----:B------:R-:W-:Y:S01]  /*0f50*/  IMAD.MOV.U32 R3, RZ, RZ, R19 ;  /* 0x000000ffff037224 */ /* 0x000fe200078e0013 */
[----:B------:R-:W-:-:S07]  /*0f60*/  MOV R0, 0xf80 ;  /* 0x00000f8000007802 */ /* 0x000fce0000000f00 */
[----:B------:R-:W-:Y:S05]  /*0f70*/  CALL.REL.NOINC `($__internal_35_$__cuda_sm20_div_s64) ;  /* 0x0000015c00507944 */ /* 0x000fea0003c00000 */
[----:B------:R-:W-:Y:S01]  /*0f80*/  MOV R20, R6 ;  /* 0x0000000600147202 */ /* 0x000fe20000000f00 */
[----:B------:R-:W-:-:S07]  /*0f90*/  IMAD.MOV.U32 R21, RZ, RZ, R3 ;  /* 0x000000ffff157224 */ /* 0x000fce00078e0003 */
.L_x_15233:
[----:B------:R-:W-:Y:S05]  /*0fa0*/  BSYNC.RECONVERGENT B1 ;  /* 0x0000000000017941 */ /* 0x000fea0003800200 */
.L_x_15231:
        /* <DEDUP_REMOVED lines=41> */
.L_x_15235:
        /* <DEDUP_REMOVED lines=8> */
.L_x_15236:
[----:B------:R-:W-:Y:S05]  /*12c0*/  BSYNC.RECONVERGENT B1 ;  /* 0x0000000000017941 */ /* 0x000fea0003800200 */
.L_x_15234:
        /* <DEDUP_REMOVED lines=42> */
.L_x_15238:
        /* <DEDUP_REMOVED lines=8> */
.L_x_15239:
[----:B------:R-:W-:Y:S05]  /*15f0*/  BSYNC.RECONVERGENT B1 ;  /* 0x0000000000017941 */ /* 0x000fea0003800200 */
.L_x_15237:
        /* <DEDUP_REMOVED lines=42> */
.L_x_15241:
        /* <DEDUP_REMOVED lines=8> */
.L_x_15242:
[----:B------:R-:W-:Y:S05]  /*1920*/  BSYNC.RECONVERGENT B1 ;  /* 0x0000000000017941 */ /* 0x000fea0003800200 */
.L_x_15240:
        /* <DEDUP_REMOVED lines=43> */
.L_x_15244:
        /* <DEDUP_REMOVED lines=8> */
.L_x_15245:
[----:B------:R-:W-:Y:S05]  /*1c60*/  BSYNC.RECONVERGENT B1 ;  /* 0x0000000000017941 */ /* 0x000fea0003800200 */
.L_x_15243:
        /* <DEDUP_REMOVED lines=43> */
.L_x_15247:
        /* <DEDUP_REMOVED lines=8> */
.L_x_15248:
[----:B------:R-:W-:Y:S05]  /*1fa0*/  BSYNC.RECONVERGENT B1 ;  /* 0x0000000000017941 */ /* 0x000fea0003800200 */
.L_x_15246:
        /* <DEDUP_REMOVED lines=19> */
.L_x_15224:
[----:B------:R-:W-:-:S07]  /*20e0*/  IADD3 R17, PT, PT, R17, 0x3, RZ ;  /* 0x0000000311117810 */ /* 0x000fce0007ffe0ff */
.L_x_15223:
        /* <DEDUP_REMOVED lines=31> */
.L_x_15253:
        /* <DEDUP_REMOVED lines=8> */
.L_x_15254:
[----:B------:R-:W-:Y:S05]  /*2360*/  BSYNC.RECONVERGENT B0 ;  /* 0x0000000000007941 */ /* 0x000fea0003800200 */
.L_x_15252:
        /* <DEDUP_REMOVED lines=40> */
.L_x_15256:
        /* <DEDUP_REMOVED lines=8> */
.L_x_15257:
[----:B------:R-:W-:Y:S05]  /*2670*/  BSYNC.RECONVERGENT B0 ;  /* 0x0000000000007941 */ /* 0x000fea0003800200 */
.L_x_15255:
        /* <DEDUP_REMOVED lines=42> */
.L_x_15259:
        /* <DEDUP_REMOVED lines=8> */
.L_x_15260:
[----:B------:R-:W-:Y:S05]  /*29a0*/  BSYNC.RECONVERGENT B0 ;  /* 0x0000000000007941 */ /* 0x000fea0003800200 */
.L_x_15258:
        /* <DEDUP_REMOVED lines=42> */
.L_x_15262:
        /* <DEDUP_REMOVED lines=8> */
.L_x_15263:
[----:B------:R-:W-:Y:S05]  /*2cd0*/  BSYNC.RECONVERGENT B0 ;  /* 0x0000000000007941 */ /* 0x000fea0003800200 */
.L_x_15261:
        /* <DEDUP_REMOVED lines=15> */
.L_x_15251:
        /* <DEDUP_REMOVED lines=31> */
.L_x_15266:
        /* <DEDUP_REMOVED lines=8> */
.L_x_15267:
[----:B------:R-:W-:Y:S05]  /*3040*/  BSYNC.RECONVERGENT B0 ;  /* 0x0000000000007941 */ /* 0x000fea0003800200 */
.L_x_15265:
        /* <DEDUP_REMOVED lines=41> */
.L_x_15269:
        /* <DEDUP_REMOVED lines=8> */
.L_x_15270:
[----:B------:R-:W-:Y:S05]  /*3360*/  BSYNC.RECONVERGENT B0 ;  /* 0x0000000000007941 */ /* 0x000fea0003800200 */
.L_x_15268:
        /* <DEDUP_REMOVED lines=15> */
.L_x_15264:
        /* <DEDUP_REMOVED lines=31> */
.L_x_15272:
[----:B------:R-:W-:Y:S01]  /*3650*/  MOV R11, R4 ;  /* 0x00000004000b7202 */ /* 0x000fe20000000f00 */
[----:B------:R-:W-:Y:S01]  /*3660*/  IMAD.MOV.U32 R12, RZ, RZ, R5 ;  /* 0x000000ffff0c7224 */ /* 0x000fe200078e0005 */
[----:B------:R-:W-:Y:S01]  /*3670*/  MOV R10, R30 ;  /* 0x0000001e000a7202 */ /* 0x000fe20000000f00 */
[----:B------:R-:W-:Y:S01]  /*3680*/  IMAD.MOV.U32 R26, RZ, RZ, R27 ;  /* 0x000000ffff1a7224 */ /* 0x000fe200078e001b */
[----:B------:R-:W-:-:S07]  /*3690*/  MOV R13, 0x36b0 ;  /* 0x000036b0000d7802 */ /* 0x000fce0000000f00 */
[----:B------:R-:W-:Y:S05]  /*36a0*/  CALL.REL.NOINC `($__internal_36_$__cuda_sm20_rem_s64) ;  /* 0x0000013800e07944 */ /* 0x000fea0003c00000 */
[----:B------:R-:W-:Y:S01]  /*36b0*/  MOV R4, R6 ;  /* 0x0000000600047202 */ /* 0x000fe20000000f00 */
[----:B------:R-:W-:-:S07]  /*36c0*/  IMAD.MOV.U32 R5, RZ, RZ, R3 ;  /* 0x000000ffff057224 */ /* 0x000fce00078e0003 */
.L_x_15273:
[----:B------:R-:W-:Y:S05]  /*36d0*/  BSYNC.RECONVERGENT B0 ;  /* 0x0000000000007941 */ /* 0x000fea0003800200 */
.L_x_15271:
[----:B------:R-:W0:Y:S02]  /*36e0*/  LDC.64 R6, c[0x0][R0+0x798] ;  /* 0x0001e60000067b82 */ /* 0x000e240000000a00 */
[----:B0-----:R-:W-:Y:S02]  /*36f0*/  IMAD R3, R5, R6, RZ ;  /* 0x0000000605037224 */ /* 0x001fe400078e02ff */
[----:B------:R-:W-:-:S04]  /*3700*/  IMAD.WIDE.U32 R24, R6, R4, R24 ;  /* 0x0000000406187225 */ /* 0x000fc800078e0018 */
[----:B------:R-:W-:-:S05]  /*3710*/  IMAD R3, R7, R4, R3 ;  /* 0x0000000407037224 */ /* 0x000fca00078e0203 */
[----:B------:R-:W-:-:S07]  /*3720*/  IADD3 R25, PT, PT, R25, R3, RZ ;  /* 0x0000000319197210 */ /* 0x000fce0007ffe0ff */
.L_x_15250:
        /* <DEDUP_REMOVED lines=12> */
.L_x_15278:
        /* <DEDUP_REMOVED lines=21> */
.L_x_15277:
[----:B------:R-:W-:Y:S05]  /*3940*/  BSYNC.RECONVERGENT B8 ;  /* 0x0000000000087941 */ /* 0x000fea0003800200 */
.L_x_15276:
[----:B------:R-:W-:-:S05]  /*3950*/  IADD3 R18, P0, PT, R18, 0x4, RZ ;  /* 0x0000000412127810 */ /* 0x000fca0007f1e0ff */
[----:B------:R-:W-:Y:S01]  /*3960*/  IMAD.X R19, RZ, RZ, R19, P0 ;  /* 0x000000ffff137224 */ /* 0x000fe200000e0613 */
[----:B------:R-:W-:-:S04]  /*3970*/  ISETP.GE.U32.AND P0, PT, R18, R22, PT ;  /* 0x000000161200720c */ /* 0x000fc80003f06070 */
[----:B------:R-:W-:-:S13]  /*3980*/  ISETP.GE.U32.AND.EX P0, PT, R19, R23, PT, P0 ;  /* 0x000000171300720c */ /* 0x000fda0003f06100 */
[----:B------:R-:W-:Y:S05]  /*3990*/  @!P0 BRA `(.L_x_15278) ;  /* 0xfffffffc00948947 */ /* 0x000fea000383ffff */
.L_x_15275:
[----:B------:R-:W-:Y:S05]  /*39a0*/  BSYNC.RECONVERGENT B7 ;  /* 0x0000000000077941 */ /* 0x000fea0003800200 */
.L_x_15274:
[----:B------:R-:W0:Y:S01]  /*39b0*/  LDC.64 R4, c[0x0][0x710] ;  /* 0x0001c400ff047b82 */ /* 0x000e220000000a00 */
[----:B------:R-:W-:Y:S01]  /*39c0*/  IADD3 R16, PT, PT, R16, 0x80, RZ ;  /* 0x0000008010107810 */ /* 0x000fe20007ffe0ff */
[----:B0-----:R1:W-:Y:S06]  /*39d0*/  STG.E desc[UR36][R4.64], RZ ;  /* 0x000000ff04007986 */ /* 0x0013ec000c101924 */
.L_x_15219:
[----:B0-----:R-:W-:Y:S05]  /*39e0*/  BSYNC.RECONVERGENT B6 ;  /* 0x0000000000067941 */ /* 0x001fea0003800200 */
.L_x_15218:
        /* <DEDUP_REMOVED lines=32> */
.L_x_15279:
        /* <DEDUP_REMOVED lines=19> */
.L_x_15280:
        /* <DEDUP_REMOVED lines=22> */
.L_x_15281:
[----:B------:R-:W0:Y:S01]  /*3e80*/  LDCU.64 UR4, c[0x0][0x750] ;  /* 0x0000ea00ff0477ac */ /* 0x000e220008000a00 */
[----:B------:R-:W-:Y:S02]  /*3e90*/  ISETP.GE.U32.AND P0, PT, R2, 0x7, PT ;  /* 0x000000070200780c */ /* 0x000fe40003f06070 */
[----:B------:R-:W-:Y:S02]  /*3ea0*/  CS2R R22, SRZ ;  /* 0x0000000000167805 */ /* 0x000fe4000001ff00 */
[----:B------:R-:W-:-:S05]  /*3eb0*/  SHF.R.S32.HI R0, RZ, 0x1f, R17 ;  /* 0x0000001fff007819 */ /* 0x000fca0000011411 */
        /* <DEDUP_REMOVED lines=14> */
.L_x_15308:
        /* <DEDUP_REMOVED lines=28> */
.L_x_15285:
        /* <DEDUP_REMOVED lines=8> */
.L_x_15286:
[----:B------:R-:W-:Y:S05]  /*41e0*/  BSYNC.RECONVERGENT B1 ;  /* 0x0000000000017941 */ /* 0x000fea0003800200 */
.L_x_15284:
        /* <DEDUP_REMOVED lines=41> */
.L_x_15288:
        /* <DEDUP_REMOVED lines=8> */
.L_x_15289:
[----:B------:R-:W-:Y:S05]  /*4500*/  BSYNC.RECONVERGENT B1 ;  /* 0x0000000000017941 */ /* 0x000fea0003800200 */
.L_x_15287:
        /* <DEDUP_REMOVED lines=42> */
.L_x_15291:
        /* <DEDUP_REMOVED lines=8> */
.L_x_15292:
[----:B------:R-:W-:Y:S05]  /*4830*/  BSYNC.RECONVERGENT B1 ;  /* 0x0000000000017941 */ /* 0x000fea0003800200 */
.L_x_15290:
        /* <DEDUP_REMOVED lines=41> */
.L_x_15294:
        /* <DEDUP_REMOVED lines=8> */
.L_x_15295:
[----:B------:R-:W-:Y:S05]  /*4b50*/  BSYNC.RECONVERGENT B1 ;  /* 0x0000000000017941 */ /* 0x000fea0003800200 */
.L_x_15293:
        /* <DEDUP_REMOVED lines=42> */
.L_x_15297:
        /* <DEDUP_REMOVED lines=8> */
.L_x_15298:
[----:B------:R-:W-:Y:S05]  /*4e80*/  BSYNC.RECONVERGENT B1 ;  /* 0x0000000000017941 */ /* 0x000fea0003800200 */
.L_x_15296:
        /* <DEDUP_REMOVED lines=42> */
.L_x_15300:
        /* <DEDUP_REMOVED lines=8> */
.L_x_15301:
[----:B------:R-:W-:Y:S05]  /*51b0*/  BSYNC.RECONVERGENT B1 ;  /* 0x0000000000017941 */ /* 0x000fea0003800200 */
.L_x_15299:
        /* <DEDUP_REMOVED lines=43> */
.L_x_15303:
        /* <DEDUP_REMOVED lines=8> */
.L_x_15304:
[----:B------:R-:W-:Y:S05]  /*54f0*/  BSYNC.RECONVERGENT B1 ;  /* 0x0000000000017941 */ /* 0x000fea0003800200 */
.L_x_15302:
        /* <DEDUP_REMOVED lines=43> */
.L_x_15306:
        /* <DEDUP_REMOVED lines=8> */
.L_x_15307:
[----:B------:R-:W-:Y:S05]  /*5830*/  BSYNC.RECONVERGENT B1 ;  /* 0x0000000000017941 */ /* 0x000fea0003800200 */
.L_x_15305:
        /* <DEDUP_REMOVED lines=19> */
.L_x_15283:
[----:B------:R-:W-:-:S07]  /*5970*/  VIADD R2, R2, 0x3 ;  /* 0x0000000302027836 */ /* 0x000fce0000000000 */
.L_x_15282:
        /* <DEDUP_REMOVED lines=31> */
.L_x_15312:
        /* <DEDUP_REMOVED lines=8> */
.L_x_15313:
[----:B------:R-:W-:Y:S05]  /*5bf0*/  BSYNC.RECONVERGENT B0 ;  /* 0x0000000000007941 */ /* 0x000fea0003800200 */
.L_x_15311:
        /* <DEDUP_REMOVED lines=40> */
.L_x_15315:
        /* <DEDUP_REMOVED lines=8> */
.L_x_15316:
[----:B------:R-:W-:Y:S05]  /*5f00*/  BSYNC.RECONVERGENT B0 ;  /* 0x0000000000007941 */ /* 0x000fea0003800200 */
.L_x_15314:
        /* <DEDUP_REMOVED lines=42> */
.L_x_15318:
        /* <DEDUP_REMOVED lines=8> */
.L_x_15319:
[----:B------:R-:W-:Y:S05]  /*6230*/  BSYNC.RECONVERGENT B0 ;  /* 0x0000000000007941 */ /* 0x000fea0003800200 */
.L_x_15317:
        /* <DEDUP_REMOVED lines=42> */
.L_x_15321:
        /* <DEDUP_REMOVED lines=8> */
.L_x_15322:
[----:B------:R-:W-:Y:S05]  /*6560*/  BSYNC.RECONVERGENT B0 ;  /* 0x0000000000007941 */ /* 0x000fea0003800200 */
.L_x_15320:
        /* <DEDUP_REMOVED lines=15> */
.L_x_15310:
        /* <DEDUP_REMOVED lines=31> */
.L_x_15325:
        /* <DEDUP_REMOVED lines=8> */
.L_x_15326:
[----:B------:R-:W-:Y:S05]  /*68d0*/  BSYNC.RECONVERGENT B0 ;  /* 0x0000000000007941 */ /* 0x000fea0003800200 */
.L_x_15324:
        /* <DEDUP_REMOVED lines=41> */
.L_x_15328:
        /* <DEDUP_REMOVED lines=8> */
.L_x_15329:
[----:B------:R-:W-:Y:S05]  /*6bf0*/  BSYNC.RECONVERGENT B0 ;  /* 0x0000000000007941 */ /* 0x000fea0003800200 */
.L_x_15327:
        /* <DEDUP_REMOVED lines=15> */
.L_x_15323:
        /* <DEDUP_REMOVED lines=15> */
[----:B0-----:R-:W-:Y:S01]  /*6de0*/  VIADD R4, R3, 0xffffffe ;  /* 0x0ffffffe03047836 */ /* 0x001fe20000000000 */
[----:B------:R-:W-:-:S05]  /*6df0*/  MOV R3, RZ ;  /* 0x000000ff00037202 */ /* 0x000fca0000000f00 */
        /* <DEDUP_REMOVED lines=14> */
.L_x_15331:
[----:B------:R-:W-:Y:S01]  /*6ee0*/  MOV R10, R26 ;  /* 0x0000001a000a7202 */ /* 0x000fe20000000f00 */
[----:B------:R-:W-:Y:S01]  /*6ef0*/  IMAD.MOV.U32 R12, RZ, RZ, R3 ;  /* 0x000000ffff0c7224 */ /* 0x000fe200078e0003 */
[----:B------:R-:W-:Y:S02]  /*6f00*/  MOV R11, R2 ;  /* 0x00000002000b7202 */ /* 0x000fe40000000f00 */
[----:B------:R-:W-:Y:S02]  /*6f10*/  MOV R26, R25 ;  /* 0x00000019001a7202 */ /* 0x000fe40000000f00 */
[----:B------:R-:W-:-:S07]  /*6f20*/  MOV R13, 0x6f40 ;  /* 0x00006f40000d7802 */ /* 0x000fce0000000f00 */
[----:B------:R-:W-:Y:S05]  /*6f30*/  CALL.REL.NOINC `($__internal_36_$__cuda_sm20_rem_s64) ;  /* 0x0000010000bc7944 */ /* 0x000fea0003c00000 */
[----:B------:R-:W-:-:S07]  /*6f40*/  IMAD.MOV.U32 R2, RZ, RZ, R6 ;  /* 0x000000ffff027224 */ /* 0x000fce00078e0006 */
.L_x_15332:
[----:B------:R-:W-:Y:S05]  /*6f50*/  BSYNC.RECONVERGENT B0 ;  /* 0x0000000000007941 */ /* 0x000fea0003800200 */
.L_x_15330:
[----:B------:R-:W0:Y:S02]  /*6f60*/  LDC.64 R4, c[0x0][R0+0x798] ;  /* 0x0001e60000047b82 */ /* 0x000e240000000a00 */
[----:B0-----:R-:W-:Y:S02]  /*6f70*/  IMAD R3, R3, R4, RZ ;  /* 0x0000000403037224 */ /* 0x001fe400078e02ff */
[----:B------:R-:W-:-:S04]  /*6f80*/  IMAD.WIDE.U32 R22, R4, R2, R22 ;  /* 0x0000000204167225 */ /* 0x000fc800078e0016 */
[----:B------:R-:W-:-:S05]  /*6f90*/  IMAD R3, R5, R2, R3 ;  /* 0x0000000205037224 */ /* 0x000fca00078e0203 */
[----:B------:R-:W-:-:S07]  /*6fa0*/  IADD3 R23, PT, PT, R23, R3, RZ ;  /* 0x0000000317177210 */ /* 0x000fce0007ffe0ff */
.L_x_15309:
        /* <DEDUP_REMOVED lines=12> */
.L_x_15337:
        /* <DEDUP_REMOVED lines=21> */
.L_x_15336:
[----:B------:R-:W-:Y:S05]  /*71c0*/  BSYNC.RECONVERGENT B7 ;  /* 0x0000000000077941 */ /* 0x000fea0003800200 */
.L_x_15335:
[----:B------:R-:W-:-:S05]  /*71d0*/  IADD3 R16, P0, PT, R16, 0x4, RZ ;  /* 0x0000000410107810 */ /* 0x000fca0007f1e0ff */
[----:B------:R-:W-:Y:S01]  /*71e0*/  IMAD.X R17, RZ, RZ, R17, P0 ;  /* 0x000000ffff117224 */ /* 0x000fe200000e0611 */
[----:B------:R-:W-:-:S04]  /*71f0*/  ISETP.GE.U32.AND P0, PT, R16, R18, PT ;  /* 0x000000121000720c */ /* 0x000fc80003f06070 */
[----:B------:R-:W-:-:S13]  /*7200*/  ISETP.GE.U32.AND.EX P0, PT, R17, R19, PT, P0 ;  /* 0x000000131100720c */ /* 0x000fda0003f06100 */
[----:B------:R-:W-:Y:S05]  /*7210*/  @!P0 BRA `(.L_x_15337) ;  /* 0xfffffffc00948947 */ /* 0x000fea000383ffff */
.L_x_15334:
[----:B------:R-:W-:Y:S05]  /*7220*/  BSYNC.RECONVERGENT B6 ;  /* 0x0000000000067941 */ /* 0x000fea0003800200 */
.L_x_15333:
[----:B------:R-:W0:Y:S02]  /*7230*/  LDC.64 R2, c[0x0][0x710] ;  /* 0x0001c400ff027b82 */ /* 0x000e240000000a00 */
[----:B0-----:R-:W-:Y:S01]  /*7240*/  STG.E desc[UR36][R2.64], RZ ;  /* 0x000000ff02007986 */ /* 0x001fe2000c101924 */
[----:B------:R-:W-:Y:S05]  /*7250*/  EXIT ;  /* 0x000000000000794d */ /* 0x000fea0003800000 */
.L_x_15217:
[----:B------:R-:W1:Y:S01]  /*7260*/  LDCU UR4, c[0x0][0x380] ;  /* 0x00007000ff0477ac */ /* 0x000e620008000800 */
[----:B------:R-:W-:Y:S01]  /*7270*/  IADD3 R34, PT, PT, R34, -0x1, RZ ;  /* 0xffffffff22227810 */ /* 0x000fe20007ffe0ff */
[----:B------:R-:W-:Y:S01]  /*7280*/  BSSY.RECONVERGENT B6, `(.L_x_15338) ;  /* 0x0000544000067945 */ /* 0x000fe20003800200 */
[----:B------:R-:W-:Y:S02]  /*7290*/  ULOP3.LUT UR39, UR38, 0x3, URZ, 0xc0, !UPT ;  /* 0x0000000326277892 */ /* 0x000fe4000f8ec0ff */
[----:B------:R-:W-:Y:S01]  /*72a0*/  VIMNMX.U32 R17, PT, PT, R34, 0x18, PT ;  /* 0x0000001822117848 */ /* 0x000fe20003fe0000 */
[----:B------:R-:W-:Y:S02]  /*72b0*/  ULOP3.LUT UR38, UR38, 0x7, URZ, 0xc0, !UPT ;  /* 0x0000000726267892 */ /* 0x000fe4000f8ec0ff */
[----:B------:R-:W-:Y:S01]  /*72c0*/  UIADD3 UR40, UPT, UPT, UR39, -0x1, URZ ;  /* 0xffffffff27287890 */ /* 0x000fe2000fffe0ff */
[----:B------:R-:W-:Y:S02]  /*72d0*/  IADD3 R17, PT, PT, R17, 0x1, RZ ;  /* 0x0000000111117810 */ /* 0x000fe40007ffe0ff */
[----:B-1----:R-:W-:-:S13]  /*72e0*/  ISETP.GE.AND P0, PT, R16, UR4, PT ;  /* 0x0000000410007c0c */ /* 0x002fda000bf06270 */
[----:B------:R-:W-:Y:S05]  /*72f0*/  @P0 BRA `(.L_x_15339) ;  /* 0x0000005000f00947 */ /* 0x000fea0003800000 */
        /* <DEDUP_REMOVED lines=424> */
.L_x_15340:
        /* <DEDUP_REMOVED lines=38> */
.L_x_15342:
[----:B------:R-:W-:Y:S05]  /*8fe0*/  BSYNC.RECONVERGENT B7 ;  /* 0x0000000000077941 */ /* 0x000fea0003800200 */
.L_x_15341:
        /* <DEDUP_REMOVED lines=20> */
.L_x_15344:
[----:B------:R-:W-:Y:S05]  /*9130*/  BSYNC.RECONVERGENT B7 ;  /* 0x0000000000077941 */ /* 0x000fea0003800200 */
.L_x_15343:
        /* <DEDUP_REMOVED lines=23> */
.L_x_15346:
[----:B------:R-:W-:Y:S05]  /*92b0*/  BSYNC.RECONVERGENT B7 ;  /* 0x0000000000077941 */ /* 0x000fea0003800200 */
.L_x_15345:
[----:B------:R-:W0:Y:S01]  /*92c0*/  LDCU.64 UR4, c[0x0][0x750] ;  /* 0x0000ea00ff0477ac */ /* 0x000e220008000a00 */
[----:B------:R-:W-:Y:S02]  /*92d0*/  ISETP.GE.U32.AND P0, PT, R2, 0x7, PT ;  /* 0x000000070200780c */ /* 0x000fe40003f06070 */
[----:B------:R-:W-:Y:S02]  /*92e0*/  CS2R R36, SRZ ;  /* 0x0000000000247805 */ /* 0x000fe4000001ff00 */
[----:B------:R-:W-:Y:S02]  /*92f0*/  SHF.R.S32.HI R0, RZ, 0x1f, R23 ;  /* 0x0000001fff007819 */ /* 0x000fe40000011417 */
[----:B------:R-:W-:-:S03]  /*9300*/  MOV R19, R2 ;  /* 0x0000000200137202 */ /* 0x000fc60000000f00 */
        /* <DEDUP_REMOVED lines=14> */
.L_x_15373:
        /* <DEDUP_REMOVED lines=28> */
.L_x_15350:
[----:B------:R-:W-:Y:S01]  /*95b0*/  MOV R8, R27 ;  /* 0x0000001b00087202 */ /* 0x000fe20000000f00 */
[----:B------:R-:W-:Y:S01]  /*95c0*/  IMAD.MOV.U32 R5, RZ, RZ, R26 ;  /* 0x000000ffff057224 */ /* 0x000fe200078e001a */
[----:B------:R-:W-:Y:S02]  /*95d0*/  MOV R4, R14 ;  /* 0x0000000e00047202 */ /* 0x000fe40000000f00 */
[----:B------:R-:W-:Y:S02]  /*95e0*/  MOV R3, R15 ;  /* 0x0000000f00037202 */ /* 0x000fe40000000f00 */
[----:B------:R-:W-:-:S07]  /*95f0*/  MOV R0, 0x9610 ;  /* 0x0000961000007802 */ /* 0x000fce0000000f00 */
[----:B------:R-:W-:Y:S05]  /*9600*/  CALL.REL.NOINC `($__internal_35_$__cuda_sm20_div_s64) ;  /* 0x000000d400ac7944 */ /* 0x000fea0003c00000 */
[----:B------:R-:W-:Y:S01]  /*9610*/  IMAD.MOV.U32 R22, RZ, RZ, R6 ;  /* 0x000000ffff167224 */ /* 0x000fe200078e0006 */
[----:B------:R-:W-:-:S07]  /*9620*/  MOV R23, R3 ;  /* 0x0000000300177202 */ /* 0x000fce0000000f00 */
.L_x_15351:
[----:B------:R-:W-:Y:S05]  /*9630*/  BSYNC.RECONVERGENT B1 ;  /* 0x0000000000017941 */ /* 0x000fea0003800200 */
.L_x_15349:
[----:B------:R-:W-:Y:S01]  /*9640*/  IADD3 R35, PT, PT, R19, 0x2, RZ ;  /* 0x0000000213237810 */ /* 0x000fe20007ffe0ff */
        /* <DEDUP_REMOVED lines=40> */
.L_x_15353:
[----:B------:R-:W-:Y:S01]  /*98d0*/  MOV R8, R22 ;  /* 0x0000001600087202 */ /* 0x000fe20000000f00 */
[----:B------:R-:W-:Y:S01]  /*98e0*/  IMAD.MOV.U32 R4, RZ, RZ, R24 ;  /* 0x000000ffff047224 */ /* 0x000fe200078e0018 */
[----:B------:R-:W-:Y:S02]  /*98f0*/  MOV R5, R23 ;  /* 0x0000001700057202 */ /* 0x000fe40000000f00 */
[----:B------:R-:W-:Y:S02]  /*9900*/  MOV R3, R25 ;  /* 0x0000001900037202 */ /* 0x000fe40000000f00 */
[----:B------:R-:W-:-:S07]  /*9910*/  MOV R0, 0x9930 ;  /* 0x0000993000007802 */ /* 0x000fce0000000f00 */
[----:B------:R-:W-:Y:S05]  /*9920*/  CALL.REL.NOINC `($__internal_35_$__cuda_sm20_div_s64) ;  /* 0x000000d000e47944 */ /* 0x000fea0003c00000 */
[----:B------:R-:W-:Y:S01]  /*9930*/  MOV R14, R6 ;  /* 0x00000006000e7202 */ /* 0x000fe20000000f00 */
[----:B------:R-:W-:-:S07]  /*9940*/  IMAD.MOV.U32 R15, RZ, RZ, R3 ;  /* 0x000000ffff0f7224 */ /* 0x000fce00078e0003 */
.L_x_15354:
[----:B------:R-:W-:Y:S05]  /*9950*/  BSYNC.RECONVERGENT B1 ;  /* 0x0000000000017941 */ /* 0x000fea0003800200 */
.L_x_15352:
[----:B------:R-:W-:Y:S01]  /*9960*/  IADD3 R31, PT, PT, R19, 0x1, RZ ;  /* 0x00000001131f7810 */ /* 0x000fe20007ffe0ff */
        /* <DEDUP_REMOVED lines=41> */
.L_x_15356:
        /* <DEDUP_REMOVED lines=8> */
.L_x_15357:
[----:B------:R-:W-:Y:S05]  /*9c80*/  BSYNC.RECONVERGENT B1 ;  /* 0x0000000000017941 */ /* 0x000fea0003800200 */
.L_x_15355:
        /* <DEDUP_REMOVED lines=41> */
.L_x_15359:
[----:B------:R-:W-:Y:S01]  /*9f20*/  IMAD.MOV.U32 R8, RZ, RZ, R22 ;  /* 0x000000ffff087224 */ /* 0x000fe200078e0016 */
[----:B------:R-:W-:Y:S01]  /*9f30*/  MOV R5, R23 ;  /* 0x0000001700057202 */ /* 0x000fe20000000f00 */
[----:B------:R-:W-:Y:S01]  /*9f40*/  IMAD.MOV.U32 R3, RZ, RZ, R25 ;  /* 0x000000ffff037224 */ /* 0x000fe200078e0019 */
[----:B------:R-:W-:Y:S02]  /*9f50*/  MOV R4, R24 ;  /* 0x0000001800047202 */ /* 0x000fe40000000f00 */
[----:B------:R-:W-:-:S07]  /*9f60*/  MOV R0, 0x9f80 ;  /* 0x00009f8000007802 */ /* 0x000fce0000000f00 */
[----:B------:R-:W-:Y:S05]  /*9f70*/  CALL.REL.NOINC `($__internal_35_$__cuda_sm20_div_s64) ;  /* 0x000000cc00507944 */ /* 0x000fea0003c00000 */
[----:B------:R-:W-:Y:S02]  /*9f80*/  MOV R14, R6 ;  /* 0x00000006000e7202 */ /* 0x000fe40000000f00 */
[----:B------:R-:W-:-:S07]  /*9f90*/  MOV R15, R3 ;  /* 0x00000003000f7202 */ /* 0x000fce0000000f00 */
.L_x_15360:
[----:B------:R-:W-:Y:S05]  /*9fa0*/  BSYNC.RECONVERGENT B1 ;  /* 0x0000000000017941 */ /* 0x000fea0003800200 */
.L_x_15358:
        /* <DEDUP_REMOVED lines=42> */
.L_x_15362:
        /* <DEDUP_REMOVED lines=8> */
.L_x_15363:
[----:B------:R-:W-:Y:S05]  /*a2d0*/  BSYNC.RECONVERGENT B1 ;  /* 0x0000000000017941 */ /* 0x000fea0003800200 */
.L_x_15361:
        /* <DEDUP_REMOVED lines=42> */
.L_x_15365:
        /* <DEDUP_REMOVED lines=8> */
.L_x_15366:
[----:B------:R-:W-:Y:S05]  /*a600*/  BSYNC.RECONVERGENT B1 ;  /* 0x0000000000017941 */ /* 0x000fea0003800200 */
.L_x_15364:
        /* <DEDUP_REMOVED lines=42> */
.L_x_15368:
        /* <DEDUP_REMOVED lines=8> */
.L_x_15369:
[----:B------:R-:W-:Y:S05]  /*a930*/  BSYNC.RECONVERGENT B1 ;  /* 0x0000000000017941 */ /* 0x000fea0003800200 */
.L_x_15367:
        /* <DEDUP_REMOVED lines=42> */
.L_x_15371:
        /* <DEDUP_REMOVED lines=8> */
.L_x_15372:
[----:B------:R-:W-:Y:S05]  /*ac60*/  BSYNC.RECONVERGENT B1 ;  /* 0x0000000000017941 */ /* 0x000fea0003800200 */
.L_x_15370:
[----:B------:R-:W0:Y:S01]  /*ac70*/  LDC.64 R4, c[0x0][R35+0x798] ;  /* 0x0001e60023047b82 */ /* 0x000e220000000a00 */
        /* <DEDUP_REMOVED lines=18> */
.L_x_15348:
[----:B------:R-:W-:-:S07]  /*ada0*/  IADD3 R19, PT, PT, R19, 0x3, RZ ;  /* 0x0000000313137810 */ /* 0x000fce0007ffe0ff */
.L_x_15347:
        /* <DEDUP_REMOVED lines=31> */
.L_x_15377:
        /* <DEDUP_REMOVED lines=8> */
.L_x_15378:
[----:B------:R-:W-:Y:S05]  /*b020*/  BSYNC.RECONVERGENT B0 ;  /* 0x0000000000007941 */ /* 0x000fea0003800200 */
.L_x_15376:
        /* <DEDUP_REMOVED lines=41> */
.L_x_15380:
        /* <DEDUP_REMOVED lines=8> */
.L_x_15381:
[----:B------:R-:W-:Y:S05]  /*b340*/  BSYNC.RECONVERGENT B0 ;  /* 0x0000000000007941 */ /* 0x000fea0003800200 */
.L_x_15379:
        /* <DEDUP_REMOVED lines=42> */
.L_x_15383:
        /* <DEDUP_REMOVED lines=8> */
.L_x_15384:
[----:B------:R-:W-:Y:S05]  /*b670*/  BSYNC.RECONVERGENT B0 ;  /* 0x0000000000007941 */ /* 0x000fea0003800200 */
.L_x_15382:
        /* <DEDUP_REMOVED lines=42> */
.L_x_15386:
        /* <DEDUP_REMOVED lines=8> */
.L_x_15387:
[----:B------:R-:W-:Y:S05]  /*b9a0*/  BSYNC.RECONVERGENT B0 ;  /* 0x0000000000007941 */ /* 0x000fea0003800200 */
.L_x_15385:
        /* <DEDUP_REMOVED lines=15> */
.L_x_15375:
        /* <DEDUP_REMOVED lines=31> */
.L_x_15390:
        /* <DEDUP_REMOVED lines=8> */
.L_x_15391:
[----:B------:R-:W-:Y:S05]  /*bd10*/  BSYNC.RECONVERGENT B0 ;  /* 0x0000000000007941 */ /* 0x000fea0003800200 */
.L_x_15389:
[----:B------:R-:W-:Y:S01]  /*bd20*/  IADD3 R30, PT, PT, R19, -0x1, RZ ;  /* 0xffffffff131e7810 */ /* 0x000fe20007ffe0ff */
        /* <DEDUP_REMOVED lines=40> */
.L_x_15393:
        /* <DEDUP_REMOVED lines=8> */
.L_x_15394:
[----:B------:R-:W-:Y:S05]  /*c030*/  BSYNC.RECONVERGENT B0 ;  /* 0x0000000000007941 */ /* 0x000fea0003800200 */
.L_x_15392:
        /* <DEDUP_REMOVED lines=15> */
.L_x_15388:
        /* <DEDUP_REMOVED lines=31> */
.L_x_15396:
[----:B------:R-:W-:Y:S01]  /*c320*/  IMAD.MOV.U32 R11, RZ, RZ, R4 ;  /* 0x000000ffff0b7224 */ /* 0x000fe200078e0004 */
[----:B------:R-:W-:Y:S02]  /*c330*/  MOV R12, R5 ;  /* 0x00000005000c7202 */ /* 0x000fe40000000f00 */
[----:B------:R-:W-:Y:S02]  /*c340*/  MOV R10, R27 ;  /* 0x0000001b000a7202 */ /* 0x000fe40000000f00 */
[----:B------:R-:W-:-:S07]  /*c350*/  MOV R13, 0xc370 ;  /* 0x0000c370000d7802 */ /* 0x000fce0000000f00 */
[----:B------:R-:W-:Y:S05]  /*c360*/  CALL.REL.NOINC `($__internal_36_$__cuda_sm20_rem_s64) ;  /* 0x000000ac00b07944 */ /* 0x000fea0003c00000 */
[----:B------:R-:W-:Y:S01]  /*c370*/  IMAD.MOV.U32 R4, RZ, RZ, R6 ;  /* 0x000000ffff047224 */ /* 0x000fe200078e0006 */
[----:B------:R-:W-:-:S07]  /*c380*/  MOV R5, R3 ;  /* 0x0000000300057202 */ /* 0x000fce0000000f00 */
.L_x_15397:
[----:B------:R-:W-:Y:S05]  /*c390*/  BSYNC.RECONVERGENT B0 ;  /* 0x0000000000007941 */ /* 0x000fea0003800200 */
.L_x_15395:
[----:B------:R-:W0:Y:S02]  /*c3a0*/  LDC.64 R6, c[0x0][R0+0x798] ;  /* 0x0001e60000067b82 */ /* 0x000e240000000a00 */
[----:B0-----:R-:W-:Y:S02]  /*c3b0*/  IMAD R3, R5, R6, RZ ;  /* 0x0000000605037224 */ /* 0x001fe400078e02ff */
[----:B------:R-:W-:-:S04]  /*c3c0*/  IMAD.WIDE.U32 R36, R6, R4, R36 ;  /* 0x0000000406247225 */ /* 0x000fc800078e0024 */
[----:B------:R-:W-:-:S05]  /*c3d0*/  IMAD R3, R7, R4, R3 ;  /* 0x0000000407037224 */ /* 0x000fca00078e0203 */
[----:B------:R-:W-:-:S07]  /*c3e0*/  IADD3 R37, PT, PT, R37, R3, RZ ;  /* 0x0000000325257210 */ /* 0x000fce0007ffe0ff */
.L_x_15374:
        /* <DEDUP_REMOVED lines=12> */
.L_x_15402:
        /* <DEDUP_REMOVED lines=21> */
.L_x_15401:
[----:B------:R-:W-:Y:S05]  /*c600*/  BSYNC.RECONVERGENT B8 ;  /* 0x0000000000087941 */ /* 0x000fea0003800200 */
.L_x_15400:
[----:B------:R-:W-:-:S04]  /*c610*/  IADD3 R22, P0, PT, R22, 0x4, RZ ;  /* 0x0000000416167810 */ /* 0x000fc80007f1e0ff */
[----:B------:R-:W-:Y:S02]  /*c620*/  IADD3.X R23, PT, PT, RZ, R23, RZ, P0, !PT ;  /* 0x00000017ff177210 */ /* 0x000fe400007fe4ff */
[----:B------:R-:W-:-:S04]  /*c630*/  ISETP.GE.U32.AND P0, PT, R22, R24, PT ;  /* 0x000000181600720c */ /* 0x000fc80003f06070 */
[----:B------:R-:W-:-:S13]  /*c640*/  ISETP.GE.U32.AND.EX P0, PT, R23, R25, PT, P0 ;  /* 0x000000191700720c */ /* 0x000fda0003f06100 */
[----:B------:R-:W-:Y:S05]  /*c650*/  @!P0 BRA `(.L_x_15402) ;  /* 0xfffffffc00948947 */ /* 0x000fea000383ffff */
.L_x_15399:
[----:B------:R-:W-:Y:S05]  /*c660*/  BSYNC.RECONVERGENT B7 ;  /* 0x0000000000077941 */ /* 0x000fea0003800200 */
.L_x_15398:
[----:B------:R-:W0:Y:S01]  /*c670*/  LDCU.64 UR4, c[0x0][0x710] ;  /* 0x0000e200ff0477ac */ /* 0x000e220008000a00 */
[----:B------:R-:W-:Y:S01]  /*c680*/  VIADD R16, R16, 0x80 ;  /* 0x0000008010107836 */ /* 0x000fe20000000000 */
[----:B0-----:R-:W-:-:S04]  /*c690*/  IADD3 R18, P0, PT, R18, UR4, RZ ;  /* 0x0000000412127c10 */ /* 0x001fc8000ff1e0ff */
[----:B------:R-:W-:-:S05]  /*c6a0*/  IADD3.X R19, PT, PT, RZ, UR5, RZ, P0, !PT ;  /* 0x00000005ff137c10 */ /* 0x000fca00087fe4ff */
[----:B------:R1:W-:Y:S04]  /*c6b0*/  STG.E desc[UR36][R18.64], RZ ;  /* 0x000000ff12007986 */ /* 0x0003e8000c101924 */
.L_x_15339:
[----:B0-----:R-:W-:Y:S05]  /*c6c0*/  BSYNC.RECONVERGENT B6 ;  /* 0x0000000000067941 */ /* 0x001fea0003800200 */
.L_x_15338:
[----:B------:R-:W0:Y:S02]  /*c6d0*/  LDCU UR4, c[0x0][0x380] ;  /* 0x00007000ff0477ac */ /* 0x000e240008000800 */
[----:B0-----:R-:W-:-:S13]  /*c6e0*/  ISETP.GE.AND P0, PT, R16, UR4, PT ;  /* 0x0000000410007c0c */ /* 0x001fda000bf06270 */
[----:B------:R-:W-:Y:S05]  /*c6f0*/  @P0 EXIT ;  /* 0x000000000000094d */ /* 0x000fea0003800000 */
[----:B------:R-:W0:Y:S01]  /*c700*/  LDCU.64 UR4, c[0x0][0x390] ;  /* 0x00007200ff0477ac */ /* 0x000e220008000a00 */
[----:B------:R-:W-:Y:S01]  /*c710*/  HFMA2 R4, -RZ, RZ, 0, 0 ;  /* 0x00000000ff047431 */ /* 0x000fe200000001ff */
[----:B------:R-:W-:Y:S01]  /*c720*/  MOV R5, R16 ;  /* 0x0000001000057202 */ /* 0x000fe20000000f00 */
[----:B------:R-:W2:Y:S01]  /*c730*/  LDCU UR6, c[0x0][0x38c] ;  /* 0x00007180ff0677ac */ /* 0x000ea20008000800 */
[----:B------:R-:W-:Y:S01]  /*c740*/  ISETP.NE.AND P0, PT, R34, RZ, PT ;  /* 0x000000ff2200720c */ /* 0x000fe20003f05270 */
[----:B------:R-:W3:Y:S01]  /*c750*/  LDCU.128 UR12, c[0x0][0x4c0] ;  /* 0x00009800ff0c77ac */ /* 0x000ee20008000c00 */
[----:B------:R-:W4:Y:S01]  /*c760*/  LDCU.64 UR8, c[0x0][0x4b8] ;  /* 0x00009700ff0877ac */ /* 0x000f220008000a00 */
[----:B0-----:R-:W-:-:S05]  /*c770*/  IMAD.HI.U32 R8, R16, UR4, R4 ;  /* 0x0000000410087c27 */ /* 0x001fca000f8e0004 */
[----:B------:R-:W-:-:S05]  /*c780*/  SHF.R.U32.HI R9, RZ, UR5, R8 ;  /* 0x00000005ff097c19 */ /* 0x000fca0008011608 */
[----:B------:R-:W-:-:S04]  /*c790*/  IMAD.MOV R3, RZ, RZ, -R9 ;  /* 0x000000ffff037224 */ /* 0x000fc800078e0a09 */
        /* <DEDUP_REMOVED lines=384> */
[----:B------:R-:W-:Y:S01]  /*dfa0*/  IMAD.MOV.U32 R8, RZ, RZ, RZ ;  /* 0x000000ffff087224 */ /* 0x000fe200078e00ff */
        /* <DEDUP_REMOVED lines=10> */
[----:B------:R-:W-:-:S05]  /*e050*/  IADD3 R7, PT, PT, -R11, RZ, RZ ;  /* 0x000000ff0b077210 */ /* 0x000fca0007ffe1ff */
[----:B------:R-:W1:Y:S01]  /*e060*/  @P0 LDC.64 R16, c[0x0][0x6f8] ;  /* 0x0001be00ff100b82 */ /* 0x000e620000000a00 */
[----:B-----5:R-:W-:-:S05]  /*e070*/  @P0 IMAD.HI.U32 R8, R11, R12, R10 ;  /* 0x0000000c0b080227 */ /* 0x020fca00078e000a */
[----:B------:R-:W-:-:S05]  /*e080*/  @P0 SHF.R.U32.HI R8, RZ, R13, R8 ;  /* 0x0000000dff080219 */ /* 0x000fca0000011608 */
[----:B------:R-:W-:Y:S02]  /*e090*/  @P0 IMAD.MOV R10, RZ, RZ, -R8 ;  /* 0x000000ffff0a0224 */ /* 0x000fe400078e0a08 */
[----:B------:R-:W-:Y:S02]  /*e0a0*/  IMAD R8, R7, UR6, R9 ;  /* 0x0000000607087c24 */ /* 0x000fe4000f8e0209 */
[----:B--2---:R-:W-:Y:S02]  /*e0b0*/  @P0 IMAD R10, R15, R10, R11 ;  /* 0x0000000a0f0a0224 */ /* 0x004fe400078e020b */
[C---:B---3--:R-:W-:Y:S02]  /*e0c0*/  IMAD R31, R8.reuse, UR8, R31 ;  /* 0x00000008081f7c24 */ /* 0x048fe4000f8e021f */
[C---:B------:R-:W-:Y:S02]  /*e0d0*/  IMAD R6, R8.reuse, UR9, R6 ;  /* 0x0000000908067c24 */ /* 0x040fe4000f8e0206 */
[----:B------:R-:W-:-:S02]  /*e0e0*/  IMAD R5, R8, UR10, R5 ;  /* 0x0000000a08057c24 */ /* 0x000fc4000f8e0205 */
[C---:B------:R-:W-:Y:S02]  /*e0f0*/  IMAD R4, R8.reuse, UR11, R4 ;  /* 0x0000000b08047c24 */ /* 0x040fe4000f8e0204 */
[C---:B0-----:R-:W-:Y:S02]  /*e100*/  IMAD R3, R8.reuse, UR4, R3 ;  /* 0x0000000408037c24 */ /* 0x041fe4000f8e0203 */
[----:B------:R-:W-:Y:S02]  /*e110*/  IMAD R0, R8, UR5, R0 ;  /* 0x0000000508007c24 */ /* 0x000fe4000f8e0200 */
[C---:B-1----:R-:W-:Y:S02]  /*e120*/  @P0 IMAD R31, R10.reuse, R16, R31 ;  /* 0x000000100a1f0224 */ /* 0x042fe400078e021f */
[C---:B------:R-:W-:Y:S02]  /*e130*/  @P0 IMAD R6, R10.reuse, R17, R6 ;  /* 0x000000110a060224 */ /* 0x040fe400078e0206 */
[----:B------:R-:W-:-:S02]  /*e140*/  @P0 IMAD R5, R10, R18, R5 ;  /* 0x000000120a050224 */ /* 0x000fc400078e0205 */
[C---:B------:R-:W-:Y:S02]  /*e150*/  @P0 IMAD R4, R10.reuse, R19, R4 ;  /* 0x000000130a040224 */ /* 0x040fe400078e0204 */
[C---:B----4-:R-:W-:Y:S02]  /*e160*/  @P0 IMAD R3, R10.reuse, R20, R3 ;  /* 0x000000140a030224 */ /* 0x050fe400078e0203 */
[----:B------:R-:W-:-:S07]  /*e170*/  @P0 IMAD R0, R10, R21, R0 ;  /* 0x000000150a000224 */ /* 0x000fce00078e0200 */
.L_x_15403:
[----:B------:R-:W0:Y:S01]  /*e180*/  LDCU.128 UR4, c[0x0][0x710] ;  /* 0x0000e200ff0477ac */ /* 0x000e220008000c00 */
[----:B------:R-:W2:Y:S01]  /*e190*/  LDCU.128 UR8, c[0x0][0x720] ;  /* 0x0000e400ff0877ac */ /* 0x000ea20008000c00 */
[----:B------:R-:W3:Y:S01]  /*e1a0*/  LDCU.128 UR12, c[0x0][0x730] ;  /* 0x0000e600ff0c77ac */ /* 0x000ee20008000c00 */
[----:B0-----:R-:W-:Y:S01]  /*e1b0*/  IADD3 R6, P0, PT, R6, UR6, RZ ;  /* 0x0000000606067c10 */ /* 0x001fe2000ff1e0ff */
[----:B------:R-:W0:Y:S03]  /*e1c0*/  LDCU UR6, c[0x0][0x740] ;  /* 0x0000e800ff0677ac */ /* 0x000e260008000800 */
[----:B------:R-:W-:Y:S02]  /*e1d0*/  IADD3.X R7, PT, PT, RZ, UR7, RZ, P0, !PT ;  /* 0x00000007ff077c10 */ /* 0x000fe400087fe4ff */
[----:B--2---:R-:W-:Y:S02]  /*e1e0*/  IADD3 R32, P1, PT, R4, UR10, RZ ;  /* 0x0000000a04207c10 */ /* 0x004fe4000ff3e0ff */
[----:B------:R-:W-:Y:S01]  /*e1f0*/  IADD3 R8, P0, PT, R5, UR8, RZ ;  /* 0x0000000805087c10 */ /* 0x000fe2000ff1e0ff */
[----:B------:R-:W0:Y:S01]  /*e200*/  LDG.E R6, desc[UR36][R6.64] ;  /* 0x0000002406067981 */ /* 0x000e22000c1e1900 */
[----:B---3--:R-:W-:Y:S01]  /*e210*/  IADD3 R4, P2, PT, R3, UR12, RZ ;  /* 0x0000000c03047c10 */ /* 0x008fe2000ff5e0ff */
[----:B------:R-:W-:Y:S01]  /*e220*/  IMAD.X R33, RZ, RZ, UR11, P1 ;  /* 0x0000000bff217e24 */ /* 0x000fe200088e06ff */
[----:B------:R-:W-:-:S02]  /*e230*/  IADD3 R10, P3, PT, R0, UR14, RZ ;  /* 0x0000000e000a7c10 */ /* 0x000fc4000ff7e0ff */
[----:B------:R-:W-:Y:S02]  /*e240*/  IADD3.X R9, PT, PT, RZ, UR9, RZ, P0, !PT ;  /* 0x00000009ff097c10 */ /* 0x000fe400087fe4ff */
[----:B------:R-:W-:Y:S01]  /*e250*/  IADD3.X R5, PT, PT, RZ, UR13, RZ, P2, !PT ;  /* 0x0000000dff057c10 */ /* 0x000fe200097fe4ff */
[----:B------:R2:W5:Y:S01]  /*e260*/  LDG.E R32, desc[UR36][R32.64] ;  /* 0x0000002420207981 */ /* 0x000562000c1e1900 */
[----:B------:R-:W-:-:S03]  /*e270*/  IADD3.X R11, PT, PT, RZ, UR15, RZ, P3, !PT ;  /* 0x0000000fff0b7c10 */ /* 0x000fc60009ffe4ff */
[----:B------:R2:W5:Y:S04]  /*e280*/  LDG.E R16, desc[UR36][R8.64] ;  /* 0x0000002408107981 */ /* 0x000568000c1e1900 */
[----:B------:R2:W5:Y:S04]  /*e290*/  LDG.E R27, desc[UR36][R4.64] ;  /* 0x00000024041b7981 */ /* 0x000568000c1e1900 */
[----:B------:R2:W5:Y:S01]  /*e2a0*/  LDG.E R25, desc[UR36][R10.64] ;  /* 0x000000240a197981 */ /* 0x000562000c1e1900 */
[----:B------:R-:W-:Y:S01]  /*e2b0*/  IADD3 R30, P1, PT, R31, UR4, RZ ;  /* 0x000000041f1e7c10 */ /* 0x000fe2000ff3e0ff */
[----:B------:R-:W-:Y:S04]  /*e2c0*/  BSSY.RECONVERGENT B6, `(.L_x_15404) ;  /* 0x0000014000067945 */ /* 0x000fe80003800200 */
[----:B------:R-:W-:Y:S01]  /*e2d0*/  IMAD.X R31, RZ, RZ, UR5, P1 ;  /* 0x00000005ff1f7e24 */ /* 0x000fe200088e06ff */
[----:B0-----:R-:W-:-:S13]  /*e2e0*/  ISETP.NE.AND P0, PT, R6, UR6, PT ;  /* 0x0000000606007c0c */ /* 0x001fda000bf05270 */
[----:B--2---:R-:W-:Y:S05]  /*e2f0*/  @!P0 BRA `(.L_x_15405) ;  /* 0x0000000000408947 */ /* 0x004fea0003800000 */
[----:B------:R-:W-:Y:S01]  /*e300*/  MOV R0, 0x0 ;  /* 0x0000000000007802 */ /* 0x000fe20000000f00 */
[----:B------:R-:W0:Y:S01]  /*e310*/  LDCU.64 UR4, c[0x4][0x128] ;  /* 0x01002500ff0477ac */ /* 0x000e220008000a00 */
[----:B------:R-:W-:Y:S01]  /*e320*/  HFMA2 R8, -RZ, RZ, 0, 2.6226043701171875e-06 ;  /* 0x0000002cff087431 */ /* 0x000fe200000001ff */
[----:B------:R-:W-:Y:S01]  /*e330*/  MOV R12, 0x1 ;  /* 0x00000001000c7802 */ /* 0x000fe20000000f00 */
[----:B------:R2:W3:Y:S01]  /*e340*/  LDC.64 R14, c[0x4][R0] ;  /* 0x01000000000e7b82 */ /* 0x0004e20000000a00 */
[----:B------:R-:W4:Y:S01]  /*e350*/  LDCU.64 UR6, c[0x4][0x110] ;  /* 0x01002200ff0677ac */ /* 0x000f220008000a00 */
[----:B------:R-:W-:Y:S01]  /*e360*/  IMAD.MOV.U32 R13, RZ, RZ, RZ ;  /* 0x000000ffff0d7224 */ /* 0x000fe200078e00ff */
[----:B------:R-:W1:Y:S01]  /*e370*/  LDCU.64 UR8, c[0x4][0x8] ;  /* 0x01000100ff0877ac */ /* 0x000e620008000a00 */
[----:B0-----:R-:W-:Y:S02]  /*e380*/  MOV R4, UR4 ;  /* 0x0000000400047c02 */ /* 0x001fe40008000f00 */
[----:B------:R-:W-:Y:S01]  /*e390*/  MOV R5, UR5 ;  /* 0x0000000500057c02 */ /* 0x000fe20008000f00 */
[----:B----4-:R-:W-:Y:S01]  /*e3a0*/  IMAD.U32 R6, RZ, RZ, UR6 ;  /* 0x00000006ff067e24 */ /* 0x010fe2000f8e00ff */
[----:B------:R-:W-:-:S02]  /*e3b0*/  MOV R7, UR7 ;  /* 0x0000000700077c02 */ /* 0x000fc40008000f00 */
[----:B-1----:R-:W-:Y:S01]  /*e3c0*/  MOV R10, UR8 ;  /* 0x00000008000a7c02 */ /* 0x002fe20008000f00 */
[----:B--2---:R-:W-:-:S07]  /*e3d0*/  IMAD.U32 R11, RZ, RZ, UR9 ;  /* 0x00000009ff0b7e24 */ /* 0x004fce000f8e00ff */
[----:B------:R-:W-:-:S07]  /*e3e0*/  LEPC R20, `(.L_x_15405) ;  /* 0x000000001014794e */ /* 0x000fce0000000000 */
[----:B---3-5:R-:W-:Y:S05]  /*e3f0*/  CALL.ABS.NOINC R14 ;  /* 0x000000000e007343 */ /* 0x028fea0003c00000 */
.L_x_15405:
[----:B------:R-:W-:Y:S05]  /*e400*/  BSYNC.RECONVERGENT B6 ;  /* 0x0000000000067941 */ /* 0x000fea0003800200 */
.L_x_15404:
        /* <DEDUP_REMOVED lines=8> */
[----:B------:R2:W3:Y:S01]  /*e490*/  LDC.64 R14, c[0x4][R0] ;  /* 0x01000000000e7b82 */ /* 0x0004e20000000a00 */
[----:B------:R-:W4:Y:S01]  /*e4a0*/  LDCU.64 UR6, c[0x4][0x110] ;  /* 0x01002200ff0677ac */ /* 0x000f220008000a00 */
[----:B------:R-:W-:Y:S01]  /*e4b0*/  IMAD.MOV.U32 R13, RZ, RZ, RZ ;  /* 0x000000ffff0d7224 */ /* 0x000fe200078e00ff */
[----:B------:R-:W5:Y:S01]  /*e4c0*/  LDCU.64 UR8, c[0x4][0x8] ;  /* 0x01000100ff0877ac */ /* 0x000f620008000a00 */
[----:B0-----:R-:W-:Y:S02]  /*e4d0*/  MOV R4, UR4 ;  /* 0x0000000400047c02 */ /* 0x001fe40008000f00 */
[----:B------:R-:W-:Y:S01]  /*e4e0*/  MOV R5, UR5 ;  /* 0x0000000500057c02 */ /* 0x000fe20008000f00 */
[----:B----4-:R-:W-:Y:S01]  /*e4f0*/  IMAD.U32 R6, RZ, RZ, UR6 ;  /* 0x00000006ff067e24 */ /* 0x010fe2000f8e00ff */
[----:B------:R-:W-:-:S02]  /*e500*/  MOV R7, UR7 ;  /* 0x0000000700077c02 */ /* 0x000fc40008000f00 */
[----:B-----5:R-:W-:Y:S01]  /*e510*/  MOV R10, UR8 ;  /* 0x00000008000a7c02 */ /* 0x020fe20008000f00 */
[----:B--2---:R-:W-:-:S07]  /*e520*/  IMAD.U32 R11, RZ, RZ, UR9 ;  /* 0x00000009ff0b7e24 */ /* 0x004fce000f8e00ff */
[----:B------:R-:W-:-:S07]  /*e530*/  LEPC R20, `(.L_x_15407) ;  /* 0x000000001014794e */ /* 0x000fce0000000000 */
[----:B-1-3--:R-:W-:Y:S05]  /*e540*/  CALL.ABS.NOINC R14 ;  /* 0x000000000e007343 */ /* 0x00afea0003c00000 */
.L_x_15407:
[----:B------:R-:W-:Y:S05]  /*e550*/  BSYNC.RECONVERGENT B6 ;  /* 0x0000000000067941 */ /* 0x000fea0003800200 */
.L_x_15406:
        /* <DEDUP_REMOVED lines=23> */
.L_x_15409:
[----:B------:R-:W-:Y:S05]  /*e6d0*/  BSYNC.RECONVERGENT B6 ;  /* 0x0000000000067941 */ /* 0x000fea0003800200 */
.L_x_15408:
[----:B------:R-:W0:Y:S01]  /*e6e0*/  LDCU.64 UR4, c[0x0][0x750] ;  /* 0x0000ea00ff0477ac */ /* 0x000e220008000a00 */
[----:B------:R-:W-:Y:S02]  /*e6f0*/  ISETP.GE.U32.AND P0, PT, R2, 0x7, PT ;  /* 0x000000070200780c */ /* 0x000fe40003f06070 */
[----:B------:R-:W-:Y:S02]  /*e700*/  CS2R R22, SRZ ;  /* 0x0000000000167805 */ /* 0x000fe4000001ff00 */
[----:B------:R-:W-:-:S05]  /*e710*/  SHF.R.S32.HI R0, RZ, 0x1f, R25 ;  /* 0x0000001fff007819 */ /* 0x000fca0000011419 */
        /* <DEDUP_REMOVED lines=13> */
[----:B------:R-:W-:-:S07]  /*e7f0*/  MOV R24, UR5 ;  /* 0x0000000500187c02 */ /* 0x000fce0008000f00 */
.L_x_15436:
        /* <DEDUP_REMOVED lines=9> */
[----:B------:R-:W-:Y:S01]  /*e890*/  IADD3 R3, PT, PT, RZ, -R14, RZ ;  /* 0x8000000eff037210 */ /* 0x000fe20007ffe0ff */
[----:B-1----:R-:W-:Y:S01]  /*e8a0*/  HFMA2 R19, -RZ, RZ, 0, 0 ;  /* 0x00000000ff137431 */ /* 0x002fe200000001ff */
        /* <DEDUP_REMOVED lines=17> */
.L_x_15413:
[----:B------:R-:W-:Y:S01]  /*e9c0*/  IMAD.MOV.U32 R8, RZ, RZ, R26 ;  /* 0x000000ffff087224 */ /* 0x000fe200078e001a */
[----:B------:R-:W-:Y:S01]  /*e9d0*/  MOV R5, R25 ;  /* 0x0000001900057202 */ /* 0x000fe20000000f00 */
[----:B------:R-:W-:Y:S01]  /*e9e0*/  IMAD.MOV.U32 R3, RZ, RZ, R15 ;  /* 0x000000ffff037224 */ /* 0x000fe200078e000f */
[----:B------:R-:W-:Y:S02]  /*e9f0*/  MOV R4, R14 ;  /* 0x0000000e00047202 */ /* 0x000fe40000000f00 */
[----:B------:R-:W-:-:S07]  /*ea00*/  MOV R0, 0xea20 ;  /* 0x0000ea2000007802 */ /* 0x000fce0000000f00 */
[----:B-1----:R-:W-:Y:S05]  /*ea10*/  CALL.REL.NOINC `($__internal_35_$__cuda_sm20_div_s64) ;  /* 0x0000008000a87944 */ /* 0x002fea0003c00000 */
[----:B------:R-:W-:Y:S02]  /*ea20*/  MOV R18, R6 ;  /* 0x0000000600127202 */ /* 0x000fe40000000f00 */
[----:B------:R-:W-:-:S07]  /*ea30*/  MOV R19, R3 ;  /* 0x0000000300137202 */ /* 0x000fce0000000f00 */
.L_x_15414:
[----:B------:R-:W-:Y:S05]  /*ea40*/  BSYNC.RECONVERGENT B1 ;  /* 0x0000000000017941 */ /* 0x000fea0003800200 */
.L_x_15412:
        /* <DEDUP_REMOVED lines=41> */
.L_x_15416:
        /* <DEDUP_REMOVED lines=8> */
.L_x_15417:
[----:B------:R-:W-:Y:S05]  /*ed60*/  BSYNC.RECONVERGENT B1 ;  /* 0x0000000000017941 */ /* 0x000fea0003800200 */
.L_x_15415:
        /* <DEDUP_REMOVED lines=42> */
.L_x_15419:
        /* <DEDUP_REMOVED lines=8> */
.L_x_15420:
[----:B------:R-:W-:Y:S05]  /*f090*/  BSYNC.RECONVERGENT B1 ;  /* 0x0000000000017941 */ /* 0x000fea0003800200 */
.L_x_15418:
        /* <DEDUP_REMOVED lines=41> */
.L_x_15422:
        /* <DEDUP_REMOVED lines=8> */
.L_x_15423:
[----:B------:R-:W-:Y:S05]  /*f3b0*/  BSYNC.RECONVERGENT B1 ;  /* 0x0000000000017941 */ /* 0x000fea0003800200 */
.L_x_15421:
        /* <DEDUP_REMOVED lines=42> */
.L_x_15425:
        /* <DEDUP_REMOVED lines=8> */
.L_x_15426:
[----:B------:R-:W-:Y:S05]  /*f6e0*/  BSYNC.RECONVERGENT B1 ;  /* 0x0000000000017941 */ /* 0x000fea0003800200 */
.L_x_15424:
        /* <DEDUP_REMOVED lines=42> */
.L_x_15428:
        /* <DEDUP_REMOVED lines=8> */
.L_x_15429:
[----:B------:R-:W-:Y:S05]  /*fa10*/  BSYNC.RECONVERGENT B1 ;  /* 0x0000000000017941 */ /* 0x000fea0003800200 */
.L_x_15427:
        /* <DEDUP_REMOVED lines=12> */
[----:B------:R-:W-:Y:S01]  /*fae0*/  IMAD R3, R19, R9, R3 ;  /* 0x0000000913037224 */ /* 0x000fe200078e0203 */
[----:B------:R-:W-:Y:S01]  /*faf0*/  MOV R19, R33 ;  /* 0x0000002100137202 */ /* 0x000fe20000000f00 */
        /* <DEDUP_REMOVED lines=29> */
.L_x_15431:
        /* <DEDUP_REMOVED lines=8> */
.L_x_15432:
[----:B------:R-:W-:Y:S05]  /*fd50*/  BSYNC.RECONVERGENT B1 ;  /* 0x0000000000017941 */ /* 0x000fea0003800200 */
.L_x_15430:
        /* <DEDUP_REMOVED lines=11> */
[----:B------:R-:W-:Y:S01]  /*fe10*/  IMAD.WIDE.U32 R6, R14, R9, R6 ;  /* 0x000000090e067225 */ /* 0x000fe200078e0006 */
[----:B------:R-:W-:-:S03]  /*fe20*/  MOV R14, R18 ;  /* 0x00000012000e7202 */ /* 0x000fc60000000f00 */
[----:B------:R-:W-:Y:S01]  /*fe30*/  IMAD R3, R15, R9, R3 ;  /* 0x000000090f037224 */ /* 0x000fe200078e0203 */
[----:B------:R-:W-:-:S03]  /*fe40*/  MOV R15, R33 ;  /* 0x00000021000f7202 */ /* 0x000fc60000000f00 */
        /* <DEDUP_REMOVED lines=28> */
.L_x_15434:
        /* <DEDUP_REMOVED lines=8> */
.L_x_15435:
[----:B------:R-:W-:Y:S05]  /*10090*/  BSYNC.RECONVERGENT B1 ;  /* 0x0000000000017941 */ /* 0x000fea0003800200 */
.L_x_15433:
        /* <DEDUP_REMOVED lines=19> */
.L_x_15411:
[----:B------:R-:W-:-:S07]  /*101d0*/  IADD3 R2, PT, PT, R2, 0x3, RZ ;  /* 0x0000000302027810 */ /* 0x000fce0007ffe0ff */
.L_x_15410:
        /* <DEDUP_REMOVED lines=31> */
.L_x_15440:
[----:B------:R-:W-:Y:S01]  /*103d0*/  MOV R8, R26 ;  /* 0x0000001a00087202 */ /* 0x000fe20000000f00 */
[----:B------:R-:W-:Y:S01]  /*103e0*/  IMAD.MOV.U32 R5, RZ, RZ, R25 ;  /* 0x000000ffff057224 */ /* 0x000fe200078e0019 */
[----:B------:R-:W-:Y:S02]  /*103f0*/  MOV R4, R14 ;  /* 0x0000000e00047202 */ /* 0x000fe40000000f00 */
[----:B------:R-:W-:Y:S02]  /*10400*/  MOV R3, R15 ;  /* 0x0000000f00037202 */ /* 0x000fe40000000f00 */
[----:B------:R-:W-:-:S07]  /*10410*/  MOV R0, 0x10430 ;  /* 0x0001043000007802 */ /* 0x000fce0000000f00 */
[----:B-1----:R-:W-:Y:S05]  /*10420*/  CALL.REL.NOINC `($__internal_35_$__cuda_sm20_div_s64) ;  /* 0x0000006800247944 */ /* 0x002fea0003c00000 */
[----:B------:R-:W-:Y:S01]  /*10430*/  IMAD.MOV.U32 R18, RZ, RZ, R6 ;  /* 0x000000ffff127224 */ /* 0x000fe200078e0006 */
[----:B------:R-:W-:-:S07]  /*10440*/  MOV R19, R3 ;  /* 0x0000000300137202 */ /* 0x000fce0000000f00 */
.L_x_15441:
[----:B------:R-:W-:Y:S05]  /*10450*/  BSYNC.RECONVERGENT B0 ;  /* 0x0000000000007941 */ /* 0x000fea0003800200 */
.L_x_15439:
        /* <DEDUP_REMOVED lines=40> */
.L_x_15443:
        /* <DEDUP_REMOVED lines=8> */
.L_x_15444:
[----:B------:R-:W-:Y:S05]  /*10760*/  BSYNC.RECONVERGENT B0 ;  /* 0x0000000000007941 */ /* 0x000fea0003800200 */
.L_x_15442:
        /* <DEDUP_REMOVED lines=42> */
.L_x_15446:
        /* <DEDUP_REMOVED lines=8> */
.L_x_15447:
[----:B------:R-:W-:Y:S05]  /*10a90*/  BSYNC.RECONVERGENT B0 ;  /* 0x0000000000007941 */ /* 0x000fea0003800200 */
.L_x_15445:
        /* <DEDUP_REMOVED lines=42> */
.L_x_15449:
        /* <DEDUP_REMOVED lines=8> */
.L_x_15450:
[----:B------:R-:W-:Y:S05]  /*10dc0*/  BSYNC.RECONVERGENT B0 ;  /* 0x0000000000007941 */ /* 0x000fea0003800200 */
.L_x_15448:
        /* <DEDUP_REMOVED lines=15> */
.L_x_15438:
        /* <DEDUP_REMOVED lines=31> */
.L_x_15453:
        /* <DEDUP_REMOVED lines=8> */
.L_x_15454:
[----:B------:R-:W-:Y:S05]  /*11130*/  BSYNC.RECONVERGENT B0 ;  /* 0x0000000000007941 */ /* 0x000fea0003800200 */
.L_x_15452:
        /* <DEDUP_REMOVED lines=9> */
[----:B-1----:R-:W1:Y:S02]  /*111d0*/  LDC.64 R18, c[0x0][R24+0x758] ;  /* 0x0001d60018127b82 */ /* 0x002e640000000a00 */
        /* <DEDUP_REMOVED lines=31> */
.L_x_15456:
        /* <DEDUP_REMOVED lines=8> */
.L_x_15457:
[----:B------:R-:W-:Y:S05]  /*11450*/  BSYNC.RECONVERGENT B0 ;  /* 0x0000000000007941 */ /* 0x000fea0003800200 */
.L_x_15455:
        /* <DEDUP_REMOVED lines=15> */
.L_x_15451:
        /* <DEDUP_REMOVED lines=31> */
.L_x_15459:
[----:B------:R-:W-:Y:S01]  /*11740*/  MOV R10, R26 ;  /* 0x0000001a000a7202 */ /* 0x000fe20000000f00 */
[----:B------:R-:W-:Y:S01]  /*11750*/  IMAD.MOV.U32 R12, RZ, RZ, R3 ;  /* 0x000000ffff0c7224 */ /* 0x000fe200078e0003 */
[----:B------:R-:W-:Y:S02]  /*11760*/  MOV R11, R2 ;  /* 0x00000002000b7202 */ /* 0x000fe40000000f00 */
[----:B------:R-:W-:Y:S02]  /*11770*/  MOV R26, R25 ;  /* 0x00000019001a7202 */ /* 0x000fe40000000f00 */
[----:B------:R-:W-:-:S07]  /*11780*/  MOV R13, 0x117a0 ;  /* 0x000117a0000d7802 */ /* 0x000fce0000000f00 */
[----:B-1----:R-:W-:Y:S05]  /*11790*/  CALL.REL.NOINC `($__internal_36_$__cuda_sm20_rem_s64) ;  /* 0x0000005800a47944 */ /* 0x002fea0003c00000 */
[----:B------:R-:W-:-:S07]  /*117a0*/  IMAD.MOV.U32 R2, RZ, RZ, R6 ;  /* 0x000000ffff027224 */ /* 0x000fce00078e0006 */
.L_x_15460:
[----:B------:R-:W-:Y:S05]  /*117b0*/  BSYNC.RECONVERGENT B0 ;  /* 0x0000000000007941 */ /* 0x000fea0003800200 */
.L_x_15458:
[----:B------:R-:W0:Y:S02]  /*117c0*/  LDC.64 R4, c[0x0][R0+0x798] ;  /* 0x0001e60000047b82 */ /* 0x000e240000000a00 */
[----:B0-----:R-:W-:Y:S02]  /*117d0*/  IMAD R3, R3, R4, RZ ;  /* 0x0000000403037224 */ /* 0x001fe400078e02ff */
[----:B------:R-:W-:-:S04]  /*117e0*/  IMAD.WIDE.U32 R22, R4, R2, R22 ;  /* 0x0000000204167225 */ /* 0x000fc800078e0016 */
[----:B------:R-:W-:-:S05]  /*117f0*/  IMAD R3, R5, R2, R3 ;  /* 0x0000000205037224 */ /* 0x000fca00078e0203 */
[----:B------:R-:W-:-:S07]  /*11800*/  IADD3 R23, PT, PT, R23, R3, RZ ;  /* 0x0000000317177210 */ /* 0x000fce0007ffe0ff */
.L_x_15437:
        /* <DEDUP_REMOVED lines=12> */
.L_x_15465:
        /* <DEDUP_REMOVED lines=21> */
.L_x_15464:
[----:B------:R-:W-:Y:S05]  /*11a20*/  BSYNC.RECONVERGENT B7 ;  /* 0x0000000000077941 */ /* 0x000fea0003800200 */
.L_x_15463:
[----:B------:R-:W-:-:S05]  /*11a30*/  IADD3 R16, P0, PT, R16, 0x4, RZ ;  /* 0x0000000410107810 */ /* 0x000fca0007f1e0ff */
[----:B------:R-:W-:Y:S01]  /*11a40*/  IMAD.X R17, RZ, RZ, R17, P0 ;  /* 0x000000ffff117224 */ /* 0x000fe200000e0611 */
[----:B------:R-:W-:-:S04]  /*11a50*/  ISETP.GE.U32.AND P0, PT, R16, R18, PT ;  /* 0x000000121000720c */ /* 0x000fc80003f06070 */
[----:B------:R-:W-:-:S13]  /*11a60*/  ISETP.GE.U32.AND.EX P0, PT, R17, R19, PT, P0 ;  /* 0x000000131100720c */ /* 0x000fda0003f06100 */
[----:B------:R-:W-:Y:S05]  /*11a70*/  @!P0 BRA `(.L_x_15465) ;  /* 0xfffffffc00948947 */ /* 0x000fea000383ffff */
.L_x_15462:
[----:B------:R-:W-:Y:S05]  /*11a80*/  BSYNC.RECONVERGENT B6 ;  /* 0x0000000000067941 */ /* 0x000fea0003800200 */
.L_x_15461:
[----:B------:R-:W-:Y:S01]  /*11a90*/  STG.E desc[UR36][R30.64], RZ ;  /* 0x000000ff1e007986 */ /* 0x000fe2000c101924 */
[----:B------:R-:W-:Y:S05]  /*11aa0*/  EXIT ;  /* 0x000000000000794d */ /* 0x000fea0003800000 */
.L_x_15216:
        /* <DEDUP_REMOVED lines=34> */
.L_x_15469:
        /* <DEDUP_REMOVED lines=19> */
.L_x_15470:
        /* <DEDUP_REMOVED lines=22> */
.L_x_15471:
        /* <DEDUP_REMOVED lines=12> */
.L_x_15475:
        /* <DEDUP_REMOVED lines=21> */
.L_x_15474:
[----:B------:R-:W-:Y:S05]  /*12170*/  BSYNC.RECONVERGENT B8 ;  /* 0x0000000000087941 */ /* 0x000fea0003800200 */
.L_x_15473:
[----:B------:R-:W-:-:S04]  /*12180*/  IADD3 R22, P0, PT, R22, 0x4, RZ ;  /* 0x0000000416167810 */ /* 0x000fc80007f1e0ff */
[----:B------:R-:W-:Y:S02]  /*12190*/  IADD3.X R23, PT, PT, RZ, R23, RZ, P0, !PT ;  /* 0x00000017ff177210 */ /* 0x000fe400007fe4ff */
[----:B------:R-:W-:-:S04]  /*121a0*/  ISETP.GE.U32.AND P0, PT, R22, R18, PT ;  /* 0x000000121600720c */ /* 0x000fc80003f06070 */
[----:B------:R-:W-:-:S13]  /*121b0*/  ISETP.GE.U32.AND.EX P0, PT, R23, R19, PT, P0 ;  /* 0x000000131700720c */ /* 0x000fda0003f06100 */
[----:B------:R-:W-:Y:S05]  /*121c0*/  @!P0 BRA `(.L_x_15475) ;  /* 0xfffffffc00948947 */ /* 0x000fea000383ffff */
[----:B------:R-:W-:Y:S05]  /*121d0*/  BSYNC.RECONVERGENT B7 ;  /* 0x0000000000077941 */ /* 0x000fea0003800200 */
.L_x_15472:
[----:B------:R-:W0:Y:S01]  /*121e0*/  LDC.64 R2, c[0x0][0x710] ;  /* 0x0001c400ff027b82 */ /* 0x000e220000000a00 */
[----:B------:R-:W-:Y:S01]  /*121f0*/  VIADD R16, R16, 0x80 ;  /* 0x0000008010107836 */ /* 0x000fe20000000000 */
[----:B0-----:R1:W-:Y:S06]  /*12200*/  STG.E desc[UR36][R2.64], RZ ;  /* 0x000000ff02007986 */ /* 0x0013ec000c101924 */
.L_x_15468:
[----:B0-----:R-:W-:Y:S05]  /*12210*/  BSYNC.RECONVERGENT B6 ;  /* 0x0000000000067941 */ /* 0x001fea0003800200 */
.L_x_15467:
        /* <DEDUP_REMOVED lines=30> */
.L_x_15476:
        /* <DEDUP_REMOVED lines=19> */
.L_x_15477:
        /* <DEDUP_REMOVED lines=22> */
.L_x_15478:
        /* <DEDUP_REMOVED lines=12> */
.L_x_15482:
        /* <DEDUP_REMOVED lines=21> */
.L_x_15481:
[----:B------:R-:W-:Y:S05]  /*128a0*/  BSYNC.RECONVERGENT B7 ;  /* 0x0000000000077941 */ /* 0x000fea0003800200 */
.L_x_15480:
[----:B------:R-:W-:-:S04]  /*128b0*/  IADD3 R18, P0, PT, R18, 0x4, RZ ;  /* 0x0000000412127810 */ /* 0x000fc80007f1e0ff */
[----:B------:R-:W-:Y:S02]  /*128c0*/  IADD3.X R19, PT, PT, RZ, R19, RZ, P0, !PT ;  /* 0x00000013ff137210 */ /* 0x000fe400007fe4ff */
[----:B------:R-:W-:-:S04]  /*128d0*/  ISETP.GE.U32.AND P0, PT, R18, R16, PT ;  /* 0x000000101200720c */ /* 0x000fc80003f06070 */
[----:B------:R-:W-:-:S13]  /*128e0*/  ISETP.GE.U32.AND.EX P0, PT, R19, R17, PT, P0 ;  /* 0x000000111300720c */ /* 0x000fda0003f06100 */
[----:B------:R-:W-:Y:S05]  /*128f0*/  @!P0 BRA `(.L_x_15482) ;  /* 0xfffffffc00948947 */ /* 0x000fea000383ffff */
[----:B------:R-:W-:Y:S05]  /*12900*/  BSYNC.RECONVERGENT B6 ;  /* 0x0000000000067941 */ /* 0x000fea0003800200 */
.L_x_15479:
[----:B------:R-:W0:Y:S02]  /*12910*/  LDC.64 R2, c[0x0][0x710] ;  /* 0x0001c400ff027b82 */ /* 0x000e240000000a00 */
[----:B0-----:R-:W-:Y:S01]  /*12920*/  STG.E desc[UR36][R2.64], RZ ;  /* 0x000000ff02007986 */ /* 0x001fe2000c101924 */
[----:B------:R-:W-:Y:S05]  /*12930*/  EXIT ;  /* 0x000000000000794d */ /* 0x000fea0003800000 */
.L_x_15466:
        /* <DEDUP_REMOVED lines=418> */
.L_x_15485:
        /* <DEDUP_REMOVED lines=35> */
.L_x_15487:
[----:B------:R-:W-:Y:S05]  /*14590*/  BSYNC.RECONVERGENT B7 ;  /* 0x0000000000077941 */ /* 0x000fea0003800200 */
.L_x_15486:
        /* <DEDUP_REMOVED lines=20> */
.L_x_15489:
[----:B------:R-:W-:Y:S05]  /*146e0*/  BSYNC.RECONVERGENT B7 ;  /* 0x0000000000077941 */ /* 0x000fea0003800200 */
.L_x_15488:
        /* <DEDUP_REMOVED lines=23> */
.L_x_15491:
[----:B------:R-:W-:Y:S05]  /*14860*/  BSYNC.RECONVERGENT B7 ;  /* 0x0000000000077941 */ /* 0x000fea0003800200 */
.L_x_15490:
        /* <DEDUP_REMOVED lines=10> */
.L_x_15496:
        /* <DEDUP_REMOVED lines=21> */
.L_x_15495:
[----:B------:R-:W-:Y:S05]  /*14a60*/  BSYNC.RECONVERGENT B8 ;  /* 0x0000000000087941 */ /* 0x000fea0003800200 */
.L_x_15494:
[----:B------:R-:W-:-:S04]  /*14a70*/  IADD3 R22, P0, PT, R22, 0x4, RZ ;  /* 0x0000000416167810 */ /* 0x000fc80007f1e0ff */
[----:B------:R-:W-:Y:S02]  /*14a80*/  IADD3.X R23, PT, PT, RZ, R23, RZ, P0, !PT ;  /* 0x00000017ff177210 */ /* 0x000fe400007fe4ff */
[----:B------:R-:W-:-:S04]  /*14a90*/  ISETP.GE.U32.AND P0, PT, R22, R24, PT ;  /* 0x000000181600720c */ /* 0x000fc80003f06070 */
[----:B------:R-:W-:-:S13]  /*14aa0*/  ISETP.GE.U32.AND.EX P0, PT, R23, R25, PT, P0 ;  /* 0x000000191700720c */ /* 0x000fda0003f06100 */
[----:B------:R-:W-:Y:S05]  /*14ab0*/  @!P0 BRA `(.L_x_15496) ;  /* 0xfffffffc00948947 */ /* 0x000fea000383ffff */
.L_x_15493:
[----:B------:R-:W-:Y:S05]  /*14ac0*/  BSYNC.RECONVERGENT B7 ;  /* 0x0000000000077941 */ /* 0x000fea0003800200 */
.L_x_15492:
[----:B------:R-:W0:Y:S01]  /*14ad0*/  LDCU.64 UR4, c[0x0][0x710] ;  /* 0x0000e200ff0477ac */ /* 0x000e220008000a00 */
[----:B------:R-:W-:Y:S02]  /*14ae0*/  IADD3 R16, PT, PT, R16, 0x80, RZ ;  /* 0x0000008010107810 */ /* 0x000fe40007ffe0ff */
[----:B0-----:R-:W-:-:S05]  /*14af0*/  IADD3 R2, P0, PT, R19, UR4, RZ ;  /* 0x0000000413027c10 */ /* 0x001fca000ff1e0ff */
[----:B------:R-:W-:-:S05]  /*14b00*/  IMAD.X R3, RZ, RZ, UR5, P0 ;  /* 0x00000005ff037e24 */ /* 0x000fca00080e06ff */
[----:B------:R1:W-:Y:S03]  /*14b10*/  STG.E desc[UR36][R2.64], RZ ;  /* 0x000000ff02007986 */ /* 0x0003e6000c101924 */
.L_x_15484:
[----:B0-----:R-:W-:Y:S05]  /*14b20*/  BSYNC.RECONVERGENT B6 ;  /* 0x0000000000067941 */ /* 0x001fea0003800200 */
.L_x_15483:
        /* <DEDUP_REMOVED lines=414> */
.L_x_15497:
        /* <DEDUP_REMOVED lines=37> */
.L_x_15499:
[----:B------:R-:W-:Y:S05]  /*16760*/  BSYNC.RECONVERGENT B6 ;  /* 0x0000000000067941 */ /* 0x000fea0003800200 */
.L_x_15498:
        /* <DEDUP_REMOVED lines=20> */
.L_x_15501:
[----:B------:R-:W-:Y:S05]  /*168b0*/  BSYNC.RECONVERGENT B6 ;  /* 0x0000000000067941 */ /* 0x000fea0003800200 */
.L_x_15500:
        /* <DEDUP_REMOVED lines=23> */
.L_x_15503:
[----:B------:R-:W-:Y:S05]  /*16a30*/  BSYNC.RECONVERGENT B6 ;  /* 0x0000000000067941 */ /* 0x000fea0003800200 */
.L_x_15502:
        /* <DEDUP_REMOVED lines=10> */
.L_x_15508:
        /* <DEDUP_REMOVED lines=21> */
.L_x_15507:
[----:B------:R-:W-:Y:S05]  /*16c30*/  BSYNC.RECONVERGENT B7 ;  /* 0x0000000000077941 */ /* 0x000fea0003800200 */
.L_x_15506:
[----:B------:R-:W-:-:S05]  /*16c40*/  IADD3 R16, P0, PT, R16, 0x4, RZ ;  /* 0x0000000410107810 */ /* 0x000fca0007f1e0ff */
[----:B------:R-:W-:Y:S01]  /*16c50*/  IMAD.X R17, RZ, RZ, R17, P0 ;  /* 0x000000ffff117224 */ /* 0x000fe200000e0611 */
[----:B------:R-:W-:-:S04]  /*16c60*/  ISETP.GE.U32.AND P0, PT, R16, R22, PT ;  /* 0x000000161000720c */ /* 0x000fc80003f06070 */
[----:B------:R-:W-:-:S13]  /*16c70*/  ISETP.GE.U32.AND.EX P0, PT, R17, R23, PT, P0 ;  /* 0x000000171100720c */ /* 0x000fda0003f06100 */
[----:B------:R-:W-:Y:S05]  /*16c80*/  @!P0 BRA `(.L_x_15508) ;  /* 0xfffffffc00948947 */ /* 0x000fea000383ffff */
.L_x_15505:
[----:B------:R-:W-:Y:S05]  /*16c90*/  BSYNC.RECONVERGENT B6 ;  /* 0x0000000000067941 */ /* 0x000fea0003800200 */
.L_x_15504:
[----:B------:R-:W-:Y:S01]  /*16ca0*/  STG.E desc[UR36][R18.64], RZ ;  /* 0x000000ff12007986 */ /* 0x000fe2000c101924 */
[----:B------:R-:W-:Y:S05]  /*16cb0*/  EXIT ;  /* 0x000000000000794d */ /* 0x000fea0003800000 */
        .weak           $__internal_35_$__cuda_sm20_div_s64
        .type           $__internal_35_$__cuda_sm20_div_s64,@function
        .size           $__internal_35_$__cuda_sm20_div_s64,($__internal_36_$__cuda_sm20_rem_s64 - $__internal_35_$__cuda_sm20_div_s64)
$__internal_35_$__cuda_sm20_div_s64:
        /* <DEDUP_REMOVED lines=86> */
[----:B------:R-:W-:Y:S06]  /*17220*/  RET.REL.NODEC R4 `(_ZN2at6native18elementwise_kernelILi128ELi2EZNS0_22gpu_kernel_impl_nocastIZZZNS0_67_GLOBAL__N__bb565c37_34_ValidateCompressedIndicesKernel_cu_33a4b88b42_validate_compressed_sparse_indices_kernelILNS3_8CDimNameE1ENS3_18CUDAKernelLauncherENS3_14EmptyVecKernelENS3_8DummyVecELm8EEEvRKNS_6TensorESB_lllENKUlvE1_clEvENKUlvE_clEvEUliiiiiE_EEvRNS_18TensorIteratorBaseERKT_EUliE_EEviT1_) ;  /* 0xfffffe8c04747950 */ /* 0x000fec0003c3ffff */
        .weak           $__internal_36_$__cuda_sm20_rem_s64
        .type           $__internal_36_$__cuda_sm20_rem_s64,@function
        .size           $__internal_36_$__cuda_sm20_rem_s64,(.L_x_34664 - $__internal_36_$__cuda_sm20_rem_s64)
$__internal_36_$__cuda_sm20_rem_s64:
        /* <DEDUP_REMOVED lines=35> */
[----:B------:R-:W-:Y:S02]  /*17460*/  SEL R10, R7, R10, !P1 ;  /* 0x0000000a070a7207 */ /* 0x000fe40004800000 */
[----:B------:R-:W-:Y:S01]  /*17470*/  IADD3.X R7, PT, PT, RZ, ~R26, RZ, P4, !PT ;  /* 0x8000001aff077210 */ /* 0x000fe200027fe4ff */
[----:B------:R-:W-:-:S03]  /*17480*/  IMAD.HI.U32 R9, P2, R3, R15, R8 ;  /* 0x0000000f03097227 */ /* 0x000fc60007840008 */
[----:B------:R-:W-:Y:S01]  /*17490*/  SEL R26, R7, R26, !P1 ;  /* 0x0000001a071a7207 */ /* 0x000fe20004800000 */
[CC--:B------:R-:W-:Y:S02]  /*174a0*/  IMAD R8, R3.reuse, R6.reuse, RZ ;  /* 0x0000000603087224 */ /* 0x0c0fe400078e02ff */
[----:B------:R-:W-:-:S03]  /*174b0*/  IMAD.HI.U32 R6, R3, R6, RZ ;  /* 0x0000000603067227 */ /* 0x000fc600078e00ff */
[----:B------:R-:W-:Y:S01]  /*174c0*/  IADD3 R9, P3, PT, R8, R9, RZ ;  /* 0x0000000908097210 */ /* 0x000fe20007f7e0ff */
[----:B------:R-:W-:Y:S01]  /*174d0*/  IMAD.MOV.U32 R7, RZ, RZ, RZ ;  /* 0x000000ffff077224 */ /* 0x000fe200078e00ff */
[----:B------:R-:W-:-:S03]  /*174e0*/  IADD3.X R3, PT, PT, R6, R3, RZ, P0, !PT ;  /* 0x0000000306037210 */ /* 0x000fc600007fe4ff */
        /* <DEDUP_REMOVED lines=36> */
[----:B------:R-:W-:Y:S06]  /*17730*/  RET.REL.NODEC R4 `(_ZN2at6native18elementwise_kernelILi128ELi2EZNS0_22gpu_kernel_impl_nocastIZZZNS0_67_GLOBAL__N__bb565c37_34_ValidateCompressedIndicesKernel_cu_33a4b88b42_validate_compressed_sparse_indices_kernelILNS3_8CDimNameE1ENS3_18CUDAKernelLauncherENS3_14EmptyVecKernelENS3_8DummyVecELm8EEEvRKNS_6TensorESB_lllENKUlvE1_clEvENKUlvE_clEvEUliiiiiE_EEvRNS_18TensorIteratorBaseERKT_EUliE_EEviT1_) ;  /* 0xfffffe8804307950 */ /* 0x000fec0003c3ffff */
.L_x_15509:
        /* <DEDUP_REMOVED lines=12> */
.L_x_34664:


//--------------------- .text._ZN2at6native27unrolled_elementwise_kernelIZZZNS0_67_GLOBAL__N__bb565c37_34_ValidateCompressedIndicesKernel_cu_33a4b88b42_validate_compressed_sparse_indices_kernelILNS2_8CDimNameE1ENS2_18CUDAKernelLauncherENS2_14EmptyVecKernelENS2_8DummyVecELm8EEEvRKNS_6TensorESA_lllENKUlvE1_clEvENKUlvE_clEvEUliiiiiE_St5arrayIPcLm6EELi4E23TrivialOffsetCalculatorILi5EjESH_ILi1EjENS0_6memory15LoadWithoutCastENSK_16StoreWithoutCastEEEviT_T0_T2_T3_T4_T5_ --------------------------
	.section	.text._ZN2at6native27unrolled_elementwise_kernelIZZZNS0_67_GLOBAL__N__bb565c37_34_ValidateCompressedIndicesKernel_cu_33a4b88b42_validate_compressed_sparse_indices_kernelILNS2_8CDimNameE1ENS2_18CUDAKernelLauncherENS2_14EmptyVecKernelENS2_8DummyVecELm8EEEvRKNS_6TensorESA_lllENKUlvE1_clEvENKUlvE_clEvEUliiiiiE_St5arrayIPcLm6EELi4E23TrivialOffsetCalculatorILi5EjESH_ILi1EjENS0_6memory15LoadWithoutCastENSK_16StoreWithoutCastEEEviT_T0_T2_T3_T4_T5_,"ax",@progbits
	.align	128
        .global         _ZN2at6native27unrolled_elementwise_kernelIZZZNS0_67_GLOBAL__N__bb565c37_34_ValidateCompressedIndicesKernel_cu_33a4b88b42_validate_compressed_sparse_indices_kernelILNS2_8CDimNameE1ENS2_18CUDAKernelLauncherENS2_14EmptyVecKernelENS2_8DummyVecELm8EEEvRKNS_6TensorESA_lllENKUlvE1_clEvENKUlvE_clEvEUliiiiiE_St5arrayIPcLm6EELi4E23TrivialOffsetCalculatorILi5EjESH_ILi1EjENS0_6memory15LoadWithoutCastENSK_16StoreWithoutCastEEEviT_T0_T2_T3_T4_T5_
        .type           _ZN2at6native27unrolled_elementwise_kernelIZZZNS0_67_GLOBAL__N__bb565c37_34_ValidateCompressedIndicesKernel_cu_33a4b88b42_validate_compressed_sparse_indices_kernelILNS2_8CDimNameE1ENS2_18CUDAKernelLauncherENS2_14EmptyVecKernelENS2_8DummyVecELm8EEEvRKNS_6TensorESA_lllENKUlvE1_clEvENKUlvE_clEvEUliiiiiE_St5arrayIPcLm6EELi4E23TrivialOffsetCalculatorILi5EjESH_ILi1EjENS0_6memory15LoadWithoutCastENSK_16StoreWithoutCastEEEviT_T0_T2_T3_T4_T5_,@function
        .size           _ZN2at6native27unrolled_elementwise_kernelIZZZNS0_67_GLOBAL__N__bb565c37_34_ValidateCompressedIndicesKernel_cu_33a4b88b42_validate_compressed_sparse_indices_kernelILNS2_8CDimNameE1ENS2_18CUDAKernelLauncherENS2_14EmptyVecKernelENS2_8DummyVecELm8EEEvRKNS_6TensorESA_lllENKUlvE1_clEvENKUlvE_clEvEUliiiiiE_St5arrayIPcLm6EELi4E23TrivialOffsetCalculatorILi5EjESH_ILi1EjENS0_6memory15LoadWithoutCastENSK_16StoreWithoutCastEEEviT_T0_T2_T3_T4_T5_,(.L_x_34665 - _ZN2at6native27unrolled_elementwise_kernelIZZZNS0_67_GLOBAL__N__bb565c37_34_ValidateCompressedIndicesKernel_cu_33a4b88b42_validate_compressed_sparse_indices_kernelILNS2_8CDimNameE1ENS2_18CUDAKernelLauncherENS2_14EmptyVecKernelENS2_8DummyVecELm8EEEvRKNS_6TensorESA_lllENKUlvE1_clEvENKUlvE_clEvEUliiiiiE_St5arrayIPcLm6EELi4E23TrivialOffsetCalculatorILi5EjESH_ILi1EjENS0_6memory15LoadWithoutCastENSK_16StoreWithoutCastEEEviT_T0_T2_T3_T4_T5_)
        .other          _ZN2at6native27unrolled_elementwise_kernelIZZZNS0_67_GLOBAL__N__bb565c37_34_ValidateCompressedIndicesKernel_cu_33a4b88b42_validate_compressed_sparse_indices_kernelILNS2_8CDimNameE1ENS2_18CUDAKernelLauncherENS2_14EmptyVecKernelENS2_8DummyVecELm8EEEvRKNS_6TensorESA_lllENKUlvE1_clEvENKUlvE_clEvEUliiiiiE_St5arrayIPcLm6EELi4E23TrivialOffsetCalculatorILi5EjESH_ILi1EjENS0_6memory15LoadWithoutCastENSK_16StoreWithoutCastEEEviT_T0_T2_T3_T4_T5_,@"STO_CUDA_ENTRY STV_DEFAULT"
_ZN2at6native27unrolled_elementwise_kernelIZZZNS0_67_GLOBAL__N__bb565c37_34_ValidateCompressedIndicesKernel_cu_33a4b88b42_validate_compressed_sparse_indices_kernelILNS2_8CDimNameE1ENS2_18CUDAKernelLauncherENS2_14EmptyVecKernelENS2_8DummyVecELm8EEEvRKNS_6TensorESA_lllENKUlvE1_clEvENKUlvE_clEvEUliiiiiE_St5arrayIPcLm6EELi4E23TrivialOffsetCalculatorILi5EjESH_ILi1EjENS0_6memory15LoadWithoutCastENSK_16StoreWithoutCastEEEviT_T0_T2_T3_T4_T5_:
.text._ZN2at6native27unrolled_elementwise_kernelIZZZNS0_67_GLOBAL__N__bb565c37_34_ValidateCompressedIndicesKernel_cu_33a4b88b42_validate_compressed_sparse_indices_kernelILNS2_8CDimNameE1ENS2_18CUDAKernelLauncherENS2_14EmptyVecKernelENS2_8DummyVecELm8EEEvRKNS_6TensorESA_lllENKUlvE1_clEvENKUlvE_clEvEUliiiiiE_St5arrayIPcLm6EELi4E23TrivialOffsetCalculatorILi5EjESH_ILi1EjENS0_6memory15LoadWithoutCastENSK_16StoreWithoutCastEEEviT_T0_T2_T3_T4_T5_:
[----:B------:R-:W0:Y:S01]  /*0000*/  LDC R1, c[0x0][0x37c] ;  /* 0x0000df00ff017b82 */ /* 0x000e220000000800 */
[----:B------:R-:W1:Y:S07]  /*0010*/  S2R R22, SR_TID.X ;  /* 0x0000000000167919 */ /* 0x000e6e0000002100 */
[----:B------:R-:W2:Y:S01]  /*0020*/  S2UR UR40, SR_CTAID.X ;  /* 0x00000000002879c3 */ /* 0x000ea20000002500 */
[----:B------:R-:W2:Y:S01]  /*0030*/  LDCU UR38, c[0x0][0x380] ;  /* 0x00007000ff2677ac */ /* 0x000ea20008000800 */
[----:B------:R-:W-:Y:S01]  /*0040*/  IMAD.MOV.U32 R37, RZ, RZ, RZ ;  /* 0x000000ffff257224 */ /* 0x000fe200078e00ff */
[----:B------:R-:W-:Y:S01]  /*0050*/  CS2R R38, SRZ ;  /* 0x0000000000267805 */ /* 0x000fe2000001ff00 */
[----:B------:R-:W-:Y:S01]  /*0060*/  IMAD.MOV.U32 R0, RZ, RZ, RZ ;  /* 0x000000ffff007224 */ /* 0x000fe200078e00ff */
[----:B------:R-:W3:Y:S01]  /*0070*/  LDCU.64 UR36, c[0x0][0x358] ;  /* 0x00006b00ff2477ac */ /* 0x000ee20008000a00 */
[----:B0-----:R-:W-:-:S02]  /*0080*/  VIADD R1, R1, 0xffffff50 ;  /* 0xffffff5001017836 */ /* 0x001fc40000000000 */
[----:B------:R-:W0:Y:S08]  /*0090*/  LDC.64 R12, c[0x0][0x458] ;  /* 0x00011600ff0c7b82 */ /* 0x000e300000000a00 */
[----:B------:R-:W4:Y:S08]  /*00a0*/  LDC.64 R10, c[0x0][0x450] ;  /* 0x00011400ff0a7b82 */ /* 0x000f300000000a00 */
[----:B------:R-:W3:Y:S01]  /*00b0*/  LDC.64 R6, c[0x0][0x440] ;  /* 0x00011000ff067b82 */ /* 0x000ee20000000a00 */
[----:B--2---:R-:W-:-:S02]  /*00c0*/  UIMAD UR38, UR40, -0x200, UR38 ;  /* 0xfffffe00282678a4 */ /* 0x004fc4000f8e0226 */
[----:B------:R-:W-:-:S05]  /*00d0*/  IMAD.U32 R31, RZ, RZ, UR40 ;  /* 0x00000028ff1f7e24 */ /* 0x000fca000f8e00ff */
[----:B------:R-:W2:Y:S01]  /*00e0*/  LDC.64 R8, c[0x0][0x448] ;  /* 0x00011200ff087b82 */ /* 0x000ea20000000a00 */
[----:B-1----:R-:W-:Y:S01]  /*00f0*/  ISETP.GE.AND P0, PT, R22, UR38, PT ;  /* 0x0000002616007c0c */ /* 0x002fe2000bf06270 */
[----:B------:R-:W-:-:S06]  /*0100*/  IMAD.MOV.U32 R36, RZ, RZ, R22 ;  /* 0x000000ffff247224 */ /* 0x000fcc00078e0016 */
[----:B------:R-:W1:Y:S01]  /*0110*/  LDC.64 R4, c[0x0][0x440] ;  /* 0x00011000ff047b82 */ /* 0x000e620000000a00 */
[----:B------:R-:W-:-:S07]  /*0120*/  IMAD.U32 R23, RZ, RZ, UR40 ;  /* 0x00000028ff177e24 */ /* 0x000fce000f8e00ff */
[----:B------:R-:W1:Y:S01]  /*0130*/  LDC.64 R2, c[0x0][0x448] ;  /* 0x00011200ff027b82 */ /* 0x000e620000000a00 */
[----:B------:R-:W-:Y:S01]  /*0140*/  @!P0 IADD3 R22, PT, PT, R36, 0x80, RZ ;  /* 0x0000008024168810 */ /* 0x000fe20007ffe0ff */
[----:B------:R-:W-:Y:S01]  /*0150*/  IMAD.U32 R15, RZ, RZ, UR40 ;  /* 0x00000028ff0f7e24 */ /* 0x000fe2000f8e00ff */
[----:B------:R-:W-:-:S05]  /*0160*/  CS2R R34, SRZ ;  /* 0x0000000000227805 */ /* 0x000fca000001ff00 */
[----:B------:R-:W1:Y:S01]  /*0170*/  LDC.64 R28, c[0x0][0x450] ;  /* 0x00011400ff1c7b82 */ /* 0x000e620000000a00 */
[----:B------:R-:W-:-:S07]  /*0180*/  ISETP.GE.AND P1, PT, R22, UR38, PT ;  /* 0x0000002616007c0c */ /* 0x000fce000bf26270 */
[----:B------:R-:W1:Y:S01]  /*0190*/  LDC.64 R26, c[0x0][0x458] ;  /* 0x00011600ff1a7b82 */ /* 0x000e620000000a00 */
[----:B------:R-:W-:Y:S02]  /*01a0*/  @!P0 LEA R15, R15, R36, 0x9 ;  /* 0x000000240f0f8211 */ /* 0x000fe400078e48ff */
[----:B------:R-:W-:Y:S01]  /*01b0*/  CS2R R32, SRZ ;  /* 0x0000000000207805 */ /* 0x000fe2000001ff00 */
[----:B------:R-:W1:Y:S02]  /*01c0*/  LDCU.64 UR4, c[0x0][0x398] ;  /* 0x00007300ff0477ac */ /* 0x000e640008000a00 */
[----:B------:R-:W-:Y:S01]  /*01d0*/  @!P1 LEA R31, R31, R22, 0x9 ;  /* 0x000000161f1f9211 */ /* 0x000fe200078e48ff */
[----:B------:R-:W-:Y:S01]  /*01e0*/  @!P1 VIADD R22, R22, 0x80 ;  /* 0x0000008016169836 */ /* 0x000fe20000000000 */
[----:B------:R-:W1:Y:S01]  /*01f0*/  @!P0 LDC.64 R40, c[0x0][0x460] ;  /* 0x00011800ff288b82 */ /* 0x000e620000000a00 */
[C---:B0-----:R-:W-:Y:S01]  /*0200*/  @!P0 IMAD.WIDE.U32 R12, R15.reuse, 0x4, R12 ;  /* 0x000000040f0c8825 */ /* 0x041fe200078e000c */
[----:B------:R-:W0:Y:S02]  /*0210*/  LDCU UR39, c[0x0][0x3a0] ;  /* 0x00007400ff2777ac */ /* 0x000e240008000800 */
[C---:B------:R-:W-:Y:S01]  /*0220*/  ISETP.GE.AND P4, PT, R22.reuse, UR38, PT ;  /* 0x0000002616007c0c */ /* 0x040fe2000bf86270 */
[C---:B----4-:R-:W-:Y:S01]  /*0230*/  @!P0 IMAD.WIDE.U32 R10, R15.reuse, 0x4, R10 ;  /* 0x000000040f0a8825 */ /* 0x050fe200078e000a */
[----:B---3--:R3:W5:Y:S02]  /*0240*/  @!P0 LDG.E R37, desc[UR36][R12.64] ;  /* 0x000000240c258981 */ /* 0x008764000c1e1900 */
[----:B------:R-:W4:Y:S01]  /*0250*/  @!P1 LDC.64 R24, c[0x0][0x460] ;  /* 0x00011800ff189b82 */ /* 0x000f220000000a00 */
[C---:B------:R-:W-:Y:S01]  /*0260*/  @!P0 IMAD.WIDE.U32 R6, R15.reuse, 0x4, R6 ;  /* 0x000000040f068825 */ /* 0x040fe200078e0006 */
[----:B------:R-:W5:Y:S03]  /*0270*/  @!P0 LDG.E R38, desc[UR36][R10.64] ;  /* 0x000000240a268981 */ /* 0x000f66000c1e1900 */
[----:B--2---:R-:W-:Y:S01]  /*0280*/  @!P0 IMAD.WIDE.U32 R8, R15, 0x4, R8 ;  /* 0x000000040f088825 */ /* 0x004fe200078e0008 */
[----:B------:R-:W5:Y:S02]  /*0290*/  @!P0 LDG.E R0, desc[UR36][R6.64] ;  /* 0x0000002406008981 */ /* 0x000f64000c1e1900 */
[----:B------:R-:W2:Y:S01]  /*02a0*/  LDC.64 R18, c[0x0][0x440] ;  /* 0x00011000ff127b82 */ /* 0x000ea20000000a00 */
[----:B------:R-:W-:Y:S01]  /*02b0*/  @!P4 LEA R23, R23, R22, 0x9 ;  /* 0x000000161717c211 */ /* 0x000fe200078e48ff */
[----:B------:R-:W-:Y:S01]  /*02c0*/  @!P4 VIADD R22, R22, 0x80 ;  /* 0x000000801616c836 */ /* 0x000fe20000000000 */
[----:B------:R-:W5:Y:S04]  /*02d0*/  @!P0 LDG.E R39, desc[UR36][R8.64] ;  /* 0x0000002408278981 */ /* 0x000f68000c1e1900 */
[----:B------:R-:W-:Y:S01]  /*02e0*/  ISETP.GE.AND P2, PT, R22, UR38, PT ;  /* 0x0000002616007c0c */ /* 0x000fe2000bf46270 */
[----:B------:R-:W0:Y:S01]  /*02f0*/  @!P4 LDC.64 R20, c[0x0][0x460] ;  /* 0x00011800ff14cb82 */ /* 0x000e220000000a00 */
[----:B-1----:R-:W-:-:S05]  /*0300*/  @!P0 IMAD.WIDE.U32 R40, R15, 0x4, R40 ;  /* 0x000000040f288825 */ /* 0x002fca00078e0028 */
[----:B------:R1:W2:Y:S01]  /*0310*/  @!P0 LDG.E R43, desc[UR36][R40.64] ;  /* 0x00000024282b8981 */ /* 0x0002a2000c1e1900 */
[----:B----4-:R-:W-:Y:S01]  /*0320*/  @!P1 IMAD.WIDE.U32 R24, R31, 0x4, R24 ;  /* 0x000000041f189825 */ /* 0x010fe200078e0018 */
[----:B------:R-:W4:Y:S04]  /*0330*/  LDC.64 R14, c[0x0][0x450] ;  /* 0x00011400ff0e7b82 */ /* 0x000f280000000a00 */
[----:B------:R-:W2:Y:S04]  /*0340*/  @!P1 LDG.E R42, desc[UR36][R24.64] ;  /* 0x00000024182a9981 */ /* 0x000ea8000c1e1900 */
[----:B---3--:R-:W3:Y:S01]  /*0350*/  @!P2 LDC.64 R12, c[0x0][0x460] ;  /* 0x00011800ff0cab82 */ /* 0x008ee20000000a00 */
[----:B-1----:R-:W-:-:S05]  /*0360*/  IMAD.U32 R41, RZ, RZ, UR40 ;  /* 0x00000028ff297e24 */ /* 0x002fca000f8e00ff */
[----:B------:R-:W-:Y:S01]  /*0370*/  @!P2 LEA R22, R41, R22, 0x9 ;  /* 0x000000162916a211 */ /* 0x000fe200078e48ff */
[----:B0-----:R-:W-:Y:S01]  /*0380*/  @!P4 IMAD.WIDE.U32 R20, R23, 0x4, R20 ;  /* 0x000000041714c825 */ /* 0x001fe200078e0014 */
[----:B------:R-:W0:Y:S05]  /*0390*/  LDC.64 R8, c[0x0][0x440] ;  /* 0x00011000ff087b82 */ /* 0x000e2a0000000a00 */
[----:B------:R-:W2:Y:S01]  /*03a0*/  @!P4 LDG.E R20, desc[UR36][R20.64] ;  /* 0x000000241414c981 */ /* 0x000ea2000c1e1900 */
[C---:B------:R-:W-:Y:S02]  /*03b0*/  @!P1 IMAD.WIDE.U32 R4, R31.reuse, 0x4, R4 ;  /* 0x000000041f049825 */ /* 0x040fe400078e0004 */
[----:B------:R-:W1:Y:S02]  /*03c0*/  LDC.64 R6, c[0x0][0x448] ;  /* 0x00011200ff067b82 */ /* 0x000e640000000a00 */
[C---:B------:R-:W-:Y:S01]  /*03d0*/  @!P1 IMAD.WIDE.U32 R10, R31.reuse, 0x4, R2 ;  /* 0x000000041f0a9825 */ /* 0x040fe200078e0002 */
[----:B------:R3:W5:Y:S04]  /*03e0*/  @!P1 LDG.E R35, desc[UR36][R4.64] ;  /* 0x0000002404239981 */ /* 0x000768000c1e1900 */
[----:B------:R4:W5:Y:S01]  /*03f0*/  @!P1 LDG.E R34, desc[UR36][R10.64] ;  /* 0x000000240a229981 */ /* 0x000962000c1e1900 */
[----:B---3--:R-:W-:Y:S01]  /*0400*/  @!P2 IMAD.WIDE.U32 R12, R22, 0x4, R12 ;  /* 0x00000004160ca825 */ /* 0x008fe200078e000c */
[----:B------:R-:W3:Y:S04]  /*0410*/  LDC.64 R2, c[0x0][0x458] ;  /* 0x00011600ff027b82 */ /* 0x000ee80000000a00 */
[----:B------:R-:W2:Y:S04]  /*0420*/  @!P2 LDG.E R21, desc[UR36][R12.64] ;  /* 0x000000240c15a981 */ /* 0x000ea8000c1e1900 */
[----:B------:R-:W3:Y:S08]  /*0430*/  LDC.64 R4, c[0x0][0x450] ;  /* 0x00011400ff047b82 */ /* 0x000ef00000000a00 */
[----:B----4-:R-:W4:Y:S01]  /*0440*/  LDC.64 R10, c[0x0][0x458] ;  /* 0x00011600ff0a7b82 */ /* 0x010f220000000a00 */
[----:B------:R-:W-:-:S04]  /*0450*/  @!P1 IMAD.WIDE.U32 R28, R31, 0x4, R28 ;  /* 0x000000041f1c9825 */ /* 0x000fc800078e001c */
[----:B------:R-:W-:Y:S01]  /*0460*/  @!P1 IMAD.WIDE.U32 R26, R31, 0x4, R26 ;  /* 0x000000041f1a9825 */ /* 0x000fe200078e001a */
[----:B------:R1:W5:Y:S02]  /*0470*/  @!P1 LDG.E R33, desc[UR36][R28.64] ;  /* 0x000000241c219981 */ /* 0x000364000c1e1900 */
[----:B------:R-:W2:Y:S01]  /*0480*/  LDC.64 R16, c[0x0][0x448] ;  /* 0x00011200ff107b82 */ /* 0x000ea20000000a00 */
[----:B------:R-:W-:Y:S01]  /*0490*/  CS2R R24, SRZ ;  /* 0x0000000000187805 */ /* 0x000fe2000001ff00 */
[----:B------:R1:W5:Y:S01]  /*04a0*/  @!P1 LDG.E R32, desc[UR36][R26.64] ;  /* 0x000000241a209981 */ /* 0x000362000c1e1900 */
[----:B------:R-:W-:-:S04]  /*04b0*/  @!P4 IMAD.WIDE.U32 R14, R23, 0x4, R14 ;  /* 0x00000004170ec825 */ /* 0x000fc800078e000e */
[C---:B0-----:R-:W-:Y:S01]  /*04c0*/  @!P2 IMAD.WIDE.U32 R8, R22.reuse, 0x4, R8 ;  /* 0x000000041608a825 */ /* 0x041fe200078e0008 */
[----:B-1----:R-:W-:Y:S01]  /*04d0*/  CS2R R28, SRZ ;  /* 0x00000000001c7805 */ /* 0x002fe2000001ff00 */
[----:B------:R-:W0:Y:S02]  /*04e0*/  LDC.64 R12, c[0x0][0x3e8] ;  /* 0x0000fa00ff0c7b82 */ /* 0x000e240000000a00 */
[C---:B------:R-:W-:Y:S01]  /*04f0*/  @!P2 IMAD.WIDE.U32 R6, R22.reuse, 0x4, R6 ;  /* 0x000000041606a825 */ /* 0x040fe200078e0006 */
[----:B------:R-:W-:Y:S02]  /*0500*/  CS2R R26, SRZ ;  /* 0x00000000001a7805 */ /* 0x000fe4000001ff00 */
[----:B------:R1:W5:Y:S01]  /*0510*/  @!P4 LDG.E R29, desc[UR36][R14.64] ;  /* 0x000000240e1dc981 */ /* 0x000362000c1e1900 */
[----:B---3--:R-:W-:-:S03]  /*0520*/  @!P2 IMAD.WIDE.U32 R4, R22, 0x4, R4 ;  /* 0x000000041604a825 */ /* 0x008fc600078e0004 */
[----:B------:R3:W5:Y:S01]  /*0530*/  @!P2 LDG.E R27, desc[UR36][R8.64] ;  /* 0x00000024081ba981 */ /* 0x000762000c1e1900 */
[----:B----4-:R-:W-:-:S03]  /*0540*/  @!P2 IMAD.WIDE.U32 R10, R22, 0x4, R10 ;  /* 0x00000004160aa825 */ /* 0x010fc600078e000a */
[----:B------:R-:W5:Y:S01]  /*0550*/  @!P2 LDG.E R26, desc[UR36][R6.64] ;  /* 0x00000024061aa981 */ /* 0x000f62000c1e1900 */
[----:B-1----:R-:W1:Y:S03]  /*0560*/  LDC.64 R14, c[0x0][0x3b8] ;  /* 0x0000ee00ff0e7b82 */ /* 0x002e660000000a00 */
[----:B------:R-:W5:Y:S04]  /*0570*/  @!P2 LDG.E R25, desc[UR36][R4.64] ;  /* 0x000000240419a981 */ /* 0x000f68000c1e1900 */
[----:B------:R4:W5:Y:S01]  /*0580*/  @!P2 LDG.E R24, desc[UR36][R10.64] ;  /* 0x000000240a18a981 */ /* 0x000962000c1e1900 */
[----:B---3--:R-:W3:Y:S08]  /*0590*/  LDC.64 R8, c[0x0][0x3c8] ;  /* 0x0000f200ff087b82 */ /* 0x008ef00000000a00 */
[----:B----4-:R-:W4:Y:S08]  /*05a0*/  LDC.64 R10, c[0x0][0x3c0] ;  /* 0x0000f000ff0a7b82 */ /* 0x010f300000000a00 */
[----:B------:R-:W0:Y:S08]  /*05b0*/  LDC.64 R4, c[0x0][0x3d0] ;  /* 0x0000f400ff047b82 */ /* 0x000e300000000a00 */
[----:B------:R-:W0:Y:S01]  /*05c0*/  LDC.64 R6, c[0x0][0x3e0] ;  /* 0x0000f800ff067b82 */ /* 0x000e220000000a00 */
[----:B------:R-:W-:Y:S01]  /*05d0*/  CS2R R30, SRZ ;  /* 0x00000000001e7805 */ /* 0x000fe2000001ff00 */
[----:B------:R-:W-:-:S04]  /*05e0*/  @!P4 IMAD.WIDE.U32 R2, R23, 0x4, R2 ;  /* 0x000000041702c825 */ /* 0x000fc800078e0002 */
[C---:B--2---:R-:W-:Y:S01]  /*05f0*/  @!P4 IMAD.WIDE.U32 R18, R23.reuse, 0x4, R18 ;  /* 0x000000041712c825 */ /* 0x044fe200078e0012 */
[----:B------:R2:W5:Y:S03]  /*0600*/  @!P4 LDG.E R28, desc[UR36][R2.64] ;  /* 0x00000024021cc981 */ /* 0x000566000c1e1900 */
[----:B------:R-:W-:Y:S01]  /*0610*/  @!P4 IMAD.WIDE.U32 R16, R23, 0x4, R16 ;  /* 0x000000041710c825 */ /* 0x000fe200078e0010 */
[----:B------:R1:W5:Y:S04]  /*0620*/  @!P4 LDG.E R31, desc[UR36][R18.64] ;  /* 0x00000024121fc981 */ /* 0x000368000c1e1900 */
[----:B------:R3:W5:Y:S01]  /*0630*/  @!P4 LDG.E R30, desc[UR36][R16.64] ;  /* 0x00000024101ec981 */ /* 0x000762000c1e1900 */
[----:B--2---:R-:W2:Y:S08]  /*0640*/  LDC.64 R2, c[0x0][0x3d8] ;  /* 0x0000f600ff027b82 */ /* 0x004eb00000000a00 */
[----:B-1----:R-:W1:Y:S01]  /*0650*/  LDC.64 R18, c[0x0][0x3a8] ;  /* 0x0000ea00ff127b82 */ /* 0x002e620000000a00 */
[----:B------:R0:W-:Y:S07]  /*0660*/  STL.64 [R1+0x30], R14 ;  /* 0x0000300e01007387 */ /* 0x0001ee0000100a00 */
[----:B---3--:R-:W3:Y:S01]  /*0670*/  LDC.64 R16, c[0x0][0x3b0] ;  /* 0x0000ec00ff107b82 */ /* 0x008ee20000000a00 */
[----:B----4-:R4:W-:Y:S04]  /*0680*/  STL.64 [R1+0x38], R10 ;  /* 0x0000380a01007387 */ /* 0x0109e80000100a00 */
[----:B------:R-:W-:Y:S03]  /*0690*/  STL.64 [R1+0x40], R8 ;  /* 0x0000400801007387 */ /* 0x000fe60000100a00 */
[----:B0-----:R-:W0:Y:S01]  /*06a0*/  LDC.64 R14, c[0x0][0x400] ;  /* 0x00010000ff0e7b82 */ /* 0x001e220000000a00 */
[----:B------:R4:W-:Y:S04]  /*06b0*/  STL.64 [R1+0x48], R4 ;  /* 0x0000480401007387 */ /* 0x0009e80000100a00 */
[----:B------:R1:W-:Y:S03]  /*06c0*/  STL.64 [R1+0x58], R6 ;  /* 0x0000580601007387 */ /* 0x0003e60000100a00 */
[----:B----4-:R-:W4:Y:S01]  /*06d0*/  LDC.64 R10, c[0x0][0x428] ;  /* 0x00010a00ff0a7b82 */ /* 0x010f220000000a00 */
[----:B------:R1:W-:Y:S07]  /*06e0*/  STL.64 [R1+0x60], R12 ;  /* 0x0000600c01007387 */ /* 0x0003ee0000100a00 */
[----:B------:R-:W4:Y:S08]  /*06f0*/  LDC.64 R4, c[0x0][0x410] ;  /* 0x00010400ff047b82 */ /* 0x000f300000000a00 */
[----:B-1----:R-:W1:Y:S08]  /*0700*/  LDC.64 R6, c[0x0][0x418] ;  /* 0x00010600ff067b82 */ /* 0x002e700000000a00 */
[----:B------:R-:W1:Y:S08]  /*0710*/  LDC.64 R8, c[0x0][0x420] ;  /* 0x00010800ff087b82 */ /* 0x000e700000000a00 */
[----:B------:R-:W1:Y:S01]  /*0720*/  LDC.64 R12, c[0x0][0x430] ;  /* 0x00010c00ff0c7b82 */ /* 0x000e620000000a00 */
[----:B--2---:R2:W-:Y:S04]  /*0730*/  STL.64 [R1+0x50], R2 ;  /* 0x0000500201007387 */ /* 0x0045e80000100a00 */
[----:B------:R0:W-:Y:S04]  /*0740*/  STL.64 [R1+0x20], R18 ;  /* 0x0000201201007387 */ /* 0x0001e80000100a00 */
[----:B---3--:R3:W-:Y:S01]  /*0750*/  STL.64 [R1+0x28], R16 ;  /* 0x0000281001007387 */ /* 0x0087e20000100a00 */
[----:B--2---:R-:W2:Y:S01]  /*0760*/  LDC.64 R2, c[0x0][0x408] ;  /* 0x00010200ff027b82 */ /* 0x004ea20000000a00 */
[----:B------:R-:W-:-:S07]  /*0770*/  UISETP.GT.U32.AND UP0, UPT, UR4, URZ, UPT ;  /* 0x000000ff0400728c */ /* 0x000fce000bf04070 */
[----:B0-----:R-:W0:Y:S01]  /*0780*/  LDC.64 R18, c[0x0][0x3f0] ;  /* 0x0000fc00ff127b82 */ /* 0x001e220000000a00 */
[----:B------:R-:W0:Y:S07]  /*0790*/  LDCU UR4, c[0x0][0x3a0] ;  /* 0x00007400ff0477ac */ /* 0x000e2e0008000800 */
[----:B---3--:R-:W3:Y:S01]  /*07a0*/  LDC.64 R16, c[0x0][0x3f8] ;  /* 0x0000fe00ff107b82 */ /* 0x008ee20000000a00 */
[----:B------:R-:W-:Y:S04]  /*07b0*/  STL.64 [R1+0x78], R14 ;  /* 0x0000780e01007387 */ /* 0x000fe80000100a00 */
[----:B----4-:R-:W-:Y:S04]  /*07c0*/  STL.64 [R1+0x88], R4 ;  /* 0x0000880401007387 */ /* 0x010fe80000100a00 */
[----:B-1----:R-:W-:Y:S04]  /*07d0*/  STL.64 [R1+0x90], R6 ;  /* 0x0000900601007387 */ /* 0x002fe80000100a00 */
[----:B------:R-:W-:Y:S04]  /*07e0*/  STL.64 [R1+0x98], R8 ;  /* 0x0000980801007387 */ /* 0x000fe80000100a00 */
[----:B------:R-:W-:Y:S04]  /*07f0*/  STL.64 [R1+0xa0], R10 ;  /* 0x0000a00a01007387 */ /* 0x000fe80000100a00 */
[----:B------:R-:W-:Y:S01]  /*0800*/  STL.64 [R1+0xa8], R12 ;  /* 0x0000a80c01007387 */ /* 0x000fe20000100a00 */
[----:B------:R-:W-:Y:S01]  /*0810*/  ISETP.GE.AND P3, PT, R36, UR38, PT ;  /* 0x0000002624007c0c */ /* 0x000fe2000bf66270 */
[----:B------:R-:W-:-:S02]  /*0820*/  UISETP.GT.AND.EX UP0, UPT, UR5, URZ, UPT, UP0 ;  /* 0x000000ff0500728c */ /* 0x000fc4000bf04300 */
[----:B------:R-:W-:Y:S01]  /*0830*/  UIADD3 UR39, UPT, UPT, UR39, -0x1, URZ ;  /* 0xffffffff27277890 */ /* 0x000fe2000fffe0ff */
[----:B--2---:R1:W-:Y:S03]  /*0840*/  STL.64 [R1+0x80], R2 ;  /* 0x0000800201007387 */ /* 0x0043e60000100a00 */
[----:B------:R-:W-:Y:S01]  /*0850*/  UISETP.GT.AND UP0, UPT, UR39, -0x1, UP0 ;  /* 0xffffffff2700788c */ /* 0x000fe20008704270 */
[----:B0-----:R0:W-:Y:S01]  /*0860*/  STL.64 [R1+0x68], R18 ;  /* 0x0000681201007387 */ /* 0x0011e20000100a00 */
[----:B------:R-:W-:Y:S01]  /*0870*/  R2UR UR41, R1 ;  /* 0x00000000012972ca */ /* 0x000fe200000e0000 */
[----:B------:R-:W-:Y:S01]  /*0880*/  BSSY.RECONVERGENT B6, `(.L_x_15510) ;  /* 0x00000c3000067945 */ /* 0x000fe20003800200 */
[----:B------:R-:W-:Y:S01]  /*0890*/  UP2UR UR42, UPR, URZ, 0x1 ;  /* 0x00000001ff2a7883 */ /* 0x000fe20008000000 */
[----:B---3--:R2:W-:Y:S01]  /*08a0*/  STL.64 [R1+0x70], R16 ;  /* 0x0000701001007387 */ /* 0x0085e20000100a00 */
[----:B------:R-:W-:-:S02]  /*08b0*/  CS2R R40, SRZ ;  /* 0x0000000000287805 */ /* 0x000fc4000001ff00 */
[----:B------:R-:W-:Y:S02]  /*08c0*/  CS2R R22, SRZ ;  /* 0x0000000000167805 */ /* 0x000fe4000001ff00 */
[----:B-1----:R-:W-:Y:S02]  /*08d0*/  MOV R2, UR4 ;  /* 0x0000000400027c02 */ /* 0x002fe40008000f00 */
[----:B0-----:R-:W-:Y:S02]  /*08e0*/  CS2R R18, SRZ ;  /* 0x0000000000127805 */ /* 0x001fe4000001ff00 */
[----:B--2---:R-:W-:Y:S02]  /*08f0*/  CS2R R16, SRZ ;  /* 0x0000000000107805 */ /* 0x004fe4000001ff00 */
[--C-:B------:R-:W-:Y:S01]  /*0900*/  @!P0 SHF.R.S32.HI R41, RZ, 0x1f, R43.reuse ;  /* 0x0000001fff298819 */ /* 0x100fe2000001142b */
[----:B------:R-:W-:Y:S01]  /*0910*/  @!P0 IMAD.MOV.U32 R40, RZ, RZ, R43 ;  /* 0x000000ffff288224 */ /* 0x000fe200078e002b */
[--C-:B------:R-:W-:Y:S01]  /*0920*/  @!P1 SHF.R.S32.HI R17, RZ, 0x1f, R42.reuse ;  /* 0x0000001fff119819 */ /* 0x100fe2000001142a */
[----:B------:R-:W-:Y:S01]  /*0930*/  @!P1 IMAD.MOV.U32 R16, RZ, RZ, R42 ;  /* 0x000000ffff109224 */ /* 0x000fe200078e002a */
[--C-:B------:R-:W-:Y:S01]  /*0940*/  @!P4 SHF.R.S32.HI R19, RZ, 0x1f, R20.reuse ;  /* 0x0000001fff13c819 */ /* 0x100fe20000011414 */
[----:B------:R-:W-:Y:S01]  /*0950*/  @!P4 IMAD.MOV.U32 R18, RZ, RZ, R20 ;  /* 0x000000ffff12c224 */ /* 0x000fe200078e0014 */
        /* <DEDUP_REMOVED lines=23> */
.L_x_15513:
[----:B------:R-:W-:Y:S05]  /*0ad0*/  BSYNC.RECONVERGENT B7 ;  /* 0x0000000000077941 */ /* 0x000fea0003800200 */
.L_x_15512:
        /* <DEDUP_REMOVED lines=20> */
.L_x_15515:
[----:B------:R-:W-:Y:S05]  /*0c20*/  BSYNC.RECONVERGENT B7 ;  /* 0x0000000000077941 */ /* 0x000fea0003800200 */
.L_x_15514:
        /* <DEDUP_REMOVED lines=23> */
.L_x_15517:
[----:B------:R-:W-:Y:S05]  /*0da0*/  BSYNC.RECONVERGENT B7 ;  /* 0x0000000000077941 */ /* 0x000fea0003800200 */
.L_x_15516:
[----:B------:R-:W-:Y:S01]  /*0db0*/  UISETP.NE.AND UP0, UPT, UR42, URZ, UPT ;  /* 0x000000ff2a00728c */ /* 0x000fe2000bf05270 */
[----:B------:R-:W-:Y:S02]  /*0dc0*/  IMAD.MOV.U32 R15, RZ, RZ, RZ ;  /* 0x000000ffff0f7224 */ /* 0x000fe400078e00ff */
[----:B------:R-:W-:-:S06]  /*0dd0*/  IMAD.MOV.U32 R20, RZ, RZ, RZ ;  /* 0x000000ffff147224 */ /* 0x000fcc00078e00ff */
[----:B------:R-:W-:Y:S05]  /*0de0*/  BRA.U !UP0, `(.L_x_15518) ;  /* 0x0000000508147547 */ /* 0x000fea000b800000 */
[----:B------:R-:W0:Y:S01]  /*0df0*/  LDCU.64 UR6, c[0x0][0x398] ;  /* 0x00007300ff0677ac */ /* 0x000e220008000a00 */
[----:B------:R-:W-:Y:S01]  /*0e00*/  HFMA2 R20, -RZ, RZ, 0, 0 ;  /* 0x00000000ff147431 */ /* 0x000fe200000001ff */
[----:B------:R-:W-:Y:S01]  /*0e10*/  BSSY.RECONVERGENT B0, `(.L_x_15518) ;  /* 0x0000042000007945 */ /* 0x000fe20003800200 */
[----:B------:R-:W-:Y:S01]  /*0e20*/  IMAD.MOV.U32 R15, RZ, RZ, RZ ;  /* 0x000000ffff0f7224 */ /* 0x000fe200078e00ff */
[----:B------:R-:W-:Y:S01]  /*0e30*/  UIMAD UR4, UR39, 0x8, UR41 ;  /* 0x00000008270478a4 */ /* 0x000fe2000f8e0229 */
[----:B------:R-:W-:-:S03]  /*0e40*/  IMAD.MOV.U32 R39, RZ, RZ, R2 ;  /* 0x000000ffff277224 */ /* 0x000fc600078e0002 */
[----:B------:R-:W-:Y:S01]  /*0e50*/  UIADD3 UR4, UPT, UPT, UR4, 0x60, URZ ;  /* 0x0000006004047890 */ /* 0x000fe2000fffe0ff */
[----:B0-----:R-:W-:Y:S02]  /*0e60*/  IMAD R3, R41, UR6, RZ ;  /* 0x0000000629037c24 */ /* 0x001fe4000f8e02ff */
[----:B------:R-:W-:-:S04]  /*0e70*/  IMAD.WIDE.U32 R4, R40, UR6, RZ ;  /* 0x0000000628047c25 */ /* 0x000fc8000f8e00ff */
[----:B------:R-:W-:Y:S01]  /*0e80*/  IMAD R3, R40, UR7, R3 ;  /* 0x0000000728037c24 */ /* 0x000fe2000f8e0203 */
[----:B------:R-:W-:Y:S01]  /*0e90*/  MOV R21, R4 ;  /* 0x0000000400157202 */ /* 0x000fe20000000f00 */
[----:B------:R-:W-:Y:S02]  /*0ea0*/  IMAD.U32 R40, RZ, RZ, UR4 ;  /* 0x00000004ff287e24 */ /* 0x000fe4000f8e00ff */
[----:B------:R-:W-:-:S07]  /*0eb0*/  IMAD.IADD R10, R5, 0x1, R3 ;  /* 0x00000001050a7824 */ /* 0x000fce00078e0203 */
.L_x_15522:
        /* <DEDUP_REMOVED lines=25> */
.L_x_15520:
[----:B------:R-:W-:Y:S01]  /*1050*/  IMAD.MOV.U32 R12, RZ, RZ, R21 ;  /* 0x000000ffff0c7224 */ /* 0x000fe200078e0015 */
[----:B------:R-:W-:Y:S01]  /*1060*/  MOV R8, R6 ;  /* 0x0000000600087202 */ /* 0x000fe20000000f00 */
[----:B------:R-:W-:Y:S01]  /*1070*/  IMAD.MOV.U32 R3, RZ, RZ, R7 ;  /* 0x000000ffff037224 */ /* 0x000fe200078e0007 */
[----:B------:R-:W-:-:S07]  /*1080*/  MOV R0, 0x10a0 ;  /* 0x000010a000007802 */ /* 0x000fce0000000f00 */
[----:B------:R-:W-:Y:S05]  /*1090*/  CALL.REL.NOINC `($__internal_37_$__cuda_sm20_div_s64) ;  /* 0x0000002400e87944 */ /* 0x000fea0003c00000 */
[----:B------:R-:W-:Y:S01]  /*10a0*/  IMAD.MOV.U32 R8, RZ, RZ, R4 ;  /* 0x000000ffff087224 */ /* 0x000fe200078e0004 */
[----:B------:R-:W-:-:S07]  /*10b0*/  MOV R9, R5 ;  /* 0x0000000500097202 */ /* 0x000fce0000000f00 */
.L_x_15521:
[----:B------:R-:W-:Y:S05]  /*10c0*/  BSYNC.RECONVERGENT B1 ;  /* 0x0000000000017941 */ /* 0x000fea0003800200 */
.L_x_15519:
[----:B------:R0:W2:Y:S01]  /*10d0*/  LDL.64 R4, [R40] ;  /* 0x0000000028047983 */ /* 0x0000a20000100a00 */
[----:B------:R-:W-:Y:S01]  /*10e0*/  IADD3 R13, P0, PT, RZ, -R8, RZ ;  /* 0x80000008ff0d7210 */ /* 0x000fe20007f1e0ff */
[----:B------:R-:W-:Y:S01]  /*10f0*/  IMAD.MOV.U32 R11, RZ, RZ, R10 ;  /* 0x000000ffff0b7224 */ /* 0x000fe200078e000a */
[----:B------:R-:W-:Y:S01]  /*1100*/  MOV R10, R21 ;  /* 0x00000015000a7202 */ /* 0x000fe20000000f00 */
[----:B------:R-:W-:Y:S02]  /*1110*/  VIADD R39, R39, 0xffffffff ;  /* 0xffffffff27277836 */ /* 0x000fe40000000000 */
[----:B------:R-:W-:Y:S02]  /*1120*/  IMAD.X R3, RZ, RZ, ~R9, P0 ;  /* 0x000000ffff037224 */ /* 0x000fe400000e0e09 */
[----:B------:R-:W-:Y:S01]  /*1130*/  IMAD.WIDE.U32 R10, R6, R13, R10 ;  /* 0x0000000d060a7225 */ /* 0x000fe200078e000a */
[----:B------:R-:W-:Y:S02]  /*1140*/  ISETP.NE.AND P0, PT, R39, RZ, PT ;  /* 0x000000ff2700720c */ /* 0x000fe40003f05270 */
[----:B0-----:R-:W-:Y:S01]  /*1150*/  IADD3 R40, PT, PT, R40, -0x8, RZ ;  /* 0xfffffff828287810 */ /* 0x001fe20007ffe0ff */
[----:B------:R-:W-:Y:S01]  /*1160*/  IMAD R3, R3, R6, RZ ;  /* 0x0000000603037224 */ /* 0x000fe200078e02ff */
[----:B------:R-:W-:Y:S01]  /*1170*/  MOV R6, R15 ;  /* 0x0000000f00067202 */ /* 0x000fe20000000f00 */
[----:B------:R-:W-:-:S02]  /*1180*/  IMAD.MOV.U32 R21, RZ, RZ, R8 ;  /* 0x000000ffff157224 */ /* 0x000fc400078e0008 */
[----:B------:R-:W-:Y:S02]  /*1190*/  IMAD R3, R7, R13, R3 ;  /* 0x0000000d07037224 */ /* 0x000fe400078e0203 */
[----:B------:R-:W-:Y:S02]  /*11a0*/  IMAD.MOV.U32 R7, RZ, RZ, R20 ;  /* 0x000000ffff077224 */ /* 0x000fe400078e0014 */
        /* <DEDUP_REMOVED lines=9> */
.L_x_15518:
        /* <DEDUP_REMOVED lines=12> */
.L_x_15525:
        /* <DEDUP_REMOVED lines=21> */
.L_x_15524:
[----:B------:R-:W-:Y:S05]  /*1450*/  BSYNC.RECONVERGENT B7 ;  /* 0x0000000000077941 */ /* 0x000fea0003800200 */
.L_x_15523:
[----:B------:R-:W-:-:S04]  /*1460*/  IADD3 R38, P0, PT, R38, 0x4, RZ ;  /* 0x0000000426267810 */ /* 0x000fc80007f1e0ff */
[----:B------:R-:W-:Y:S02]  /*1470*/  IADD3.X R39, PT, PT, RZ, R39, RZ, P0, !PT ;  /* 0x00000027ff277210 */ /* 0x000fe400007fe4ff */
[----:B------:R-:W-:-:S04]  /*1480*/  ISETP.GE.U32.AND P0, PT, R38, R40, PT ;  /* 0x000000282600720c */ /* 0x000fc80003f06070 */
[----:B------:R-:W-:-:S13]  /*1490*/  ISETP.GE.U32.AND.EX P0, PT, R39, R41, PT, P0 ;  /* 0x000000292700720c */ /* 0x000fda0003f06100 */
[----:B------:R-:W-:Y:S05]  /*14a0*/  @!P0 BRA `(.L_x_15525) ;  /* 0xfffffffc00948947 */ /* 0x000fea000383ffff */
.L_x_15511:
[----:B------:R-:W-:Y:S05]  /*14b0*/  BSYNC.RECONVERGENT B6 ;  /* 0x0000000000067941 */ /* 0x000fea0003800200 */
.L_x_15510:
[----:B-----5:R-:W-:Y:S01]  /*14c0*/  VIADD R37, R36, 0x80 ;  /* 0x0000008024257836 */ /* 0x020fe20000000000 */
[----:B------:R-:W-:Y:S04]  /*14d0*/  BSSY.RECONVERGENT B6, `(.L_x_15526) ;  /* 0x00000b4000067945 */ /* 0x000fe80003800200 */
[----:B------:R-:W-:-:S13]  /*14e0*/  ISETP.GE.AND P0, PT, R37, UR38, PT ;  /* 0x0000002625007c0c */ /* 0x000fda000bf06270 */
        /* <DEDUP_REMOVED lines=21> */
.L_x_15529:
[----:B------:R-:W-:Y:S05]  /*1640*/  BSYNC.RECONVERGENT B7 ;  /* 0x0000000000077941 */ /* 0x000fea0003800200 */
.L_x_15528:
        /* <DEDUP_REMOVED lines=20> */
.L_x_15531:
[----:B------:R-:W-:Y:S05]  /*1790*/  BSYNC.RECONVERGENT B7 ;  /* 0x0000000000077941 */ /* 0x000fea0003800200 */
.L_x_15530:
        /* <DEDUP_REMOVED lines=23> */
.L_x_15533:
[----:B------:R-:W-:Y:S05]  /*1910*/  BSYNC.RECONVERGENT B7 ;  /* 0x0000000000077941 */ /* 0x000fea0003800200 */
.L_x_15532:
[----:B------:R-:W-:Y:S01]  /*1920*/  UISETP.NE.AND UP0, UPT, UR42, URZ, UPT ;  /* 0x000000ff2a00728c */ /* 0x000fe2000bf05270 */
[----:B------:R-:W-:-:S08]  /*1930*/  CS2R R6, SRZ ;  /* 0x0000000000067805 */ /* 0x000fd0000001ff00 */
[----:B------:R-:W-:Y:S05]  /*1940*/  BRA.U !UP0, `(.L_x_15534) ;  /* 0x0000000508107547 */ /* 0x000fea000b800000 */
[----:B------:R-:W0:Y:S01]  /*1950*/  LDCU.64 UR6, c[0x0][0x398] ;  /* 0x00007300ff0677ac */ /* 0x000e220008000a00 */
[----:B------:R-:W-:Y:S01]  /*1960*/  BSSY.RECONVERGENT B0, `(.L_x_15534) ;  /* 0x0000042000007945 */ /* 0x000fe20003800200 */
[----:B------:R-:W-:Y:S01]  /*1970*/  CS2R R6, SRZ ;  /* 0x0000000000067805 */ /* 0x000fe2000001ff00 */
[----:B------:R-:W-:-:S04]  /*1980*/  UIMAD UR4, UR39, 0x8, UR41 ;  /* 0x00000008270478a4 */ /* 0x000fc8000f8e0229 */
[----:B------:R-:W-:Y:S01]  /*1990*/  UIADD3 UR4, UPT, UPT, UR4, 0x60, URZ ;  /* 0x0000006004047890 */ /* 0x000fe2000fffe0ff */
[----:B0-----:R-:W-:-:S05]  /*19a0*/  IMAD R3, R17, UR6, RZ ;  /* 0x0000000611037c24 */ /* 0x001fca000f8e02ff */
[----:B------:R-:W-:Y:S01]  /*19b0*/  MOV R17, UR4 ;  /* 0x0000000400117c02 */ /* 0x000fe20008000f00 */
[----:B------:R-:W-:-:S04]  /*19c0*/  IMAD.WIDE.U32 R4, R16, UR6, RZ ;  /* 0x0000000610047c25 */ /* 0x000fc8000f8e00ff */
[----:B------:R-:W-:Y:S01]  /*19d0*/  IMAD R3, R16, UR7, R3 ;  /* 0x0000000710037c24 */ /* 0x000fe2000f8e0203 */
[----:B------:R-:W-:Y:S01]  /*19e0*/  MOV R15, R4 ;  /* 0x00000004000f7202 */ /* 0x000fe20000000f00 */
[----:B------:R-:W-:Y:S02]  /*19f0*/  IMAD.MOV.U32 R16, RZ, RZ, R2 ;  /* 0x000000ffff107224 */ /* 0x000fe400078e0002 */
[----:B------:R-:W-:-:S07]  /*1a00*/  IMAD.IADD R10, R5, 0x1, R3 ;  /* 0x00000001050a7824 */ /* 0x000fce00078e0203 */
.L_x_15538:
        /* <DEDUP_REMOVED lines=25> */
.L_x_15536:
[----:B------:R-:W-:Y:S01]  /*1ba0*/  MOV R12, R15 ;  /* 0x0000000f000c7202 */ /* 0x000fe20000000f00 */
[----:B------:R-:W-:Y:S01]  /*1bb0*/  IMAD.MOV.U32 R8, RZ, RZ, R20 ;  /* 0x000000ffff087224 */ /* 0x000fe200078e0014 */
[----:B------:R-:W-:Y:S01]  /*1bc0*/  MOV R0, 0x1bf0 ;  /* 0x00001bf000007802 */ /* 0x000fe20000000f00 */
[----:B------:R-:W-:-:S07]  /*1bd0*/  IMAD.MOV.U32 R3, RZ, RZ, R21 ;  /* 0x000000ffff037224 */ /* 0x000fce00078e0015 */
[----:B------:R-:W-:Y:S05]  /*1be0*/  CALL.REL.NOINC `($__internal_37_$__cuda_sm20_div_s64) ;  /* 0x0000001c00147944 */ /* 0x000fea0003c00000 */
[----:B------:R-:W-:Y:S01]  /*1bf0*/  MOV R8, R4 ;  /* 0x0000000400087202 */ /* 0x000fe20000000f00 */
[----:B------:R-:W-:-:S07]  /*1c00*/  IMAD.MOV.U32 R9, RZ, RZ, R5 ;  /* 0x000000ffff097224 */ /* 0x000fce00078e0005 */
.L_x_15537:
[----:B------:R-:W-:Y:S05]  /*1c10*/  BSYNC.RECONVERGENT B1 ;  /* 0x0000000000017941 */ /* 0x000fea0003800200 */
.L_x_15535:
        /* <DEDUP_REMOVED lines=23> */
.L_x_15534:
        /* <DEDUP_REMOVED lines=11> */
[----:B------:R-:W-:Y:S01]  /*1e40*/  MOV R32, R3 ;  /* 0x0000000300207202 */ /* 0x000fe20000000f00 */
[----:B------:R-:W-:-:S07]  /*1e50*/  IMAD.MOV.U32 R33, RZ, RZ, R5 ;  /* 0x000000ffff217224 */ /* 0x000fce00078e0005 */
.L_x_15541:
        /* <DEDUP_REMOVED lines=21> */
.L_x_15540:
[----:B------:R-:W-:Y:S05]  /*1fb0*/  BSYNC.RECONVERGENT B7 ;  /* 0x0000000000077941 */ /* 0x000fea0003800200 */
.L_x_15539:
[----:B------:R-:W-:-:S05]  /*1fc0*/  IADD3 R32, P0, PT, R32, 0x4, RZ ;  /* 0x0000000420207810 */ /* 0x000fca0007f1e0ff */
[----:B------:R-:W-:Y:S01]  /*1fd0*/  IMAD.X R33, RZ, RZ, R33, P0 ;  /* 0x000000ffff217224 */ /* 0x000fe200000e0621 */
[----:B------:R-:W-:-:S04]  /*1fe0*/  ISETP.GE.U32.AND P0, PT, R32, R16, PT ;  /* 0x000000102000720c */ /* 0x000fc80003f06070 */
[----:B------:R-:W-:-:S13]  /*1ff0*/  ISETP.GE.U32.AND.EX P0, PT, R33, R17, PT, P0 ;  /* 0x000000112100720c */ /* 0x000fda0003f06100 */
[----:B------:R-:W-:Y:S05]  /*2000*/  @!P0 BRA `(.L_x_15541) ;  /* 0xfffffffc00948947 */ /* 0x000fea000383ffff */
.L_x_15527:
[----:B------:R-:W-:Y:S05]  /*2010*/  BSYNC.RECONVERGENT B6 ;  /* 0x0000000000067941 */ /* 0x000fea0003800200 */
.L_x_15526:
[----:B------:R-:W-:Y:S01]  /*2020*/  IADD3 R0, PT, PT, R36, 0x100, RZ ;  /* 0x0000010024007810 */ /* 0x000fe20007ffe0ff */
[----:B------:R-:W-:Y:S03]  /*2030*/  BSSY.RECONVERGENT B6, `(.L_x_15542) ;  /* 0x00000b0000067945 */ /* 0x000fe60003800200 */
        /* <DEDUP_REMOVED lines=22> */
.L_x_15545:
[----:B------:R-:W-:Y:S05]  /*21a0*/  BSYNC.RECONVERGENT B7 ;  /* 0x0000000000077941 */ /* 0x000fea0003800200 */
.L_x_15544:
        /* <DEDUP_REMOVED lines=20> */
.L_x_15547:
[----:B------:R-:W-:Y:S05]  /*22f0*/  BSYNC.RECONVERGENT B7 ;  /* 0x0000000000077941 */ /* 0x000fea0003800200 */
.L_x_15546:
        /* <DEDUP_REMOVED lines=23> */
.L_x_15549:
[----:B------:R-:W-:Y:S05]  /*2470*/  BSYNC.RECONVERGENT B7 ;  /* 0x0000000000077941 */ /* 0x000fea0003800200 */
.L_x_15548:
[----:B------:R-:W-:Y:S01]  /*2480*/  UISETP.NE.AND UP0, UPT, UR42, URZ, UPT ;  /* 0x000000ff2a00728c */ /* 0x000fe2000bf05270 */
[----:B------:R-:W-:-:S08]  /*2490*/  CS2R R6, SRZ ;  /* 0x0000000000067805 */ /* 0x000fd0000001ff00 */
[----:B------:R-:W-:Y:S05]  /*24a0*/  BRA.U !UP0, `(.L_x_15550) ;  /* 0x0000000508087547 */ /* 0x000fea000b800000 */
[----:B------:R-:W0:Y:S01]  /*24b0*/  LDCU.64 UR6, c[0x0][0x398] ;  /* 0x00007300ff0677ac */ /* 0x000e220008000a00 */
[----:B------:R-:W-:Y:S01]  /*24c0*/  BSSY.RECONVERGENT B0, `(.L_x_15550) ;  /* 0x0000040000007945 */ /* 0x000fe20003800200 */
[----:B------:R-:W-:Y:S01]  /*24d0*/  CS2R R6, SRZ ;  /* 0x0000000000067805 */ /* 0x000fe2000001ff00 */
[----:B------:R-:W-:Y:S01]  /*24e0*/  IMAD.MOV.U32 R16, RZ, RZ, R2 ;  /* 0x000000ffff107224 */ /* 0x000fe200078e0002 */
[----:B------:R-:W-:-:S04]  /*24f0*/  UIMAD UR4, UR39, 0x8, UR41 ;  /* 0x00000008270478a4 */ /* 0x000fc8000f8e0229 */
[----:B------:R-:W-:-:S06]  /*2500*/  UIADD3 UR4, UPT, UPT, UR4, 0x60, URZ ;  /* 0x0000006004047890 */ /* 0x000fcc000fffe0ff */
[----:B------:R-:W-:Y:S02]  /*2510*/  IMAD.U32 R15, RZ, RZ, UR4 ;  /* 0x00000004ff0f7e24 */ /* 0x000fe4000f8e00ff */
[----:B0-----:R-:W-:Y:S02]  /*2520*/  IMAD R3, R19, UR6, RZ ;  /* 0x0000000613037c24 */ /* 0x001fe4000f8e02ff */
[----:B------:R-:W-:-:S04]  /*2530*/  IMAD.WIDE.U32 R4, R18, UR6, RZ ;  /* 0x0000000612047c25 */ /* 0x000fc8000f8e00ff */
[----:B------:R-:W-:Y:S02]  /*2540*/  IMAD R3, R18, UR7, R3 ;  /* 0x0000000712037c24 */ /* 0x000fe4000f8e0203 */
[----:B------:R-:W-:-:S03]  /*2550*/  IMAD.MOV.U32 R17, RZ, RZ, R4 ;  /* 0x000000ffff117224 */ /* 0x000fc600078e0004 */
[----:B------:R-:W-:-:S07]  /*2560*/  IADD3 R10, PT, PT, R5, R3, RZ ;  /* 0x00000003050a7210 */ /* 0x000fce0007ffe0ff */
.L_x_15554:
        /* <DEDUP_REMOVED lines=25> */
.L_x_15552:
[----:B------:R-:W-:Y:S01]  /*2700*/  IMAD.MOV.U32 R12, RZ, RZ, R17 ;  /* 0x000000ffff0c7224 */ /* 0x000fe200078e0011 */
[----:B------:R-:W-:Y:S01]  /*2710*/  MOV R8, R18 ;  /* 0x0000001200087202 */ /* 0x000fe20000000f00 */
[----:B------:R-:W-:Y:S01]  /*2720*/  IMAD.MOV.U32 R3, RZ, RZ, R19 ;  /* 0x000000ffff037224 */ /* 0x000fe200078e0013 */
[----:B------:R-:W-:-:S07]  /*2730*/  MOV R0, 0x2750 ;  /* 0x0000275000007802 */ /* 0x000fce0000000f00 */
[----:B------:R-:W-:Y:S05]  /*2740*/  CALL.REL.NOINC `($__internal_37_$__cuda_sm20_div_s64) ;  /* 0x00000010003c7944 */ /* 0x000fea0003c00000 */
.L_x_15553:
[----:B------:R-:W-:Y:S05]  /*2750*/  BSYNC.RECONVERGENT B1 ;  /* 0x0000000000017941 */ /* 0x000fea0003800200 */
.L_x_15551:
        /* <DEDUP_REMOVED lines=23> */
.L_x_15550:
        /* <DEDUP_REMOVED lines=11> */
.L_x_15557:
        /* <DEDUP_REMOVED lines=21> */
.L_x_15556:
[----:B------:R-:W-:Y:S05]  /*2ad0*/  BSYNC.RECONVERGENT B7 ;  /* 0x0000000000077941 */ /* 0x000fea0003800200 */
.L_x_15555:
[----:B------:R-:W-:-:S04]  /*2ae0*/  IADD3 R18, P0, PT, R18, 0x4, RZ ;  /* 0x0000000412127810 */ /* 0x000fc80007f1e0ff */
[----:B------:R-:W-:Y:S02]  /*2af0*/  IADD3.X R19, PT, PT, RZ, R19, RZ, P0, !PT ;  /* 0x00000013ff137210 */ /* 0x000fe400007fe4ff */
[----:B------:R-:W-:-:S04]  /*2b00*/  ISETP.GE.U32.AND P0, PT, R18, R16, PT ;  /* 0x000000101200720c */ /* 0x000fc80003f06070 */
[----:B------:R-:W-:-:S13]  /*2b10*/  ISETP.GE.U32.AND.EX P0, PT, R19, R17, PT, P0 ;  /* 0x000000111300720c */ /* 0x000fda0003f06100 */
[----:B------:R-:W-:Y:S05]  /*2b20*/  @!P0 BRA `(.L_x_15557) ;  /* 0xfffffffc00948947 */ /* 0x000fea000383ffff */
.L_x_15543:
[----:B------:R-:W-:Y:S05]  /*2b30*/  BSYNC.RECONVERGENT B6 ;  /* 0x0000000000067941 */ /* 0x000fea0003800200 */
.L_x_15542:
[----:B------:R-:W-:Y:S01]  /*2b40*/  VIADD R0, R36, 0x180 ;  /* 0x0000018024007836 */ /* 0x000fe20000000000 */
        /* <DEDUP_REMOVED lines=23> */
.L_x_15561:
[----:B------:R-:W-:Y:S05]  /*2cc0*/  BSYNC.RECONVERGENT B7 ;  /* 0x0000000000077941 */ /* 0x000fea0003800200 */
.L_x_15560:
        /* <DEDUP_REMOVED lines=20> */
.L_x_15563:
[----:B------:R-:W-:Y:S05]  /*2e10*/  BSYNC.RECONVERGENT B7 ;  /* 0x0000000000077941 */ /* 0x000fea0003800200 */
.L_x_15562:
        /* <DEDUP_REMOVED lines=19> */
[----:B----4-:R-:W-:Y:S01]  /*2f50*/  IMAD.U32 R10, RZ, RZ, UR8 ;  /* 0x00000008ff0a7e24 */ /* 0x010fe2000f8e00ff */
[----:B-1----:R-:W-:-:S07]  /*2f60*/  MOV R11, UR9 ;  /* 0x00000009000b7c02 */ /* 0x002fce0008000f00 */
[----:B------:R-:W-:-:S07]  /*2f70*/  LEPC R20, `(.L_x_15565) ;  /* 0x000000001014794e */ /* 0x000fce0000000000 */
[----:B--2---:R-:W-:Y:S05]  /*2f80*/  CALL.ABS.NOINC R14 ;  /* 0x000000000e007343 */ /* 0x004fea0003c00000 */
.L_x_15565:
[----:B------:R-:W-:Y:S05]  /*2f90*/  BSYNC.RECONVERGENT B7 ;  /* 0x0000000000077941 */ /* 0x000fea0003800200 */
.L_x_15564:
[----:B------:R-:W0:Y:S01]  /*2fa0*/  LDCU.64 UR4, c[0x0][0x398] ;  /* 0x00007300ff0477ac */ /* 0x000e220008000a00 */
[----:B------:R-:W-:Y:S01]  /*2fb0*/  CS2R R6, SRZ ;  /* 0x0000000000067805 */ /* 0x000fe2000001ff00 */
[----:B------:R-:W-:Y:S01]  /*2fc0*/  UISETP.NE.AND UP0, UPT, UR42, URZ, UPT ;  /* 0x000000ff2a00728c */ /* 0x000fe2000bf05270 */
[----:B0-----:R-:W-:Y:S02]  /*2fd0*/  IMAD R3, R23, UR4, RZ ;  /* 0x0000000417037c24 */ /* 0x001fe4000f8e02ff */
[----:B------:R-:W-:-:S04]  /*2fe0*/  IMAD.WIDE.U32 R16, R22, UR4, RZ ;  /* 0x0000000416107c25 */ /* 0x000fc8000f8e00ff */
[----:B------:R-:W-:Y:S02]  /*2ff0*/  IMAD R3, R22, UR5, R3 ;  /* 0x0000000516037c24 */ /* 0x000fe4000f8e0203 */
[----:B------:R-:W-:Y:S05]  /*3000*/  BRA.U !UP0, `(.L_x_15566) ;  /* 0x0000000108e07547 */ /* 0x000fea000b800000 */
[----:B------:R-:W-:Y:S01]  /*3010*/  UIMAD UR4, UR39, 0x8, UR41 ;  /* 0x00000008270478a4 */ /* 0x000fe2000f8e0229 */
[----:B------:R-:W-:Y:S01]  /*3020*/  BSSY.RECONVERGENT B0, `(.L_x_15566) ;  /* 0x0000036000007945 */ /* 0x000fe20003800200 */
[----:B------:R-:W-:Y:S02]  /*3030*/  IADD3 R10, PT, PT, R17, R3, RZ ;  /* 0x00000003110a7210 */ /* 0x000fe40007ffe0ff */
[----:B------:R-:W-:Y:S01]  /*3040*/  CS2R R6, SRZ ;  /* 0x0000000000067805 */ /* 0x000fe2000001ff00 */
[----:B------:R-:W-:-:S06]  /*3050*/  UIADD3 UR4, UPT, UPT, UR4, 0x60, URZ ;  /* 0x0000006004047890 */ /* 0x000fcc000fffe0ff */
[----:B------:R-:W-:-:S07]  /*3060*/  IMAD.U32 R15, RZ, RZ, UR4 ;  /* 0x00000004ff0f7e24 */ /* 0x000fce000f8e00ff */
.L_x_15570:
        /* <DEDUP_REMOVED lines=11> */
[----:B0-----:R-:W-:Y:S01]  /*3120*/  MOV R4, RZ ;  /* 0x000000ff00047202 */ /* 0x001fe20000000f00 */
        /* <DEDUP_REMOVED lines=13> */
.L_x_15568:
[----:B------:R-:W-:Y:S01]  /*3200*/  MOV R12, R16 ;  /* 0x00000010000c7202 */ /* 0x000fe20000000f00 */
[----:B------:R-:W-:Y:S01]  /*3210*/  IMAD.MOV.U32 R8, RZ, RZ, R18 ;  /* 0x000000ffff087224 */ /* 0x000fe200078e0012 */
[----:B------:R-:W-:Y:S02]  /*3220*/  MOV R3, R19 ;  /* 0x0000001300037202 */ /* 0x000fe40000000f00 */
[----:B------:R-:W-:-:S07]  /*3230*/  MOV R0, 0x3250 ;  /* 0x0000325000007802 */ /* 0x000fce0000000f00 */
[----:B------:R-:W-:Y:S05]  /*3240*/  CALL.REL.NOINC `($__internal_37_$__cuda_sm20_div_s64) ;  /* 0x00000004007c7944 */ /* 0x000fea0003c00000 */
.L_x_15569:
[----:B------:R-:W-:Y:S05]  /*3250*/  BSYNC.RECONVERGENT B1 ;  /* 0x0000000000017941 */ /* 0x000fea0003800200 */
.L_x_15567:
[----:B------:R0:W2:Y:S01]  /*3260*/  LDL.64 R8, [R15] ;  /* 0x000000000f087983 */ /* 0x0000a20000100a00 */
[----:B------:R-:W-:Y:S02]  /*3270*/  IADD3 R13, P0, PT, RZ, -R4, RZ ;  /* 0x80000004ff0d7210 */ /* 0x000fe40007f1e0ff */
[----:B------:R-:W-:Y:S02]  /*3280*/  MOV R17, R10 ;  /* 0x0000000a00117202 */ /* 0x000fe40000000f00 */
        /* <DEDUP_REMOVED lines=16> */
.L_x_15566:
        /* <DEDUP_REMOVED lines=11> */
.L_x_15573:
        /* <DEDUP_REMOVED lines=21> */
.L_x_15572:
[----:B------:R-:W-:Y:S05]  /*3590*/  BSYNC.RECONVERGENT B7 ;  /* 0x0000000000077941 */ /* 0x000fea0003800200 */
.L_x_15571:
[----:B------:R-:W-:-:S05]  /*35a0*/  IADD3 R18, P0, PT, R18, 0x4, RZ ;  /* 0x0000000412127810 */ /* 0x000fca0007f1e0ff */
[----:B------:R-:W-:Y:S01]  /*35b0*/  IMAD.X R19, RZ, RZ, R19, P0 ;  /* 0x000000ffff137224 */ /* 0x000fe200000e0613 */
[----:B------:R-:W-:-:S04]  /*35c0*/  ISETP.GE.U32.AND P0, PT, R18, R16, PT ;  /* 0x000000101200720c */ /* 0x000fc80003f06070 */
[----:B------:R-:W-:-:S13]  /*35d0*/  ISETP.GE.U32.AND.EX P0, PT, R19, R17, PT, P0 ;  /* 0x000000111300720c */ /* 0x000fda0003f06100 */
[----:B------:R-:W-:Y:S05]  /*35e0*/  @!P0 BRA `(.L_x_15573) ;  /* 0xfffffffc00948947 */ /* 0x000fea000383ffff */
.L_x_15559:
[----:B------:R-:W-:Y:S05]  /*35f0*/  BSYNC.RECONVERGENT B6 ;  /* 0x0000000000067941 */ /* 0x000fea0003800200 */
.L_x_15558:
[----:B------:R-:W-:Y:S01]  /*3600*/  ISETP.GE.AND P0, PT, R36, UR38, PT ;  /* 0x0000002624007c0c */ /* 0x000fe2000bf06270 */
[----:B------:R-:W-:Y:S04]  /*3610*/  BSSY.RECONVERGENT B0, `(.L_x_15574) ;  /* 0x000001a000007945 */ /* 0x000fe80003800200 */
[----:B------:R-:W-:Y:S08]  /*3620*/  BSSY.RELIABLE B1, `(.L_x_15575) ;  /* 0x0000011000017945 */ /* 0x000ff00003800100 */
[----:B------:R-:W-:Y:S05]  /*3630*/  @P0 BRA `(.L_x_15576) ;  /* 0x00000000003c0947 */ /* 0x000fea0003800000 */
[----:B------:R-:W0:Y:S01]  /*3640*/  LDC.64 R2, c[0x0][0x438] ;  /* 0x00010e00ff027b82 */ /* 0x000e220000000a00 */
[----:B------:R-:W-:-:S05]  /*3650*/  MOV R5, UR40 ;  /* 0x0000002800057c02 */ /* 0x000fca0008000f00 */
[----:B------:R-:W-:Y:S01]  /*3660*/  IMAD R5, R5, 0x200, R36 ;  /* 0x0000020005057824 */ /* 0x000fe200078e0224 */
[----:B------:R-:W-:-:S04]  /*3670*/  MOV R36, R37 ;  /* 0x0000002500247202 */ /* 0x000fc80000000f00 */
[----:B------:R-:W-:Y:S01]  /*3680*/  ISETP.GE.AND P0, PT, R36, UR38, PT ;  /* 0x0000002624007c0c */ /* 0x000fe2000bf06270 */
[----:B0-----:R-:W-:-:S12]  /*3690*/  IMAD.WIDE.U32 R2, R5, 0x4, R2 ;  /* 0x0000000405027825 */ /* 0x001fd800078e0002 */
[----:B------:R-:W-:Y:S05]  /*36a0*/  @P0 BREAK.RELIABLE B1 ;  /* 0x0000000000010942 */ /* 0x000fea0003800100 */
[----:B------:R0:W-:Y:S01]  /*36b0*/  STG.E desc[UR36][R2.64], RZ ;  /* 0x000000ff02007986 */ /* 0x0001e2000c101924 */
[----:B------:R-:W-:Y:S05]  /*36c0*/  @P0 BRA `(.L_x_15577) ;  /* 0x0000000000380947 */ /* 0x000fea0003800000 */
[----:B0-----:R-:W0:Y:S01]  /*36d0*/  LDC.64 R2, c[0x0][0x438] ;  /* 0x00010e00ff027b82 */ /* 0x001e220000000a00 */
[----:B------:R-:W-:-:S05]  /*36e0*/  IMAD.U32 R5, RZ, RZ, UR40 ;  /* 0x00000028ff057e24 */ /* 0x000fca000f8e00ff */
[----:B------:R-:W-:Y:S01]  /*36f0*/  LEA R5, R5, R36, 0x9 ;  /* 0x0000002405057211 */ /* 0x000fe200078e48ff */
[----:B------:R-:W-:-:S04]  /*3700*/  VIADD R36, R36, 0x80 ;  /* 0x0000008024247836 */ /* 0x000fc80000000000 */
[----:B0-----:R-:W-:-:S05]  /*3710*/  IMAD.WIDE.U32 R2, R5, 0x4, R2 ;  /* 0x0000000405027825 */ /* 0x001fca00078e0002 */
[----:B------:R0:W-:Y:S02]  /*3720*/  STG.E desc[UR36][R2.64], RZ ;  /* 0x000000ff02007986 */ /* 0x0001e4000c101924 */
.L_x_15576:
[----:B------:R-:W-:Y:S05]  /*3730*/  BSYNC.RELIABLE B1 ;  /* 0x0000000000017941 */ /* 0x000fea0003800100 */
.L_x_15575:
[----:B------:R-:W-:Y:S02]  /*3740*/  ISETP.GE.AND P0, PT, R36, UR38, PT ;  /* 0x0000002624007c0c */ /* 0x000fe4000bf06270 */
[----:B------:R-:W-:-:S11]  /*3750*/  MOV R5, UR40 ;  /* 0x0000002800057c02 */ /* 0x000fd60008000f00 */
[----:B0-----:R-:W0:Y:S01]  /*3760*/  @!P0 LDC.64 R2, c[0x0][0x438] ;  /* 0x00010e00ff028b82 */ /* 0x001e220000000a00 */
[----:B------:R-:W-:Y:S01]  /*3770*/  @!P0 IMAD R5, R5, 0x200, R36 ;  /* 0x0000020005058824 */ /* 0x000fe200078e0224 */
[----:B------:R-:W-:-:S03]  /*3780*/  @!P0 IADD3 R36, PT, PT, R36, 0x80, RZ ;  /* 0x0000008024248810 */ /* 0x000fc60007ffe0ff */
[----:B0-----:R-:W-:-:S05]  /*3790*/  @!P0 IMAD.WIDE.U32 R2, R5, 0x4, R2 ;  /* 0x0000000405028825 */ /* 0x001fca00078e0002 */
[----:B------:R1:W-:Y:S02]  /*37a0*/  @!P0 STG.E desc[UR36][R2.64], RZ ;  /* 0x000000ff02008986 */ /* 0x0003e4000c101924 */
.L_x_15577:
[----:B------:R-:W-:Y:S05]  /*37b0*/  BSYNC.RECONVERGENT B0 ;  /* 0x0000000000007941 */ /* 0x000fea0003800200 */
.L_x_15574:
[----:B------:R-:W-:-:S13]  /*37c0*/  ISETP.GE.AND P0, PT, R36, UR38, PT ;  /* 0x0000002624007c0c */ /* 0x000fda000bf06270 */
[----:B------:R-:W-:Y:S05]  /*37d0*/  @P0 EXIT ;  /* 0x000000000000094d */ /* 0x000fea0003800000 */
[----:B01----:R-:W0:Y:S01]  /*37e0*/  LDC.64 R2, c[0x0][0x438] ;  /* 0x00010e00ff027b82 */ /* 0x003e220000000a00 */
[----:B------:R-:W-:-:S05]  /*37f0*/  IMAD.U32 R5, RZ, RZ, UR40 ;  /* 0x00000028ff057e24 */ /* 0x000fca000f8e00ff */
[----:B------:R-:W-:-:S05]  /*3800*/  LEA R5, R5, R36, 0x9 ;  /* 0x0000002405057211 */ /* 0x000fca00078e48ff */
[----:B0-----:R-:W-:-:S05]  /*3810*/  IMAD.WIDE.U32 R2, R5, 0x4, R2 ;  /* 0x0000000405027825 */ /* 0x001fca00078e0002 */
[----:B------:R-:W-:Y:S01]  /*3820*/  STG.E desc[UR36][R2.64], RZ ;  /* 0x000000ff02007986 */ /* 0x000fe2000c101924 */
[----:B------:R-:W-:Y:S05]  /*3830*/  EXIT ;  /* 0x000000000000794d */ /* 0x000fea0003800000 */
        .weak           $__internal_37_$__cuda_sm20_div_s64
        .type           $__internal_37_$__cuda_sm20_div_s64,@function
        .size           $__internal_37_$__cuda_sm20_div_s64,(.L_x_34665 - $__internal_37_$__cuda_sm20_div_s64)
$__internal_37_$__cuda_sm20_div_s64:
        /* <DEDUP_REMOVED lines=29> */
[----:B------:R-:W-:-:S03]  /*3a10*/  IADD3 R13, P0, PT, RZ, -R44, RZ ;  /* 0x8000002cff0d7210 */ /* 0x000fc60007f1e0ff */
[----:B------:R-:W-:Y:S02]  /*3a20*/  IMAD R11, R14, R4, R11 ;  /* 0x000000040e0b7224 */ /* 0x000fe400078e020b */
[----:B------:R-:W-:-:S03]  /*3a30*/  IMAD.HI.U32 R42, R43, R13, RZ ;  /* 0x0000000d2b2a7227 */ /* 0x000fc600078e00ff */
[----:B------:R-:W-:-:S05]  /*3a40*/  IADD3.X R11, PT, PT, RZ, ~R11, RZ, P0, !PT ;  /* 0x8000000bff0b7210 */ /* 0x000fca00007fe4ff */
[----:B------:R-:W-:-:S04]  /*3a50*/  IMAD.WIDE.U32 R42, P0, R43, R11, R42 ;  /* 0x0000000b2b2a7225 */ /* 0x000fc8000780002a */
[C---:B------:R-:W-:Y:S02]  /*3a60*/  IMAD R9, R14.reuse, R11, RZ ;  /* 0x0000000b0e097224 */ /* 0x040fe400078e02ff */
[----:B------:R-:W-:-:S04]  /*3a70*/  IMAD.HI.U32 R13, P1, R14, R13, R42 ;  /* 0x0000000d0e0d7227 */ /* 0x000fc8000782002a */
[----:B------:R-:W-:Y:S01]  /*3a80*/  IMAD.HI.U32 R11, R14, R11, RZ ;  /* 0x0000000b0e0b7227 */ /* 0x000fe200078e00ff */
[----:B------:R-:W-:Y:S02]  /*3a90*/  IADD3 R9, P2, PT, R9, R13, RZ ;  /* 0x0000000d09097210 */ /* 0x000fe40007f5e0ff */
[----:B------:R-:W-:Y:S01]  /*3aa0*/  IADD3 R13, P4, PT, RZ, -R12, RZ ;  /* 0x8000000cff0d7210 */ /* 0x000fe20007f9e0ff */
[----:B------:R-:W-:Y:S01]  /*3ab0*/  IMAD.MOV.U32 R43, RZ, RZ, RZ ;  /* 0x000000ffff2b7224 */ /* 0x000fe200078e00ff */
[----:B------:R-:W-:Y:S02]  /*3ac0*/  IADD3.X R14, PT, PT, R11, R14, RZ, P0, !PT ;  /* 0x0000000e0b0e7210 */ /* 0x000fe400007fe4ff */
[----:B------:R-:W-:Y:S01]  /*3ad0*/  SEL R13, R13, R12, !P3 ;  /* 0x0000000c0d0d7207 */ /* 0x000fe20005800000 */
[----:B------:R-:W-:-:S04]  /*3ae0*/  IMAD.X R12, RZ, RZ, ~R10, P4 ;  /* 0x000000ffff0c7224 */ /* 0x000fc800020e0e0a */
        /* <DEDUP_REMOVED lines=10> */
[----:B------:R-:W-:Y:S01]  /*3b90*/  IMAD R14, R9, R5, R43 ;  /* 0x00000005090e7224 */ /* 0x000fe200078e022b */
[----:B------:R-:W-:Y:S01]  /*3ba0*/  IADD3 R13, P0, PT, -R42, R13, RZ ;  /* 0x0000000d2a0d7210 */ /* 0x000fe20007f1e1ff */
[----:B------:R-:W-:-:S04]  /*3bb0*/  IMAD.X R12, RZ, RZ, R12, P1 ;  /* 0x000000ffff0c7224 */ /* 0x000fc800008e060c */
[----:B------:R-:W-:-:S05]  /*3bc0*/  IMAD R14, R12, R4, R14 ;  /* 0x000000040c0e7224 */ /* 0x000fca00078e020e */
[----:B------:R-:W-:Y:S02]  /*3bd0*/  IADD3.X R11, PT, PT, ~R14, R11, RZ, P0, !PT ;  /* 0x0000000b0e0b7210 */ /* 0x000fe400007fe5ff */
[CC--:B------:R-:W-:Y:S02]  /*3be0*/  ISETP.GE.U32.AND P0, PT, R13.reuse, R4.reuse, PT ;  /* 0x000000040d00720c */ /* 0x0c0fe40003f06070 */
[----:B------:R-:W-:Y:S02]  /*3bf0*/  IADD3 R14, P2, PT, R13, -R4, RZ ;  /* 0x800000040d0e7210 */ /* 0x000fe40007f5e0ff */
[----:B------:R-:W-:-:S04]  /*3c00*/  ISETP.GE.U32.AND.EX P0, PT, R11, R5, PT, P0 ;  /* 0x000000050b00720c */ /* 0x000fc80003f06100 */
[----:B------:R-:W-:Y:S02]  /*3c10*/  SEL R14, R14, R13, P0 ;  /* 0x0000000d0e0e7207 */ /* 0x000fe40000000000 */
[----:B------:R-:W-:Y:S02]  /*3c20*/  IADD3 R13, P3, PT, R9, 0x1, RZ ;  /* 0x00000001090d7810 */ /* 0x000fe40007f7e0ff */
[----:B------:R-:W-:Y:S01]  /*3c30*/  ISETP.GE.U32.AND P1, PT, R14, R4, PT ;  /* 0x000000040e00720c */ /* 0x000fe20003f26070 */
[----:B------:R-:W-:Y:S01]  /*3c40*/  IMAD.X R4, R11, 0x1, ~R5, P2 ;  /* 0x000000010b047824 */ /* 0x000fe200010e0e05 */
[----:B------:R-:W-:Y:S02]  /*3c50*/  SEL R13, R13, R9, P0 ;  /* 0x000000090d0d7207 */ /* 0x000fe40000000000 */
[----:B------:R-:W-:Y:S02]  /*3c60*/  IADD3.X R9, PT, PT, RZ, R12, RZ, P3, !PT ;  /* 0x0000000cff097210 */ /* 0x000fe40001ffe4ff */
[----:B------:R-:W-:-:S02]  /*3c70*/  SEL R4, R4, R11, P0 ;  /* 0x0000000b04047207 */ /* 0x000fc40000000000 */
        /* <DEDUP_REMOVED lines=8> */
[----:B------:R-:W-:Y:S02]  /*3d00*/  IADD3 R4, P2, PT, RZ, -R11, RZ ;  /* 0x8000000bff047210 */ /* 0x000fe40007f5e0ff */
[----:B------:R-:W-:Y:S01]  /*3d10*/  ISETP.NE.U32.AND P0, PT, R8, RZ, PT ;  /* 0x000000ff0800720c */ /* 0x000fe20003f05070 */
[----:B------:R-:W-:Y:S01]  /*3d20*/  IMAD.MOV.U32 R8, RZ, RZ, R0 ;  /* 0x000000ffff087224 */ /* 0x000fe200078e0000 */
[-C--:B------:R-:W-:Y:S02]  /*3d30*/  IADD3.X R5, PT, PT, RZ, ~R9.reuse, RZ, P2, !PT ;  /* 0x80000009ff057210 */ /* 0x080fe400017fe4ff */
[----:B------:R-:W-:Y:S02]  /*3d40*/  ISETP.NE.AND.EX P0, PT, R3, RZ, PT, P0 ;  /* 0x000000ff0300720c */ /* 0x000fe40003f05300 */
[----:B------:R-:W-:Y:S01]  /*3d50*/  SEL R5, R5, R9, !P1 ;  /* 0x0000000905057207 */ /* 0x000fe20004800000 */
[----:B------:R-:W-:Y:S01]  /*3d60*/  HFMA2 R9, -RZ, RZ, 0, 0 ;  /* 0x00000000ff097431 */ /* 0x000fe200000001ff */
[----:B------:R-:W-:-:S02]  /*3d70*/  SEL R4, R4, R11, !P1 ;  /* 0x0000000b04047207 */ /* 0x000fc40004800000 */
[----:B------:R-:W-:Y:S02]  /*3d80*/  SEL R5, R5, 0xffffffff, P0 ;  /* 0xffffffff05057807 */ /* 0x000fe40000000000 */
[----:B------:R-:W-:Y:S01]  /*3d90*/  SEL R4, R4, 0xffffffff, P0 ;  /* 0xffffffff04047807 */ /* 0x000fe20000000000 */
[----:B------:R-:W-:Y:S06]  /*3da0*/  RET.REL.NODEC R8 `(_ZN2at6native27unrolled_elementwise_kernelIZZZNS0_67_GLOBAL__N__bb565c37_34_ValidateCompressedIndicesKernel_cu_33a4b88b42_validate_compressed_sparse_indices_kernelILNS2_8CDimNameE1ENS2_18CUDAKernelLauncherENS2_14EmptyVecKernelENS2_8DummyVecELm8EEEvRKNS_6TensorESA_lllENKUlvE1_clEvENKUlvE_clEvEUliiiiiE_St5arrayIPcLm6EELi4E23TrivialOffsetCalculatorILi5EjESH_ILi1EjENS0_6memory15LoadWithoutCastENSK_16StoreWithoutCastEEEviT_T0_T2_T3_T4_T5_) ;  /* 0xffffffc008947950 */ /* 0x000fec0003c3ffff */
.L_x_15578:
        /* <DEDUP_REMOVED lines=13> */
.L_x_34665:


//--------------------- .text._ZN2at6native29vectorized_elementwise_kernelILi2EZZZNS0_67_GLOBAL__N__bb565c37_34_ValidateCompressedIndicesKernel_cu_33a4b88b42_validate_compressed_sparse_indices_kernelILNS2_8CDimNameE1ENS2_18CUDAKernelLauncherENS2_14EmptyVecKernelENS2_8DummyVecELm8EEEvRKNS_6TensorESA_lllENKUlvE1_clEvENKUlvE_clEvEUliiiiiE_St5arrayIPcLm6EEEEviT0_T1_ --------------------------
	.section	.text._ZN2at6native29vectorized_elementwise_kernelILi2EZZZNS0_67_GLOBAL__N__bb565c37_34_ValidateCompressedIndicesKernel_cu_33a4b88b42_validate_compressed_sparse_indices_kernelILNS2_8CDimNameE1ENS2_18CUDAKernelLauncherENS2_14EmptyVecKernelENS2_8DummyVecELm8EEEvRKNS_6TensorESA_lllENKUlvE1_clEvENKUlvE_clEvEUliiiiiE_St5arrayIPcLm6EEEEviT0_T1_,"ax",@progbits
	.align	128
        .global         _ZN2at6native29vectorized_elementwise_kernelILi2EZZZNS0_67_GLOBAL__N__bb565c37_34_ValidateCompressedIndicesKernel_cu_33a4b88b42_validate_compressed_sparse_indices_kernelILNS2_8CDimNameE1ENS2_18CUDAKernelLauncherENS2_14EmptyVecKernelENS2_8DummyVecELm8EEEvRKNS_6TensorESA_lllENKUlvE1_clEvENKUlvE_clEvEUliiiiiE_St5arrayIPcLm6EEEEviT0_T1_
        .type           _ZN2at6native29vectorized_elementwise_kernelILi2EZZZNS0_67_GLOBAL__N__bb565c37_34_ValidateCompressedIndicesKernel_cu_33a4b88b42_validate_compressed_sparse_indices_kernelILNS2_8CDimNameE1ENS2_18CUDAKernelLauncherENS2_14EmptyVecKernelENS2_8DummyVecELm8EEEvRKNS_6TensorESA_lllENKUlvE1_clEvENKUlvE_clEvEUliiiiiE_St5arrayIPcLm6EEEEviT0_T1_,@function
        .size           _ZN2at6native29vectorized_elementwise_kernelILi2EZZZNS0_67_GLOBAL__N__bb565c37_34_ValidateCompressedIndicesKernel_cu_33a4b88b42_validate_compressed_sparse_indices_kernelILNS2_8CDimNameE1ENS2_18CUDAKernelLauncherENS2_14EmptyVecKernelENS2_8DummyVecELm8EEEvRKNS_6TensorESA_lllENKUlvE1_clEvENKUlvE_clEvEUliiiiiE_St5arrayIPcLm6EEEEviT0_T1_,(.L_x_34666 - _ZN2at6native29vectorized_elementwise_kernelILi2EZZZNS0_67_GLOBAL__N__bb565c37_34_ValidateCompressedIndicesKernel_cu_33a4b88b42_validate_compressed_sparse_indices_kernelILNS2_8CDimNameE1ENS2_18CUDAKernelLauncherENS2_14EmptyVecKernelENS2_8DummyVecELm8EEEvRKNS_6TensorESA_lllENKUlvE1_clEvENKUlvE_clEvEUliiiiiE_St5arrayIPcLm6EEEEviT0_T1_)
        .other          _ZN2at6native29vectorized_elementwise_kernelILi2EZZZNS0_67_GLOBAL__N__bb565c37_34_ValidateCompressedIndicesKernel_cu_33a4b88b42_validate_compressed_sparse_indices_kernelILNS2_8CDimNameE1ENS2_18CUDAKernelLauncherENS2_14EmptyVecKernelENS2_8DummyVecELm8EEEvRKNS_6TensorESA_lllENKUlvE1_clEvENKUlvE_clEvEUliiiiiE_St5arrayIPcLm6EEEEviT0_T1_,@"STO_CUDA_ENTRY STV_DEFAULT"
_ZN2at6native29vectorized_elementwise_kernelILi2EZZZNS0_67_GLOBAL__N__bb565c37_34_ValidateCompressedIndicesKernel_cu_33a4b88b42_validate_compressed_sparse_indices_kernelILNS2_8CDimNameE1ENS2_18CUDAKernelLauncherENS2_14EmptyVecKernelENS2_8DummyVecELm8EEEvRKNS_6TensorESA_lllENKUlvE1_clEvENKUlvE_clEvEUliiiiiE_St5arrayIPcLm6EEEEviT0_T1_:
.text._ZN2at6native29vectorized_elementwise_kernelILi2EZZZNS0_67_GLOBAL__N__bb565c37_34_ValidateCompressedIndicesKernel_cu_33a4b88b42_validate_compressed_sparse_indices_kernelILNS2_8CDimNameE1ENS2_18CUDAKernelLauncherENS2_14EmptyVecKernelENS2_8DummyVecELm8EEEvRKNS_6TensorESA_lllENKUlvE1_clEvENKUlvE_clEvEUliiiiiE_St5arrayIPcLm6EEEEviT0_T1_:
[----:B------:R-:W0:Y:S08]  /*0000*/  LDC R1, c[0x0][0x37c] ;  /* 0x0000df00ff017b82 */ /* 0x000e300000000800 */
[----:B------:R-:W1:Y:S01]  /*0010*/  S2UR UR6, SR_CTAID.X ;  /* 0x00000000000679c3 */ /* 0x000e620000002500 */
[----:B------:R-:W2:Y:S01]  /*0020*/  LDCU UR4, c[0x0][0x380] ;  /* 0x00007000ff0477ac */ /* 0x000ea20008000800 */
[----:B0-----:R-:W-:Y:S01]  /*0030*/  VIADD R1, R1, 0xfffffea0 ;  /* 0xfffffea001017836 */ /* 0x001fe20000000000 */
[----:B------:R-:W0:Y:S04]  /*0040*/  LDCU.64 UR36, c[0x0][0x358] ;  /* 0x00006b00ff2477ac */ /* 0x000e280008000a00 */
[----:B------:R-:W-:-:S02]  /*0050*/  R2UR UR39, R1 ;  /* 0x00000000012772ca */ /* 0x000fc400000e0000 */
[----:B------:R-:W-:Y:S01]  /*0060*/  R2UR UR38, R1 ;  /* 0x00000000012672ca */ /* 0x000fe200000e0000 */
[----:B-1----:R-:W-:-:S04]  /*0070*/  USHF.L.U32 UR40, UR6, 0xa, URZ ;  /* 0x0000000a06287899 */ /* 0x002fc800080006ff */
[----:B--2---:R-:W-:-:S04]  /*0080*/  UIADD3 UR5, UPT, UPT, -UR40, UR4, URZ ;  /* 0x0000000428057290 */ /* 0x004fc8000fffe1ff */
[----:B------:R-:W-:-:S09]  /*0090*/  UISETP.GT.U32.AND UP0, UPT, UR5, 0x3ff, UPT ;  /* 0x000003ff0500788c */ /* 0x000fd2000bf04070 */
[----:B0-----:R-:W-:Y:S05]  /*00a0*/  BRA.U UP0, `(.L_x_15579) ;  /* 0x0000006900e47547 */ /* 0x001fea000b800000 */
[----:B------:R-:W0:Y:S01]  /*00b0*/  S2R R0, SR_TID.X ;  /* 0x0000000000007919 */ /* 0x000e220000002100 */
[----:B------:R-:W-:Y:S02]  /*00c0*/  UIMAD UR4, UR6, -0x400, UR4 ;  /* 0xfffffc00060478a4 */ /* 0x000fe4000f8e0204 */
[----:B------:R-:W-:Y:S01]  /*00d0*/  IMAD.U32 R19, RZ, RZ, UR6 ;  /* 0x00000006ff137e24 */ /* 0x000fe2000f8e00ff */
[----:B------:R-:W1:Y:S01]  /*00e0*/  LDC.64 R12, c[0x0][0x440] ;  /* 0x00011000ff0c7b82 */ /* 0x000e620000000a00 */
[----:B------:R-:W-:Y:S02]  /*00f0*/  MOV R33, UR6 ;  /* 0x0000000600217c02 */ /* 0x000fe40008000f00 */
[----:B------:R-:W-:-:S05]  /*0100*/  MOV R17, UR6 ;  /* 0x0000000600117c02 */ /* 0x000fca0008000f00 */
[----:B------:R-:W2:Y:S01]  /*0110*/  LDC.64 R4, c[0x0][0x440] ;  /* 0x00011000ff047b82 */ /* 0x000ea20000000a00 */
[----:B------:R-:W-:-:S07]  /*0120*/  CS2R R54, SRZ ;  /* 0x0000000000367805 */ /* 0x000fce000001ff00 */
[----:B------:R-:W3:Y:S08]  /*0130*/  LDC.64 R6, c[0x0][0x448] ;  /* 0x00011200ff067b82 */ /* 0x000ef00000000a00 */
[----:B------:R-:W4:Y:S01]  /*0140*/  LDC.64 R8, c[0x0][0x450] ;  /* 0x00011400ff087b82 */ /* 0x000f220000000a00 */
[----:B0-----:R-:W-:Y:S01]  /*0150*/  ISETP.GE.U32.AND P0, PT, R0, UR4, PT ;  /* 0x0000000400007c0c */ /* 0x001fe2000bf06070 */
[----:B------:R-:W-:-:S06]  /*0160*/  IMAD.MOV.U32 R22, RZ, RZ, R0 ;  /* 0x000000ffff167224 */ /* 0x000fcc00078e0000 */
[----:B------:R-:W0:Y:S08]  /*0170*/  LDC.64 R14, c[0x0][0x448] ;  /* 0x00011200ff0e7b82 */ /* 0x000e300000000a00 */
[----:B------:R-:W0:Y:S01]  /*0180*/  LDC.64 R10, c[0x0][0x458] ;  /* 0x00011600ff0a7b82 */ /* 0x000e220000000a00 */
[----:B------:R-:W-:-:S04]  /*0190*/  @!P0 IADD3 R22, PT, PT, R0, 0x80, RZ ;  /* 0x0000008000168810 */ /* 0x000fc80007ffe0ff */
[----:B------:R-:W-:-:S03]  /*01a0*/  ISETP.GE.U32.AND P2, PT, R22, UR4, PT ;  /* 0x0000000416007c0c */ /* 0x000fc6000bf46070 */
[----:B------:R-:W0:Y:S01]  /*01b0*/  LDC.64 R20, c[0x0][0x458] ;  /* 0x00011600ff147b82 */ /* 0x000e220000000a00 */
[----:B------:R-:W-:Y:S02]  /*01c0*/  CS2R R52, SRZ ;  /* 0x0000000000347805 */ /* 0x000fe4000001ff00 */
[----:B------:R-:W-:Y:S02]  /*01d0*/  CS2R R38, SRZ ;  /* 0x0000000000267805 */ /* 0x000fe4000001ff00 */
[----:B------:R-:W-:-:S03]  /*01e0*/  CS2R R40, SRZ ;  /* 0x0000000000287805 */ /* 0x000fc6000001ff00 */
[----:B------:R-:W0:Y:S02]  /*01f0*/  LDC.64 R28, c[0x0][0x450] ;  /* 0x00011400ff1c7b82 */ /* 0x000e240000000a00 */
[----:B------:R-:W-:-:S06]  /*0200*/  @!P2 IMAD R19, R19, 0x400, R22 ;  /* 0x000004001313a824 */ /* 0x000fcc00078e0216 */
[----:B------:R-:W1:Y:S08]  /*0210*/  @!P2 LDC.64 R2, c[0x0][0x460] ;  /* 0x00011800ff02ab82 */ /* 0x000e700000000a00 */
[----:B------:R-:W0:Y:S01]  /*0220*/  LDC.64 R26, c[0x0][0x448] ;  /* 0x00011200ff1a7b82 */ /* 0x000e220000000a00 */
[----:B------:R-:W-:-:S07]  /*0230*/  CS2R R42, SRZ ;  /* 0x00000000002a7805 */ /* 0x000fce000001ff00 */
[----:B------:R-:W0:Y:S01]  /*0240*/  LDC.64 R30, c[0x0][0x458] ;  /* 0x00011600ff1e7b82 */ /* 0x000e220000000a00 */
[----:B-1----:R-:W-:Y:S01]  /*0250*/  @!P2 IMAD.WIDE.U32 R2, R19, 0x4, R2 ;  /* 0x000000041302a825 */ /* 0x002fe200078e0002 */
[----:B------:R-:W-:-:S03]  /*0260*/  CS2R R56, SRZ ;  /* 0x0000000000387805 */ /* 0x000fc6000001ff00 */
[----:B------:R-:W-:Y:S01]  /*0270*/  IMAD.U32 R37, RZ, RZ, UR6 ;  /* 0x00000006ff257e24 */ /* 0x000fe2000f8e00ff */
[----:B------:R2:W4:Y:S01]  /*0280*/  @!P2 LDG.E R23, desc[UR36][R2.64] ;  /* 0x000000240217a981 */ /* 0x000522000c1e1900 */
[----:B------:R-:W-:Y:S01]  /*0290*/  @!P2 VIADD R22, R22, 0x80 ;  /* 0x000000801616a836 */ /* 0x000fe20000000000 */
[----:B------:R-:W-:Y:S01]  /*02a0*/  CS2R R58, SRZ ;  /* 0x00000000003a7805 */ /* 0x000fe2000001ff00 */
[----:B------:R-:W-:Y:S01]  /*02b0*/  @!P0 IMAD R0, R17, 0x400, R0 ;  /* 0x0000040011008824 */ /* 0x000fe200078e0200 */
[----:B------:R-:W-:Y:S01]  /*02c0*/  CS2R R44, SRZ ;  /* 0x00000000002c7805 */ /* 0x000fe2000001ff00 */
[----:B------:R-:W1:Y:S01]  /*02d0*/  LDC.64 R16, c[0x0][0x450] ;  /* 0x00011400ff107b82 */ /* 0x000e620000000a00 */
[----:B------:R-:W-:Y:S01]  /*02e0*/  ISETP.GE.U32.AND P1, PT, R22, UR4, PT ;  /* 0x0000000416007c0c */ /* 0x000fe2000bf26070 */
[----:B--2---:R-:W-:Y:S01]  /*02f0*/  @!P2 IMAD.WIDE.U32 R2, R19, 0x4, R4 ;  /* 0x000000041302a825 */ /* 0x004fe200078e0004 */
[----:B------:R-:W-:Y:S02]  /*0300*/  CS2R R60, SRZ ;  /* 0x00000000003c7805 */ /* 0x000fe4000001ff00 */
[----:B------:R-:W-:-:S02]  /*0310*/  CS2R R62, SRZ ;  /* 0x00000000003e7805 */ /* 0x000fc4000001ff00 */
[----:B------:R-:W-:Y:S01]  /*0320*/  CS2R R48, SRZ ;  /* 0x0000000000307805 */ /* 0x000fe2000001ff00 */
[C---:B---3--:R-:W-:Y:S01]  /*0330*/  @!P2 IMAD.WIDE.U32 R4, R19.reuse, 0x4, R6 ;  /* 0x000000041304a825 */ /* 0x048fe200078e0006 */
[----:B------:R2:W5:Y:S01]  /*0340*/  @!P2 LDG.E R53, desc[UR36][R2.64] ;  /* 0x000000240235a981 */ /* 0x000562000c1e1900 */
[----:B------:R-:W-:Y:S01]  /*0350*/  CS2R R46, SRZ ;  /* 0x00000000002e7805 */ /* 0x000fe2000001ff00 */
[----:B------:R-:W3:Y:S01]  /*0360*/  LDC.64 R34, c[0x0][0x450] ;  /* 0x00011400ff227b82 */ /* 0x000ee20000000a00 */
[----:B----4-:R-:W-:Y:S01]  /*0370*/  @!P2 IMAD.WIDE.U32 R6, R19, 0x4, R8 ;  /* 0x000000041306a825 */ /* 0x010fe200078e0008 */
[----:B------:R-:W5:Y:S03]  /*0380*/  @!P2 LDG.E R52, desc[UR36][R4.64] ;  /* 0x000000240434a981 */ /* 0x000f66000c1e1900 */
[----:B------:R-:W-:Y:S01]  /*0390*/  @!P1 IMAD R33, R33, 0x400, R22 ;  /* 0x0000040021219824 */ /* 0x000fe200078e0216 */
[----:B------:R-:W5:Y:S01]  /*03a0*/  @!P2 LDG.E R39, desc[UR36][R6.64] ;  /* 0x000000240627a981 */ /* 0x000f62000c1e1900 */
[----:B------:R-:W-:Y:S01]  /*03b0*/  @!P1 VIADD R22, R22, 0x80 ;  /* 0x0000008016169836 */ /* 0x000fe20000000000 */
[----:B------:R-:W4:Y:S01]  /*03c0*/  @!P1 LDC.64 R24, c[0x0][0x460] ;  /* 0x00011800ff189b82 */ /* 0x000f220000000a00 */
[----:B------:R-:W-:-:S03]  /*03d0*/  @!P1 IMAD.WIDE.U32 R12, R33, 0x4, R12 ;  /* 0x00000004210c9825 */ /* 0x000fc600078e000c */
[C---:B------:R-:W-:Y:S02]  /*03e0*/  ISETP.GE.U32.AND P3, PT, R22.reuse, UR4, PT ;  /* 0x0000000416007c0c */ /* 0x040fe4000bf66070 */
[----:B------:R1:W5:Y:S01]  /*03f0*/  @!P1 LDG.E R55, desc[UR36][R12.64] ;  /* 0x000000240c379981 */ /* 0x000362000c1e1900 */
[C---:B0-----:R-:W-:Y:S01]  /*0400*/  @!P1 IMAD.WIDE.U32 R14, R33.reuse, 0x4, R14 ;  /* 0x00000004210e9825 */ /* 0x041fe200078e000e */
[----:B--2---:R-:W0:Y:S03]  /*0410*/  LDC.64 R2, c[0x0][0x458] ;  /* 0x00011600ff027b82 */ /* 0x004e260000000a00 */
[----:B-1----:R-:W-:Y:S01]  /*0420*/  @!P1 IMAD.WIDE.U32 R16, R33, 0x4, R16 ;  /* 0x0000000421109825 */ /* 0x002fe200078e0010 */
[----:B------:R1:W5:Y:S03]  /*0430*/  @!P1 LDG.E R54, desc[UR36][R14.64] ;  /* 0x000000240e369981 */ /* 0x000366000c1e1900 */
[----:B------:R-:W-:Y:S01]  /*0440*/  IMAD.U32 R13, RZ, RZ, UR6 ;  /* 0x00000006ff0d7e24 */ /* 0x000fe2000f8e00ff */
[----:B------:R2:W5:Y:S01]  /*0450*/  @!P1 LDG.E R41, desc[UR36][R16.64] ;  /* 0x0000002410299981 */ /* 0x000562000c1e1900 */
[----:B------:R-:W-:Y:S01]  /*0460*/  @!P2 IMAD.WIDE.U32 R8, R19, 0x4, R10 ;  /* 0x000000041308a825 */ /* 0x000fe200078e000a */
[----:B------:R-:W3:Y:S03]  /*0470*/  LDC.64 R6, c[0x0][0x448] ;  /* 0x00011200ff067b82 */ /* 0x000ee60000000a00 */
[----:B------:R-:W-:Y:S01]  /*0480*/  @!P3 IMAD R13, R13, 0x400, R22 ;  /* 0x000004000d0db824 */ /* 0x000fe200078e0216 */
[----:B------:R-:W-:Y:S01]  /*0490*/  @!P3 IADD3 R22, PT, PT, R22, 0x80, RZ ;  /* 0x000000801616b810 */ /* 0x000fe20007ffe0ff */
[C---:B------:R-:W-:Y:S01]  /*04a0*/  @!P1 IMAD.WIDE.U32 R20, R33.reuse, 0x4, R20 ;  /* 0x0000000421149825 */ /* 0x040fe200078e0014 */
[----:B------:R0:W5:Y:S02]  /*04b0*/  @!P2 LDG.E R38, desc[UR36][R8.64] ;  /* 0x000000240826a981 */ /* 0x000164000c1e1900 */
[----:B------:R-:W-:Y:S01]  /*04c0*/  ISETP.GE.U32.AND P4, PT, R22, UR4, PT ;  /* 0x0000000416007c0c */ /* 0x000fe2000bf86070 */
[----:B-1----:R-:W1:Y:S01]  /*04d0*/  LDC.64 R14, c[0x0][0x440] ;  /* 0x00011000ff0e7b82 */ /* 0x002e620000000a00 */
[----:B----4-:R-:W-:-:S07]  /*04e0*/  @!P1 IMAD.WIDE.U32 R24, R33, 0x4, R24 ;  /* 0x0000000421189825 */ /* 0x010fce00078e0018 */
[----:B------:R-:W4:Y:S01]  /*04f0*/  LDC.64 R4, c[0x0][0x450] ;  /* 0x00011400ff047b82 */ /* 0x000f220000000a00 */
[----:B------:R-:W-:Y:S01]  /*0500*/  IMAD.U32 R33, RZ, RZ, UR6 ;  /* 0x00000006ff217e24 */ /* 0x000fe2000f8e00ff */
[----:B------:R-:W-:-:S06]  /*0510*/  CS2R R18, SRZ ;  /* 0x0000000000127805 */ /* 0x000fcc000001ff00 */
[----:B------:R-:W3:Y:S01]  /*0520*/  LDC.64 R10, c[0x0][0x440] ;  /* 0x00011000ff0a7b82 */ /* 0x000ee20000000a00 */
[----:B------:R-:W-:Y:S01]  /*0530*/  @!P4 IMAD R33, R33, 0x400, R22 ;  /* 0x000004002121c824 */ /* 0x000fe200078e0216 */
[----:B------:R-:W5:Y:S06]  /*0540*/  @!P1 LDG.E R40, desc[UR36][R20.64] ;  /* 0x0000002414289981 */ /* 0x000f6c000c1e1900 */
[----:B--2---:R-:W2:Y:S01]  /*0550*/  @!P4 LDC.64 R16, c[0x0][0x460] ;  /* 0x00011800ff10cb82 */ /* 0x004ea20000000a00 */
[----:B------:R-:W-:Y:S01]  /*0560*/  @!P4 IADD3 R22, PT, PT, R22, 0x80, RZ ;  /* 0x000000801616c810 */ /* 0x000fe20007ffe0ff */
[----:B------:R-:W-:-:S03]  /*0570*/  @!P3 IMAD.WIDE.U32 R28, R13, 0x4, R28 ;  /* 0x000000040d1cb825 */ /* 0x000fc600078e001c */
[----:B------:R-:W-:Y:S01]  /*0580*/  ISETP.GE.U32.AND P5, PT, R22, UR4, PT ;  /* 0x0000000416007c0c */ /* 0x000fe2000bfa6070 */
[----:B------:R-:W-:Y:S01]  /*0590*/  @!P3 IMAD.WIDE.U32 R26, R13, 0x4, R26 ;  /* 0x000000040d1ab825 */ /* 0x000fe200078e001a */
[----:B------:R1:W5:Y:S01]  /*05a0*/  @!P3 LDG.E R43, desc[UR36][R28.64] ;  /* 0x000000241c2bb981 */ /* 0x000362000c1e1900 */
[----:B0-----:R-:W0:Y:S02]  /*05b0*/  @!P3 LDC.64 R8, c[0x0][0x460] ;  /* 0x00011800ff08bb82 */ /* 0x001e240000000a00 */
[----:B-1----:R-:W-:Y:S01]  /*05c0*/  @!P4 IMAD.WIDE.U32 R14, R33, 0x4, R14 ;  /* 0x00000004210ec825 */ /* 0x002fe200078e000e */
[----:B------:R4:W5:Y:S03]  /*05d0*/  @!P3 LDG.E R56, desc[UR36][R26.64] ;  /* 0x000000241a38b981 */ /* 0x000966000c1e1900 */
[----:B------:R-:W-:Y:S01]  /*05e0*/  @!P3 IMAD.WIDE.U32 R30, R13, 0x4, R30 ;  /* 0x000000040d1eb825 */ /* 0x000fe200078e001e */
[----:B------:R1:W5:Y:S03]  /*05f0*/  @!P4 LDG.E R59, desc[UR36][R14.64] ;  /* 0x000000240e3bc981 */ /* 0x000366000c1e1900 */
[C---:B------:R-:W-:Y:S01]  /*0600*/  @!P4 IMAD.WIDE.U32 R28, R33.reuse, 0x4, R2 ;  /* 0x00000004211cc825 */ /* 0x040fe200078e0002 */
[----:B------:R-:W5:Y:S03]  /*0610*/  @!P3 LDG.E R42, desc[UR36][R30.64] ;  /* 0x000000241e2ab981 */ /* 0x000f66000c1e1900 */
[----:B------:R-:W-:Y:S01]  /*0620*/  IMAD.U32 R3, RZ, RZ, UR6 ;  /* 0x00000006ff037e24 */ /* 0x000fe2000f8e00ff */
[----:B------:R-:W5:Y:S01]  /*0630*/  @!P4 LDG.E R44, desc[UR36][R28.64] ;  /* 0x000000241c2cc981 */ /* 0x000f62000c1e1900 */
[C---:B----4-:R-:W-:Y:S01]  /*0640*/  @!P4 IMAD.WIDE.U32 R26, R33.reuse, 0x4, R4 ;  /* 0x00000004211ac825 */ /* 0x050fe200078e0004 */
[----:B-1----:R-:W1:Y:S03]  /*0650*/  @!P5 LDC.64 R14, c[0x0][0x460] ;  /* 0x00011800ff0edb82 */ /* 0x002e660000000a00 */
[----:B--2---:R-:W-:Y:S01]  /*0660*/  @!P4 IMAD.WIDE.U32 R16, R33, 0x4, R16 ;  /* 0x000000042110c825 */ /* 0x004fe200078e0010 */
[----:B------:R-:W5:Y:S03]  /*0670*/  @!P4 LDG.E R45, desc[UR36][R26.64] ;  /* 0x000000241a2dc981 */ /* 0x000f66000c1e1900 */
[C---:B---3--:R-:W-:Y:S01]  /*0680*/  @!P3 IMAD.WIDE.U32 R10, R13.reuse, 0x4, R10 ;  /* 0x000000040d0ab825 */ /* 0x048fe200078e000a */
[----:B------:R-:W2:Y:S04]  /*0690*/  LDC.64 R4, c[0x0][0x440] ;  /* 0x00011000ff047b82 */ /* 0x000ea80000000a00 */
[----:B------:R3:W5:Y:S01]  /*06a0*/  @!P3 LDG.E R57, desc[UR36][R10.64] ;  /* 0x000000240a39b981 */ /* 0x000762000c1e1900 */
[----:B0-----:R-:W-:-:S03]  /*06b0*/  @!P3 IMAD.WIDE.U32 R20, R13, 0x4, R8 ;  /* 0x000000040d14b825 */ /* 0x001fc600078e0008 */
[----:B------:R-:W0:Y:S03]  /*06c0*/  LDC.64 R12, c[0x0][0x448] ;  /* 0x00011200ff0c7b82 */ /* 0x000e260000000a00 */
[----:B------:R-:W4:Y:S05]  /*06d0*/  @!P3 LDG.E R21, desc[UR36][R20.64] ;  /* 0x000000241415b981 */ /* 0x000f2a000c1e1900 */
[----:B---3--:R-:W3:Y:S01]  /*06e0*/  LDC.64 R10, c[0x0][0x440] ;  /* 0x00011000ff0a7b82 */ /* 0x008ee20000000a00 */
[----:B------:R-:W4:Y:S01]  /*06f0*/  @!P4 LDG.E R20, desc[UR36][R16.64] ;  /* 0x000000241014c981 */ /* 0x000f22000c1e1900 */
[----:B------:R-:W-:Y:S01]  /*0700*/  IMAD.U32 R67, RZ, RZ, UR6 ;  /* 0x00000006ff437e24 */ /* 0x000fe2000f8e00ff */
[----:B------:R-:W-:-:S05]  /*0710*/  CS2R R64, SRZ ;  /* 0x0000000000407805 */ /* 0x000fca000001ff00 */
[----:B------:R-:W2:Y:S01]  /*0720*/  LDC.64 R8, c[0x0][0x450] ;  /* 0x00011400ff087b82 */ /* 0x000ea20000000a00 */
[----:B------:R-:W-:Y:S01]  /*0730*/  CS2R R50, SRZ ;  /* 0x0000000000327805 */ /* 0x000fe2000001ff00 */
[----:B------:R-:W4:Y:S01]  /*0740*/  LDCU.64 UR6, c[0x0][0x398] ;  /* 0x00007300ff0677ac */ /* 0x000f220008000a00 */
[----:B------:R-:W-:Y:S02]  /*0750*/  @!P2 SHF.R.S32.HI R19, RZ, 0x1f, R23 ;  /* 0x0000001fff13a819 */ /* 0x000fe40000011417 */
[----:B------:R-:W-:Y:S02]  /*0760*/  @!P2 MOV R18, R23 ;  /* 0x000000170012a202 */ /* 0x000fe40000000f00 */
[----:B------:R1:W4:Y:S02]  /*0770*/  @!P1 LDG.E R23, desc[UR36][R24.64] ;  /* 0x0000002418179981 */ /* 0x000324000c1e1900 */
[----:B-1----:R-:W-:Y:S02]  /*0780*/  @!P4 IMAD.WIDE.U32 R24, R33, 0x4, R6 ;  /* 0x000000042118c825 */ /* 0x002fe400078e0006 */
[----:B------:R-:W1:Y:S02]  /*0790*/  LDC.64 R6, c[0x0][0x458] ;  /* 0x00011600ff067b82 */ /* 0x000e640000000a00 */
[----:B------:R-:W-:Y:S01]  /*07a0*/  @!P5 IMAD R33, R3, 0x400, R22 ;  /* 0x000004000321d824 */ /* 0x000fe200078e0216 */
[----:B------:R-:W-:Y:S01]  /*07b0*/  @!P5 IADD3 R22, PT, PT, R22, 0x80, RZ ;  /* 0x000000801616d810 */ /* 0x000fe20007ffe0ff */
[----:B------:R-:W5:Y:S03]  /*07c0*/  @!P4 LDG.E R58, desc[UR36][R24.64] ;  /* 0x00000024183ac981 */ /* 0x000f66000c1e1900 */
[----:B------:R-:W-:Y:S01]  /*07d0*/  ISETP.GE.U32.AND P6, PT, R22, UR4, PT ;  /* 0x0000000416007c0c */ /* 0x000fe2000bfc6070 */
[----:B------:R-:W1:Y:S01]  /*07e0*/  LDC.64 R2, c[0x0][0x448] ;  /* 0x00011200ff027b82 */ /* 0x000e620000000a00 */
[----:B---3--:R-:W-:-:S04]  /*07f0*/  @!P5 IMAD.WIDE.U32 R10, R33, 0x4, R10 ;  /* 0x00000004210ad825 */ /* 0x008fc800078e000a */
[C---:B0-----:R-:W-:Y:S01]  /*0800*/  @!P5 IMAD.WIDE.U32 R26, R33.reuse, 0x4, R12 ;  /* 0x00000004211ad825 */ /* 0x041fe200078e000c */
[----:B------:R0:W5:Y:S02]  /*0810*/  @!P5 LDG.E R61, desc[UR36][R10.64] ;  /* 0x000000240a3dd981 */ /* 0x000164000c1e1900 */
[----:B------:R-:W3:Y:S01]  /*0820*/  LDC.64 R12, c[0x0][0x450] ;  /* 0x00011400ff0c7b82 */ /* 0x000ee20000000a00 */
[----:B------:R-:W-:Y:S01]  /*0830*/  @!P5 IMAD.WIDE.U32 R14, R33, 0x4, R14 ;  /* 0x00000004210ed825 */ /* 0x000fe200078e000e */
[----:B------:R-:W5:Y:S03]  /*0840*/  @!P5 LDG.E R60, desc[UR36][R26.64] ;  /* 0x000000241a3cd981 */ /* 0x000f66000c1e1900 */
[----:B------:R-:W-:Y:S01]  /*0850*/  @!P6 IMAD R37, R37, 0x400, R22 ;  /* 0x000004002525e824 */ /* 0x000fe200078e0216 */
[----:B------:R-:W-:Y:S01]  /*0860*/  @!P6 IADD3 R22, PT, PT, R22, 0x80, RZ ;  /* 0x000000801616e810 */ /* 0x000fe20007ffe0ff */
[----:B------:R-:W4:Y:S01]  /*0870*/  @!P5 LDG.E R15, desc[UR36][R14.64] ;  /* 0x000000240e0fd981 */ /* 0x000f22000c1e1900 */
[----:B0-----:R-:W0:Y:S02]  /*0880*/  @!P6 LDC.64 R10, c[0x0][0x460] ;  /* 0x00011800ff0aeb82 */ /* 0x001e240000000a00 */
[----:B------:R-:W-:Y:S01]  /*0890*/  ISETP.GE.U32.AND P2, PT, R22, UR4, PT ;  /* 0x0000000416007c0c */ /* 0x000fe2000bf46070 */
[C---:B--2---:R-:W-:Y:S01]  /*08a0*/  @!P6 IMAD.WIDE.U32 R16, R37.reuse, 0x4, R4 ;  /* 0x000000042510e825 */ /* 0x044fe200078e0004 */
[----:B------:R-:W2:Y:S03]  /*08b0*/  LDCU UR4, c[0x0][0x3a0] ;  /* 0x00007400ff0477ac */ /* 0x000ea60008000800 */
[----:B-1----:R-:W-:Y:S01]  /*08c0*/  @!P6 IMAD.WIDE.U32 R30, R37, 0x4, R2 ;  /* 0x00000004251ee825 */ /* 0x002fe200078e0002 */
[----:B------:R1:W5:Y:S01]  /*08d0*/  @!P6 LDG.E R63, desc[UR36][R16.64] ;  /* 0x00000024103fe981 */ /* 0x000362000c1e1900 */
[----:B------:R-:W2:Y:S02]  /*08e0*/  LDC.64 R4, c[0x0][0x440] ;  /* 0x00011000ff047b82 */ /* 0x000ea40000000a00 */
[----:B------:R-:W-:Y:S01]  /*08f0*/  @!P5 IMAD.WIDE.U32 R8, R33, 0x4, R8 ;  /* 0x000000042108d825 */ /* 0x000fe200078e0008 */
[----:B------:R-:W5:Y:S03]  /*0900*/  @!P6 LDG.E R62, desc[UR36][R30.64] ;  /* 0x000000241e3ee981 */ /* 0x000f66000c1e1900 */
[----:B------:R-:W-:Y:S01]  /*0910*/  @!P2 IMAD R67, R67, 0x400, R22 ;  /* 0x000004004343a824 */ /* 0x000fe200078e0216 */
[----:B------:R0:W5:Y:S01]  /*0920*/  @!P5 LDG.E R47, desc[UR36][R8.64] ;  /* 0x00000024082fd981 */ /* 0x000162000c1e1900 */
[----:B------:R-:W2:Y:S08]  /*0930*/  @!P2 LDC.64 R2, c[0x0][0x460] ;  /* 0x00011800ff02ab82 */ /* 0x000eb00000000a00 */
[----:B-1----:R-:W1:Y:S01]  /*0940*/  @!P0 LDC.64 R16, c[0x0][0x460] ;  /* 0x00011800ff108b82 */ /* 0x002e620000000a00 */
[----:B---3--:R-:W-:-:S04]  /*0950*/  @!P6 IMAD.WIDE.U32 R12, R37, 0x4, R12 ;  /* 0x00000004250ce825 */ /* 0x008fc800078e000c */
[----:B0-----:R-:W-:Y:S01]  /*0960*/  @!P6 IMAD.WIDE.U32 R10, R37, 0x4, R10 ;  /* 0x00000004250ae825 */ /* 0x001fe200078e000a */
[----:B------:R-:W5:Y:S02]  /*0970*/  @!P6 LDG.E R49, desc[UR36][R12.64] ;  /* 0x000000240c31e981 */ /* 0x000f64000c1e1900 */
[----:B------:R-:W0:Y:S02]  /*0980*/  LDC.64 R8, c[0x0][0x450] ;  /* 0x00011400ff087b82 */ /* 0x000e240000000a00 */
[----:B------:R-:W3:Y:S01]  /*0990*/  @!P6 LDG.E R14, desc[UR36][R10.64] ;  /* 0x000000240a0ee981 */ /* 0x000ee2000c1e1900 */
[----:B--2---:R-:W-:-:S05]  /*09a0*/  @!P2 IMAD.WIDE.U32 R2, R67, 0x4, R2 ;  /* 0x000000044302a825 */ /* 0x004fca00078e0002 */
[----:B------:R-:W2:Y:S01]  /*09b0*/  LDC.64 R24, c[0x0][0x458] ;  /* 0x00011600ff187b82 */ /* 0x000ea20000000a00 */
[----:B------:R-:W3:Y:S01]  /*09c0*/  @!P2 LDG.E R13, desc[UR36][R2.64] ;  /* 0x00000024020da981 */ /* 0x000ee2000c1e1900 */
[----:B-1----:R-:W-:-:S06]  /*09d0*/  @!P0 IMAD.WIDE.U32 R16, R0, 0x4, R16 ;  /* 0x0000000400108825 */ /* 0x002fcc00078e0010 */
[----:B------:R-:W1:Y:S01]  /*09e0*/  LDC.64 R30, c[0x0][0x458] ;  /* 0x00011600ff1e7b82 */ /* 0x000e620000000a00 */
[----:B------:R-:W3:Y:S01]  /*09f0*/  @!P0 LDG.E R12, desc[UR36][R16.64] ;  /* 0x00000024100c8981 */ /* 0x000ee2000c1e1900 */
[----:B------:R-:W-:-:S06]  /*0a00*/  @!P5 IMAD.WIDE.U32 R28, R33, 0x4, R6 ;  /* 0x00000004211cd825 */ /* 0x000fcc00078e0006 */
[----:B------:R-:W0:Y:S01]  /*0a10*/  LDC.64 R6, c[0x0][0x448] ;  /* 0x00011200ff067b82 */ /* 0x000e220000000a00 */
[----:B------:R2:W5:Y:S07]  /*0a20*/  @!P5 LDG.E R46, desc[UR36][R28.64] ;  /* 0x000000241c2ed981 */ /* 0x00056e000c1e1900 */
[----:B------:R-:W1:Y:S08]  /*0a30*/  LDC.64 R32, c[0x0][0x448] ;  /* 0x00011200ff207b82 */ /* 0x000e700000000a00 */
[----:B--2---:R-:W2:Y:S08]  /*0a40*/  LDC.64 R28, c[0x0][0x440] ;  /* 0x00011000ff1c7b82 */ /* 0x004eb00000000a00 */
[----:B------:R-:W2:Y:S01]  /*0a50*/  LDC.64 R26, c[0x0][0x458] ;  /* 0x00011600ff1a7b82 */ /* 0x000ea20000000a00 */
[----:B------:R-:W-:-:S04]  /*0a60*/  @!P2 IMAD.WIDE.U32 R4, R67, 0x4, R4 ;  /* 0x000000044304a825 */ /* 0x000fc800078e0004 */
[C---:B0-----:R-:W-:Y:S01]  /*0a70*/  @!P2 IMAD.WIDE.U32 R6, R67.reuse, 0x4, R6 ;  /* 0x000000044306a825 */ /* 0x041fe200078e0006 */
[----:B------:R0:W5:Y:S02]  /*0a80*/  @!P2 LDG.E R65, desc[UR36][R4.64] ;  /* 0x000000240441a981 */ /* 0x000164000c1e1900 */
[----:B------:R-:W4:Y:S01]  /*0a90*/  LDC.64 R16, c[0x0][0x3b0] ;  /* 0x0000ec00ff107b82 */ /* 0x000f220000000a00 */
[----:B------:R-:W-:Y:S01]  /*0aa0*/  @!P2 IMAD.WIDE.U32 R8, R67, 0x4, R8 ;  /* 0x000000044308a825 */ /* 0x000fe200078e0008 */
[----:B------:R1:W5:Y:S03]  /*0ab0*/  @!P2 LDG.E R64, desc[UR36][R6.64] ;  /* 0x000000240640a981 */ /* 0x000366000c1e1900 */
[----:B------:R-:W-:Y:S01]  /*0ac0*/  @!P6 IMAD.WIDE.U32 R24, R37, 0x4, R24 ;  /* 0x000000042518e825 */ /* 0x000fe200078e0018 */
[----:B------:R2:W5:Y:S01]  /*0ad0*/  @!P2 LDG.E R51, desc[UR36][R8.64] ;  /* 0x000000240833a981 */ /* 0x000562000c1e1900 */
[----:B------:R-:W-:-:S02]  /*0ae0*/  CS2R R36, SRZ ;  /* 0x0000000000247805 */ /* 0x000fc4000001ff00 */
[C---:B0-----:R-:W-:Y:S01]  /*0af0*/  @!P0 IMAD.WIDE.U32 R4, R0.reuse, 0x4, R34 ;  /* 0x0000000400048825 */ /* 0x041fe200078e0022 */
[----:B------:R-:W5:Y:S01]  /*0b00*/  @!P6 LDG.E R48, desc[UR36][R24.64] ;  /* 0x000000241830e981 */ /* 0x000f62000c1e1900 */
[----:B------:R-:W0:Y:S02]  /*0b10*/  LDC.64 R34, c[0x0][0x3e0] ;  /* 0x0000f800ff227b82 */ /* 0x000e240000000a00 */
[C---:B-1----:R-:W-:Y:S01]  /*0b20*/  @!P0 IMAD.WIDE.U32 R6, R0.reuse, 0x4, R32 ;  /* 0x0000000400068825 */ /* 0x042fe200078e0020 */
[----:B------:R1:W5:Y:S03]  /*0b30*/  @!P0 LDG.E R37, desc[UR36][R4.64] ;  /* 0x0000002404258981 */ /* 0x000366000c1e1900 */
[C---:B--2---:R-:W-:Y:S02]  /*0b40*/  @!P0 IMAD.WIDE.U32 R8, R0.reuse, 0x4, R28 ;  /* 0x0000000400088825 */ /* 0x044fe400078e001c */
[----:B------:R-:W2:Y:S02]  /*0b50*/  LDC.64 R32, c[0x0][0x390] ;  /* 0x0000e400ff207b82 */ /* 0x000ea40000000a00 */
[----:B------:R-:W-:-:S04]  /*0b60*/  @!P0 IMAD.WIDE.U32 R2, R0, 0x4, R30 ;  /* 0x0000000400028825 */ /* 0x000fc800078e001e */
[----:B------:R-:W-:Y:S02]  /*0b70*/  HFMA2 R0, -RZ, RZ, 0, 0 ;  /* 0x00000000ff007431 */ /* 0x000fe400000001ff */
[----:B------:R-:W-:Y:S01]  /*0b80*/  IMAD.MOV.U32 R22, RZ, RZ, RZ ;  /* 0x000000ffff167224 */ /* 0x000fe200078e00ff */
[----:B------:R1:W5:Y:S01]  /*0b90*/  @!P0 LDG.E R36, desc[UR36][R2.64] ;  /* 0x0000002402248981 */ /* 0x000362000c1e1900 */
[----:B------:R-:W-:Y:S01]  /*0ba0*/  @!P2 IMAD.WIDE.U32 R10, R67, 0x4, R26 ;  /* 0x00000004430aa825 */ /* 0x000fe200078e001a */
[----:B-1----:R-:W1:Y:S02]  /*0bb0*/  LDC.64 R4, c[0x0][0x3d0] ;  /* 0x0000f400ff047b82 */ /* 0x002e640000000a00 */
[----:B------:R-:W5:Y:S04]  /*0bc0*/  @!P0 LDG.E R0, desc[UR36][R8.64] ;  /* 0x0000002408008981 */ /* 0x000f68000c1e1900 */
[----:B------:R0:W5:Y:S02]  /*0bd0*/  @!P2 LDG.E R50, desc[UR36][R10.64] ;  /* 0x000000240a32a981 */ /* 0x000164000c1e1900 */
[----:B------:R-:W2:Y:S02]  /*0be0*/  LDC.64 R2, c[0x0][0x3c8] ;  /* 0x0000f200ff027b82 */ /* 0x000ea40000000a00 */
[----:B------:R0:W5:Y:S06]  /*0bf0*/  @!P0 LDG.E R22, desc[UR36][R6.64] ;  /* 0x0000002406168981 */ /* 0x00016c000c1e1900 */
[----:B0-----:R-:W0:Y:S08]  /*0c00*/  LDC.64 R10, c[0x0][0x3b8] ;  /* 0x0000ee00ff0a7b82 */ /* 0x001e300000000a00 */
[----:B------:R-:W1:Y:S08]  /*0c10*/  LDC.64 R8, c[0x0][0x3c0] ;  /* 0x0000f000ff087b82 */ /* 0x000e700000000a00 */
[----:B------:R-:W2:Y:S01]  /*0c20*/  LDC.64 R6, c[0x0][0x3d8] ;  /* 0x0000f600ff067b82 */ /* 0x000ea20000000a00 */
[----:B------:R-:W-:-:S07]  /*0c30*/  CS2R R24, SRZ ;  /* 0x0000000000187805 */ /* 0x000fce000001ff00 */
[----:B------:R-:W4:Y:S01]  /*0c40*/  LDC.64 R30, c[0x0][0x398] ;  /* 0x0000e600ff1e7b82 */ /* 0x000f220000000a00 */
[----:B0-----:R0:W-:Y:S07]  /*0c50*/  STL.64 [R1+0x30], R10 ;  /* 0x0000300a01007387 */ /* 0x0011ee0000100a00 */
[----:B------:R-:W4:Y:S01]  /*0c60*/  LDC.64 R28, c[0x0][0x3a0] ;  /* 0x0000e800ff1c7b82 */ /* 0x000f220000000a00 */
[----:B-1----:R-:W-:Y:S07]  /*0c70*/  STL.64 [R1+0x38], R8 ;  /* 0x0000380801007387 */ /* 0x002fee0000100a00 */
[----:B------:R-:W1:Y:S01]  /*0c80*/  LDC.64 R26, c[0x0][0x3a8] ;  /* 0x0000ea00ff1a7b82 */ /* 0x000e620000000a00 */
[----:B--2---:R2:W-:Y:S04]  /*0c90*/  STL.64 [R1+0x40], R2 ;  /* 0x0000400201007387 */ /* 0x0045e80000100a00 */
[----:B------:R2:W-:Y:S03]  /*0ca0*/  STL.64 [R1+0x48], R4 ;  /* 0x0000480401007387 */ /* 0x0005e60000100a00 */
[----:B0-----:R-:W0:Y:S01]  /*0cb0*/  LDC.64 R10, c[0x0][0x400] ;  /* 0x00010000ff0a7b82 */ /* 0x001e220000000a00 */
[----:B------:R2:W-:Y:S07]  /*0cc0*/  STL.64 [R1+0x50], R6 ;  /* 0x0000500601007387 */ /* 0x0005ee0000100a00 */
[----:B--2---:R-:W2:Y:S08]  /*0cd0*/  LDC.64 R2, c[0x0][0x408] ;  /* 0x00010200ff027b82 */ /* 0x004eb00000000a00 */
[----:B------:R-:W2:Y:S08]  /*0ce0*/  LDC.64 R4, c[0x0][0x410] ;  /* 0x00010400ff047b82 */ /* 0x000eb00000000a00 */
[----:B------:R-:W2:Y:S08]  /*0cf0*/  LDC.64 R6, c[0x0][0x418] ;  /* 0x00010600ff067b82 */ /* 0x000eb00000000a00 */
[----:B------:R-:W2:Y:S01]  /*0d00*/  LDC.64 R8, c[0x0][0x420] ;  /* 0x00010800ff087b82 */ /* 0x000ea20000000a00 */
[----:B------:R1:W-:Y:S04]  /*0d10*/  STL.64 [R1+0x8], R32 ;  /* 0x0000082001007387 */ /* 0x0003e80000100a00 */
[----:B----4-:R4:W-:Y:S04]  /*0d20*/  STL.64 [R1+0x10], R30 ;  /* 0x0000101e01007387 */ /* 0x0109e80000100a00 */
[----:B------:R-:W-:Y:S04]  /*0d30*/  STL.64 [R1+0x18], R28 ;  /* 0x0000181c01007387 */ /* 0x000fe80000100a00 */
[----:B-1----:R1:W-:Y:S01]  /*0d40*/  STL.64 [R1+0x20], R26 ;  /* 0x0000201a01007387 */ /* 0x0023e20000100a00 */
[----:B------:R-:W3:Y:S03]  /*0d50*/  LDC.64 R32, c[0x0][0x3e8] ;  /* 0x0000fa00ff207b82 */ /* 0x000ee60000000a00 */
[----:B------:R1:W-:Y:S05]  /*0d60*/  STL.64 [R1+0x28], R16 ;  /* 0x0000281001007387 */ /* 0x0003ea0000100a00 */
[----:B----4-:R-:W4:Y:S01]  /*0d70*/  LDC.64 R30, c[0x0][0x428] ;  /* 0x00010a00ff1e7b82 */ /* 0x010f220000000a00 */
[----:B0-----:R-:W-:Y:S07]  /*0d80*/  STL.64 [R1+0x78], R10 ;  /* 0x0000780a01007387 */ /* 0x001fee0000100a00 */
[----:B-1----:R-:W0:Y:S01]  /*0d90*/  LDC.64 R26, c[0x0][0x3f0] ;  /* 0x0000fc00ff1a7b82 */ /* 0x002e220000000a00 */
[--C-:B------:R-:W-:Y:S01]  /*0da0*/  @!P1 SHF.R.S32.HI R25, RZ, 0x1f, R23.reuse ;  /* 0x0000001fff199819 */ /* 0x100fe20000011417 */
[----:B------:R-:W-:-:S06]  /*0db0*/  @!P1 IMAD.MOV.U32 R24, RZ, RZ, R23 ;  /* 0x000000ffff189224 */ /* 0x000fcc00078e0017 */
[----:B------:R-:W1:Y:S08]  /*0dc0*/  LDC.64 R16, c[0x0][0x3f8] ;  /* 0x0000fe00ff107b82 */ /* 0x000e700000000a00 */
[----:B------:R-:W4:Y:S01]  /*0dd0*/  LDC R23, c[0x0][0x388] ;  /* 0x0000e200ff177b82 */ /* 0x000f220000000800 */
[----:B--2---:R-:W-:Y:S07]  /*0de0*/  STL.64 [R1+0x80], R2 ;  /* 0x0000800201007387 */ /* 0x004fee0000100a00 */
[----:B------:R-:W2:Y:S01]  /*0df0*/  LDC.64 R28, c[0x0][0x430] ;  /* 0x00010c00ff1c7b82 */ /* 0x000ea20000000a00 */
[----:B------:R-:W-:Y:S04]  /*0e00*/  STL.64 [R1+0x88], R4 ;  /* 0x0000880401007387 */ /* 0x000fe80000100a00 */
[----:B------:R-:W-:Y:S04]  /*0e10*/  STL.64 [R1+0x90], R6 ;  /* 0x0000900601007387 */ /* 0x000fe80000100a00 */
[----:B------:R-:W-:Y:S01]  /*0e20*/  STL.64 [R1+0x98], R8 ;  /* 0x0000980801007387 */ /* 0x000fe20000100a00 */
[----:B------:R-:W-:-:S03]  /*0e30*/  UISETP.GT.U32.AND UP0, UPT, UR6, URZ, UPT ;  /* 0x000000ff0600728c */ /* 0x000fc6000bf04070 */
[----:B----4-:R-:W-:Y:S01]  /*0e40*/  STL [R1], R23 ;  /* 0x0000001701007387 */ /* 0x010fe20000100800 */
[----:B------:R-:W-:Y:S02]  /*0e50*/  UISETP.GT.AND.EX UP0, UPT, UR7, URZ, UPT, UP0 ;  /* 0x000000ff0700728c */ /* 0x000fe4000bf04300 */
[----:B------:R-:W-:-:S04]  /*0e60*/  UIADD3 UR4, UPT, UPT, UR4, -0x1, URZ ;  /* 0xffffffff04047890 */ /* 0x000fc8000fffe0ff */
[----:B------:R-:W-:Y:S01]  /*0e70*/  UISETP.GT.AND UP0, UPT, UR4, -0x1, UP0 ;  /* 0xffffffff0400788c */ /* 0x000fe20008704270 */
[----:B------:R4:W-:Y:S01]  /*0e80*/  STL.64 [R1+0x58], R34 ;  /* 0x0000582201007387 */ /* 0x0009e20000100a00 */
[----:B------:R-:W-:Y:S02]  /*0e90*/  BSSY.RECONVERGENT B6, `(.L_x_15580) ;  /* 0x00000c9000067945 */ /* 0x000fe40003800200 */
[----:B------:R-:W-:Y:S01]  /*0ea0*/  UP2UR UR39, UPR, URZ, 0x1 ;  /* 0x00000001ff277883 */ /* 0x000fe20008000000 */
[----:B---3--:R3:W-:Y:S04]  /*0eb0*/  STL.64 [R1+0x60], R32 ;  /* 0x0000602001007387 */ /* 0x0087e80000100a00 */
[----:B0-----:R0:W-:Y:S04]  /*0ec0*/  STL.64 [R1+0x68], R26 ;  /* 0x0000681a01007387 */ /* 0x0011e80000100a00 */
[----:B-1----:R1:W-:Y:S01]  /*0ed0*/  STL.64 [R1+0x70], R16 ;  /* 0x0000701001007387 */ /* 0x0023e20000100a00 */
[----:B----4-:R-:W-:-:S03]  /*0ee0*/  CS2R R34, SRZ ;  /* 0x0000000000227805 */ /* 0x010fc6000001ff00 */
[----:B------:R4:W-:Y:S01]  /*0ef0*/  STL.64 [R1+0xa0], R30 ;  /* 0x0000a01e01007387 */ /* 0x0009e20000100a00 */
[----:B---3--:R-:W-:-:S03]  /*0f00*/  CS2R R32, SRZ ;  /* 0x0000000000207805 */ /* 0x008fc6000001ff00 */
[----:B--2---:R2:W-:Y:S01]  /*0f10*/  STL.64 [R1+0xa8], R28 ;  /* 0x0000a81c01007387 */ /* 0x0045e20000100a00 */
[----:B0-----:R-:W-:Y:S02]  /*0f20*/  CS2R R26, SRZ ;  /* 0x00000000001a7805 */ /* 0x001fe4000001ff00 */
[----:B-1----:R-:W-:Y:S02]  /*0f30*/  CS2R R16, SRZ ;  /* 0x0000000000107805 */ /* 0x002fe4000001ff00 */
[----:B------:R-:W-:Y:S02]  /*0f40*/  @!P3 SHF.R.S32.HI R27, RZ, 0x1f, R21 ;  /* 0x0000001fff1bb819 */ /* 0x000fe40000011415 */
[----:B----4-:R-:W-:Y:S02]  /*0f50*/  CS2R R30, SRZ ;  /* 0x00000000001e7805 */ /* 0x010fe4000001ff00 */
[----:B------:R-:W-:Y:S01]  /*0f60*/  @!P3 MOV R26, R21 ;  /* 0x00000015001ab202 */ /* 0x000fe20000000f00 */
[----:B------:R-:W-:Y:S01]  /*0f70*/  @!P5 IMAD.MOV.U32 R30, RZ, RZ, R15 ;  /* 0x000000ffff1ed224 */ /* 0x000fe200078e000f */
[----:B--2---:R-:W-:-:S02]  /*0f80*/  CS2R R28, SRZ ;  /* 0x00000000001c7805 */ /* 0x004fc4000001ff00 */
[----:B------:R-:W-:Y:S01]  /*0f90*/  @!P5 SHF.R.S32.HI R31, RZ, 0x1f, R15 ;  /* 0x0000001fff1fd819 */ /* 0x000fe2000001140f */
[--C-:B------:R-:W-:Y:S01]  /*0fa0*/  @!P4 IMAD.MOV.U32 R28, RZ, RZ, R20.reuse ;  /* 0x000000ffff1cc224 */ /* 0x100fe200078e0014 */
[----:B------:R-:W-:Y:S02]  /*0fb0*/  @!P4 SHF.R.S32.HI R29, RZ, 0x1f, R20 ;  /* 0x0000001fff1dc819 */ /* 0x000fe40000011414 */
[----:B------:R-:W-:Y:S02]  /*0fc0*/  @!P6 SHF.R.S32.HI R33, RZ, 0x1f, R14 ;  /* 0x0000001fff21e819 */ /* 0x000fe4000001140e */
[----:B------:R-:W-:Y:S02]  /*0fd0*/  @!P6 MOV R32, R14 ;  /* 0x0000000e0020e202 */ /* 0x000fe40000000f00 */
[--C-:B------:R-:W-:Y:S01]  /*0fe0*/  @!P2 SHF.R.S32.HI R35, RZ, 0x1f, R13.reuse ;  /* 0x0000001fff23a819 */ /* 0x100fe2000001140d */
[----:B------:R-:W-:Y:S01]  /*0ff0*/  @!P2 IMAD.MOV.U32 R34, RZ, RZ, R13 ;  /* 0x000000ffff22a224 */ /* 0x000fe200078e000d */
[--C-:B------:R-:W-:Y:S01]  /*1000*/  @!P0 SHF.R.S32.HI R17, RZ, 0x1f, R12.reuse ;  /* 0x0000001fff118819 */ /* 0x100fe2000001140c */
[----:B------:R-:W-:Y:S01]  /*1010*/  @!P0 IMAD.MOV.U32 R16, RZ, RZ, R12 ;  /* 0x000000ffff108224 */ /* 0x000fe200078e000c */
[----:B------:R-:W-:Y:S06]  /*1020*/  @P0 BRA `(.L_x_15581) ;  /* 0x0000000800bc0947 */ /* 0x000fec0003800000 */
[----:B------:R-:W0:Y:S01]  /*1030*/  LDCU UR4, c[0x0][0x3a0] ;  /* 0x00007400ff0477ac */ /* 0x000e220008000800 */
[----:B-----5:R-:W-:Y:S01]  /*1040*/  ISETP.NE.AND P0, PT, R0, R23, PT ;  /* 0x000000170000720c */ /* 0x020fe20003f05270 */
[----:B------:R-:W-:Y:S01]  /*1050*/  BSSY.RECONVERGENT B7, `(.L_x_15582) ;  /* 0x0000013000077945 */ /* 0x000fe20003800200 */
[----:B0-----:R-:W-:-:S11]  /*1060*/  MOV R2, UR4 ;  /* 0x0000000400027c02 */ /* 0x001fd60008000f00 */
        /* <DEDUP_REMOVED lines=17> */
.L_x_15583:
[----:B------:R-:W-:Y:S05]  /*1180*/  BSYNC.RECONVERGENT B7 ;  /* 0x0000000000077941 */ /* 0x000fea0003800200 */
.L_x_15582:
        /* <DEDUP_REMOVED lines=20> */
.L_x_15585:
[----:B------:R-:W-:Y:S05]  /*12d0*/  BSYNC.RECONVERGENT B7 ;  /* 0x0000000000077941 */ /* 0x000fea0003800200 */
.L_x_15584:
        /* <DEDUP_REMOVED lines=23> */
.L_x_15587:
[----:B------:R-:W-:Y:S05]  /*1450*/  BSYNC.RECONVERGENT B7 ;  /* 0x0000000000077941 */ /* 0x000fea0003800200 */
.L_x_15586:
[----:B------:R-:W-:Y:S01]  /*1460*/  UISETP.NE.AND UP0, UPT, UR39, URZ, UPT ;  /* 0x000000ff2700728c */ /* 0x000fe2000bf05270 */
[----:B------:R-:W-:-:S08]  /*1470*/  CS2R R14, SRZ ;  /* 0x00000000000e7805 */ /* 0x000fd0000001ff00 */
[----:B------:R-:W-:Y:S05]  /*1480*/  BRA.U !UP0, `(.L_x_15588) ;  /* 0x00000005080c7547 */ /* 0x000fea000b800000 */
[----:B------:R-:W0:Y:S01]  /*1490*/  LDCU UR4, c[0x0][0x3a0] ;  /* 0x00007400ff0477ac */ /* 0x000e220008000800 */
[----:B------:R-:W-:Y:S01]  /*14a0*/  BSSY.RECONVERGENT B0, `(.L_x_15588) ;  /* 0x0000041000007945 */ /* 0x000fe20003800200 */
[----:B------:R-:W-:Y:S01]  /*14b0*/  CS2R R14, SRZ ;  /* 0x00000000000e7805 */ /* 0x000fe2000001ff00 */
[----:B------:R-:W1:Y:S01]  /*14c0*/  LDCU.64 UR6, c[0x0][0x398] ;  /* 0x00007300ff0677ac */ /* 0x000e620008000a00 */
[----:B0-----:R-:W-:-:S04]  /*14d0*/  UIADD3 UR4, UPT, UPT, UR4, -0x1, URZ ;  /* 0xffffffff04047890 */ /* 0x001fc8000fffe0ff */
[----:B------:R-:W-:Y:S01]  /*14e0*/  UIMAD UR4, UR4, 0x8, UR38 ;  /* 0x00000008040478a4 */ /* 0x000fe2000f8e0226 */
[----:B-1----:R-:W-:Y:S02]  /*14f0*/  IMAD R3, R17, UR6, RZ ;  /* 0x0000000611037c24 */ /* 0x002fe4000f8e02ff */
[----:B------:R-:W-:Y:S01]  /*1500*/  IMAD.WIDE.U32 R4, R16, UR6, RZ ;  /* 0x0000000610047c25 */ /* 0x000fe2000f8e00ff */
[----:B------:R-:W-:-:S03]  /*1510*/  UIADD3 UR4, UPT, UPT, UR4, 0x60, URZ ;  /* 0x0000006004047890 */ /* 0x000fc6000fffe0ff */
[----:B------:R-:W-:Y:S02]  /*1520*/  IMAD R3, R16, UR7, R3 ;  /* 0x0000000710037c24 */ /* 0x000fe4000f8e0203 */
[----:B------:R-:W-:Y:S02]  /*1530*/  IMAD.MOV.U32 R6, RZ, RZ, R4 ;  /* 0x000000ffff067224 */ /* 0x000fe400078e0004 */
[----:B------:R-:W-:Y:S01]  /*1540*/  IMAD.U32 R16, RZ, RZ, UR4 ;  /* 0x00000004ff107e24 */ /* 0x000fe2000f8e00ff */
[----:B------:R-:W-:-:S07]  /*1550*/  IADD3 R5, PT, PT, R5, R3, RZ ;  /* 0x0000000305057210 */ /* 0x000fce0007ffe0ff */
.L_x_15592:
        /* <DEDUP_REMOVED lines=25> */
.L_x_15590:
[----:B------:R-:W-:Y:S01]  /*16f0*/  IMAD.MOV.U32 R3, RZ, RZ, R12 ;  /* 0x000000ffff037224 */ /* 0x000fe200078e000c */
[----:B------:R-:W-:Y:S01]  /*1700*/  MOV R4, 0x1730 ;  /* 0x0000173000047802 */ /* 0x000fe20000000f00 */
[----:B------:R-:W-:-:S07]  /*1710*/  IMAD.MOV.U32 R0, RZ, RZ, R13 ;  /* 0x000000ffff007224 */ /* 0x000fce00078e000d */
[----:B------:R-:W-:Y:S05]  /*1720*/  CALL.REL.NOINC `($__internal_38_$__cuda_sm20_div_s64) ;  /* 0x000000b000cc7944 */ /* 0x000fea0003c00000 */
[----:B------:R-:W-:Y:S01]  /*1730*/  MOV R8, R3 ;  /* 0x0000000300087202 */ /* 0x000fe20000000f00 */
[----:B------:R-:W-:-:S07]  /*1740*/  IMAD.MOV.U32 R9, RZ, RZ, R0 ;  /* 0x000000ffff097224 */ /* 0x000fce00078e0000 */
.L_x_15591:
[----:B------:R-:W-:Y:S05]  /*1750*/  BSYNC.RECONVERGENT B1 ;  /* 0x0000000000017941 */ /* 0x000fea0003800200 */
.L_x_15589:
[----:B------:R0:W2:Y:S01]  /*1760*/  LDL.64 R10, [R16] ;  /* 0x00000000100a7983 */ /* 0x0000a20000100a00 */
[----:B------:R-:W-:Y:S01]  /*1770*/  IADD3 R7, P0, PT, RZ, -R8, RZ ;  /* 0x80000008ff077210 */ /* 0x000fe20007f1e0ff */
[----:B------:R-:W-:Y:S01]  /*1780*/  VIADD R2, R2, 0xffffffff ;  /* 0xffffffff02027836 */ /* 0x000fe20000000000 */
[----:B------:R-:W-:Y:S01]  /*1790*/  MOV R4, R6 ;  /* 0x0000000600047202 */ /* 0x000fe20000000f00 */
[----:B------:R-:W-:Y:S02]  /*17a0*/  IMAD.MOV.U32 R6, RZ, RZ, R8 ;  /* 0x000000ffff067224 */ /* 0x000fe400078e0008 */
[----:B------:R-:W-:Y:S01]  /*17b0*/  IMAD.X R3, RZ, RZ, ~R9, P0 ;  /* 0x000000ffff037224 */ /* 0x000fe200000e0e09 */
[----:B------:R-:W-:Y:S01]  /*17c0*/  ISETP.NE.AND P0, PT, R2, RZ, PT ;  /* 0x000000ff0200720c */ /* 0x000fe20003f05270 */
[----:B------:R-:W-:Y:S01]  /*17d0*/  IMAD.WIDE.U32 R4, R12, R7, R4 ;  /* 0x000000070c047225 */ /* 0x000fe200078e0004 */
[----:B0-----:R-:W-:-:S03]  /*17e0*/  IADD3 R16, PT, PT, R16, -0x8, RZ ;  /* 0xfffffff810107810 */ /* 0x001fc60007ffe0ff */
[----:B------:R-:W-:Y:S01]  /*17f0*/  IMAD R3, R3, R12, RZ ;  /* 0x0000000c03037224 */ /* 0x000fe200078e02ff */
[----:B------:R-:W-:-:S03]  /*1800*/  MOV R12, R15 ;  /* 0x0000000f000c7202 */ /* 0x000fc60000000f00 */
[----:B------:R-:W-:Y:S02]  /*1810*/  IMAD R3, R13, R7, R3 ;  /* 0x000000070d037224 */ /* 0x000fe400078e0203 */
[----:B------:R-:W-:Y:S02]  /*1820*/  IMAD.MOV.U32 R13, RZ, RZ, R14 ;  /* 0x000000ffff0d7224 */ /* 0x000fe400078e000e */
[----:B------:R-:W-:Y:S01]  /*1830*/  IMAD.IADD R3, R5, 0x1, R3 ;  /* 0x0000000105037824 */ /* 0x000fe200078e0203 */
[----:B------:R-:W-:-:S03]  /*1840*/  MOV R5, R9 ;  /* 0x0000000900057202 */ /* 0x000fc60000000f00 */
[----:B--2---:R-:W-:Y:S02]  /*1850*/  IMAD R3, R3, R10, RZ ;  /* 0x0000000a03037224 */ /* 0x004fe400078e02ff */
[----:B------:R-:W-:-:S04]  /*1860*/  IMAD.WIDE.U32 R12, R10, R4, R12 ;  /* 0x000000040a0c7225 */ /* 0x000fc800078e000c */
[----:B------:R-:W-:Y:S02]  /*1870*/  IMAD R3, R11, R4, R3 ;  /* 0x000000040b037224 */ /* 0x000fe400078e0203 */
[----:B------:R-:W-:Y:S02]  /*1880*/  IMAD.MOV.U32 R15, RZ, RZ, R12 ;  /* 0x000000ffff0f7224 */ /* 0x000fe400078e000c */
[----:B------:R-:W-:Y:S01]  /*1890*/  IMAD.IADD R14, R13, 0x1, R3 ;  /* 0x000000010d0e7824 */ /* 0x000fe200078e0203 */
[----:B------:R-:W-:Y:S06]  /*18a0*/  @P0 BRA `(.L_x_15592) ;  /* 0xfffffffc002c0947 */ /* 0x000fec000383ffff */
[----:B------:R-:W-:Y:S05]  /*18b0*/  BSYNC.RECONVERGENT B0 ;  /* 0x0000000000007941 */ /* 0x000fea0003800200 */
.L_x_15588:
        /* <DEDUP_REMOVED lines=11> */
.L_x_15595:
        /* <DEDUP_REMOVED lines=21> */
.L_x_15594:
[----:B------:R-:W-:Y:S05]  /*1ac0*/  BSYNC.RECONVERGENT B7 ;  /* 0x0000000000077941 */ /* 0x000fea0003800200 */
.L_x_15593:
[----:B------:R-:W-:-:S05]  /*1ad0*/  IADD3 R22, P0, PT, R22, 0x4, RZ ;  /* 0x0000000416167810 */ /* 0x000fca0007f1e0ff */
[----:B------:R-:W-:Y:S01]  /*1ae0*/  IMAD.X R23, RZ, RZ, R23, P0 ;  /* 0x000000ffff177224 */ /* 0x000fe200000e0617 */
[----:B------:R-:W-:-:S04]  /*1af0*/  ISETP.GE.U32.AND P0, PT, R22, R16, PT ;  /* 0x000000101600720c */ /* 0x000fc80003f06070 */
[----:B------:R-:W-:-:S13]  /*1b00*/  ISETP.GE.U32.AND.EX P0, PT, R23, R17, PT, P0 ;  /* 0x000000111700720c */ /* 0x000fda0003f06100 */
[----:B------:R-:W-:Y:S05]  /*1b10*/  @!P0 BRA `(.L_x_15595) ;  /* 0xfffffffc00948947 */ /* 0x000fea000383ffff */
.L_x_15581:
[----:B------:R-:W-:Y:S05]  /*1b20*/  BSYNC.RECONVERGENT B6 ;  /* 0x0000000000067941 */ /* 0x000fea0003800200 */
.L_x_15580:
[----:B------:R-:W0:Y:S01]  /*1b30*/  S2R R66, SR_CTAID.X ;  /* 0x0000000000427919 */ /* 0x000e220000002500 */
[----:B-----5:R-:W0:Y:S01]  /*1b40*/  LDC R37, c[0x0][0x380] ;  /* 0x0000e000ff257b82 */ /* 0x020e220000000800 */
[----:B------:R-:W1:Y:S01]  /*1b50*/  LDCU UR4, c[0x0][0x3a0] ;  /* 0x00007400ff0477ac */ /* 0x000e620008000800 */
[----:B------:R-:W-:Y:S01]  /*1b60*/  BSSY.RECONVERGENT B6, `(.L_x_15596) ;  /* 0x00000b4000067945 */ /* 0x000fe20003800200 */
[----:B------:R-:W2:Y:S01]  /*1b70*/  S2R R2, SR_TID.X ;  /* 0x0000000000027919 */ /* 0x000ea20000002100 */
[----:B-1----:R-:W-:Y:S02]  /*1b80*/  IMAD.U32 R16, RZ, RZ, UR4 ;  /* 0x00000004ff107e24 */ /* 0x002fe4000f8e00ff */
[----:B0-----:R-:W-:Y:S01]  /*1b90*/  IMAD R37, R66, -0x400, R37 ;  /* 0xfffffc0042257824 */ /* 0x001fe200078e0225 */
[----:B--2---:R-:W-:-:S04]  /*1ba0*/  IADD3 R36, PT, PT, R2, 0x80, RZ ;  /* 0x0000008002247810 */ /* 0x004fc80007ffe0ff */
        /* <DEDUP_REMOVED lines=22> */
.L_x_15599:
[----:B------:R-:W-:Y:S05]  /*1d10*/  BSYNC.RECONVERGENT B7 ;  /* 0x0000000000077941 */ /* 0x000fea0003800200 */
.L_x_15598:
        /* <DEDUP_REMOVED lines=20> */
.L_x_15601:
[----:B------:R-:W-:Y:S05]  /*1e60*/  BSYNC.RECONVERGENT B7 ;  /* 0x0000000000077941 */ /* 0x000fea0003800200 */
.L_x_15600:
        /* <DEDUP_REMOVED lines=23> */
.L_x_15603:
[----:B------:R-:W-:Y:S05]  /*1fe0*/  BSYNC.RECONVERGENT B7 ;  /* 0x0000000000077941 */ /* 0x000fea0003800200 */
.L_x_15602:
[----:B------:R-:W-:Y:S01]  /*1ff0*/  UISETP.NE.AND UP0, UPT, UR39, URZ, UPT ;  /* 0x000000ff2700728c */ /* 0x000fe2000bf05270 */
[----:B------:R-:W-:-:S08]  /*2000*/  CS2R R12, SRZ ;  /* 0x00000000000c7805 */ /* 0x000fd0000001ff00 */
[----:B------:R-:W-:Y:S05]  /*2010*/  BRA.U !UP0, `(.L_x_15604) ;  /* 0x0000000508087547 */ /* 0x000fea000b800000 */
[----:B------:R-:W0:Y:S01]  /*2020*/  LDCU UR4, c[0x0][0x3a0] ;  /* 0x00007400ff0477ac */ /* 0x000e220008000800 */
[----:B------:R-:W-:Y:S01]  /*2030*/  BSSY.RECONVERGENT B0, `(.L_x_15604) ;  /* 0x0000040000007945 */ /* 0x000fe20003800200 */
[----:B------:R-:W-:Y:S01]  /*2040*/  CS2R R12, SRZ ;  /* 0x00000000000c7805 */ /* 0x000fe2000001ff00 */
[----:B------:R-:W1:Y:S01]  /*2050*/  LDCU.64 UR6, c[0x0][0x398] ;  /* 0x00007300ff0677ac */ /* 0x000e620008000a00 */
[----:B------:R-:W2:Y:S01]  /*2060*/  LDCU UR5, c[0x0][0x3a0] ;  /* 0x00007400ff0577ac */ /* 0x000ea20008000800 */
[----:B0-----:R-:W-:-:S04]  /*2070*/  UIADD3 UR4, UPT, UPT, UR4, -0x1, URZ ;  /* 0xffffffff04047890 */ /* 0x001fc8000fffe0ff */
[----:B------:R-:W-:Y:S01]  /*2080*/  UIMAD UR4, UR4, 0x8, UR38 ;  /* 0x00000008040478a4 */ /* 0x000fe2000f8e0226 */
[----:B-1----:R-:W-:Y:S02]  /*2090*/  IMAD R3, R19, UR6, RZ ;  /* 0x0000000613037c24 */ /* 0x002fe4000f8e02ff */
[----:B------:R-:W-:Y:S01]  /*20a0*/  IMAD.WIDE.U32 R4, R18, UR6, RZ ;  /* 0x0000000612047c25 */ /* 0x000fe2000f8e00ff */
[----:B------:R-:W-:-:S03]  /*20b0*/  UIADD3 UR4, UPT, UPT, UR4, 0x60, URZ ;  /* 0x0000006004047890 */ /* 0x000fc6000fffe0ff */
[----:B------:R-:W-:Y:S01]  /*20c0*/  IMAD R3, R18, UR7, R3 ;  /* 0x0000000712037c24 */ /* 0x000fe2000f8e0203 */
[----:B------:R-:W-:Y:S01]  /*20d0*/  MOV R6, R4 ;  /* 0x0000000400067202 */ /* 0x000fe20000000f00 */
[----:B--2---:R-:W-:Y:S01]  /*20e0*/  IMAD.U32 R14, RZ, RZ, UR5 ;  /* 0x00000005ff0e7e24 */ /* 0x004fe2000f8e00ff */
[----:B------:R-:W-:Y:S01]  /*20f0*/  MOV R15, UR4 ;  /* 0x00000004000f7c02 */ /* 0x000fe20008000f00 */
[----:B------:R-:W-:-:S07]  /*2100*/  IMAD.IADD R5, R5, 0x1, R3 ;  /* 0x0000000105057824 */ /* 0x000fce00078e0203 */
.L_x_15608:
        /* <DEDUP_REMOVED lines=25> */
.L_x_15606:
[----:B------:R-:W-:Y:S01]  /*22a0*/  MOV R3, R18 ;  /* 0x0000001200037202 */ /* 0x000fe20000000f00 */
[----:B------:R-:W-:Y:S01]  /*22b0*/  IMAD.MOV.U32 R0, RZ, RZ, R19 ;  /* 0x000000ffff007224 */ /* 0x000fe200078e0013 */
[----:B------:R-:W-:-:S07]  /*22c0*/  MOV R4, 0x22e0 ;  /* 0x000022e000047802 */ /* 0x000fce0000000f00 */
[----:B------:R-:W-:Y:S05]  /*22d0*/  CALL.REL.NOINC `($__internal_38_$__cuda_sm20_div_s64) ;  /* 0x000000a400e07944 */ /* 0x000fea0003c00000 */
[----:B------:R-:W-:Y:S01]  /*22e0*/  IMAD.MOV.U32 R8, RZ, RZ, R3 ;  /* 0x000000ffff087224 */ /* 0x000fe200078e0003 */
[----:B------:R-:W-:-:S07]  /*22f0*/  MOV R9, R0 ;  /* 0x0000000000097202 */ /* 0x000fce0000000f00 */
.L_x_15607:
[----:B------:R-:W-:Y:S05]  /*2300*/  BSYNC.RECONVERGENT B1 ;  /* 0x0000000000017941 */ /* 0x000fea0003800200 */
.L_x_15605:
        /* <DEDUP_REMOVED lines=10> */
[----:B0-----:R-:W-:-:S03]  /*23b0*/  VIADD R15, R15, 0xfffffff8 ;  /* 0xfffffff80f0f7836 */ /* 0x001fc60000000000 */
[----:B------:R-:W-:Y:S02]  /*23c0*/  IADD3 R3, PT, PT, R5, R3, RZ ;  /* 0x0000000305037210 */ /* 0x000fe40007ffe0ff */
[----:B------:R-:W-:-:S03]  /*23d0*/  MOV R5, R9 ;  /* 0x0000000900057202 */ /* 0x000fc60000000f00 */
[----:B--2---:R-:W-:Y:S02]  /*23e0*/  IMAD R3, R3, R10, RZ ;  /* 0x0000000a03037224 */ /* 0x004fe400078e02ff */
[----:B------:R-:W-:-:S04]  /*23f0*/  IMAD.WIDE.U32 R12, R10, R4, R12 ;  /* 0x000000040a0c7225 */ /* 0x000fc800078e000c */
[----:B------:R-:W-:-:S04]  /*2400*/  IMAD R3, R11, R4, R3 ;  /* 0x000000040b037224 */ /* 0x000fc800078e0203 */
[----:B------:R-:W-:Y:S01]  /*2410*/  IMAD.IADD R13, R13, 0x1, R3 ;  /* 0x000000010d0d7824 */ /* 0x000fe200078e0203 */
[----:B------:R-:W-:Y:S06]  /*2420*/  @P0 BRA `(.L_x_15608) ;  /* 0xfffffffc00380947 */ /* 0x000fec000383ffff */
[----:B------:R-:W-:Y:S05]  /*2430*/  BSYNC.RECONVERGENT B0 ;  /* 0x0000000000007941 */ /* 0x000fea0003800200 */
.L_x_15604:
        /* <DEDUP_REMOVED lines=11> */
.L_x_15611:
        /* <DEDUP_REMOVED lines=21> */
.L_x_15610:
[----:B------:R-:W-:Y:S05]  /*2640*/  BSYNC.RECONVERGENT B7 ;  /* 0x0000000000077941 */ /* 0x000fea0003800200 */
.L_x_15609:
[----:B------:R-:W-:-:S05]  /*2650*/  IADD3 R22, P0, PT, R22, 0x4, RZ ;  /* 0x0000000416167810 */ /* 0x000fca0007f1e0ff */
[----:B------:R-:W-:Y:S01]  /*2660*/  IMAD.X R23, RZ, RZ, R23, P0 ;  /* 0x000000ffff177224 */ /* 0x000fe200000e0617 */
[----:B------:R-:W-:-:S04]  /*2670*/  ISETP.GE.U32.AND P0, PT, R22, R18, PT ;  /* 0x000000121600720c */ /* 0x000fc80003f06070 */
[----:B------:R-:W-:-:S13]  /*2680*/  ISETP.GE.U32.AND.EX P0, PT, R23, R19, PT, P0 ;  /* 0x000000131700720c */ /* 0x000fda0003f06100 */
[----:B------:R-:W-:Y:S05]  /*2690*/  @!P0 BRA `(.L_x_15611) ;  /* 0xfffffffc00948947 */ /* 0x000fea000383ffff */
.L_x_15597:
[----:B------:R-:W-:Y:S05]  /*26a0*/  BSYNC.RECONVERGENT B6 ;  /* 0x0000000000067941 */ /* 0x000fea0003800200 */
.L_x_15596:
[----:B------:R-:W0:Y:S01]  /*26b0*/  LDC R38, c[0x0][0x3a0] ;  /* 0x0000e800ff267b82 */ /* 0x000e220000000800 */
[----:B------:R-:W-:Y:S01]  /*26c0*/  VIADD R0, R2, 0x100 ;  /* 0x0000010002007836 */ /* 0x000fe20000000000 */
[----:B------:R-:W-:Y:S04]  /*26d0*/  BSSY.RECONVERGENT B6, `(.L_x_15612) ;  /* 0x00000ae000067945 */ /* 0x000fe80003800200 */
[----:B------:R-:W-:Y:S02]  /*26e0*/  ISETP.GE.AND P0, PT, R0, R37, PT ;  /* 0x000000250000720c */ /* 0x000fe40003f06270 */
[----:B0-----:R-:W-:-:S11]  /*26f0*/  IADD3 R38, PT, PT, R38, -0x1, RZ ;  /* 0xffffffff26267810 */ /* 0x001fd60007ffe0ff */
        /* <DEDUP_REMOVED lines=21> */
.L_x_15615:
[----:B------:R-:W-:Y:S05]  /*2850*/  BSYNC.RECONVERGENT B7 ;  /* 0x0000000000077941 */ /* 0x000fea0003800200 */
.L_x_15614:
        /* <DEDUP_REMOVED lines=20> */
.L_x_15617:
[----:B------:R-:W-:Y:S05]  /*29a0*/  BSYNC.RECONVERGENT B7 ;  /* 0x0000000000077941 */ /* 0x000fea0003800200 */
.L_x_15616:
        /* <DEDUP_REMOVED lines=23> */
.L_x_15619:
[----:B------:R-:W-:Y:S05]  /*2b20*/  BSYNC.RECONVERGENT B7 ;  /* 0x0000000000077941 */ /* 0x000fea0003800200 */
.L_x_15618:
[----:B------:R-:W-:Y:S01]  /*2b30*/  UISETP.NE.AND UP0, UPT, UR39, URZ, UPT ;  /* 0x000000ff2700728c */ /* 0x000fe2000bf05270 */
[----:B------:R-:W-:-:S08]  /*2b40*/  CS2R R12, SRZ ;  /* 0x00000000000c7805 */ /* 0x000fd0000001ff00 */
[----:B------:R-:W-:Y:S05]  /*2b50*/  BRA.U !UP0, `(.L_x_15620) ;  /* 0x0000000108fc7547 */ /* 0x000fea000b800000 */
[----:B------:R-:W0:Y:S01]  /*2b60*/  LDCU.64 UR4, c[0x0][0x398] ;  /* 0x00007300ff0477ac */ /* 0x000e220008000a00 */
[----:B------:R-:W-:Y:S01]  /*2b70*/  IMAD.MOV.U32 R15, RZ, RZ, 0x8 ;  /* 0x00000008ff0f7424 */ /* 0x000fe200078e00ff */
[----:B------:R-:W-:Y:S01]  /*2b80*/  BSSY.RECONVERGENT B0, `(.L_x_15620) ;  /* 0x000003c000007945 */ /* 0x000fe20003800200 */
[----:B------:R-:W-:Y:S01]  /*2b90*/  CS2R R12, SRZ ;  /* 0x00000000000c7805 */ /* 0x000fe2000001ff00 */
[----:B------:R-:W1:Y:S01]  /*2ba0*/  LDCU UR6, c[0x0][0x3a0] ;  /* 0x00007400ff0677ac */ /* 0x000e620008000800 */
[----:B------:R-:W-:-:S04]  /*2bb0*/  IMAD R15, R38, R15, UR38 ;  /* 0x00000026260f7e24 */ /* 0x000fc8000f8e020f */
[----:B------:R-:W-:Y:S02]  /*2bc0*/  VIADD R15, R15, 0x60 ;  /* 0x000000600f0f7836 */ /* 0x000fe40000000000 */
[----:B0-----:R-:W-:Y:S02]  /*2bd0*/  IMAD R3, R25, UR4, RZ ;  /* 0x0000000419037c24 */ /* 0x001fe4000f8e02ff */
[----:B------:R-:W-:-:S04]  /*2be0*/  IMAD.WIDE.U32 R6, R24, UR4, RZ ;  /* 0x0000000418067c25 */ /* 0x000fc8000f8e00ff */
[----:B------:R-:W-:Y:S02]  /*2bf0*/  IMAD R3, R24, UR5, R3 ;  /* 0x0000000518037c24 */ /* 0x000fe4000f8e0203 */
[----:B-1----:R-:W-:-:S03]  /*2c00*/  IMAD.U32 R14, RZ, RZ, UR6 ;  /* 0x00000006ff0e7e24 */ /* 0x002fc6000f8e00ff */
[----:B------:R-:W-:-:S07]  /*2c10*/  IADD3 R5, PT, PT, R7, R3, RZ ;  /* 0x0000000307057210 */ /* 0x000fce0007ffe0ff */
.L_x_15624:
        /* <DEDUP_REMOVED lines=25> */
.L_x_15622:
[----:B------:R-:W-:Y:S01]  /*2db0*/  IMAD.MOV.U32 R3, RZ, RZ, R18 ;  /* 0x000000ffff037224 */ /* 0x000fe200078e0012 */
[----:B------:R-:W-:Y:S02]  /*2dc0*/  MOV R0, R19 ;  /* 0x0000001300007202 */ /* 0x000fe40000000f00 */
[----:B------:R-:W-:-:S07]  /*2dd0*/  MOV R4, 0x2df0 ;  /* 0x00002df000047802 */ /* 0x000fce0000000f00 */
[----:B------:R-:W-:Y:S05]  /*2de0*/  CALL.REL.NOINC `($__internal_38_$__cuda_sm20_div_s64) ;  /* 0x0000009c001c7944 */ /* 0x000fea0003c00000 */
[----:B------:R-:W-:Y:S02]  /*2df0*/  IMAD.MOV.U32 R8, RZ, RZ, R3 ;  /* 0x000000ffff087224 */ /* 0x000fe400078e0003 */
[----:B------:R-:W-:-:S07]  /*2e00*/  IMAD.MOV.U32 R9, RZ, RZ, R0 ;  /* 0x000000ffff097224 */ /* 0x000fce00078e0000 */
.L_x_15623:
[----:B------:R-:W-:Y:S05]  /*2e10*/  BSYNC.RECONVERGENT B1 ;  /* 0x0000000000017941 */ /* 0x000fea0003800200 */
.L_x_15621:
[----:B------:R0:W2:Y:S01]  /*2e20*/  LDL.64 R10, [R15] ;  /* 0x000000000f0a7983 */ /* 0x0000a20000100a00 */
[----:B------:R-:W-:Y:S01]  /*2e30*/  IADD3 R7, P0, PT, RZ, -R8, RZ ;  /* 0x80000008ff077210 */ /* 0x000fe20007f1e0ff */
[----:B------:R-:W-:Y:S01]  /*2e40*/  IMAD.MOV.U32 R4, RZ, RZ, R6 ;  /* 0x000000ffff047224 */ /* 0x000fe200078e0006 */
[----:B------:R-:W-:Y:S01]  /*2e50*/  IADD3 R14, PT, PT, R14, -0x1, RZ ;  /* 0xffffffff0e0e7810 */ /* 0x000fe20007ffe0ff */
[----:B------:R-:W-:Y:S01]  /*2e60*/  IMAD.MOV.U32 R6, RZ, RZ, R8 ;  /* 0x000000ffff067224 */ /* 0x000fe200078e0008 */
[----:B------:R-:W-:Y:S01]  /*2e70*/  IADD3.X R3, PT, PT, RZ, ~R9, RZ, P0, !PT ;  /* 0x80000009ff037210 */ /* 0x000fe200007fe4ff */
[----:B------:R-:W-:Y:S01]  /*2e80*/  IMAD.WIDE.U32 R4, R18, R7, R4 ;  /* 0x0000000712047225 */ /* 0x000fe200078e0004 */
[----:B------:R-:W-:-:S03]  /*2e90*/  ISETP.NE.AND P0, PT, R14, RZ, PT ;  /* 0x000000ff0e00720c */ /* 0x000fc60003f05270 */
[----:B------:R-:W-:Y:S02]  /*2ea0*/  IMAD R3, R3, R18, RZ ;  /* 0x0000001203037224 */ /* 0x000fe400078e02ff */
[----:B0-----:R-:W-:Y:S02]  /*2eb0*/  VIADD R15, R15, 0xfffffff8 ;  /* 0xfffffff80f0f7836 */ /* 0x001fe40000000000 */
[----:B------:R-:W-:-:S04]  /*2ec0*/  IMAD R3, R19, R7, R3 ;  /* 0x0000000713037224 */ /* 0x000fc800078e0203 */
[----:B------:R-:W-:Y:S02]  /*2ed0*/  IMAD.IADD R3, R5, 0x1, R3 ;  /* 0x0000000105037824 */ /* 0x000fe400078e0203 */
[----:B------:R-:W-:Y:S02]  /*2ee0*/  IMAD.MOV.U32 R5, RZ, RZ, R9 ;  /* 0x000000ffff057224 */ /* 0x000fe400078e0009 */
[----:B--2---:R-:W-:Y:S02]  /*2ef0*/  IMAD R3, R3, R10, RZ ;  /* 0x0000000a03037224 */ /* 0x004fe400078e02ff */
[----:B------:R-:W-:-:S04]  /*2f00*/  IMAD.WIDE.U32 R12, R10, R4, R12 ;  /* 0x000000040a0c7225 */ /* 0x000fc800078e000c */
[----:B------:R-:W-:-:S05]  /*2f10*/  IMAD R3, R11, R4, R3 ;  /* 0x000000040b037224 */ /* 0x000fca00078e0203 */
[----:B------:R-:W-:Y:S01]  /*2f20*/  IADD3 R13, PT, PT, R13, R3, RZ ;  /* 0x000000030d0d7210 */ /* 0x000fe20007ffe0ff */
[----:B------:R-:W-:Y:S06]  /*2f30*/  @P0 BRA `(.L_x_15624) ;  /* 0xfffffffc00380947 */ /* 0x000fec000383ffff */
[----:B------:R-:W-:Y:S05]  /*2f40*/  BSYNC.RECONVERGENT B0 ;  /* 0x0000000000007941 */ /* 0x000fea0003800200 */
.L_x_15620:
        /* <DEDUP_REMOVED lines=11> */
.L_x_15627:
        /* <DEDUP_REMOVED lines=21> */
.L_x_15626:
[----:B------:R-:W-:Y:S05]  /*3150*/  BSYNC.RECONVERGENT B7 ;  /* 0x0000000000077941 */ /* 0x000fea0003800200 */
.L_x_15625:
[----:B------:R-:W-:-:S04]  /*3160*/  IADD3 R22, P0, PT, R22, 0x4, RZ ;  /* 0x0000000416167810 */ /* 0x000fc80007f1e0ff */
[----:B------:R-:W-:Y:S02]  /*3170*/  IADD3.X R23, PT, PT, RZ, R23, RZ, P0, !PT ;  /* 0x00000017ff177210 */ /* 0x000fe400007fe4ff */
[----:B------:R-:W-:-:S04]  /*3180*/  ISETP.GE.U32.AND P0, PT, R22, R18, PT ;  /* 0x000000121600720c */ /* 0x000fc80003f06070 */
[----:B------:R-:W-:-:S13]  /*3190*/  ISETP.GE.U32.AND.EX P0, PT, R23, R19, PT, P0 ;  /* 0x000000131700720c */ /* 0x000fda0003f06100 */
[----:B------:R-:W-:Y:S05]  /*31a0*/  @!P0 BRA `(.L_x_15627) ;  /* 0xfffffffc00948947 */ /* 0x000fea000383ffff */
.L_x_15613:
[----:B------:R-:W-:Y:S05]  /*31b0*/  BSYNC.RECONVERGENT B6 ;  /* 0x0000000000067941 */ /* 0x000fea0003800200 */
.L_x_15612:
        /* <DEDUP_REMOVED lines=24> */
.L_x_15631:
[----:B------:R-:W-:Y:S05]  /*3340*/  BSYNC.RECONVERGENT B7 ;  /* 0x0000000000077941 */ /* 0x000fea0003800200 */
.L_x_15630:
        /* <DEDUP_REMOVED lines=20> */
.L_x_15633:
[----:B------:R-:W-:Y:S05]  /*3490*/  BSYNC.RECONVERGENT B7 ;  /* 0x0000000000077941 */ /* 0x000fea0003800200 */
.L_x_15632:
        /* <DEDUP_REMOVED lines=23> */
.L_x_15635:
[----:B------:R-:W-:Y:S05]  /*3610*/  BSYNC.RECONVERGENT B7 ;  /* 0x0000000000077941 */ /* 0x000fea0003800200 */
.L_x_15634:
[----:B------:R-:W-:Y:S01]  /*3620*/  UISETP.NE.AND UP0, UPT, UR39, URZ, UPT ;  /* 0x000000ff2700728c */ /* 0x000fe2000bf05270 */
[----:B------:R-:W-:-:S08]  /*3630*/  CS2R R14, SRZ ;  /* 0x00000000000e7805 */ /* 0x000fd0000001ff00 */
[----:B------:R-:W-:Y:S05]  /*3640*/  BRA.U !UP0, `(.L_x_15636) ;  /* 0x0000000108fc7547 */ /* 0x000fea000b800000 */
[----:B------:R-:W0:Y:S01]  /*3650*/  LDCU.64 UR4, c[0x0][0x398] ;  /* 0x00007300ff0477ac */ /* 0x000e220008000a00 */
[----:B------:R-:W-:Y:S01]  /*3660*/  HFMA2 R19, -RZ, RZ, 0, 4.76837158203125e-07 ;  /* 0x00000008ff137431 */ /* 0x000fe200000001ff */
[----:B------:R-:W-:Y:S01]  /*3670*/  BSSY.RECONVERGENT B0, `(.L_x_15636) ;  /* 0x000003c000007945 */ /* 0x000fe20003800200 */
[----:B------:R-:W-:Y:S01]  /*3680*/  CS2R R14, SRZ ;  /* 0x00000000000e7805 */ /* 0x000fe2000001ff00 */
[----:B------:R-:W1:Y:S02]  /*3690*/  LDCU UR6, c[0x0][0x3a0] ;  /* 0x00007400ff0677ac */ /* 0x000e640008000800 */
[----:B------:R-:W-:-:S05]  /*36a0*/  IMAD R19, R38, R19, UR38 ;  /* 0x0000002626137e24 */ /* 0x000fca000f8e0213 */
[----:B------:R-:W-:Y:S01]  /*36b0*/  IADD3 R19, PT, PT, R19, 0x60, RZ ;  /* 0x0000006013137810 */ /* 0x000fe20007ffe0ff */
[----:B0-----:R-:W-:Y:S02]  /*36c0*/  IMAD R3, R27, UR4, RZ ;  /* 0x000000041b037c24 */ /* 0x001fe4000f8e02ff */
[----:B------:R-:W-:-:S04]  /*36d0*/  IMAD.WIDE.U32 R6, R26, UR4, RZ ;  /* 0x000000041a067c25 */ /* 0x000fc8000f8e00ff */
[----:B------:R-:W-:Y:S02]  /*36e0*/  IMAD R3, R26, UR5, R3 ;  /* 0x000000051a037c24 */ /* 0x000fe4000f8e0203 */
[----:B-1----:R-:W-:Y:S02]  /*36f0*/  IMAD.U32 R18, RZ, RZ, UR6 ;  /* 0x00000006ff127e24 */ /* 0x002fe4000f8e00ff */
[----:B------:R-:W-:-:S07]  /*3700*/  IMAD.IADD R5, R7, 0x1, R3 ;  /* 0x0000000107057824 */ /* 0x000fce00078e0203 */
.L_x_15640:
        /* <DEDUP_REMOVED lines=25> */
.L_x_15638:
[----:B------:R-:W-:Y:S01]  /*38a0*/  MOV R3, R12 ;  /* 0x0000000c00037202 */ /* 0x000fe20000000f00 */
[----:B------:R-:W-:Y:S01]  /*38b0*/  IMAD.MOV.U32 R0, RZ, RZ, R13 ;  /* 0x000000ffff007224 */ /* 0x000fe200078e000d */
[----:B------:R-:W-:-:S07]  /*38c0*/  MOV R4, 0x38e0 ;  /* 0x000038e000047802 */ /* 0x000fce0000000f00 */
[----:B------:R-:W-:Y:S05]  /*38d0*/  CALL.REL.NOINC `($__internal_38_$__cuda_sm20_div_s64) ;  /* 0x0000009000607944 */ /* 0x000fea0003c00000 */
[----:B------:R-:W-:Y:S01]  /*38e0*/  IMAD.MOV.U32 R8, RZ, RZ, R3 ;  /* 0x000000ffff087224 */ /* 0x000fe200078e0003 */
[----:B------:R-:W-:-:S07]  /*38f0*/  MOV R9, R0 ;  /* 0x0000000000097202 */ /* 0x000fce0000000f00 */
.L_x_15639:
[----:B------:R-:W-:Y:S05]  /*3900*/  BSYNC.RECONVERGENT B1 ;  /* 0x0000000000017941 */ /* 0x000fea0003800200 */
.L_x_15637:
        /* <DEDUP_REMOVED lines=19> */
.L_x_15636:
        /* <DEDUP_REMOVED lines=11> */
.L_x_15643:
        /* <DEDUP_REMOVED lines=21> */
.L_x_15642:
[----:B------:R-:W-:Y:S05]  /*3c40*/  BSYNC.RECONVERGENT B7 ;  /* 0x0000000000077941 */ /* 0x000fea0003800200 */
.L_x_15641:
[----:B------:R-:W-:-:S05]  /*3c50*/  IADD3 R22, P0, PT, R22, 0x4, RZ ;  /* 0x0000000416167810 */ /* 0x000fca0007f1e0ff */
[----:B------:R-:W-:Y:S01]  /*3c60*/  IMAD.X R23, RZ, RZ, R23, P0 ;  /* 0x000000ffff177224 */ /* 0x000fe200000e0617 */
[----:B------:R-:W-:-:S04]  /*3c70*/  ISETP.GE.U32.AND P0, PT, R22, R18, PT ;  /* 0x000000121600720c */ /* 0x000fc80003f06070 */
[----:B------:R-:W-:-:S13]  /*3c80*/  ISETP.GE.U32.AND.EX P0, PT, R23, R19, PT, P0 ;  /* 0x000000131700720c */ /* 0x000fda0003f06100 */
[----:B------:R-:W-:Y:S05]  /*3c90*/  @!P0 BRA `(.L_x_15643) ;  /* 0xfffffffc00948947 */ /* 0x000fea000383ffff */
.L_x_15629:
[----:B------:R-:W-:Y:S05]  /*3ca0*/  BSYNC.RECONVERGENT B6 ;  /* 0x0000000000067941 */ /* 0x000fea0003800200 */
.L_x_15628:
        /* <DEDUP_REMOVED lines=24> */
.L_x_15647:
[----:B------:R-:W-:Y:S05]  /*3e30*/  BSYNC.RECONVERGENT B7 ;  /* 0x0000000000077941 */ /* 0x000fea0003800200 */
.L_x_15646:
        /* <DEDUP_REMOVED lines=20> */
.L_x_15649:
[----:B------:R-:W-:Y:S05]  /*3f80*/  BSYNC.RECONVERGENT B7 ;  /* 0x0000000000077941 */ /* 0x000fea0003800200 */
.L_x_15648:
        /* <DEDUP_REMOVED lines=23> */
.L_x_15651:
[----:B------:R-:W-:Y:S05]  /*4100*/  BSYNC.RECONVERGENT B7 ;  /* 0x0000000000077941 */ /* 0x000fea0003800200 */
.L_x_15650:
        /* <DEDUP_REMOVED lines=11> */
[----:B------:R-:W-:Y:S01]  /*41c0*/  IMAD.WIDE.U32 R6, R28, UR4, RZ ;  /* 0x000000041c067c25 */ /* 0x000fe2000f8e00ff */
[----:B-1----:R-:W-:-:S03]  /*41d0*/  MOV R18, UR6 ;  /* 0x0000000600127c02 */ /* 0x002fc60008000f00 */
[----:B------:R-:W-:-:S04]  /*41e0*/  IMAD R3, R28, UR5, R3 ;  /* 0x000000051c037c24 */ /* 0x000fc8000f8e0203 */
[----:B------:R-:W-:-:S07]  /*41f0*/  IMAD.IADD R5, R7, 0x1, R3 ;  /* 0x0000000107057824 */ /* 0x000fce00078e0203 */
.L_x_15656:
        /* <DEDUP_REMOVED lines=25> */
.L_x_15654:
[----:B------:R-:W-:Y:S01]  /*4390*/  IMAD.MOV.U32 R3, RZ, RZ, R12 ;  /* 0x000000ffff037224 */ /* 0x000fe200078e000c */
[----:B------:R-:W-:Y:S01]  /*43a0*/  MOV R4, 0x43d0 ;  /* 0x000043d000047802 */ /* 0x000fe20000000f00 */
[----:B------:R-:W-:-:S07]  /*43b0*/  IMAD.MOV.U32 R0, RZ, RZ, R13 ;  /* 0x000000ffff007224 */ /* 0x000fce00078e000d */
[----:B------:R-:W-:Y:S05]  /*43c0*/  CALL.REL.NOINC `($__internal_38_$__cuda_sm20_div_s64) ;  /* 0x0000008400a47944 */ /* 0x000fea0003c00000 */
[----:B------:R-:W-:Y:S01]  /*43d0*/  MOV R8, R3 ;  /* 0x0000000300087202 */ /* 0x000fe20000000f00 */
[----:B------:R-:W-:-:S07]  /*43e0*/  IMAD.MOV.U32 R9, RZ, RZ, R0 ;  /* 0x000000ffff097224 */ /* 0x000fce00078e0000 */
.L_x_15655:
[----:B------:R-:W-:Y:S05]  /*43f0*/  BSYNC.RECONVERGENT B1 ;  /* 0x0000000000017941 */ /* 0x000fea0003800200 */
.L_x_15653:
[----:B------:R0:W2:Y:S01]  /*4400*/  LDL.64 R10, [R19] ;  /* 0x00000000130a7983 */ /* 0x0000a20000100a00 */
[----:B------:R-:W-:Y:S01]  /*4410*/  IADD3 R7, P0, PT, RZ, -R8, RZ ;  /* 0x80000008ff077210 */ /* 0x000fe20007f1e0ff */
[----:B------:R-:W-:Y:S01]  /*4420*/  VIADD R18, R18, 0xffffffff ;  /* 0xffffffff12127836 */ /* 0x000fe20000000000 */
[----:B------:R-:W-:Y:S02]  /*4430*/  MOV R4, R6 ;  /* 0x0000000600047202 */ /* 0x000fe40000000f00 */
[----:B------:R-:W-:Y:S01]  /*4440*/  MOV R6, R8 ;  /* 0x0000000800067202 */ /* 0x000fe20000000f00 */
[----:B------:R-:W-:Y:S01]  /*4450*/  IMAD.X R3, RZ, RZ, ~R9, P0 ;  /* 0x000000ffff037224 */ /* 0x000fe200000e0e09 */
[----:B------:R-:W-:Y:S01]  /*4460*/  ISETP.NE.AND P0, PT, R18, RZ, PT ;  /* 0x000000ff1200720c */ /* 0x000fe20003f05270 */
[----:B------:R-:W-:Y:S01]  /*4470*/  IMAD.WIDE.U32 R4, R12, R7, R4 ;  /* 0x000000070c047225 */ /* 0x000fe200078e0004 */
[----:B0-----:R-:W-:-:S03]  /*4480*/  IADD3 R19, PT, PT, R19, -0x8, RZ ;  /* 0xfffffff813137810 */ /* 0x001fc60007ffe0ff */
[----:B------:R-:W-:-:S04]  /*4490*/  IMAD R3, R3, R12, RZ ;  /* 0x0000000c03037224 */ /* 0x000fc800078e02ff */
[----:B------:R-:W-:-:S04]  /*44a0*/  IMAD R3, R13, R7, R3 ;  /* 0x000000070d037224 */ /* 0x000fc800078e0203 */
[----:B------:R-:W-:Y:S02]  /*44b0*/  IMAD.IADD R3, R5, 0x1, R3 ;  /* 0x0000000105037824 */ /* 0x000fe400078e0203 */
[----:B------:R-:W-:Y:S02]  /*44c0*/  IMAD.MOV.U32 R5, RZ, RZ, R9 ;  /* 0x000000ffff057224 */ /* 0x000fe400078e0009 */
[----:B--2---:R-:W-:Y:S02]  /*44d0*/  IMAD R3, R3, R10, RZ ;  /* 0x0000000a03037224 */ /* 0x004fe400078e02ff */
[----:B------:R-:W-:-:S04]  /*44e0*/  IMAD.WIDE.U32 R14, R10, R4, R14 ;  /* 0x000000040a0e7225 */ /* 0x000fc800078e000e */
[----:B------:R-:W-:-:S04]  /*44f0*/  IMAD R3, R11, R4, R3 ;  /* 0x000000040b037224 */ /* 0x000fc800078e0203 */
[----:B------:R-:W-:Y:S01]  /*4500*/  IMAD.IADD R15, R15, 0x1, R3 ;  /* 0x000000010f0f7824 */ /* 0x000fe200078e0203 */
[----:B------:R-:W-:Y:S06]  /*4510*/  @P0 BRA `(.L_x_15656) ;  /* 0xfffffffc00380947 */ /* 0x000fec000383ffff */
[----:B------:R-:W-:Y:S05]  /*4520*/  BSYNC.RECONVERGENT B0 ;  /* 0x0000000000007941 */ /* 0x000fea0003800200 */
.L_x_15652:
        /* <DEDUP_REMOVED lines=11> */
.L_x_15659:
        /* <DEDUP_REMOVED lines=21> */
.L_x_15658:
[----:B------:R-:W-:Y:S05]  /*4730*/  BSYNC.RECONVERGENT B7 ;  /* 0x0000000000077941 */ /* 0x000fea0003800200 */
.L_x_15657:
[----:B------:R-:W-:-:S05]  /*4740*/  IADD3 R22, P0, PT, R22, 0x4, RZ ;  /* 0x0000000416167810 */ /* 0x000fca0007f1e0ff */
[----:B------:R-:W-:Y:S01]  /*4750*/  IMAD.X R23, RZ, RZ, R23, P0 ;  /* 0x000000ffff177224 */ /* 0x000fe200000e0617 */
[----:B------:R-:W-:-:S04]  /*4760*/  ISETP.GE.U32.AND P0, PT, R22, R18, PT ;  /* 0x000000121600720c */ /* 0x000fc80003f06070 */
[----:B------:R-:W-:-:S13]  /*4770*/  ISETP.GE.U32.AND.EX P0, PT, R23, R19, PT, P0 ;  /* 0x000000131700720c */ /* 0x000fda0003f06100 */
[----:B------:R-:W-:Y:S05]  /*4780*/  @!P0 BRA `(.L_x_15659) ;  /* 0xfffffffc00948947 */ /* 0x000fea000383ffff */
.L_x_15645:
[----:B------:R-:W-:Y:S05]  /*4790*/  BSYNC.RECONVERGENT B6 ;  /* 0x0000000000067941 */ /* 0x000fea0003800200 */
.L_x_15644:
        /* <DEDUP_REMOVED lines=24> */
.L_x_15663:
[----:B------:R-:W-:Y:S05]  /*4920*/  BSYNC.RECONVERGENT B7 ;  /* 0x0000000000077941 */ /* 0x000fea0003800200 */
.L_x_15662:
        /* <DEDUP_REMOVED lines=20> */
.L_x_15665:
[----:B------:R-:W-:Y:S05]  /*4a70*/  BSYNC.RECONVERGENT B7 ;  /* 0x0000000000077941 */ /* 0x000fea0003800200 */
.L_x_15664:
        /* <DEDUP_REMOVED lines=23> */
.L_x_15667:
[----:B------:R-:W-:Y:S05]  /*4bf0*/  BSYNC.RECONVERGENT B7 ;  /* 0x0000000000077941 */ /* 0x000fea0003800200 */
.L_x_15666:
        /* <DEDUP_REMOVED lines=15> */
.L_x_15672:
        /* <DEDUP_REMOVED lines=25> */
.L_x_15670:
[----:B------:R-:W-:Y:S01]  /*4e80*/  IMAD.MOV.U32 R3, RZ, RZ, R12 ;  /* 0x000000ffff037224 */ /* 0x000fe200078e000c */
[----:B------:R-:W-:Y:S02]  /*4e90*/  MOV R0, R13 ;  /* 0x0000000d00007202 */ /* 0x000fe40000000f00 */
[----:B------:R-:W-:-:S07]  /*4ea0*/  MOV R4, 0x4ec0 ;  /* 0x00004ec000047802 */ /* 0x000fce0000000f00 */
[----:B------:R-:W-:Y:S05]  /*4eb0*/  CALL.REL.NOINC `($__internal_38_$__cuda_sm20_div_s64) ;  /* 0x0000007800e87944 */ /* 0x000fea0003c00000 */
[----:B------:R-:W-:Y:S02]  /*4ec0*/  IMAD.MOV.U32 R8, RZ, RZ, R3 ;  /* 0x000000ffff087224 */ /* 0x000fe400078e0003 */
[----:B------:R-:W-:-:S07]  /*4ed0*/  IMAD.MOV.U32 R9, RZ, RZ, R0 ;  /* 0x000000ffff097224 */ /* 0x000fce00078e0000 */
.L_x_15671:
[----:B------:R-:W-:Y:S05]  /*4ee0*/  BSYNC.RECONVERGENT B1 ;  /* 0x0000000000017941 */ /* 0x000fea0003800200 */
.L_x_15669:
        /* <DEDUP_REMOVED lines=19> */
.L_x_15668:
        /* <DEDUP_REMOVED lines=11> */
.L_x_15675:
        /* <DEDUP_REMOVED lines=21> */
.L_x_15674:
[----:B------:R-:W-:Y:S05]  /*5220*/  BSYNC.RECONVERGENT B7 ;  /* 0x0000000000077941 */ /* 0x000fea0003800200 */
.L_x_15673:
[----:B------:R-:W-:-:S04]  /*5230*/  IADD3 R22, P0, PT, R22, 0x4, RZ ;  /* 0x0000000416167810 */ /* 0x000fc80007f1e0ff */
[----:B------:R-:W-:Y:S02]  /*5240*/  IADD3.X R23, PT, PT, RZ, R23, RZ, P0, !PT ;  /* 0x00000017ff177210 */ /* 0x000fe400007fe4ff */
[----:B------:R-:W-:-:S04]  /*5250*/  ISETP.GE.U32.AND P0, PT, R22, R18, PT ;  /* 0x000000121600720c */ /* 0x000fc80003f06070 */
[----:B------:R-:W-:-:S13]  /*5260*/  ISETP.GE.U32.AND.EX P0, PT, R23, R19, PT, P0 ;  /* 0x000000131700720c */ /* 0x000fda0003f06100 */
[----:B------:R-:W-:Y:S05]  /*5270*/  @!P0 BRA `(.L_x_15675) ;  /* 0xfffffffc00948947 */ /* 0x000fea000383ffff */
.L_x_15661:
[----:B------:R-:W-:Y:S05]  /*5280*/  BSYNC.RECONVERGENT B6 ;  /* 0x0000000000067941 */ /* 0x000fea0003800200 */
.L_x_15660:
        /* <DEDUP_REMOVED lines=24> */
.L_x_15679:
[----:B------:R-:W-:Y:S05]  /*5410*/  BSYNC.RECONVERGENT B7 ;  /* 0x0000000000077941 */ /* 0x000fea0003800200 */
.L_x_15678:
        /* <DEDUP_REMOVED lines=20> */
.L_x_15681:
[----:B------:R-:W-:Y:S05]  /*5560*/  BSYNC.RECONVERGENT B7 ;  /* 0x0000000000077941 */ /* 0x000fea0003800200 */
.L_x_15680:
        /* <DEDUP_REMOVED lines=23> */
.L_x_15683:
[----:B------:R-:W-:Y:S05]  /*56e0*/  BSYNC.RECONVERGENT B7 ;  /* 0x0000000000077941 */ /* 0x000fea0003800200 */
.L_x_15682:
        /* <DEDUP_REMOVED lines=15> */
.L_x_15688:
        /* <DEDUP_REMOVED lines=25> */
.L_x_15686:
[----:B------:R-:W-:Y:S01]  /*5970*/  MOV R3, R12 ;  /* 0x0000000c00037202 */ /* 0x000fe20000000f00 */
[----:B------:R-:W-:Y:S01]  /*5980*/  IMAD.MOV.U32 R0, RZ, RZ, R13 ;  /* 0x000000ffff007224 */ /* 0x000fe200078e000d */
[----:B------:R-:W-:-:S07]  /*5990*/  MOV R4, 0x59b0 ;  /* 0x000059b000047802 */ /* 0x000fce0000000f00 */
[----:B------:R-:W-:Y:S05]  /*59a0*/  CALL.REL.NOINC `($__internal_38_$__cuda_sm20_div_s64) ;  /* 0x00000070002c7944 */ /* 0x000fea0003c00000 */
[----:B------:R-:W-:Y:S01]  /*59b0*/  IMAD.MOV.U32 R8, RZ, RZ, R3 ;  /* 0x000000ffff087224 */ /* 0x000fe200078e0003 */
[----:B------:R-:W-:-:S07]  /*59c0*/  MOV R9, R0 ;  /* 0x0000000000097202 */ /* 0x000fce0000000f00 */
.L_x_15687:
[----:B------:R-:W-:Y:S05]  /*59d0*/  BSYNC.RECONVERGENT B1 ;  /* 0x0000000000017941 */ /* 0x000fea0003800200 */
.L_x_15685:
        /* <DEDUP_REMOVED lines=19> */
.L_x_15684:
        /* <DEDUP_REMOVED lines=11> */
.L_x_15691:
        /* <DEDUP_REMOVED lines=21> */
.L_x_15690:
[----:B------:R-:W-:Y:S05]  /*5d10*/  BSYNC.RECONVERGENT B7 ;  /* 0x0000000000077941 */ /* 0x000fea0003800200 */
.L_x_15689:
[----:B------:R-:W-:-:S05]  /*5d20*/  IADD3 R22, P0, PT, R22, 0x4, RZ ;  /* 0x0000000416167810 */ /* 0x000fca0007f1e0ff */
[----:B------:R-:W-:Y:S01]  /*5d30*/  IMAD.X R23, RZ, RZ, R23, P0 ;  /* 0x000000ffff177224 */ /* 0x000fe200000e0617 */
[----:B------:R-:W-:-:S04]  /*5d40*/  ISETP.GE.U32.AND P0, PT, R22, R18, PT ;  /* 0x000000121600720c */ /* 0x000fc80003f06070 */
[----:B------:R-:W-:-:S13]  /*5d50*/  ISETP.GE.U32.AND.EX P0, PT, R23, R19, PT, P0 ;  /* 0x000000131700720c */ /* 0x000fda0003f06100 */
[----:B------:R-:W-:Y:S05]  /*5d60*/  @!P0 BRA `(.L_x_15691) ;  /* 0xfffffffc00948947 */ /* 0x000fea000383ffff */
.L_x_15677:
[----:B------:R-:W-:Y:S05]  /*5d70*/  BSYNC.RECONVERGENT B6 ;  /* 0x0000000000067941 */ /* 0x000fea0003800200 */
.L_x_15676:
        /* <DEDUP_REMOVED lines=24> */
.L_x_15695:
[----:B------:R-:W-:Y:S05]  /*5f00*/  BSYNC.RECONVERGENT B7 ;  /* 0x0000000000077941 */ /* 0x000fea0003800200 */
.L_x_15694:
        /* <DEDUP_REMOVED lines=20> */
.L_x_15697:
[----:B------:R-:W-:Y:S05]  /*6050*/  BSYNC.RECONVERGENT B7 ;  /* 0x0000000000077941 */ /* 0x000fea0003800200 */
.L_x_15696:
        /* <DEDUP_REMOVED lines=23> */
.L_x_15699:
[----:B------:R-:W-:Y:S05]  /*61d0*/  BSYNC.RECONVERGENT B7 ;  /* 0x0000000000077941 */ /* 0x000fea0003800200 */
.L_x_15698:
        /* <DEDUP_REMOVED lines=9> */
[----:B------:R-:W-:Y:S02]  /*6270*/  CS2R R14, SRZ ;  /* 0x00000000000e7805 */ /* 0x000fe4000001ff00 */
[----:B------:R-:W-:Y:S02]  /*6280*/  IMAD R18, R38, R5, UR38 ;  /* 0x0000002626127e24 */ /* 0x000fe4000f8e0205 */
[----:B------:R-:W-:-:S03]  /*6290*/  IMAD.IADD R5, R7, 0x1, R3 ;  /* 0x0000000107057824 */ /* 0x000fc600078e0203 */
[----:B------:R-:W-:-:S07]  /*62a0*/  IADD3 R18, PT, PT, R18, 0x60, RZ ;  /* 0x0000006012127810 */ /* 0x000fce0007ffe0ff */
.L_x_15704:
        /* <DEDUP_REMOVED lines=25> */
.L_x_15702:
[----:B------:R-:W-:Y:S01]  /*6440*/  MOV R3, R12 ;  /* 0x0000000c00037202 */ /* 0x000fe20000000f00 */
[----:B------:R-:W-:Y:S01]  /*6450*/  IMAD.MOV.U32 R0, RZ, RZ, R13 ;  /* 0x000000ffff007224 */ /* 0x000fe200078e000d */
[----:B------:R-:W-:-:S07]  /*6460*/  MOV R4, 0x6480 ;  /* 0x0000648000047802 */ /* 0x000fce0000000f00 */
[----:B------:R-:W-:Y:S05]  /*6470*/  CALL.REL.NOINC `($__internal_38_$__cuda_sm20_div_s64) ;  /* 0x0000006400787944 */ /* 0x000fea0003c00000 */
[----:B------:R-:W-:Y:S01]  /*6480*/  IMAD.MOV.U32 R8, RZ, RZ, R3 ;  /* 0x000000ffff087224 */ /* 0x000fe200078e0003 */
[----:B------:R-:W-:-:S07]  /*6490*/  MOV R9, R0 ;  /* 0x0000000000097202 */ /* 0x000fce0000000f00 */
.L_x_15703:
[----:B------:R-:W-:Y:S05]  /*64a0*/  BSYNC.RECONVERGENT B1 ;  /* 0x0000000000017941 */ /* 0x000fea0003800200 */
.L_x_15701:
        /* <DEDUP_REMOVED lines=9> */
[----:B------:R-:W-:Y:S01]  /*6540*/  IMAD R3, R13, R7, R3 ;  /* 0x000000070d037224 */ /* 0x000fe200078e0203 */
[----:B------:R-:W-:Y:S01]  /*6550*/  MOV R13, R14 ;  /* 0x0000000e000d7202 */ /* 0x000fe20000000f00 */
[----:B------:R-:W-:Y:S02]  /*6560*/  IMAD.MOV.U32 R6, RZ, RZ, R8 ;  /* 0x000000ffff067224 */ /* 0x000fe400078e0008 */
[----:B0-----:R-:W-:Y:S01]  /*6570*/  VIADD R18, R18, 0xfffffff8 ;  /* 0xfffffff812127836 */ /* 0x001fe20000000000 */
[----:B------:R-:W-:Y:S01]  /*6580*/  IADD3 R3, PT, PT, R5, R3, RZ ;  /* 0x0000000305037210 */ /* 0x000fe20007ffe0ff */
[----:B------:R-:W-:-:S04]  /*6590*/  IMAD.MOV.U32 R5, RZ, RZ, R9 ;  /* 0x000000ffff057224 */ /* 0x000fc800078e0009 */
[----:B--2---:R-:W-:Y:S02]  /*65a0*/  IMAD R3, R3, R10, RZ ;  /* 0x0000000a03037224 */ /* 0x004fe400078e02ff */
[----:B------:R-:W-:-:S04]  /*65b0*/  IMAD.WIDE.U32 R12, R10, R4, R12 ;  /* 0x000000040a0c7225 */ /* 0x000fc800078e000c */
[----:B------:R-:W-:Y:S01]  /*65c0*/  IMAD R3, R11, R4, R3 ;  /* 0x000000040b037224 */ /* 0x000fe200078e0203 */
[----:B------:R-:W-:-:S03]  /*65d0*/  MOV R15, R12 ;  /* 0x0000000c000f7202 */ /* 0x000fc60000000f00 */
[----:B------:R-:W-:Y:S01]  /*65e0*/  IMAD.IADD R14, R13, 0x1, R3 ;  /* 0x000000010d0e7824 */ /* 0x000fe200078e0203 */
[----:B------:R-:W-:Y:S06]  /*65f0*/  @P0 BRA `(.L_x_15704) ;  /* 0xfffffffc002c0947 */ /* 0x000fec000383ffff */
[----:B------:R-:W-:Y:S05]  /*6600*/  BSYNC.RECONVERGENT B0 ;  /* 0x0000000000007941 */ /* 0x000fea0003800200 */
.L_x_15700:
        /* <DEDUP_REMOVED lines=11> */
.L_x_15707:
        /* <DEDUP_REMOVED lines=21> */
.L_x_15706:
[----:B------:R-:W-:Y:S05]  /*6810*/  BSYNC.RECONVERGENT B7 ;  /* 0x0000000000077941 */ /* 0x000fea0003800200 */
.L_x_15705:
[----:B------:R-:W-:-:S05]  /*6820*/  IADD3 R16, P0, PT, R16, 0x4, RZ ;  /* 0x0000000410107810 */ /* 0x000fca0007f1e0ff */
[----:B------:R-:W-:Y:S01]  /*6830*/  IMAD.X R17, RZ, RZ, R17, P0 ;  /* 0x000000ffff117224 */ /* 0x000fe200000e0611 */
[----:B------:R-:W-:-:S04]  /*6840*/  ISETP.GE.U32.AND P0, PT, R16, R18, PT ;  /* 0x000000121000720c */ /* 0x000fc80003f06070 */
[----:B------:R-:W-:-:S13]  /*6850*/  ISETP.GE.U32.AND.EX P0, PT, R17, R19, PT, P0 ;  /* 0x000000131100720c */ /* 0x000fda0003f06100 */
[----:B------:R-:W-:Y:S05]  /*6860*/  @!P0 BRA `(.L_x_15707) ;  /* 0xfffffffc00948947 */ /* 0x000fea000383ffff */
.L_x_15693:
[----:B------:R-:W-:Y:S05]  /*6870*/  BSYNC.RECONVERGENT B6 ;  /* 0x0000000000067941 */ /* 0x000fea0003800200 */
.L_x_15692:
        /* <DEDUP_REMOVED lines=9> */
[----:B------:R0:W-:Y:S07]  /*6910*/  STG.E desc[UR36][R4.64], RZ ;  /* 0x000000ff04007986 */ /* 0x0001ee000c101924 */
[----:B------:R-:W-:Y:S05]  /*6920*/  @P0 BRA `(.L_x_15711) ;  /* 0x0000000000300947 */ /* 0x000fea0003800000 */
[----:B0-----:R-:W0:Y:S01]  /*6930*/  LDC.64 R4, c[0x0][0x438] ;  /* 0x00010e00ff047b82 */ /* 0x001e220000000a00 */
[----:B------:R-:W-:Y:S02]  /*6940*/  IMAD R3, R66, 0x400, R2 ;  /* 0x0000040042037824 */ /* 0x000fe400078e0202 */
[----:B------:R-:W-:Y:S02]  /*6950*/  VIADD R2, R2, 0x80 ;  /* 0x0000008002027836 */ /* 0x000fe40000000000 */
[----:B0-----:R-:W-:-:S05]  /*6960*/  IMAD.WIDE.U32 R4, R3, 0x4, R4 ;  /* 0x0000000403047825 */ /* 0x001fca00078e0004 */
[----:B------:R0:W-:Y:S02]  /*6970*/  STG.E desc[UR36][R4.64], RZ ;  /* 0x000000ff04007986 */ /* 0x0001e4000c101924 */
.L_x_15710:
[----:B------:R-:W-:-:S13]  /*6980*/  ISETP.GE.AND P0, PT, R2, R37, PT ;  /* 0x000000250200720c */ /* 0x000fda0003f06270 */
[----:B------:R-:W-:Y:S05]  /*6990*/  @P0 BRA `(.L_x_15712) ;  /* 0x0000000000300947 */ /* 0x000fea0003800000 */
[----:B0-----:R-:W0:Y:S01]  /*69a0*/  LDC.64 R4, c[0x0][0x438] ;  /* 0x00010e00ff047b82 */ /* 0x001e220000000a00 */
[----:B------:R-:W-:Y:S01]  /*69b0*/  LEA R3, R66, R2, 0xa ;  /* 0x0000000242037211 */ /* 0x000fe200078e50ff */
[----:B------:R-:W-:-:S04]  /*69c0*/  VIADD R2, R2, 0x80 ;  /* 0x0000008002027836 */ /* 0x000fc80000000000 */
[----:B0-----:R-:W-:-:S05]  /*69d0*/  IMAD.WIDE.U32 R4, R3, 0x4, R4 ;  /* 0x0000000403047825 */ /* 0x001fca00078e0004 */
[----:B------:R1:W-:Y:S02]  /*69e0*/  STG.E desc[UR36][R4.64], RZ ;  /* 0x000000ff04007986 */ /* 0x0003e4000c101924 */
.L_x_15711:
[----:B------:R-:W-:-:S13]  /*69f0*/  ISETP.GE.AND P0, PT, R2, R37, PT ;  /* 0x000000250200720c */ /* 0x000fda0003f06270 */
[----:B------:R-:W-:Y:S05]  /*6a00*/  @P0 BRA `(.L_x_15713) ;  /* 0x0000000000300947 */ /* 0x000fea0003800000 */
[----:B01----:R-:W0:Y:S01]  /*6a10*/  LDC.64 R4, c[0x0][0x438] ;  /* 0x00010e00ff047b82 */ /* 0x003e220000000a00 */
[----:B------:R-:W-:Y:S01]  /*6a20*/  IMAD R3, R66, 0x400, R2 ;  /* 0x0000040042037824 */ /* 0x000fe200078e0202 */
[----:B------:R-:W-:-:S03]  /*6a30*/  IADD3 R2, PT, PT, R2, 0x80, RZ ;  /* 0x0000008002027810 */ /* 0x000fc60007ffe0ff */
[----:B0-----:R-:W-:-:S05]  /*6a40*/  IMAD.WIDE.U32 R4, R3, 0x4, R4 ;  /* 0x0000000403047825 */ /* 0x001fca00078e0004 */
[----:B------:R1:W-:Y:S02]  /*6a50*/  STG.E desc[UR36][R4.64], RZ ;  /* 0x000000ff04007986 */ /* 0x0003e4000c101924 */
.L_x_15712:
[----:B------:R-:W-:-:S13]  /*6a60*/  ISETP.GE.AND P0, PT, R2, R37, PT ;  /* 0x000000250200720c */ /* 0x000fda0003f06270 */
[----:B------:R-:W-:Y:S05]  /*6a70*/  @P0 BRA `(.L_x_15714) ;  /* 0x0000000000340947 */ /* 0x000fea0003800000 */
[----:B01----:R-:W0:Y:S01]  /*6a80*/  LDC.64 R4, c[0x0][0x438] ;  /* 0x00010e00ff047b82 */ /* 0x003e220000000a00 */
[----:B------:R-:W-:Y:S02]  /*6a90*/  IMAD R3, R66, 0x400, R2 ;  /* 0x0000040042037824 */ /* 0x000fe400078e0202 */
[----:B------:R-:W-:Y:S02]  /*6aa0*/  VIADD R2, R2, 0x80 ;  /* 0x0000008002027836 */ /* 0x000fe40000000000 */
[----:B0-----:R-:W-:-:S05]  /*6ab0*/  IMAD.WIDE.U32 R4, R3, 0x4, R4 ;  /* 0x0000000403047825 */ /* 0x001fca00078e0004 */
[----:B------:R2:W-:Y:S02]  /*6ac0*/  STG.E desc[UR36][R4.64], RZ ;  /* 0x000000ff04007986 */ /* 0x0005e4000c101924 */
.L_x_15713:
[----:B------:R-:W-:-:S13]  /*6ad0*/  ISETP.GE.AND P0, PT, R2, R37, PT ;  /* 0x000000250200720c */ /* 0x000fda0003f06270 */
[----:B------:R-:W-:Y:S05]  /*6ae0*/  @P0 BREAK.RELIABLE B1 ;  /* 0x0000000000010942 */ /* 0x000fea0003800100 */
[----:B------:R-:W-:Y:S05]  /*6af0*/  @P0 BRA `(.L_x_15715) ;  /* 0x0000000000300947 */ /* 0x000fea0003800000 */
[----:B012---:R-:W0:Y:S01]  /*6b00*/  LDC.64 R4, c[0x0][0x438] ;  /* 0x00010e00ff047b82 */ /* 0x007e220000000a00 */
[----:B------:R-:W-:Y:S01]  /*6b10*/  LEA R3, R66, R2, 0xa ;  /* 0x0000000242037211 */ /* 0x000fe200078e50ff */
[----:B------:R-:W-:-:S04]  /*6b20*/  VIADD R2, R2, 0x80 ;  /* 0x0000008002027836 */ /* 0x000fc80000000000 */
[----:B0-----:R-:W-:-:S05]  /*6b30*/  IMAD.WIDE.U32 R4, R3, 0x4, R4 ;  /* 0x0000000403047825 */ /* 0x001fca00078e0004 */
[----:B------:R2:W-:Y:S02]  /*6b40*/  STG.E desc[UR36][R4.64], RZ ;  /* 0x000000ff04007986 */ /* 0x0005e4000c101924 */
.L_x_15714:
[----:B------:R-:W-:Y:S05]  /*6b50*/  BSYNC.RELIABLE B1 ;  /* 0x0000000000017941 */ /* 0x000fea0003800100 */
.L_x_15709:
[----:B------:R-:W-:-:S13]  /*6b60*/  ISETP.GE.AND P0, PT, R2, R37, PT ;  /* 0x000000250200720c */ /* 0x000fda0003f06270 */
[----:B012---:R-:W0:Y:S01]  /*6b70*/  @!P0 LDC.64 R4, c[0x0][0x438] ;  /* 0x00010e00ff048b82 */ /* 0x007e220000000a00 */
[----:B------:R-:W-:Y:S01]  /*6b80*/  @!P0 IMAD R3, R66, 0x400, R2 ;  /* 0x0000040042038824 */ /* 0x000fe200078e0202 */
[----:B------:R-:W-:-:S03]  /*6b90*/  @!P0 IADD3 R2, PT, PT, R2, 0x80, RZ ;  /* 0x0000008002028810 */ /* 0x000fc60007ffe0ff */
[----:B0-----:R-:W-:-:S05]  /*6ba0*/  @!P0 IMAD.WIDE.U32 R4, R3, 0x4, R4 ;  /* 0x0000000403048825 */ /* 0x001fca00078e0004 */
[----:B------:R3:W-:Y:S02]  /*6bb0*/  @!P0 STG.E desc[UR36][R4.64], RZ ;  /* 0x000000ff04008986 */ /* 0x0007e4000c101924 */
.L_x_15715:
[----:B------:R-:W-:Y:S05]  /*6bc0*/  BSYNC.RECONVERGENT B0 ;  /* 0x0000000000007941 */ /* 0x000fea0003800200 */
.L_x_15708:
[----:B------:R-:W-:-:S13]  /*6bd0*/  ISETP.GE.AND P0, PT, R2, R37, PT ;  /* 0x000000250200720c */ /* 0x000fda0003f06270 */
[----:B------:R-:W-:Y:S05]  /*6be0*/  @P0 EXIT ;  /* 0x000000000000094d */ /* 0x000fea0003800000 */
[----:B0123--:R-:W0:Y:S01]  /*6bf0*/  LDC.64 R4, c[0x0][0x438] ;  /* 0x00010e00ff047b82 */ /* 0x00fe220000000a00 */
[----:B------:R-:W-:-:S04]  /*6c00*/  IMAD R3, R66, 0x400, R2 ;  /* 0x0000040042037824 */ /* 0x000fc800078e0202 */
[----:B0-----:R-:W-:-:S05]  /*6c10*/  IMAD.WIDE.U32 R2, R3, 0x4, R4 ;  /* 0x0000000403027825 */ /* 0x001fca00078e0004 */
[----:B------:R-:W-:Y:S01]  /*6c20*/  STG.E desc[UR36][R2.64], RZ ;  /* 0x000000ff02007986 */ /* 0x000fe2000c101924 */
[----:B------:R-:W-:Y:S05]  /*6c30*/  EXIT ;  /* 0x000000000000794d */ /* 0x000fea0003800000 */
.L_x_15579:
[----:B------:R-:W0:Y:S01]  /*6c40*/  S2R R62, SR_TID.X ;  /* 0x00000000003e7919 */ /* 0x000e220000002100 */
[----:B------:R-:W1:Y:S01]  /*6c50*/  LDCU.128 UR4, c[0x0][0x440] ;  /* 0x00008800ff0477ac */ /* 0x000e620008000c00 */
[----:B------:R-:W2:Y:S01]  /*6c60*/  LDC.64 R8, c[0x0][0x3a8] ;  /* 0x0000ea00ff087b82 */ /* 0x000ea20000000a00 */
[----:B------:R-:W3:Y:S01]  /*6c70*/  LDCU.128 UR8, c[0x0][0x450] ;  /* 0x00008a00ff0877ac */ /* 0x000ee20008000c00 */
[----:B------:R-:W4:Y:S06]  /*6c80*/  LDCU.64 UR12, c[0x0][0x460] ;  /* 0x00008c00ff0c77ac */ /* 0x000f2c0008000a00 */
[----:B------:R-:W2:Y:S01]  /*6c90*/  LDC.64 R10, c[0x0][0x3b0] ;  /* 0x0000ec00ff0a7b82 */ /* 0x000ea20000000a00 */
[----:B------:R-:W2:Y:S07]  /*6ca0*/  LDCU UR38, c[0x0][0x3a0] ;  /* 0x00007400ff2677ac */ /* 0x000eae0008000800 */
[----:B------:R-:W2:Y:S01]  /*6cb0*/  LDC.64 R12, c[0x0][0x3b8] ;  /* 0x0000ee00ff0c7b82 */ /* 0x000ea20000000a00 */
[----:B-1----:R-:W-:-:S02]  /*6cc0*/  UIMAD.WIDE.U32 UR4, UR40, 0x4, UR4 ;  /* 0x00000004280478a5 */ /* 0x002fc4000f8e0004 */
[----:B------:R-:W-:Y:S02]  /*6cd0*/  UIMAD.WIDE.U32 UR6, UR40, 0x4, UR6 ;  /* 0x00000004280678a5 */ /* 0x000fe4000f8e0006 */
[----:B---3--:R-:W-:Y:S02]  /*6ce0*/  UIMAD.WIDE.U32 UR8, UR40, 0x4, UR8 ;  /* 0x00000004280878a5 */ /* 0x008fe4000f8e0008 */
[----:B------:R-:W-:Y:S01]  /*6cf0*/  MOV R3, UR5 ;  /* 0x0000000500037c02 */ /* 0x000fe20008000f00 */
[----:B------:R-:W-:Y:S01]  /*6d00*/  IMAD.U32 R2, RZ, RZ, UR4 ;  /* 0x00000004ff027e24 */ /* 0x000fe2000f8e00ff */
[----:B------:R-:W-:Y:S01]  /*6d10*/  UIMAD.WIDE.U32 UR10, UR40, 0x4, UR10 ;  /* 0x00000004280a78a5 */ /* 0x000fe2000f8e000a */
[----:B------:R-:W-:Y:S01]  /*6d20*/  IMAD.U32 R4, RZ, RZ, UR6 ;  /* 0x00000006ff047e24 */ /* 0x000fe2000f8e00ff */
[----:B------:R-:W-:Y:S01]  /*6d30*/  MOV R6, UR8 ;  /* 0x0000000800067c02 */ /* 0x000fe20008000f00 */
[----:B------:R-:W-:Y:S01]  /*6d40*/  IMAD.U32 R5, RZ, RZ, UR7 ;  /* 0x00000007ff057e24 */ /* 0x000fe2000f8e00ff */
[----:B------:R-:W1:Y:S01]  /*6d50*/  LDC.64 R16, c[0x0][0x3c8] ;  /* 0x0000f200ff107b82 */ /* 0x000e620000000a00 */
[----:B0-----:R-:W-:Y:S01]  /*6d60*/  IMAD.WIDE.U32 R2, R62, 0x8, R2 ;  /* 0x000000083e027825 */ /* 0x001fe200078e0002 */
[----:B------:R-:W-:Y:S01]  /*6d70*/  MOV R15, UR11 ;  /* 0x0000000b000f7c02 */ /* 0x000fe20008000f00 */
[----:B----4-:R-:W-:-:S02]  /*6d80*/  UIMAD.WIDE.U32 UR12, UR40, 0x4, UR12 ;  /* 0x00000004280c78a5 */ /* 0x010fc4000f8e000c */
[----:B------:R-:W-:Y:S01]  /*6d90*/  IMAD.U32 R7, RZ, RZ, UR9 ;  /* 0x00000009ff077e24 */ /* 0x000fe2000f8e00ff */
[----:B------:R-:W3:Y:S01]  /*6da0*/  LDG.E.64 R48, desc[UR36][R2.64] ;  /* 0x0000002402307981 */ /* 0x000ee2000c1e1b00 */
[----:B------:R-:W-:Y:S01]  /*6db0*/  IMAD.U32 R14, RZ, RZ, UR10 ;  /* 0x0000000aff0e7e24 */ /* 0x000fe2000f8e00ff */
[----:B------:R-:W0:Y:S01]  /*6dc0*/  LDC.64 R20, c[0x0][0x3d0] ;  /* 0x0000f400ff147b82 */ /* 0x000e220000000a00 */
[C---:B------:R-:W-:Y:S01]  /*6dd0*/  IMAD.WIDE.U32 R4, R62.reuse, 0x8, R4 ;  /* 0x000000083e047825 */ /* 0x040fe200078e0004 */
[----:B------:R-:W5:Y:S01]  /*6de0*/  LDG.E.64 R52, desc[UR36][R2.64+0x400] ;  /* 0x0004002402347981 */ /* 0x000f62000c1e1b00 */
[----:B------:R-:W4:Y:S02]  /*6df0*/  LDCU.64 UR4, c[0x0][0x398] ;  /* 0x00007300ff0477ac */ /* 0x000f240008000a00 */
[C---:B------:R-:W-:Y:S01]  /*6e00*/  IMAD.WIDE.U32 R6, R62.reuse, 0x8, R6 ;  /* 0x000000083e067825 */ /* 0x040fe200078e0006 */
[----:B------:R-:W5:Y:S02]  /*6e10*/  LDG.E.64 R46, desc[UR36][R4.64] ;  /* 0x00000024042e7981 */ /* 0x000f64000c1e1b00 */
[----:B------:R-:W4:Y:S01]  /*6e20*/  LDC.64 R22, c[0x0][0x3d8] ;  /* 0x0000f600ff167b82 */ /* 0x000f220000000a00 */
[C---:B------:R-:W-:Y:S01]  /*6e30*/  IMAD.WIDE.U32 R14, R62.reuse, 0x8, R14 ;  /* 0x000000083e0e7825 */ /* 0x040fe200078e000e */
[----:B------:R-:W5:Y:S03]  /*6e40*/  LDG.E.64 R50, desc[UR36][R4.64+0x400] ;  /* 0x0004002404327981 */ /* 0x000f66000c1e1b00 */
[----:B------:R-:W-:Y:S01]  /*6e50*/  IMAD.U32 R64, RZ, RZ, UR12 ;  /* 0x0000000cff407e24 */ /* 0x000fe2000f8e00ff */
[----:B------:R-:W5:Y:S01]  /*6e60*/  LDG.E.64 R54, desc[UR36][R4.64+0x800] ;  /* 0x0008002404367981 */ /* 0x000f62000c1e1b00 */
[----:B------:R-:W-:Y:S01]  /*6e70*/  IMAD.U32 R65, RZ, RZ, UR13 ;  /* 0x0000000dff417e24 */ /* 0x000fe2000f8e00ff */
[----:B------:R-:W4:Y:S02]  /*6e80*/  LDC.64 R66, c[0x0][0x3e8] ;  /* 0x0000fa00ff427b82 */ /* 0x000f240000000a00 */
[----:B------:R2:W5:Y:S01]  /*6e90*/  LDG.E.64 R58, desc[UR36][R4.64+0xc00] ;  /* 0x000c0024043a7981 */ /* 0x000562000c1e1b00 */
[----:B------:R-:W-:-:S03]  /*6ea0*/  IMAD.WIDE.U32 R64, R62, 0x8, R64 ;  /* 0x000000083e407825 */ /* 0x000fc600078e0040 */
[----:B------:R-:W5:Y:S02]  /*6eb0*/  LDG.E.64 R26, desc[UR36][R6.64] ;  /* 0x00000024061a7981 */ /* 0x000f64000c1e1b00 */
[----:B------:R-:W4:Y:S02]  /*6ec0*/  LDC.64 R68, c[0x0][0x420] ;  /* 0x00010800ff447b82 */ /* 0x000f240000000a00 */
[----:B------:R-:W5:Y:S04]  /*6ed0*/  LDG.E.64 R32, desc[UR36][R6.64+0x400] ;  /* 0x0004002406207981 */ /* 0x000f68000c1e1b00 */
[----:B------:R-:W5:Y:S02]  /*6ee0*/  LDG.E.64 R38, desc[UR36][R6.64+0x800] ;  /* 0x0008002406267981 */ /* 0x000f64000c1e1b00 */
[----:B--2---:R-:W2:Y:S02]  /*6ef0*/  LDC.64 R4, c[0x0][0x398] ;  /* 0x0000e600ff047b82 */ /* 0x004ea40000000a00 */
[----:B------:R1:W5:Y:S04]  /*6f00*/  LDG.E.64 R44, desc[UR36][R6.64+0xc00] ;  /* 0x000c0024062c7981 */ /* 0x000368000c1e1b00 */
[----:B------:R-:W5:Y:S02]  /*6f10*/  LDG.E.64 R24, desc[UR36][R14.64] ;  /* 0x000000240e187981 */ /* 0x000f64000c1e1b00 */
[----:B------:R-:W4:Y:S02]  /*6f20*/  LDC R0, c[0x0][0x388] ;  /* 0x0000e200ff007b82 */ /* 0x000f240000000800 */
[----:B------:R-:W5:Y:S04]  /*6f30*/  LDG.E.64 R30, desc[UR36][R14.64+0x400] ;  /* 0x000400240e1e7981 */ /* 0x000f68000c1e1b00 */
[----:B------:R-:W5:Y:S02]  /*6f40*/  LDG.E.64 R36, desc[UR36][R14.64+0x800] ;  /* 0x000800240e247981 */ /* 0x000f64000c1e1b00 */
[----:B-1----:R-:W1:Y:S02]  /*6f50*/  LDC.64 R6, c[0x0][0x3a0] ;  /* 0x0000e800ff067b82 */ /* 0x002e640000000a00 */
[----:B------:R0:W5:Y:S04]  /*6f60*/  LDG.E.64 R40, desc[UR36][R14.64+0xc00] ;  /* 0x000c00240e287981 */ /* 0x000168000c1e1b00 */
[----:B------:R-:W5:Y:S04]  /*6f70*/  LDG.E.64 R56, desc[UR36][R2.64+0x800] ;  /* 0x0008002402387981 */ /* 0x000f68000c1e1b00 */
[----:B------:R0:W5:Y:S02]  /*6f80*/  LDG.E.64 R60, desc[UR36][R2.64+0xc00] ;  /* 0x000c0024023c7981 */ /* 0x000164000c1e1b00 */
[----:B0-----:R-:W0:Y:S02]  /*6f90*/  LDC.64 R14, c[0x0][0x3c0] ;  /* 0x0000f000ff0e7b82 */ /* 0x001e240000000a00 */
[----:B------:R-:W5:Y:S04]  /*6fa0*/  LDG.E.64 R18, desc[UR36][R64.64] ;  /* 0x0000002440127981 */ /* 0x000f68000c1e1b00 */
[----:B------:R-:W5:Y:S02]  /*6fb0*/  LDG.E.64 R28, desc[UR36][R64.64+0x400] ;  /* 0x00040024401c7981 */ /* 0x000f64000c1e1b00 */
[----:B------:R-:W4:Y:S02]  /*6fc0*/  LDC.64 R2, c[0x0][0x390] ;  /* 0x0000e400ff027b82 */ /* 0x000f240000000a00 */
[----:B------:R-:W5:Y:S04]  /*6fd0*/  LDG.E.64 R34, desc[UR36][R64.64+0x800] ;  /* 0x0008002440227981 */ /* 0x000f68000c1e1b00 */
[----:B------:R1:W5:Y:S04]  /*6fe0*/  LDG.E.64 R42, desc[UR36][R64.64+0xc00] ;  /* 0x000c0024402a7981 */ /* 0x000368000c1e1b00 */
[----:B--2---:R2:W-:Y:S04]  /*6ff0*/  STL.64 [R1+0xc0], R4 ;  /* 0x0000c00401007387 */ /* 0x0045e80000100a00 */
[----:B-1----:R1:W-:Y:S01]  /*7000*/  STL.64 [R1+0xc8], R6 ;  /* 0x0000c80601007387 */ /* 0x0023e20000100a00 */
[----:B------:R-:W4:Y:S03]  /*7010*/  LDC.64 R64, c[0x0][0x3e0] ;  /* 0x0000f800ff407b82 */ /* 0x000f260000000a00 */
[----:B------:R1:W-:Y:S04]  /*7020*/  STL.64 [R1+0xd0], R8 ;  /* 0x0000d00801007387 */ /* 0x0003e80000100a00 */
[----:B------:R1:W-:Y:S01]  /*7030*/  STL.64 [R1+0xd8], R10 ;  /* 0x0000d80a01007387 */ /* 0x0003e20000100a00 */
[----:B--2---:R-:W2:Y:S03]  /*7040*/  LDC.64 R4, c[0x0][0x3f8] ;  /* 0x0000fe00ff047b82 */ /* 0x004ea60000000a00 */
[----:B------:R1:W-:Y:S04]  /*7050*/  STL.64 [R1+0xe0], R12 ;  /* 0x0000e00c01007387 */ /* 0x0003e80000100a00 */
[----:B0-----:R0:W-:Y:S01]  /*7060*/  STL.64 [R1+0xe8], R14 ;  /* 0x0000e80e01007387 */ /* 0x0011e20000100a00 */
[----:B-1----:R-:W1:Y:S03]  /*7070*/  LDC.64 R6, c[0x0][0x400] ;  /* 0x00010000ff067b82 */ /* 0x002e660000000a00 */
[----:B------:R0:W-:Y:S05]  /*7080*/  STL.64 [R1+0xf0], R16 ;  /* 0x0000f01001007387 */ /* 0x0001ea0000100a00 */
[----:B------:R-:W1:Y:S08]  /*7090*/  LDC.64 R8, c[0x0][0x408] ;  /* 0x00010200ff087b82 */ /* 0x000e700000000a00 */
[----:B------:R-:W1:Y:S08]  /*70a0*/  LDC.64 R10, c[0x0][0x410] ;  /* 0x00010400ff0a7b82 */ /* 0x000e700000000a00 */
[----:B------:R-:W1:Y:S08]  /*70b0*/  LDC.64 R12, c[0x0][0x418] ;  /* 0x00010600ff0c7b82 */ /* 0x000e700000000a00 */
[----:B0-----:R-:W0:Y:S08]  /*70c0*/  LDC.64 R14, c[0x0][0x428] ;  /* 0x00010a00ff0e7b82 */ /* 0x001e300000000a00 */
[----:B------:R-:W0:Y:S01]  /*70d0*/  LDC.64 R16, c[0x0][0x430] ;  /* 0x00010c00ff107b82 */ /* 0x000e220000000a00 */
[----:B----4-:R4:W-:Y:S01]  /*70e0*/  STL.64 [R1+0xb8], R2 ;  /* 0x0000b80201007387 */ /* 0x0109e20000100a00 */
[----:B------:R-:W0:Y:S03]  /*70f0*/  LDCU UR6, c[0x0][0x3a0] ;  /* 0x00007400ff0677ac */ /* 0x000e260008000800 */
[----:B------:R-:W-:Y:S03]  /*7100*/  STL.64 [R1+0xf8], R20 ;  /* 0x0000f81401007387 */ /* 0x000fe60000100a00 */
[----:B----4-:R-:W4:Y:S01]  /*7110*/  LDC.64 R2, c[0x0][0x3f0] ;  /* 0x0000fc00ff027b82 */ /* 0x010f220000000a00 */
[----:B------:R-:W-:Y:S04]  /*7120*/  STL.64 [R1+0x100], R22 ;  /* 0x0001001601007387 */ /* 0x000fe80000100a00 */
[----:B------:R-:W-:Y:S04]  /*7130*/  STL.64 [R1+0x108], R64 ;  /* 0x0001084001007387 */ /* 0x000fe80000100a00 */
[----:B------:R-:W-:Y:S04]  /*7140*/  STL.64 [R1+0x110], R66 ;  /* 0x0001104201007387 */ /* 0x000fe80000100a00 */
[----:B--2---:R-:W-:Y:S04]  /*7150*/  STL.64 [R1+0x120], R4 ;  /* 0x0001200401007387 */ /* 0x004fe80000100a00 */
[----:B-1----:R-:W-:Y:S04]  /*7160*/  STL.64 [R1+0x128], R6 ;  /* 0x0001280601007387 */ /* 0x002fe80000100a00 */
[----:B------:R-:W-:Y:S04]  /*7170*/  STL.64 [R1+0x130], R8 ;  /* 0x0001300801007387 */ /* 0x000fe80000100a00 */
[----:B------:R-:W-:Y:S04]  /*7180*/  STL.64 [R1+0x138], R10 ;  /* 0x0001380a01007387 */ /* 0x000fe80000100a00 */
[----:B------:R-:W-:Y:S04]  /*7190*/  STL.64 [R1+0x140], R12 ;  /* 0x0001400c01007387 */ /* 0x000fe80000100a00 */
[----:B------:R-:W-:Y:S04]  /*71a0*/  STL.64 [R1+0x148], R68 ;  /* 0x0001484401007387 */ /* 0x000fe80000100a00 */
[----:B0-----:R-:W-:Y:S04]  /*71b0*/  STL.64 [R1+0x150], R14 ;  /* 0x0001500e01007387 */ /* 0x001fe80000100a00 */
[----:B------:R-:W-:Y:S04]  /*71c0*/  STL.64 [R1+0x158], R16 ;  /* 0x0001581001007387 */ /* 0x000fe80000100a00 */
[----:B------:R-:W-:Y:S01]  /*71d0*/  STL [R1+0xb0], R0 ;  /* 0x0000b00001007387 */ /* 0x000fe20000100800 */
[----:B------:R-:W-:-:S02]  /*71e0*/  UISETP.GT.U32.AND UP0, UPT, UR4, URZ, UPT ;  /* 0x000000ff0400728c */ /* 0x000fc4000bf04070 */
[----:B------:R-:W-:Y:S02]  /*71f0*/  UIADD3 UR38, UPT, UPT, UR38, -0x1, URZ ;  /* 0xffffffff26267890 */ /* 0x000fe4000fffe0ff */
[----:B------:R-:W-:Y:S01]  /*7200*/  UISETP.GT.AND.EX UP0, UPT, UR5, URZ, UPT, UP0 ;  /* 0x000000ff0500728c */ /* 0x000fe2000bf04300 */
[----:B----4-:R0:W-:Y:S03]  /*7210*/  STL.64 [R1+0x118], R2 ;  /* 0x0001180201007387 */ /* 0x0101e60000100a00 */
[----:B------:R-:W-:Y:S01]  /*7220*/  UISETP.GT.AND UP0, UPT, UR38, -0x1, UP0 ;  /* 0xffffffff2600788c */ /* 0x000fe20008704270 */
[----:B------:R-:W-:Y:S01]  /*7230*/  BSSY.RECONVERGENT B6, `(.L_x_15716) ;  /* 0x0000016000067945 */ /* 0x000fe20003800200 */
[----:B------:R-:W-:Y:S02]  /*7240*/  UIADD3 UR39, UPT, UPT, UR39, 0xb0, URZ ;  /* 0x000000b027277890 */ /* 0x000fe4000fffe0ff */
[----:B------:R-:W-:Y:S01]  /*7250*/  UP2UR UR41, UPR, URZ, 0x1 ;  /* 0x00000001ff297883 */ /* 0x000fe20008000000 */
[----:B0-----:R-:W-:-:S02]  /*7260*/  MOV R2, UR6 ;  /* 0x0000000600027c02 */ /* 0x001fc40008000f00 */
[----:B---3--:R-:W-:-:S13]  /*7270*/  ISETP.NE.AND P0, PT, R48, R0, PT ;  /* 0x000000003000720c */ /* 0x008fda0003f05270 */
        /* <DEDUP_REMOVED lines=17> */
.L_x_15717:
[----:B------:R-:W-:Y:S05]  /*7390*/  BSYNC.RECONVERGENT B6 ;  /* 0x0000000000067941 */ /* 0x000fea0003800200 */
.L_x_15716:
[----:B------:R-:W0:Y:S01]  /*73a0*/  LDCU UR4, c[0x0][0x398] ;  /* 0x00007300ff0477ac */ /* 0x000e220008000800 */
[----:B------:R-:W-:Y:S01]  /*73b0*/  BSSY.RECONVERGENT B6, `(.L_x_15718) ;  /* 0x0000013000067945 */ /* 0x000fe20003800200 */
[----:B0----5:R-:W-:-:S13]  /*73c0*/  ISETP.NE.AND P0, PT, R46, UR4, PT ;  /* 0x000000042e007c0c */ /* 0x021fda000bf05270 */
        /* <DEDUP_REMOVED lines=17> */
.L_x_15719:
[----:B------:R-:W-:Y:S05]  /*74e0*/  BSYNC.RECONVERGENT B6 ;  /* 0x0000000000067941 */ /* 0x000fea0003800200 */
.L_x_15718:
        /* <DEDUP_REMOVED lines=23> */
.L_x_15721:
[----:B------:R-:W-:Y:S05]  /*7660*/  BSYNC.RECONVERGENT B6 ;  /* 0x0000000000067941 */ /* 0x000fea0003800200 */
.L_x_15720:
[----:B------:R-:W-:Y:S01]  /*7670*/  UISETP.NE.AND UP0, UPT, UR41, URZ, UPT ;  /* 0x000000ff2900728c */ /* 0x000fe2000bf05270 */
[----:B------:R-:W-:-:S08]  /*7680*/  CS2R R14, SRZ ;  /* 0x00000000000e7805 */ /* 0x000fd0000001ff00 */
[----:B------:R-:W-:Y:S05]  /*7690*/  BRA.U !UP0, `(.L_x_15722) ;  /* 0x0000000508087547 */ /* 0x000fea000b800000 */
[----:B------:R-:W0:Y:S01]  /*76a0*/  LDCU.64 UR6, c[0x0][0x398] ;  /* 0x00007300ff0677ac */ /* 0x000e220008000a00 */
[----:B------:R-:W-:Y:S01]  /*76b0*/  SHF.R.S32.HI R0, RZ, 0x1f, R18 ;  /* 0x0000001fff007819 */ /* 0x000fe20000011412 */
[----:B------:R-:W-:Y:S01]  /*76c0*/  BSSY.RECONVERGENT B0, `(.L_x_15722) ;  /* 0x000003f000007945 */ /* 0x000fe20003800200 */
[----:B------:R-:W-:Y:S01]  /*76d0*/  CS2R R14, SRZ ;  /* 0x00000000000e7805 */ /* 0x000fe2000001ff00 */
[----:B------:R-:W-:Y:S01]  /*76e0*/  UIMAD UR4, UR38, 0x8, UR39 ;  /* 0x00000008260478a4 */ /* 0x000fe2000f8e0227 */
[----:B------:R-:W-:-:S03]  /*76f0*/  MOV R16, R2 ;  /* 0x0000000200107202 */ /* 0x000fc60000000f00 */
[----:B------:R-:W-:Y:S01]  /*7700*/  UIADD3 UR4, UPT, UPT, UR4, 0x60, URZ ;  /* 0x0000006004047890 */ /* 0x000fe2000fffe0ff */
[----:B0-----:R-:W-:Y:S02]  /*7710*/  IMAD R3, R0, UR6, RZ ;  /* 0x0000000600037c24 */ /* 0x001fe4000f8e02ff */
[----:B------:R-:W-:-:S04]  /*7720*/  IMAD.WIDE.U32 R6, R18, UR6, RZ ;  /* 0x0000000612067c25 */ /* 0x000fc8000f8e00ff */
[----:B------:R-:W-:Y:S02]  /*7730*/  IMAD R3, R18, UR7, R3 ;  /* 0x0000000712037c24 */ /* 0x000fe4000f8e0203 */
[----:B------:R-:W-:Y:S02]  /*7740*/  IMAD.U32 R18, RZ, RZ, UR4 ;  /* 0x00000004ff127e24 */ /* 0x000fe4000f8e00ff */
[----:B------:R-:W-:-:S07]  /*7750*/  IMAD.IADD R5, R7, 0x1, R3 ;  /* 0x0000000107057824 */ /* 0x000fce00078e0203 */
.L_x_15726:
        /* <DEDUP_REMOVED lines=25> */
.L_x_15724:
[----:B------:R-:W-:Y:S01]  /*78f0*/  IMAD.MOV.U32 R3, RZ, RZ, R12 ;  /* 0x000000ffff037224 */ /* 0x000fe200078e000c */
[----:B------:R-:W-:Y:S01]  /*7900*/  MOV R4, 0x7930 ;  /* 0x0000793000047802 */ /* 0x000fe20000000f00 */
[----:B------:R-:W-:-:S07]  /*7910*/  IMAD.MOV.U32 R0, RZ, RZ, R13 ;  /* 0x000000ffff007224 */ /* 0x000fce00078e000d */
[----:B------:R-:W-:Y:S05]  /*7920*/  CALL.REL.NOINC `($__internal_38_$__cuda_sm20_div_s64) ;  /* 0x00000050004c7944 */ /* 0x000fea0003c00000 */
[----:B------:R-:W-:Y:S01]  /*7930*/  MOV R8, R3 ;  /* 0x0000000300087202 */ /* 0x000fe20000000f00 */
[----:B------:R-:W-:-:S07]  /*7940*/  IMAD.MOV.U32 R9, RZ, RZ, R0 ;  /* 0x000000ffff097224 */ /* 0x000fce00078e0000 */
.L_x_15725:
[----:B------:R-:W-:Y:S05]  /*7950*/  BSYNC.RECONVERGENT B1 ;  /* 0x0000000000017941 */ /* 0x000fea0003800200 */
.L_x_15723:
        /* <DEDUP_REMOVED lines=22> */
.L_x_15722:
        /* <DEDUP_REMOVED lines=12> */
.L_x_15731:
        /* <DEDUP_REMOVED lines=21> */
.L_x_15730:
[----:B------:R-:W-:Y:S05]  /*7cd0*/  BSYNC.RECONVERGENT B7 ;  /* 0x0000000000077941 */ /* 0x000fea0003800200 */
.L_x_15729:
[----:B------:R-:W-:-:S05]  /*7ce0*/  IADD3 R22, P0, PT, R22, 0x4, RZ ;  /* 0x0000000416167810 */ /* 0x000fca0007f1e0ff */
[----:B------:R-:W-:Y:S01]  /*7cf0*/  IMAD.X R23, RZ, RZ, R23, P0 ;  /* 0x000000ffff177224 */ /* 0x000fe200000e0617 */
[----:B------:R-:W-:-:S04]  /*7d00*/  ISETP.GE.U32.AND P0, PT, R22, R16, PT ;  /* 0x000000101600720c */ /* 0x000fc80003f06070 */
[----:B------:R-:W-:-:S13]  /*7d10*/  ISETP.GE.U32.AND.EX P0, PT, R23, R17, PT, P0 ;  /* 0x000000111700720c */ /* 0x000fda0003f06100 */
[----:B------:R-:W-:Y:S05]  /*7d20*/  @!P0 BRA `(.L_x_15731) ;  /* 0xfffffffc00948947 */ /* 0x000fea000383ffff */
.L_x_15728:
[----:B------:R-:W-:Y:S05]  /*7d30*/  BSYNC.RECONVERGENT B6 ;  /* 0x0000000000067941 */ /* 0x000fea0003800200 */
.L_x_15727:
        /* <DEDUP_REMOVED lines=20> */
.L_x_15733:
[----:B------:R-:W-:Y:S05]  /*7e80*/  BSYNC.RECONVERGENT B6 ;  /* 0x0000000000067941 */ /* 0x000fea0003800200 */
.L_x_15732:
        /* <DEDUP_REMOVED lines=20> */
.L_x_15735:
[----:B------:R-:W-:Y:S05]  /*7fd0*/  BSYNC.RECONVERGENT B6 ;  /* 0x0000000000067941 */ /* 0x000fea0003800200 */
.L_x_15734:
        /* <DEDUP_REMOVED lines=23> */
.L_x_15737:
[----:B------:R-:W-:Y:S05]  /*8150*/  BSYNC.RECONVERGENT B6 ;  /* 0x0000000000067941 */ /* 0x000fea0003800200 */
.L_x_15736:
        /* <DEDUP_REMOVED lines=8> */
[----:B------:R-:W-:-:S03]  /*81e0*/  IMAD.MOV.U32 R16, RZ, RZ, R2 ;  /* 0x000000ffff107224 */ /* 0x000fc600078e0002 */
[----:B------:R-:W-:-:S06]  /*81f0*/  UIADD3 UR4, UPT, UPT, UR4, 0x60, URZ ;  /* 0x0000006004047890 */ /* 0x000fcc000fffe0ff */
[----:B------:R-:W-:Y:S01]  /*8200*/  MOV R18, UR4 ;  /* 0x0000000400127c02 */ /* 0x000fe20008000f00 */
[----:B0-----:R-:W-:Y:S02]  /*8210*/  IMAD R0, R0, UR6, RZ ;  /* 0x0000000600007c24 */ /* 0x001fe4000f8e02ff */
[----:B------:R-:W-:-:S04]  /*8220*/  IMAD.WIDE.U32 R6, R19, UR6, RZ ;  /* 0x0000000613067c25 */ /* 0x000fc8000f8e00ff */
[----:B------:R-:W-:-:S04]  /*8230*/  IMAD R5, R19, UR7, R0 ;  /* 0x0000000713057c24 */ /* 0x000fc8000f8e0200 */
[----:B------:R-:W-:-:S07]  /*8240*/  IMAD.IADD R5, R7, 0x1, R5 ;  /* 0x0000000107057824 */ /* 0x000fce00078e0205 */
.L_x_15742:
        /* <DEDUP_REMOVED lines=25> */
.L_x_15740:
[----:B------:R-:W-:Y:S01]  /*83e0*/  MOV R3, R12 ;  /* 0x0000000c00037202 */ /* 0x000fe20000000f00 */
[----:B------:R-:W-:Y:S01]  /*83f0*/  IMAD.MOV.U32 R0, RZ, RZ, R13 ;  /* 0x000000ffff007224 */ /* 0x000fe200078e000d */
[----:B------:R-:W-:-:S07]  /*8400*/  MOV R4, 0x8420 ;  /* 0x0000842000047802 */ /* 0x000fce0000000f00 */
[----:B------:R-:W-:Y:S05]  /*8410*/  CALL.REL.NOINC `($__internal_38_$__cuda_sm20_div_s64) ;  /* 0x0000004400907944 */ /* 0x000fea0003c00000 */
[----:B------:R-:W-:Y:S01]  /*8420*/  IMAD.MOV.U32 R8, RZ, RZ, R3 ;  /* 0x000000ffff087224 */ /* 0x000fe200078e0003 */
[----:B------:R-:W-:-:S07]  /*8430*/  MOV R9, R0 ;  /* 0x0000000000097202 */ /* 0x000fce0000000f00 */
.L_x_15741:
[----:B------:R-:W-:Y:S05]  /*8440*/  BSYNC.RECONVERGENT B1 ;  /* 0x0000000000017941 */ /* 0x000fea0003800200 */
.L_x_15739:
        /* <DEDUP_REMOVED lines=22> */
.L_x_15738:
        /* <DEDUP_REMOVED lines=12> */
.L_x_15747:
        /* <DEDUP_REMOVED lines=21> */
.L_x_15746:
[----:B------:R-:W-:Y:S05]  /*87c0*/  BSYNC.RECONVERGENT B7 ;  /* 0x0000000000077941 */ /* 0x000fea0003800200 */
.L_x_15745:
[----:B------:R-:W-:-:S05]  /*87d0*/  IADD3 R18, P0, PT, R18, 0x4, RZ ;  /* 0x0000000412127810 */ /* 0x000fca0007f1e0ff */
[----:B------:R-:W-:Y:S01]  /*87e0*/  IMAD.X R19, RZ, RZ, R19, P0 ;  /* 0x000000ffff137224 */ /* 0x000fe200000e0613 */
[----:B------:R-:W-:-:S04]  /*87f0*/  ISETP.GE.U32.AND P0, PT, R18, R16, PT ;  /* 0x000000101200720c */ /* 0x000fc80003f06070 */
[----:B------:R-:W-:-:S13]  /*8800*/  ISETP.GE.U32.AND.EX P0, PT, R19, R17, PT, P0 ;  /* 0x000000111300720c */ /* 0x000fda0003f06100 */
[----:B------:R-:W-:Y:S05]  /*8810*/  @!P0 BRA `(.L_x_15747) ;  /* 0xfffffffc00948947 */ /* 0x000fea000383ffff */
.L_x_15744:
[----:B------:R-:W-:Y:S05]  /*8820*/  BSYNC.RECONVERGENT B6 ;  /* 0x0000000000067941 */ /* 0x000fea0003800200 */
.L_x_15743:
        /* <DEDUP_REMOVED lines=20> */
.L_x_15749:
[----:B------:R-:W-:Y:S05]  /*8970*/  BSYNC.RECONVERGENT B6 ;  /* 0x0000000000067941 */ /* 0x000fea0003800200 */
.L_x_15748:
        /* <DEDUP_REMOVED lines=20> */
.L_x_15751:
[----:B------:R-:W-:Y:S05]  /*8ac0*/  BSYNC.RECONVERGENT B6 ;  /* 0x0000000000067941 */ /* 0x000fea0003800200 */
.L_x_15750:
        /* <DEDUP_REMOVED lines=23> */
.L_x_15753:
[----:B------:R-:W-:Y:S05]  /*8c40*/  BSYNC.RECONVERGENT B6 ;  /* 0x0000000000067941 */ /* 0x000fea0003800200 */
.L_x_15752:
        /* <DEDUP_REMOVED lines=10> */
[----:B------:R-:W-:Y:S02]  /*8cf0*/  IMAD.U32 R18, RZ, RZ, UR4 ;  /* 0x00000004ff127e24 */ /* 0x000fe4000f8e00ff */
[----:B0-----:R-:W-:Y:S02]  /*8d00*/  IMAD R3, R0, UR6, RZ ;  /* 0x0000000600037c24 */ /* 0x001fe4000f8e02ff */
[----:B------:R-:W-:-:S04]  /*8d10*/  IMAD.WIDE.U32 R6, R28, UR6, RZ ;  /* 0x000000061c067c25 */ /* 0x000fc8000f8e00ff */
[----:B------:R-:W-:-:S05]  /*8d20*/  IMAD R3, R28, UR7, R3 ;  /* 0x000000071c037c24 */ /* 0x000fca000f8e0203 */
[----:B------:R-:W-:-:S07]  /*8d30*/  IADD3 R5, PT, PT, R7, R3, RZ ;  /* 0x0000000307057210 */ /* 0x000fce0007ffe0ff */
.L_x_15758:
        /* <DEDUP_REMOVED lines=25> */
.L_x_15756:
[----:B------:R-:W-:Y:S01]  /*8ed0*/  IMAD.MOV.U32 R3, RZ, RZ, R12 ;  /* 0x000000ffff037224 */ /* 0x000fe200078e000c */
[----:B------:R-:W-:Y:S02]  /*8ee0*/  MOV R0, R13 ;  /* 0x0000000d00007202 */ /* 0x000fe40000000f00 */
[----:B------:R-:W-:-:S07]  /*8ef0*/  MOV R4, 0x8f10 ;  /* 0x00008f1000047802 */ /* 0x000fce0000000f00 */
[----:B------:R-:W-:Y:S05]  /*8f00*/  CALL.REL.NOINC `($__internal_38_$__cuda_sm20_div_s64) ;  /* 0x0000003800d47944 */ /* 0x000fea0003c00000 */
[----:B------:R-:W-:Y:S02]  /*8f10*/  IMAD.MOV.U32 R8, RZ, RZ, R3 ;  /* 0x000000ffff087224 */ /* 0x000fe400078e0003 */
[----:B------:R-:W-:-:S07]  /*8f20*/  IMAD.MOV.U32 R9, RZ, RZ, R0 ;  /* 0x000000ffff097224 */ /* 0x000fce00078e0000 */
.L_x_15757:
[----:B------:R-:W-:Y:S05]  /*8f30*/  BSYNC.RECONVERGENT B1 ;  /* 0x0000000000017941 */ /* 0x000fea0003800200 */
.L_x_15755:
[----:B------:R0:W2:Y:S01]  /*8f40*/  LDL.64 R10, [R18] ;  /* 0x00000000120a7983 */ /* 0x0000a20000100a00 */
[-C--:B------:R-:W-:Y:S01]  /*8f50*/  IADD3 R7, P0, PT, RZ, -R8.reuse, RZ ;  /* 0x80000008ff077210 */ /* 0x080fe20007f1e0ff */
[----:B------:R-:W-:Y:S01]  /*8f60*/  IMAD.MOV.U32 R4, RZ, RZ, R6 ;  /* 0x000000ffff047224 */ /* 0x000fe200078e0006 */
[----:B------:R-:W-:Y:S02]  /*8f70*/  IADD3 R16, PT, PT, R16, -0x1, RZ ;  /* 0xffffffff10107810 */ /* 0x000fe40007ffe0ff */
[----:B------:R-:W-:Y:S01]  /*8f80*/  IADD3.X R3, PT, PT, RZ, ~R9, RZ, P0, !PT ;  /* 0x80000009ff037210 */ /* 0x000fe200007fe4ff */
[----:B------:R-:W-:Y:S01]  /*8f90*/  IMAD.WIDE.U32 R4, R12, R7, R4 ;  /* 0x000000070c047225 */ /* 0x000fe200078e0004 */
[----:B------:R-:W-:Y:S02]  /*8fa0*/  ISETP.NE.AND P0, PT, R16, RZ, PT ;  /* 0x000000ff1000720c */ /* 0x000fe40003f05270 */
[----:B------:R-:W-:Y:S01]  /*8fb0*/  MOV R6, R8 ;  /* 0x0000000800067202 */ /* 0x000fe20000000f00 */
[----:B------:R-:W-:-:S02]  /*8fc0*/  IMAD R3, R3, R12, RZ ;  /* 0x0000000c03037224 */ /* 0x000fc400078e02ff */
[----:B------:R-:W-:Y:S02]  /*8fd0*/  IMAD.MOV.U32 R12, RZ, RZ, R15 ;  /* 0x000000ffff0c7224 */ /* 0x000fe400078e000f */
[----:B------:R-:W-:Y:S02]  /*8fe0*/  IMAD R3, R13, R7, R3 ;  /* 0x000000070d037224 */ /* 0x000fe400078e0203 */
[----:B------:R-:W-:Y:S02]  /*8ff0*/  IMAD.MOV.U32 R13, RZ, RZ, R14 ;  /* 0x000000ffff0d7224 */ /* 0x000fe400078e000e */
[----:B------:R-:W-:Y:S02]  /*9000*/  IMAD.IADD R3, R5, 0x1, R3 ;  /* 0x0000000105037824 */ /* 0x000fe400078e0203 */
[----:B------:R-:W-:Y:S02]  /*9010*/  IMAD.MOV.U32 R5, RZ, RZ, R9 ;  /* 0x000000ffff057224 */ /* 0x000fe400078e0009 */
[----:B0-----:R-:W-:-:S02]  /*9020*/  VIADD R18, R18, 0xfffffff8 ;  /* 0xfffffff812127836 */ /* 0x001fc40000000000 */
[----:B--2---:R-:W-:Y:S02]  /*9030*/  IMAD R3, R3, R10, RZ ;  /* 0x0000000a03037224 */ /* 0x004fe400078e02ff */
[----:B------:R-:W-:-:S04]  /*9040*/  IMAD.WIDE.U32 R12, R10, R4, R12 ;  /* 0x000000040a0c7225 */ /* 0x000fc800078e000c */
[----:B------:R-:W-:Y:S02]  /*9050*/  IMAD R3, R11, R4, R3 ;  /* 0x000000040b037224 */ /* 0x000fe400078e0203 */
[----:B------:R-:W-:-:S03]  /*9060*/  IMAD.MOV.U32 R15, RZ, RZ, R12 ;  /* 0x000000ffff0f7224 */ /* 0x000fc600078e000c */
[----:B------:R-:W-:Y:S01]  /*9070*/  IADD3 R14, PT, PT, R13, R3, RZ ;  /* 0x000000030d0e7210 */ /* 0x000fe20007ffe0ff */
[----:B------:R-:W-:Y:S06]  /*9080*/  @P0 BRA `(.L_x_15758) ;  /* 0xfffffffc002c0947 */ /* 0x000fec000383ffff */
[----:B------:R-:W-:Y:S05]  /*9090*/  BSYNC.RECONVERGENT B0 ;  /* 0x0000000000007941 */ /* 0x000fea0003800200 */
.L_x_15754:
        /* <DEDUP_REMOVED lines=12> */
.L_x_15763:
        /* <DEDUP_REMOVED lines=21> */
.L_x_15762:
[----:B------:R-:W-:Y:S05]  /*92b0*/  BSYNC.RECONVERGENT B7 ;  /* 0x0000000000077941 */ /* 0x000fea0003800200 */
.L_x_15761:
[----:B------:R-:W-:-:S04]  /*92c0*/  IADD3 R18, P0, PT, R18, 0x4, RZ ;  /* 0x0000000412127810 */ /* 0x000fc80007f1e0ff */
[----:B------:R-:W-:Y:S02]  /*92d0*/  IADD3.X R19, PT, PT, RZ, R19, RZ, P0, !PT ;  /* 0x00000013ff137210 */ /* 0x000fe400007fe4ff */
[----:B------:R-:W-:-:S04]  /*92e0*/  ISETP.GE.U32.AND P0, PT, R18, R16, PT ;  /* 0x000000101200720c */ /* 0x000fc80003f06070 */
[----:B------:R-:W-:-:S13]  /*92f0*/  ISETP.GE.U32.AND.EX P0, PT, R19, R17, PT, P0 ;  /* 0x000000111300720c */ /* 0x000fda0003f06100 */
[----:B------:R-:W-:Y:S05]  /*9300*/  @!P0 BRA `(.L_x_15763) ;  /* 0xfffffffc00948947 */ /* 0x000fea000383ffff */
.L_x_15760:
[----:B------:R-:W-:Y:S05]  /*9310*/  BSYNC.RECONVERGENT B6 ;  /* 0x0000000000067941 */ /* 0x000fea0003800200 */
.L_x_15759:
        /* <DEDUP_REMOVED lines=20> */
.L_x_15765:
[----:B------:R-:W-:Y:S05]  /*9460*/  BSYNC.RECONVERGENT B6 ;  /* 0x0000000000067941 */ /* 0x000fea0003800200 */
.L_x_15764:
        /* <DEDUP_REMOVED lines=20> */
.L_x_15767:
[----:B------:R-:W-:Y:S05]  /*95b0*/  BSYNC.RECONVERGENT B6 ;  /* 0x0000000000067941 */ /* 0x000fea0003800200 */
.L_x_15766:
        /* <DEDUP_REMOVED lines=23> */
.L_x_15769:
[----:B------:R-:W-:Y:S05]  /*9730*/  BSYNC.RECONVERGENT B6 ;  /* 0x0000000000067941 */ /* 0x000fea0003800200 */
.L_x_15768:
        /* <DEDUP_REMOVED lines=9> */
[----:B------:R-:W-:-:S06]  /*97d0*/  UIADD3 UR4, UPT, UPT, UR4, 0x60, URZ ;  /* 0x0000006004047890 */ /* 0x000fcc000fffe0ff */
[----:B------:R-:W-:Y:S02]  /*97e0*/  IMAD.U32 R18, RZ, RZ, UR4 ;  /* 0x00000004ff127e24 */ /* 0x000fe4000f8e00ff */
[----:B0-----:R-:W-:Y:S02]  /*97f0*/  IMAD R0, R0, UR6, RZ ;  /* 0x0000000600007c24 */ /* 0x001fe4000f8e02ff */
[----:B------:R-:W-:-:S04]  /*9800*/  IMAD.WIDE.U32 R6, R29, UR6, RZ ;  /* 0x000000061d067c25 */ /* 0x000fc8000f8e00ff */
[----:B------:R-:W-:-:S04]  /*9810*/  IMAD R5, R29, UR7, R0 ;  /* 0x000000071d057c24 */ /* 0x000fc8000f8e0200 */
[----:B------:R-:W-:-:S07]  /*9820*/  IMAD.IADD R5, R7, 0x1, R5 ;  /* 0x0000000107057824 */ /* 0x000fce00078e0205 */
.L_x_15774:
        /* <DEDUP_REMOVED lines=25> */
.L_x_15772:
[----:B------:R-:W-:Y:S01]  /*99c0*/  IMAD.MOV.U32 R3, RZ, RZ, R12 ;  /* 0x000000ffff037224 */ /* 0x000fe200078e000c */
[----:B------:R-:W-:Y:S01]  /*99d0*/  MOV R4, 0x9a00 ;  /* 0x00009a0000047802 */ /* 0x000fe20000000f00 */
[----:B------:R-:W-:-:S07]  /*99e0*/  IMAD.MOV.U32 R0, RZ, RZ, R13 ;  /* 0x000000ffff007224 */ /* 0x000fce00078e000d */
[----:B------:R-:W-:Y:S05]  /*99f0*/  CALL.REL.NOINC `($__internal_38_$__cuda_sm20_div_s64) ;  /* 0x0000003000187944 */ /* 0x000fea0003c00000 */
[----:B------:R-:W-:Y:S01]  /*9a00*/  MOV R8, R3 ;  /* 0x0000000300087202 */ /* 0x000fe20000000f00 */
[----:B------:R-:W-:-:S07]  /*9a10*/  IMAD.MOV.U32 R9, RZ, RZ, R0 ;  /* 0x000000ffff097224 */ /* 0x000fce00078e0000 */
.L_x_15773:
[----:B------:R-:W-:Y:S05]  /*9a20*/  BSYNC.RECONVERGENT B1 ;  /* 0x0000000000017941 */ /* 0x000fea0003800200 */
.L_x_15771:
        /* <DEDUP_REMOVED lines=22> */
.L_x_15770:
        /* <DEDUP_REMOVED lines=12> */
.L_x_15779:
        /* <DEDUP_REMOVED lines=21> */
.L_x_15778:
[----:B------:R-:W-:Y:S05]  /*9da0*/  BSYNC.RECONVERGENT B7 ;  /* 0x0000000000077941 */ /* 0x000fea0003800200 */
.L_x_15777:
[----:B------:R-:W-:-:S05]  /*9db0*/  IADD3 R18, P0, PT, R18, 0x4, RZ ;  /* 0x0000000412127810 */ /* 0x000fca0007f1e0ff */
[----:B------:R-:W-:Y:S01]  /*9dc0*/  IMAD.X R19, RZ, RZ, R19, P0 ;  /* 0x000000ffff137224 */ /* 0x000fe200000e0613 */
[----:B------:R-:W-:-:S04]  /*9dd0*/  ISETP.GE.U32.AND P0, PT, R18, R16, PT ;  /* 0x000000101200720c */ /* 0x000fc80003f06070 */
[----:B------:R-:W-:-:S13]  /*9de0*/  ISETP.GE.U32.AND.EX P0, PT, R19, R17, PT, P0 ;  /* 0x000000111300720c */ /* 0x000fda0003f06100 */
[----:B------:R-:W-:Y:S05]  /*9df0*/  @!P0 BRA `(.L_x_15779) ;  /* 0xfffffffc00948947 */ /* 0x000fea000383ffff */
.L_x_15776:
[----:B------:R-:W-:Y:S05]  /*9e00*/  BSYNC.RECONVERGENT B6 ;  /* 0x0000000000067941 */ /* 0x000fea0003800200 */
.L_x_15775:
        /* <DEDUP_REMOVED lines=20> */
.L_x_15781:
[----:B------:R-:W-:Y:S05]  /*9f50*/  BSYNC.RECONVERGENT B6 ;  /* 0x0000000000067941 */ /* 0x000fea0003800200 */
.L_x_15780:
        /* <DEDUP_REMOVED lines=20> */
.L_x_15783:
[----:B------:R-:W-:Y:S05]  /*a0a0*/  BSYNC.RECONVERGENT B6 ;  /* 0x0000000000067941 */ /* 0x000fea0003800200 */
.L_x_15782:
        /* <DEDUP_REMOVED lines=23> */
.L_x_15785:
[----:B------:R-:W-:Y:S05]  /*a220*/  BSYNC.RECONVERGENT B6 ;  /* 0x0000000000067941 */ /* 0x000fea0003800200 */
.L_x_15784:
        /* <DEDUP_REMOVED lines=15> */
.L_x_15790:
        /* <DEDUP_REMOVED lines=25> */
.L_x_15788:
[----:B------:R-:W-:Y:S01]  /*a4b0*/  MOV R3, R12 ;  /* 0x0000000c00037202 */ /* 0x000fe20000000f00 */
[----:B------:R-:W-:Y:S01]  /*a4c0*/  IMAD.MOV.U32 R0, RZ, RZ, R13 ;  /* 0x000000ffff007224 */ /* 0x000fe200078e000d */
[----:B------:R-:W-:-:S07]  /*a4d0*/  MOV R4, 0xa4f0 ;  /* 0x0000a4f000047802 */ /* 0x000fce0000000f00 */
[----:B------:R-:W-:Y:S05]  /*a4e0*/  CALL.REL.NOINC `($__internal_38_$__cuda_sm20_div_s64) ;  /* 0x00000024005c7944 */ /* 0x000fea0003c00000 */
[----:B------:R-:W-:Y:S01]  /*a4f0*/  IMAD.MOV.U32 R8, RZ, RZ, R3 ;  /* 0x000000ffff087224 */ /* 0x000fe200078e0003 */
[----:B------:R-:W-:-:S07]  /*a500*/  MOV R9, R0 ;  /* 0x0000000000097202 */ /* 0x000fce0000000f00 */
.L_x_15789:
[----:B------:R-:W-:Y:S05]  /*a510*/  BSYNC.RECONVERGENT B1 ;  /* 0x0000000000017941 */ /* 0x000fea0003800200 */
.L_x_15787:
        /* <DEDUP_REMOVED lines=22> */
.L_x_15786:
        /* <DEDUP_REMOVED lines=12> */
.L_x_15795:
        /* <DEDUP_REMOVED lines=21> */
.L_x_15794:
[----:B------:R-:W-:Y:S05]  /*a890*/  BSYNC.RECONVERGENT B7 ;  /* 0x0000000000077941 */ /* 0x000fea0003800200 */
.L_x_15793:
[----:B------:R-:W-:-:S05]  /*a8a0*/  IADD3 R18, P0, PT, R18, 0x4, RZ ;  /* 0x0000000412127810 */ /* 0x000fca0007f1e0ff */
[----:B------:R-:W-:Y:S01]  /*a8b0*/  IMAD.X R19, RZ, RZ, R19, P0 ;  /* 0x000000ffff137224 */ /* 0x000fe200000e0613 */
[----:B------:R-:W-:-:S04]  /*a8c0*/  ISETP.GE.U32.AND P0, PT, R18, R16, PT ;  /* 0x000000101200720c */ /* 0x000fc80003f06070 */
[----:B------:R-:W-:-:S13]  /*a8d0*/  ISETP.GE.U32.AND.EX P0, PT, R19, R17, PT, P0 ;  /* 0x000000111300720c */ /* 0x000fda0003f06100 */
[----:B------:R-:W-:Y:S05]  /*a8e0*/  @!P0 BRA `(.L_x_15795) ;  /* 0xfffffffc00948947 */ /* 0x000fea000383ffff */
.L_x_15792:
[----:B------:R-:W-:Y:S05]  /*a8f0*/  BSYNC.RECONVERGENT B6 ;  /* 0x0000000000067941 */ /* 0x000fea0003800200 */
.L_x_15791:
        /* <DEDUP_REMOVED lines=20> */
.L_x_15797:
[----:B------:R-:W-:Y:S05]  /*aa40*/  BSYNC.RECONVERGENT B6 ;  /* 0x0000000000067941 */ /* 0x000fea0003800200 */
.L_x_15796:
        /* <DEDUP_REMOVED lines=20> */
.L_x_15799:
[----:B------:R-:W-:Y:S05]  /*ab90*/  BSYNC.RECONVERGENT B6 ;  /* 0x0000000000067941 */ /* 0x000fea0003800200 */
.L_x_15798:
        /* <DEDUP_REMOVED lines=23> */
.L_x_15801:
[----:B------:R-:W-:Y:S05]  /*ad10*/  BSYNC.RECONVERGENT B6 ;  /* 0x0000000000067941 */ /* 0x000fea0003800200 */
.L_x_15800:
        /* <DEDUP_REMOVED lines=15> */
.L_x_15806:
        /* <DEDUP_REMOVED lines=25> */
.L_x_15804:
[----:B------:R-:W-:Y:S01]  /*afa0*/  MOV R3, R12 ;  /* 0x0000000c00037202 */ /* 0x000fe20000000f00 */
[----:B------:R-:W-:Y:S01]  /*afb0*/  IMAD.MOV.U32 R0, RZ, RZ, R13 ;  /* 0x000000ffff007224 */ /* 0x000fe200078e000d */
[----:B------:R-:W-:-:S07]  /*afc0*/  MOV R4, 0xafe0 ;  /* 0x0000afe000047802 */ /* 0x000fce0000000f00 */
[----:B------:R-:W-:Y:S05]  /*afd0*/  CALL.REL.NOINC `($__internal_38_$__cuda_sm20_div_s64) ;  /* 0x0000001800a07944 */ /* 0x000fea0003c00000 */
[----:B------:R-:W-:Y:S01]  /*afe0*/  MOV R8, R3 ;  /* 0x0000000300087202 */ /* 0x000fe20000000f00 */
[----:B------:R-:W-:-:S07]  /*aff0*/  IMAD.MOV.U32 R9, RZ, RZ, R0 ;  /* 0x000000ffff097224 */ /* 0x000fce00078e0000 */
.L_x_15805:
[----:B------:R-:W-:Y:S05]  /*b000*/  BSYNC.RECONVERGENT B1 ;  /* 0x0000000000017941 */ /* 0x000fea0003800200 */
.L_x_15803:
[----:B------:R0:W2:Y:S01]  /*b010*/  LDL.64 R10, [R18] ;  /* 0x00000000120a7983 */ /* 0x0000a20000100a00 */
[-C--:B------:R-:W-:Y:S01]  /*b020*/  IADD3 R7, P0, PT, RZ, -R8.reuse, RZ ;  /* 0x80000008ff077210 */ /* 0x080fe20007f1e0ff */
[----:B------:R-:W-:Y:S01]  /*b030*/  IMAD.MOV.U32 R4, RZ, RZ, R6 ;  /* 0x000000ffff047224 */ /* 0x000fe200078e0006 */
[----:B------:R-:W-:Y:S01]  /*b040*/  MOV R6, R8 ;  /* 0x0000000800067202 */ /* 0x000fe20000000f00 */
[----:B------:R-:W-:Y:S01]  /*b050*/  VIADD R16, R16, 0xffffffff ;  /* 0xffffffff10107836 */ /* 0x000fe20000000000 */
[----:B------:R-:W-:Y:S01]  /*b060*/  IADD3.X R3, PT, PT, RZ, ~R9, RZ, P0, !PT ;  /* 0x80000009ff037210 */ /* 0x000fe200007fe4ff */
[----:B------:R-:W-:Y:S01]  /*b070*/  IMAD.WIDE.U32 R4, R12, R7, R4 ;  /* 0x000000070c047225 */ /* 0x000fe200078e0004 */
[----:B0-----:R-:W-:-:S03]  /*b080*/  IADD3 R18, PT, PT, R18, -0x8, RZ ;  /* 0xfffffff812127810 */ /* 0x001fc60007ffe0ff */
[----:B------:R-:W-:Y:S01]  /*b090*/  IMAD R3, R3, R12, RZ ;  /* 0x0000000c03037224 */ /* 0x000fe200078e02ff */
[----:B------:R-:W-:Y:S02]  /*b0a0*/  ISETP.NE.AND P0, PT, R16, RZ, PT ;  /* 0x000000ff1000720c */ /* 0x000fe40003f05270 */
[----:B------:R-:W-:Y:S01]  /*b0b0*/  MOV R12, R15 ;  /* 0x0000000f000c7202 */ /* 0x000fe20000000f00 */
[----:B------:R-:W-:Y:S02]  /*b0c0*/  IMAD R3, R13, R7, R3 ;  /* 0x000000070d037224 */ /* 0x000fe400078e0203 */
[----:B------:R-:W-:-:S03]  /*b0d0*/  IMAD.MOV.U32 R13, RZ, RZ, R14 ;  /* 0x000000ffff0d7224 */ /* 0x000fc600078e000e */
        /* <DEDUP_REMOVED lines=9> */
.L_x_15802:
        /* <DEDUP_REMOVED lines=12> */
.L_x_15811:
        /* <DEDUP_REMOVED lines=21> */
.L_x_15810:
[----:B------:R-:W-:Y:S05]  /*b380*/  BSYNC.RECONVERGENT B7 ;  /* 0x0000000000077941 */ /* 0x000fea0003800200 */
.L_x_15809:
[----:B------:R-:W-:-:S05]  /*b390*/  IADD3 R16, P0, PT, R16, 0x4, RZ ;  /* 0x0000000410107810 */ /* 0x000fca0007f1e0ff */
[----:B------:R-:W-:Y:S01]  /*b3a0*/  IMAD.X R17, RZ, RZ, R17, P0 ;  /* 0x000000ffff117224 */ /* 0x000fe200000e0611 */
[----:B------:R-:W-:-:S04]  /*b3b0*/  ISETP.GE.U32.AND P0, PT, R16, R18, PT ;  /* 0x000000121000720c */ /* 0x000fc80003f06070 */
[----:B------:R-:W-:-:S13]  /*b3c0*/  ISETP.GE.U32.AND.EX P0, PT, R17, R19, PT, P0 ;  /* 0x000000131100720c */ /* 0x000fda0003f06100 */
[----:B------:R-:W-:Y:S05]  /*b3d0*/  @!P0 BRA `(.L_x_15811) ;  /* 0xfffffffc00948947 */ /* 0x000fea000383ffff */
.L_x_15808:
[----:B------:R-:W-:Y:S05]  /*b3e0*/  BSYNC.RECONVERGENT B6 ;  /* 0x0000000000067941 */ /* 0x000fea0003800200 */
.L_x_15807:
        /* <DEDUP_REMOVED lines=20> */
.L_x_15813:
[----:B------:R-:W-:Y:S05]  /*b530*/  BSYNC.RECONVERGENT B6 ;  /* 0x0000000000067941 */ /* 0x000fea0003800200 */
.L_x_15812:
        /* <DEDUP_REMOVED lines=20> */
.L_x_15815:
[----:B------:R-:W-:Y:S05]  /*b680*/  BSYNC.RECONVERGENT B6 ;  /* 0x0000000000067941 */ /* 0x000fea0003800200 */
.L_x_15814:
        /* <DEDUP_REMOVED lines=23> */
.L_x_15817:
[----:B------:R-:W-:Y:S05]  /*b800*/  BSYNC.RECONVERGENT B6 ;  /* 0x0000000000067941 */ /* 0x000fea0003800200 */
.L_x_15816:
        /* <DEDUP_REMOVED lines=13> */
[----:B------:R-:W-:-:S05]  /*b8e0*/  IMAD R3, R42, UR7, R3 ;  /* 0x000000072a037c24 */ /* 0x000fca000f8e0203 */
[----:B------:R-:W-:-:S07]  /*b8f0*/  IADD3 R5, PT, PT, R7, R3, RZ ;  /* 0x0000000307057210 */ /* 0x000fce0007ffe0ff */
.L_x_15822:
        /* <DEDUP_REMOVED lines=15> */
[----:B------:R-:W-:-:S04]  /*b9f0*/  MOV R9, RZ ;  /* 0x000000ff00097202 */ /* 0x000fc80000000f00 */
        /* <DEDUP_REMOVED lines=9> */
.L_x_15820:
[----:B------:R-:W-:Y:S01]  /*ba90*/  IMAD.MOV.U32 R3, RZ, RZ, R12 ;  /* 0x000000ffff037224 */ /* 0x000fe200078e000c */
[----:B------:R-:W-:Y:S02]  /*baa0*/  MOV R0, R13 ;  /* 0x0000000d00007202 */ /* 0x000fe40000000f00 */
[----:B------:R-:W-:-:S07]  /*bab0*/  MOV R4, 0xbad0 ;  /* 0x0000bad000047802 */ /* 0x000fce0000000f00 */
[----:B------:R-:W-:Y:S05]  /*bac0*/  CALL.REL.NOINC `($__internal_38_$__cuda_sm20_div_s64) ;  /* 0x0000000c00e47944 */ /* 0x000fea0003c00000 */
[----:B------:R-:W-:Y:S01]  /*bad0*/  IMAD.MOV.U32 R8, RZ, RZ, R3 ;  /* 0x000000ffff087224 */ /* 0x000fe200078e0003 */
[----:B------:R-:W-:-:S07]  /*bae0*/  MOV R9, R0 ;  /* 0x0000000000097202 */ /* 0x000fce0000000f00 */
.L_x_15821:
[----:B------:R-:W-:Y:S05]  /*baf0*/  BSYNC.RECONVERGENT B1 ;  /* 0x0000000000017941 */ /* 0x000fea0003800200 */
.L_x_15819:
[----:B------:R0:W2:Y:S01]  /*bb00*/  LDL.64 R10, [R18] ;  /* 0x00000000120a7983 */ /* 0x0000a20000100a00 */
[----:B------:R-:W-:Y:S02]  /*bb10*/  IADD3 R7, P0, PT, RZ, -R8, RZ ;  /* 0x80000008ff077210 */ /* 0x000fe40007f1e0ff */
[----:B------:R-:W-:Y:S01]  /*bb20*/  MOV R4, R6 ;  /* 0x0000000600047202 */ /* 0x000fe20000000f00 */
[----:B------:R-:W-:Y:S01]  /*bb30*/  IMAD.MOV.U32 R6, RZ, RZ, R8 ;  /* 0x000000ffff067224 */ /* 0x000fe200078e0008 */
[----:B------:R-:W-:Y:S01]  /*bb40*/  IADD3 R16, PT, PT, R16, -0x1, RZ ;  /* 0xffffffff10107810 */ /* 0x000fe20007ffe0ff */
[----:B------:R-:W-:Y:S02]  /*bb50*/  IMAD.X R3, RZ, RZ, ~R9, P0 ;  /* 0x000000ffff037224 */ /* 0x000fe400000e0e09 */
[----:B------:R-:W-:Y:S01]  /*bb60*/  IMAD.WIDE.U32 R4, R12, R7, R4 ;  /* 0x000000070c047225 */ /* 0x000fe200078e0004 */
[----:B------:R-:W-:-:S03]  /*bb70*/  ISETP.NE.AND P0, PT, R16, RZ, PT ;  /* 0x000000ff1000720c */ /* 0x000fc60003f05270 */
[----:B------:R-:W-:Y:S02]  /*bb80*/  IMAD R3, R3, R12, RZ ;  /* 0x0000000c03037224 */ /* 0x000fe400078e02ff */
[----:B------:R-:W-:Y:S02]  /*bb90*/  IMAD.MOV.U32 R12, RZ, RZ, R15 ;  /* 0x000000ffff0c7224 */ /* 0x000fe400078e000f */
[----:B------:R-:W-:Y:S01]  /*bba0*/  IMAD R3, R13, R7, R3 ;  /* 0x000000070d037224 */ /* 0x000fe200078e0203 */
[----:B------:R-:W-:Y:S01]  /*bbb0*/  MOV R13, R14 ;  /* 0x0000000e000d7202 */ /* 0x000fe20000000f00 */
[----:B0-----:R-:W-:Y:S02]  /*bbc0*/  VIADD R18, R18, 0xfffffff8 ;  /* 0xfffffff812127836 */ /* 0x001fe40000000000 */
        /* <DEDUP_REMOVED lines=9> */
.L_x_15818:
        /* <DEDUP_REMOVED lines=12> */
.L_x_15827:
        /* <DEDUP_REMOVED lines=21> */
.L_x_15826:
[----:B------:R-:W-:Y:S05]  /*be70*/  BSYNC.RECONVERGENT B7 ;  /* 0x0000000000077941 */ /* 0x000fea0003800200 */
.L_x_15825:
[----:B------:R-:W-:-:S04]  /*be80*/  IADD3 R16, P0, PT, R16, 0x4, RZ ;  /* 0x0000000410107810 */ /* 0x000fc80007f1e0ff */
[----:B------:R-:W-:Y:S02]  /*be90*/  IADD3.X R17, PT, PT, RZ, R17, RZ, P0, !PT ;  /* 0x00000011ff117210 */ /* 0x000fe400007fe4ff */
[----:B------:R-:W-:-:S04]  /*bea0*/  ISETP.GE.U32.AND P0, PT, R16, R18, PT ;  /* 0x000000121000720c */ /* 0x000fc80003f06070 */
[----:B------:R-:W-:-:S13]  /*beb0*/  ISETP.GE.U32.AND.EX P0, PT, R17, R19, PT, P0 ;  /* 0x000000131100720c */ /* 0x000fda0003f06100 */
[----:B------:R-:W-:Y:S05]  /*bec0*/  @!P0 BRA `(.L_x_15827) ;  /* 0xfffffffc00948947 */ /* 0x000fea000383ffff */
.L_x_15824:
[----:B------:R-:W-:Y:S05]  /*bed0*/  BSYNC.RECONVERGENT B6 ;  /* 0x0000000000067941 */ /* 0x000fea0003800200 */
.L_x_15823:
        /* <DEDUP_REMOVED lines=20> */
.L_x_15829:
[----:B------:R-:W-:Y:S05]  /*c020*/  BSYNC.RECONVERGENT B6 ;  /* 0x0000000000067941 */ /* 0x000fea0003800200 */
.L_x_15828:
        /* <DEDUP_REMOVED lines=20> */
.L_x_15831:
[----:B------:R-:W-:Y:S05]  /*c170*/  BSYNC.RECONVERGENT B6 ;  /* 0x0000000000067941 */ /* 0x000fea0003800200 */
.L_x_15830:
        /* <DEDUP_REMOVED lines=23> */
.L_x_15833:
[----:B------:R-:W-:Y:S05]  /*c2f0*/  BSYNC.RECONVERGENT B6 ;  /* 0x0000000000067941 */ /* 0x000fea0003800200 */
.L_x_15832:
        /* <DEDUP_REMOVED lines=8> */
[----:B------:R-:W-:Y:S01]  /*c380*/  UIMAD UR4, UR38, 0x8, UR39 ;  /* 0x00000008260478a4 */ /* 0x000fe2000f8e0227 */
[----:B------:R-:W-:Y:S01]  /*c390*/  BSSY.RECONVERGENT B0, `(.L_x_15834) ;  /* 0x000003a000007945 */ /* 0x000fe20003800200 */
[----:B------:R-:W-:Y:S01]  /*c3a0*/  IMAD.IADD R5, R7, 0x1, R5 ;  /* 0x0000000107057824 */ /* 0x000fe200078e0205 */
[----:B------:R-:W-:Y:S01]  /*c3b0*/  CS2R R14, SRZ ;  /* 0x00000000000e7805 */ /* 0x000fe2000001ff00 */
[----:B------:R-:W-:-:S06]  /*c3c0*/  UIADD3 UR4, UPT, UPT, UR4, 0x60, URZ ;  /* 0x0000006004047890 */ /* 0x000fcc000fffe0ff */
[----:B------:R-:W-:-:S07]  /*c3d0*/  MOV R16, UR4 ;  /* 0x0000000400107c02 */ /* 0x000fce0008000f00 */
.L_x_15838:
        /* <DEDUP_REMOVED lines=25> */
.L_x_15836:
[----:B------:R-:W-:Y:S01]  /*c570*/  IMAD.MOV.U32 R3, RZ, RZ, R12 ;  /* 0x000000ffff037224 */ /* 0x000fe200078e000c */
[----:B------:R-:W-:Y:S02]  /*c580*/  MOV R0, R13 ;  /* 0x0000000d00007202 */ /* 0x000fe40000000f00 */
[----:B------:R-:W-:-:S07]  /*c590*/  MOV R4, 0xc5b0 ;  /* 0x0000c5b000047802 */ /* 0x000fce0000000f00 */
[----:B------:R-:W-:Y:S05]  /*c5a0*/  CALL.REL.NOINC `($__internal_38_$__cuda_sm20_div_s64) ;  /* 0x00000004002c7944 */ /* 0x000fea0003c00000 */
[----:B------:R-:W-:Y:S01]  /*c5b0*/  IMAD.MOV.U32 R8, RZ, RZ, R3 ;  /* 0x000000ffff087224 */ /* 0x000fe200078e0003 */
[----:B------:R-:W-:-:S07]  /*c5c0*/  MOV R9, R0 ;  /* 0x0000000000097202 */ /* 0x000fce0000000f00 */
.L_x_15837:
[----:B------:R-:W-:Y:S05]  /*c5d0*/  BSYNC.RECONVERGENT B1 ;  /* 0x0000000000017941 */ /* 0x000fea0003800200 */
.L_x_15835:
        /* <DEDUP_REMOVED lines=22> */
.L_x_15834:
        /* <DEDUP_REMOVED lines=12> */
.L_x_15843:
        /* <DEDUP_REMOVED lines=21> */
.L_x_15842:
[----:B------:R-:W-:Y:S05]  /*c950*/  BSYNC.RECONVERGENT B7 ;  /* 0x0000000000077941 */ /* 0x000fea0003800200 */
.L_x_15841:
[----:B------:R-:W-:-:S04]  /*c960*/  IADD3 R16, P0, PT, R16, 0x4, RZ ;  /* 0x0000000410107810 */ /* 0x000fc80007f1e0ff */
[----:B------:R-:W-:Y:S02]  /*c970*/  IADD3.X R17, PT, PT, RZ, R17, RZ, P0, !PT ;  /* 0x00000011ff117210 */ /* 0x000fe400007fe4ff */
[----:B------:R-:W-:-:S04]  /*c980*/  ISETP.GE.U32.AND P0, PT, R16, R18, PT ;  /* 0x000000121000720c */ /* 0x000fc80003f06070 */
[----:B------:R-:W-:-:S13]  /*c990*/  ISETP.GE.U32.AND.EX P0, PT, R17, R19, PT, P0 ;  /* 0x000000131100720c */ /* 0x000fda0003f06100 */
[----:B------:R-:W-:Y:S05]  /*c9a0*/  @!P0 BRA `(.L_x_15843) ;  /* 0xfffffffc00948947 */ /* 0x000fea000383ffff */
.L_x_15840:
[----:B------:R-:W-:Y:S05]  /*c9b0*/  BSYNC.RECONVERGENT B6 ;  /* 0x0000000000067941 */ /* 0x000fea0003800200 */
.L_x_15839:
[----:B------:R-:W0:Y:S02]  /*c9c0*/  LDCU.64 UR4, c[0x0][0x438] ;  /* 0x00008700ff0477ac */ /* 0x000e240008000a00 */
[----:B0-----:R-:W-:-:S06]  /*c9d0*/  UIMAD.WIDE.U32 UR4, UR40, 0x4, UR4 ;  /* 0x00000004280478a5 */ /* 0x001fcc000f8e0004 */
[----:B------:R-:W-:Y:S01]  /*c9e0*/  MOV R3, UR5 ;  /* 0x0000000500037c02 */ /* 0x000fe20008000f00 */
[----:B------:R-:W-:-:S04]  /*c9f0*/  IMAD.U32 R2, RZ, RZ, UR4 ;  /* 0x00000004ff027e24 */ /* 0x000fc8000f8e00ff */
[----:B------:R-:W-:-:S05]  /*ca00*/  IMAD.WIDE.U32 R62, R62, 0x8, R2 ;  /* 0x000000083e3e7825 */ /* 0x000fca00078e0002 */
[----:B------:R-:W-:Y:S04]  /*ca10*/  STG.E.64 desc[UR36][R62.64], RZ ;  /* 0x000000ff3e007986 */ /* 0x000fe8000c101b24 */
[----:B------:R-:W-:Y:S04]  /*ca20*/  STG.E.64 desc[UR36][R62.64+0x400], RZ ;  /* 0x000400ff3e007986 */ /* 0x000fe8000c101b24 */
[----:B------:R-:W-:Y:S04]  /*ca30*/  STG.E.64 desc[UR36][R62.64+0x800], RZ ;  /* 0x000800ff3e007986 */ /* 0x000fe8000c101b24 */
[----:B------:R-:W-:Y:S01]  /*ca40*/  STG.E.64 desc[UR36][R62.64+0xc00], RZ ;  /* 0x000c00ff3e007986 */ /* 0x000fe2000c101b24 */
[----:B------:R-:W-:Y:S05]  /*ca50*/  EXIT ;  /* 0x000000000000794d */ /* 0x000fea0003800000 */
        .weak           $__internal_38_$__cuda_sm20_div_s64
        .type           $__internal_38_$__cuda_sm20_div_s64,@function
        .size           $__internal_38_$__cuda_sm20_div_s64,(.L_x_34666 - $__internal_38_$__cuda_sm20_div_s64)
$__internal_38_$__cuda_sm20_div_s64:
[----:B------:R-:W-:Y:S02]  /*ca60*/  IADD3 R10, P1, PT, RZ, -R3, RZ ;  /* 0x80000003ff0a7210 */ /* 0x000fe40007f3e0ff */
[----:B------:R-:W-:-:S03]  /*ca70*/  ISETP.GE.AND P0, PT, R0, RZ, PT ;  /* 0x000000ff0000720c */ /* 0x000fc60003f06270 */
        /* <DEDUP_REMOVED lines=29> */
[----:B------:R-:W-:-:S03]  /*cc50*/  IMAD.HI.U32 R20, R21, R8, RZ ;  /* 0x0000000815147227 */ /* 0x000fc600078e00ff */
[----:B------:R-:W-:-:S05]  /*cc60*/  IADD3.X R9, PT, PT, RZ, ~R9, RZ, P0, !PT ;  /* 0x80000009ff097210 */ /* 0x000fca00007fe4ff */
[----:B------:R-:W-:-:S04]  /*cc70*/  IMAD.WIDE.U32 R20, P0, R21, R9, R20 ;  /* 0x0000000915147225 */ /* 0x000fc80007800014 */
[----:B------:R-:W-:-:S04]  /*cc80*/  IMAD.HI.U32 R20, P1, R7, R8, R20 ;  /* 0x0000000807147227 */ /* 0x000fc80007820014 */
[----:B------:R-:W-:-:S04]  /*cc90*/  IMAD.HI.U32 R8, R7, R9, RZ ;  /* 0x0000000907087227 */ /* 0x000fc800078e00ff */
[----:B------:R-:W-:Y:S02]  /*cca0*/  IMAD R9, R7, R9, RZ ;  /* 0x0000000907097224 */ /* 0x000fe400078e02ff */
[----:B------:R-:W-:Y:S02]  /*ccb0*/  IMAD.X R17, R8, 0x1, R7, P0 ;  /* 0x0000000108117824 */ /* 0x000fe400000e0607 */
[----:B------:R-:W-:Y:S01]  /*ccc0*/  IMAD.MOV.U32 R21, RZ, RZ, RZ ;  /* 0x000000ffff157224 */ /* 0x000fe200078e00ff */
[----:B------:R-:W-:Y:S02]  /*ccd0*/  IADD3 R7, P0, PT, R9, R20, RZ ;  /* 0x0000001409077210 */ /* 0x000fe40007f1e0ff */
[-C--:B------:R-:W-:Y:S02]  /*cce0*/  IADD3 R9, P3, PT, RZ, -R6.reuse, RZ ;  /* 0x80000006ff097210 */ /* 0x080fe40007f7e0ff */
[----:B------:R-:W-:Y:S02]  /*ccf0*/  IADD3.X R17, PT, PT, RZ, RZ, R17, P0, P1 ;  /* 0x000000ffff117210 */ /* 0x000fe400007e2411 */
[----:B------:R-:W-:-:S02]  /*cd00*/  SEL R9, R9, R6, !P2 ;  /* 0x0000000609097207 */ /* 0x000fc40005000000 */
[----:B------:R-:W-:-:S03]  /*cd10*/  IADD3.X R8, PT, PT, RZ, ~R5, RZ, P3, !PT ;  /* 0x80000005ff087210 */ /* 0x000fc60001ffe4ff */
[----:B------:R-:W-:Y:S01]  /*cd20*/  IMAD.HI.U32 R20, R7, R9, RZ ;  /* 0x0000000907147227 */ /* 0x000fe200078e00ff */
[----:B------:R-:W-:-:S05]  /*cd30*/  SEL R8, R8, R5, !P2 ;  /* 0x0000000508087207 */ /* 0x000fca0005000000 */
[----:B------:R-:W-:-:S04]  /*cd40*/  IMAD.WIDE.U32 R20, R7, R8, R20 ;  /* 0x0000000807147225 */ /* 0x000fc800078e0014 */
[C---:B------:R-:W-:Y:S02]  /*cd50*/  IMAD R7, R17.reuse, R8, RZ ;  /* 0x0000000811077224 */ /* 0x040fe400078e02ff */
[----:B------:R-:W-:-:S04]  /*cd60*/  IMAD.HI.U32 R20, P0, R17, R9, R20 ;  /* 0x0000000911147227 */ /* 0x000fc80007800014 */
[----:B------:R-:W-:Y:S01]  /*cd70*/  IMAD.HI.U32 R17, R17, R8, RZ ;  /* 0x0000000811117227 */ /* 0x000fe200078e00ff */
[----:B------:R-:W-:-:S04]  /*cd80*/  IADD3 R7, P1, PT, R7, R20, RZ ;  /* 0x0000001407077210 */ /* 0x000fc80007f3e0ff */
[----:B------:R-:W-:Y:S01]  /*cd90*/  IADD3.X R22, PT, PT, R17, RZ, RZ, P0, !PT ;  /* 0x000000ff11167210 */ /* 0x000fe200007fe4ff */
[----:B------:R-:W-:-:S03]  /*cda0*/  IMAD.WIDE.U32 R20, R7, R10, RZ ;  /* 0x0000000a07147225 */ /* 0x000fc600078e00ff */
[----:B------:R-:W-:Y:S01]  /*cdb0*/  IADD3 R17, P0, PT, -R20, R9, RZ ;  /* 0x0000000914117210 */ /* 0x000fe20007f1e1ff */
[----:B------:R-:W-:Y:S02]  /*cdc0*/  IMAD R20, R7, R11, R21 ;  /* 0x0000000b07147224 */ /* 0x000fe400078e0215 */
[----:B------:R-:W-:-:S04]  /*cdd0*/  IMAD.X R9, RZ, RZ, R22, P1 ;  /* 0x000000ffff097224 */ /* 0x000fc800008e0616 */
[----:B------:R-:W-:-:S05]  /*cde0*/  IMAD R20, R9, R10, R20 ;  /* 0x0000000a09147224 */ /* 0x000fca00078e0214 */
[----:B------:R-:W-:Y:S02]  /*cdf0*/  IADD3.X R8, PT, PT, ~R20, R8, RZ, P0, !PT ;  /* 0x0000000814087210 */ /* 0x000fe400007fe5ff */
[CC--:B------:R-:W-:Y:S02]  /*ce00*/  ISETP.GE.U32.AND P0, PT, R17.reuse, R10.reuse, PT ;  /* 0x0000000a1100720c */ /* 0x0c0fe40003f06070 */
[----:B------:R-:W-:Y:S02]  /*ce10*/  IADD3 R20, P2, PT, R17, -R10, RZ ;  /* 0x8000000a11147210 */ /* 0x000fe40007f5e0ff */
[----:B------:R-:W-:-:S04]  /*ce20*/  ISETP.GE.U32.AND.EX P0, PT, R8, R11, PT, P0 ;  /* 0x0000000b0800720c */ /* 0x000fc80003f06100 */
[----:B------:R-:W-:-:S04]  /*ce30*/  SEL R17, R20, R17, P0 ;  /* 0x0000001114117207 */ /* 0x000fc80000000000 */
[----:B------:R-:W-:Y:S01]  /*ce40*/  ISETP.GE.U32.AND P1, PT, R17, R10, PT ;  /* 0x0000000a1100720c */ /* 0x000fe20003f26070 */
[----:B------:R-:W-:Y:S01]  /*ce50*/  IMAD.X R17, R8, 0x1, ~R11, P2 ;  /* 0x0000000108117824 */ /* 0x000fe200010e0e0b */
[----:B------:R-:W-:-:S04]  /*ce60*/  IADD3 R10, P3, PT, R7, 0x1, RZ ;  /* 0x00000001070a7810 */ /* 0x000fc80007f7e0ff */
[----:B------:R-:W-:Y:S02]  /*ce70*/  SEL R10, R10, R7, P0 ;  /* 0x000000070a0a7207 */ /* 0x000fe40000000000 */
[-C--:B------:R-:W-:Y:S02]  /*ce80*/  IADD3.X R7, PT, PT, RZ, R9.reuse, RZ, P3, !PT ;  /* 0x00000009ff077210 */ /* 0x080fe40001ffe4ff */
[----:B------:R-:W-:Y:S02]  /*ce90*/  SEL R8, R17, R8, P0 ;  /* 0x0000000811087207 */ /* 0x000fe40000000000 */
        /* <DEDUP_REMOVED lines=10> */
[----:B------:R-:W-:Y:S01]  /*cf40*/  HFMA2 R9, -RZ, RZ, 0, 0 ;  /* 0x00000000ff097431 */ /* 0x000fe200000001ff */
[----:B------:R-:W-:-:S02]  /*cf50*/  IADD3.X R3, PT, PT, RZ, ~R8, RZ, P2, !PT ;  /* 0x80000008ff037210 */ /* 0x000fc400017fe4ff */
[----:B------:R-:W-:Y:S02]  /*cf60*/  ISETP.NE.AND.EX P0, PT, R0, RZ, PT, P0 ;  /* 0x000000ff0000720c */ /* 0x000fe40003f05300 */
[----:B------:R-:W-:Y:S01]  /*cf70*/  SEL R0, R3, R8, !P1 ;  /* 0x0000000803007207 */ /* 0x000fe20004800000 */
[----:B------:R-:W-:Y:S01]  /*cf80*/  IMAD.MOV.U32 R8, RZ, RZ, R4 ;  /* 0x000000ffff087224 */ /* 0x000fe200078e0004 */
[----:B------:R-:W-:Y:S02]  /*cf90*/  SEL R7, R7, R10, !P1 ;  /* 0x0000000a07077207 */ /* 0x000fe40004800000 */
[----:B------:R-:W-:Y:S02]  /*cfa0*/  SEL R0, R0, 0xffffffff, P0 ;  /* 0xffffffff00007807 */ /* 0x000fe40000000000 */
[----:B------:R-:W-:Y:S01]  /*cfb0*/  SEL R3, R7, 0xffffffff, P0 ;  /* 0xffffffff07037807 */ /* 0x000fe20000000000 */
[----:B------:R-:W-:Y:S06]  /*cfc0*/  RET.REL.NODEC R8 `(_ZN2at6native29vectorized_elementwise_kernelILi2EZZZNS0_67_GLOBAL__N__bb565c37_34_ValidateCompressedIndicesKernel_cu_33a4b88b42_validate_compressed_sparse_indices_kernelILNS2_8CDimNameE1ENS2_18CUDAKernelLauncherENS2_14EmptyVecKernelENS2_8DummyVecELm8EEEvRKNS_6TensorESA_lllENKUlvE1_clEvENKUlvE_clEvEUliiiiiE_St5arrayIPcLm6EEEEviT0_T1_) ;  /* 0xffffff30080c7950 */ /* 0x000fec0003c3ffff */
.L_x_15844:
        /* <DEDUP_REMOVED lines=11> */
.L_x_34666:


//--------------------- .text._ZN2at6native29vectorized_elementwise_kernelILi4EZZZNS0_67_GLOBAL__N__bb565c37_34_ValidateCompressedIndicesKernel_cu_33a4b88b42_validate_compressed_sparse_indices_kernelILNS2_8CDimNameE1ENS2_18CUDAKernelLauncherENS2_14EmptyVecKernelENS2_8DummyVecELm8EEEvRKNS_6TensorESA_lllENKUlvE1_clEvENKUlvE_clEvEUliiiiiE_St5arrayIPcLm6EEEEviT0_T1_ --------------------------
	.section	.text._ZN2at6native29vectorized_elementwise_kernelILi4EZZZNS0_67_GLOBAL__N__bb565c37_34_ValidateCompressedIndicesKernel_cu_33a4b88b42_validate_compressed_sparse_indices_kernelILNS2_8CDimNameE1ENS2_18CUDAKernelLauncherENS2_14EmptyVecKernelENS2_8DummyVecELm8EEEvRKNS_6TensorESA_lllENKUlvE1_clEvENKUlvE_clEvEUliiiiiE_St5arrayIPcLm6EEEEviT0_T1_,"ax",@progbits
	.align	128
        .global         _ZN2at6native29vectorized_elementwise_kernelILi4EZZZNS0_67_GLOBAL__N__bb565c37_34_ValidateCompressedIndicesKernel_cu_33a4b88b42_validate_compressed_sparse_indices_kernelILNS2_8CDimNameE1ENS2_18CUDAKernelLauncherENS2_14EmptyVecKernelENS2_8DummyVecELm8EEEvRKNS_6TensorESA_lllENKUlvE1_clEvENKUlvE_clEvEUliiiiiE_St5arrayIPcLm6EEEEviT0_T1_
        .type           _ZN2at6native29vectorized_elementwise_kernelILi4EZZZNS0_67_GLOBAL__N__bb565c37_34_ValidateCompressedIndicesKernel_cu_33a4b88b42_validate_compressed_sparse_indices_kernelILNS2_8CDimNameE1ENS2_18CUDAKernelLauncherENS2_14EmptyVecKernelENS2_8DummyVecELm8EEEvRKNS_6TensorESA_lllENKUlvE1_clEvENKUlvE_clEvEUliiiiiE_St5arrayIPcLm6EEEEviT0_T1_,@function
        .size           _ZN2at6native29vectorized_elementwise_kernelILi4EZZZNS0_67_GLOBAL__N__bb565c37_34_ValidateCompressedIndicesKernel_cu_33a4b88b42_validate_compressed_sparse_indices_kernelILNS2_8CDimNameE1ENS2_18CUDAKernelLauncherENS2_14EmptyVecKernelENS2_8DummyVecELm8EEEvRKNS_6TensorESA_lllENKUlvE1_clEvENKUlvE_clEvEUliiiiiE_St5arrayIPcLm6EEEEviT0_T1_,(.L_x_34667 - _ZN2at6native29vectorized_elementwise_kernelILi4EZZZNS0_67_GLOBAL__N__bb565c37_34_ValidateCompressedIndicesKernel_cu_33a4b88b42_validate_compressed_sparse_indices_kernelILNS2_8CDimNameE1ENS2_18CUDAKernelLauncherENS2_14EmptyVecKernelENS2_8DummyVecELm8EEEvRKNS_6TensorESA_lllENKUlvE1_clEvENKUlvE_clEvEUliiiiiE_St5arrayIPcLm6EEEEviT0_T1_)
        .other          _ZN2at6native29vectorized_elementwise_kernelILi4EZZZNS0_67_GLOBAL__N__bb565c37_34_ValidateCompressedIndicesKernel_cu_33a4b88b42_validate_compressed_sparse_indices_kernelILNS2_8CDimNameE1ENS2_18CUDAKernelLauncherENS2_14EmptyVecKernelENS2_8DummyVecELm8EEEvRKNS_6TensorESA_lllENKUlvE1_clEvENKUlvE_clEvEUliiiiiE_St5arrayIPcLm6EEEEviT0_T1_,@"STO_CUDA_ENTRY STV_DEFAULT"
_ZN2at6native29vectorized_elementwise_kernelILi4EZZZNS0_67_GLOBAL__N__bb565c37_34_ValidateCompressedIndicesKernel_cu_33a4b88b42_validate_compressed_sparse_indices_kernelILNS2_8CDimNameE1ENS2_18CUDAKernelLauncherENS2_14EmptyVecKernelENS2_8DummyVecELm8EEEvRKNS_6TensorESA_lllENKUlvE1_clEvENKUlvE_clEvEUliiiiiE_St5arrayIPcLm6EEEEviT0_T1_:
.text._ZN2at6native29vectorized_elementwise_kernelILi4EZZZNS0_67_GLOBAL__N__bb565c37_34_ValidateCompressedIndicesKernel_cu_33a4b88b42_validate_compressed_sparse_indices_kernelILNS2_8CDimNameE1ENS2_18CUDAKernelLauncherENS2_14EmptyVecKernelENS2_8DummyVecELm8EEEvRKNS_6TensorESA_lllENKUlvE1_clEvENKUlvE_clEvEUliiiiiE_St5arrayIPcLm6EEEEviT0_T1_:
        /* <DEDUP_REMOVED lines=280> */
.L_x_15849:
[----:B------:R-:W-:Y:S05]  /*1180*/  BSYNC.RECONVERGENT B7 ;  /* 0x0000000000077941 */ /* 0x000fea0003800200 */
.L_x_15848:
        /* <DEDUP_REMOVED lines=20> */
.L_x_15851:
[----:B------:R-:W-:Y:S05]  /*12d0*/  BSYNC.RECONVERGENT B7 ;  /* 0x0000000000077941 */ /* 0x000fea0003800200 */
.L_x_15850:
        /* <DEDUP_REMOVED lines=23> */
.L_x_15853:
[----:B------:R-:W-:Y:S05]  /*1450*/  BSYNC.RECONVERGENT B7 ;  /* 0x0000000000077941 */ /* 0x000fea0003800200 */
.L_x_15852:
        /* <DEDUP_REMOVED lines=16> */
.L_x_15858:
        /* <DEDUP_REMOVED lines=25> */
.L_x_15856:
[----:B------:R-:W-:Y:S01]  /*16f0*/  IMAD.MOV.U32 R3, RZ, RZ, R12 ;  /* 0x000000ffff037224 */ /* 0x000fe200078e000c */
[----:B------:R-:W-:Y:S01]  /*1700*/  MOV R4, 0x1730 ;  /* 0x0000173000047802 */ /* 0x000fe20000000f00 */
[----:B------:R-:W-:-:S07]  /*1710*/  IMAD.MOV.U32 R0, RZ, RZ, R13 ;  /* 0x000000ffff007224 */ /* 0x000fce00078e000d */
[----:B------:R-:W-:Y:S05]  /*1720*/  CALL.REL.NOINC `($__internal_39_$__cuda_sm20_div_s64) ;  /* 0x000000b0009c7944 */ /* 0x000fea0003c00000 */
[----:B------:R-:W-:Y:S01]  /*1730*/  MOV R8, R3 ;  /* 0x0000000300087202 */ /* 0x000fe20000000f00 */
[----:B------:R-:W-:-:S07]  /*1740*/  IMAD.MOV.U32 R9, RZ, RZ, R0 ;  /* 0x000000ffff097224 */ /* 0x000fce00078e0000 */
.L_x_15857:
[----:B------:R-:W-:Y:S05]  /*1750*/  BSYNC.RECONVERGENT B1 ;  /* 0x0000000000017941 */ /* 0x000fea0003800200 */
.L_x_15855:
        /* <DEDUP_REMOVED lines=22> */
.L_x_15854:
        /* <DEDUP_REMOVED lines=11> */
.L_x_15861:
        /* <DEDUP_REMOVED lines=21> */
.L_x_15860:
[----:B------:R-:W-:Y:S05]  /*1ac0*/  BSYNC.RECONVERGENT B7 ;  /* 0x0000000000077941 */ /* 0x000fea0003800200 */
.L_x_15859:
[----:B------:R-:W-:-:S05]  /*1ad0*/  IADD3 R22, P0, PT, R22, 0x4, RZ ;  /* 0x0000000416167810 */ /* 0x000fca0007f1e0ff */
[----:B------:R-:W-:Y:S01]  /*1ae0*/  IMAD.X R23, RZ, RZ, R23, P0 ;  /* 0x000000ffff177224 */ /* 0x000fe200000e0617 */
[----:B------:R-:W-:-:S04]  /*1af0*/  ISETP.GE.U32.AND P0, PT, R22, R16, PT ;  /* 0x000000101600720c */ /* 0x000fc80003f06070 */
[----:B------:R-:W-:-:S13]  /*1b00*/  ISETP.GE.U32.AND.EX P0, PT, R23, R17, PT, P0 ;  /* 0x000000111700720c */ /* 0x000fda0003f06100 */
[----:B------:R-:W-:Y:S05]  /*1b10*/  @!P0 BRA `(.L_x_15861) ;  /* 0xfffffffc00948947 */ /* 0x000fea000383ffff */
.L_x_15847:
[----:B------:R-:W-:Y:S05]  /*1b20*/  BSYNC.RECONVERGENT B6 ;  /* 0x0000000000067941 */ /* 0x000fea0003800200 */
.L_x_15846:
        /* <DEDUP_REMOVED lines=30> */
.L_x_15865:
[----:B------:R-:W-:Y:S05]  /*1d10*/  BSYNC.RECONVERGENT B7 ;  /* 0x0000000000077941 */ /* 0x000fea0003800200 */
.L_x_15864:
        /* <DEDUP_REMOVED lines=20> */
.L_x_15867:
[----:B------:R-:W-:Y:S05]  /*1e60*/  BSYNC.RECONVERGENT B7 ;  /* 0x0000000000077941 */ /* 0x000fea0003800200 */
.L_x_15866:
        /* <DEDUP_REMOVED lines=23> */
.L_x_15869:
[----:B------:R-:W-:Y:S05]  /*1fe0*/  BSYNC.RECONVERGENT B7 ;  /* 0x0000000000077941 */ /* 0x000fea0003800200 */
.L_x_15868:
        /* <DEDUP_REMOVED lines=18> */
.L_x_15874:
        /* <DEDUP_REMOVED lines=25> */
.L_x_15872:
[----:B------:R-:W-:Y:S01]  /*22a0*/  MOV R3, R18 ;  /* 0x0000001200037202 */ /* 0x000fe20000000f00 */
[----:B------:R-:W-:Y:S01]  /*22b0*/  IMAD.MOV.U32 R0, RZ, RZ, R19 ;  /* 0x000000ffff007224 */ /* 0x000fe200078e0013 */
[----:B------:R-:W-:-:S07]  /*22c0*/  MOV R4, 0x22e0 ;  /* 0x000022e000047802 */ /* 0x000fce0000000f00 */
[----:B------:R-:W-:Y:S05]  /*22d0*/  CALL.REL.NOINC `($__internal_39_$__cuda_sm20_div_s64) ;  /* 0x000000a400b07944 */ /* 0x000fea0003c00000 */
[----:B------:R-:W-:Y:S01]  /*22e0*/  IMAD.MOV.U32 R8, RZ, RZ, R3 ;  /* 0x000000ffff087224 */ /* 0x000fe200078e0003 */
[----:B------:R-:W-:-:S07]  /*22f0*/  MOV R9, R0 ;  /* 0x0000000000097202 */ /* 0x000fce0000000f00 */
.L_x_15873:
[----:B------:R-:W-:Y:S05]  /*2300*/  BSYNC.RECONVERGENT B1 ;  /* 0x0000000000017941 */ /* 0x000fea0003800200 */
.L_x_15871:
        /* <DEDUP_REMOVED lines=19> */
.L_x_15870:
        /* <DEDUP_REMOVED lines=11> */
.L_x_15877:
        /* <DEDUP_REMOVED lines=21> */
.L_x_15876:
[----:B------:R-:W-:Y:S05]  /*2640*/  BSYNC.RECONVERGENT B7 ;  /* 0x0000000000077941 */ /* 0x000fea0003800200 */
.L_x_15875:
[----:B------:R-:W-:-:S05]  /*2650*/  IADD3 R22, P0, PT, R22, 0x4, RZ ;  /* 0x0000000416167810 */ /* 0x000fca0007f1e0ff */
[----:B------:R-:W-:Y:S01]  /*2660*/  IMAD.X R23, RZ, RZ, R23, P0 ;  /* 0x000000ffff177224 */ /* 0x000fe200000e0617 */
[----:B------:R-:W-:-:S04]  /*2670*/  ISETP.GE.U32.AND P0, PT, R22, R18, PT ;  /* 0x000000121600720c */ /* 0x000fc80003f06070 */
[----:B------:R-:W-:-:S13]  /*2680*/  ISETP.GE.U32.AND.EX P0, PT, R23, R19, PT, P0 ;  /* 0x000000131700720c */ /* 0x000fda0003f06100 */
[----:B------:R-:W-:Y:S05]  /*2690*/  @!P0 BRA `(.L_x_15877) ;  /* 0xfffffffc00948947 */ /* 0x000fea000383ffff */
.L_x_15863:
[----:B------:R-:W-:Y:S05]  /*26a0*/  BSYNC.RECONVERGENT B6 ;  /* 0x0000000000067941 */ /* 0x000fea0003800200 */
.L_x_15862:
        /* <DEDUP_REMOVED lines=26> */
.L_x_15881:
[----:B------:R-:W-:Y:S05]  /*2850*/  BSYNC.RECONVERGENT B7 ;  /* 0x0000000000077941 */ /* 0x000fea0003800200 */
.L_x_15880:
        /* <DEDUP_REMOVED lines=20> */
.L_x_15883:
[----:B------:R-:W-:Y:S05]  /*29a0*/  BSYNC.RECONVERGENT B7 ;  /* 0x0000000000077941 */ /* 0x000fea0003800200 */
.L_x_15882:
        /* <DEDUP_REMOVED lines=23> */
.L_x_15885:
[----:B------:R-:W-:Y:S05]  /*2b20*/  BSYNC.RECONVERGENT B7 ;  /* 0x0000000000077941 */ /* 0x000fea0003800200 */
.L_x_15884:
        /* <DEDUP_REMOVED lines=15> */
.L_x_15890:
        /* <DEDUP_REMOVED lines=25> */
.L_x_15888:
[----:B------:R-:W-:Y:S01]  /*2db0*/  IMAD.MOV.U32 R3, RZ, RZ, R18 ;  /* 0x000000ffff037224 */ /* 0x000fe200078e0012 */
[----:B------:R-:W-:Y:S02]  /*2dc0*/  MOV R0, R19 ;  /* 0x0000001300007202 */ /* 0x000fe40000000f00 */
[----:B------:R-:W-:-:S07]  /*2dd0*/  MOV R4, 0x2df0 ;  /* 0x00002df000047802 */ /* 0x000fce0000000f00 */
[----:B------:R-:W-:Y:S05]  /*2de0*/  CALL.REL.NOINC `($__internal_39_$__cuda_sm20_div_s64) ;  /* 0x0000009800ec7944 */ /* 0x000fea0003c00000 */
[----:B------:R-:W-:Y:S02]  /*2df0*/  IMAD.MOV.U32 R8, RZ, RZ, R3 ;  /* 0x000000ffff087224 */ /* 0x000fe400078e0003 */
[----:B------:R-:W-:-:S07]  /*2e00*/  IMAD.MOV.U32 R9, RZ, RZ, R0 ;  /* 0x000000ffff097224 */ /* 0x000fce00078e0000 */
.L_x_15889:
[----:B------:R-:W-:Y:S05]  /*2e10*/  BSYNC.RECONVERGENT B1 ;  /* 0x0000000000017941 */ /* 0x000fea0003800200 */
.L_x_15887:
        /* <DEDUP_REMOVED lines=19> */
.L_x_15886:
        /* <DEDUP_REMOVED lines=11> */
.L_x_15893:
        /* <DEDUP_REMOVED lines=21> */
.L_x_15892:
[----:B------:R-:W-:Y:S05]  /*3150*/  BSYNC.RECONVERGENT B7 ;  /* 0x0000000000077941 */ /* 0x000fea0003800200 */
.L_x_15891:
[----:B------:R-:W-:-:S04]  /*3160*/  IADD3 R22, P0, PT, R22, 0x4, RZ ;  /* 0x0000000416167810 */ /* 0x000fc80007f1e0ff */
[----:B------:R-:W-:Y:S02]  /*3170*/  IADD3.X R23, PT, PT, RZ, R23, RZ, P0, !PT ;  /* 0x00000017ff177210 */ /* 0x000fe400007fe4ff */
[----:B------:R-:W-:-:S04]  /*3180*/  ISETP.GE.U32.AND P0, PT, R22, R18, PT ;  /* 0x000000121600720c */ /* 0x000fc80003f06070 */
[----:B------:R-:W-:-:S13]  /*3190*/  ISETP.GE.U32.AND.EX P0, PT, R23, R19, PT, P0 ;  /* 0x000000131700720c */ /* 0x000fda0003f06100 */
[----:B------:R-:W-:Y:S05]  /*31a0*/  @!P0 BRA `(.L_x_15893) ;  /* 0xfffffffc00948947 */ /* 0x000fea000383ffff */
.L_x_15879:
[----:B------:R-:W-:Y:S05]  /*31b0*/  BSYNC.RECONVERGENT B6 ;  /* 0x0000000000067941 */ /* 0x000fea0003800200 */
.L_x_15878:
        /* <DEDUP_REMOVED lines=24> */
.L_x_15897:
[----:B------:R-:W-:Y:S05]  /*3340*/  BSYNC.RECONVERGENT B7 ;  /* 0x0000000000077941 */ /* 0x000fea0003800200 */
.L_x_15896:
        /* <DEDUP_REMOVED lines=20> */
.L_x_15899:
[----:B------:R-:W-:Y:S05]  /*3490*/  BSYNC.RECONVERGENT B7 ;  /* 0x0000000000077941 */ /* 0x000fea0003800200 */
.L_x_15898:
        /* <DEDUP_REMOVED lines=23> */
.L_x_15901:
[----:B------:R-:W-:Y:S05]  /*3610*/  BSYNC.RECONVERGENT B7 ;  /* 0x0000000000077941 */ /* 0x000fea0003800200 */
.L_x_15900:
        /* <DEDUP_REMOVED lines=15> */
.L_x_15906:
        /* <DEDUP_REMOVED lines=25> */
.L_x_15904:
[----:B------:R-:W-:Y:S01]  /*38a0*/  MOV R3, R12 ;  /* 0x0000000c00037202 */ /* 0x000fe20000000f00 */
[----:B------:R-:W-:Y:S01]  /*38b0*/  IMAD.MOV.U32 R0, RZ, RZ, R13 ;  /* 0x000000ffff007224 */ /* 0x000fe200078e000d */
[----:B------:R-:W-:-:S07]  /*38c0*/  MOV R4, 0x38e0 ;  /* 0x000038e000047802 */ /* 0x000fce0000000f00 */
[----:B------:R-:W-:Y:S05]  /*38d0*/  CALL.REL.NOINC `($__internal_39_$__cuda_sm20_div_s64) ;  /* 0x0000009000307944 */ /* 0x000fea0003c00000 */
[----:B------:R-:W-:Y:S01]  /*38e0*/  IMAD.MOV.U32 R8, RZ, RZ, R3 ;  /* 0x000000ffff087224 */ /* 0x000fe200078e0003 */
[----:B------:R-:W-:-:S07]  /*38f0*/  MOV R9, R0 ;  /* 0x0000000000097202 */ /* 0x000fce0000000f00 */
.L_x_15905:
[----:B------:R-:W-:Y:S05]  /*3900*/  BSYNC.RECONVERGENT B1 ;  /* 0x0000000000017941 */ /* 0x000fea0003800200 */
.L_x_15903:
        /* <DEDUP_REMOVED lines=19> */
.L_x_15902:
        /* <DEDUP_REMOVED lines=11> */
.L_x_15909:
        /* <DEDUP_REMOVED lines=21> */
.L_x_15908:
[----:B------:R-:W-:Y:S05]  /*3c40*/  BSYNC.RECONVERGENT B7 ;  /* 0x0000000000077941 */ /* 0x000fea0003800200 */
.L_x_15907:
[----:B------:R-:W-:-:S05]  /*3c50*/  IADD3 R22, P0, PT, R22, 0x4, RZ ;  /* 0x0000000416167810 */ /* 0x000fca0007f1e0ff */
[----:B------:R-:W-:Y:S01]  /*3c60*/  IMAD.X R23, RZ, RZ, R23, P0 ;  /* 0x000000ffff177224 */ /* 0x000fe200000e0617 */
[----:B------:R-:W-:-:S04]  /*3c70*/  ISETP.GE.U32.AND P0, PT, R22, R18, PT ;  /* 0x000000121600720c */ /* 0x000fc80003f06070 */
[----:B------:R-:W-:-:S13]  /*3c80*/  ISETP.GE.U32.AND.EX P0, PT, R23, R19, PT, P0 ;  /* 0x000000131700720c */ /* 0x000fda0003f06100 */
[----:B------:R-:W-:Y:S05]  /*3c90*/  @!P0 BRA `(.L_x_15909) ;  /* 0xfffffffc00948947 */ /* 0x000fea000383ffff */
.L_x_15895:
[----:B------:R-:W-:Y:S05]  /*3ca0*/  BSYNC.RECONVERGENT B6 ;  /* 0x0000000000067941 */ /* 0x000fea0003800200 */
.L_x_15894:
        /* <DEDUP_REMOVED lines=24> */
.L_x_15913:
[----:B------:R-:W-:Y:S05]  /*3e30*/  BSYNC.RECONVERGENT B7 ;  /* 0x0000000000077941 */ /* 0x000fea0003800200 */
.L_x_15912:
        /* <DEDUP_REMOVED lines=20> */
.L_x_15915:
[----:B------:R-:W-:Y:S05]  /*3f80*/  BSYNC.RECONVERGENT B7 ;  /* 0x0000000000077941 */ /* 0x000fea0003800200 */
.L_x_15914:
        /* <DEDUP_REMOVED lines=23> */
.L_x_15917:
[----:B------:R-:W-:Y:S05]  /*4100*/  BSYNC.RECONVERGENT B7 ;  /* 0x0000000000077941 */ /* 0x000fea0003800200 */
.L_x_15916:
        /* <DEDUP_REMOVED lines=15> */
.L_x_15922:
        /* <DEDUP_REMOVED lines=25> */
.L_x_15920:
[----:B------:R-:W-:Y:S01]  /*4390*/  IMAD.MOV.U32 R3, RZ, RZ, R12 ;  /* 0x000000ffff037224 */ /* 0x000fe200078e000c */
[----:B------:R-:W-:Y:S01]  /*43a0*/  MOV R4, 0x43d0 ;  /* 0x000043d000047802 */ /* 0x000fe20000000f00 */
[----:B------:R-:W-:-:S07]  /*43b0*/  IMAD.MOV.U32 R0, RZ, RZ, R13 ;  /* 0x000000ffff007224 */ /* 0x000fce00078e000d */
[----:B------:R-:W-:Y:S05]  /*43c0*/  CALL.REL.NOINC `($__internal_39_$__cuda_sm20_div_s64) ;  /* 0x0000008400747944 */ /* 0x000fea0003c00000 */
[----:B------:R-:W-:Y:S01]  /*43d0*/  MOV R8, R3 ;  /* 0x0000000300087202 */ /* 0x000fe20000000f00 */
[----:B------:R-:W-:-:S07]  /*43e0*/  IMAD.MOV.U32 R9, RZ, RZ, R0 ;  /* 0x000000ffff097224 */ /* 0x000fce00078e0000 */
.L_x_15921:
[----:B------:R-:W-:Y:S05]  /*43f0*/  BSYNC.RECONVERGENT B1 ;  /* 0x0000000000017941 */ /* 0x000fea0003800200 */
.L_x_15919:
        /* <DEDUP_REMOVED lines=19> */
.L_x_15918:
        /* <DEDUP_REMOVED lines=11> */
.L_x_15925:
        /* <DEDUP_REMOVED lines=21> */
.L_x_15924:
[----:B------:R-:W-:Y:S05]  /*4730*/  BSYNC.RECONVERGENT B7 ;  /* 0x0000000000077941 */ /* 0x000fea0003800200 */
.L_x_15923:
[----:B------:R-:W-:-:S05]  /*4740*/  IADD3 R22, P0, PT, R22, 0x4, RZ ;  /* 0x0000000416167810 */ /* 0x000fca0007f1e0ff */
[----:B------:R-:W-:Y:S01]  /*4750*/  IMAD.X R23, RZ, RZ, R23, P0 ;  /* 0x000000ffff177224 */ /* 0x000fe200000e0617 */
[----:B------:R-:W-:-:S04]  /*4760*/  ISETP.GE.U32.AND P0, PT, R22, R18, PT ;  /* 0x000000121600720c */ /* 0x000fc80003f06070 */
[----:B------:R-:W-:-:S13]  /*4770*/  ISETP.GE.U32.AND.EX P0, PT, R23, R19, PT, P0 ;  /* 0x000000131700720c */ /* 0x000fda0003f06100 */
[----:B------:R-:W-:Y:S05]  /*4780*/  @!P0 BRA `(.L_x_15925) ;  /* 0xfffffffc00948947 */ /* 0x000fea000383ffff */
.L_x_15911:
[----:B------:R-:W-:Y:S05]  /*4790*/  BSYNC.RECONVERGENT B6 ;  /* 0x0000000000067941 */ /* 0x000fea0003800200 */
.L_x_15910:
        /* <DEDUP_REMOVED lines=24> */
.L_x_15929:
[----:B------:R-:W-:Y:S05]  /*4920*/  BSYNC.RECONVERGENT B7 ;  /* 0x0000000000077941 */ /* 0x000fea0003800200 */
.L_x_15928:
        /* <DEDUP_REMOVED lines=20> */
.L_x_15931:
[----:B------:R-:W-:Y:S05]  /*4a70*/  BSYNC.RECONVERGENT B7 ;  /* 0x0000000000077941 */ /* 0x000fea0003800200 */
.L_x_15930:
        /* <DEDUP_REMOVED lines=23> */
.L_x_15933:
[----:B------:R-:W-:Y:S05]  /*4bf0*/  BSYNC.RECONVERGENT B7 ;  /* 0x0000000000077941 */ /* 0x000fea0003800200 */
.L_x_15932:
        /* <DEDUP_REMOVED lines=15> */
.L_x_15938:
        /* <DEDUP_REMOVED lines=25> */
.L_x_15936:
[----:B------:R-:W-:Y:S01]  /*4e80*/  IMAD.MOV.U32 R3, RZ, RZ, R12 ;  /* 0x000000ffff037224 */ /* 0x000fe200078e000c */
[----:B------:R-:W-:Y:S02]  /*4e90*/  MOV R0, R13 ;  /* 0x0000000d00007202 */ /* 0x000fe40000000f00 */
[----:B------:R-:W-:-:S07]  /*4ea0*/  MOV R4, 0x4ec0 ;  /* 0x00004ec000047802 */ /* 0x000fce0000000f00 */
[----:B------:R-:W-:Y:S05]  /*4eb0*/  CALL.REL.NOINC `($__internal_39_$__cuda_sm20_div_s64) ;  /* 0x0000007800b87944 */ /* 0x000fea0003c00000 */
[----:B------:R-:W-:Y:S02]  /*4ec0*/  IMAD.MOV.U32 R8, RZ, RZ, R3 ;  /* 0x000000ffff087224 */ /* 0x000fe400078e0003 */
[----:B------:R-:W-:-:S07]  /*4ed0*/  IMAD.MOV.U32 R9, RZ, RZ, R0 ;  /* 0x000000ffff097224 */ /* 0x000fce00078e0000 */
.L_x_15937:
[----:B------:R-:W-:Y:S05]  /*4ee0*/  BSYNC.RECONVERGENT B1 ;  /* 0x0000000000017941 */ /* 0x000fea0003800200 */
.L_x_15935:
        /* <DEDUP_REMOVED lines=19> */
.L_x_15934:
        /* <DEDUP_REMOVED lines=11> */
.L_x_15941:
        /* <DEDUP_REMOVED lines=21> */
.L_x_15940:
[----:B------:R-:W-:Y:S05]  /*5220*/  BSYNC.RECONVERGENT B7 ;  /* 0x0000000000077941 */ /* 0x000fea0003800200 */
.L_x_15939:
[----:B------:R-:W-:-:S04]  /*5230*/  IADD3 R22, P0, PT, R22, 0x4, RZ ;  /* 0x0000000416167810 */ /* 0x000fc80007f1e0ff */
[----:B------:R-:W-:Y:S02]  /*5240*/  IADD3.X R23, PT, PT, RZ, R23, RZ, P0, !PT ;  /* 0x00000017ff177210 */ /* 0x000fe400007fe4ff */
[----:B------:R-:W-:-:S04]  /*5250*/  ISETP.GE.U32.AND P0, PT, R22, R18, PT ;  /* 0x000000121600720c */ /* 0x000fc80003f06070 */
[----:B------:R-:W-:-:S13]  /*5260*/  ISETP.GE.U32.AND.EX P0, PT, R23, R19, PT, P0 ;  /* 0x000000131700720c */ /* 0x000fda0003f06100 */
[----:B------:R-:W-:Y:S05]  /*5270*/  @!P0 BRA `(.L_x_15941) ;  /* 0xfffffffc00948947 */ /* 0x000fea000383ffff */
.L_x_15927:
[----:B------:R-:W-:Y:S05]  /*5280*/  BSYNC.RECONVERGENT B6 ;  /* 0x0000000000067941 */ /* 0x000fea0003800200 */
.L_x_15926:
        /* <DEDUP_REMOVED lines=24> */
.L_x_15945:
[----:B------:R-:W-:Y:S05]  /*5410*/  BSYNC.RECONVERGENT B7 ;  /* 0x0000000000077941 */ /* 0x000fea0003800200 */
.L_x_15944:
        /* <DEDUP_REMOVED lines=20> */
.L_x_15947:
[----:B------:R-:W-:Y:S05]  /*5560*/  BSYNC.RECONVERGENT B7 ;  /* 0x0000000000077941 */ /* 0x000fea0003800200 */
.L_x_15946:
        /* <DEDUP_REMOVED lines=23> */
.L_x_15949:
[----:B------:R-:W-:Y:S05]  /*56e0*/  BSYNC.RECONVERGENT B7 ;  /* 0x0000000000077941 */ /* 0x000fea0003800200 */
.L_x_15948:
        /* <DEDUP_REMOVED lines=15> */
.L_x_15954:
        /* <DEDUP_REMOVED lines=25> */
.L_x_15952:
[----:B------:R-:W-:Y:S01]  /*5970*/  MOV R3, R12 ;  /* 0x0000000c00037202 */ /* 0x000fe20000000f00 */
[----:B------:R-:W-:Y:S01]  /*5980*/  IMAD.MOV.U32 R0, RZ, RZ, R13 ;  /* 0x000000ffff007224 */ /* 0x000fe200078e000d */
[----:B------:R-:W-:-:S07]  /*5990*/  MOV R4, 0x59b0 ;  /* 0x000059b000047802 */ /* 0x000fce0000000f00 */
[----:B------:R-:W-:Y:S05]  /*59a0*/  CALL.REL.NOINC `($__internal_39_$__cuda_sm20_div_s64) ;  /* 0x0000006c00fc7944 */ /* 0x000fea0003c00000 */
[----:B------:R-:W-:Y:S01]  /*59b0*/  IMAD.MOV.U32 R8, RZ, RZ, R3 ;  /* 0x000000ffff087224 */ /* 0x000fe200078e0003 */
[----:B------:R-:W-:-:S07]  /*59c0*/  MOV R9, R0 ;  /* 0x0000000000097202 */ /* 0x000fce0000000f00 */
.L_x_15953:
[----:B------:R-:W-:Y:S05]  /*59d0*/  BSYNC.RECONVERGENT B1 ;  /* 0x0000000000017941 */ /* 0x000fea0003800200 */
.L_x_15951:
        /* <DEDUP_REMOVED lines=19> */
.L_x_15950:
        /* <DEDUP_REMOVED lines=11> */
.L_x_15957:
        /* <DEDUP_REMOVED lines=21> */
.L_x_15956:
[----:B------:R-:W-:Y:S05]  /*5d10*/  BSYNC.RECONVERGENT B7 ;  /* 0x0000000000077941 */ /* 0x000fea0003800200 */
.L_x_15955:
[----:B------:R-:W-:-:S05]  /*5d20*/  IADD3 R22, P0, PT, R22, 0x4, RZ ;  /* 0x0000000416167810 */ /* 0x000fca0007f1e0ff */
[----:B------:R-:W-:Y:S01]  /*5d30*/  IMAD.X R23, RZ, RZ, R23, P0 ;  /* 0x000000ffff177224 */ /* 0x000fe200000e0617 */
[----:B------:R-:W-:-:S04]  /*5d40*/  ISETP.GE.U32.AND P0, PT, R22, R18, PT ;  /* 0x000000121600720c */ /* 0x000fc80003f06070 */
[----:B------:R-:W-:-:S13]  /*5d50*/  ISETP.GE.U32.AND.EX P0, PT, R23, R19, PT, P0 ;  /* 0x000000131700720c */ /* 0x000fda0003f06100 */
[----:B------:R-:W-:Y:S05]  /*5d60*/  @!P0 BRA `(.L_x_15957) ;  /* 0xfffffffc00948947 */ /* 0x000fea000383ffff */
.L_x_15943:
[----:B------:R-:W-:Y:S05]  /*5d70*/  BSYNC.RECONVERGENT B6 ;  /* 0x0000000000067941 */ /* 0x000fea0003800200 */
.L_x_15942:
        /* <DEDUP_REMOVED lines=24> */
.L_x_15961:
[----:B------:R-:W-:Y:S05]  /*5f00*/  BSYNC.RECONVERGENT B7 ;  /* 0x0000000000077941 */ /* 0x000fea0003800200 */
.L_x_15960:
        /* <DEDUP_REMOVED lines=20> */
.L_x_15963:
[----:B------:R-:W-:Y:S05]  /*6050*/  BSYNC.RECONVERGENT B7 ;  /* 0x0000000000077941 */ /* 0x000fea0003800200 */
.L_x_15962:
        /* <DEDUP_REMOVED lines=23> */
.L_x_15965:
[----:B------:R-:W-:Y:S05]  /*61d0*/  BSYNC.RECONVERGENT B7 ;  /* 0x0000000000077941 */ /* 0x000fea0003800200 */
.L_x_15964:
        /* <DEDUP_REMOVED lines=13> */
.L_x_15970:
        /* <DEDUP_REMOVED lines=25> */
.L_x_15968:
[----:B------:R-:W-:Y:S01]  /*6440*/  MOV R3, R12 ;  /* 0x0000000c00037202 */ /* 0x000fe20000000f00 */
[----:B------:R-:W-:Y:S01]  /*6450*/  IMAD.MOV.U32 R0, RZ, RZ, R13 ;  /* 0x000000ffff007224 */ /* 0x000fe200078e000d */
[----:B------:R-:W-:-:S07]  /*6460*/  MOV R4, 0x6480 ;  /* 0x0000648000047802 */ /* 0x000fce0000000f00 */
[----:B------:R-:W-:Y:S05]  /*6470*/  CALL.REL.NOINC `($__internal_39_$__cuda_sm20_div_s64) ;  /* 0x0000006400487944 */ /* 0x000fea0003c00000 */
[----:B------:R-:W-:Y:S01]  /*6480*/  IMAD.MOV.U32 R8, RZ, RZ, R3 ;  /* 0x000000ffff087224 */ /* 0x000fe200078e0003 */
[----:B------:R-:W-:-:S07]  /*6490*/  MOV R9, R0 ;  /* 0x0000000000097202 */ /* 0x000fce0000000f00 */
.L_x_15969:
[----:B------:R-:W-:Y:S05]  /*64a0*/  BSYNC.RECONVERGENT B1 ;  /* 0x0000000000017941 */ /* 0x000fea0003800200 */
.L_x_15967:
        /* <DEDUP_REMOVED lines=22> */
.L_x_15966:
        /* <DEDUP_REMOVED lines=11> */
.L_x_15973:
        /* <DEDUP_REMOVED lines=21> */
.L_x_15972:
[----:B------:R-:W-:Y:S05]  /*6810*/  BSYNC.RECONVERGENT B7 ;  /* 0x0000000000077941 */ /* 0x000fea0003800200 */
.L_x_15971:
[----:B------:R-:W-:-:S05]  /*6820*/  IADD3 R16, P0, PT, R16, 0x4, RZ ;  /* 0x0000000410107810 */ /* 0x000fca0007f1e0ff */
[----:B------:R-:W-:Y:S01]  /*6830*/  IMAD.X R17, RZ, RZ, R17, P0 ;  /* 0x000000ffff117224 */ /* 0x000fe200000e0611 */
[----:B------:R-:W-:-:S04]  /*6840*/  ISETP.GE.U32.AND P0, PT, R16, R18, PT ;  /* 0x000000121000720c */ /* 0x000fc80003f06070 */
[----:B------:R-:W-:-:S13]  /*6850*/  ISETP.GE.U32.AND.EX P0, PT, R17, R19, PT, P0 ;  /* 0x000000131100720c */ /* 0x000fda0003f06100 */
[----:B------:R-:W-:Y:S05]  /*6860*/  @!P0 BRA `(.L_x_15973) ;  /* 0xfffffffc00948947 */ /* 0x000fea000383ffff */
.L_x_15959:
[----:B------:R-:W-:Y:S05]  /*6870*/  BSYNC.RECONVERGENT B6 ;  /* 0x0000000000067941 */ /* 0x000fea0003800200 */
.L_x_15958:
        /* <DEDUP_REMOVED lines=16> */
.L_x_15976:
[----:B------:R-:W-:-:S13]  /*6980*/  ISETP.GE.AND P0, PT, R2, R37, PT ;  /* 0x000000250200720c */ /* 0x000fda0003f06270 */
[----:B------:R-:W-:Y:S05]  /*6990*/  @P0 BRA `(.L_x_15978) ;  /* 0x0000000000300947 */ /* 0x000fea0003800000 */
[----:B0-----:R-:W0:Y:S01]  /*69a0*/  LDC.64 R4, c[0x0][0x438] ;  /* 0x00010e00ff047b82 */ /* 0x001e220000000a00 */
[----:B------:R-:W-:Y:S01]  /*69b0*/  LEA R3, R66, R2, 0xa ;  /* 0x0000000242037211 */ /* 0x000fe200078e50ff */
[----:B------:R-:W-:-:S04]  /*69c0*/  VIADD R2, R2, 0x80 ;  /* 0x0000008002027836 */ /* 0x000fc80000000000 */
[----:B0-----:R-:W-:-:S05]  /*69d0*/  IMAD.WIDE.U32 R4, R3, 0x4, R4 ;  /* 0x0000000403047825 */ /* 0x001fca00078e0004 */
[----:B------:R1:W-:Y:S02]  /*69e0*/  STG.E desc[UR36][R4.64], RZ ;  /* 0x000000ff04007986 */ /* 0x0003e4000c101924 */
.L_x_15977:
[----:B------:R-:W-:-:S13]  /*69f0*/  ISETP.GE.AND P0, PT, R2, R37, PT ;  /* 0x000000250200720c */ /* 0x000fda0003f06270 */
[----:B------:R-:W-:Y:S05]  /*6a00*/  @P0 BRA `(.L_x_15979) ;  /* 0x0000000000300947 */ /* 0x000fea0003800000 */
[----:B01----:R-:W0:Y:S01]  /*6a10*/  LDC.64 R4, c[0x0][0x438] ;  /* 0x00010e00ff047b82 */ /* 0x003e220000000a00 */
[----:B------:R-:W-:Y:S01]  /*6a20*/  IMAD R3, R66, 0x400, R2 ;  /* 0x0000040042037824 */ /* 0x000fe200078e0202 */
[----:B------:R-:W-:-:S03]  /*6a30*/  IADD3 R2, PT, PT, R2, 0x80, RZ ;  /* 0x0000008002027810 */ /* 0x000fc60007ffe0ff */
[----:B0-----:R-:W-:-:S05]  /*6a40*/  IMAD.WIDE.U32 R4, R3, 0x4, R4 ;  /* 0x0000000403047825 */ /* 0x001fca00078e0004 */
[----:B------:R1:W-:Y:S02]  /*6a50*/  STG.E desc[UR36][R4.64], RZ ;  /* 0x000000ff04007986 */ /* 0x0003e4000c101924 */
.L_x_15978:
[----:B------:R-:W-:-:S13]  /*6a60*/  ISETP.GE.AND P0, PT, R2, R37, PT ;  /* 0x000000250200720c */ /* 0x000fda0003f06270 */
[----:B------:R-:W-:Y:S05]  /*6a70*/  @P0 BRA `(.L_x_15980) ;  /* 0x0000000000340947 */ /* 0x000fea0003800000 */
[----:B01----:R-:W0:Y:S01]  /*6a80*/  LDC.64 R4, c[0x0][0x438] ;  /* 0x00010e00ff047b82 */ /* 0x003e220000000a00 */
[----:B------:R-:W-:Y:S02]  /*6a90*/  IMAD R3, R66, 0x400, R2 ;  /* 0x0000040042037824 */ /* 0x000fe400078e0202 */
[----:B------:R-:W-:Y:S02]  /*6aa0*/  VIADD R2, R2, 0x80 ;  /* 0x0000008002027836 */ /* 0x000fe40000000000 */
[----:B0-----:R-:W-:-:S05]  /*6ab0*/  IMAD.WIDE.U32 R4, R3, 0x4, R4 ;  /* 0x0000000403047825 */ /* 0x001fca00078e0004 */
[----:B------:R2:W-:Y:S02]  /*6ac0*/  STG.E desc[UR36][R4.64], RZ ;  /* 0x000000ff04007986 */ /* 0x0005e4000c101924 */
.L_x_15979:
        /* <DEDUP_REMOVED lines=8> */
.L_x_15980:
[----:B------:R-:W-:Y:S05]  /*6b50*/  BSYNC.RELIABLE B1 ;  /* 0x0000000000017941 */ /* 0x000fea0003800100 */
.L_x_15975:
[----:B------:R-:W-:-:S13]  /*6b60*/  ISETP.GE.AND P0, PT, R2, R37, PT ;  /* 0x000000250200720c */ /* 0x000fda0003f06270 */
[----:B012---:R-:W0:Y:S01]  /*6b70*/  @!P0 LDC.64 R4, c[0x0][0x438] ;  /* 0x00010e00ff048b82 */ /* 0x007e220000000a00 */
[----:B------:R-:W-:Y:S01]  /*6b80*/  @!P0 IMAD R3, R66, 0x400, R2 ;  /* 0x0000040042038824 */ /* 0x000fe200078e0202 */
[----:B------:R-:W-:-:S03]  /*6b90*/  @!P0 IADD3 R2, PT, PT, R2, 0x80, RZ ;  /* 0x0000008002028810 */ /* 0x000fc60007ffe0ff */
[----:B0-----:R-:W-:-:S05]  /*6ba0*/  @!P0 IMAD.WIDE.U32 R4, R3, 0x4, R4 ;  /* 0x0000000403048825 */ /* 0x001fca00078e0004 */
[----:B------:R3:W-:Y:S02]  /*6bb0*/  @!P0 STG.E desc[UR36][R4.64], RZ ;  /* 0x000000ff04008986 */ /* 0x0007e4000c101924 */
.L_x_15981:
[----:B------:R-:W-:Y:S05]  /*6bc0*/  BSYNC.RECONVERGENT B0 ;  /* 0x0000000000007941 */ /* 0x000fea0003800200 */
.L_x_15974:
[----:B------:R-:W-:-:S13]  /*6bd0*/  ISETP.GE.AND P0, PT, R2, R37, PT ;  /* 0x000000250200720c */ /* 0x000fda0003f06270 */
[----:B------:R-:W-:Y:S05]  /*6be0*/  @P0 EXIT ;  /* 0x000000000000094d */ /* 0x000fea0003800000 */
[----:B0123--:R-:W0:Y:S01]  /*6bf0*/  LDC.64 R4, c[0x0][0x438] ;  /* 0x00010e00ff047b82 */ /* 0x00fe220000000a00 */
[----:B------:R-:W-:-:S04]  /*6c00*/  IMAD R3, R66, 0x400, R2 ;  /* 0x0000040042037824 */ /* 0x000fc800078e0202 */
[----:B0-----:R-:W-:-:S05]  /*6c10*/  IMAD.WIDE.U32 R2, R3, 0x4, R4 ;  /* 0x0000000403027825 */ /* 0x001fca00078e0004 */
[----:B------:R-:W-:Y:S01]  /*6c20*/  STG.E desc[UR36][R2.64], RZ ;  /* 0x000000ff02007986 */ /* 0x000fe2000c101924 */
[----:B------:R-:W-:Y:S05]  /*6c30*/  EXIT ;  /* 0x000000000000794d */ /* 0x000fea0003800000 */
.L_x_15845:
        /* <DEDUP_REMOVED lines=13> */
[----:B------:R-:W1:Y:S01]  /*6d10*/  LDC.64 R16, c[0x0][0x3c8] ;  /* 0x0000f200ff107b82 */ /* 0x000e620000000a00 */
[----:B------:R-:W-:Y:S01]  /*6d20*/  IMAD.U32 R10, RZ, RZ, UR6 ;  /* 0x00000006ff0a7e24 */ /* 0x000fe2000f8e00ff */
[----:B------:R-:W-:Y:S01]  /*6d30*/  MOV R14, UR8 ;  /* 0x00000008000e7c02 */ /* 0x000fe20008000f00 */
[----:B------:R-:W-:Y:S01]  /*6d40*/  IMAD.U32 R11, RZ, RZ, UR7 ;  /* 0x00000007ff0b7e24 */ /* 0x000fe2000f8e00ff */
[----:B------:R-:W-:Y:S01]  /*6d50*/  UIMAD.WIDE.U32 UR4, UR40, 0x4, UR10 ;  /* 0x00000004280478a5 */ /* 0x000fe2000f8e000a */
[----:B0-----:R-:W-:Y:S01]  /*6d60*/  IMAD.WIDE.U32 R6, R64, 0x10, R6 ;  /* 0x0000001040067825 */ /* 0x001fe200078e0006 */
[----:B----4-:R-:W-:-:S02]  /*6d70*/  UIMAD.WIDE.U32 UR10, UR40, 0x4, UR12 ;  /* 0x00000004280a78a5 */ /* 0x010fc4000f8e000c */
[----:B------:R-:W0:Y:S01]  /*6d80*/  LDC.64 R2, c[0x0][0x390] ;  /* 0x0000e400ff027b82 */ /* 0x000e220000000a00 */
[----:B------:R-:W-:Y:S01]  /*6d90*/  IMAD.U32 R15, RZ, RZ, UR9 ;  /* 0x00000009ff0f7e24 */ /* 0x000fe2000f8e00ff */
[----:B------:R-:W3:Y:S01]  /*6da0*/  LDG.E.128 R52, desc[UR36][R6.64] ;  /* 0x0000002406347981 */ /* 0x000ee2000c1e1d00 */
[C---:B------:R-:W-:Y:S01]  /*6db0*/  IMAD.WIDE.U32 R10, R64.reuse, 0x10, R10 ;  /* 0x00000010400a7825 */ /* 0x040fe200078e000a */
[----:B------:R-:W-:Y:S02]  /*6dc0*/  MOV R19, UR5 ;  /* 0x0000000500137c02 */ /* 0x000fe40008000f00 */
[----:B------:R4:W5:Y:S01]  /*6dd0*/  LDG.E.128 R60, desc[UR36][R6.64+0x800] ;  /* 0x00080024063c7981 */ /* 0x000962000c1e1d00 */
[C---:B------:R-:W-:Y:S01]  /*6de0*/  IMAD.WIDE.U32 R14, R64.reuse, 0x10, R14 ;  /* 0x00000010400e7825 */ /* 0x040fe200078e000e */
[----:B------:R-:W0:Y:S02]  /*6df0*/  LDC.64 R20, c[0x0][0x3d8] ;  /* 0x0000f600ff147b82 */ /* 0x000e240000000a00 */
[----:B------:R-:W5:Y:S01]  /*6e00*/  LDG.E.128 R48, desc[UR36][R10.64] ;  /* 0x000000240a307981 */ /* 0x000f62000c1e1d00 */
[----:B------:R-:W-:Y:S01]  /*6e10*/  IMAD.U32 R18, RZ, RZ, UR4 ;  /* 0x00000004ff127e24 */ /* 0x000fe2000f8e00ff */
[----:B------:R-:W0:Y:S01]  /*6e20*/  LDCU.64 UR4, c[0x0][0x398] ;  /* 0x00007300ff0477ac */ /* 0x000e220008000a00 */
[----:B------:R-:W-:Y:S01]  /*6e30*/  IMAD.U32 R22, RZ, RZ, UR10 ;  /* 0x0000000aff167e24 */ /* 0x000fe2000f8e00ff */
[----:B------:R2:W5:Y:S01]  /*6e40*/  LDG.E.128 R56, desc[UR36][R10.64+0x800] ;  /* 0x000800240a387981 */ /* 0x000562000c1e1d00 */
[----:B------:R-:W-:Y:S01]  /*6e50*/  IMAD.U32 R23, RZ, RZ, UR11 ;  /* 0x0000000bff177e24 */ /* 0x000fe2000f8e00ff */
[----:B----4-:R-:W4:Y:S02]  /*6e60*/  LDC.64 R6, c[0x0][0x3a0] ;  /* 0x0000e800ff067b82 */ /* 0x010f240000000a00 */
[----:B------:R-:W5:Y:S04]  /*6e70*/  LDG.E.128 R32, desc[UR36][R14.64] ;  /* 0x000000240e207981 */ /* 0x000f68000c1e1d00 */
[----:B------:R1:W5:Y:S02]  /*6e80*/  LDG.E.128 R44, desc[UR36][R14.64+0x800] ;  /* 0x000800240e2c7981 */ /* 0x000364000c1e1d00 */
[----:B--2---:R-:W2:Y:S08]  /*6e90*/  LDC.64 R10, c[0x0][0x3b0] ;  /* 0x0000ec00ff0a7b82 */ /* 0x004eb00000000a00 */
[----:B-1----:R-:W1:Y:S01]  /*6ea0*/  LDC.64 R14, c[0x0][0x3c0] ;  /* 0x0000f000ff0e7b82 */ /* 0x002e620000000a00 */
[----:B------:R-:W-:-:S04]  /*6eb0*/  IMAD.WIDE.U32 R18, R64, 0x10, R18 ;  /* 0x0000001040127825 */ /* 0x000fc800078e0012 */
[----:B------:R-:W-:Y:S01]  /*6ec0*/  IMAD.WIDE.U32 R22, R64, 0x10, R22 ;  /* 0x0000001040167825 */ /* 0x000fe200078e0016 */
[----:B------:R-:W5:Y:S02]  /*6ed0*/  LDG.E.128 R28, desc[UR36][R18.64] ;  /* 0x00000024121c7981 */ /* 0x000f64000c1e1d00 */
[----:B------:R-:W0:Y:S02]  /*6ee0*/  LDC.64 R66, c[0x0][0x3e8] ;  /* 0x0000fa00ff427b82 */ /* 0x000e240000000a00 */
[----:B------:R4:W5:Y:S04]  /*6ef0*/  LDG.E.128 R36, desc[UR36][R18.64+0x800] ;  /* 0x0008002412247981 */ /* 0x000968000c1e1d00 */
[----:B------:R-:W5:Y:S02]  /*6f00*/  LDG.E.128 R24, desc[UR36][R22.64] ;  /* 0x0000002416187981 */ /* 0x000f64000c1e1d00 */
[----:B------:R-:W0:Y:S02]  /*6f10*/  LDC.64 R68, c[0x0][0x420] ;  /* 0x00010800ff447b82 */ /* 0x000e240000000a00 */
[----:B------:R2:W5:Y:S04]  /*6f20*/  LDG.E.128 R40, desc[UR36][R22.64+0x800] ;  /* 0x0008002416287981 */ /* 0x000568000c1e1d00 */
[----:B------:R2:W-:Y:S02]  /*6f30*/  STL.64 [R1+0xc0], R4 ;  /* 0x0000c00401007387 */ /* 0x0005e40000100a00 */
[----:B----4-:R-:W4:Y:S02]  /*6f40*/  LDC.64 R18, c[0x0][0x3d0] ;  /* 0x0000f400ff127b82 */ /* 0x010f240000000a00 */
[----:B------:R1:W-:Y:S04]  /*6f50*/  STL.64 [R1+0xc8], R6 ;  /* 0x0000c80601007387 */ /* 0x0003e80000100a00 */
[----:B------:R1:W-:Y:S02]  /*6f60*/  STL.64 [R1+0xd0], R8 ;  /* 0x0000d00801007387 */ /* 0x0003e40000100a00 */
[----:B--2---:R-:W2:Y:S02]  /*6f70*/  LDC.64 R22, c[0x0][0x3e0] ;  /* 0x0000f800ff167b82 */ /* 0x004ea40000000a00 */
[----:B------:R0:W-:Y:S04]  /*6f80*/  STL.64 [R1+0xd8], R10 ;  /* 0x0000d80a01007387 */ /* 0x0001e80000100a00 */
[----:B------:R0:W-:Y:S02]  /*6f90*/  STL.64 [R1+0xe0], R12 ;  /* 0x0000e00c01007387 */ /* 0x0001e40000100a00 */
[----:B------:R-:W2:Y:S02]  /*6fa0*/  LDC.64 R4, c[0x0][0x3f8] ;  /* 0x0000fe00ff047b82 */ /* 0x000ea40000000a00 */
[----:B-1----:R1:W-:Y:S04]  /*6fb0*/  STL.64 [R1+0xe8], R14 ;  /* 0x0000e80e01007387 */ /* 0x0023e80000100a00 */
[----:B------:R1:W-:Y:S02]  /*6fc0*/  STL.64 [R1+0xf0], R16 ;  /* 0x0000f01001007387 */ /* 0x0003e40000100a00 */
[----:B------:R-:W2:Y:S08]  /*6fd0*/  LDC.64 R6, c[0x0][0x400] ;  /* 0x00010000ff067b82 */ /* 0x000eb00000000a00 */
[----:B------:R-:W2:Y:S08]  /*6fe0*/  LDC.64 R8, c[0x0][0x408] ;  /* 0x00010200ff087b82 */ /* 0x000eb00000000a00 */
[----:B0-----:R-:W0:Y:S08]  /*6ff0*/  LDC.64 R10, c[0x0][0x410] ;  /* 0x00010400ff0a7b82 */ /* 0x001e300000000a00 */
[----:B------:R-:W0:Y:S08]  /*7000*/  LDC.64 R12, c[0x0][0x418] ;  /* 0x00010600ff0c7b82 */ /* 0x000e300000000a00 */
[----:B-1----:R-:W1:Y:S08]  /*7010*/  LDC.64 R14, c[0x0][0x428] ;  /* 0x00010a00ff0e7b82 */ /* 0x002e700000000a00 */
[----:B------:R-:W1:Y:S08]  /*7020*/  LDC.64 R16, c[0x0][0x430] ;  /* 0x00010c00ff107b82 */ /* 0x000e700000000a00 */
[----:B------:R-:W1:Y:S01]  /*7030*/  LDC R0, c[0x0][0x388] ;  /* 0x0000e200ff007b82 */ /* 0x000e620000000800 */
[----:B------:R2:W-:Y:S01]  /*7040*/  STL.64 [R1+0xb8], R2 ;  /* 0x0000b80201007387 */ /* 0x0005e20000100a00 */
[----:B------:R-:W1:Y:S03]  /*7050*/  LDCU UR6, c[0x0][0x3a0] ;  /* 0x00007400ff0677ac */ /* 0x000e660008000800 */
[----:B----4-:R-:W-:Y:S03]  /*7060*/  STL.64 [R1+0xf8], R18 ;  /* 0x0000f81201007387 */ /* 0x010fe60000100a00 */
[----:B--2---:R-:W2:Y:S01]  /*7070*/  LDC.64 R2, c[0x0][0x3f0] ;  /* 0x0000fc00ff027b82 */ /* 0x004ea20000000a00 */
[----:B------:R-:W-:Y:S04]  /*7080*/  STL.64 [R1+0x100], R20 ;  /* 0x0001001401007387 */ /* 0x000fe80000100a00 */
[----:B------:R-:W-:Y:S04]  /*7090*/  STL.64 [R1+0x108], R22 ;  /* 0x0001081601007387 */ /* 0x000fe80000100a00 */
[----:B------:R-:W-:Y:S04]  /*70a0*/  STL.64 [R1+0x110], R66 ;  /* 0x0001104201007387 */ /* 0x000fe80000100a00 */
[----:B------:R-:W-:Y:S04]  /*70b0*/  STL.64 [R1+0x120], R4 ;  /* 0x0001200401007387 */ /* 0x000fe80000100a00 */
[----:B------:R-:W-:Y:S04]  /*70c0*/  STL.64 [R1+0x128], R6 ;  /* 0x0001280601007387 */ /* 0x000fe80000100a00 */
[----:B------:R-:W-:Y:S04]  /*70d0*/  STL.64 [R1+0x130], R8 ;  /* 0x0001300801007387 */ /* 0x000fe80000100a00 */
[----:B0-----:R-:W-:Y:S04]  /*70e0*/  STL.64 [R1+0x138], R10 ;  /* 0x0001380a01007387 */ /* 0x001fe80000100a00 */
[----:B------:R-:W-:Y:S04]  /*70f0*/  STL.64 [R1+0x140], R12 ;  /* 0x0001400c01007387 */ /* 0x000fe80000100a00 */
[----:B------:R-:W-:Y:S04]  /*7100*/  STL.64 [R1+0x148], R68 ;  /* 0x0001484401007387 */ /* 0x000fe80000100a00 */
[----:B-1----:R-:W-:Y:S04]  /*7110*/  STL.64 [R1+0x150], R14 ;  /* 0x0001500e01007387 */ /* 0x002fe80000100a00 */
[----:B------:R-:W-:Y:S04]  /*7120*/  STL.64 [R1+0x158], R16 ;  /* 0x0001581001007387 */ /* 0x000fe80000100a00 */
[----:B------:R-:W-:Y:S01]  /*7130*/  STL [R1+0xb0], R0 ;  /* 0x0000b00001007387 */ /* 0x000fe20000100800 */
[----:B------:R-:W-:-:S02]  /*7140*/  UISETP.GT.U32.AND UP0, UPT, UR4, URZ, UPT ;  /* 0x000000ff0400728c */ /* 0x000fc4000bf04070 */
[----:B------:R-:W-:Y:S02]  /*7150*/  UIADD3 UR38, UPT, UPT, UR38, -0x1, URZ ;  /* 0xffffffff26267890 */ /* 0x000fe4000fffe0ff */
[----:B------:R-:W-:Y:S01]  /*7160*/  UISETP.GT.AND.EX UP0, UPT, UR5, URZ, UPT, UP0 ;  /* 0x000000ff0500728c */ /* 0x000fe2000bf04300 */
[----:B--2---:R0:W-:Y:S03]  /*7170*/  STL.64 [R1+0x118], R2 ;  /* 0x0001180201007387 */ /* 0x0041e60000100a00 */
        /* <DEDUP_REMOVED lines=23> */
.L_x_15983:
[----:B------:R-:W-:Y:S05]  /*72f0*/  BSYNC.RECONVERGENT B6 ;  /* 0x0000000000067941 */ /* 0x000fea0003800200 */
.L_x_15982:
        /* <DEDUP_REMOVED lines=20> */
.L_x_15985:
[----:B------:R-:W-:Y:S05]  /*7440*/  BSYNC.RECONVERGENT B6 ;  /* 0x0000000000067941 */ /* 0x000fea0003800200 */
.L_x_15984:
        /* <DEDUP_REMOVED lines=23> */
.L_x_15987:
[----:B------:R-:W-:Y:S05]  /*75c0*/  BSYNC.RECONVERGENT B6 ;  /* 0x0000000000067941 */ /* 0x000fea0003800200 */
.L_x_15986:
        /* <DEDUP_REMOVED lines=15> */
.L_x_15992:
        /* <DEDUP_REMOVED lines=25> */
.L_x_15990:
[----:B------:R-:W-:Y:S01]  /*7850*/  IMAD.MOV.U32 R3, RZ, RZ, R12 ;  /* 0x000000ffff037224 */ /* 0x000fe200078e000c */
[----:B------:R-:W-:Y:S01]  /*7860*/  MOV R4, 0x7890 ;  /* 0x0000789000047802 */ /* 0x000fe20000000f00 */
[----:B------:R-:W-:-:S07]  /*7870*/  IMAD.MOV.U32 R0, RZ, RZ, R13 ;  /* 0x000000ffff007224 */ /* 0x000fce00078e000d */
[----:B------:R-:W-:Y:S05]  /*7880*/  CALL.REL.NOINC `($__internal_39_$__cuda_sm20_div_s64) ;  /* 0x0000005000447944 */ /* 0x000fea0003c00000 */
[----:B------:R-:W-:Y:S01]  /*7890*/  MOV R8, R3 ;  /* 0x0000000300087202 */ /* 0x000fe20000000f00 */
[----:B------:R-:W-:-:S07]  /*78a0*/  IMAD.MOV.U32 R9, RZ, RZ, R0 ;  /* 0x000000ffff097224 */ /* 0x000fce00078e0000 */
.L_x_15991:
[----:B------:R-:W-:Y:S05]  /*78b0*/  BSYNC.RECONVERGENT B1 ;  /* 0x0000000000017941 */ /* 0x000fea0003800200 */
.L_x_15989:
        /* <DEDUP_REMOVED lines=22> */
.L_x_15988:
        /* <DEDUP_REMOVED lines=12> */
.L_x_15997:
        /* <DEDUP_REMOVED lines=21> */
.L_x_15996:
[----:B------:R-:W-:Y:S05]  /*7c30*/  BSYNC.RECONVERGENT B7 ;  /* 0x0000000000077941 */ /* 0x000fea0003800200 */
.L_x_15995:
[----:B------:R-:W-:-:S05]  /*7c40*/  IADD3 R18, P0, PT, R18, 0x4, RZ ;  /* 0x0000000412127810 */ /* 0x000fca0007f1e0ff */
[----:B------:R-:W-:Y:S01]  /*7c50*/  IMAD.X R19, RZ, RZ, R19, P0 ;  /* 0x000000ffff137224 */ /* 0x000fe200000e0613 */
[----:B------:R-:W-:-:S04]  /*7c60*/  ISETP.GE.U32.AND P0, PT, R18, R16, PT ;  /* 0x000000101200720c */ /* 0x000fc80003f06070 */
[----:B------:R-:W-:-:S13]  /*7c70*/  ISETP.GE.U32.AND.EX P0, PT, R19, R17, PT, P0 ;  /* 0x000000111300720c */ /* 0x000fda0003f06100 */
[----:B------:R-:W-:Y:S05]  /*7c80*/  @!P0 BRA `(.L_x_15997) ;  /* 0xfffffffc00948947 */ /* 0x000fea000383ffff */
.L_x_15994:
[----:B------:R-:W-:Y:S05]  /*7c90*/  BSYNC.RECONVERGENT B6 ;  /* 0x0000000000067941 */ /* 0x000fea0003800200 */
.L_x_15993:
        /* <DEDUP_REMOVED lines=20> */
.L_x_15999:
[----:B------:R-:W-:Y:S05]  /*7de0*/  BSYNC.RECONVERGENT B6 ;  /* 0x0000000000067941 */ /* 0x000fea0003800200 */
.L_x_15998:
        /* <DEDUP_REMOVED lines=20> */
.L_x_16001:
[----:B------:R-:W-:Y:S05]  /*7f30*/  BSYNC.RECONVERGENT B6 ;  /* 0x0000000000067941 */ /* 0x000fea0003800200 */
.L_x_16000:
        /* <DEDUP_REMOVED lines=23> */
.L_x_16003:
[----:B------:R-:W-:Y:S05]  /*80b0*/  BSYNC.RECONVERGENT B6 ;  /* 0x0000000000067941 */ /* 0x000fea0003800200 */
.L_x_16002:
        /* <DEDUP_REMOVED lines=15> */
.L_x_16008:
        /* <DEDUP_REMOVED lines=25> */
.L_x_16006:
[----:B------:R-:W-:Y:S01]  /*8340*/  MOV R3, R12 ;  /* 0x0000000c00037202 */ /* 0x000fe20000000f00 */
[----:B------:R-:W-:Y:S01]  /*8350*/  IMAD.MOV.U32 R0, RZ, RZ, R13 ;  /* 0x000000ffff007224 */ /* 0x000fe200078e000d */
[----:B------:R-:W-:-:S07]  /*8360*/  MOV R4, 0x8380 ;  /* 0x0000838000047802 */ /* 0x000fce0000000f00 */
[----:B------:R-:W-:Y:S05]  /*8370*/  CALL.REL.NOINC `($__internal_39_$__cuda_sm20_div_s64) ;  /* 0x0000004400887944 */ /* 0x000fea0003c00000 */
[----:B------:R-:W-:Y:S01]  /*8380*/  IMAD.MOV.U32 R8, RZ, RZ, R3 ;  /* 0x000000ffff087224 */ /* 0x000fe200078e0003 */
[----:B------:R-:W-:-:S07]  /*8390*/  MOV R9, R0 ;  /* 0x0000000000097202 */ /* 0x000fce0000000f00 */
.L_x_16007:
[----:B------:R-:W-:Y:S05]  /*83a0*/  BSYNC.RECONVERGENT B1 ;  /* 0x0000000000017941 */ /* 0x000fea0003800200 */
.L_x_16005:
        /* <DEDUP_REMOVED lines=22> */
.L_x_16004:
        /* <DEDUP_REMOVED lines=12> */
.L_x_16013:
        /* <DEDUP_REMOVED lines=21> */
.L_x_16012:
[----:B------:R-:W-:Y:S05]  /*8720*/  BSYNC.RECONVERGENT B7 ;  /* 0x0000000000077941 */ /* 0x000fea0003800200 */
.L_x_16011:
[----:B------:R-:W-:-:S05]  /*8730*/  IADD3 R18, P0, PT, R18, 0x4, RZ ;  /* 0x0000000412127810 */ /* 0x000fca0007f1e0ff */
[----:B------:R-:W-:Y:S01]  /*8740*/  IMAD.X R19, RZ, RZ, R19, P0 ;  /* 0x000000ffff137224 */ /* 0x000fe200000e0613 */
[----:B------:R-:W-:-:S04]  /*8750*/  ISETP.GE.U32.AND P0, PT, R18, R16, PT ;  /* 0x000000101200720c */ /* 0x000fc80003f06070 */
[----:B------:R-:W-:-:S13]  /*8760*/  ISETP.GE.U32.AND.EX P0, PT, R19, R17, PT, P0 ;  /* 0x000000111300720c */ /* 0x000fda0003f06100 */
[----:B------:R-:W-:Y:S05]  /*8770*/  @!P0 BRA `(.L_x_16013) ;  /* 0xfffffffc00948947 */ /* 0x000fea000383ffff */
.L_x_16010:
[----:B------:R-:W-:Y:S05]  /*8780*/  BSYNC.RECONVERGENT B6 ;  /* 0x0000000000067941 */ /* 0x000fea0003800200 */
.L_x_16009:
        /* <DEDUP_REMOVED lines=20> */
.L_x_16015:
[----:B------:R-:W-:Y:S05]  /*88d0*/  BSYNC.RECONVERGENT B6 ;  /* 0x0000000000067941 */ /* 0x000fea0003800200 */
.L_x_16014:
        /* <DEDUP_REMOVED lines=20> */
.L_x_16017:
[----:B------:R-:W-:Y:S05]  /*8a20*/  BSYNC.RECONVERGENT B6 ;  /* 0x0000000000067941 */ /* 0x000fea0003800200 */
.L_x_16016:
        /* <DEDUP_REMOVED lines=23> */
.L_x_16019:
[----:B------:R-:W-:Y:S05]  /*8ba0*/  BSYNC.RECONVERGENT B6 ;  /* 0x0000000000067941 */ /* 0x000fea0003800200 */
.L_x_16018:
        /* <DEDUP_REMOVED lines=15> */
.L_x_16024:
        /* <DEDUP_REMOVED lines=25> */
.L_x_16022:
[----:B------:R-:W-:Y:S01]  /*8e30*/  IMAD.MOV.U32 R3, RZ, RZ, R12 ;  /* 0x000000ffff037224 */ /* 0x000fe200078e000c */
[----:B------:R-:W-:Y:S02]  /*8e40*/  MOV R0, R13 ;  /* 0x0000000d00007202 */ /* 0x000fe40000000f00 */
[----:B------:R-:W-:-:S07]  /*8e50*/  MOV R4, 0x8e70 ;  /* 0x00008e7000047802 */ /* 0x000fce0000000f00 */
[----:B------:R-:W-:Y:S05]  /*8e60*/  CALL.REL.NOINC `($__internal_39_$__cuda_sm20_div_s64) ;  /* 0x0000003800cc7944 */ /* 0x000fea0003c00000 */
[----:B------:R-:W-:Y:S02]  /*8e70*/  IMAD.MOV.U32 R8, RZ, RZ, R3 ;  /* 0x000000ffff087224 */ /* 0x000fe400078e0003 */
[----:B------:R-:W-:-:S07]  /*8e80*/  IMAD.MOV.U32 R9, RZ, RZ, R0 ;  /* 0x000000ffff097224 */ /* 0x000fce00078e0000 */
.L_x_16023:
[----:B------:R-:W-:Y:S05]  /*8e90*/  BSYNC.RECONVERGENT B1 ;  /* 0x0000000000017941 */ /* 0x000fea0003800200 */
.L_x_16021:
        /* <DEDUP_REMOVED lines=22> */
.L_x_16020:
        /* <DEDUP_REMOVED lines=12> */
.L_x_16029:
        /* <DEDUP_REMOVED lines=21> */
.L_x_16028:
[----:B------:R-:W-:Y:S05]  /*9210*/  BSYNC.RECONVERGENT B7 ;  /* 0x0000000000077941 */ /* 0x000fea0003800200 */
.L_x_16027:
[----:B------:R-:W-:-:S04]  /*9220*/  IADD3 R18, P0, PT, R18, 0x4, RZ ;  /* 0x0000000412127810 */ /* 0x000fc80007f1e0ff */
[----:B------:R-:W-:Y:S02]  /*9230*/  IADD3.X R19, PT, PT, RZ, R19, RZ, P0, !PT ;  /* 0x00000013ff137210 */ /* 0x000fe400007fe4ff */
[----:B------:R-:W-:-:S04]  /*9240*/  ISETP.GE.U32.AND P0, PT, R18, R16, PT ;  /* 0x000000101200720c */ /* 0x000fc80003f06070 */
[----:B------:R-:W-:-:S13]  /*9250*/  ISETP.GE.U32.AND.EX P0, PT, R19, R17, PT, P0 ;  /* 0x000000111300720c */ /* 0x000fda0003f06100 */
[----:B------:R-:W-:Y:S05]  /*9260*/  @!P0 BRA `(.L_x_16029) ;  /* 0xfffffffc00948947 */ /* 0x000fea000383ffff */
.L_x_16026:
[----:B------:R-:W-:Y:S05]  /*9270*/  BSYNC.RECONVERGENT B6 ;  /* 0x0000000000067941 */ /* 0x000fea0003800200 */
.L_x_16025:
        /* <DEDUP_REMOVED lines=20> */
.L_x_16031:
[----:B------:R-:W-:Y:S05]  /*93c0*/  BSYNC.RECONVERGENT B6 ;  /* 0x0000000000067941 */ /* 0x000fea0003800200 */
.L_x_16030:
        /* <DEDUP_REMOVED lines=20> */
.L_x_16033:
[----:B------:R-:W-:Y:S05]  /*9510*/  BSYNC.RECONVERGENT B6 ;  /* 0x0000000000067941 */ /* 0x000fea0003800200 */
.L_x_16032:
        /* <DEDUP_REMOVED lines=23> */
.L_x_16035:
[----:B------:R-:W-:Y:S05]  /*9690*/  BSYNC.RECONVERGENT B6 ;  /* 0x0000000000067941 */ /* 0x000fea0003800200 */
.L_x_16034:
        /* <DEDUP_REMOVED lines=15> */
.L_x_16040:
        /* <DEDUP_REMOVED lines=25> */
.L_x_16038:
[----:B------:R-:W-:Y:S01]  /*9920*/  IMAD.MOV.U32 R3, RZ, RZ, R12 ;  /* 0x000000ffff037224 */ /* 0x000fe200078e000c */
[----:B------:R-:W-:Y:S01]  /*9930*/  MOV R4, 0x9960 ;  /* 0x0000996000047802 */ /* 0x000fe20000000f00 */
[----:B------:R-:W-:-:S07]  /*9940*/  IMAD.MOV.U32 R0, RZ, RZ, R13 ;  /* 0x000000ffff007224 */ /* 0x000fce00078e000d */
[----:B------:R-:W-:Y:S05]  /*9950*/  CALL.REL.NOINC `($__internal_39_$__cuda_sm20_div_s64) ;  /* 0x0000003000107944 */ /* 0x000fea0003c00000 */
[----:B------:R-:W-:Y:S01]  /*9960*/  MOV R8, R3 ;  /* 0x0000000300087202 */ /* 0x000fe20000000f00 */
[----:B------:R-:W-:-:S07]  /*9970*/  IMAD.MOV.U32 R9, RZ, RZ, R0 ;  /* 0x000000ffff097224 */ /* 0x000fce00078e0000 */
.L_x_16039:
[----:B------:R-:W-:Y:S05]  /*9980*/  BSYNC.RECONVERGENT B1 ;  /* 0x0000000000017941 */ /* 0x000fea0003800200 */
.L_x_16037:
        /* <DEDUP_REMOVED lines=22> */
.L_x_16036:
        /* <DEDUP_REMOVED lines=12> */
.L_x_16045:
        /* <DEDUP_REMOVED lines=21> */
.L_x_16044:
[----:B------:R-:W-:Y:S05]  /*9d00*/  BSYNC.RECONVERGENT B7 ;  /* 0x0000000000077941 */ /* 0x000fea0003800200 */
.L_x_16043:
[----:B------:R-:W-:-:S05]  /*9d10*/  IADD3 R18, P0, PT, R18, 0x4, RZ ;  /* 0x0000000412127810 */ /* 0x000fca0007f1e0ff */
[----:B------:R-:W-:Y:S01]  /*9d20*/  IMAD.X R19, RZ, RZ, R19, P0 ;  /* 0x000000ffff137224 */ /* 0x000fe200000e0613 */
[----:B------:R-:W-:-:S04]  /*9d30*/  ISETP.GE.U32.AND P0, PT, R18, R16, PT ;  /* 0x000000101200720c */ /* 0x000fc80003f06070 */
[----:B------:R-:W-:-:S13]  /*9d40*/  ISETP.GE.U32.AND.EX P0, PT, R19, R17, PT, P0 ;  /* 0x000000111300720c */ /* 0x000fda0003f06100 */
[----:B------:R-:W-:Y:S05]  /*9d50*/  @!P0 BRA `(.L_x_16045) ;  /* 0xfffffffc00948947 */ /* 0x000fea000383ffff */
.L_x_16042:
[----:B------:R-:W-:Y:S05]  /*9d60*/  BSYNC.RECONVERGENT B6 ;  /* 0x0000000000067941 */ /* 0x000fea0003800200 */
.L_x_16041:
        /* <DEDUP_REMOVED lines=20> */
.L_x_16047:
[----:B------:R-:W-:Y:S05]  /*9eb0*/  BSYNC.RECONVERGENT B6 ;  /* 0x0000000000067941 */ /* 0x000fea0003800200 */
.L_x_16046:
        /* <DEDUP_REMOVED lines=20> */
.L_x_16049:
[----:B------:R-:W-:Y:S05]  /*a000*/  BSYNC.RECONVERGENT B6 ;  /* 0x0000000000067941 */ /* 0x000fea0003800200 */
.L_x_16048:
        /* <DEDUP_REMOVED lines=23> */
.L_x_16051:
[----:B------:R-:W-:Y:S05]  /*a180*/  BSYNC.RECONVERGENT B6 ;  /* 0x0000000000067941 */ /* 0x000fea0003800200 */
.L_x_16050:
        /* <DEDUP_REMOVED lines=15> */
.L_x_16056:
        /* <DEDUP_REMOVED lines=25> */
.L_x_16054:
[----:B------:R-:W-:Y:S01]  /*a410*/  MOV R3, R12 ;  /* 0x0000000c00037202 */ /* 0x000fe20000000f00 */
[----:B------:R-:W-:Y:S01]  /*a420*/  IMAD.MOV.U32 R0, RZ, RZ, R13 ;  /* 0x000000ffff007224 */ /* 0x000fe200078e000d */
[----:B------:R-:W-:-:S07]  /*a430*/  MOV R4, 0xa450 ;  /* 0x0000a45000047802 */ /* 0x000fce0000000f00 */
[----:B------:R-:W-:Y:S05]  /*a440*/  CALL.REL.NOINC `($__internal_39_$__cuda_sm20_div_s64) ;  /* 0x0000002400547944 */ /* 0x000fea0003c00000 */
[----:B------:R-:W-:Y:S01]  /*a450*/  IMAD.MOV.U32 R8, RZ, RZ, R3 ;  /* 0x000000ffff087224 */ /* 0x000fe200078e0003 */
[----:B------:R-:W-:-:S07]  /*a460*/  MOV R9, R0 ;  /* 0x0000000000097202 */ /* 0x000fce0000000f00 */
.L_x_16055:
[----:B------:R-:W-:Y:S05]  /*a470*/  BSYNC.RECONVERGENT B1 ;  /* 0x0000000000017941 */ /* 0x000fea0003800200 */
.L_x_16053:
        /* <DEDUP_REMOVED lines=22> */
.L_x_16052:
        /* <DEDUP_REMOVED lines=12> */
.L_x_16061:
        /* <DEDUP_REMOVED lines=21> */
.L_x_16060:
[----:B------:R-:W-:Y:S05]  /*a7f0*/  BSYNC.RECONVERGENT B7 ;  /* 0x0000000000077941 */ /* 0x000fea0003800200 */
.L_x_16059:
[----:B------:R-:W-:-:S05]  /*a800*/  IADD3 R18, P0, PT, R18, 0x4, RZ ;  /* 0x0000000412127810 */ /* 0x000fca0007f1e0ff */
[----:B------:R-:W-:Y:S01]  /*a810*/  IMAD.X R19, RZ, RZ, R19, P0 ;  /* 0x000000ffff137224 */ /* 0x000fe200000e0613 */
[----:B------:R-:W-:-:S04]  /*a820*/  ISETP.GE.U32.AND P0, PT, R18, R16, PT ;  /* 0x000000101200720c */ /* 0x000fc80003f06070 */
[----:B------:R-:W-:-:S13]  /*a830*/  ISETP.GE.U32.AND.EX P0, PT, R19, R17, PT, P0 ;  /* 0x000000111300720c */ /* 0x000fda0003f06100 */
[----:B------:R-:W-:Y:S05]  /*a840*/  @!P0 BRA `(.L_x_16061) ;  /* 0xfffffffc00948947 */ /* 0x000fea000383ffff */
.L_x_16058:
[----:B------:R-:W-:Y:S05]  /*a850*/  BSYNC.RECONVERGENT B6 ;  /* 0x0000000000067941 */ /* 0x000fea0003800200 */
.L_x_16057:
        /* <DEDUP_REMOVED lines=20> */
.L_x_16063:
[----:B------:R-:W-:Y:S05]  /*a9a0*/  BSYNC.RECONVERGENT B6 ;  /* 0x0000000000067941 */ /* 0x000fea0003800200 */
.L_x_16062:
        /* <DEDUP_REMOVED lines=20> */
.L_x_16065:
[----:B------:R-:W-:Y:S05]  /*aaf0*/  BSYNC.RECONVERGENT B6 ;  /* 0x0000000000067941 */ /* 0x000fea0003800200 */
.L_x_16064:
        /* <DEDUP_REMOVED lines=23> */
.L_x_16067:
[----:B------:R-:W-:Y:S05]  /*ac70*/  BSYNC.RECONVERGENT B6 ;  /* 0x0000000000067941 */ /* 0x000fea0003800200 */
.L_x_16066:
        /* <DEDUP_REMOVED lines=15> */
.L_x_16072:
        /* <DEDUP_REMOVED lines=25> */
.L_x_16070:
[----:B------:R-:W-:Y:S01]  /*af00*/  MOV R3, R12 ;  /* 0x0000000c00037202 */ /* 0x000fe20000000f00 */
[----:B------:R-:W-:Y:S01]  /*af10*/  IMAD.MOV.U32 R0, RZ, RZ, R13 ;  /* 0x000000ffff007224 */ /* 0x000fe200078e000d */
[----:B------:R-:W-:-:S07]  /*af20*/  MOV R4, 0xaf40 ;  /* 0x0000af4000047802 */ /* 0x000fce0000000f00 */
[----:B------:R-:W-:Y:S05]  /*af30*/  CALL.REL.NOINC `($__internal_39_$__cuda_sm20_div_s64) ;  /* 0x0000001800987944 */ /* 0x000fea0003c00000 */
[----:B------:R-:W-:Y:S01]  /*af40*/  MOV R8, R3 ;  /* 0x0000000300087202 */ /* 0x000fe20000000f00 */
[----:B------:R-:W-:-:S07]  /*af50*/  IMAD.MOV.U32 R9, RZ, RZ, R0 ;  /* 0x000000ffff097224 */ /* 0x000fce00078e0000 */
.L_x_16071:
[----:B------:R-:W-:Y:S05]  /*af60*/  BSYNC.RECONVERGENT B1 ;  /* 0x0000000000017941 */ /* 0x000fea0003800200 */
.L_x_16069:
        /* <DEDUP_REMOVED lines=22> */
.L_x_16068:
        /* <DEDUP_REMOVED lines=12> */
.L_x_16077:
        /* <DEDUP_REMOVED lines=21> */
.L_x_16076:
[----:B------:R-:W-:Y:S05]  /*b2e0*/  BSYNC.RECONVERGENT B7 ;  /* 0x0000000000077941 */ /* 0x000fea0003800200 */
.L_x_16075:
[----:B------:R-:W-:-:S05]  /*b2f0*/  IADD3 R16, P0, PT, R16, 0x4, RZ ;  /* 0x0000000410107810 */ /* 0x000fca0007f1e0ff */
[----:B------:R-:W-:Y:S01]  /*b300*/  IMAD.X R17, RZ, RZ, R17, P0 ;  /* 0x000000ffff117224 */ /* 0x000fe200000e0611 */
[----:B------:R-:W-:-:S04]  /*b310*/  ISETP.GE.U32.AND P0, PT, R16, R18, PT ;  /* 0x000000121000720c */ /* 0x000fc80003f06070 */
[----:B------:R-:W-:-:S13]  /*b320*/  ISETP.GE.U32.AND.EX P0, PT, R17, R19, PT, P0 ;  /* 0x000000131100720c */ /* 0x000fda0003f06100 */
[----:B------:R-:W-:Y:S05]  /*b330*/  @!P0 BRA `(.L_x_16077) ;  /* 0xfffffffc00948947 */ /* 0x000fea000383ffff */
.L_x_16074:
[----:B------:R-:W-:Y:S05]  /*b340*/  BSYNC.RECONVERGENT B6 ;  /* 0x0000000000067941 */ /* 0x000fea0003800200 */
.L_x_16073:
        /* <DEDUP_REMOVED lines=20> */
.L_x_16079:
[----:B------:R-:W-:Y:S05]  /*b490*/  BSYNC.RECONVERGENT B6 ;  /* 0x0000000000067941 */ /* 0x000fea0003800200 */
.L_x_16078:
        /* <DEDUP_REMOVED lines=20> */
.L_x_16081:
[----:B------:R-:W-:Y:S05]  /*b5e0*/  BSYNC.RECONVERGENT B6 ;  /* 0x0000000000067941 */ /* 0x000fea0003800200 */
.L_x_16080:
        /* <DEDUP_REMOVED lines=23> */
.L_x_16083:
[----:B------:R-:W-:Y:S05]  /*b760*/  BSYNC.RECONVERGENT B6 ;  /* 0x0000000000067941 */ /* 0x000fea0003800200 */
.L_x_16082:
        /* <DEDUP_REMOVED lines=15> */
.L_x_16088:
        /* <DEDUP_REMOVED lines=25> */
.L_x_16086:
[----:B------:R-:W-:Y:S01]  /*b9f0*/  IMAD.MOV.U32 R3, RZ, RZ, R12 ;  /* 0x000000ffff037224 */ /* 0x000fe200078e000c */
[----:B------:R-:W-:Y:S02]  /*ba00*/  MOV R0, R13 ;  /* 0x0000000d00007202 */ /* 0x000fe40000000f00 */
[----:B------:R-:W-:-:S07]  /*ba10*/  MOV R4, 0xba30 ;  /* 0x0000ba3000047802 */ /* 0x000fce0000000f00 */
[----:B------:R-:W-:Y:S05]  /*ba20*/  CALL.REL.NOINC `($__internal_39_$__cuda_sm20_div_s64) ;  /* 0x0000000c00dc7944 */ /* 0x000fea0003c00000 */
[----:B------:R-:W-:Y:S01]  /*ba30*/  IMAD.MOV.U32 R8, RZ, RZ, R3 ;  /* 0x000000ffff087224 */ /* 0x000fe200078e0003 */
[----:B------:R-:W-:-:S07]  /*ba40*/  MOV R9, R0 ;  /* 0x0000000000097202 */ /* 0x000fce0000000f00 */
.L_x_16087:
[----:B------:R-:W-:Y:S05]  /*ba50*/  BSYNC.RECONVERGENT B1 ;  /* 0x0000000000017941 */ /* 0x000fea0003800200 */
.L_x_16085:
        /* <DEDUP_REMOVED lines=22> */
.L_x_16084:
        /* <DEDUP_REMOVED lines=12> */
.L_x_16093:
        /* <DEDUP_REMOVED lines=21> */
.L_x_16092:
[----:B------:R-:W-:Y:S05]  /*bdd0*/  BSYNC.RECONVERGENT B7 ;  /* 0x0000000000077941 */ /* 0x000fea0003800200 */
.L_x_16091:
[----:B------:R-:W-:-:S04]  /*bde0*/  IADD3 R16, P0, PT, R16, 0x4, RZ ;  /* 0x0000000410107810 */ /* 0x000fc80007f1e0ff */
[----:B------:R-:W-:Y:S02]  /*bdf0*/  IADD3.X R17, PT, PT, RZ, R17, RZ, P0, !PT ;  /* 0x00000011ff117210 */ /* 0x000fe400007fe4ff */
[----:B------:R-:W-:-:S04]  /*be00*/  ISETP.GE.U32.AND P0, PT, R16, R18, PT ;  /* 0x000000121000720c */ /* 0x000fc80003f06070 */
[----:B------:R-:W-:-:S13]  /*be10*/  ISETP.GE.U32.AND.EX P0, PT, R17, R19, PT, P0 ;  /* 0x000000131100720c */ /* 0x000fda0003f06100 */
[----:B------:R-:W-:Y:S05]  /*be20*/  @!P0 BRA `(.L_x_16093) ;  /* 0xfffffffc00948947 */ /* 0x000fea000383ffff */
.L_x_16090:
[----:B------:R-:W-:Y:S05]  /*be30*/  BSYNC.RECONVERGENT B6 ;  /* 0x0000000000067941 */ /* 0x000fea0003800200 */
.L_x_16089:
        /* <DEDUP_REMOVED lines=20> */
.L_x_16095:
[----:B------:R-:W-:Y:S05]  /*bf80*/  BSYNC.RECONVERGENT B6 ;  /* 0x0000000000067941 */ /* 0x000fea0003800200 */
.L_x_16094:
        /* <DEDUP_REMOVED lines=20> */
.L_x_16097:
[----:B------:R-:W-:Y:S05]  /*c0d0*/  BSYNC.RECONVERGENT B6 ;  /* 0x0000000000067941 */ /* 0x000fea0003800200 */
.L_x_16096:
        /* <DEDUP_REMOVED lines=23> */
.L_x_16099:
[----:B------:R-:W-:Y:S05]  /*c250*/  BSYNC.RECONVERGENT B6 ;  /* 0x0000000000067941 */ /* 0x000fea0003800200 */
.L_x_16098:
        /* <DEDUP_REMOVED lines=14> */
.L_x_16104:
        /* <DEDUP_REMOVED lines=25> */
.L_x_16102:
[----:B------:R-:W-:Y:S01]  /*c4d0*/  IMAD.MOV.U32 R3, RZ, RZ, R12 ;  /* 0x000000ffff037224 */ /* 0x000fe200078e000c */
[----:B------:R-:W-:Y:S02]  /*c4e0*/  MOV R0, R13 ;  /* 0x0000000d00007202 */ /* 0x000fe40000000f00 */
[----:B------:R-:W-:-:S07]  /*c4f0*/  MOV R4, 0xc510 ;  /* 0x0000c51000047802 */ /* 0x000fce0000000f00 */
[----:B------:R-:W-:Y:S05]  /*c500*/  CALL.REL.NOINC `($__internal_39_$__cuda_sm20_div_s64) ;  /* 0x0000000400247944 */ /* 0x000fea0003c00000 */
[----:B------:R-:W-:Y:S01]  /*c510*/  IMAD.MOV.U32 R8, RZ, RZ, R3 ;  /* 0x000000ffff087224 */ /* 0x000fe200078e0003 */
[----:B------:R-:W-:-:S07]  /*c520*/  MOV R9, R0 ;  /* 0x0000000000097202 */ /* 0x000fce0000000f00 */
.L_x_16103:
[----:B------:R-:W-:Y:S05]  /*c530*/  BSYNC.RECONVERGENT B1 ;  /* 0x0000000000017941 */ /* 0x000fea0003800200 */
.L_x_16101:
        /* <DEDUP_REMOVED lines=22> */
.L_x_16100:
        /* <DEDUP_REMOVED lines=12> */
.L_x_16109:
        /* <DEDUP_REMOVED lines=21> */
.L_x_16108:
[----:B------:R-:W-:Y:S05]  /*c8b0*/  BSYNC.RECONVERGENT B7 ;  /* 0x0000000000077941 */ /* 0x000fea0003800200 */
.L_x_16107:
[----:B------:R-:W-:-:S04]  /*c8c0*/  IADD3 R16, P0, PT, R16, 0x4, RZ ;  /* 0x0000000410107810 */ /* 0x000fc80007f1e0ff */
[----:B------:R-:W-:Y:S02]  /*c8d0*/  IADD3.X R17, PT, PT, RZ, R17, RZ, P0, !PT ;  /* 0x00000011ff117210 */ /* 0x000fe400007fe4ff */
[----:B------:R-:W-:-:S04]  /*c8e0*/  ISETP.GE.U32.AND P0, PT, R16, R18, PT ;  /* 0x000000121000720c */ /* 0x000fc80003f06070 */
[----:B------:R-:W-:-:S13]  /*c8f0*/  ISETP.GE.U32.AND.EX P0, PT, R17, R19, PT, P0 ;  /* 0x000000131100720c */ /* 0x000fda0003f06100 */
[----:B------:R-:W-:Y:S05]  /*c900*/  @!P0 BRA `(.L_x_16109) ;  /* 0xfffffffc00948947 */ /* 0x000fea000383ffff */
.L_x_16106:
[----:B------:R-:W-:Y:S05]  /*c910*/  BSYNC.RECONVERGENT B6 ;  /* 0x0000000000067941 */ /* 0x000fea0003800200 */
.L_x_16105:
[----:B------:R-:W0:Y:S02]  /*c920*/  LDCU.64 UR4, c[0x0][0x438] ;  /* 0x00008700ff0477ac */ /* 0x000e240008000a00 */
[----:B0-----:R-:W-:-:S06]  /*c930*/  UIMAD.WIDE.U32 UR4, UR40, 0x4, UR4 ;  /* 0x00000004280478a5 */ /* 0x001fcc000f8e0004 */
[----:B------:R-:W-:Y:S01]  /*c940*/  MOV R3, UR5 ;  /* 0x0000000500037c02 */ /* 0x000fe20008000f00 */
[----:B------:R-:W-:-:S04]  /*c950*/  IMAD.U32 R2, RZ, RZ, UR4 ;  /* 0x00000004ff027e24 */ /* 0x000fc8000f8e00ff */
[----:B------:R-:W-:-:S05]  /*c960*/  IMAD.WIDE.U32 R64, R64, 0x10, R2 ;  /* 0x0000001040407825 */ /* 0x000fca00078e0002 */
[----:B------:R-:W-:Y:S04]  /*c970*/  STG.E.128 desc[UR36][R64.64], RZ ;  /* 0x000000ff40007986 */ /* 0x000fe8000c101d24 */
[----:B------:R-:W-:Y:S01]  /*c980*/  STG.E.128 desc[UR36][R64.64+0x800], RZ ;  /* 0x000800ff40007986 */ /* 0x000fe2000c101d24 */
[----:B------:R-:W-:Y:S05]  /*c990*/  EXIT ;  /* 0x000000000000794d */ /* 0x000fea0003800000 */
        .weak           $__internal_39_$__cuda_sm20_div_s64
        .type           $__internal_39_$__cuda_sm20_div_s64,@function
        .size           $__internal_39_$__cuda_sm20_div_s64,(.L_x_34667 - $__internal_39_$__cuda_sm20_div_s64)
$__internal_39_$__cuda_sm20_div_s64:
        /* <DEDUP_REMOVED lines=81> */
[----:B------:R-:W-:Y:S02]  /*ceb0*/  SEL R0, R10, R7, !P1 ;  /* 0x000000070a007207 */ /* 0x000fe40004800000 */
[----:B------:R-:W-:Y:S01]  /*cec0*/  SEL R7, R3, R8, !P1 ;  /* 0x0000000803077207 */ /* 0x000fe20004800000 */
[----:B------:R-:W-:Y:S01]  /*ced0*/  IMAD.MOV.U32 R8, RZ, RZ, R4 ;  /* 0x000000ffff087224 */ /* 0x000fe200078e0004 */
[----:B------:R-:W-:Y:S02]  /*cee0*/  SEL R3, R0, 0xffffffff, P0 ;  /* 0xffffffff00037807 */ /* 0x000fe40000000000 */
[----:B------:R-:W-:Y:S01]  /*cef0*/  SEL R0, R7, 0xffffffff, P0 ;  /* 0xffffffff07007807 */ /* 0x000fe20000000000 */
[----:B------:R-:W-:Y:S06]  /*cf00*/  RET.REL.NODEC R8 `(_ZN2at6native29vectorized_elementwise_kernelILi4EZZZNS0_67_GLOBAL__N__bb565c37_34_ValidateCompressedIndicesKernel_cu_33a4b88b42_validate_compressed_sparse_indices_kernelILNS2_8CDimNameE1ENS2_18CUDAKernelLauncherENS2_14EmptyVecKernelENS2_8DummyVecELm8EEEvRKNS_6TensorESA_lllENKUlvE1_clEvENKUlvE_clEvEUliiiiiE_St5arrayIPcLm6EEEEviT0_T1_) ;  /* 0xffffff30083c7950 */ /* 0x000fec0003c3ffff */
.L_x_16110:
        /* <DEDUP_REMOVED lines=15> */
.L_x_34667:


//--------------------- .text._ZN2at6native29vectorized_elementwise_kernelILi8EZZZNS0_67_GLOBAL__N__bb565c37_34_ValidateCompressedIndicesKernel_cu_33a4b88b42_validate_compressed_sparse_indices_kernelILNS2_8CDimNameE1ENS2_18CUDAKernelLauncherENS2_14EmptyVecKernelENS2_8DummyVecELm8EEEvRKNS_6TensorESA_lllENKUlvE1_clEvENKUlvE_clEvEUliiiiiE_St5arrayIPcLm6EEEEviT0_T1_ --------------------------
	.section	.text._ZN2at6native29vectorized_elementwise_kernelILi8EZZZNS0_67_GLOBAL__N__bb565c37_34_ValidateCompressedIndicesKernel_cu_33a4b88b42_validate_compressed_sparse_indices_kernelILNS2_8CDimNameE1ENS2_18CUDAKernelLauncherENS2_14EmptyVecKernelENS2_8DummyVecELm8EEEvRKNS_6TensorESA_lllENKUlvE1_clEvENKUlvE_clEvEUliiiiiE_St5arrayIPcLm6EEEEviT0_T1_,"ax",@progbits
	.align	128
        .global         _ZN2at6native29vectorized_elementwise_kernelILi8EZZZNS0_67_GLOBAL__N__bb565c37_34_ValidateCompressedIndicesKernel_cu_33a4b88b42_validate_compressed_sparse_indices_kernelILNS2_8CDimNameE1ENS2_18CUDAKernelLauncherENS2_14EmptyVecKernelENS2_8DummyVecELm8EEEvRKNS_6TensorESA_lllENKUlvE1_clEvENKUlvE_clEvEUliiiiiE_St5arrayIPcLm6EEEEviT0_T1_
        .type           _ZN2at6native29vectorized_elementwise_kernelILi8EZZZNS0_67_GLOBAL__N__bb565c37_34_ValidateCompressedIndicesKernel_cu_33a4b88b42_validate_compressed_sparse_indices_kernelILNS2_8CDimNameE1ENS2_18CUDAKernelLauncherENS2_14EmptyVecKernelENS2_8DummyVecELm8EEEvRKNS_6TensorESA_lllENKUlvE1_clEvENKUlvE_clEvEUliiiiiE_St5arrayIPcLm6EEEEviT0_T1_,@function
        .size           _ZN2at6native29vectorized_elementwise_kernelILi8EZZZNS0_67_GLOBAL__N__bb565c37_34_ValidateCompressedIndicesKernel_cu_33a4b88b42_validate_compressed_sparse_indices_kernelILNS2_8CDimNameE1ENS2_18CUDAKernelLauncherENS2_14EmptyVecKernelENS2_8DummyVecELm8EEEvRKNS_6TensorESA_lllENKUlvE1_clEvENKUlvE_clEvEUliiiiiE_St5arrayIPcLm6EEEEviT0_T1_,(.L_x_34749 - _ZN2at6native29vectorized_elementwise_kernelILi8EZZZNS0_67_GLOBAL__N__bb565c37_34_ValidateCompressedIndicesKernel_cu_33a4b88b42_validate_compressed_sparse_indices_kernelILNS2_8CDimNameE1ENS2_18CUDAKernelLauncherENS2_14EmptyVecKernelENS2_8DummyVecELm8EEEvRKNS_6TensorESA_lllENKUlvE1_clEvENKUlvE_clEvEUliiiiiE_St5arrayIPcLm6EEEEviT0_T1_)
        .other          _ZN2at6native29vectorized_elementwise_kernelILi8EZZZNS0_67_GLOBAL__N__bb565c37_34_ValidateCompressedIndicesKernel_cu_33a4b88b42_validate_compressed_sparse_indices_kernelILNS2_8CDimNameE1ENS2_18CUDAKernelLauncherENS2_14EmptyVecKernelENS2_8DummyVecELm8EEEvRKNS_6TensorESA_lllENKUlvE1_clEvENKUlvE_clEvEUliiiiiE_St5arrayIPcLm6EEEEviT0_T1_,@"STO_CUDA_ENTRY STV_DEFAULT"
_ZN2at6native29vectorized_elementwise_kernelILi8EZZZNS0_67_GLOBAL__N__bb565c37_34_ValidateCompressedIndicesKernel_cu_33a4b88b42_validate_compressed_sparse_indices_kernelILNS2_8CDimNameE1ENS2_18CUDAKernelLauncherENS2_14EmptyVecKernelENS2_8DummyVecELm8EEEvRKNS_6TensorESA_lllENKUlvE1_clEvENKUlvE_clEvEUliiiiiE_St5arrayIPcLm6EEEEviT0_T1_:
.text._ZN2at6native29vectorized_elementwise_kernelILi8EZZZNS0_67_GLOBAL__N__bb565c37_34_ValidateCompressedIndicesKernel_cu_33a4b88b42_validate_compressed_sparse_indices_kernelILNS2_8CDimNameE1ENS2_18CUDAKernelLauncherENS2_14EmptyVecKernelENS2_8DummyVecELm8EEEvRKNS_6TensorESA_lllENKUlvE1_clEvENKUlvE_clEvEUliiiiiE_St5arrayIPcLm6EEEEviT0_T1_:
[----:B------:R-:W-:Y:S01]  /*0000*/  LDC R1, c[0x0][0x37c] ;  /* 0x0000df00ff017b82 */ /* 0x000fe20000000800 */
[----:B------:R-:W-:Y:S05]  /*0010*/  EXIT ;  /* 0x000000000000794d */ /* 0x000fea0003800000 */
.L_x_16111:
        /* <DEDUP_REMOVED lines=14> */
.L_x_34749:


//--------------------- .text._ZN2at6native18elementwise_kernelILi128ELi4EZNS0_15gpu_kernel_implIZZZNS0_67_GLOBAL__N__bb565c37_34_ValidateCompressedIndicesKernel_cu_33a4b88b42_validate_compressed_sparse_indices_kernelILNS3_8CDimNameE1ENS3_18CUDAKernelLauncherENS3_14EmptyVecKernelENS3_8DummyVecELm8EEEvRKNS_6TensorESB_lllENKUlvE0_clEvENKUlvE0_clEvEUllE_EEvRNS_18TensorIteratorBaseERKT_EUliE_EEviT1_ --------------------------
	.section	.text._ZN2at6native18elementwise_kernelILi128ELi4EZNS0_15gpu_kernel_implIZZZNS0_67_GLOBAL__N__bb565c37_34_ValidateCompressedIndicesKernel_cu_33a4b88b42_validate_compressed_sparse_indices_kernelILNS3_8CDimNameE1ENS3_18CUDAKernelLauncherENS3_14EmptyVecKernelENS3_8DummyVecELm8EEEvRKNS_6TensorESB_lllENKUlvE0_clEvENKUlvE0_clEvEUllE_EEvRNS_18TensorIteratorBaseERKT_EUliE_EEviT1_,"ax",@progbits
	.align	128
        .global         _ZN2at6native18elementwise_kernelILi128ELi4EZNS0_15gpu_kernel_implIZZZNS0_67_GLOBAL__N__bb565c37_34_ValidateCompressedIndicesKernel_cu_33a4b88b42_validate_compressed_sparse_indices_kernelILNS3_8CDimNameE1ENS3_18CUDAKernelLauncherENS3_14EmptyVecKernelENS3_8DummyVecELm8EEEvRKNS_6TensorESB_lllENKUlvE0_clEvENKUlvE0_clEvEUllE_EEvRNS_18TensorIteratorBaseERKT_EUliE_EEviT1_
        .type           _ZN2at6native18elementwise_kernelILi128ELi4EZNS0_15gpu_kernel_implIZZZNS0_67_GLOBAL__N__bb565c37_34_ValidateCompressedIndicesKernel_cu_33a4b88b42_validate_compressed_sparse_indices_kernelILNS3_8CDimNameE1ENS3_18CUDAKernelLauncherENS3_14EmptyVecKernelENS3_8DummyVecELm8EEEvRKNS_6TensorESB_lllENKUlvE0_clEvENKUlvE0_clEvEUllE_EEvRNS_18TensorIteratorBaseERKT_EUliE_EEviT1_,@function
        .size           _ZN2at6native18elementwise_kernelILi128ELi4EZNS0_15gpu_kernel_implIZZZNS0_67_GLOBAL__N__bb565c37_34_ValidateCompressedIndicesKernel_cu_33a4b88b42_validate_compressed_sparse_indices_kernelILNS3_8CDimNameE1ENS3_18CUDAKernelLauncherENS3_14EmptyVecKernelENS3_8DummyVecELm8EEEvRKNS_6TensorESB_lllENKUlvE0_clEvENKUlvE0_clEvEUllE_EEvRNS_18TensorIteratorBaseERKT_EUliE_EEviT1_,(.L_x_34750 - _ZN2at6native18elementwise_kernelILi128ELi4EZNS0_15gpu_kernel_implIZZZNS0_67_GLOBAL__N__bb565c37_34_ValidateCompressedIndicesKernel_cu_33a4b88b42_validate_compressed_sparse_indices_kernelILNS3_8CDimNameE1ENS3_18CUDAKernelLauncherENS3_14EmptyVecKernelENS3_8DummyVecELm8EEEvRKNS_6TensorESB_lllENKUlvE0_clEvENKUlvE0_clEvEUllE_EEvRNS_18TensorIteratorBaseERKT_EUliE_EEviT1_)
        .other          _ZN2at6native18elementwise_kernelILi128ELi4EZNS0_15gpu_kernel_implIZZZNS0_67_GLOBAL__N__bb565c37_34_ValidateCompressedIndicesKernel_cu_33a4b88b42_validate_compressed_sparse_indices_kernelILNS3_8CDimNameE1ENS3_18CUDAKernelLauncherENS3_14EmptyVecKernelENS3_8DummyVecELm8EEEvRKNS_6TensorESB_lllENKUlvE0_clEvENKUlvE0_clEvEUllE_EEvRNS_18TensorIteratorBaseERKT_EUliE_EEviT1_,@"STO_CUDA_ENTRY STV_DEFAULT"
_ZN2at6native18elementwise_kernelILi128ELi4EZNS0_15gpu_kernel_implIZZZNS0_67_GLOBAL__N__bb565c37_34_ValidateCompressedIndicesKernel_cu_33a4b88b42_validate_compressed_sparse_indices_kernelILNS3_8CDimNameE1ENS3_18CUDAKernelLauncherENS3_14EmptyVecKernelENS3_8DummyVecELm8EEEvRKNS_6TensorESB_lllENKUlvE0_clEvENKUlvE0_clEvEUllE_EEvRNS_18TensorIteratorBaseERKT_EUliE_EEviT1_:
.text._ZN2at6native18elementwise_kernelILi128ELi4EZNS0_15gpu_kernel_implIZZZNS0_67_GLOBAL__N__bb565c37_34_ValidateCompressedIndicesKernel_cu_33a4b88b42_validate_compressed_sparse_indices_kernelILNS3_8CDimNameE1ENS3_18CUDAKernelLauncherENS3_14EmptyVecKernelENS3_8DummyVecELm8EEEvRKNS_6TensorESB_lllENKUlvE0_clEvENKUlvE0_clEvEUllE_EEvRNS_18TensorIteratorBaseERKT_EUliE_EEviT1_:
        /* <DEDUP_REMOVED lines=319> */
.L_x_16114:
        /* <DEDUP_REMOVED lines=17> */
.L_x_16118:
[----:B------:R4:W5:Y:S01]  /*1500*/  LDG.E.U8 R2, desc[UR36][R4.64] ;  /* 0x0000002404027981 */ /* 0x000962000c1e1100 */
[----:B------:R-:W-:Y:S01]  /*1510*/  MOV R3, RZ ;  /* 0x000000ff00037202 */ /* 0x000fe20000000f00 */
[----:B------:R-:W-:Y:S06]  /*1520*/  BRA `(.L_x_16120) ;  /* 0x0000000c00407947 */ /* 0x000fec0003800000 */
.L_x_16117:
        /* <DEDUP_REMOVED lines=8> */
.L_x_16122:
[----:B------:R-:W2:Y:S02]  /*15b0*/  LDG.E R2, desc[UR36][R4.64] ;  /* 0x0000002404027981 */ /* 0x000ea4000c1e1900 */
[----:B--2---:R-:W-:Y:S01]  /*15c0*/  SHF.R.S32.HI R3, RZ, 0x1f, R2 ;  /* 0x0000001fff037819 */ /* 0x004fe20000011402 */
[----:B------:R-:W-:Y:S06]  /*15d0*/  BRA `(.L_x_16120) ;  /* 0x0000000c00147947 */ /* 0x000fec0003800000 */
.L_x_16121:
[----:B------:R-:W2:Y:S02]  /*15e0*/  LDG.E.S16 R2, desc[UR36][R4.64] ;  /* 0x0000002404027981 */ /* 0x000ea4000c1e1700 */
[----:B--2---:R-:W-:Y:S01]  /*15f0*/  SHF.R.S32.HI R3, RZ, 0x1f, R2 ;  /* 0x0000001fff037819 */ /* 0x004fe20000011402 */
[----:B------:R-:W-:Y:S06]  /*1600*/  BRA `(.L_x_16120) ;  /* 0x0000000c00087947 */ /* 0x000fec0003800000 */
.L_x_16116:
        /* <DEDUP_REMOVED lines=9> */
.L_x_16124:
[----:B------:R-:W2:Y:S02]  /*16a0*/  LDG.E.U16 R4, desc[UR36][R4.64] ;  /* 0x0000002404047981 */ /* 0x000ea4000c1e1500 */
[----:B--2---:R-:W-:-:S06]  /*16b0*/  HADD2.F32 R2, -RZ, R4.H0_H0 ;  /* 0x20000004ff027230 */ /* 0x004fcc0000004100 */
[----:B------:R-:W3:Y:S02]  /*16c0*/  F2I.S64.TRUNC R2, R2 ;  /* 0x0000000200027311 */ /* 0x000ee4000020d900 */
[----:B---3--:R-:W-:Y:S05]  /*16d0*/  BRA `(.L_x_16120) ;  /* 0x0000000800d47947 */ /* 0x008fea0003800000 */
.L_x_16123:
        /* <DEDUP_REMOVED lines=9> */
.L_x_16126:
[----:B------:R-:W2:Y:S02]  /*1770*/  LDG.E.U16 R4, desc[UR36][R4.64] ;  /* 0x0000002404047981 */ /* 0x000ea4000c1e1500 */
[----:B--2---:R-:W-:-:S06]  /*1780*/  HADD2.F32 R2, -RZ, R4.H0_H0 ;  /* 0x20000004ff027230 */ /* 0x004fcc0000004100 */
[----:B------:R-:W3:Y:S02]  /*1790*/  F2I.S64.TRUNC R2, R2 ;  /* 0x0000000200027311 */ /* 0x000ee4000020d900 */
[----:B---3--:R-:W-:Y:S05]  /*17a0*/  BRA `(.L_x_16120) ;  /* 0x0000000800a07947 */ /* 0x008fea0003800000 */
.L_x_16125:
[----:B------:R-:W2:Y:S02]  /*17b0*/  LDG.E.64 R2, desc[UR36][R4.64] ;  /* 0x0000002404027981 */ /* 0x000ea4000c1e1b00 */
[----:B--2---:R-:W3:Y:S02]  /*17c0*/  F2I.S64.F64.TRUNC R2, R2 ;  /* 0x0000000200027311 */ /* 0x004ee4000030d900 */
[----:B---3--:R-:W-:Y:S05]  /*17d0*/  BRA `(.L_x_16120) ;  /* 0x0000000800947947 */ /* 0x008fea0003800000 */
.L_x_16115:
        /* <DEDUP_REMOVED lines=13> */
.L_x_16129:
[----:B------:R-:W2:Y:S02]  /*18b0*/  LDG.E.64 R2, desc[UR36][R4.64] ;  /* 0x0000002404027981 */ /* 0x000ea4000c1e1b00 */
[----:B--2---:R-:W3:Y:S02]  /*18c0*/  F2I.S64.F64.TRUNC R2, R2 ;  /* 0x0000000200027311 */ /* 0x004ee4000030d900 */
[----:B---3--:R-:W-:Y:S05]  /*18d0*/  BRA `(.L_x_16120) ;  /* 0x0000000800547947 */ /* 0x008fea0003800000 */
.L_x_16128:
        /* <DEDUP_REMOVED lines=26> */
.L_x_16131:
        /* <DEDUP_REMOVED lines=13> */
.L_x_16130:
[----:B------:R-:W2:Y:S02]  /*1b50*/  LDG.E.U16 R2, desc[UR36][R4.64] ;  /* 0x0000002404027981 */ /* 0x000ea4000c1e1500 */
[----:B--2---:R-:W-:-:S06]  /*1b60*/  IMAD.U32 R2, R2, 0x10000, RZ ;  /* 0x0001000002027824 */ /* 0x004fcc00078e00ff */
[----:B------:R-:W3:Y:S02]  /*1b70*/  F2I.S64.TRUNC R2, R2 ;  /* 0x0000000200027311 */ /* 0x000ee4000020d900 */
[----:B---3--:R-:W-:Y:S05]  /*1b80*/  BRA `(.L_x_16120) ;  /* 0x0000000400a87947 */ /* 0x008fea0003800000 */
.L_x_16127:
        /* <DEDUP_REMOVED lines=11> */
.L_x_16134:
        /* <DEDUP_REMOVED lines=21> */
.L_x_16138:
[----:B------:R-:W-:Y:S05]  /*1d90*/  BSYNC.RECONVERGENT B1 ;  /* 0x0000000000017941 */ /* 0x000fea0003800200 */
.L_x_16137:
[----:B------:R-:W-:Y:S01]  /*1da0*/  IMAD.SHL.U32 R0, R0, 0x100000, RZ ;  /* 0x0010000000007824 */ /* 0x000fe200078e00ff */
[----:B------:R-:W-:-:S04]  /*1db0*/  LEA R2, R2, 0x3b800000, 0x17 ;  /* 0x3b80000002027811 */ /* 0x000fc800078eb8ff */
[----:B------:R-:W-:-:S07]  /*1dc0*/  LOP3.LUT R2, R2, R0, R7, 0xfe, !PT ;  /* 0x0000000002027212 */ /* 0x000fce00078efe07 */
.L_x_16136:
[----:B------:R-:W-:Y:S05]  /*1dd0*/  BSYNC.RECONVERGENT B0 ;  /* 0x0000000000007941 */ /* 0x000fea0003800200 */
.L_x_16135:
[----:B------:R-:W1:Y:S02]  /*1de0*/  F2I.S64.TRUNC R2, R2 ;  /* 0x0000000200027311 */ /* 0x000e64000020d900 */
[----:B-1----:R-:W-:Y:S05]  /*1df0*/  BRA `(.L_x_16120) ;  /* 0x00000004000c7947 */ /* 0x002fea0003800000 */
.L_x_16133:
        /* <DEDUP_REMOVED lines=21> */
.L_x_16142:
[----:B------:R-:W-:Y:S05]  /*1f50*/  BSYNC.RECONVERGENT B1 ;  /* 0x0000000000017941 */ /* 0x000fea0003800200 */
.L_x_16141:
[----:B------:R-:W-:Y:S01]  /*1f60*/  IMAD.SHL.U32 R0, R0, 0x200000, RZ ;  /* 0x0020000000007824 */ /* 0x000fe200078e00ff */
[----:B------:R-:W-:-:S04]  /*1f70*/  LEA R2, R2, 0x37800000, 0x17 ;  /* 0x3780000002027811 */ /* 0x000fc800078eb8ff */
[----:B------:R-:W-:-:S07]  /*1f80*/  LOP3.LUT R2, R2, R0, R7, 0xfe, !PT ;  /* 0x0000000002027212 */ /* 0x000fce00078efe07 */
.L_x_16140:
[----:B------:R-:W-:Y:S05]  /*1f90*/  BSYNC.RECONVERGENT B0 ;  /* 0x0000000000007941 */ /* 0x000fea0003800200 */
.L_x_16139:
[----:B------:R-:W1:Y:S02]  /*1fa0*/  F2I.S64.TRUNC R2, R2 ;  /* 0x0000000200027311 */ /* 0x000e64000020d900 */
[----:B-1----:R-:W-:Y:S05]  /*1fb0*/  BRA `(.L_x_16120) ;  /* 0x00000000009c7947 */ /* 0x002fea0003800000 */
.L_x_16132:
[----:B------:R-:W-:-:S09]  /*1fc0*/  UISETP.NE.AND UP0, UPT, UR4, 0x1c, UPT ;  /* 0x0000001c0400788c */ /* 0x000fd2000bf05270 */
[----:B------:R-:W-:Y:S05]  /*1fd0*/  BRA.U !UP0, `(.L_x_16143) ;  /* 0x00000001088c7547 */ /* 0x000fea000b800000 */
[----:B------:R-:W-:-:S09]  /*1fe0*/  UISETP.NE.AND UP0, UPT, UR4, 0x1d, UPT ;  /* 0x0000001d0400788c */ /* 0x000fd2000bf05270 */
[----:B------:R-:W-:Y:S05]  /*1ff0*/  BRA.U !UP0, `(.L_x_16144) ;  /* 0x00000001087c7547 */ /* 0x000fea000b800000 */
[----:B------:R-:W-:-:S09]  /*2000*/  UISETP.NE.AND UP0, UPT, UR4, 0x2c, UPT ;  /* 0x0000002c0400788c */ /* 0x000fd2000bf05270 */
[----:B------:R-:W-:Y:S05]  /*2010*/  BRA.U !UP0, `(.L_x_16145) ;  /* 0x0000000108487547 */ /* 0x000fea000b800000 */
.L_x_16119:
        /* <DEDUP_REMOVED lines=16> */
.L_x_16146:
[----:B------:R-:W-:Y:S01]  /*2120*/  CS2R R2, SRZ ;  /* 0x0000000000027805 */ /* 0x000fe2000001ff00 */
[----:B------:R-:W-:Y:S06]  /*2130*/  BRA `(.L_x_16120) ;  /* 0x00000000003c7947 */ /* 0x000fec0003800000 */
.L_x_16145:
        /* <DEDUP_REMOVED lines=8> */
.L_x_16148:
[----:B------:R-:W-:Y:S05]  /*21c0*/  BSYNC.RECONVERGENT B0 ;  /* 0x0000000000007941 */ /* 0x000fea0003800200 */
.L_x_16147:
[----:B------:R-:W2:Y:S02]  /*21d0*/  F2I.S64.TRUNC R2, R2 ;  /* 0x0000000200027311 */ /* 0x000ea4000020d900 */
[----:B--2---:R-:W-:Y:S05]  /*21e0*/  BRA `(.L_x_16120) ;  /* 0x0000000000107947 */ /* 0x004fea0003800000 */
.L_x_16144:
[----:B------:R2:W5:Y:S01]  /*21f0*/  LDG.E.64 R2, desc[UR36][R4.64] ;  /* 0x0000002404027981 */ /* 0x000562000c1e1b00 */
[----:B------:R-:W-:Y:S05]  /*2200*/  BRA `(.L_x_16120) ;  /* 0x0000000000087947 */ /* 0x000fea0003800000 */
.L_x_16143:
[----:B------:R1:W5:Y:S01]  /*2210*/  LDG.E R2, desc[UR36][R4.64] ;  /* 0x0000002404027981 */ /* 0x000362000c1e1900 */
[----:B------:R-:W-:-:S07]  /*2220*/  IMAD.MOV.U32 R3, RZ, RZ, RZ ;  /* 0x000000ffff037224 */ /* 0x000fce00078e00ff */
.L_x_16120:
        /* <DEDUP_REMOVED lines=23> */
.L_x_16150:
[----:B------:R-:W-:Y:S05]  /*23a0*/  BSYNC.RECONVERGENT B6 ;  /* 0x0000000000067941 */ /* 0x000fea0003800200 */
.L_x_16149:
        /* <DEDUP_REMOVED lines=16> */
.L_x_16154:
[----:B------:R0:W-:Y:S01]  /*24b0*/  STG.E.U8 desc[UR36][R2.64], RZ ;  /* 0x000000ff02007986 */ /* 0x0001e2000c101124 */
[----:B------:R-:W-:Y:S05]  /*24c0*/  BRA `(.L_x_16156) ;  /* 0x0000000400907947 */ /* 0x000fea0003800000 */
.L_x_16153:
        /* <DEDUP_REMOVED lines=8> */
.L_x_16158:
[----:B------:R0:W-:Y:S01]  /*2550*/  STG.E desc[UR36][R2.64], RZ ;  /* 0x000000ff02007986 */ /* 0x0001e2000c101924 */
[----:B------:R-:W-:Y:S05]  /*2560*/  BRA `(.L_x_16156) ;  /* 0x0000000400687947 */ /* 0x000fea0003800000 */
.L_x_16157:
[----:B------:R0:W-:Y:S01]  /*2570*/  STG.E.U16 desc[UR36][R2.64], RZ ;  /* 0x000000ff02007986 */ /* 0x0001e2000c101524 */
[----:B------:R-:W-:Y:S05]  /*2580*/  BRA `(.L_x_16156) ;  /* 0x0000000400607947 */ /* 0x000fea0003800000 */
.L_x_16152:
        /* <DEDUP_REMOVED lines=8> */
.L_x_16160:
[----:B------:R0:W-:Y:S01]  /*2610*/  STG.E.U16 desc[UR36][R2.64], RZ ;  /* 0x000000ff02007986 */ /* 0x0001e2000c101524 */
[----:B------:R-:W-:Y:S05]  /*2620*/  BRA `(.L_x_16156) ;  /* 0x0000000400387947 */ /* 0x000fea0003800000 */
.L_x_16159:
        /* <DEDUP_REMOVED lines=8> */
.L_x_16162:
[----:B------:R0:W-:Y:S01]  /*26b0*/  STG.E desc[UR36][R2.64], RZ ;  /* 0x000000ff02007986 */ /* 0x0001e2000c101924 */
[----:B------:R-:W-:Y:S05]  /*26c0*/  BRA `(.L_x_16156) ;  /* 0x0000000400107947 */ /* 0x000fea0003800000 */
.L_x_16161:
[----:B------:R0:W-:Y:S01]  /*26d0*/  STG.E.64 desc[UR36][R2.64], RZ ;  /* 0x000000ff02007986 */ /* 0x0001e2000c101b24 */
[----:B------:R-:W-:Y:S05]  /*26e0*/  BRA `(.L_x_16156) ;  /* 0x0000000400087947 */ /* 0x000fea0003800000 */
.L_x_16151:
        /* <DEDUP_REMOVED lines=10> */
.L_x_16165:
[----:B------:R0:W-:Y:S01]  /*2790*/  STG.E.128 desc[UR36][R2.64], RZ ;  /* 0x000000ff02007986 */ /* 0x0001e2000c101d24 */
[----:B------:R-:W-:Y:S05]  /*27a0*/  BRA `(.L_x_16156) ;  /* 0x0000000000d87947 */ /* 0x000fea0003800000 */
.L_x_16164:
        /* <DEDUP_REMOVED lines=8> */
.L_x_16167:
[----:B------:R0:W-:Y:S01]  /*2830*/  STG.E.U8 desc[UR36][R2.64], RZ ;  /* 0x000000ff02007986 */ /* 0x0001e2000c101124 */
[----:B------:R-:W-:Y:S05]  /*2840*/  BRA `(.L_x_16156) ;  /* 0x0000000000b07947 */ /* 0x000fea0003800000 */
.L_x_16166:
[----:B------:R0:W-:Y:S01]  /*2850*/  STG.E.U16 desc[UR36][R2.64], RZ ;  /* 0x000000ff02007986 */ /* 0x0001e2000c101524 */
[----:B------:R-:W-:Y:S05]  /*2860*/  BRA `(.L_x_16156) ;  /* 0x0000000000a87947 */ /* 0x000fea0003800000 */
.L_x_16163:
        /* <DEDUP_REMOVED lines=10> */
.L_x_16170:
[----:B------:R0:W-:Y:S01]  /*2910*/  STG.E.U8 desc[UR36][R2.64], RZ ;  /* 0x000000ff02007986 */ /* 0x0001e2000c101124 */
[----:B------:R-:W-:Y:S05]  /*2920*/  BRA `(.L_x_16156) ;  /* 0x0000000000787947 */ /* 0x000fea0003800000 */
.L_x_16169:
[----:B------:R0:W-:Y:S01]  /*2930*/  STG.E.U8 desc[UR36][R2.64], RZ ;  /* 0x000000ff02007986 */ /* 0x0001e2000c101124 */
[----:B------:R-:W-:Y:S05]  /*2940*/  BRA `(.L_x_16156) ;  /* 0x0000000000707947 */ /* 0x000fea0003800000 */
.L_x_16168:
[----:B------:R-:W-:-:S13]  /*2950*/  ISETP.NE.AND P0, PT, R0, 0x1c, PT ;  /* 0x0000001c0000780c */ /* 0x000fda0003f05270 */
[----:B------:R-:W-:Y:S05]  /*2960*/  @!P0 BRA `(.L_x_16171) ;  /* 0x0000000000648947 */ /* 0x000fea0003800000 */
[----:B------:R-:W-:-:S13]  /*2970*/  ISETP.NE.AND P0, PT, R0, 0x1d, PT ;  /* 0x0000001d0000780c */ /* 0x000fda0003f05270 */
[----:B------:R-:W-:Y:S05]  /*2980*/  @!P0 BRA `(.L_x_16172) ;  /* 0x0000000000548947 */ /* 0x000fea0003800000 */
[----:B------:R-:W-:-:S13]  /*2990*/  ISETP.NE.AND P0, PT, R0, 0x2c, PT ;  /* 0x0000002c0000780c */ /* 0x000fda0003f05270 */
[----:B------:R-:W-:Y:S05]  /*29a0*/  @!P0 BRA `(.L_x_16173) ;  /* 0x0000000000448947 */ /* 0x000fea0003800000 */
.L_x_16155:
        /* <DEDUP_REMOVED lines=16> */
.L_x_16174:
[----:B------:R-:W-:Y:S05]  /*2ab0*/  BRA `(.L_x_16156) ;  /* 0x0000000000147947 */ /* 0x000fea0003800000 */
.L_x_16173:
[----:B------:R0:W-:Y:S01]  /*2ac0*/  STG.E.U8 desc[UR36][R2.64], RZ ;  /* 0x000000ff02007986 */ /* 0x0001e2000c101124 */
[----:B------:R-:W-:Y:S05]  /*2ad0*/  BRA `(.L_x_16156) ;  /* 0x00000000000c7947 */ /* 0x000fea0003800000 */
.L_x_16172:
[----:B------:R0:W-:Y:S01]  /*2ae0*/  STG.E.64 desc[UR36][R2.64], RZ ;  /* 0x000000ff02007986 */ /* 0x0001e2000c101b24 */
[----:B------:R-:W-:Y:S05]  /*2af0*/  BRA `(.L_x_16156) ;  /* 0x0000000000047947 */ /* 0x000fea0003800000 */
.L_x_16171:
[----:B------:R0:W-:Y:S02]  /*2b00*/  STG.E desc[UR36][R2.64], RZ ;  /* 0x000000ff02007986 */ /* 0x0001e4000c101924 */
.L_x_16156:
[----:B------:R-:W-:-:S07]  /*2b10*/  VIADD R17, R17, 0x80 ;  /* 0x0000008011117836 */ /* 0x000fce0000000000 */
.L_x_16113:
[----:B0-----:R-:W-:Y:S05]  /*2b20*/  BSYNC.RECONVERGENT B7 ;  /* 0x0000000000077941 */ /* 0x001fea0003800200 */
.L_x_16112:
        /* <DEDUP_REMOVED lines=307> */
.L_x_16177:
        /* <DEDUP_REMOVED lines=17> */
.L_x_16181:
[----:B------:R3:W5:Y:S01]  /*3f70*/  LDG.E.U8 R2, desc[UR36][R4.64] ;  /* 0x0000002404027981 */ /* 0x000762000c1e1100 */
[----:B------:R-:W-:Y:S01]  /*3f80*/  MOV R3, RZ ;  /* 0x000000ff00037202 */ /* 0x000fe20000000f00 */
[----:B------:R-:W-:Y:S06]  /*3f90*/  BRA `(.L_x_16183) ;  /* 0x0000000c00407947 */ /* 0x000fec0003800000 */
.L_x_16180:
        /* <DEDUP_REMOVED lines=8> */
.L_x_16185:
[----:B------:R-:W2:Y:S02]  /*4020*/  LDG.E R2, desc[UR36][R4.64] ;  /* 0x0000002404027981 */ /* 0x000ea4000c1e1900 */
[----:B--2---:R-:W-:Y:S01]  /*4030*/  SHF.R.S32.HI R3, RZ, 0x1f, R2 ;  /* 0x0000001fff037819 */ /* 0x004fe20000011402 */
[----:B------:R-:W-:Y:S06]  /*4040*/  BRA `(.L_x_16183) ;  /* 0x0000000c00147947 */ /* 0x000fec0003800000 */
.L_x_16184:
[----:B------:R-:W2:Y:S02]  /*4050*/  LDG.E.S16 R2, desc[UR36][R4.64] ;  /* 0x0000002404027981 */ /* 0x000ea4000c1e1700 */
[----:B--2---:R-:W-:Y:S01]  /*4060*/  SHF.R.S32.HI R3, RZ, 0x1f, R2 ;  /* 0x0000001fff037819 */ /* 0x004fe20000011402 */
[----:B------:R-:W-:Y:S06]  /*4070*/  BRA `(.L_x_16183) ;  /* 0x0000000c00087947 */ /* 0x000fec0003800000 */
.L_x_16179:
        /* <DEDUP_REMOVED lines=9> */
.L_x_16187:
[----:B------:R-:W2:Y:S02]  /*4110*/  LDG.E.U16 R4, desc[UR36][R4.64] ;  /* 0x0000002404047981 */ /* 0x000ea4000c1e1500 */
[----:B--2---:R-:W-:-:S06]  /*4120*/  HADD2.F32 R2, -RZ, R4.H0_H0 ;  /* 0x20000004ff027230 */ /* 0x004fcc0000004100 */
[----:B------:R-:W0:Y:S02]  /*4130*/  F2I.S64.TRUNC R2, R2 ;  /* 0x0000000200027311 */ /* 0x000e24000020d900 */
[----:B0-----:R-:W-:Y:S05]  /*4140*/  BRA `(.L_x_16183) ;  /* 0x0000000800d47947 */ /* 0x001fea0003800000 */
.L_x_16186:
        /* <DEDUP_REMOVED lines=9> */
.L_x_16189:
[----:B------:R-:W2:Y:S02]  /*41e0*/  LDG.E.U16 R4, desc[UR36][R4.64] ;  /* 0x0000002404047981 */ /* 0x000ea4000c1e1500 */
[----:B--2---:R-:W-:-:S06]  /*41f0*/  HADD2.F32 R2, -RZ, R4.H0_H0 ;  /* 0x20000004ff027230 */ /* 0x004fcc0000004100 */
[----:B------:R-:W0:Y:S02]  /*4200*/  F2I.S64.TRUNC R2, R2 ;  /* 0x0000000200027311 */ /* 0x000e24000020d900 */
[----:B0-----:R-:W-:Y:S05]  /*4210*/  BRA `(.L_x_16183) ;  /* 0x0000000800a07947 */ /* 0x001fea0003800000 */
.L_x_16188:
[----:B------:R-:W2:Y:S02]  /*4220*/  LDG.E.64 R2, desc[UR36][R4.64] ;  /* 0x0000002404027981 */ /* 0x000ea4000c1e1b00 */
[----:B--2---:R-:W0:Y:S02]  /*4230*/  F2I.S64.F64.TRUNC R2, R2 ;  /* 0x0000000200027311 */ /* 0x004e24000030d900 */
[----:B0-----:R-:W-:Y:S05]  /*4240*/  BRA `(.L_x_16183) ;  /* 0x0000000800947947 */ /* 0x001fea0003800000 */
.L_x_16178:
        /* <DEDUP_REMOVED lines=13> */
.L_x_16192:
[----:B------:R-:W2:Y:S02]  /*4320*/  LDG.E.64 R2, desc[UR36][R4.64] ;  /* 0x0000002404027981 */ /* 0x000ea4000c1e1b00 */
[----:B--2---:R-:W0:Y:S02]  /*4330*/  F2I.S64.F64.TRUNC R2, R2 ;  /* 0x0000000200027311 */ /* 0x004e24000030d900 */
[----:B0-----:R-:W-:Y:S05]  /*4340*/  BRA `(.L_x_16183) ;  /* 0x0000000800547947 */ /* 0x001fea0003800000 */
.L_x_16191:
        /* <DEDUP_REMOVED lines=26> */
.L_x_16194:
        /* <DEDUP_REMOVED lines=13> */
.L_x_16193:
[----:B------:R-:W2:Y:S02]  /*45c0*/  LDG.E.U16 R2, desc[UR36][R4.64] ;  /* 0x0000002404027981 */ /* 0x000ea4000c1e1500 */
[----:B--2---:R-:W-:-:S06]  /*45d0*/  IMAD.U32 R2, R2, 0x10000, RZ ;  /* 0x0001000002027824 */ /* 0x004fcc00078e00ff */
[----:B------:R-:W0:Y:S02]  /*45e0*/  F2I.S64.TRUNC R2, R2 ;  /* 0x0000000200027311 */ /* 0x000e24000020d900 */
[----:B0-----:R-:W-:Y:S05]  /*45f0*/  BRA `(.L_x_16183) ;  /* 0x0000000400a87947 */ /* 0x001fea0003800000 */
.L_x_16190:
        /* <DEDUP_REMOVED lines=11> */
.L_x_16197:
        /* <DEDUP_REMOVED lines=21> */
.L_x_16201:
[----:B------:R-:W-:Y:S05]  /*4800*/  BSYNC.RECONVERGENT B1 ;  /* 0x0000000000017941 */ /* 0x000fea0003800200 */
.L_x_16200:
[----:B------:R-:W-:Y:S01]  /*4810*/  IMAD.SHL.U32 R0, R0, 0x100000, RZ ;  /* 0x0010000000007824 */ /* 0x000fe200078e00ff */
[----:B------:R-:W-:-:S04]  /*4820*/  LEA R2, R2, 0x3b800000, 0x17 ;  /* 0x3b80000002027811 */ /* 0x000fc800078eb8ff */
[----:B------:R-:W-:-:S07]  /*4830*/  LOP3.LUT R2, R2, R0, R7, 0xfe, !PT ;  /* 0x0000000002027212 */ /* 0x000fce00078efe07 */
.L_x_16199:
[----:B------:R-:W-:Y:S05]  /*4840*/  BSYNC.RECONVERGENT B0 ;  /* 0x0000000000007941 */ /* 0x000fea0003800200 */
.L_x_16198:
[----:B------:R-:W2:Y:S02]  /*4850*/  F2I.S64.TRUNC R2, R2 ;  /* 0x0000000200027311 */ /* 0x000ea4000020d900 */
[----:B--2---:R-:W-:Y:S05]  /*4860*/  BRA `(.L_x_16183) ;  /* 0x00000004000c7947 */ /* 0x004fea0003800000 */
.L_x_16196:
        /* <DEDUP_REMOVED lines=21> */
.L_x_16205:
[----:B------:R-:W-:Y:S05]  /*49c0*/  BSYNC.RECONVERGENT B1 ;  /* 0x0000000000017941 */ /* 0x000fea0003800200 */
.L_x_16204:
[----:B------:R-:W-:Y:S02]  /*49d0*/  SHF.L.U32 R0, R0, 0x15, RZ ;  /* 0x0000001500007819 */ /* 0x000fe400000006ff */
[----:B------:R-:W-:-:S04]  /*49e0*/  LEA R2, R2, 0x37800000, 0x17 ;  /* 0x3780000002027811 */ /* 0x000fc800078eb8ff */
[----:B------:R-:W-:-:S07]  /*49f0*/  LOP3.LUT R2, R2, R0, R7, 0xfe, !PT ;  /* 0x0000000002027212 */ /* 0x000fce00078efe07 */
.L_x_16203:
[----:B------:R-:W-:Y:S05]  /*4a00*/  BSYNC.RECONVERGENT B0 ;  /* 0x0000000000007941 */ /* 0x000fea0003800200 */
.L_x_16202:
[----:B------:R-:W2:Y:S02]  /*4a10*/  F2I.S64.TRUNC R2, R2 ;  /* 0x0000000200027311 */ /* 0x000ea4000020d900 */
[----:B--2---:R-:W-:Y:S05]  /*4a20*/  BRA `(.L_x_16183) ;  /* 0x00000000009c7947 */ /* 0x004fea0003800000 */
.L_x_16195:
        /* <DEDUP_REMOVED lines=14> */
.L_x_16209:
[----:B------:R-:W-:Y:S05]  /*4b10*/  BSYNC.RECONVERGENT B0 ;  /* 0x0000000000007941 */ /* 0x000fea0003800200 */
.L_x_16208:
[----:B------:R-:W0:Y:S02]  /*4b20*/  F2I.S64.TRUNC R2, R2 ;  /* 0x0000000200027311 */ /* 0x000e24000020d900 */
[----:B0-----:R-:W-:Y:S05]  /*4b30*/  BRA `(.L_x_16183) ;  /* 0x0000000000587947 */ /* 0x001fea0003800000 */
.L_x_16182:
        /* <DEDUP_REMOVED lines=16> */
.L_x_16210:
[----:B------:R-:W-:Y:S01]  /*4c40*/  CS2R R2, SRZ ;  /* 0x0000000000027805 */ /* 0x000fe2000001ff00 */
[----:B------:R-:W-:Y:S06]  /*4c50*/  BRA `(.L_x_16183) ;  /* 0x0000000000107947 */ /* 0x000fec0003800000 */
.L_x_16207:
[----:B------:R0:W5:Y:S01]  /*4c60*/  LDG.E.64 R2, desc[UR36][R4.64] ;  /* 0x0000002404027981 */ /* 0x000162000c1e1b00 */
[----:B------:R-:W-:Y:S05]  /*4c70*/  BRA `(.L_x_16183) ;  /* 0x0000000000087947 */ /* 0x000fea0003800000 */
.L_x_16206:
[----:B------:R1:W5:Y:S01]  /*4c80*/  LDG.E R2, desc[UR36][R4.64] ;  /* 0x0000002404027981 */ /* 0x000362000c1e1900 */
[----:B------:R-:W-:-:S07]  /*4c90*/  IMAD.MOV.U32 R3, RZ, RZ, RZ ;  /* 0x000000ffff037224 */ /* 0x000fce00078e00ff */
.L_x_16183:
        /* <DEDUP_REMOVED lines=23> */
.L_x_16212:
[----:B------:R-:W-:Y:S05]  /*4e10*/  BSYNC.RECONVERGENT B6 ;  /* 0x0000000000067941 */ /* 0x000fea0003800200 */
.L_x_16211:
        /* <DEDUP_REMOVED lines=16> */
.L_x_16216:
[----:B------:R1:W-:Y:S01]  /*4f20*/  STG.E.U8 desc[UR36][R2.64], RZ ;  /* 0x000000ff02007986 */ /* 0x0003e2000c101124 */
[----:B------:R-:W-:Y:S05]  /*4f30*/  BRA `(.L_x_16218) ;  /* 0x00000004008c7947 */ /* 0x000fea0003800000 */
.L_x_16215:
        /* <DEDUP_REMOVED lines=8> */
.L_x_16220:
[----:B------:R1:W-:Y:S01]  /*4fc0*/  STG.E desc[UR36][R2.64], RZ ;  /* 0x000000ff02007986 */ /* 0x0003e2000c101924 */
[----:B------:R-:W-:Y:S05]  /*4fd0*/  BRA `(.L_x_16218) ;  /* 0x0000000400647947 */ /* 0x000fea0003800000 */
.L_x_16219:
[----:B------:R1:W-:Y:S01]  /*4fe0*/  STG.E.U16 desc[UR36][R2.64], RZ ;  /* 0x000000ff02007986 */ /* 0x0003e2000c101524 */
[----:B------:R-:W-:Y:S05]  /*4ff0*/  BRA `(.L_x_16218) ;  /* 0x00000004005c7947 */ /* 0x000fea0003800000 */
.L_x_16214:
        /* <DEDUP_REMOVED lines=8> */
.L_x_16222:
[----:B------:R1:W-:Y:S01]  /*5080*/  STG.E.U16 desc[UR36][R2.64], RZ ;  /* 0x000000ff02007986 */ /* 0x0003e2000c101524 */
[----:B------:R-:W-:Y:S05]  /*5090*/  BRA `(.L_x_16218) ;  /* 0x0000000400347947 */ /* 0x000fea0003800000 */
.L_x_16221:
        /* <DEDUP_REMOVED lines=8> */
.L_x_16224:
[----:B------:R1:W-:Y:S01]  /*5120*/  STG.E desc[UR36][R2.64], RZ ;  /* 0x000000ff02007986 */ /* 0x0003e2000c101924 */
[----:B------:R-:W-:Y:S05]  /*5130*/  BRA `(.L_x_16218) ;  /* 0x00000004000c7947 */ /* 0x000fea0003800000 */
.L_x_16223:
[----:B------:R1:W-:Y:S01]  /*5140*/  STG.E.64 desc[UR36][R2.64], RZ ;  /* 0x000000ff02007986 */ /* 0x0003e2000c101b24 */
[----:B------:R-:W-:Y:S05]  /*5150*/  BRA `(.L_x_16218) ;  /* 0x0000000400047947 */ /* 0x000fea0003800000 */
.L_x_16213:
        /* <DEDUP_REMOVED lines=10> */
.L_x_16227:
[----:B------:R1:W-:Y:S01]  /*5200*/  STG.E.128 desc[UR36][R2.64], RZ ;  /* 0x000000ff02007986 */ /* 0x0003e2000c101d24 */
[----:B------:R-:W-:Y:S05]  /*5210*/  BRA `(.L_x_16218) ;  /* 0x0000000000d47947 */ /* 0x000fea0003800000 */
.L_x_16226:
        /* <DEDUP_REMOVED lines=8> */
.L_x_16229:
[----:B------:R1:W-:Y:S01]  /*52a0*/  STG.E.U8 desc[UR36][R2.64], RZ ;  /* 0x000000ff02007986 */ /* 0x0003e2000c101124 */
[----:B------:R-:W-:Y:S05]  /*52b0*/  BRA `(.L_x_16218) ;  /* 0x0000000000ac7947 */ /* 0x000fea0003800000 */
.L_x_16228:
[----:B------:R1:W-:Y:S01]  /*52c0*/  STG.E.U16 desc[UR36][R2.64], RZ ;  /* 0x000000ff02007986 */ /* 0x0003e2000c101524 */
[----:B------:R-:W-:Y:S05]  /*52d0*/  BRA `(.L_x_16218) ;  /* 0x0000000000a47947 */ /* 0x000fea0003800000 */
.L_x_16225:
        /* <DEDUP_REMOVED lines=10> */
.L_x_16232:
[----:B------:R1:W-:Y:S01]  /*5380*/  STG.E.U8 desc[UR36][R2.64], RZ ;  /* 0x000000ff02007986 */ /* 0x0003e2000c101124 */
[----:B------:R-:W-:Y:S05]  /*5390*/  BRA `(.L_x_16218) ;  /* 0x0000000000747947 */ /* 0x000fea0003800000 */
.L_x_16231:
[----:B------:R1:W-:Y:S01]  /*53a0*/  STG.E.U8 desc[UR36][R2.64], RZ ;  /* 0x000000ff02007986 */ /* 0x0003e2000c101124 */
[----:B------:R-:W-:Y:S05]  /*53b0*/  BRA `(.L_x_16218) ;  /* 0x00000000006c7947 */ /* 0x000fea0003800000 */
.L_x_16230:
[----:B------:R-:W-:-:S13]  /*53c0*/  ISETP.NE.AND P0, PT, R0, 0x1c, PT ;  /* 0x0000001c0000780c */ /* 0x000fda0003f05270 */
[----:B------:R-:W-:Y:S05]  /*53d0*/  @!P0 BRA `(.L_x_16233) ;  /* 0x0000000000608947 */ /* 0x000fea0003800000 */
[----:B------:R-:W-:-:S13]  /*53e0*/  ISETP.NE.AND P0, PT, R0, 0x1d, PT ;  /* 0x0000001d0000780c */ /* 0x000fda0003f05270 */
[----:B------:R-:W-:Y:S05]  /*53f0*/  @!P0 BRA `(.L_x_16234) ;  /* 0x0000000000508947 */ /* 0x000fea0003800000 */
[----:B------:R-:W-:-:S13]  /*5400*/  ISETP.NE.AND P0, PT, R0, 0x2c, PT ;  /* 0x0000002c0000780c */ /* 0x000fda0003f05270 */
[----:B------:R1:W-:Y:S01]  /*5410*/  @!P0 STG.E.U8 desc[UR36][R2.64], RZ ;  /* 0x000000ff02008986 */ /* 0x0003e2000c101124 */
[----:B------:R-:W-:Y:S05]  /*5420*/  @!P0 BRA `(.L_x_16218) ;  /* 0x0000000000508947 */ /* 0x000fea0003800000 */
.L_x_16217:
        /* <DEDUP_REMOVED lines=16> */
.L_x_16235:
[----:B------:R-:W-:Y:S05]  /*5530*/  BRA `(.L_x_16218) ;  /* 0x00000000000c7947 */ /* 0x000fea0003800000 */
.L_x_16234:
[----:B------:R1:W-:Y:S01]  /*5540*/  STG.E.64 desc[UR36][R2.64], RZ ;  /* 0x000000ff02007986 */ /* 0x0003e2000c101b24 */
[----:B------:R-:W-:Y:S05]  /*5550*/  BRA `(.L_x_16218) ;  /* 0x0000000000047947 */ /* 0x000fea0003800000 */
.L_x_16233:
[----:B------:R1:W-:Y:S02]  /*5560*/  STG.E desc[UR36][R2.64], RZ ;  /* 0x000000ff02007986 */ /* 0x0003e4000c101924 */
.L_x_16218:
[----:B------:R-:W-:-:S07]  /*5570*/  VIADD R17, R17, 0x80 ;  /* 0x0000008011117836 */ /* 0x000fce0000000000 */
.L_x_16176:
[----:B------:R-:W-:Y:S05]  /*5580*/  BSYNC.RECONVERGENT B7 ;  /* 0x0000000000077941 */ /* 0x000fea0003800200 */
.L_x_16175:
        /* <DEDUP_REMOVED lines=307> */
.L_x_16238:
        /* <DEDUP_REMOVED lines=17> */
.L_x_16242:
[----:B------:R3:W5:Y:S01]  /*69d0*/  LDG.E.U8 R2, desc[UR36][R4.64] ;  /* 0x0000002404027981 */ /* 0x000762000c1e1100 */
[----:B------:R-:W-:Y:S01]  /*69e0*/  IMAD.MOV.U32 R3, RZ, RZ, RZ ;  /* 0x000000ffff037224 */ /* 0x000fe200078e00ff */
[----:B------:R-:W-:Y:S06]  /*69f0*/  BRA `(.L_x_16244) ;  /* 0x0000000c00407947 */ /* 0x000fec0003800000 */
.L_x_16241:
        /* <DEDUP_REMOVED lines=8> */
.L_x_16246:
[----:B------:R-:W2:Y:S02]  /*6a80*/  LDG.E R2, desc[UR36][R4.64] ;  /* 0x0000002404027981 */ /* 0x000ea4000c1e1900 */
[----:B--2---:R-:W-:Y:S01]  /*6a90*/  SHF.R.S32.HI R3, RZ, 0x1f, R2 ;  /* 0x0000001fff037819 */ /* 0x004fe20000011402 */
[----:B------:R-:W-:Y:S06]  /*6aa0*/  BRA `(.L_x_16244) ;  /* 0x0000000c00147947 */ /* 0x000fec0003800000 */
.L_x_16245:
[----:B------:R-:W2:Y:S02]  /*6ab0*/  LDG.E.S16 R2, desc[UR36][R4.64] ;  /* 0x0000002404027981 */ /* 0x000ea4000c1e1700 */
[----:B--2---:R-:W-:Y:S01]  /*6ac0*/  SHF.R.S32.HI R3, RZ, 0x1f, R2 ;  /* 0x0000001fff037819 */ /* 0x004fe20000011402 */
[----:B------:R-:W-:Y:S06]  /*6ad0*/  BRA `(.L_x_16244) ;  /* 0x0000000c00087947 */ /* 0x000fec0003800000 */
.L_x_16240:
        /* <DEDUP_REMOVED lines=9> */
.L_x_16248:
[----:B------:R-:W2:Y:S02]  /*6b70*/  LDG.E.U16 R4, desc[UR36][R4.64] ;  /* 0x0000002404047981 */ /* 0x000ea4000c1e1500 */
[----:B--2---:R-:W-:-:S06]  /*6b80*/  HADD2.F32 R2, -RZ, R4.H0_H0 ;  /* 0x20000004ff027230 */ /* 0x004fcc0000004100 */
[----:B------:R-:W3:Y:S02]  /*6b90*/  F2I.S64.TRUNC R2, R2 ;  /* 0x0000000200027311 */ /* 0x000ee4000020d900 */
[----:B---3--:R-:W-:Y:S05]  /*6ba0*/  BRA `(.L_x_16244) ;  /* 0x0000000800d47947 */ /* 0x008fea0003800000 */
.L_x_16247:
        /* <DEDUP_REMOVED lines=9> */
.L_x_16250:
[----:B------:R-:W2:Y:S02]  /*6c40*/  LDG.E.U16 R4, desc[UR36][R4.64] ;  /* 0x0000002404047981 */ /* 0x000ea4000c1e1500 */
[----:B--2---:R-:W-:-:S06]  /*6c50*/  HADD2.F32 R2, -RZ, R4.H0_H0 ;  /* 0x20000004ff027230 */ /* 0x004fcc0000004100 */
[----:B------:R-:W3:Y:S02]  /*6c60*/  F2I.S64.TRUNC R2, R2 ;  /* 0x0000000200027311 */ /* 0x000ee4000020d900 */
[----:B---3--:R-:W-:Y:S05]  /*6c70*/  BRA `(.L_x_16244) ;  /* 0x0000000800a07947 */ /* 0x008fea0003800000 */
.L_x_16249:
[----:B------:R-:W2:Y:S02]  /*6c80*/  LDG.E.64 R2, desc[UR36][R4.64] ;  /* 0x0000002404027981 */ /* 0x000ea4000c1e1b00 */
[----:B--2---:R-:W3:Y:S02]  /*6c90*/  F2I.S64.F64.TRUNC R2, R2 ;  /* 0x0000000200027311 */ /* 0x004ee4000030d900 */
[----:B---3--:R-:W-:Y:S05]  /*6ca0*/  BRA `(.L_x_16244) ;  /* 0x0000000800947947 */ /* 0x008fea0003800000 */
.L_x_16239:
        /* <DEDUP_REMOVED lines=13> */
.L_x_16253:
[----:B------:R-:W2:Y:S02]  /*6d80*/  LDG.E.64 R2, desc[UR36][R4.64] ;  /* 0x0000002404027981 */ /* 0x000ea4000c1e1b00 */
[----:B--2---:R-:W0:Y:S02]  /*6d90*/  F2I.S64.F64.TRUNC R2, R2 ;  /* 0x0000000200027311 */ /* 0x004e24000030d900 */
[----:B0-----:R-:W-:Y:S05]  /*6da0*/  BRA `(.L_x_16244) ;  /* 0x0000000800547947 */ /* 0x001fea0003800000 */
.L_x_16252:
        /* <DEDUP_REMOVED lines=26> */
.L_x_16255:
        /* <DEDUP_REMOVED lines=13> */
.L_x_16254:
[----:B------:R-:W2:Y:S02]  /*7020*/  LDG.E.U16 R2, desc[UR36][R4.64] ;  /* 0x0000002404027981 */ /* 0x000ea4000c1e1500 */
[----:B--2---:R-:W-:-:S06]  /*7030*/  SHF.L.U32 R2, R2, 0x10, RZ ;  /* 0x0000001002027819 */ /* 0x004fcc00000006ff */
[----:B------:R-:W0:Y:S02]  /*7040*/  F2I.S64.TRUNC R2, R2 ;  /* 0x0000000200027311 */ /* 0x000e24000020d900 */
[----:B0-----:R-:W-:Y:S05]  /*7050*/  BRA `(.L_x_16244) ;  /* 0x0000000400a87947 */ /* 0x001fea0003800000 */
.L_x_16251:
        /* <DEDUP_REMOVED lines=11> */
.L_x_16258:
        /* <DEDUP_REMOVED lines=21> */
.L_x_16262:
[----:B------:R-:W-:Y:S05]  /*7260*/  BSYNC.RECONVERGENT B1 ;  /* 0x0000000000017941 */ /* 0x000fea0003800200 */
.L_x_16261:
[----:B------:R-:W-:Y:S02]  /*7270*/  SHF.L.U32 R0, R0, 0x14, RZ ;  /* 0x0000001400007819 */ /* 0x000fe400000006ff */
[----:B------:R-:W-:-:S04]  /*7280*/  LEA R2, R2, 0x3b800000, 0x17 ;  /* 0x3b80000002027811 */ /* 0x000fc800078eb8ff */
[----:B------:R-:W-:-:S07]  /*7290*/  LOP3.LUT R2, R2, R0, R7, 0xfe, !PT ;  /* 0x0000000002027212 */ /* 0x000fce00078efe07 */
.L_x_16260:
[----:B------:R-:W-:Y:S05]  /*72a0*/  BSYNC.RECONVERGENT B0 ;  /* 0x0000000000007941 */ /* 0x000fea0003800200 */
.L_x_16259:
[----:B------:R-:W0:Y:S02]  /*72b0*/  F2I.S64.TRUNC R2, R2 ;  /* 0x0000000200027311 */ /* 0x000e24000020d900 */
[----:B0-----:R-:W-:Y:S05]  /*72c0*/  BRA `(.L_x_16244) ;  /* 0x00000004000c7947 */ /* 0x001fea0003800000 */
.L_x_16257:
        /* <DEDUP_REMOVED lines=21> */
.L_x_16266:
[----:B------:R-:W-:Y:S05]  /*7420*/  BSYNC.RECONVERGENT B1 ;  /* 0x0000000000017941 */ /* 0x000fea0003800200 */
.L_x_16265:
[----:B------:R-:W-:Y:S01]  /*7430*/  IMAD.SHL.U32 R0, R0, 0x200000, RZ ;  /* 0x0020000000007824 */ /* 0x000fe200078e00ff */
[----:B------:R-:W-:-:S04]  /*7440*/  LEA R2, R2, 0x37800000, 0x17 ;  /* 0x3780000002027811 */ /* 0x000fc800078eb8ff */
[----:B------:R-:W-:-:S07]  /*7450*/  LOP3.LUT R2, R2, R0, R7, 0xfe, !PT ;  /* 0x0000000002027212 */ /* 0x000fce00078efe07 */
.L_x_16264:
[----:B------:R-:W-:Y:S05]  /*7460*/  BSYNC.RECONVERGENT B0 ;  /* 0x0000000000007941 */ /* 0x000fea0003800200 */
.L_x_16263:
[----:B------:R-:W1:Y:S02]  /*7470*/  F2I.S64.TRUNC R2, R2 ;  /* 0x0000000200027311 */ /* 0x000e64000020d900 */
[----:B-1----:R-:W-:Y:S05]  /*7480*/  BRA `(.L_x_16244) ;  /* 0x00000000009c7947 */ /* 0x002fea0003800000 */
.L_x_16256:
        /* <DEDUP_REMOVED lines=14> */
.L_x_16270:
[----:B------:R-:W-:Y:S05]  /*7570*/  BSYNC.RECONVERGENT B0 ;  /* 0x0000000000007941 */ /* 0x000fea0003800200 */
.L_x_16269:
[----:B------:R-:W2:Y:S02]  /*7580*/  F2I.S64.TRUNC R2, R2 ;  /* 0x0000000200027311 */ /* 0x000ea4000020d900 */
[----:B--2---:R-:W-:Y:S05]  /*7590*/  BRA `(.L_x_16244) ;  /* 0x0000000000587947 */ /* 0x004fea0003800000 */
.L_x_16243:
        /* <DEDUP_REMOVED lines=16> */
.L_x_16271:
[----:B------:R-:W-:Y:S01]  /*76a0*/  CS2R R2, SRZ ;  /* 0x0000000000027805 */ /* 0x000fe2000001ff00 */
[----:B------:R-:W-:Y:S06]  /*76b0*/  BRA `(.L_x_16244) ;  /* 0x0000000000107947 */ /* 0x000fec0003800000 */
.L_x_16268:
[----:B------:R2:W5:Y:S01]  /*76c0*/  LDG.E.64 R2, desc[UR36][R4.64] ;  /* 0x0000002404027981 */ /* 0x000562000c1e1b00 */
[----:B------:R-:W-:Y:S05]  /*76d0*/  BRA `(.L_x_16244) ;  /* 0x0000000000087947 */ /* 0x000fea0003800000 */
.L_x_16267:
[----:B------:R1:W5:Y:S01]  /*76e0*/  LDG.E R2, desc[UR36][R4.64] ;  /* 0x0000002404027981 */ /* 0x000362000c1e1900 */
[----:B------:R-:W-:-:S07]  /*76f0*/  MOV R3, RZ ;  /* 0x000000ff00037202 */ /* 0x000fce0000000f00 */
.L_x_16244:
        /* <DEDUP_REMOVED lines=23> */
.L_x_16273:
[----:B------:R-:W-:Y:S05]  /*7870*/  BSYNC.RECONVERGENT B6 ;  /* 0x0000000000067941 */ /* 0x000fea0003800200 */
.L_x_16272:
        /* <DEDUP_REMOVED lines=16> */
.L_x_16277:
[----:B------:R0:W-:Y:S01]  /*7980*/  STG.E.U8 desc[UR36][R2.64], RZ ;  /* 0x000000ff02007986 */ /* 0x0001e2000c101124 */
[----:B------:R-:W-:Y:S05]  /*7990*/  BRA `(.L_x_16279) ;  /* 0x00000004008c7947 */ /* 0x000fea0003800000 */
.L_x_16276:
        /* <DEDUP_REMOVED lines=8> */
.L_x_16281:
[----:B------:R0:W-:Y:S01]  /*7a20*/  STG.E desc[UR36][R2.64], RZ ;  /* 0x000000ff02007986 */ /* 0x0001e2000c101924 */
[----:B------:R-:W-:Y:S05]  /*7a30*/  BRA `(.L_x_16279) ;  /* 0x0000000400647947 */ /* 0x000fea0003800000 */
.L_x_16280:
[----:B------:R0:W-:Y:S01]  /*7a40*/  STG.E.U16 desc[UR36][R2.64], RZ ;  /* 0x000000ff02007986 */ /* 0x0001e2000c101524 */
[----:B------:R-:W-:Y:S05]  /*7a50*/  BRA `(.L_x_16279) ;  /* 0x00000004005c7947 */ /* 0x000fea0003800000 */
.L_x_16275:
        /* <DEDUP_REMOVED lines=8> */
.L_x_16283:
[----:B------:R0:W-:Y:S01]  /*7ae0*/  STG.E.U16 desc[UR36][R2.64], RZ ;  /* 0x000000ff02007986 */ /* 0x0001e2000c101524 */
[----:B------:R-:W-:Y:S05]  /*7af0*/  BRA `(.L_x_16279) ;  /* 0x0000000400347947 */ /* 0x000fea0003800000 */
.L_x_16282:
        /* <DEDUP_REMOVED lines=8> */
.L_x_16285:
[----:B------:R0:W-:Y:S01]  /*7b80*/  STG.E desc[UR36][R2.64], RZ ;  /* 0x000000ff02007986 */ /* 0x0001e2000c101924 */
[----:B------:R-:W-:Y:S05]  /*7b90*/  BRA `(.L_x_16279) ;  /* 0x00000004000c7947 */ /* 0x000fea0003800000 */
.L_x_16284:
[----:B------:R0:W-:Y:S01]  /*7ba0*/  STG.E.64 desc[UR36][R2.64], RZ ;  /* 0x000000ff02007986 */ /* 0x0001e2000c101b24 */
[----:B------:R-:W-:Y:S05]  /*7bb0*/  BRA `(.L_x_16279) ;  /* 0x0000000400047947 */ /* 0x000fea0003800000 */
.L_x_16274:
        /* <DEDUP_REMOVED lines=10> */
.L_x_16288:
[----:B------:R0:W-:Y:S01]  /*7c60*/  STG.E.128 desc[UR36][R2.64], RZ ;  /* 0x000000ff02007986 */ /* 0x0001e2000c101d24 */
[----:B------:R-:W-:Y:S05]  /*7c70*/  BRA `(.L_x_16279) ;  /* 0x0000000000d47947 */ /* 0x000fea0003800000 */
.L_x_16287:
        /* <DEDUP_REMOVED lines=8> */
.L_x_16290:
[----:B------:R0:W-:Y:S01]  /*7d00*/  STG.E.U8 desc[UR36][R2.64], RZ ;  /* 0x000000ff02007986 */ /* 0x0001e2000c101124 */
[----:B------:R-:W-:Y:S05]  /*7d10*/  BRA `(.L_x_16279) ;  /* 0x0000000000ac7947 */ /* 0x000fea0003800000 */
.L_x_16289:
[----:B------:R0:W-:Y:S01]  /*7d20*/  STG.E.U16 desc[UR36][R2.64], RZ ;  /* 0x000000ff02007986 */ /* 0x0001e2000c101524 */
[----:B------:R-:W-:Y:S05]  /*7d30*/  BRA `(.L_x_16279) ;  /* 0x0000000000a47947 */ /* 0x000fea0003800000 */
.L_x_16286:
        /* <DEDUP_REMOVED lines=10> */
.L_x_16293:
[----:B------:R0:W-:Y:S01]  /*7de0*/  STG.E.U8 desc[UR36][R2.64], RZ ;  /* 0x000000ff02007986 */ /* 0x0001e2000c101124 */
[----:B------:R-:W-:Y:S05]  /*7df0*/  BRA `(.L_x_16279) ;  /* 0x0000000000747947 */ /* 0x000fea0003800000 */
.L_x_16292:
[----:B------:R0:W-:Y:S01]  /*7e00*/  STG.E.U8 desc[UR36][R2.64], RZ ;  /* 0x000000ff02007986 */ /* 0x0001e2000c101124 */
[----:B------:R-:W-:Y:S05]  /*7e10*/  BRA `(.L_x_16279) ;  /* 0x00000000006c7947 */ /* 0x000fea0003800000 */
.L_x_16291:
[----:B------:R-:W-:-:S13]  /*7e20*/  ISETP.NE.AND P0, PT, R0, 0x1c, PT ;  /* 0x0000001c0000780c */ /* 0x000fda0003f05270 */
[----:B------:R-:W-:Y:S05]  /*7e30*/  @!P0 BRA `(.L_x_16294) ;  /* 0x0000000000608947 */ /* 0x000fea0003800000 */
[----:B------:R-:W-:-:S13]  /*7e40*/  ISETP.NE.AND P0, PT, R0, 0x1d, PT ;  /* 0x0000001d0000780c */ /* 0x000fda0003f05270 */
[----:B------:R-:W-:Y:S05]  /*7e50*/  @!P0 BRA `(.L_x_16295) ;  /* 0x0000000000508947 */ /* 0x000fea0003800000 */
[----:B------:R-:W-:-:S13]  /*7e60*/  ISETP.NE.AND P0, PT, R0, 0x2c, PT ;  /* 0x0000002c0000780c */ /* 0x000fda0003f05270 */
[----:B------:R0:W-:Y:S01]  /*7e70*/  @!P0 STG.E.U8 desc[UR36][R2.64], RZ ;  /* 0x000000ff02008986 */ /* 0x0001e2000c101124 */
[----:B------:R-:W-:Y:S05]  /*7e80*/  @!P0 BRA `(.L_x_16279) ;  /* 0x0000000000508947 */ /* 0x000fea0003800000 */
.L_x_16278:
        /* <DEDUP_REMOVED lines=16> */
.L_x_16296:
[----:B------:R-:W-:Y:S05]  /*7f90*/  BRA `(.L_x_16279) ;  /* 0x00000000000c7947 */ /* 0x000fea0003800000 */
.L_x_16295:
[----:B------:R0:W-:Y:S01]  /*7fa0*/  STG.E.64 desc[UR36][R2.64], RZ ;  /* 0x000000ff02007986 */ /* 0x0001e2000c101b24 */
[----:B------:R-:W-:Y:S05]  /*7fb0*/  BRA `(.L_x_16279) ;  /* 0x0000000000047947 */ /* 0x000fea0003800000 */
.L_x_16294:
[----:B------:R0:W-:Y:S02]  /*7fc0*/  STG.E desc[UR36][R2.64], RZ ;  /* 0x000000ff02007986 */ /* 0x0001e4000c101924 */
.L_x_16279:
[----:B------:R-:W-:-:S07]  /*7fd0*/  IADD3 R17, PT, PT, R17, 0x80, RZ ;  /* 0x0000008011117810 */ /* 0x000fce0007ffe0ff */
.L_x_16237:
[----:B------:R-:W-:Y:S05]  /*7fe0*/  BSYNC.RECONVERGENT B7 ;  /* 0x0000000000077941 */ /* 0x000fea0003800200 */
.L_x_16236:
        /* <DEDUP_REMOVED lines=306> */
.L_x_16297:
        /* <DEDUP_REMOVED lines=19> */
.L_x_16301:
[----:B------:R4:W5:Y:S01]  /*9440*/  LDG.E.U8 R2, desc[UR36][R4.64] ;  /* 0x0000002404027981 */ /* 0x000962000c1e1100 */
[----:B------:R-:W-:Y:S01]  /*9450*/  IMAD.MOV.U32 R3, RZ, RZ, RZ ;  /* 0x000000ffff037224 */ /* 0x000fe200078e00ff */
[----:B------:R-:W-:Y:S06]  /*9460*/  BRA `(.L_x_16303) ;  /* 0x0000000c00407947 */ /* 0x000fec0003800000 */
.L_x_16300:
        /* <DEDUP_REMOVED lines=8> */
.L_x_16305:
[----:B------:R-:W2:Y:S02]  /*94f0*/  LDG.E R2, desc[UR36][R4.64] ;  /* 0x0000002404027981 */ /* 0x000ea4000c1e1900 */
[----:B--2---:R-:W-:Y:S01]  /*9500*/  SHF.R.S32.HI R3, RZ, 0x1f, R2 ;  /* 0x0000001fff037819 */ /* 0x004fe20000011402 */
[----:B------:R-:W-:Y:S06]  /*9510*/  BRA `(.L_x_16303) ;  /* 0x0000000c00147947 */ /* 0x000fec0003800000 */
.L_x_16304:
[----:B------:R-:W2:Y:S02]  /*9520*/  LDG.E.S16 R2, desc[UR36][R4.64] ;  /* 0x0000002404027981 */ /* 0x000ea4000c1e1700 */
[----:B--2---:R-:W-:Y:S01]  /*9530*/  SHF.R.S32.HI R3, RZ, 0x1f, R2 ;  /* 0x0000001fff037819 */ /* 0x004fe20000011402 */
[----:B------:R-:W-:Y:S06]  /*9540*/  BRA `(.L_x_16303) ;  /* 0x0000000c00087947 */ /* 0x000fec0003800000 */
.L_x_16299:
        /* <DEDUP_REMOVED lines=9> */
.L_x_16307:
[----:B------:R-:W2:Y:S02]  /*95e0*/  LDG.E.U16 R4, desc[UR36][R4.64] ;  /* 0x0000002404047981 */ /* 0x000ea4000c1e1500 */
[----:B--2---:R-:W-:-:S06]  /*95f0*/  HADD2.F32 R2, -RZ, R4.H0_H0 ;  /* 0x20000004ff027230 */ /* 0x004fcc0000004100 */
[----:B------:R-:W0:Y:S02]  /*9600*/  F2I.S64.TRUNC R2, R2 ;  /* 0x0000000200027311 */ /* 0x000e24000020d900 */
[----:B0-----:R-:W-:Y:S05]  /*9610*/  BRA `(.L_x_16303) ;  /* 0x0000000800d47947 */ /* 0x001fea0003800000 */
.L_x_16306:
        /* <DEDUP_REMOVED lines=9> */
.L_x_16309:
[----:B------:R-:W2:Y:S02]  /*96b0*/  LDG.E.U16 R4, desc[UR36][R4.64] ;  /* 0x0000002404047981 */ /* 0x000ea4000c1e1500 */
[----:B--2---:R-:W-:-:S06]  /*96c0*/  HADD2.F32 R2, -RZ, R4.H0_H0 ;  /* 0x20000004ff027230 */ /* 0x004fcc0000004100 */
[----:B------:R-:W0:Y:S02]  /*96d0*/  F2I.S64.TRUNC R2, R2 ;  /* 0x0000000200027311 */ /* 0x000e24000020d900 */
[----:B0-----:R-:W-:Y:S05]  /*96e0*/  BRA `(.L_x_16303) ;  /* 0x0000000800a07947 */ /* 0x001fea0003800000 */
.L_x_16308:
[----:B------:R-:W2:Y:S02]  /*96f0*/  LDG.E.64 R2, desc[UR36][R4.64] ;  /* 0x0000002404027981 */ /* 0x000ea4000c1e1b00 */
[----:B--2---:R-:W0:Y:S02]  /*9700*/  F2I.S64.F64.TRUNC R2, R2 ;  /* 0x0000000200027311 */ /* 0x004e24000030d900 */
[----:B0-----:R-:W-:Y:S05]  /*9710*/  BRA `(.L_x_16303) ;  /* 0x0000000800947947 */ /* 0x001fea0003800000 */
.L_x_16298:
        /* <DEDUP_REMOVED lines=13> */
.L_x_16312:
[----:B------:R-:W2:Y:S02]  /*97f0*/  LDG.E.64 R2, desc[UR36][R4.64] ;  /* 0x0000002404027981 */ /* 0x000ea4000c1e1b00 */
[----:B--2---:R-:W3:Y:S02]  /*9800*/  F2I.S64.F64.TRUNC R2, R2 ;  /* 0x0000000200027311 */ /* 0x004ee4000030d900 */
[----:B---3--:R-:W-:Y:S05]  /*9810*/  BRA `(.L_x_16303) ;  /* 0x0000000800547947 */ /* 0x008fea0003800000 */
.L_x_16311:
        /* <DEDUP_REMOVED lines=26> */
.L_x_16314:
        /* <DEDUP_REMOVED lines=13> */
.L_x_16313:
[----:B------:R-:W2:Y:S02]  /*9a90*/  LDG.E.U16 R2, desc[UR36][R4.64] ;  /* 0x0000002404027981 */ /* 0x000ea4000c1e1500 */
[----:B--2---:R-:W-:-:S06]  /*9aa0*/  SHF.L.U32 R2, R2, 0x10, RZ ;  /* 0x0000001002027819 */ /* 0x004fcc00000006ff */
[----:B------:R-:W3:Y:S02]  /*9ab0*/  F2I.S64.TRUNC R2, R2 ;  /* 0x0000000200027311 */ /* 0x000ee4000020d900 */
[----:B---3--:R-:W-:Y:S05]  /*9ac0*/  BRA `(.L_x_16303) ;  /* 0x0000000400a87947 */ /* 0x008fea0003800000 */
.L_x_16310:
        /* <DEDUP_REMOVED lines=11> */
.L_x_16317:
        /* <DEDUP_REMOVED lines=21> */
.L_x_16321:
[----:B------:R-:W-:Y:S05]  /*9cd0*/  BSYNC.RECONVERGENT B1 ;  /* 0x0000000000017941 */ /* 0x000fea0003800200 */
.L_x_16320:
[----:B------:R-:W-:Y:S02]  /*9ce0*/  SHF.L.U32 R0, R0, 0x14, RZ ;  /* 0x0000001400007819 */ /* 0x000fe400000006ff */
[----:B------:R-:W-:-:S04]  /*9cf0*/  LEA R2, R2, 0x3b800000, 0x17 ;  /* 0x3b80000002027811 */ /* 0x000fc800078eb8ff */
[----:B------:R-:W-:-:S07]  /*9d00*/  LOP3.LUT R2, R2, R0, R7, 0xfe, !PT ;  /* 0x0000000002027212 */ /* 0x000fce00078efe07 */
.L_x_16319:
[----:B------:R-:W-:Y:S05]  /*9d10*/  BSYNC.RECONVERGENT B0 ;  /* 0x0000000000007941 */ /* 0x000fea0003800200 */
.L_x_16318:
[----:B------:R-:W1:Y:S02]  /*9d20*/  F2I.S64.TRUNC R2, R2 ;  /* 0x0000000200027311 */ /* 0x000e64000020d900 */
[----:B-1----:R-:W-:Y:S05]  /*9d30*/  BRA `(.L_x_16303) ;  /* 0x00000004000c7947 */ /* 0x002fea0003800000 */
.L_x_16316:
        /* <DEDUP_REMOVED lines=21> */
.L_x_16325:
[----:B------:R-:W-:Y:S05]  /*9e90*/  BSYNC.RECONVERGENT B1 ;  /* 0x0000000000017941 */ /* 0x000fea0003800200 */
.L_x_16324:
[----:B------:R-:W-:Y:S01]  /*9ea0*/  IMAD.SHL.U32 R0, R0, 0x200000, RZ ;  /* 0x0020000000007824 */ /* 0x000fe200078e00ff */
[----:B------:R-:W-:-:S04]  /*9eb0*/  LEA R2, R2, 0x37800000, 0x17 ;  /* 0x3780000002027811 */ /* 0x000fc800078eb8ff */
[----:B------:R-:W-:-:S07]  /*9ec0*/  LOP3.LUT R2, R2, R0, R7, 0xfe, !PT ;  /* 0x0000000002027212 */ /* 0x000fce00078efe07 */
.L_x_16323:
[----:B------:R-:W-:Y:S05]  /*9ed0*/  BSYNC.RECONVERGENT B0 ;  /* 0x0000000000007941 */ /* 0x000fea0003800200 */
.L_x_16322:
[----:B------:R-:W0:Y:S02]  /*9ee0*/  F2I.S64.TRUNC R2, R2 ;  /* 0x0000000200027311 */ /* 0x000e24000020d900 */
[----:B0-----:R-:W-:Y:S05]  /*9ef0*/  BRA `(.L_x_16303) ;  /* 0x00000000009c7947 */ /* 0x001fea0003800000 */
.L_x_16315:
        /* <DEDUP_REMOVED lines=14> */
.L_x_16329:
[----:B------:R-:W-:Y:S05]  /*9fe0*/  BSYNC.RECONVERGENT B0 ;  /* 0x0000000000007941 */ /* 0x000fea0003800200 */
.L_x_16328:
[----:B------:R-:W3:Y:S02]  /*9ff0*/  F2I.S64.TRUNC R2, R2 ;  /* 0x0000000200027311 */ /* 0x000ee4000020d900 */
[----:B---3--:R-:W-:Y:S05]  /*a000*/  BRA `(.L_x_16303) ;  /* 0x0000000000587947 */ /* 0x008fea0003800000 */
.L_x_16302:
        /* <DEDUP_REMOVED lines=16> */
.L_x_16330:
[----:B------:R-:W-:Y:S01]  /*a110*/  CS2R R2, SRZ ;  /* 0x0000000000027805 */ /* 0x000fe2000001ff00 */
[----:B------:R-:W-:Y:S06]  /*a120*/  BRA `(.L_x_16303) ;  /* 0x0000000000107947 */ /* 0x000fec0003800000 */
.L_x_16327:
[----:B------:R2:W5:Y:S01]  /*a130*/  LDG.E.64 R2, desc[UR36][R4.64] ;  /* 0x0000002404027981 */ /* 0x000562000c1e1b00 */
[----:B------:R-:W-:Y:S05]  /*a140*/  BRA `(.L_x_16303) ;  /* 0x0000000000087947 */ /* 0x000fea0003800000 */
.L_x_16326:
[----:B------:R1:W5:Y:S01]  /*a150*/  LDG.E R2, desc[UR36][R4.64] ;  /* 0x0000002404027981 */ /* 0x000362000c1e1900 */
[----:B------:R-:W-:-:S07]  /*a160*/  MOV R3, RZ ;  /* 0x000000ff00037202 */ /* 0x000fce0000000f00 */
.L_x_16303:
        /* <DEDUP_REMOVED lines=23> */
.L_x_16332:
[----:B------:R-:W-:Y:S05]  /*a2e0*/  BSYNC.RECONVERGENT B6 ;  /* 0x0000000000067941 */ /* 0x000fea0003800200 */
.L_x_16331:
        /* <DEDUP_REMOVED lines=13> */
.L_x_16336:
[----:B------:R-:W-:Y:S01]  /*a3c0*/  STG.E.U8 desc[UR36][R16.64], RZ ;  /* 0x000000ff10007986 */ /* 0x000fe2000c101124 */
[----:B------:R-:W-:Y:S05]  /*a3d0*/  EXIT ;  /* 0x000000000000794d */ /* 0x000fea0003800000 */
.L_x_16335:
        /* <DEDUP_REMOVED lines=8> */
.L_x_16339:
[----:B------:R-:W-:Y:S01]  /*a460*/  STG.E desc[UR36][R16.64], RZ ;  /* 0x000000ff10007986 */ /* 0x000fe2000c101924 */
[----:B------:R-:W-:Y:S05]  /*a470*/  EXIT ;  /* 0x000000000000794d */ /* 0x000fea0003800000 */
.L_x_16338:
[----:B------:R-:W-:Y:S01]  /*a480*/  STG.E.U16 desc[UR36][R16.64], RZ ;  /* 0x000000ff10007986 */ /* 0x000fe2000c101524 */
[----:B------:R-:W-:Y:S05]  /*a490*/  EXIT ;  /* 0x000000000000794d */ /* 0x000fea0003800000 */
.L_x_16334:
        /* <DEDUP_REMOVED lines=8> */
.L_x_16341:
[----:B------:R-:W-:Y:S01]  /*a520*/  STG.E.U16 desc[UR36][R16.64], RZ ;  /* 0x000000ff10007986 */ /* 0x000fe2000c101524 */
[----:B------:R-:W-:Y:S05]  /*a530*/  EXIT ;  /* 0x000000000000794d */ /* 0x000fea0003800000 */
.L_x_16340:
        /* <DEDUP_REMOVED lines=8> */
.L_x_16343:
[----:B------:R-:W-:Y:S01]  /*a5c0*/  STG.E desc[UR36][R16.64], RZ ;  /* 0x000000ff10007986 */ /* 0x000fe2000c101924 */
[----:B------:R-:W-:Y:S05]  /*a5d0*/  EXIT ;  /* 0x000000000000794d */ /* 0x000fea0003800000 */
.L_x_16342:
[----:B------:R-:W-:Y:S01]  /*a5e0*/  STG.E.64 desc[UR36][R16.64], RZ ;  /* 0x000000ff10007986 */ /* 0x000fe2000c101b24 */
[----:B------:R-:W-:Y:S05]  /*a5f0*/  EXIT ;  /* 0x000000000000794d */ /* 0x000fea0003800000 */
.L_x_16333:
        /* <DEDUP_REMOVED lines=10> */
.L_x_16346:
[----:B------:R-:W-:Y:S01]  /*a6a0*/  STG.E.128 desc[UR36][R16.64], RZ ;  /* 0x000000ff10007986 */ /* 0x000fe2000c101d24 */
[----:B------:R-:W-:Y:S05]  /*a6b0*/  EXIT ;  /* 0x000000000000794d */ /* 0x000fea0003800000 */
.L_x_16345:
        /* <DEDUP_REMOVED lines=8> */
.L_x_16348:
[----:B------:R-:W-:Y:S01]  /*a740*/  STG.E.U8 desc[UR36][R16.64], RZ ;  /* 0x000000ff10007986 */ /* 0x000fe2000c101124 */
[----:B------:R-:W-:Y:S05]  /*a750*/  EXIT ;  /* 0x000000000000794d */ /* 0x000fea0003800000 */
.L_x_16347:
[----:B------:R-:W-:Y:S01]  /*a760*/  STG.E.U16 desc[UR36][R16.64], RZ ;  /* 0x000000ff10007986 */ /* 0x000fe2000c101524 */
[----:B------:R-:W-:Y:S05]  /*a770*/  EXIT ;  /* 0x000000000000794d */ /* 0x000fea0003800000 */
.L_x_16344:
        /* <DEDUP_REMOVED lines=10> */
.L_x_16351:
[----:B------:R-:W-:Y:S01]  /*a820*/  STG.E.U8 desc[UR36][R16.64], RZ ;  /* 0x000000ff10007986 */ /* 0x000fe2000c101124 */
[----:B------:R-:W-:Y:S05]  /*a830*/  EXIT ;  /* 0x000000000000794d */ /* 0x000fea0003800000 */
.L_x_16350:
[----:B------:R-:W-:Y:S01]  /*a840*/  STG.E.U8 desc[UR36][R16.64], RZ ;  /* 0x000000ff10007986 */ /* 0x000fe2000c101124 */
[----:B------:R-:W-:Y:S05]  /*a850*/  EXIT ;  /* 0x000000000000794d */ /* 0x000fea0003800000 */
.L_x_16349:
[----:B------:R-:W-:-:S13]  /*a860*/  ISETP.NE.AND P0, PT, R0, 0x1c, PT ;  /* 0x0000001c0000780c */ /* 0x000fda0003f05270 */
[----:B------:R-:W-:Y:S05]  /*a870*/  @!P0 BRA `(.L_x_16352) ;  /* 0x0000000000608947 */ /* 0x000fea0003800000 */
[----:B------:R-:W-:-:S13]  /*a880*/  ISETP.NE.AND P0, PT, R0, 0x1d, PT ;  /* 0x0000001d0000780c */ /* 0x000fda0003f05270 */
[----:B------:R-:W-:Y:S05]  /*a890*/  @!P0 BRA `(.L_x_16353) ;  /* 0x0000000000508947 */ /* 0x000fea0003800000 */
[----:B------:R-:W-:-:S13]  /*a8a0*/  ISETP.NE.AND P0, PT, R0, 0x2c, PT ;  /* 0x0000002c0000780c */ /* 0x000fda0003f05270 */
[----:B------:R0:W-:Y:S01]  /*a8b0*/  @!P0 STG.E.U8 desc[UR36][R16.64], RZ ;  /* 0x000000ff10008986 */ /* 0x0001e2000c101124 */
[----:B------:R-:W-:Y:S05]  /*a8c0*/  @!P0 EXIT ;  /* 0x000000000000894d */ /* 0x000fea0003800000 */
.L_x_16337:
        /* <DEDUP_REMOVED lines=16> */
.L_x_16354:
[----:B------:R-:W-:Y:S05]  /*a9d0*/  EXIT ;  /* 0x000000000000794d */ /* 0x000fea0003800000 */
.L_x_16353:
[----:B------:R-:W-:Y:S01]  /*a9e0*/  STG.E.64 desc[UR36][R16.64], RZ ;  /* 0x000000ff10007986 */ /* 0x000fe2000c101b24 */
[----:B------:R-:W-:Y:S05]  /*a9f0*/  EXIT ;  /* 0x000000000000794d */ /* 0x000fea0003800000 */
.L_x_16352:
[----:B------:R-:W-:Y:S01]  /*aa00*/  STG.E desc[UR36][R16.64], RZ ;  /* 0x000000ff10007986 */ /* 0x000fe2000c101924 */
[----:B------:R-:W-:Y:S05]  /*aa10*/  EXIT ;  /* 0x000000000000794d */ /* 0x000fea0003800000 */
.L_x_16355:
        /* <DEDUP_REMOVED lines=14> */
.L_x_34750:


//--------------------- .text._ZN2at6native27unrolled_elementwise_kernelIZZZNS0_67_GLOBAL__N__bb565c37_34_ValidateCompressedIndicesKernel_cu_33a4b88b42_validate_compressed_sparse_indices_kernelILNS2_8CDimNameE1ENS2_18CUDAKernelLauncherENS2_14EmptyVecKernelENS2_8DummyVecELm8EEEvRKNS_6TensorESA_lllENKUlvE0_clEvENKUlvE0_clEvEUllE_St5arrayIPcLm2EELi4E23TrivialOffsetCalculatorILi1EjESI_NS0_6memory12LoadWithCastILi1EEENSJ_13StoreWithCastILi1EEEEEviT_T0_T2_T3_T4_T5_ --------------------------
	.section	.text._ZN2at6native27unrolled_elementwise_kernelIZZZNS0_67_GLOBAL__N__bb565c37_34_ValidateCompressedIndicesKernel_cu_33a4b88b42_validate_compressed_sparse_indices_kernelILNS2_8CDimNameE1ENS2_18CUDAKernelLauncherENS2_14EmptyVecKernelENS2_8DummyVecELm8EEEvRKNS_6TensorESA_lllENKUlvE0_clEvENKUlvE0_clEvEUllE_St5arrayIPcLm2EELi4E23TrivialOffsetCalculatorILi1EjESI_NS0_6memory12LoadWithCastILi1EEENSJ_13StoreWithCastILi1EEEEEviT_T0_T2_T3_T4_T5_,"ax",@progbits
	.align	128
        .global         _ZN2at6native27unrolled_elementwise_kernelIZZZNS0_67_GLOBAL__N__bb565c37_34_ValidateCompressedIndicesKernel_cu_33a4b88b42_validate_compressed_sparse_indices_kernelILNS2_8CDimNameE1ENS2_18CUDAKernelLauncherENS2_14EmptyVecKernelENS2_8DummyVecELm8EEEvRKNS_6TensorESA_lllENKUlvE0_clEvENKUlvE0_clEvEUllE_St5arrayIPcLm2EELi4E23TrivialOffsetCalculatorILi1EjESI_NS0_6memory12LoadWithCastILi1EEENSJ_13StoreWithCastILi1EEEEEviT_T0_T2_T3_T4_T5_
        .type           _ZN2at6native27unrolled_elementwise_kernelIZZZNS0_67_GLOBAL__N__bb565c37_34_ValidateCompressedIndicesKernel_cu_33a4b88b42_validate_compressed_sparse_indices_kernelILNS2_8CDimNameE1ENS2_18CUDAKernelLauncherENS2_14EmptyVecKernelENS2_8DummyVecELm8EEEvRKNS_6TensorESA_lllENKUlvE0_clEvENKUlvE0_clEvEUllE_St5arrayIPcLm2EELi4E23TrivialOffsetCalculatorILi1EjESI_NS0_6memory12LoadWithCastILi1EEENSJ_13StoreWithCastILi1EEEEEviT_T0_T2_T3_T4_T5_,@function
        .size           _ZN2at6native27unrolled_elementwise_kernelIZZZNS0_67_GLOBAL__N__bb565c37_34_ValidateCompressedIndicesKernel_cu_33a4b88b42_validate_compressed_sparse_indices_kernelILNS2_8CDimNameE1ENS2_18CUDAKernelLauncherENS2_14EmptyVecKernelENS2_8DummyVecELm8EEEvRKNS_6TensorESA_lllENKUlvE0_clEvENKUlvE0_clEvEUllE_St5arrayIPcLm2EELi4E23TrivialOffsetCalculatorILi1EjESI_NS0_6memory12LoadWithCastILi1EEENSJ_13StoreWithCastILi1EEEEEviT_T0_T2_T3_T4_T5_,(.L_x_34751 - _ZN2at6native27unrolled_elementwise_kernelIZZZNS0_67_GLOBAL__N__bb565c37_34_ValidateCompressedIndicesKernel_cu_33a4b88b42_validate_compressed_sparse_indices_kernelILNS2_8CDimNameE1ENS2_18CUDAKernelLauncherENS2_14EmptyVecKernelENS2_8DummyVecELm8EEEvRKNS_6TensorESA_lllENKUlvE0_clEvENKUlvE0_clEvEUllE_St5arrayIPcLm2EELi4E23TrivialOffsetCalculatorILi1EjESI_NS0_6memory12LoadWithCastILi1EEENSJ_13StoreWithCastILi1EEEEEviT_T0_T2_T3_T4_T5_)
        .other          _ZN2at6native27unrolled_elementwise_kernelIZZZNS0_67_GLOBAL__N__bb565c37_34_ValidateCompressedIndicesKernel_cu_33a4b88b42_validate_compressed_sparse_indices_kernelILNS2_8CDimNameE1ENS2_18CUDAKernelLauncherENS2_14EmptyVecKernelENS2_8DummyVecELm8EEEvRKNS_6TensorESA_lllENKUlvE0_clEvENKUlvE0_clEvEUllE_St5arrayIPcLm2EELi4E23TrivialOffsetCalculatorILi1EjESI_NS0_6memory12LoadWithCastILi1EEENSJ_13StoreWithCastILi1EEEEEviT_T0_T2_T3_T4_T5_,@"STO_CUDA_ENTRY STV_DEFAULT"
_ZN2at6native27unrolled_elementwise_kernelIZZZNS0_67_GLOBAL__N__bb565c37_34_ValidateCompressedIndicesKernel_cu_33a4b88b42_validate_compressed_sparse_indices_kernelILNS2_8CDimNameE1ENS2_18CUDAKernelLauncherENS2_14EmptyVecKernelENS2_8DummyVecELm8EEEvRKNS_6TensorESA_lllENKUlvE0_clEvENKUlvE0_clEvEUllE_St5arrayIPcLm2EELi4E23TrivialOffsetCalculatorILi1EjESI_NS0_6memory12LoadWithCastILi1EEENSJ_13StoreWithCastILi1EEEEEviT_T0_T2_T3_T4_T5_:
.text._ZN2at6native27unrolled_elementwise_kernelIZZZNS0_67_GLOBAL__N__bb565c37_34_ValidateCompressedIndicesKernel_cu_33a4b88b42_validate_compressed_sparse_indices_kernelILNS2_8CDimNameE1ENS2_18CUDAKernelLauncherENS2_14EmptyVecKernelENS2_8DummyVecELm8EEEvRKNS_6TensorESA_lllENKUlvE0_clEvENKUlvE0_clEvEUllE_St5arrayIPcLm2EELi4E23TrivialOffsetCalculatorILi1EjESI_NS0_6memory12LoadWithCastILi1EEENSJ_13StoreWithCastILi1EEEEEviT_T0_T2_T3_T4_T5_:
        /* <DEDUP_REMOVED lines=32> */
.L_x_16361:
[----:B------:R1:W5:Y:S01]  /*0200*/  LDG.E.U8 R28, desc[UR36][R4.64] ;  /* 0x00000024041c7981 */ /* 0x000362000c1e1100 */
[----:B------:R-:W-:Y:S01]  /*0210*/  IMAD.MOV.U32 R29, RZ, RZ, RZ ;  /* 0x000000ffff1d7224 */ /* 0x000fe200078e00ff */
[----:B------:R-:W-:Y:S06]  /*0220*/  BRA `(.L_x_16363) ;  /* 0x0000000c00447947 */ /* 0x000fec0003800000 */
.L_x_16360:
        /* <DEDUP_REMOVED lines=8> */
.L_x_16365:
[----:B------:R-:W2:Y:S02]  /*02b0*/  LDG.E R28, desc[UR36][R4.64] ;  /* 0x00000024041c7981 */ /* 0x000ea4000c1e1900 */
[----:B--2---:R-:W-:Y:S01]  /*02c0*/  SHF.R.S32.HI R29, RZ, 0x1f, R28 ;  /* 0x0000001fff1d7819 */ /* 0x004fe2000001141c */
[----:B------:R-:W-:Y:S06]  /*02d0*/  BRA `(.L_x_16363) ;  /* 0x0000000c00187947 */ /* 0x000fec0003800000 */
.L_x_16364:
[----:B------:R-:W2:Y:S02]  /*02e0*/  LDG.E.S16 R28, desc[UR36][R4.64] ;  /* 0x00000024041c7981 */ /* 0x000ea4000c1e1700 */
[----:B--2---:R-:W-:Y:S01]  /*02f0*/  SHF.R.S32.HI R29, RZ, 0x1f, R28 ;  /* 0x0000001fff1d7819 */ /* 0x004fe2000001141c */
[----:B------:R-:W-:Y:S06]  /*0300*/  BRA `(.L_x_16363) ;  /* 0x0000000c000c7947 */ /* 0x000fec0003800000 */
.L_x_16359:
        /* <DEDUP_REMOVED lines=9> */
.L_x_16367:
[----:B------:R-:W2:Y:S02]  /*03a0*/  LDG.E.U16 R4, desc[UR36][R4.64] ;  /* 0x0000002404047981 */ /* 0x000ea4000c1e1500 */
[----:B--2---:R-:W-:-:S06]  /*03b0*/  HADD2.F32 R28, -RZ, R4.H0_H0 ;  /* 0x20000004ff1c7230 */ /* 0x004fcc0000004100 */
[----:B------:R-:W2:Y:S02]  /*03c0*/  F2I.S64.TRUNC R28, R28 ;  /* 0x0000001c001c7311 */ /* 0x000ea4000020d900 */
[----:B--2---:R-:W-:Y:S05]  /*03d0*/  BRA `(.L_x_16363) ;  /* 0x0000000800d87947 */ /* 0x004fea0003800000 */
.L_x_16366:
        /* <DEDUP_REMOVED lines=9> */
.L_x_16369:
[----:B------:R-:W2:Y:S02]  /*0470*/  LDG.E.U16 R4, desc[UR36][R4.64] ;  /* 0x0000002404047981 */ /* 0x000ea4000c1e1500 */
[----:B--2---:R-:W-:-:S06]  /*0480*/  HADD2.F32 R28, -RZ, R4.H0_H0 ;  /* 0x20000004ff1c7230 */ /* 0x004fcc0000004100 */
[----:B------:R-:W2:Y:S02]  /*0490*/  F2I.S64.TRUNC R28, R28 ;  /* 0x0000001c001c7311 */ /* 0x000ea4000020d900 */
[----:B--2---:R-:W-:Y:S05]  /*04a0*/  BRA `(.L_x_16363) ;  /* 0x0000000800a47947 */ /* 0x004fea0003800000 */
.L_x_16368:
[----:B------:R-:W2:Y:S02]  /*04b0*/  LDG.E.64 R4, desc[UR36][R4.64] ;  /* 0x0000002404047981 */ /* 0x000ea4000c1e1b00 */
[----:B--2---:R2:W3:Y:S02]  /*04c0*/  F2I.S64.F64.TRUNC R28, R4 ;  /* 0x00000004001c7311 */ /* 0x0044e4000030d900 */
[----:B--23--:R-:W-:Y:S05]  /*04d0*/  BRA `(.L_x_16363) ;  /* 0x0000000800987947 */ /* 0x00cfea0003800000 */
.L_x_16358:
        /* <DEDUP_REMOVED lines=13> */
.L_x_16372:
[----:B------:R-:W2:Y:S02]  /*05b0*/  LDG.E.64 R4, desc[UR36][R4.64] ;  /* 0x0000002404047981 */ /* 0x000ea4000c1e1b00 */
[----:B--2---:R2:W3:Y:S02]  /*05c0*/  F2I.S64.F64.TRUNC R28, R4 ;  /* 0x00000004001c7311 */ /* 0x0044e4000030d900 */
[----:B--23--:R-:W-:Y:S05]  /*05d0*/  BRA `(.L_x_16363) ;  /* 0x0000000800587947 */ /* 0x00cfea0003800000 */
.L_x_16371:
        /* <DEDUP_REMOVED lines=26> */
.L_x_16374:
        /* <DEDUP_REMOVED lines=14> */
.L_x_16373:
[----:B------:R-:W2:Y:S02]  /*0860*/  LDG.E.U16 R28, desc[UR36][R4.64] ;  /* 0x00000024041c7981 */ /* 0x000ea4000c1e1500 */
[----:B--2---:R-:W-:-:S06]  /*0870*/  IMAD.U32 R28, R28, 0x10000, RZ ;  /* 0x000100001c1c7824 */ /* 0x004fcc00078e00ff */
[----:B------:R-:W2:Y:S02]  /*0880*/  F2I.S64.TRUNC R28, R28 ;  /* 0x0000001c001c7311 */ /* 0x000ea4000020d900 */
[----:B--2---:R-:W-:Y:S05]  /*0890*/  BRA `(.L_x_16363) ;  /* 0x0000000400a87947 */ /* 0x004fea0003800000 */
.L_x_16370:
        /* <DEDUP_REMOVED lines=11> */
.L_x_16377:
        /* <DEDUP_REMOVED lines=21> */
.L_x_16381:
[----:B------:R-:W-:Y:S05]  /*0aa0*/  BSYNC.RECONVERGENT B1 ;  /* 0x0000000000017941 */ /* 0x000fea0003800200 */
.L_x_16380:
[----:B------:R-:W-:Y:S01]  /*0ab0*/  IMAD.SHL.U32 R0, R0, 0x100000, RZ ;  /* 0x0010000000007824 */ /* 0x000fe200078e00ff */
[----:B------:R-:W-:-:S04]  /*0ac0*/  LEA R3, R3, 0x3b800000, 0x17 ;  /* 0x3b80000003037811 */ /* 0x000fc800078eb8ff */
[----:B------:R-:W-:-:S07]  /*0ad0*/  LOP3.LUT R28, R3, R0, R7, 0xfe, !PT ;  /* 0x00000000031c7212 */ /* 0x000fce00078efe07 */
.L_x_16379:
[----:B------:R-:W-:Y:S05]  /*0ae0*/  BSYNC.RECONVERGENT B0 ;  /* 0x0000000000007941 */ /* 0x000fea0003800200 */
.L_x_16378:
[----:B------:R-:W4:Y:S02]  /*0af0*/  F2I.S64.TRUNC R28, R28 ;  /* 0x0000001c001c7311 */ /* 0x000f24000020d900 */
[----:B----4-:R-:W-:Y:S05]  /*0b00*/  BRA `(.L_x_16363) ;  /* 0x00000004000c7947 */ /* 0x010fea0003800000 */
.L_x_16376:
        /* <DEDUP_REMOVED lines=21> */
.L_x_16385:
[----:B------:R-:W-:Y:S05]  /*0c60*/  BSYNC.RECONVERGENT B1 ;  /* 0x0000000000017941 */ /* 0x000fea0003800200 */
.L_x_16384:
[----:B------:R-:W-:Y:S01]  /*0c70*/  IMAD.SHL.U32 R0, R0, 0x200000, RZ ;  /* 0x0020000000007824 */ /* 0x000fe200078e00ff */
[----:B------:R-:W-:-:S04]  /*0c80*/  LEA R3, R3, 0x37800000, 0x17 ;  /* 0x3780000003037811 */ /* 0x000fc800078eb8ff */
[----:B------:R-:W-:-:S07]  /*0c90*/  LOP3.LUT R28, R3, R0, R7, 0xfe, !PT ;  /* 0x00000000031c7212 */ /* 0x000fce00078efe07 */
.L_x_16383:
[----:B------:R-:W-:Y:S05]  /*0ca0*/  BSYNC.RECONVERGENT B0 ;  /* 0x0000000000007941 */ /* 0x000fea0003800200 */
.L_x_16382:
[----:B------:R-:W4:Y:S02]  /*0cb0*/  F2I.S64.TRUNC R28, R28 ;  /* 0x0000001c001c7311 */ /* 0x000f24000020d900 */
[----:B----4-:R-:W-:Y:S05]  /*0cc0*/  BRA `(.L_x_16363) ;  /* 0x00000000009c7947 */ /* 0x010fea0003800000 */
.L_x_16375:
[----:B------:R-:W-:-:S09]  /*0cd0*/  UISETP.NE.AND UP0, UPT, UR4, 0x1c, UPT ;  /* 0x0000001c0400788c */ /* 0x000fd2000bf05270 */
[----:B------:R-:W-:Y:S05]  /*0ce0*/  BRA.U !UP0, `(.L_x_16386) ;  /* 0x00000001088c7547 */ /* 0x000fea000b800000 */
[----:B------:R-:W-:-:S09]  /*0cf0*/  UISETP.NE.AND UP0, UPT, UR4, 0x1d, UPT ;  /* 0x0000001d0400788c */ /* 0x000fd2000bf05270 */
[----:B------:R-:W-:Y:S05]  /*0d00*/  BRA.U !UP0, `(.L_x_16387) ;  /* 0x00000001087c7547 */ /* 0x000fea000b800000 */
[----:B------:R-:W-:-:S09]  /*0d10*/  UISETP.NE.AND UP0, UPT, UR4, 0x2c, UPT ;  /* 0x0000002c0400788c */ /* 0x000fd2000bf05270 */
[----:B------:R-:W-:Y:S05]  /*0d20*/  BRA.U !UP0, `(.L_x_16388) ;  /* 0x0000000108487547 */ /* 0x000fea000b800000 */
.L_x_16362:
        /* <DEDUP_REMOVED lines=16> */
.L_x_16389:
[----:B------:R-:W-:Y:S01]  /*0e30*/  CS2R R28, SRZ ;  /* 0x00000000001c7805 */ /* 0x000fe2000001ff00 */
[----:B------:R-:W-:Y:S06]  /*0e40*/  BRA `(.L_x_16363) ;  /* 0x00000000003c7947 */ /* 0x000fec0003800000 */
.L_x_16388:
        /* <DEDUP_REMOVED lines=8> */
.L_x_16391:
[----:B------:R-:W-:Y:S05]  /*0ed0*/  BSYNC.RECONVERGENT B0 ;  /* 0x0000000000007941 */ /* 0x000fea0003800200 */
.L_x_16390:
[----:B------:R-:W2:Y:S02]  /*0ee0*/  F2I.S64.TRUNC R28, R28 ;  /* 0x0000001c001c7311 */ /* 0x000ea4000020d900 */
[----:B--2---:R-:W-:Y:S05]  /*0ef0*/  BRA `(.L_x_16363) ;  /* 0x0000000000107947 */ /* 0x004fea0003800000 */
.L_x_16387:
[----:B------:R2:W5:Y:S01]  /*0f00*/  LDG.E.64 R28, desc[UR36][R4.64] ;  /* 0x00000024041c7981 */ /* 0x000562000c1e1b00 */
[----:B------:R-:W-:Y:S05]  /*0f10*/  BRA `(.L_x_16363) ;  /* 0x0000000000087947 */ /* 0x000fea0003800000 */
.L_x_16386:
[----:B------:R3:W5:Y:S01]  /*0f20*/  LDG.E R28, desc[UR36][R4.64] ;  /* 0x00000024041c7981 */ /* 0x000762000c1e1900 */
[----:B------:R-:W-:-:S07]  /*0f30*/  IMAD.MOV.U32 R29, RZ, RZ, RZ ;  /* 0x000000ffff1d7224 */ /* 0x000fce00078e00ff */
.L_x_16363:
[----:B------:R-:W-:-:S07]  /*0f40*/  VIADD R25, R27, 0x80 ;  /* 0x000000801b197836 */ /* 0x000fce0000000000 */
.L_x_16357:
[----:B------:R-:W-:Y:S05]  /*0f50*/  BSYNC.RECONVERGENT B6 ;  /* 0x0000000000067941 */ /* 0x000fea0003800200 */
.L_x_16356:
        /* <DEDUP_REMOVED lines=24> */
.L_x_16397:
[----:B------:R4:W5:Y:S01]  /*10e0*/  LDG.E.U8 R22, desc[UR36][R4.64] ;  /* 0x0000002404167981 */ /* 0x000962000c1e1100 */
[----:B------:R-:W-:Y:S01]  /*10f0*/  IMAD.MOV.U32 R23, RZ, RZ, RZ ;  /* 0x000000ffff177224 */ /* 0x000fe200078e00ff */
[----:B------:R-:W-:Y:S06]  /*1100*/  BRA `(.L_x_16399) ;  /* 0x0000000c00447947 */ /* 0x000fec0003800000 */
.L_x_16396:
        /* <DEDUP_REMOVED lines=8> */
.L_x_16401:
[----:B------:R-:W2:Y:S02]  /*1190*/  LDG.E R22, desc[UR36][R4.64] ;  /* 0x0000002404167981 */ /* 0x000ea4000c1e1900 */
[----:B--2---:R-:W-:Y:S01]  /*11a0*/  SHF.R.S32.HI R23, RZ, 0x1f, R22 ;  /* 0x0000001fff177819 */ /* 0x004fe20000011416 */
[----:B------:R-:W-:Y:S06]  /*11b0*/  BRA `(.L_x_16399) ;  /* 0x0000000c00187947 */ /* 0x000fec0003800000 */
.L_x_16400:
[----:B------:R-:W2:Y:S02]  /*11c0*/  LDG.E.S16 R22, desc[UR36][R4.64] ;  /* 0x0000002404167981 */ /* 0x000ea4000c1e1700 */
[----:B--2---:R-:W-:Y:S01]  /*11d0*/  SHF.R.S32.HI R23, RZ, 0x1f, R22 ;  /* 0x0000001fff177819 */ /* 0x004fe20000011416 */
[----:B------:R-:W-:Y:S06]  /*11e0*/  BRA `(.L_x_16399) ;  /* 0x0000000c000c7947 */ /* 0x000fec0003800000 */
.L_x_16395:
        /* <DEDUP_REMOVED lines=9> */
.L_x_16403:
[----:B------:R-:W2:Y:S02]  /*1280*/  LDG.E.U16 R4, desc[UR36][R4.64] ;  /* 0x0000002404047981 */ /* 0x000ea4000c1e1500 */
[----:B--2---:R-:W-:-:S06]  /*1290*/  HADD2.F32 R22, -RZ, R4.H0_H0 ;  /* 0x20000004ff167230 */ /* 0x004fcc0000004100 */
[----:B------:R-:W3:Y:S02]  /*12a0*/  F2I.S64.TRUNC R22, R22 ;  /* 0x0000001600167311 */ /* 0x000ee4000020d900 */
[----:B---3--:R-:W-:Y:S05]  /*12b0*/  BRA `(.L_x_16399) ;  /* 0x0000000800d87947 */ /* 0x008fea0003800000 */
.L_x_16402:
        /* <DEDUP_REMOVED lines=9> */
.L_x_16405:
[----:B------:R-:W2:Y:S02]  /*1350*/  LDG.E.U16 R4, desc[UR36][R4.64] ;  /* 0x0000002404047981 */ /* 0x000ea4000c1e1500 */
[----:B--2---:R-:W-:-:S06]  /*1360*/  HADD2.F32 R22, -RZ, R4.H0_H0 ;  /* 0x20000004ff167230 */ /* 0x004fcc0000004100 */
[----:B------:R-:W3:Y:S02]  /*1370*/  F2I.S64.TRUNC R22, R22 ;  /* 0x0000001600167311 */ /* 0x000ee4000020d900 */
[----:B---3--:R-:W-:Y:S05]  /*1380*/  BRA `(.L_x_16399) ;  /* 0x0000000800a47947 */ /* 0x008fea0003800000 */
.L_x_16404:
[----:B------:R-:W2:Y:S02]  /*1390*/  LDG.E.64 R4, desc[UR36][R4.64] ;  /* 0x0000002404047981 */ /* 0x000ea4000c1e1b00 */
[----:B--2---:R3:W4:Y:S02]  /*13a0*/  F2I.S64.F64.TRUNC R22, R4 ;  /* 0x0000000400167311 */ /* 0x004724000030d900 */
[----:B---34-:R-:W-:Y:S05]  /*13b0*/  BRA `(.L_x_16399) ;  /* 0x0000000800987947 */ /* 0x018fea0003800000 */
.L_x_16394:
        /* <DEDUP_REMOVED lines=13> */
.L_x_16408:
[----:B------:R-:W2:Y:S02]  /*1490*/  LDG.E.64 R4, desc[UR36][R4.64] ;  /* 0x0000002404047981 */ /* 0x000ea4000c1e1b00 */
[----:B--2---:R0:W1:Y:S02]  /*14a0*/  F2I.S64.F64.TRUNC R22, R4 ;  /* 0x0000000400167311 */ /* 0x004064000030d900 */
[----:B01----:R-:W-:Y:S05]  /*14b0*/  BRA `(.L_x_16399) ;  /* 0x0000000800587947 */ /* 0x003fea0003800000 */
.L_x_16407:
        /* <DEDUP_REMOVED lines=26> */
.L_x_16410:
        /* <DEDUP_REMOVED lines=14> */
.L_x_16409:
[----:B------:R-:W2:Y:S02]  /*1740*/  LDG.E.U16 R22, desc[UR36][R4.64] ;  /* 0x0000002404167981 */ /* 0x000ea4000c1e1500 */
[----:B--2---:R-:W-:-:S06]  /*1750*/  IMAD.U32 R22, R22, 0x10000, RZ ;  /* 0x0001000016167824 */ /* 0x004fcc00078e00ff */
[----:B------:R-:W0:Y:S02]  /*1760*/  F2I.S64.TRUNC R22, R22 ;  /* 0x0000001600167311 */ /* 0x000e24000020d900 */
[----:B0-----:R-:W-:Y:S05]  /*1770*/  BRA `(.L_x_16399) ;  /* 0x0000000400a87947 */ /* 0x001fea0003800000 */
.L_x_16406:
        /* <DEDUP_REMOVED lines=11> */
.L_x_16413:
        /* <DEDUP_REMOVED lines=21> */
.L_x_16417:
[----:B------:R-:W-:Y:S05]  /*1980*/  BSYNC.RECONVERGENT B1 ;  /* 0x0000000000017941 */ /* 0x000fea0003800200 */
.L_x_16416:
[----:B------:R-:W-:Y:S01]  /*1990*/  IMAD.SHL.U32 R0, R0, 0x100000, RZ ;  /* 0x0010000000007824 */ /* 0x000fe200078e00ff */
[----:B------:R-:W-:-:S04]  /*19a0*/  LEA R3, R3, 0x3b800000, 0x17 ;  /* 0x3b80000003037811 */ /* 0x000fc800078eb8ff */
[----:B------:R-:W-:-:S07]  /*19b0*/  LOP3.LUT R22, R3, R0, R7, 0xfe, !PT ;  /* 0x0000000003167212 */ /* 0x000fce00078efe07 */
.L_x_16415:
[----:B------:R-:W-:Y:S05]  /*19c0*/  BSYNC.RECONVERGENT B0 ;  /* 0x0000000000007941 */ /* 0x000fea0003800200 */
.L_x_16414:
[----:B------:R-:W2:Y:S02]  /*19d0*/  F2I.S64.TRUNC R22, R22 ;  /* 0x0000001600167311 */ /* 0x000ea4000020d900 */
[----:B--2---:R-:W-:Y:S05]  /*19e0*/  BRA `(.L_x_16399) ;  /* 0x00000004000c7947 */ /* 0x004fea0003800000 */
.L_x_16412:
        /* <DEDUP_REMOVED lines=21> */
.L_x_16421:
[----:B------:R-:W-:Y:S05]  /*1b40*/  BSYNC.RECONVERGENT B1 ;  /* 0x0000000000017941 */ /* 0x000fea0003800200 */
.L_x_16420:
[----:B------:R-:W-:Y:S01]  /*1b50*/  IMAD.SHL.U32 R0, R0, 0x200000, RZ ;  /* 0x0020000000007824 */ /* 0x000fe200078e00ff */
[----:B------:R-:W-:-:S04]  /*1b60*/  LEA R3, R3, 0x37800000, 0x17 ;  /* 0x3780000003037811 */ /* 0x000fc800078eb8ff */
[----:B------:R-:W-:-:S07]  /*1b70*/  LOP3.LUT R22, R3, R0, R7, 0xfe, !PT ;  /* 0x0000000003167212 */ /* 0x000fce00078efe07 */
.L_x_16419:
[----:B------:R-:W-:Y:S05]  /*1b80*/  BSYNC.RECONVERGENT B0 ;  /* 0x0000000000007941 */ /* 0x000fea0003800200 */
.L_x_16418:
[----:B------:R-:W2:Y:S02]  /*1b90*/  F2I.S64.TRUNC R22, R22 ;  /* 0x0000001600167311 */ /* 0x000ea4000020d900 */
[----:B--2---:R-:W-:Y:S05]  /*1ba0*/  BRA `(.L_x_16399) ;  /* 0x00000000009c7947 */ /* 0x004fea0003800000 */
.L_x_16411:
        /* <DEDUP_REMOVED lines=14> */
.L_x_16425:
[----:B------:R-:W-:Y:S05]  /*1c90*/  BSYNC.RECONVERGENT B0 ;  /* 0x0000000000007941 */ /* 0x000fea0003800200 */
.L_x_16424:
[----:B------:R-:W2:Y:S02]  /*1ca0*/  F2I.S64.TRUNC R22, R22 ;  /* 0x0000001600167311 */ /* 0x000ea4000020d900 */
[----:B--2---:R-:W-:Y:S05]  /*1cb0*/  BRA `(.L_x_16399) ;  /* 0x0000000000587947 */ /* 0x004fea0003800000 */
.L_x_16398:
        /* <DEDUP_REMOVED lines=16> */
.L_x_16426:
[----:B------:R-:W-:Y:S01]  /*1dc0*/  CS2R R22, SRZ ;  /* 0x0000000000167805 */ /* 0x000fe2000001ff00 */
[----:B------:R-:W-:Y:S06]  /*1dd0*/  BRA `(.L_x_16399) ;  /* 0x0000000000107947 */ /* 0x000fec0003800000 */
.L_x_16423:
[----:B------:R1:W5:Y:S01]  /*1de0*/  LDG.E.64 R22, desc[UR36][R4.64] ;  /* 0x0000002404167981 */ /* 0x000362000c1e1b00 */
[----:B------:R-:W-:Y:S05]  /*1df0*/  BRA `(.L_x_16399) ;  /* 0x0000000000087947 */ /* 0x000fea0003800000 */
.L_x_16422:
[----:B------:R0:W5:Y:S01]  /*1e00*/  LDG.E R22, desc[UR36][R4.64] ;  /* 0x0000002404167981 */ /* 0x000162000c1e1900 */
[----:B------:R-:W-:-:S07]  /*1e10*/  IMAD.MOV.U32 R23, RZ, RZ, RZ ;  /* 0x000000ffff177224 */ /* 0x000fce00078e00ff */
.L_x_16399:
[----:B------:R-:W-:-:S07]  /*1e20*/  VIADD R25, R25, 0x80 ;  /* 0x0000008019197836 */ /* 0x000fce0000000000 */
.L_x_16393:
[----:B------:R-:W-:Y:S05]  /*1e30*/  BSYNC.RECONVERGENT B6 ;  /* 0x0000000000067941 */ /* 0x000fea0003800200 */
.L_x_16392:
        /* <DEDUP_REMOVED lines=24> */
.L_x_16432:
[----:B------:R4:W5:Y:S01]  /*1fc0*/  LDG.E.U8 R18, desc[UR36][R4.64] ;  /* 0x0000002404127981 */ /* 0x000962000c1e1100 */
[----:B------:R-:W-:Y:S01]  /*1fd0*/  IMAD.MOV.U32 R19, RZ, RZ, RZ ;  /* 0x000000ffff137224 */ /* 0x000fe200078e00ff */
[----:B------:R-:W-:Y:S06]  /*1fe0*/  BRA `(.L_x_16434) ;  /* 0x0000000c00447947 */ /* 0x000fec0003800000 */
.L_x_16431:
        /* <DEDUP_REMOVED lines=8> */
.L_x_16436:
[----:B------:R-:W2:Y:S02]  /*2070*/  LDG.E R18, desc[UR36][R4.64] ;  /* 0x0000002404127981 */ /* 0x000ea4000c1e1900 */
[----:B--2---:R-:W-:Y:S01]  /*2080*/  SHF.R.S32.HI R19, RZ, 0x1f, R18 ;  /* 0x0000001fff137819 */ /* 0x004fe20000011412 */
[----:B------:R-:W-:Y:S06]  /*2090*/  BRA `(.L_x_16434) ;  /* 0x0000000c00187947 */ /* 0x000fec0003800000 */
.L_x_16435:
[----:B------:R-:W2:Y:S02]  /*20a0*/  LDG.E.S16 R18, desc[UR36][R4.64] ;  /* 0x0000002404127981 */ /* 0x000ea4000c1e1700 */
[----:B--2---:R-:W-:Y:S01]  /*20b0*/  SHF.R.S32.HI R19, RZ, 0x1f, R18 ;  /* 0x0000001fff137819 */ /* 0x004fe20000011412 */
[----:B------:R-:W-:Y:S06]  /*20c0*/  BRA `(.L_x_16434) ;  /* 0x0000000c000c7947 */ /* 0x000fec0003800000 */
.L_x_16430:
        /* <DEDUP_REMOVED lines=9> */
.L_x_16438:
[----:B------:R-:W2:Y:S02]  /*2160*/  LDG.E.U16 R4, desc[UR36][R4.64] ;  /* 0x0000002404047981 */ /* 0x000ea4000c1e1500 */
[----:B--2---:R-:W-:-:S06]  /*2170*/  HADD2.F32 R18, -RZ, R4.H0_H0 ;  /* 0x20000004ff127230 */ /* 0x004fcc0000004100 */
[----:B------:R-:W3:Y:S02]  /*2180*/  F2I.S64.TRUNC R18, R18 ;  /* 0x0000001200127311 */ /* 0x000ee4000020d900 */
[----:B---3--:R-:W-:Y:S05]  /*2190*/  BRA `(.L_x_16434) ;  /* 0x0000000800d87947 */ /* 0x008fea0003800000 */
.L_x_16437:
        /* <DEDUP_REMOVED lines=9> */
.L_x_16440:
[----:B------:R-:W2:Y:S02]  /*2230*/  LDG.E.U16 R4, desc[UR36][R4.64] ;  /* 0x0000002404047981 */ /* 0x000ea4000c1e1500 */
[----:B--2---:R-:W-:-:S06]  /*2240*/  HADD2.F32 R18, -RZ, R4.H0_H0 ;  /* 0x20000004ff127230 */ /* 0x004fcc0000004100 */
[----:B------:R-:W3:Y:S02]  /*2250*/  F2I.S64.TRUNC R18, R18 ;  /* 0x0000001200127311 */ /* 0x000ee4000020d900 */
[----:B---3--:R-:W-:Y:S05]  /*2260*/  BRA `(.L_x_16434) ;  /* 0x0000000800a47947 */ /* 0x008fea0003800000 */
.L_x_16439:
[----:B------:R-:W2:Y:S02]  /*2270*/  LDG.E.64 R4, desc[UR36][R4.64] ;  /* 0x0000002404047981 */ /* 0x000ea4000c1e1b00 */
[----:B--2---:R3:W4:Y:S02]  /*2280*/  F2I.S64.F64.TRUNC R18, R4 ;  /* 0x0000000400127311 */ /* 0x004724000030d900 */
[----:B---34-:R-:W-:Y:S05]  /*2290*/  BRA `(.L_x_16434) ;  /* 0x0000000800987947 */ /* 0x018fea0003800000 */
.L_x_16429:
        /* <DEDUP_REMOVED lines=13> */
.L_x_16443:
[----:B------:R-:W2:Y:S02]  /*2370*/  LDG.E.64 R4, desc[UR36][R4.64] ;  /* 0x0000002404047981 */ /* 0x000ea4000c1e1b00 */
[----:B--2---:R3:W4:Y:S02]  /*2380*/  F2I.S64.F64.TRUNC R18, R4 ;  /* 0x0000000400127311 */ /* 0x004724000030d900 */
[----:B---34-:R-:W-:Y:S05]  /*2390*/  BRA `(.L_x_16434) ;  /* 0x0000000800587947 */ /* 0x018fea0003800000 */
.L_x_16442:
        /* <DEDUP_REMOVED lines=26> */
.L_x_16445:
        /* <DEDUP_REMOVED lines=14> */
.L_x_16444:
[----:B------:R-:W2:Y:S02]  /*2620*/  LDG.E.U16 R18, desc[UR36][R4.64] ;  /* 0x0000002404127981 */ /* 0x000ea4000c1e1500 */
[----:B--2---:R-:W-:-:S06]  /*2630*/  IMAD.U32 R18, R18, 0x10000, RZ ;  /* 0x0001000012127824 */ /* 0x004fcc00078e00ff */
[----:B------:R-:W3:Y:S02]  /*2640*/  F2I.S64.TRUNC R18, R18 ;  /* 0x0000001200127311 */ /* 0x000ee4000020d900 */
[----:B---3--:R-:W-:Y:S05]  /*2650*/  BRA `(.L_x_16434) ;  /* 0x0000000400a87947 */ /* 0x008fea0003800000 */
.L_x_16441:
        /* <DEDUP_REMOVED lines=11> */
.L_x_16448:
        /* <DEDUP_REMOVED lines=21> */
.L_x_16452:
[----:B------:R-:W-:Y:S05]  /*2860*/  BSYNC.RECONVERGENT B1 ;  /* 0x0000000000017941 */ /* 0x000fea0003800200 */
.L_x_16451:
[----:B------:R-:W-:Y:S01]  /*2870*/  IMAD.SHL.U32 R0, R0, 0x100000, RZ ;  /* 0x0010000000007824 */ /* 0x000fe200078e00ff */
[----:B------:R-:W-:-:S04]  /*2880*/  LEA R3, R3, 0x3b800000, 0x17 ;  /* 0x3b80000003037811 */ /* 0x000fc800078eb8ff */
[----:B------:R-:W-:-:S07]  /*2890*/  LOP3.LUT R18, R3, R0, R7, 0xfe, !PT ;  /* 0x0000000003127212 */ /* 0x000fce00078efe07 */
.L_x_16450:
[----:B------:R-:W-:Y:S05]  /*28a0*/  BSYNC.RECONVERGENT B0 ;  /* 0x0000000000007941 */ /* 0x000fea0003800200 */
.L_x_16449:
[----:B------:R-:W1:Y:S02]  /*28b0*/  F2I.S64.TRUNC R18, R18 ;  /* 0x0000001200127311 */ /* 0x000e64000020d900 */
[----:B-1----:R-:W-:Y:S05]  /*28c0*/  BRA `(.L_x_16434) ;  /* 0x00000004000c7947 */ /* 0x002fea0003800000 */
.L_x_16447:
        /* <DEDUP_REMOVED lines=21> */
.L_x_16456:
[----:B------:R-:W-:Y:S05]  /*2a20*/  BSYNC.RECONVERGENT B1 ;  /* 0x0000000000017941 */ /* 0x000fea0003800200 */
.L_x_16455:
[----:B------:R-:W-:Y:S01]  /*2a30*/  IMAD.SHL.U32 R0, R0, 0x200000, RZ ;  /* 0x0020000000007824 */ /* 0x000fe200078e00ff */
[----:B------:R-:W-:-:S04]  /*2a40*/  LEA R3, R3, 0x37800000, 0x17 ;  /* 0x3780000003037811 */ /* 0x000fc800078eb8ff */
[----:B------:R-:W-:-:S07]  /*2a50*/  LOP3.LUT R18, R3, R0, R7, 0xfe, !PT ;  /* 0x0000000003127212 */ /* 0x000fce00078efe07 */
.L_x_16454:
[----:B------:R-:W-:Y:S05]  /*2a60*/  BSYNC.RECONVERGENT B0 ;  /* 0x0000000000007941 */ /* 0x000fea0003800200 */
.L_x_16453:
[----:B------:R-:W1:Y:S02]  /*2a70*/  F2I.S64.TRUNC R18, R18 ;  /* 0x0000001200127311 */ /* 0x000e64000020d900 */
[----:B-1----:R-:W-:Y:S05]  /*2a80*/  BRA `(.L_x_16434) ;  /* 0x00000000009c7947 */ /* 0x002fea0003800000 */
.L_x_16446:
        /* <DEDUP_REMOVED lines=14> */
.L_x_16460:
[----:B------:R-:W-:Y:S05]  /*2b70*/  BSYNC.RECONVERGENT B0 ;  /* 0x0000000000007941 */ /* 0x000fea0003800200 */
.L_x_16459:
[----:B------:R-:W2:Y:S02]  /*2b80*/  F2I.S64.TRUNC R18, R18 ;  /* 0x0000001200127311 */ /* 0x000ea4000020d900 */
[----:B--2---:R-:W-:Y:S05]  /*2b90*/  BRA `(.L_x_16434) ;  /* 0x0000000000587947 */ /* 0x004fea0003800000 */
.L_x_16433:
        /* <DEDUP_REMOVED lines=16> */
.L_x_16461:
[----:B------:R-:W-:Y:S01]  /*2ca0*/  CS2R R18, SRZ ;  /* 0x0000000000127805 */ /* 0x000fe2000001ff00 */
[----:B------:R-:W-:Y:S06]  /*2cb0*/  BRA `(.L_x_16434) ;  /* 0x0000000000107947 */ /* 0x000fec0003800000 */
.L_x_16458:
[----:B------:R2:W5:Y:S01]  /*2cc0*/  LDG.E.64 R18, desc[UR36][R4.64] ;  /* 0x0000002404127981 */ /* 0x000562000c1e1b00 */
[----:B------:R-:W-:Y:S05]  /*2cd0*/  BRA `(.L_x_16434) ;  /* 0x0000000000087947 */ /* 0x000fea0003800000 */
.L_x_16457:
[----:B------:R1:W5:Y:S01]  /*2ce0*/  LDG.E R18, desc[UR36][R4.64] ;  /* 0x0000002404127981 */ /* 0x000362000c1e1900 */
[----:B------:R-:W-:-:S07]  /*2cf0*/  IMAD.MOV.U32 R19, RZ, RZ, RZ ;  /* 0x000000ffff137224 */ /* 0x000fce00078e00ff */
.L_x_16434:
[----:B------:R-:W-:-:S07]  /*2d00*/  VIADD R25, R25, 0x80 ;  /* 0x0000008019197836 */ /* 0x000fce0000000000 */
.L_x_16428:
[----:B------:R-:W-:Y:S05]  /*2d10*/  BSYNC.RECONVERGENT B6 ;  /* 0x0000000000067941 */ /* 0x000fea0003800200 */
.L_x_16427:
        /* <DEDUP_REMOVED lines=24> */
.L_x_16467:
[----:B------:R0:W5:Y:S01]  /*2ea0*/  LDG.E.U8 R16, desc[UR36][R4.64] ;  /* 0x0000002404107981 */ /* 0x000162000c1e1100 */
[----:B------:R-:W-:Y:S01]  /*2eb0*/  IMAD.MOV.U32 R17, RZ, RZ, RZ ;  /* 0x000000ffff117224 */ /* 0x000fe200078e00ff */
[----:B------:R-:W-:Y:S06]  /*2ec0*/  BRA `(.L_x_16463) ;  /* 0x0000000c00407947 */ /* 0x000fec0003800000 */
.L_x_16466:
        /* <DEDUP_REMOVED lines=8> */
.L_x_16470:
[----:B------:R-:W2:Y:S02]  /*2f50*/  LDG.E R16, desc[UR36][R4.64] ;  /* 0x0000002404107981 */ /* 0x000ea4000c1e1900 */
[----:B--2---:R-:W-:Y:S01]  /*2f60*/  SHF.R.S32.HI R17, RZ, 0x1f, R16 ;  /* 0x0000001fff117819 */ /* 0x004fe20000011410 */
[----:B------:R-:W-:Y:S06]  /*2f70*/  BRA `(.L_x_16463) ;  /* 0x0000000c00147947 */ /* 0x000fec0003800000 */
.L_x_16469:
[----:B------:R-:W2:Y:S02]  /*2f80*/  LDG.E.S16 R16, desc[UR36][R4.64] ;  /* 0x0000002404107981 */ /* 0x000ea4000c1e1700 */
[----:B--2---:R-:W-:Y:S01]  /*2f90*/  SHF.R.S32.HI R17, RZ, 0x1f, R16 ;  /* 0x0000001fff117819 */ /* 0x004fe20000011410 */
[----:B------:R-:W-:Y:S06]  /*2fa0*/  BRA `(.L_x_16463) ;  /* 0x0000000c00087947 */ /* 0x000fec0003800000 */
.L_x_16465:
        /* <DEDUP_REMOVED lines=9> */
.L_x_16472:
[----:B------:R-:W2:Y:S02]  /*3040*/  LDG.E.U16 R4, desc[UR36][R4.64] ;  /* 0x0000002404047981 */ /* 0x000ea4000c1e1500 */
[----:B--2---:R-:W-:-:S06]  /*3050*/  HADD2.F32 R16, -RZ, R4.H0_H0 ;  /* 0x20000004ff107230 */ /* 0x004fcc0000004100 */
[----:B------:R-:W0:Y:S02]  /*3060*/  F2I.S64.TRUNC R16, R16 ;  /* 0x0000001000107311 */ /* 0x000e24000020d900 */
[----:B0-----:R-:W-:Y:S05]  /*3070*/  BRA `(.L_x_16463) ;  /* 0x0000000800d47947 */ /* 0x001fea0003800000 */
.L_x_16471:
        /* <DEDUP_REMOVED lines=9> */
.L_x_16474:
[----:B------:R-:W2:Y:S02]  /*3110*/  LDG.E.U16 R4, desc[UR36][R4.64] ;  /* 0x0000002404047981 */ /* 0x000ea4000c1e1500 */
[----:B--2---:R-:W-:-:S06]  /*3120*/  HADD2.F32 R16, -RZ, R4.H0_H0 ;  /* 0x20000004ff107230 */ /* 0x004fcc0000004100 */
[----:B------:R-:W0:Y:S02]  /*3130*/  F2I.S64.TRUNC R16, R16 ;  /* 0x0000001000107311 */ /* 0x000e24000020d900 */
[----:B0-----:R-:W-:Y:S05]  /*3140*/  BRA `(.L_x_16463) ;  /* 0x0000000800a07947 */ /* 0x001fea0003800000 */
.L_x_16473:
[----:B------:R-:W2:Y:S02]  /*3150*/  LDG.E.64 R4, desc[UR36][R4.64] ;  /* 0x0000002404047981 */ /* 0x000ea4000c1e1b00 */
[----:B--2---:R0:W1:Y:S02]  /*3160*/  F2I.S64.F64.TRUNC R16, R4 ;  /* 0x0000000400107311 */ /* 0x004064000030d900 */
[----:B01----:R-:W-:Y:S05]  /*3170*/  BRA `(.L_x_16463) ;  /* 0x0000000800947947 */ /* 0x003fea0003800000 */
.L_x_16464:
        /* <DEDUP_REMOVED lines=13> */
.L_x_16477:
[----:B------:R-:W2:Y:S02]  /*3250*/  LDG.E.64 R4, desc[UR36][R4.64] ;  /* 0x0000002404047981 */ /* 0x000ea4000c1e1b00 */
[----:B--2---:R0:W1:Y:S02]  /*3260*/  F2I.S64.F64.TRUNC R16, R4 ;  /* 0x0000000400107311 */ /* 0x004064000030d900 */
[----:B01----:R-:W-:Y:S05]  /*3270*/  BRA `(.L_x_16463) ;  /* 0x0000000800547947 */ /* 0x003fea0003800000 */
.L_x_16476:
        /* <DEDUP_REMOVED lines=26> */
.L_x_16479:
        /* <DEDUP_REMOVED lines=14> */
.L_x_16478:
[----:B------:R-:W2:Y:S02]  /*3500*/  LDG.E.U16 R16, desc[UR36][R4.64] ;  /* 0x0000002404107981 */ /* 0x000ea4000c1e1500 */
[----:B--2---:R-:W-:-:S06]  /*3510*/  IMAD.U32 R16, R16, 0x10000, RZ ;  /* 0x0001000010107824 */ /* 0x004fcc00078e00ff */
[----:B------:R-:W0:Y:S02]  /*3520*/  F2I.S64.TRUNC R16, R16 ;  /* 0x0000001000107311 */ /* 0x000e24000020d900 */
[----:B0-----:R-:W-:Y:S05]  /*3530*/  BRA `(.L_x_16463) ;  /* 0x0000000400a47947 */ /* 0x001fea0003800000 */
.L_x_16475:
        /* <DEDUP_REMOVED lines=11> */
.L_x_16482:
        /* <DEDUP_REMOVED lines=21> */
.L_x_16486:
[----:B------:R-:W-:Y:S05]  /*3740*/  BSYNC.RECONVERGENT B1 ;  /* 0x0000000000017941 */ /* 0x000fea0003800200 */
.L_x_16485:
[----:B------:R-:W-:Y:S01]  /*3750*/  IMAD.SHL.U32 R0, R0, 0x100000, RZ ;  /* 0x0010000000007824 */ /* 0x000fe200078e00ff */
[----:B------:R-:W-:-:S04]  /*3760*/  LEA R3, R3, 0x3b800000, 0x17 ;  /* 0x3b80000003037811 */ /* 0x000fc800078eb8ff */
[----:B------:R-:W-:-:S07]  /*3770*/  LOP3.LUT R16, R3, R0, R7, 0xfe, !PT ;  /* 0x0000000003107212 */ /* 0x000fce00078efe07 */
.L_x_16484:
[----:B------:R-:W-:Y:S05]  /*3780*/  BSYNC.RECONVERGENT B0 ;  /* 0x0000000000007941 */ /* 0x000fea0003800200 */
.L_x_16483:
[----:B------:R-:W0:Y:S02]  /*3790*/  F2I.S64.TRUNC R16, R16 ;  /* 0x0000001000107311 */ /* 0x000e24000020d900 */
[----:B0-----:R-:W-:Y:S05]  /*37a0*/  BRA `(.L_x_16463) ;  /* 0x0000000400087947 */ /* 0x001fea0003800000 */
.L_x_16481:
        /* <DEDUP_REMOVED lines=21> */
.L_x_16490:
[----:B------:R-:W-:Y:S05]  /*3900*/  BSYNC.RECONVERGENT B1 ;  /* 0x0000000000017941 */ /* 0x000fea0003800200 */
.L_x_16489:
[----:B------:R-:W-:Y:S01]  /*3910*/  IMAD.SHL.U32 R0, R0, 0x200000, RZ ;  /* 0x0020000000007824 */ /* 0x000fe200078e00ff */
[----:B------:R-:W-:-:S04]  /*3920*/  LEA R3, R3, 0x37800000, 0x17 ;  /* 0x3780000003037811 */ /* 0x000fc800078eb8ff */
[----:B------:R-:W-:-:S07]  /*3930*/  LOP3.LUT R16, R3, R0, R7, 0xfe, !PT ;  /* 0x0000000003107212 */ /* 0x000fce00078efe07 */
.L_x_16488:
[----:B------:R-:W-:Y:S05]  /*3940*/  BSYNC.RECONVERGENT B0 ;  /* 0x0000000000007941 */ /* 0x000fea0003800200 */
.L_x_16487:
[----:B------:R-:W0:Y:S02]  /*3950*/  F2I.S64.TRUNC R16, R16 ;  /* 0x0000001000107311 */ /* 0x000e24000020d900 */
[----:B0-----:R-:W-:Y:S05]  /*3960*/  BRA `(.L_x_16463) ;  /* 0x0000000000987947 */ /* 0x001fea0003800000 */
.L_x_16480:
        /* <DEDUP_REMOVED lines=14> */
.L_x_16494:
[----:B------:R-:W-:Y:S05]  /*3a50*/  BSYNC.RECONVERGENT B0 ;  /* 0x0000000000007941 */ /* 0x000fea0003800200 */
.L_x_16493:
[----:B------:R-:W0:Y:S02]  /*3a60*/  F2I.S64.TRUNC R16, R16 ;  /* 0x0000001000107311 */ /* 0x000e24000020d900 */
[----:B0-----:R-:W-:Y:S05]  /*3a70*/  BRA `(.L_x_16463) ;  /* 0x0000000000547947 */ /* 0x001fea0003800000 */
.L_x_16468:
        /* <DEDUP_REMOVED lines=16> */
.L_x_16495:
[----:B------:R-:W-:Y:S05]  /*3b80*/  BRA `(.L_x_16463) ;  /* 0x0000000000107947 */ /* 0x000fea0003800000 */
.L_x_16492:
[----:B------:R0:W5:Y:S01]  /*3b90*/  LDG.E.64 R16, desc[UR36][R4.64] ;  /* 0x0000002404107981 */ /* 0x000162000c1e1b00 */
[----:B------:R-:W-:Y:S05]  /*3ba0*/  BRA `(.L_x_16463) ;  /* 0x0000000000087947 */ /* 0x000fea0003800000 */
.L_x_16491:
[----:B------:R0:W5:Y:S01]  /*3bb0*/  LDG.E R16, desc[UR36][R4.64] ;  /* 0x0000002404107981 */ /* 0x000162000c1e1900 */
[----:B------:R-:W-:-:S07]  /*3bc0*/  IMAD.MOV.U32 R17, RZ, RZ, RZ ;  /* 0x000000ffff117224 */ /* 0x000fce00078e00ff */
.L_x_16463:
[----:B------:R-:W-:Y:S05]  /*3bd0*/  BSYNC.RECONVERGENT B6 ;  /* 0x0000000000067941 */ /* 0x000fea0003800200 */
.L_x_16462:
        /* <DEDUP_REMOVED lines=25> */
.L_x_16497:
[----:B------:R-:W-:Y:S05]  /*3d70*/  BSYNC.RECONVERGENT B6 ;  /* 0x0000000000067941 */ /* 0x000fea0003800200 */
.L_x_16496:
        /* <DEDUP_REMOVED lines=26> */
.L_x_16499:
[----:B------:R-:W-:Y:S05]  /*3f20*/  BSYNC.RECONVERGENT B6 ;  /* 0x0000000000067941 */ /* 0x000fea0003800200 */
.L_x_16498:
        /* <DEDUP_REMOVED lines=26> */
.L_x_16501:
[----:B------:R-:W-:Y:S05]  /*40d0*/  BSYNC.RECONVERGENT B6 ;  /* 0x0000000000067941 */ /* 0x000fea0003800200 */
.L_x_16500:
        /* <DEDUP_REMOVED lines=26> */
.L_x_16503:
[----:B------:R-:W-:Y:S05]  /*4280*/  BSYNC.RECONVERGENT B6 ;  /* 0x0000000000067941 */ /* 0x000fea0003800200 */
.L_x_16502:
        /* <DEDUP_REMOVED lines=26> */
.L_x_16510:
[----:B------:R4:W-:Y:S01]  /*4430*/  STG.E.U8 desc[UR36][R4.64], RZ ;  /* 0x000000ff04007986 */ /* 0x0009e2000c101124 */
[----:B------:R-:W-:Y:S01]  /*4440*/  IMAD.MOV.U32 R27, RZ, RZ, R25 ;  /* 0x000000ffff1b7224 */ /* 0x000fe200078e0019 */
[----:B------:R-:W-:Y:S06]  /*4450*/  BRA `(.L_x_16512) ;  /* 0x0000000400e07947 */ /* 0x000fec0003800000 */
.L_x_16509:
        /* <DEDUP_REMOVED lines=9> */
.L_x_16514:
[----:B------:R2:W-:Y:S01]  /*44f0*/  STG.E desc[UR36][R4.64], RZ ;  /* 0x000000ff04007986 */ /* 0x0005e2000c101924 */
[----:B------:R-:W-:Y:S01]  /*4500*/  IMAD.MOV.U32 R27, RZ, RZ, R25 ;  /* 0x000000ffff1b7224 */ /* 0x000fe200078e0019 */
[----:B------:R-:W-:Y:S06]  /*4510*/  BRA `(.L_x_16512) ;  /* 0x0000000400b07947 */ /* 0x000fec0003800000 */
.L_x_16513:
[----:B------:R0:W-:Y:S01]  /*4520*/  STG.E.U16 desc[UR36][R4.64], RZ ;  /* 0x000000ff04007986 */ /* 0x0001e2000c101524 */
[----:B------:R-:W-:Y:S01]  /*4530*/  IMAD.MOV.U32 R27, RZ, RZ, R25 ;  /* 0x000000ffff1b7224 */ /* 0x000fe200078e0019 */
[----:B------:R-:W-:Y:S06]  /*4540*/  BRA `(.L_x_16512) ;  /* 0x0000000400a47947 */ /* 0x000fec0003800000 */
.L_x_16508:
        /* <DEDUP_REMOVED lines=9> */
.L_x_16516:
[----:B------:R0:W-:Y:S01]  /*45e0*/  STG.E.U16 desc[UR36][R4.64], RZ ;  /* 0x000000ff04007986 */ /* 0x0001e2000c101524 */
[----:B------:R-:W-:Y:S01]  /*45f0*/  IMAD.MOV.U32 R27, RZ, RZ, R25 ;  /* 0x000000ffff1b7224 */ /* 0x000fe200078e0019 */
[----:B------:R-:W-:Y:S06]  /*4600*/  BRA `(.L_x_16512) ;  /* 0x0000000400747947 */ /* 0x000fec0003800000 */
.L_x_16515:
        /* <DEDUP_REMOVED lines=9> */
.L_x_16518:
[----:B------:R0:W-:Y:S01]  /*46a0*/  STG.E desc[UR36][R4.64], RZ ;  /* 0x000000ff04007986 */ /* 0x0001e2000c101924 */
[----:B------:R-:W-:Y:S01]  /*46b0*/  IMAD.MOV.U32 R27, RZ, RZ, R25 ;  /* 0x000000ffff1b7224 */ /* 0x000fe200078e0019 */
[----:B------:R-:W-:Y:S06]  /*46c0*/  BRA `(.L_x_16512) ;  /* 0x0000000400447947 */ /* 0x000fec0003800000 */
.L_x_16517:
[----:B------:R0:W-:Y:S01]  /*46d0*/  STG.E.64 desc[UR36][R4.64], RZ ;  /* 0x000000ff04007986 */ /* 0x0001e2000c101b24 */
[----:B------:R-:W-:Y:S01]  /*46e0*/  IMAD.MOV.U32 R27, RZ, RZ, R25 ;  /* 0x000000ffff1b7224 */ /* 0x000fe200078e0019 */
[----:B------:R-:W-:Y:S06]  /*46f0*/  BRA `(.L_x_16512) ;  /* 0x0000000400387947 */ /* 0x000fec0003800000 */
.L_x_16507:
        /* <DEDUP_REMOVED lines=11> */
.L_x_16521:
[----:B------:R0:W-:Y:S01]  /*47b0*/  STG.E.128 desc[UR36][R4.64], RZ ;  /* 0x000000ff04007986 */ /* 0x0001e2000c101d24 */
[----:B------:R-:W-:Y:S01]  /*47c0*/  IMAD.MOV.U32 R27, RZ, RZ, R25 ;  /* 0x000000ffff1b7224 */ /* 0x000fe200078e0019 */
[----:B------:R-:W-:Y:S06]  /*47d0*/  BRA `(.L_x_16512) ;  /* 0x0000000400007947 */ /* 0x000fec0003800000 */
.L_x_16520:
        /* <DEDUP_REMOVED lines=9> */
.L_x_16523:
[----:B------:R0:W-:Y:S01]  /*4870*/  STG.E.U8 desc[UR36][R4.64], RZ ;  /* 0x000000ff04007986 */ /* 0x0001e2000c101124 */
[----:B------:R-:W-:Y:S01]  /*4880*/  IMAD.MOV.U32 R27, RZ, RZ, R25 ;  /* 0x000000ffff1b7224 */ /* 0x000fe200078e0019 */
[----:B------:R-:W-:Y:S06]  /*4890*/  BRA `(.L_x_16512) ;  /* 0x0000000000d07947 */ /* 0x000fec0003800000 */
.L_x_16522:
[----:B------:R0:W-:Y:S01]  /*48a0*/  STG.E.U16 desc[UR36][R4.64], RZ ;  /* 0x000000ff04007986 */ /* 0x0001e2000c101524 */
[----:B------:R-:W-:Y:S01]  /*48b0*/  IMAD.MOV.U32 R27, RZ, RZ, R25 ;  /* 0x000000ffff1b7224 */ /* 0x000fe200078e0019 */
[----:B------:R-:W-:Y:S06]  /*48c0*/  BRA `(.L_x_16512) ;  /* 0x0000000000c47947 */ /* 0x000fec0003800000 */
.L_x_16519:
        /* <DEDUP_REMOVED lines=11> */
.L_x_16526:
[----:B------:R0:W-:Y:S01]  /*4980*/  STG.E.U8 desc[UR36][R4.64], RZ ;  /* 0x000000ff04007986 */ /* 0x0001e2000c101124 */
[----:B------:R-:W-:Y:S01]  /*4990*/  IMAD.MOV.U32 R27, RZ, RZ, R25 ;  /* 0x000000ffff1b7224 */ /* 0x000fe200078e0019 */
[----:B------:R-:W-:Y:S06]  /*49a0*/  BRA `(.L_x_16512) ;  /* 0x00000000008c7947 */ /* 0x000fec0003800000 */
.L_x_16525:
[----:B------:R0:W-:Y:S01]  /*49b0*/  STG.E.U8 desc[UR36][R4.64], RZ ;  /* 0x000000ff04007986 */ /* 0x0001e2000c101124 */
[----:B------:R-:W-:Y:S01]  /*49c0*/  IMAD.MOV.U32 R27, RZ, RZ, R25 ;  /* 0x000000ffff1b7224 */ /* 0x000fe200078e0019 */
[----:B------:R-:W-:Y:S06]  /*49d0*/  BRA `(.L_x_16512) ;  /* 0x0000000000807947 */ /* 0x000fec0003800000 */
.L_x_16524:
[----:B------:R-:W-:-:S13]  /*49e0*/  ISETP.NE.AND P0, PT, R0, 0x1c, PT ;  /* 0x0000001c0000780c */ /* 0x000fda0003f05270 */
[----:B------:R-:W-:Y:S05]  /*49f0*/  @!P0 BRA `(.L_x_16527) ;  /* 0x0000000000708947 */ /* 0x000fea0003800000 */
[----:B------:R-:W-:-:S13]  /*4a00*/  ISETP.NE.AND P0, PT, R0, 0x1d, PT ;  /* 0x0000001d0000780c */ /* 0x000fda0003f05270 */
[----:B------:R-:W-:Y:S05]  /*4a10*/  @!P0 BRA `(.L_x_16528) ;  /* 0x00000000005c8947 */ /* 0x000fea0003800000 */
[----:B------:R-:W-:-:S13]  /*4a20*/  ISETP.NE.AND P0, PT, R0, 0x2c, PT ;  /* 0x0000002c0000780c */ /* 0x000fda0003f05270 */
[----:B------:R-:W-:Y:S05]  /*4a30*/  @!P0 BRA `(.L_x_16529) ;  /* 0x0000000000488947 */ /* 0x000fea0003800000 */
.L_x_16511:
        /* <DEDUP_REMOVED lines=16> */
.L_x_16530:
[----:B------:R-:W-:Y:S01]  /*4b40*/  IMAD.MOV.U32 R27, RZ, RZ, R25 ;  /* 0x000000ffff1b7224 */ /* 0x000fe200078e0019 */
[----:B------:R-:W-:Y:S06]  /*4b50*/  BRA `(.L_x_16512) ;  /* 0x0000000000207947 */ /* 0x000fec0003800000 */
.L_x_16529:
[----:B------:R0:W-:Y:S01]  /*4b60*/  STG.E.U8 desc[UR36][R4.64], RZ ;  /* 0x000000ff04007986 */ /* 0x0001e2000c101124 */
[----:B------:R-:W-:Y:S01]  /*4b70*/  IMAD.MOV.U32 R27, RZ, RZ, R25 ;  /* 0x000000ffff1b7224 */ /* 0x000fe200078e0019 */
[----:B------:R-:W-:Y:S06]  /*4b80*/  BRA `(.L_x_16512) ;  /* 0x0000000000147947 */ /* 0x000fec0003800000 */
.L_x_16528:
[----:B------:R0:W-:Y:S01]  /*4b90*/  STG.E.64 desc[UR36][R4.64], RZ ;  /* 0x000000ff04007986 */ /* 0x0001e2000c101b24 */
[----:B------:R-:W-:Y:S01]  /*4ba0*/  IMAD.MOV.U32 R27, RZ, RZ, R25 ;  /* 0x000000ffff1b7224 */ /* 0x000fe200078e0019 */
[----:B------:R-:W-:Y:S06]  /*4bb0*/  BRA `(.L_x_16512) ;  /* 0x0000000000087947 */ /* 0x000fec0003800000 */
.L_x_16527:
[----:B------:R0:W-:Y:S01]  /*4bc0*/  STG.E desc[UR36][R4.64], RZ ;  /* 0x000000ff04007986 */ /* 0x0001e2000c101924 */
[----:B------:R-:W-:-:S07]  /*4bd0*/  IMAD.MOV.U32 R27, RZ, RZ, R25 ;  /* 0x000000ffff1b7224 */ /* 0x000fce00078e0019 */
.L_x_16512:
        /* <DEDUP_REMOVED lines=23> */
.L_x_16535:
[----:B------:R0:W-:Y:S01]  /*4d50*/  STG.E.U8 desc[UR36][R4.64], RZ ;  /* 0x000000ff04007986 */ /* 0x0001e2000c101124 */
[----:B------:R-:W-:Y:S05]  /*4d60*/  BRA `(.L_x_16537) ;  /* 0x00000004008c7947 */ /* 0x000fea0003800000 */
.L_x_16534:
        /* <DEDUP_REMOVED lines=8> */
.L_x_16539:
[----:B------:R3:W-:Y:S01]  /*4df0*/  STG.E desc[UR36][R4.64], RZ ;  /* 0x000000ff04007986 */ /* 0x0007e2000c101924 */
[----:B------:R-:W-:Y:S05]  /*4e00*/  BRA `(.L_x_16537) ;  /* 0x0000000400647947 */ /* 0x000fea0003800000 */
.L_x_16538:
[----:B------:R2:W-:Y:S01]  /*4e10*/  STG.E.U16 desc[UR36][R4.64], RZ ;  /* 0x000000ff04007986 */ /* 0x0005e2000c101524 */
[----:B------:R-:W-:Y:S05]  /*4e20*/  BRA `(.L_x_16537) ;  /* 0x00000004005c7947 */ /* 0x000fea0003800000 */
.L_x_16533:
        /* <DEDUP_REMOVED lines=8> */
.L_x_16541:
[----:B------:R0:W-:Y:S01]  /*4eb0*/  STG.E.U16 desc[UR36][R4.64], RZ ;  /* 0x000000ff04007986 */ /* 0x0001e2000c101524 */
[----:B------:R-:W-:Y:S05]  /*4ec0*/  BRA `(.L_x_16537) ;  /* 0x0000000400347947 */ /* 0x000fea0003800000 */
.L_x_16540:
        /* <DEDUP_REMOVED lines=8> */
.L_x_16543:
[----:B------:R0:W-:Y:S01]  /*4f50*/  STG.E desc[UR36][R4.64], RZ ;  /* 0x000000ff04007986 */ /* 0x0001e2000c101924 */
[----:B------:R-:W-:Y:S05]  /*4f60*/  BRA `(.L_x_16537) ;  /* 0x00000004000c7947 */ /* 0x000fea0003800000 */
.L_x_16542:
[----:B------:R0:W-:Y:S01]  /*4f70*/  STG.E.64 desc[UR36][R4.64], RZ ;  /* 0x000000ff04007986 */ /* 0x0001e2000c101b24 */
[----:B------:R-:W-:Y:S05]  /*4f80*/  BRA `(.L_x_16537) ;  /* 0x0000000400047947 */ /* 0x000fea0003800000 */
.L_x_16532:
        /* <DEDUP_REMOVED lines=10> */
.L_x_16546:
[----:B------:R0:W-:Y:S01]  /*5030*/  STG.E.128 desc[UR36][R4.64], RZ ;  /* 0x000000ff04007986 */ /* 0x0001e2000c101d24 */
[----:B------:R-:W-:Y:S05]  /*5040*/  BRA `(.L_x_16537) ;  /* 0x0000000000d47947 */ /* 0x000fea0003800000 */
.L_x_16545:
        /* <DEDUP_REMOVED lines=8> */
.L_x_16548:
[----:B------:R0:W-:Y:S01]  /*50d0*/  STG.E.U8 desc[UR36][R4.64], RZ ;  /* 0x000000ff04007986 */ /* 0x0001e2000c101124 */
[----:B------:R-:W-:Y:S05]  /*50e0*/  BRA `(.L_x_16537) ;  /* 0x0000000000ac7947 */ /* 0x000fea0003800000 */
.L_x_16547:
[----:B------:R0:W-:Y:S01]  /*50f0*/  STG.E.U16 desc[UR36][R4.64], RZ ;  /* 0x000000ff04007986 */ /* 0x0001e2000c101524 */
[----:B------:R-:W-:Y:S05]  /*5100*/  BRA `(.L_x_16537) ;  /* 0x0000000000a47947 */ /* 0x000fea0003800000 */
.L_x_16544:
        /* <DEDUP_REMOVED lines=10> */
.L_x_16551:
[----:B------:R0:W-:Y:S01]  /*51b0*/  STG.E.U8 desc[UR36][R4.64], RZ ;  /* 0x000000ff04007986 */ /* 0x0001e2000c101124 */
[----:B------:R-:W-:Y:S05]  /*51c0*/  BRA `(.L_x_16537) ;  /* 0x0000000000747947 */ /* 0x000fea0003800000 */
.L_x_16550:
[----:B------:R0:W-:Y:S01]  /*51d0*/  STG.E.U8 desc[UR36][R4.64], RZ ;  /* 0x000000ff04007986 */ /* 0x0001e2000c101124 */
[----:B------:R-:W-:Y:S05]  /*51e0*/  BRA `(.L_x_16537) ;  /* 0x00000000006c7947 */ /* 0x000fea0003800000 */
.L_x_16549:
[----:B------:R-:W-:-:S13]  /*51f0*/  ISETP.NE.AND P0, PT, R0, 0x1c, PT ;  /* 0x0000001c0000780c */ /* 0x000fda0003f05270 */
[----:B------:R-:W-:Y:S05]  /*5200*/  @!P0 BRA `(.L_x_16552) ;  /* 0x0000000000608947 */ /* 0x000fea0003800000 */
[----:B------:R-:W-:-:S13]  /*5210*/  ISETP.NE.AND P0, PT, R0, 0x1d, PT ;  /* 0x0000001d0000780c */ /* 0x000fda0003f05270 */
[----:B------:R-:W-:Y:S05]  /*5220*/  @!P0 BRA `(.L_x_16553) ;  /* 0x0000000000508947 */ /* 0x000fea0003800000 */
[----:B------:R-:W-:-:S13]  /*5230*/  ISETP.NE.AND P0, PT, R0, 0x2c, PT ;  /* 0x0000002c0000780c */ /* 0x000fda0003f05270 */
[----:B------:R0:W-:Y:S01]  /*5240*/  @!P0 STG.E.U8 desc[UR36][R4.64], RZ ;  /* 0x000000ff04008986 */ /* 0x0001e2000c101124 */
[----:B------:R-:W-:Y:S05]  /*5250*/  @!P0 BRA `(.L_x_16537) ;  /* 0x0000000000508947 */ /* 0x000fea0003800000 */
.L_x_16536:
        /* <DEDUP_REMOVED lines=16> */
.L_x_16554:
[----:B------:R-:W-:Y:S05]  /*5360*/  BRA `(.L_x_16537) ;  /* 0x00000000000c7947 */ /* 0x000fea0003800000 */
.L_x_16553:
[----:B------:R0:W-:Y:S01]  /*5370*/  STG.E.64 desc[UR36][R4.64], RZ ;  /* 0x000000ff04007986 */ /* 0x0001e2000c101b24 */
[----:B------:R-:W-:Y:S05]  /*5380*/  BRA `(.L_x_16537) ;  /* 0x0000000000047947 */ /* 0x000fea0003800000 */
.L_x_16552:
[----:B------:R0:W-:Y:S02]  /*5390*/  STG.E desc[UR36][R4.64], RZ ;  /* 0x000000ff04007986 */ /* 0x0001e4000c101924 */
.L_x_16537:
[----:B------:R-:W-:-:S07]  /*53a0*/  VIADD R27, R27, 0x80 ;  /* 0x000000801b1b7836 */ /* 0x000fce0000000000 */
.L_x_16506:
[----:B------:R-:W-:-:S13]  /*53b0*/  ISETP.GE.AND P0, PT, R27, R2, PT ;  /* 0x000000021b00720c */ /* 0x000fda0003f06270 */
[----:B------:R-:W-:Y:S05]  /*53c0*/  @P0 BREAK.RELIABLE B6 ;  /* 0x0000000000060942 */ /* 0x000fea0003800100 */
[----:B------:R-:W-:Y:S05]  /*53d0*/  @P0 BRA `(.L_x_16531) ;  /* 0x0000000400ec0947 */ /* 0x000fea0003800000 */
[----:B------:R-:W-:Y:S05]  /*53e0*/  BSYNC.RELIABLE B6 ;  /* 0x0000000000067941 */ /* 0x000fea0003800100 */
.L_x_16505:
        /* <DEDUP_REMOVED lines=20> */
.L_x_16558:
[----:B------:R0:W-:Y:S01]  /*5530*/  STG.E.U8 desc[UR36][R4.64], RZ ;  /* 0x000000ff04007986 */ /* 0x0001e2000c101124 */
[----:B------:R-:W-:Y:S05]  /*5540*/  BRA `(.L_x_16560) ;  /* 0x00000004008c7947 */ /* 0x000fea0003800000 */
.L_x_16557:
        /* <DEDUP_REMOVED lines=8> */
.L_x_16562:
[----:B------:R0:W-:Y:S01]  /*55d0*/  STG.E desc[UR36][R4.64], RZ ;  /* 0x000000ff04007986 */ /* 0x0001e2000c101924 */
[----:B------:R-:W-:Y:S05]  /*55e0*/  BRA `(.L_x_16560) ;  /* 0x0000000400647947 */ /* 0x000fea0003800000 */
.L_x_16561:
[----:B------:R0:W-:Y:S01]  /*55f0*/  STG.E.U16 desc[UR36][R4.64], RZ ;  /* 0x000000ff04007986 */ /* 0x0001e2000c101524 */
[----:B------:R-:W-:Y:S05]  /*5600*/  BRA `(.L_x_16560) ;  /* 0x00000004005c7947 */ /* 0x000fea0003800000 */
.L_x_16556:
        /* <DEDUP_REMOVED lines=8> */
.L_x_16564:
[----:B------:R0:W-:Y:S01]  /*5690*/  STG.E.U16 desc[UR36][R4.64], RZ ;  /* 0x000000ff04007986 */ /* 0x0001e2000c101524 */
[----:B------:R-:W-:Y:S05]  /*56a0*/  BRA `(.L_x_16560) ;  /* 0x0000000400347947 */ /* 0x000fea0003800000 */
.L_x_16563:
        /* <DEDUP_REMOVED lines=8> */
.L_x_16566:
[----:B------:R0:W-:Y:S01]  /*5730*/  STG.E desc[UR36][R4.64], RZ ;  /* 0x000000ff04007986 */ /* 0x0001e2000c101924 */
[----:B------:R-:W-:Y:S05]  /*5740*/  BRA `(.L_x_16560) ;  /* 0x00000004000c7947 */ /* 0x000fea0003800000 */
.L_x_16565:
[----:B------:R0:W-:Y:S01]  /*5750*/  STG.E.64 desc[UR36][R4.64], RZ ;  /* 0x000000ff04007986 */ /* 0x0001e2000c101b24 */
[----:B------:R-:W-:Y:S05]  /*5760*/  BRA `(.L_x_16560) ;  /* 0x0000000400047947 */ /* 0x000fea0003800000 */
.L_x_16555:
        /* <DEDUP_REMOVED lines=10> */
.L_x_16569:
[----:B------:R0:W-:Y:S01]  /*5810*/  STG.E.128 desc[UR36][R4.64], RZ ;  /* 0x000000ff04007986 */ /* 0x0001e2000c101d24 */
[----:B------:R-:W-:Y:S05]  /*5820*/  BRA `(.L_x_16560) ;  /* 0x0000000000d47947 */ /* 0x000fea0003800000 */
.L_x_16568:
        /* <DEDUP_REMOVED lines=8> */
.L_x_16571:
[----:B------:R0:W-:Y:S01]  /*58b0*/  STG.E.U8 desc[UR36][R4.64], RZ ;  /* 0x000000ff04007986 */ /* 0x0001e2000c101124 */
[----:B------:R-:W-:Y:S05]  /*58c0*/  BRA `(.L_x_16560) ;  /* 0x0000000000ac7947 */ /* 0x000fea0003800000 */
.L_x_16570:
[----:B------:R0:W-:Y:S01]  /*58d0*/  STG.E.U16 desc[UR36][R4.64], RZ ;  /* 0x000000ff04007986 */ /* 0x0001e2000c101524 */
[----:B------:R-:W-:Y:S05]  /*58e0*/  BRA `(.L_x_16560) ;  /* 0x0000000000a47947 */ /* 0x000fea0003800000 */
.L_x_16567:
        /* <DEDUP_REMOVED lines=10> */
.L_x_16574:
[----:B------:R2:W-:Y:S01]  /*5990*/  STG.E.U8 desc[UR36][R4.64], RZ ;  /* 0x000000ff04007986 */ /* 0x0005e2000c101124 */
[----:B------:R-:W-:Y:S05]  /*59a0*/  BRA `(.L_x_16560) ;  /* 0x0000000000747947 */ /* 0x000fea0003800000 */
.L_x_16573:
[----:B------:R0:W-:Y:S01]  /*59b0*/  STG.E.U8 desc[UR36][R4.64], RZ ;  /* 0x000000ff04007986 */ /* 0x0001e2000c101124 */
[----:B------:R-:W-:Y:S05]  /*59c0*/  BRA `(.L_x_16560) ;  /* 0x00000000006c7947 */ /* 0x000fea0003800000 */
.L_x_16572:
[----:B------:R-:W-:-:S13]  /*59d0*/  ISETP.NE.AND P0, PT, R0, 0x1c, PT ;  /* 0x0000001c0000780c */ /* 0x000fda0003f05270 */
[----:B------:R-:W-:Y:S05]  /*59e0*/  @!P0 BRA `(.L_x_16575) ;  /* 0x0000000000608947 */ /* 0x000fea0003800000 */
[----:B------:R-:W-:-:S13]  /*59f0*/  ISETP.NE.AND P0, PT, R0, 0x1d, PT ;  /* 0x0000001d0000780c */ /* 0x000fda0003f05270 */
[----:B------:R-:W-:Y:S05]  /*5a00*/  @!P0 BRA `(.L_x_16576) ;  /* 0x0000000000508947 */ /* 0x000fea0003800000 */
[----:B------:R-:W-:-:S13]  /*5a10*/  ISETP.NE.AND P0, PT, R0, 0x2c, PT ;  /* 0x0000002c0000780c */ /* 0x000fda0003f05270 */
[----:B------:R4:W-:Y:S01]  /*5a20*/  @!P0 STG.E.U8 desc[UR36][R4.64], RZ ;  /* 0x000000ff04008986 */ /* 0x0009e2000c101124 */
[----:B------:R-:W-:Y:S05]  /*5a30*/  @!P0 BRA `(.L_x_16560) ;  /* 0x0000000000508947 */ /* 0x000fea0003800000 */
.L_x_16559:
        /* <DEDUP_REMOVED lines=16> */
.L_x_16577:
[----:B------:R-:W-:Y:S05]  /*5b40*/  BRA `(.L_x_16560) ;  /* 0x00000000000c7947 */ /* 0x000fea0003800000 */
.L_x_16576:
[----:B------:R3:W-:Y:S01]  /*5b50*/  STG.E.64 desc[UR36][R4.64], RZ ;  /* 0x000000ff04007986 */ /* 0x0007e2000c101b24 */
[----:B------:R-:W-:Y:S05]  /*5b60*/  BRA `(.L_x_16560) ;  /* 0x0000000000047947 */ /* 0x000fea0003800000 */
.L_x_16575:
[----:B------:R0:W-:Y:S02]  /*5b70*/  STG.E desc[UR36][R4.64], RZ ;  /* 0x000000ff04007986 */ /* 0x0001e4000c101924 */
.L_x_16560:
[----:B------:R-:W-:-:S07]  /*5b80*/  VIADD R27, R27, 0x80 ;  /* 0x000000801b1b7836 */ /* 0x000fce0000000000 */
.L_x_16531:
[----:B------:R-:W-:Y:S05]  /*5b90*/  BSYNC.RECONVERGENT B7 ;  /* 0x0000000000077941 */ /* 0x000fea0003800200 */
.L_x_16504:
        /* <DEDUP_REMOVED lines=21> */
.L_x_16581:
[----:B------:R-:W-:Y:S01]  /*5cf0*/  STG.E.U8 desc[UR36][R2.64], RZ ;  /* 0x000000ff02007986 */ /* 0x000fe2000c101124 */
[----:B------:R-:W-:Y:S05]  /*5d00*/  EXIT ;  /* 0x000000000000794d */ /* 0x000fea0003800000 */
.L_x_16580:
        /* <DEDUP_REMOVED lines=8> */
.L_x_16584:
[----:B------:R-:W-:Y:S01]  /*5d90*/  STG.E desc[UR36][R2.64], RZ ;  /* 0x000000ff02007986 */ /* 0x000fe2000c101924 */
[----:B------:R-:W-:Y:S05]  /*5da0*/  EXIT ;  /* 0x000000000000794d */ /* 0x000fea0003800000 */
.L_x_16583:
[----:B------:R-:W-:Y:S01]  /*5db0*/  STG.E.U16 desc[UR36][R2.64], RZ ;  /* 0x000000ff02007986 */ /* 0x000fe2000c101524 */
[----:B------:R-:W-:Y:S05]  /*5dc0*/  EXIT ;  /* 0x000000000000794d */ /* 0x000fea0003800000 */
.L_x_16579:
        /* <DEDUP_REMOVED lines=8> */
.L_x_16586:
[----:B------:R-:W-:Y:S01]  /*5e50*/  STG.E.U16 desc[UR36][R2.64], RZ ;  /* 0x000000ff02007986 */ /* 0x000fe2000c101524 */
[----:B------:R-:W-:Y:S05]  /*5e60*/  EXIT ;  /* 0x000000000000794d */ /* 0x000fea0003800000 */
.L_x_16585:
        /* <DEDUP_REMOVED lines=8> */
.L_x_16588:
[----:B------:R-:W-:Y:S01]  /*5ef0*/  STG.E desc[UR36][R2.64], RZ ;  /* 0x000000ff02007986 */ /* 0x000fe2000c101924 */
[----:B------:R-:W-:Y:S05]  /*5f00*/  EXIT ;  /* 0x000000000000794d */ /* 0x000fea0003800000 */
.L_x_16587:
[----:B------:R-:W-:Y:S01]  /*5f10*/  STG.E.64 desc[UR36][R2.64], RZ ;  /* 0x000000ff02007986 */ /* 0x000fe2000c101b24 */
[----:B------:R-:W-:Y:S05]  /*5f20*/  EXIT ;  /* 0x000000000000794d */ /* 0x000fea0003800000 */
.L_x_16578:
        /* <DEDUP_REMOVED lines=10> */
.L_x_16591:
[----:B------:R-:W-:Y:S01]  /*5fd0*/  STG.E.128 desc[UR36][R2.64], RZ ;  /* 0x000000ff02007986 */ /* 0x000fe2000c101d24 */
[----:B------:R-:W-:Y:S05]  /*5fe0*/  EXIT ;  /* 0x000000000000794d */ /* 0x000fea0003800000 */
.L_x_16590:
        /* <DEDUP_REMOVED lines=8> */
.L_x_16593:
[----:B------:R-:W-:Y:S01]  /*6070*/  STG.E.U8 desc[UR36][R2.64], RZ ;  /* 0x000000ff02007986 */ /* 0x000fe2000c101124 */
[----:B------:R-:W-:Y:S05]  /*6080*/  EXIT ;  /* 0x000000000000794d */ /* 0x000fea0003800000 */
.L_x_16592:
[----:B------:R-:W-:Y:S01]  /*6090*/  STG.E.U16 desc[UR36][R2.64], RZ ;  /* 0x000000ff02007986 */ /* 0x000fe2000c101524 */
[----:B------:R-:W-:Y:S05]  /*60a0*/  EXIT ;  /* 0x000000000000794d */ /* 0x000fea0003800000 */
.L_x_16589:
        /* <DEDUP_REMOVED lines=10> */
.L_x_16596:
[----:B------:R-:W-:Y:S01]  /*6150*/  STG.E.U8 desc[UR36][R2.64], RZ ;  /* 0x000000ff02007986 */ /* 0x000fe2000c101124 */
[----:B------:R-:W-:Y:S05]  /*6160*/  EXIT ;  /* 0x000000000000794d */ /* 0x000fea0003800000 */
.L_x_16595:
[----:B------:R-:W-:Y:S01]  /*6170*/  STG.E.U8 desc[UR36][R2.64], RZ ;  /* 0x000000ff02007986 */ /* 0x000fe2000c101124 */
[----:B------:R-:W-:Y:S05]  /*6180*/  EXIT ;  /* 0x000000000000794d */ /* 0x000fea0003800000 */
.L_x_16594:
[----:B------:R-:W-:-:S13]  /*6190*/  ISETP.NE.AND P0, PT, R0, 0x1c, PT ;  /* 0x0000001c0000780c */ /* 0x000fda0003f05270 */
[----:B------:R-:W-:Y:S05]  /*61a0*/  @!P0 BRA `(.L_x_16597) ;  /* 0x0000000000608947 */ /* 0x000fea0003800000 */
[----:B------:R-:W-:-:S13]  /*61b0*/  ISETP.NE.AND P0, PT, R0, 0x1d, PT ;  /* 0x0000001d0000780c */ /* 0x000fda0003f05270 */
[----:B------:R-:W-:Y:S05]  /*61c0*/  @!P0 BRA `(.L_x_16598) ;  /* 0x0000000000508947 */ /* 0x000fea0003800000 */
[----:B------:R-:W-:-:S13]  /*61d0*/  ISETP.NE.AND P0, PT, R0, 0x2c, PT ;  /* 0x0000002c0000780c */ /* 0x000fda0003f05270 */
[----:B------:R0:W-:Y:S01]  /*61e0*/  @!P0 STG.E.U8 desc[UR36][R2.64], RZ ;  /* 0x000000ff02008986 */ /* 0x0001e2000c101124 */
[----:B------:R-:W-:Y:S05]  /*61f0*/  @!P0 EXIT ;  /* 0x000000000000894d */ /* 0x000fea0003800000 */
.L_x_16582:
        /* <DEDUP_REMOVED lines=16> */
.L_x_16599:
[----:B------:R-:W-:Y:S05]  /*6300*/  EXIT ;  /* 0x000000000000794d */ /* 0x000fea0003800000 */
.L_x_16598:
[----:B------:R-:W-:Y:S01]  /*6310*/  STG.E.64 desc[UR36][R2.64], RZ ;  /* 0x000000ff02007986 */ /* 0x000fe2000c101b24 */
[----:B------:R-:W-:Y:S05]  /*6320*/  EXIT ;  /* 0x000000000000794d */ /* 0x000fea0003800000 */
.L_x_16597:
[----:B------:R-:W-:Y:S01]  /*6330*/  STG.E desc[UR36][R2.64], RZ ;  /* 0x000000ff02007986 */ /* 0x000fe2000c101924 */
[----:B------:R-:W-:Y:S05]  /*6340*/  EXIT ;  /* 0x000000000000794d */ /* 0x000fea0003800000 */
.L_x_16600:
        /* <DEDUP_REMOVED lines=11> */
.L_x_34751:


//--------------------- .text._ZN2at6native18elementwise_kernelILi128ELi2EZNS0_22gpu_kernel_impl_nocastIZZZNS0_67_GLOBAL__N__bb565c37_34_ValidateCompressedIndicesKernel_cu_33a4b88b42_validate_compressed_sparse_indices_kernelILNS3_8CDimNameE1ENS3_18CUDAKernelLauncherENS3_14EmptyVecKernelENS3_8DummyVecELm8EEEvRKNS_6TensorESB_lllENKUlvE0_clEvENKUlvE0_clEvEUllE_EEvRNS_18TensorIteratorBaseERKT_EUliE_EEviT1_ --------------------------
	.section	.text._ZN2at6native18elementwise_kernelILi128ELi2EZNS0_22gpu_kernel_impl_nocastIZZZNS0_67_GLOBAL__N__bb565c37_34_ValidateCompressedIndicesKernel_cu_33a4b88b42_validate_compressed_sparse_indices_kernelILNS3_8CDimNameE1ENS3_18CUDAKernelLauncherENS3_14EmptyVecKernelENS3_8DummyVecELm8EEEvRKNS_6TensorESB_lllENKUlvE0_clEvENKUlvE0_clEvEUllE_EEvRNS_18TensorIteratorBaseERKT_EUliE_EEviT1_,"ax",@progbits
	.align	128
        .global         _ZN2at6native18elementwise_kernelILi128ELi2EZNS0_22gpu_kernel_impl_nocastIZZZNS0_67_GLOBAL__N__bb565c37_34_ValidateCompressedIndicesKernel_cu_33a4b88b42_validate_compressed_sparse_indices_kernelILNS3_8CDimNameE1ENS3_18CUDAKernelLauncherENS3_14EmptyVecKernelENS3_8DummyVecELm8EEEvRKNS_6TensorESB_lllENKUlvE0_clEvENKUlvE0_clEvEUllE_EEvRNS_18TensorIteratorBaseERKT_EUliE_EEviT1_
        .type           _ZN2at6native18elementwise_kernelILi128ELi2EZNS0_22gpu_kernel_impl_nocastIZZZNS0_67_GLOBAL__N__bb565c37_34_ValidateCompressedIndicesKernel_cu_33a4b88b42_validate_compressed_sparse_indices_kernelILNS3_8CDimNameE1ENS3_18CUDAKernelLauncherENS3_14EmptyVecKernelENS3_8DummyVecELm8EEEvRKNS_6TensorESB_lllENKUlvE0_clEvENKUlvE0_clEvEUllE_EEvRNS_18TensorIteratorBaseERKT_EUliE_EEviT1_,@function
        .size           _ZN2at6native18elementwise_kernelILi128ELi2EZNS0_22gpu_kernel_impl_nocastIZZZNS0_67_GLOBAL__N__bb565c37_34_ValidateCompressedIndicesKernel_cu_33a4b88b42_validate_compressed_sparse_indices_kernelILNS3_8CDimNameE1ENS3_18CUDAKernelLauncherENS3_14EmptyVecKernelENS3_8DummyVecELm8EEEvRKNS_6TensorESB_lllENKUlvE0_clEvENKUlvE0_clEvEUllE_EEvRNS_18TensorIteratorBaseERKT_EUliE_EEviT1_,(.L_x_34752 - _ZN2at6native18elementwise_kernelILi128ELi2EZNS0_22gpu_kernel_impl_nocastIZZZNS0_67_GLOBAL__N__bb565c37_34_ValidateCompressedIndicesKernel_cu_33a4b88b42_validate_compressed_sparse_indices_kernelILNS3_8CDimNameE1ENS3_18CUDAKernelLauncherENS3_14EmptyVecKernelENS3_8DummyVecELm8EEEvRKNS_6TensorESB_lllENKUlvE0_clEvENKUlvE0_clEvEUllE_EEvRNS_18TensorIteratorBaseERKT_EUliE_EEviT1_)
        .other          _ZN2at6native18elementwise_kernelILi128ELi2EZNS0_22gpu_kernel_impl_nocastIZZZNS0_67_GLOBAL__N__bb565c37_34_ValidateCompressedIndicesKernel_cu_33a4b88b42_validate_compressed_sparse_indices_kernelILNS3_8CDimNameE1ENS3_18CUDAKernelLauncherENS3_14EmptyVecKernelENS3_8DummyVecELm8EEEvRKNS_6TensorESB_lllENKUlvE0_clEvENKUlvE0_clEvEUllE_EEvRNS_18TensorIteratorBaseERKT_EUliE_EEviT1_,@"STO_CUDA_ENTRY STV_DEFAULT"
_ZN2at6native18elementwise_kernelILi128ELi2EZNS0_22gpu_kernel_impl_nocastIZZZNS0_67_GLOBAL__N__bb565c37_34_ValidateCompressedIndicesKernel_cu_33a4b88b42_validate_compressed_sparse_indices_kernelILNS3_8CDimNameE1ENS3_18CUDAKernelLauncherENS3_14EmptyVecKernelENS3_8DummyVecELm8EEEvRKNS_6TensorESB_lllENKUlvE0_clEvENKUlvE0_clEvEUllE_EEvRNS_18TensorIteratorBaseERKT_EUliE_EEviT1_:
.text._ZN2at6native18elementwise_kernelILi128ELi2EZNS0_22gpu_kernel_impl_nocastIZZZNS0_67_GLOBAL__N__bb565c37_34_ValidateCompressedIndicesKernel_cu_33a4b88b42_validate_compressed_sparse_indices_kernelILNS3_8CDimNameE1ENS3_18CUDAKernelLauncherENS3_14EmptyVecKernelENS3_8DummyVecELm8EEEvRKNS_6TensorESB_lllENKUlvE0_clEvENKUlvE0_clEvEUllE_EEvRNS_18TensorIteratorBaseERKT_EUliE_EEviT1_:
        /* <DEDUP_REMOVED lines=37> */
.L_x_16604:
[----:B------:R-:W0:Y:S01]  /*0250*/  LDC.64 R2, c[0x0][0x580] ;  /* 0x00016000ff027b82 */ /* 0x000e220000000a00 */
[----:B------:R-:W-:Y:S01]  /*0260*/  IADD3 R17, PT, PT, R17, 0x80, RZ ;  /* 0x0000008011117810 */ /* 0x000fe20007ffe0ff */
[----:B0-----:R0:W-:Y:S06]  /*0270*/  STG.E.64 desc[UR36][R2.64], RZ ;  /* 0x000000ff02007986 */ /* 0x0011ec000c101b24 */
.L_x_16603:
[----:B------:R-:W-:Y:S05]  /*0280*/  BSYNC.RECONVERGENT B6 ;  /* 0x0000000000067941 */ /* 0x000fea0003800200 */
.L_x_16602:
        /* <DEDUP_REMOVED lines=27> */
.L_x_16605:
[----:B------:R-:W0:Y:S02]  /*0440*/  LDC.64 R2, c[0x0][0x580] ;  /* 0x00016000ff027b82 */ /* 0x000e240000000a00 */
[----:B0-----:R-:W-:Y:S01]  /*0450*/  STG.E.64 desc[UR36][R2.64], RZ ;  /* 0x000000ff02007986 */ /* 0x001fe2000c101b24 */
[----:B------:R-:W-:Y:S05]  /*0460*/  EXIT ;  /* 0x000000000000794d */ /* 0x000fea0003800000 */
.L_x_16601:
        /* <DEDUP_REMOVED lines=305> */
.L_x_16608:
        /* <DEDUP_REMOVED lines=27> */
.L_x_16610:
[----:B------:R-:W-:Y:S05]  /*1930*/  BSYNC.RECONVERGENT B6 ;  /* 0x0000000000067941 */ /* 0x000fea0003800200 */
.L_x_16609:
[----:B------:R-:W0:Y:S01]  /*1940*/  LDCU.64 UR4, c[0x0][0x580] ;  /* 0x0000b000ff0477ac */ /* 0x000e220008000a00 */
[----:B------:R-:W-:Y:S02]  /*1950*/  IADD3 R17, PT, PT, R17, 0x80, RZ ;  /* 0x0000008011117810 */ /* 0x000fe40007ffe0ff */
[----:B0-----:R-:W-:-:S05]  /*1960*/  IADD3 R2, P0, PT, R19, UR4, RZ ;  /* 0x0000000413027c10 */ /* 0x001fca000ff1e0ff */
[----:B------:R-:W-:-:S05]  /*1970*/  IMAD.X R3, RZ, RZ, UR5, P0 ;  /* 0x00000005ff037e24 */ /* 0x000fca00080e06ff */
[----:B------:R0:W-:Y:S03]  /*1980*/  STG.E.64 desc[UR36][R2.64], RZ ;  /* 0x000000ff02007986 */ /* 0x0001e6000c101b24 */
.L_x_16607:
[----:B------:R-:W-:Y:S05]  /*1990*/  BSYNC.RECONVERGENT B7 ;  /* 0x0000000000077941 */ /* 0x000fea0003800200 */
.L_x_16606:
        /* <DEDUP_REMOVED lines=301> */
.L_x_16611:
        /* <DEDUP_REMOVED lines=29> */
.L_x_16613:
[----:B------:R-:W-:Y:S05]  /*2e40*/  BSYNC.RECONVERGENT B6 ;  /* 0x0000000000067941 */ /* 0x000fea0003800200 */
.L_x_16612:
[----:B------:R-:W-:Y:S01]  /*2e50*/  STG.E.64 desc[UR36][R16.64], RZ ;  /* 0x000000ff10007986 */ /* 0x000fe2000c101b24 */
[----:B------:R-:W-:Y:S05]  /*2e60*/  EXIT ;  /* 0x000000000000794d */ /* 0x000fea0003800000 */
.L_x_16614:
        /* <DEDUP_REMOVED lines=9> */
.L_x_34752:


//--------------------- .text._ZN2at6native27unrolled_elementwise_kernelIZZZNS0_67_GLOBAL__N__bb565c37_34_ValidateCompressedIndicesKernel_cu_33a4b88b42_validate_compressed_sparse_indices_kernelILNS2_8CDimNameE1ENS2_18CUDAKernelLauncherENS2_14EmptyVecKernelENS2_8DummyVecELm8EEEvRKNS_6TensorESA_lllENKUlvE0_clEvENKUlvE0_clEvEUllE_St5arrayIPcLm2EELi4E23TrivialOffsetCalculatorILi1EjESI_NS0_6memory15LoadWithoutCastENSJ_16StoreWithoutCastEEEviT_T0_T2_T3_T4_T5_ --------------------------
	.section	.text._ZN2at6native27unrolled_elementwise_kernelIZZZNS0_67_GLOBAL__N__bb565c37_34_ValidateCompressedIndicesKernel_cu_33a4b88b42_validate_compressed_sparse_indices_kernelILNS2_8CDimNameE1ENS2_18CUDAKernelLauncherENS2_14EmptyVecKernelENS2_8DummyVecELm8EEEvRKNS_6TensorESA_lllENKUlvE0_clEvENKUlvE0_clEvEUllE_St5arrayIPcLm2EELi4E23TrivialOffsetCalculatorILi1EjESI_NS0_6memory15LoadWithoutCastENSJ_16StoreWithoutCastEEEviT_T0_T2_T3_T4_T5_,"ax",@progbits
	.align	128
        .global         _ZN2at6native27unrolled_elementwise_kernelIZZZNS0_67_GLOBAL__N__bb565c37_34_ValidateCompressedIndicesKernel_cu_33a4b88b42_validate_compressed_sparse_indices_kernelILNS2_8CDimNameE1ENS2_18CUDAKernelLauncherENS2_14EmptyVecKernelENS2_8DummyVecELm8EEEvRKNS_6TensorESA_lllENKUlvE0_clEvENKUlvE0_clEvEUllE_St5arrayIPcLm2EELi4E23TrivialOffsetCalculatorILi1EjESI_NS0_6memory15LoadWithoutCastENSJ_16StoreWithoutCastEEEviT_T0_T2_T3_T4_T5_
        .type           _ZN2at6native27unrolled_elementwise_kernelIZZZNS0_67_GLOBAL__N__bb565c37_34_ValidateCompressedIndicesKernel_cu_33a4b88b42_validate_compressed_sparse_indices_kernelILNS2_8CDimNameE1ENS2_18CUDAKernelLauncherENS2_14EmptyVecKernelENS2_8DummyVecELm8EEEvRKNS_6TensorESA_lllENKUlvE0_clEvENKUlvE0_clEvEUllE_St5arrayIPcLm2EELi4E23TrivialOffsetCalculatorILi1EjESI_NS0_6memory15LoadWithoutCastENSJ_16StoreWithoutCastEEEviT_T0_T2_T3_T4_T5_,@function
        .size           _ZN2at6native27unrolled_elementwise_kernelIZZZNS0_67_GLOBAL__N__bb565c37_34_ValidateCompressedIndicesKernel_cu_33a4b88b42_validate_compressed_sparse_indices_kernelILNS2_8CDimNameE1ENS2_18CUDAKernelLauncherENS2_14EmptyVecKernelENS2_8DummyVecELm8EEEvRKNS_6TensorESA_lllENKUlvE0_clEvENKUlvE0_clEvEUllE_St5arrayIPcLm2EELi4E23TrivialOffsetCalculatorILi1EjESI_NS0_6memory15LoadWithoutCastENSJ_16StoreWithoutCastEEEviT_T0_T2_T3_T4_T5_,(.L_x_34753 - _ZN2at6native27unrolled_elementwise_kernelIZZZNS0_67_GLOBAL__N__bb565c37_34_ValidateCompressedIndicesKernel_cu_33a4b88b42_validate_compressed_sparse_indices_kernelILNS2_8CDimNameE1ENS2_18CUDAKernelLauncherENS2_14EmptyVecKernelENS2_8DummyVecELm8EEEvRKNS_6TensorESA_lllENKUlvE0_clEvENKUlvE0_clEvEUllE_St5arrayIPcLm2EELi4E23TrivialOffsetCalculatorILi1EjESI_NS0_6memory15LoadWithoutCastENSJ_16StoreWithoutCastEEEviT_T0_T2_T3_T4_T5_)
        .other          _ZN2at6native27unrolled_elementwise_kernelIZZZNS0_67_GLOBAL__N__bb565c37_34_ValidateCompressedIndicesKernel_cu_33a4b88b42_validate_compressed_sparse_indices_kernelILNS2_8CDimNameE1ENS2_18CUDAKernelLauncherENS2_14EmptyVecKernelENS2_8DummyVecELm8EEEvRKNS_6TensorESA_lllENKUlvE0_clEvENKUlvE0_clEvEUllE_St5arrayIPcLm2EELi4E23TrivialOffsetCalculatorILi1EjESI_NS0_6memory15LoadWithoutCastENSJ_16StoreWithoutCastEEEviT_T0_T2_T3_T4_T5_,@"STO_CUDA_ENTRY STV_DEFAULT"
_ZN2at6native27unrolled_elementwise_kernelIZZZNS0_67_GLOBAL__N__bb565c37_34_ValidateCompressedIndicesKernel_cu_33a4b88b42_validate_compressed_sparse_indices_kernelILNS2_8CDimNameE1ENS2_18CUDAKernelLauncherENS2_14EmptyVecKernelENS2_8DummyVecELm8EEEvRKNS_6TensorESA_lllENKUlvE0_clEvENKUlvE0_clEvEUllE_St5arrayIPcLm2EELi4E23TrivialOffsetCalculatorILi1EjESI_NS0_6memory15LoadWithoutCastENSJ_16StoreWithoutCastEEEviT_T0_T2_T3_T4_T5_:
.text._ZN2at6native27unrolled_elementwise_kernelIZZZNS0_67_GLOBAL__N__bb565c37_34_ValidateCompressedIndicesKernel_cu_33a4b88b42_validate_compressed_sparse_indices_kernelILNS2_8CDimNameE1ENS2_18CUDAKernelLauncherENS2_14EmptyVecKernelENS2_8DummyVecELm8EEEvRKNS_6TensorESA_lllENKUlvE0_clEvENKUlvE0_clEvEUllE_St5arrayIPcLm2EELi4E23TrivialOffsetCalculatorILi1EjESI_NS0_6memory15LoadWithoutCastENSJ_16StoreWithoutCastEEEviT_T0_T2_T3_T4_T5_:
        /* <DEDUP_REMOVED lines=59> */
.L_x_16616:
[----:B------:R-:W-:Y:S05]  /*03b0*/  BSYNC.RECONVERGENT B6 ;  /* 0x0000000000067941 */ /* 0x000fea0003800200 */
.L_x_16615:
        /* <DEDUP_REMOVED lines=26> */
.L_x_16618:
[----:B------:R-:W-:Y:S05]  /*0560*/  BSYNC.RECONVERGENT B6 ;  /* 0x0000000000067941 */ /* 0x000fea0003800200 */
.L_x_16617:
        /* <DEDUP_REMOVED lines=26> */
.L_x_16620:
[----:B------:R-:W-:Y:S05]  /*0710*/  BSYNC.RECONVERGENT B6 ;  /* 0x0000000000067941 */ /* 0x000fea0003800200 */
.L_x_16619:
        /* <DEDUP_REMOVED lines=26> */
.L_x_16622:
[----:B------:R-:W-:Y:S05]  /*08c0*/  BSYNC.RECONVERGENT B6 ;  /* 0x0000000000067941 */ /* 0x000fea0003800200 */
.L_x_16621:
        /* <DEDUP_REMOVED lines=17> */
.L_x_16625:
[----:B------:R-:W-:Y:S05]  /*09e0*/  BSYNC.RELIABLE B1 ;  /* 0x0000000000017941 */ /* 0x000fea0003800100 */
.L_x_16624:
[----:B------:R-:W-:-:S13]  /*09f0*/  ISETP.GE.AND P0, PT, R24, R25, PT ;  /* 0x000000191800720c */ /* 0x000fda0003f06270 */
[----:B0-----:R-:W0:Y:S01]  /*0a00*/  @!P0 LDC.64 R2, c[0x0][0x3a0] ;  /* 0x0000e800ff028b82 */ /* 0x001e220000000a00 */
[----:B------:R-:W-:Y:S01]  /*0a10*/  @!P0 IMAD R5, R27, 0x200, R24 ;  /* 0x000002001b058824 */ /* 0x000fe200078e0218 */
[----:B------:R-:W-:-:S03]  /*0a20*/  @!P0 IADD3 R24, PT, PT, R24, 0x80, RZ ;  /* 0x0000008018188810 */ /* 0x000fc60007ffe0ff */
[----:B0-----:R-:W-:-:S05]  /*0a30*/  @!P0 IMAD.WIDE.U32 R2, R5, 0x8, R2 ;  /* 0x0000000805028825 */ /* 0x001fca00078e0002 */
[----:B------:R1:W-:Y:S02]  /*0a40*/  @!P0 STG.E.64 desc[UR36][R2.64], RZ ;  /* 0x000000ff02008986 */ /* 0x0003e4000c101b24 */
.L_x_16626:
[----:B------:R-:W-:Y:S05]  /*0a50*/  BSYNC.RECONVERGENT B0 ;  /* 0x0000000000007941 */ /* 0x000fea0003800200 */
.L_x_16623:
[----:B------:R-:W-:-:S13]  /*0a60*/  ISETP.GE.AND P0, PT, R24, R25, PT ;  /* 0x000000191800720c */ /* 0x000fda0003f06270 */
[----:B------:R-:W-:Y:S05]  /*0a70*/  @P0 EXIT ;  /* 0x000000000000094d */ /* 0x000fea0003800000 */
[----:B-1----:R-:W1:Y:S01]  /*0a80*/  LDC.64 R2, c[0x0][0x3a0] ;  /* 0x0000e800ff027b82 */ /* 0x002e620000000a00 */
[----:B------:R-:W-:-:S04]  /*0a90*/  IMAD R27, R27, 0x200, R24 ;  /* 0x000002001b1b7824 */ /* 0x000fc800078e0218 */
[----:B-1----:R-:W-:-:S05]  /*0aa0*/  IMAD.WIDE.U32 R2, R27, 0x8, R2 ;  /* 0x000000081b027825 */ /* 0x002fca00078e0002 */
[----:B------:R-:W-:Y:S01]  /*0ab0*/  STG.E.64 desc[UR36][R2.64], RZ ;  /* 0x000000ff02007986 */ /* 0x000fe2000c101b24 */
[----:B------:R-:W-:Y:S05]  /*0ac0*/  EXIT ;  /* 0x000000000000794d */ /* 0x000fea0003800000 */
.L_x_16627:
        /* <DEDUP_REMOVED lines=11> */
.L_x_34753:


//--------------------- .text._ZN2at6native29vectorized_elementwise_kernelILi2EZZZNS0_67_GLOBAL__N__bb565c37_34_ValidateCompressedIndicesKernel_cu_33a4b88b42_validate_compressed_sparse_indices_kernelILNS2_8CDimNameE1ENS2_18CUDAKernelLauncherENS2_14EmptyVecKernelENS2_8DummyVecELm8EEEvRKNS_6TensorESA_lllENKUlvE0_clEvENKUlvE0_clEvEUllE_St5arrayIPcLm2EEEEviT0_T1_ --------------------------
	.section	.text._ZN2at6native29vectorized_elementwise_kernelILi2EZZZNS0_67_GLOBAL__N__bb565c37_34_ValidateCompressedIndicesKernel_cu_33a4b88b42_validate_compressed_sparse_indices_kernelILNS2_8CDimNameE1ENS2_18CUDAKernelLauncherENS2_14EmptyVecKernelENS2_8DummyVecELm8EEEvRKNS_6TensorESA_lllENKUlvE0_clEvENKUlvE0_clEvEUllE_St5arrayIPcLm2EEEEviT0_T1_,"ax",@progbits
	.align	128
        .global         _ZN2at6native29vectorized_elementwise_kernelILi2EZZZNS0_67_GLOBAL__N__bb565c37_34_ValidateCompressedIndicesKernel_cu_33a4b88b42_validate_compressed_sparse_indices_kernelILNS2_8CDimNameE1ENS2_18CUDAKernelLauncherENS2_14EmptyVecKernelENS2_8DummyVecELm8EEEvRKNS_6TensorESA_lllENKUlvE0_clEvENKUlvE0_clEvEUllE_St5arrayIPcLm2EEEEviT0_T1_
        .type           _ZN2at6native29vectorized_elementwise_kernelILi2EZZZNS0_67_GLOBAL__N__bb565c37_34_ValidateCompressedIndicesKernel_cu_33a4b88b42_validate_compressed_sparse_indices_kernelILNS2_8CDimNameE1ENS2_18CUDAKernelLauncherENS2_14EmptyVecKernelENS2_8DummyVecELm8EEEvRKNS_6TensorESA_lllENKUlvE0_clEvENKUlvE0_clEvEUllE_St5arrayIPcLm2EEEEviT0_T1_,@function
        .size           _ZN2at6native29vectorized_elementwise_kernelILi2EZZZNS0_67_GLOBAL__N__bb565c37_34_ValidateCompressedIndicesKernel_cu_33a4b88b42_validate_compressed_sparse_indices_kernelILNS2_8CDimNameE1ENS2_18CUDAKernelLauncherENS2_14EmptyVecKernelENS2_8DummyVecELm8EEEvRKNS_6TensorESA_lllENKUlvE0_clEvENKUlvE0_clEvEUllE_St5arrayIPcLm2EEEEviT0_T1_,(.L_x_34754 - _ZN2at6native29vectorized_elementwise_kernelILi2EZZZNS0_67_GLOBAL__N__bb565c37_34_ValidateCompressedIndicesKernel_cu_33a4b88b42_validate_compressed_sparse_indices_kernelILNS2_8CDimNameE1ENS2_18CUDAKernelLauncherENS2_14EmptyVecKernelENS2_8DummyVecELm8EEEvRKNS_6TensorESA_lllENKUlvE0_clEvENKUlvE0_clEvEUllE_St5arrayIPcLm2EEEEviT0_T1_)
        .other          _ZN2at6native29vectorized_elementwise_kernelILi2EZZZNS0_67_GLOBAL__N__bb565c37_34_ValidateCompressedIndicesKernel_cu_33a4b88b42_validate_compressed_sparse_indices_kernelILNS2_8CDimNameE1ENS2_18CUDAKernelLauncherENS2_14EmptyVecKernelENS2_8DummyVecELm8EEEvRKNS_6TensorESA_lllENKUlvE0_clEvENKUlvE0_clEvEUllE_St5arrayIPcLm2EEEEviT0_T1_,@"STO_CUDA_ENTRY STV_DEFAULT"
_ZN2at6native29vectorized_elementwise_kernelILi2EZZZNS0_67_GLOBAL__N__bb565c37_34_ValidateCompressedIndicesKernel_cu_33a4b88b42_validate_compressed_sparse_indices_kernelILNS2_8CDimNameE1ENS2_18CUDAKernelLauncherENS2_14EmptyVecKernelENS2_8DummyVecELm8EEEvRKNS_6TensorESA_lllENKUlvE0_clEvENKUlvE0_clEvEUllE_St5arrayIPcLm2EEEEviT0_T1_:
.text._ZN2at6native29vectorized_elementwise_kernelILi2EZZZNS0_67_GLOBAL__N__bb565c37_34_ValidateCompressedIndicesKernel_cu_33a4b88b42_validate_compressed_sparse_indices_kernelILNS2_8CDimNameE1ENS2_18CUDAKernelLauncherENS2_14EmptyVecKernelENS2_8DummyVecELm8EEEvRKNS_6TensorESA_lllENKUlvE0_clEvENKUlvE0_clEvEUllE_St5arrayIPcLm2EEEEviT0_T1_:
        /* <DEDUP_REMOVED lines=90> */
.L_x_16630:
[----:B------:R-:W-:Y:S05]  /*05a0*/  BSYNC.RECONVERGENT B6 ;  /* 0x0000000000067941 */ /* 0x000fea0003800200 */
.L_x_16629:
        /* <DEDUP_REMOVED lines=26> */
.L_x_16632:
[----:B------:R-:W-:Y:S05]  /*0750*/  BSYNC.RECONVERGENT B6 ;  /* 0x0000000000067941 */ /* 0x000fea0003800200 */
.L_x_16631:
        /* <DEDUP_REMOVED lines=26> */
.L_x_16634:
[----:B------:R-:W-:Y:S05]  /*0900*/  BSYNC.RECONVERGENT B6 ;  /* 0x0000000000067941 */ /* 0x000fea0003800200 */
.L_x_16633:
        /* <DEDUP_REMOVED lines=26> */
.L_x_16636:
[----:B------:R-:W-:Y:S05]  /*0ab0*/  BSYNC.RECONVERGENT B6 ;  /* 0x0000000000067941 */ /* 0x000fea0003800200 */
.L_x_16635:
        /* <DEDUP_REMOVED lines=26> */
.L_x_16638:
[----:B------:R-:W-:Y:S05]  /*0c60*/  BSYNC.RECONVERGENT B6 ;  /* 0x0000000000067941 */ /* 0x000fea0003800200 */
.L_x_16637:
        /* <DEDUP_REMOVED lines=26> */
.L_x_16640:
[----:B------:R-:W-:Y:S05]  /*0e10*/  BSYNC.RECONVERGENT B6 ;  /* 0x0000000000067941 */ /* 0x000fea0003800200 */
.L_x_16639:
        /* <DEDUP_REMOVED lines=26> */
.L_x_16642:
[----:B------:R-:W-:Y:S05]  /*0fc0*/  BSYNC.RECONVERGENT B6 ;  /* 0x0000000000067941 */ /* 0x000fea0003800200 */
.L_x_16641:
        /* <DEDUP_REMOVED lines=26> */
.L_x_16644:
[----:B------:R-:W-:Y:S05]  /*1170*/  BSYNC.RECONVERGENT B6 ;  /* 0x0000000000067941 */ /* 0x000fea0003800200 */
.L_x_16643:
        /* <DEDUP_REMOVED lines=16> */
.L_x_16647:
[----:B------:R-:W-:-:S13]  /*1280*/  ISETP.GE.U32.AND P0, PT, R33, R32, PT ;  /* 0x000000202100720c */ /* 0x000fda0003f06070 */
[----:B------:R-:W-:Y:S05]  /*1290*/  @P0 BRA `(.L_x_16649) ;  /* 0x0000000000300947 */ /* 0x000fea0003800000 */
[----:B0-----:R-:W0:Y:S01]  /*12a0*/  LDC.64 R4, c[0x0][0x3a0] ;  /* 0x0000e800ff047b82 */ /* 0x001e220000000a00 */
[----:B------:R-:W-:Y:S02]  /*12b0*/  IMAD.IADD R3, R2, 0x1, R33 ;  /* 0x0000000102037824 */ /* 0x000fe400078e0221 */
[----:B------:R-:W-:Y:S02]  /*12c0*/  VIADD R33, R33, 0x80 ;  /* 0x0000008021217836 */ /* 0x000fe40000000000 */
[----:B0-----:R-:W-:-:S05]  /*12d0*/  IMAD.WIDE.U32 R4, R3, 0x8, R4 ;  /* 0x0000000803047825 */ /* 0x001fca00078e0004 */
[----:B------:R1:W-:Y:S02]  /*12e0*/  STG.E.64 desc[UR36][R4.64], RZ ;  /* 0x000000ff04007986 */ /* 0x0003e4000c101b24 */
.L_x_16648:
[----:B------:R-:W-:-:S13]  /*12f0*/  ISETP.GE.U32.AND P0, PT, R33, R32, PT ;  /* 0x000000202100720c */ /* 0x000fda0003f06070 */
[----:B------:R-:W-:Y:S05]  /*1300*/  @P0 BRA `(.L_x_16650) ;  /* 0x0000000000300947 */ /* 0x000fea0003800000 */
[----:B01----:R-:W0:Y:S01]  /*1310*/  LDC.64 R4, c[0x0][0x3a0] ;  /* 0x0000e800ff047b82 */ /* 0x003e220000000a00 */
[----:B------:R-:W-:Y:S02]  /*1320*/  IMAD.IADD R3, R2, 0x1, R33 ;  /* 0x0000000102037824 */ /* 0x000fe400078e0221 */
[----:B------:R-:W-:Y:S02]  /*1330*/  VIADD R33, R33, 0x80 ;  /* 0x0000008021217836 */ /* 0x000fe40000000000 */
[----:B0-----:R-:W-:-:S05]  /*1340*/  IMAD.WIDE.U32 R4, R3, 0x8, R4 ;  /* 0x0000000803047825 */ /* 0x001fca00078e0004 */
[----:B------:R1:W-:Y:S02]  /*1350*/  STG.E.64 desc[UR36][R4.64], RZ ;  /* 0x000000ff04007986 */ /* 0x0003e4000c101b24 */
.L_x_16649:
[----:B------:R-:W-:-:S13]  /*1360*/  ISETP.GE.U32.AND P0, PT, R33, R32, PT ;  /* 0x000000202100720c */ /* 0x000fda0003f06070 */
[----:B------:R-:W-:Y:S05]  /*1370*/  @P0 BRA `(.L_x_16651) ;  /* 0x0000000000340947 */ /* 0x000fea0003800000 */
[----:B01----:R-:W0:Y:S01]  /*1380*/  LDC.64 R4, c[0x0][0x3a0] ;  /* 0x0000e800ff047b82 */ /* 0x003e220000000a00 */
[----:B------:R-:W-:Y:S01]  /*1390*/  IADD3 R3, PT, PT, R2, R33, RZ ;  /* 0x0000002102037210 */ /* 0x000fe20007ffe0ff */
[----:B------:R-:W-:-:S04]  /*13a0*/  VIADD R33, R33, 0x80 ;  /* 0x0000008021217836 */ /* 0x000fc80000000000 */
[----:B0-----:R-:W-:-:S05]  /*13b0*/  IMAD.WIDE.U32 R4, R3, 0x8, R4 ;  /* 0x0000000803047825 */ /* 0x001fca00078e0004 */
[----:B------:R2:W-:Y:S02]  /*13c0*/  STG.E.64 desc[UR36][R4.64], RZ ;  /* 0x000000ff04007986 */ /* 0x0005e4000c101b24 */
.L_x_16650:
        /* <DEDUP_REMOVED lines=8> */
.L_x_16651:
[----:B------:R-:W-:Y:S05]  /*1450*/  BSYNC.RELIABLE B1 ;  /* 0x0000000000017941 */ /* 0x000fea0003800100 */
.L_x_16646:
[----:B------:R-:W-:-:S13]  /*1460*/  ISETP.GE.U32.AND P0, PT, R33, R32, PT ;  /* 0x000000202100720c */ /* 0x000fda0003f06070 */
[----:B012---:R-:W0:Y:S01]  /*1470*/  @!P0 LDC.64 R4, c[0x0][0x3a0] ;  /* 0x0000e800ff048b82 */ /* 0x007e220000000a00 */
[----:B------:R-:W-:Y:S01]  /*1480*/  @!P0 IMAD.IADD R3, R2, 0x1, R33 ;  /* 0x0000000102038824 */ /* 0x000fe200078e0221 */
[----:B------:R-:W-:-:S03]  /*1490*/  @!P0 IADD3 R33, PT, PT, R33, 0x80, RZ ;  /* 0x0000008021218810 */ /* 0x000fc60007ffe0ff */
[----:B0-----:R-:W-:-:S05]  /*14a0*/  @!P0 IMAD.WIDE.U32 R4, R3, 0x8, R4 ;  /* 0x0000000803048825 */ /* 0x001fca00078e0004 */
[----:B------:R3:W-:Y:S02]  /*14b0*/  @!P0 STG.E.64 desc[UR36][R4.64], RZ ;  /* 0x000000ff04008986 */ /* 0x0007e4000c101b24 */
.L_x_16652:
[----:B------:R-:W-:Y:S05]  /*14c0*/  BSYNC.RECONVERGENT B0 ;  /* 0x0000000000007941 */ /* 0x000fea0003800200 */
.L_x_16645:
[----:B------:R-:W-:-:S13]  /*14d0*/  ISETP.GE.U32.AND P0, PT, R33, R32, PT ;  /* 0x000000202100720c */ /* 0x000fda0003f06070 */
[----:B------:R-:W-:Y:S05]  /*14e0*/  @P0 EXIT ;  /* 0x000000000000094d */ /* 0x000fea0003800000 */
[----:B0123--:R-:W0:Y:S01]  /*14f0*/  LDC.64 R4, c[0x0][0x3a0] ;  /* 0x0000e800ff047b82 */ /* 0x00fe220000000a00 */
[----:B------:R-:W-:-:S04]  /*1500*/  IMAD.IADD R3, R2, 0x1, R33 ;  /* 0x0000000102037824 */ /* 0x000fc800078e0221 */
[----:B0-----:R-:W-:-:S05]  /*1510*/  IMAD.WIDE.U32 R2, R3, 0x8, R4 ;  /* 0x0000000803027825 */ /* 0x001fca00078e0004 */
[----:B------:R-:W-:Y:S01]  /*1520*/  STG.E.64 desc[UR36][R2.64], RZ ;  /* 0x000000ff02007986 */ /* 0x000fe2000c101b24 */
[----:B------:R-:W-:Y:S05]  /*1530*/  EXIT ;  /* 0x000000000000794d */ /* 0x000fea0003800000 */
.L_x_16628:
        /* <DEDUP_REMOVED lines=32> */
.L_x_16654:
[----:B------:R-:W-:Y:S05]  /*1740*/  BSYNC.RECONVERGENT B6 ;  /* 0x0000000000067941 */ /* 0x000fea0003800200 */
.L_x_16653:
        /* <DEDUP_REMOVED lines=24> */
.L_x_16656:
[----:B------:R-:W-:Y:S05]  /*18d0*/  BSYNC.RECONVERGENT B6 ;  /* 0x0000000000067941 */ /* 0x000fea0003800200 */
.L_x_16655:
        /* <DEDUP_REMOVED lines=24> */
.L_x_16658:
[----:B------:R-:W-:Y:S05]  /*1a60*/  BSYNC.RECONVERGENT B6 ;  /* 0x0000000000067941 */ /* 0x000fea0003800200 */
.L_x_16657:
        /* <DEDUP_REMOVED lines=24> */
.L_x_16660:
[----:B------:R-:W-:Y:S05]  /*1bf0*/  BSYNC.RECONVERGENT B6 ;  /* 0x0000000000067941 */ /* 0x000fea0003800200 */
.L_x_16659:
        /* <DEDUP_REMOVED lines=24> */
.L_x_16662:
[----:B------:R-:W-:Y:S05]  /*1d80*/  BSYNC.RECONVERGENT B6 ;  /* 0x0000000000067941 */ /* 0x000fea0003800200 */
.L_x_16661:
        /* <DEDUP_REMOVED lines=24> */
.L_x_16664:
[----:B------:R-:W-:Y:S05]  /*1f10*/  BSYNC.RECONVERGENT B6 ;  /* 0x0000000000067941 */ /* 0x000fea0003800200 */
.L_x_16663:
        /* <DEDUP_REMOVED lines=24> */
.L_x_16666:
[----:B------:R-:W-:Y:S05]  /*20a0*/  BSYNC.RECONVERGENT B6 ;  /* 0x0000000000067941 */ /* 0x000fea0003800200 */
.L_x_16665:
        /* <DEDUP_REMOVED lines=24> */
.L_x_16668:
[----:B------:R-:W-:Y:S05]  /*2230*/  BSYNC.RECONVERGENT B6 ;  /* 0x0000000000067941 */ /* 0x000fea0003800200 */
.L_x_16667:
        /* <DEDUP_REMOVED lines=8> */
.L_x_16669:
        /* <DEDUP_REMOVED lines=12> */
.L_x_34754:


//--------------------- .text._ZN2at6native29vectorized_elementwise_kernelILi4EZZZNS0_67_GLOBAL__N__bb565c37_34_ValidateCompressedIndicesKernel_cu_33a4b88b42_validate_compressed_sparse_indices_kernelILNS2_8CDimNameE1ENS2_18CUDAKernelLauncherENS2_14EmptyVecKernelENS2_8DummyVecELm8EEEvRKNS_6TensorESA_lllENKUlvE0_clEvENKUlvE0_clEvEUllE_St5arrayIPcLm2EEEEviT0_T1_ --------------------------
	.section	.text._ZN2at6native29vectorized_elementwise_kernelILi4EZZZNS0_67_GLOBAL__N__bb565c37_34_ValidateCompressedIndicesKernel_cu_33a4b88b42_validate_compressed_sparse_indices_kernelILNS2_8CDimNameE1ENS2_18CUDAKernelLauncherENS2_14EmptyVecKernelENS2_8DummyVecELm8EEEvRKNS_6TensorESA_lllENKUlvE0_clEvENKUlvE0_clEvEUllE_St5arrayIPcLm2EEEEviT0_T1_,"ax",@progbits
	.align	128
        .global         _ZN2at6native29vectorized_elementwise_kernelILi4EZZZNS0_67_GLOBAL__N__bb565c37_34_ValidateCompressedIndicesKernel_cu_33a4b88b42_validate_compressed_sparse_indices_kernelILNS2_8CDimNameE1ENS2_18CUDAKernelLauncherENS2_14EmptyVecKernelENS2_8DummyVecELm8EEEvRKNS_6TensorESA_lllENKUlvE0_clEvENKUlvE0_clEvEUllE_St5arrayIPcLm2EEEEviT0_T1_
        .type           _ZN2at6native29vectorized_elementwise_kernelILi4EZZZNS0_67_GLOBAL__N__bb565c37_34_ValidateCompressedIndicesKernel_cu_33a4b88b42_validate_compressed_sparse_indices_kernelILNS2_8CDimNameE1ENS2_18CUDAKernelLauncherENS2_14EmptyVecKernelENS2_8DummyVecELm8EEEvRKNS_6TensorESA_lllENKUlvE0_clEvENKUlvE0_clEvEUllE_St5arrayIPcLm2EEEEviT0_T1_,@function
        .size           _ZN2at6native29vectorized_elementwise_kernelILi4EZZZNS0_67_GLOBAL__N__bb565c37_34_ValidateCompressedIndicesKernel_cu_33a4b88b42_validate_compressed_sparse_indices_kernelILNS2_8CDimNameE1ENS2_18CUDAKernelLauncherENS2_14EmptyVecKernelENS2_8DummyVecELm8EEEvRKNS_6TensorESA_lllENKUlvE0_clEvENKUlvE0_clEvEUllE_St5arrayIPcLm2EEEEviT0_T1_,(.L_x_34755 - _ZN2at6native29vectorized_elementwise_kernelILi4EZZZNS0_67_GLOBAL__N__bb565c37_34_ValidateCompressedIndicesKernel_cu_33a4b88b42_validate_compressed_sparse_indices_kernelILNS2_8CDimNameE1ENS2_18CUDAKernelLauncherENS2_14EmptyVecKernelENS2_8DummyVecELm8EEEvRKNS_6TensorESA_lllENKUlvE0_clEvENKUlvE0_clEvEUllE_St5arrayIPcLm2EEEEviT0_T1_)
        .other          _ZN2at6native29vectorized_elementwise_kernelILi4EZZZNS0_67_GLOBAL__N__bb565c37_34_ValidateCompressedIndicesKernel_cu_33a4b88b42_validate_compressed_sparse_indices_kernelILNS2_8CDimNameE1ENS2_18CUDAKernelLauncherENS2_14EmptyVecKernelENS2_8DummyVecELm8EEEvRKNS_6TensorESA_lllENKUlvE0_clEvENKUlvE0_clEvEUllE_St5arrayIPcLm2EEEEviT0_T1_,@"STO_CUDA_ENTRY STV_DEFAULT"
_ZN2at6native29vectorized_elementwise_kernelILi4EZZZNS0_67_GLOBAL__N__bb565c37_34_ValidateCompressedIndicesKernel_cu_33a4b88b42_validate_compressed_sparse_indices_kernelILNS2_8CDimNameE1ENS2_18CUDAKernelLauncherENS2_14EmptyVecKernelENS2_8DummyVecELm8EEEvRKNS_6TensorESA_lllENKUlvE0_clEvENKUlvE0_clEvEUllE_St5arrayIPcLm2EEEEviT0_T1_:
.text._ZN2at6native29vectorized_elementwise_kernelILi4EZZZNS0_67_GLOBAL__N__bb565c37_34_ValidateCompressedIndicesKernel_cu_33a4b88b42_validate_compressed_sparse_indices_kernelILNS2_8CDimNameE1ENS2_18CUDAKernelLauncherENS2_14EmptyVecKernelENS2_8DummyVecELm8EEEvRKNS_6TensorESA_lllENKUlvE0_clEvENKUlvE0_clEvEUllE_St5arrayIPcLm2EEEEviT0_T1_:
        /* <DEDUP_REMOVED lines=90> */
.L_x_16672:
[----:B------:R-:W-:Y:S05]  /*05a0*/  BSYNC.RECONVERGENT B6 ;  /* 0x0000000000067941 */ /* 0x000fea0003800200 */
.L_x_16671:
        /* <DEDUP_REMOVED lines=26> */
.L_x_16674:
[----:B------:R-:W-:Y:S05]  /*0750*/  BSYNC.RECONVERGENT B6 ;  /* 0x0000000000067941 */ /* 0x000fea0003800200 */
.L_x_16673:
        /* <DEDUP_REMOVED lines=26> */
.L_x_16676:
[----:B------:R-:W-:Y:S05]  /*0900*/  BSYNC.RECONVERGENT B6 ;  /* 0x0000000000067941 */ /* 0x000fea0003800200 */
.L_x_16675:
        /* <DEDUP_REMOVED lines=26> */
.L_x_16678:
[----:B------:R-:W-:Y:S05]  /*0ab0*/  BSYNC.RECONVERGENT B6 ;  /* 0x0000000000067941 */ /* 0x000fea0003800200 */
.L_x_16677:
        /* <DEDUP_REMOVED lines=26> */
.L_x_16680:
[----:B------:R-:W-:Y:S05]  /*0c60*/  BSYNC.RECONVERGENT B6 ;  /* 0x0000000000067941 */ /* 0x000fea0003800200 */
.L_x_16679:
        /* <DEDUP_REMOVED lines=26> */
.L_x_16682:
[----:B------:R-:W-:Y:S05]  /*0e10*/  BSYNC.RECONVERGENT B6 ;  /* 0x0000000000067941 */ /* 0x000fea0003800200 */
.L_x_16681:
        /* <DEDUP_REMOVED lines=26> */
.L_x_16684:
[----:B------:R-:W-:Y:S05]  /*0fc0*/  BSYNC.RECONVERGENT B6 ;  /* 0x0000000000067941 */ /* 0x000fea0003800200 */
.L_x_16683:
        /* <DEDUP_REMOVED lines=26> */
.L_x_16686:
[----:B------:R-:W-:Y:S05]  /*1170*/  BSYNC.RECONVERGENT B6 ;  /* 0x0000000000067941 */ /* 0x000fea0003800200 */
.L_x_16685:
        /* <DEDUP_REMOVED lines=16> */
.L_x_16689:
[----:B------:R-:W-:-:S13]  /*1280*/  ISETP.GE.U32.AND P0, PT, R33, R32, PT ;  /* 0x000000202100720c */ /* 0x000fda0003f06070 */
[----:B------:R-:W-:Y:S05]  /*1290*/  @P0 BRA `(.L_x_16691) ;  /* 0x0000000000300947 */ /* 0x000fea0003800000 */
[----:B0-----:R-:W0:Y:S01]  /*12a0*/  LDC.64 R4, c[0x0][0x3a0] ;  /* 0x0000e800ff047b82 */ /* 0x001e220000000a00 */
[----:B------:R-:W-:Y:S02]  /*12b0*/  IMAD.IADD R3, R2, 0x1, R33 ;  /* 0x0000000102037824 */ /* 0x000fe400078e0221 */
[----:B------:R-:W-:Y:S02]  /*12c0*/  VIADD R33, R33, 0x80 ;  /* 0x0000008021217836 */ /* 0x000fe40000000000 */
[----:B0-----:R-:W-:-:S05]  /*12d0*/  IMAD.WIDE.U32 R4, R3, 0x8, R4 ;  /* 0x0000000803047825 */ /* 0x001fca00078e0004 */
[----:B------:R1:W-:Y:S02]  /*12e0*/  STG.E.64 desc[UR36][R4.64], RZ ;  /* 0x000000ff04007986 */ /* 0x0003e4000c101b24 */
.L_x_16690:
[----:B------:R-:W-:-:S13]  /*12f0*/  ISETP.GE.U32.AND P0, PT, R33, R32, PT ;  /* 0x000000202100720c */ /* 0x000fda0003f06070 */
[----:B------:R-:W-:Y:S05]  /*1300*/  @P0 BRA `(.L_x_16692) ;  /* 0x0000000000300947 */ /* 0x000fea0003800000 */
[----:B01----:R-:W0:Y:S01]  /*1310*/  LDC.64 R4, c[0x0][0x3a0] ;  /* 0x0000e800ff047b82 */ /* 0x003e220000000a00 */
[----:B------:R-:W-:Y:S02]  /*1320*/  IMAD.IADD R3, R2, 0x1, R33 ;  /* 0x0000000102037824 */ /* 0x000fe400078e0221 */
[----:B------:R-:W-:Y:S02]  /*1330*/  VIADD R33, R33, 0x80 ;  /* 0x0000008021217836 */ /* 0x000fe40000000000 */
[----:B0-----:R-:W-:-:S05]  /*1340*/  IMAD.WIDE.U32 R4, R3, 0x8, R4 ;  /* 0x0000000803047825 */ /* 0x001fca00078e0004 */
[----:B------:R1:W-:Y:S02]  /*1350*/  STG.E.64 desc[UR36][R4.64], RZ ;  /* 0x000000ff04007986 */ /* 0x0003e4000c101b24 */
.L_x_16691:
[----:B------:R-:W-:-:S13]  /*1360*/  ISETP.GE.U32.AND P0, PT, R33, R32, PT ;  /* 0x000000202100720c */ /* 0x000fda0003f06070 */
[----:B------:R-:W-:Y:S05]  /*1370*/  @P0 BRA `(.L_x_16693) ;  /* 0x0000000000340947 */ /* 0x000fea0003800000 */
[----:B01----:R-:W0:Y:S01]  /*1380*/  LDC.64 R4, c[0x0][0x3a0] ;  /* 0x0000e800ff047b82 */ /* 0x003e220000000a00 */
[----:B------:R-:W-:Y:S01]  /*1390*/  IADD3 R3, PT, PT, R2, R33, RZ ;  /* 0x0000002102037210 */ /* 0x000fe20007ffe0ff */
[----:B------:R-:W-:-:S04]  /*13a0*/  VIADD R33, R33, 0x80 ;  /* 0x0000008021217836 */ /* 0x000fc80000000000 */
[----:B0-----:R-:W-:-:S05]  /*13b0*/  IMAD.WIDE.U32 R4, R3, 0x8, R4 ;  /* 0x0000000803047825 */ /* 0x001fca00078e0004 */
[----:B------:R2:W-:Y:S02]  /*13c0*/  STG.E.64 desc[UR36][R4.64], RZ ;  /* 0x000000ff04007986 */ /* 0x0005e4000c101b24 */
.L_x_16692:
        /* <DEDUP_REMOVED lines=8> */
.L_x_16693:
[----:B------:R-:W-:Y:S05]  /*1450*/  BSYNC.RELIABLE B1 ;  /* 0x0000000000017941 */ /* 0x000fea0003800100 */
.L_x_16688:
[----:B------:R-:W-:-:S13]  /*1460*/  ISETP.GE.U32.AND P0, PT, R33, R32, PT ;  /* 0x000000202100720c */ /* 0x000fda0003f06070 */
[----:B012---:R-:W0:Y:S01]  /*1470*/  @!P0 LDC.64 R4, c[0x0][0x3a0] ;  /* 0x0000e800ff048b82 */ /* 0x007e220000000a00 */
[----:B------:R-:W-:Y:S01]  /*1480*/  @!P0 IMAD.IADD R3, R2, 0x1, R33 ;  /* 0x0000000102038824 */ /* 0x000fe200078e0221 */
[----:B------:R-:W-:-:S03]  /*1490*/  @!P0 IADD3 R33, PT, PT, R33, 0x80, RZ ;  /* 0x0000008021218810 */ /* 0x000fc60007ffe0ff */
[----:B0-----:R-:W-:-:S05]  /*14a0*/  @!P0 IMAD.WIDE.U32 R4, R3, 0x8, R4 ;  /* 0x0000000803048825 */ /* 0x001fca00078e0004 */
[----:B------:R3:W-:Y:S02]  /*14b0*/  @!P0 STG.E.64 desc[UR36][R4.64], RZ ;  /* 0x000000ff04008986 */ /* 0x0007e4000c101b24 */
.L_x_16694:
[----:B------:R-:W-:Y:S05]  /*14c0*/  BSYNC.RECONVERGENT B0 ;  /* 0x0000000000007941 */ /* 0x000fea0003800200 */
.L_x_16687:
[----:B------:R-:W-:-:S13]  /*14d0*/  ISETP.GE.U32.AND P0, PT, R33, R32, PT ;  /* 0x000000202100720c */ /* 0x000fda0003f06070 */
[----:B------:R-:W-:Y:S05]  /*14e0*/  @P0 EXIT ;  /* 0x000000000000094d */ /* 0x000fea0003800000 */
[----:B0123--:R-:W0:Y:S01]  /*14f0*/  LDC.64 R4, c[0x0][0x3a0] ;  /* 0x0000e800ff047b82 */ /* 0x00fe220000000a00 */
[----:B------:R-:W-:-:S04]  /*1500*/  IMAD.IADD R3, R2, 0x1, R33 ;  /* 0x0000000102037824 */ /* 0x000fc800078e0221 */
[----:B0-----:R-:W-:-:S05]  /*1510*/  IMAD.WIDE.U32 R2, R3, 0x8, R4 ;  /* 0x0000000803027825 */ /* 0x001fca00078e0004 */
[----:B------:R-:W-:Y:S01]  /*1520*/  STG.E.64 desc[UR36][R2.64], RZ ;  /* 0x000000ff02007986 */ /* 0x000fe2000c101b24 */
[----:B------:R-:W-:Y:S05]  /*1530*/  EXIT ;  /* 0x000000000000794d */ /* 0x000fea0003800000 */
.L_x_16670:
        /* <DEDUP_REMOVED lines=30> */
.L_x_16696:
[----:B------:R-:W-:Y:S05]  /*1720*/  BSYNC.RECONVERGENT B6 ;  /* 0x0000000000067941 */ /* 0x000fea0003800200 */
.L_x_16695:
        /* <DEDUP_REMOVED lines=24> */
.L_x_16698:
[----:B------:R-:W-:Y:S05]  /*18b0*/  BSYNC.RECONVERGENT B6 ;  /* 0x0000000000067941 */ /* 0x000fea0003800200 */
.L_x_16697:
        /* <DEDUP_REMOVED lines=24> */
.L_x_16700:
[----:B------:R-:W-:Y:S05]  /*1a40*/  BSYNC.RECONVERGENT B6 ;  /* 0x0000000000067941 */ /* 0x000fea0003800200 */
.L_x_16699:
        /* <DEDUP_REMOVED lines=24> */
.L_x_16702:
[----:B------:R-:W-:Y:S05]  /*1bd0*/  BSYNC.RECONVERGENT B6 ;  /* 0x0000000000067941 */ /* 0x000fea0003800200 */
.L_x_16701:
        /* <DEDUP_REMOVED lines=24> */
.L_x_16704:
[----:B------:R-:W-:Y:S05]  /*1d60*/  BSYNC.RECONVERGENT B6 ;  /* 0x0000000000067941 */ /* 0x000fea0003800200 */
.L_x_16703:
        /* <DEDUP_REMOVED lines=24> */
.L_x_16706:
[----:B------:R-:W-:Y:S05]  /*1ef0*/  BSYNC.RECONVERGENT B6 ;  /* 0x0000000000067941 */ /* 0x000fea0003800200 */
.L_x_16705:
        /* <DEDUP_REMOVED lines=24> */
.L_x_16708:
[----:B------:R-:W-:Y:S05]  /*2080*/  BSYNC.RECONVERGENT B6 ;  /* 0x0000000000067941 */ /* 0x000fea0003800200 */
.L_x_16707:
        /* <DEDUP_REMOVED lines=24> */
.L_x_16710:
[----:B------:R-:W-:Y:S05]  /*2210*/  BSYNC.RECONVERGENT B6 ;  /* 0x0000000000067941 */ /* 0x000fea0003800200 */
.L_x_16709:
[----:B------:R-:W0:Y:S02]  /*2220*/  LDC.64 R4, c[0x0][0x3a0] ;  /* 0x0000e800ff047b82 */ /* 0x000e240000000a00 */
[----:B0-----:R-:W-:-:S04]  /*2230*/  IMAD.WIDE.U32 R2, R2, 0x8, R4 ;  /* 0x0000000802027825 */ /* 0x001fc800078e0004 */
[----:B------:R-:W-:-:S05]  /*2240*/  IMAD.WIDE.U32 R2, R32, 0x20, R2 ;  /* 0x0000002020027825 */ /* 0x000fca00078e0002 */
[----:B------:R-:W-:Y:S04]  /*2250*/  STG.E.ENL2.256 desc[UR36][R2.64], RZ, RZ ;  /* 0xf80000ff02ff797f */ /* 0x000fe8000f121824 */
[----:B------:R-:W-:Y:S01]  /*2260*/  STG.E.ENL2.256 desc[UR36][R2.64+0x1000], RZ, RZ ;  /* 0xf80080ff02ff797f */ /* 0x000fe2000f121824 */
[----:B------:R-:W-:Y:S05]  /*2270*/  EXIT ;  /* 0x000000000000794d */ /* 0x000fea0003800000 */
.L_x_16711:
        /* <DEDUP_REMOVED lines=16> */
.L_x_34755:


//--------------------- .text._ZN2at6native29vectorized_elementwise_kernelILi8EZZZNS0_67_GLOBAL__N__bb565c37_34_ValidateCompressedIndicesKernel_cu_33a4b88b42_validate_compressed_sparse_indices_kernelILNS2_8CDimNameE1ENS2_18CUDAKernelLauncherENS2_14EmptyVecKernelENS2_8DummyVecELm8EEEvRKNS_6TensorESA_lllENKUlvE0_clEvENKUlvE0_clEvEUllE_St5arrayIPcLm2EEEEviT0_T1_ --------------------------
	.section	.text._ZN2at6native29vectorized_elementwise_kernelILi8EZZZNS0_67_GLOBAL__N__bb565c37_34_ValidateCompressedIndicesKernel_cu_33a4b88b42_validate_compressed_sparse_indices_kernelILNS2_8CDimNameE1ENS2_18CUDAKernelLauncherENS2_14EmptyVecKernelENS2_8DummyVecELm8EEEvRKNS_6TensorESA_lllENKUlvE0_clEvENKUlvE0_clEvEUllE_St5arrayIPcLm2EEEEviT0_T1_,"ax",@progbits
	.align	128
        .global         _ZN2at6native29vectorized_elementwise_kernelILi8EZZZNS0_67_GLOBAL__N__bb565c37_34_ValidateCompressedIndicesKernel_cu_33a4b88b42_validate_compressed_sparse_indices_kernelILNS2_8CDimNameE1ENS2_18CUDAKernelLauncherENS2_14EmptyVecKernelENS2_8DummyVecELm8EEEvRKNS_6TensorESA_lllENKUlvE0_clEvENKUlvE0_clEvEUllE_St5arrayIPcLm2EEEEviT0_T1_
        .type           _ZN2at6native29vectorized_elementwise_kernelILi8EZZZNS0_67_GLOBAL__N__bb565c37_34_ValidateCompressedIndicesKernel_cu_33a4b88b42_validate_compressed_sparse_indices_kernelILNS2_8CDimNameE1ENS2_18CUDAKernelLauncherENS2_14EmptyVecKernelENS2_8DummyVecELm8EEEvRKNS_6TensorESA_lllENKUlvE0_clEvENKUlvE0_clEvEUllE_St5arrayIPcLm2EEEEviT0_T1_,@function
        .size           _ZN2at6native29vectorized_elementwise_kernelILi8EZZZNS0_67_GLOBAL__N__bb565c37_34_ValidateCompressedIndicesKernel_cu_33a4b88b42_validate_compressed_sparse_indices_kernelILNS2_8CDimNameE1ENS2_18CUDAKernelLauncherENS2_14EmptyVecKernelENS2_8DummyVecELm8EEEvRKNS_6TensorESA_lllENKUlvE0_clEvENKUlvE0_clEvEUllE_St5arrayIPcLm2EEEEviT0_T1_,(.L_x_34756 - _ZN2at6native29vectorized_elementwise_kernelILi8EZZZNS0_67_GLOBAL__N__bb565c37_34_ValidateCompressedIndicesKernel_cu_33a4b88b42_validate_compressed_sparse_indices_kernelILNS2_8CDimNameE1ENS2_18CUDAKernelLauncherENS2_14EmptyVecKernelENS2_8DummyVecELm8EEEvRKNS_6TensorESA_lllENKUlvE0_clEvENKUlvE0_clEvEUllE_St5arrayIPcLm2EEEEviT0_T1_)
        .other          _ZN2at6native29vectorized_elementwise_kernelILi8EZZZNS0_67_GLOBAL__N__bb565c37_34_ValidateCompressedIndicesKernel_cu_33a4b88b42_validate_compressed_sparse_indices_kernelILNS2_8CDimNameE1ENS2_18CUDAKernelLauncherENS2_14EmptyVecKernelENS2_8DummyVecELm8EEEvRKNS_6TensorESA_lllENKUlvE0_clEvENKUlvE0_clEvEUllE_St5arrayIPcLm2EEEEviT0_T1_,@"STO_CUDA_ENTRY STV_DEFAULT"
_ZN2at6native29vectorized_elementwise_kernelILi8EZZZNS0_67_GLOBAL__N__bb565c37_34_ValidateCompressedIndicesKernel_cu_33a4b88b42_validate_compressed_sparse_indices_kernelILNS2_8CDimNameE1ENS2_18CUDAKernelLauncherENS2_14EmptyVecKernelENS2_8DummyVecELm8EEEvRKNS_6TensorESA_lllENKUlvE0_clEvENKUlvE0_clEvEUllE_St5arrayIPcLm2EEEEviT0_T1_:
.text._ZN2at6native29vectorized_elementwise_kernelILi8EZZZNS0_67_GLOBAL__N__bb565c37_34_ValidateCompressedIndicesKernel_cu_33a4b88b42_validate_compressed_sparse_indices_kernelILNS2_8CDimNameE1ENS2_18CUDAKernelLauncherENS2_14EmptyVecKernelENS2_8DummyVecELm8EEEvRKNS_6TensorESA_lllENKUlvE0_clEvENKUlvE0_clEvEUllE_St5arrayIPcLm2EEEEviT0_T1_:
[----:B------:R-:W-:Y:S01]  /*0000*/  LDC R1, c[0x0][0x37c] ;  /* 0x0000df00ff017b82 */ /* 0x000fe20000000800 */
[----:B------:R-:W-:Y:S05]  /*0010*/  EXIT ;  /* 0x000000000000794d */ /* 0x000fea0003800000 */
.L_x_16712:
        /* <DEDUP_REMOVED lines=14> */
.L_x_34756:


//--------------------- .text._ZN2at6native18elementwise_kernelILi128ELi4EZNS0_15gpu_kernel_implIZZZNS0_67_GLOBAL__N__bb565c37_34_ValidateCompressedIndicesKernel_cu_33a4b88b42_validate_compressed_sparse_indices_kernelILNS3_8CDimNameE1ENS3_18CUDAKernelLauncherENS3_14EmptyVecKernelENS3_8DummyVecELm8EEEvRKNS_6TensorESB_lllENKUlvE0_clEvENKUlvE_clEvEUliE_EEvRNS_18TensorIteratorBaseERKT_EUliE_EEviT1_ --------------------------
	.section	.text._ZN2at6native18elementwise_kernelILi128ELi4EZNS0_15gpu_kernel_implIZZZNS0_67_GLOBAL__N__bb565c37_34_ValidateCompressedIndicesKernel_cu_33a4b88b42_validate_compressed_sparse_indices_kernelILNS3_8CDimNameE1ENS3_18CUDAKernelLauncherENS3_14EmptyVecKernelENS3_8DummyVecELm8EEEvRKNS_6TensorESB_lllENKUlvE0_clEvENKUlvE_clEvEUliE_EEvRNS_18TensorIteratorBaseERKT_EUliE_EEviT1_,"ax",@progbits
	.align	128
        .global         _ZN2at6native18elementwise_kernelILi128ELi4EZNS0_15gpu_kernel_implIZZZNS0_67_GLOBAL__N__bb565c37_34_ValidateCompressedIndicesKernel_cu_33a4b88b42_validate_compressed_sparse_indices_kernelILNS3_8CDimNameE1ENS3_18CUDAKernelLauncherENS3_14EmptyVecKernelENS3_8DummyVecELm8EEEvRKNS_6TensorESB_lllENKUlvE0_clEvENKUlvE_clEvEUliE_EEvRNS_18TensorIteratorBaseERKT_EUliE_EEviT1_
        .type           _ZN2at6native18elementwise_kernelILi128ELi4EZNS0_15gpu_kernel_implIZZZNS0_67_GLOBAL__N__bb565c37_34_ValidateCompressedIndicesKernel_cu_33a4b88b42_validate_compressed_sparse_indices_kernelILNS3_8CDimNameE1ENS3_18CUDAKernelLauncherENS3_14EmptyVecKernelENS3_8DummyVecELm8EEEvRKNS_6TensorESB_lllENKUlvE0_clEvENKUlvE_clEvEUliE_EEvRNS_18TensorIteratorBaseERKT_EUliE_EEviT1_,@function
        .size           _ZN2at6native18elementwise_kernelILi128ELi4EZNS0_15gpu_kernel_implIZZZNS0_67_GLOBAL__N__bb565c37_34_ValidateCompressedIndicesKernel_cu_33a4b88b42_validate_compressed_sparse_indices_kernelILNS3_8CDimNameE1ENS3_18CUDAKernelLauncherENS3_14EmptyVecKernelENS3_8DummyVecELm8EEEvRKNS_6TensorESB_lllENKUlvE0_clEvENKUlvE_clEvEUliE_EEvRNS_18TensorIteratorBaseERKT_EUliE_EEviT1_,(.L_x_34757 - _ZN2at6native18elementwise_kernelILi128ELi4EZNS0_15gpu_kernel_implIZZZNS0_67_GLOBAL__N__bb565c37_34_ValidateCompressedIndicesKernel_cu_33a4b88b42_validate_compressed_sparse_indices_kernelILNS3_8CDimNameE1ENS3_18CUDAKernelLauncherENS3_14EmptyVecKernelENS3_8DummyVecELm8EEEvRKNS_6TensorESB_lllENKUlvE0_clEvENKUlvE_clEvEUliE_EEvRNS_18TensorIteratorBaseERKT_EUliE_EEviT1_)
        .other          _ZN2at6native18elementwise_kernelILi128ELi4EZNS0_15gpu_kernel_implIZZZNS0_67_GLOBAL__N__bb565c37_34_ValidateCompressedIndicesKernel_cu_33a4b88b42_validate_compressed_sparse_indices_kernelILNS3_8CDimNameE1ENS3_18CUDAKernelLauncherENS3_14EmptyVecKernelENS3_8DummyVecELm8EEEvRKNS_6TensorESB_lllENKUlvE0_clEvENKUlvE_clEvEUliE_EEvRNS_18TensorIteratorBaseERKT_EUliE_EEviT1_,@"STO_CUDA_ENTRY STV_DEFAULT"
_ZN2at6native18elementwise_kernelILi128ELi4EZNS0_15gpu_kernel_implIZZZNS0_67_GLOBAL__N__bb565c37_34_ValidateCompressedIndicesKernel_cu_33a4b88b42_validate_compressed_sparse_indices_kernelILNS3_8CDimNameE1ENS3_18CUDAKernelLauncherENS3_14EmptyVecKernelENS3_8DummyVecELm8EEEvRKNS_6TensorESB_lllENKUlvE0_clEvENKUlvE_clEvEUliE_EEvRNS_18TensorIteratorBaseERKT_EUliE_EEviT1_:
.text._ZN2at6native18elementwise_kernelILi128ELi4EZNS0_15gpu_kernel_implIZZZNS0_67_GLOBAL__N__bb565c37_34_ValidateCompressedIndicesKernel_cu_33a4b88b42_validate_compressed_sparse_indices_kernelILNS3_8CDimNameE1ENS3_18CUDAKernelLauncherENS3_14EmptyVecKernelENS3_8DummyVecELm8EEEvRKNS_6TensorESB_lllENKUlvE0_clEvENKUlvE_clEvEUliE_EEvRNS_18TensorIteratorBaseERKT_EUliE_EEviT1_:
        /* <DEDUP_REMOVED lines=319> */
.L_x_16715:
        /* <DEDUP_REMOVED lines=16> */
.L_x_16719:
[----:B------:R0:W5:Y:S01]  /*14f0*/  LDG.E.U8 R0, desc[UR36][R2.64] ;  /* 0x0000002402007981 */ /* 0x000162000c1e1100 */
[----:B------:R-:W-:Y:S05]  /*1500*/  BRA `(.L_x_16721) ;  /* 0x0000000c002c7947 */ /* 0x000fea0003800000 */
.L_x_16718:
        /* <DEDUP_REMOVED lines=8> */
.L_x_16723:
[----:B------:R0:W5:Y:S01]  /*1590*/  LDG.E R0, desc[UR36][R2.64] ;  /* 0x0000002402007981 */ /* 0x000162000c1e1900 */
[----:B------:R-:W-:Y:S05]  /*15a0*/  BRA `(.L_x_16721) ;  /* 0x0000000c00047947 */ /* 0x000fea0003800000 */
.L_x_16722:
[----:B------:R0:W5:Y:S01]  /*15b0*/  LDG.E.S16 R0, desc[UR36][R2.64] ;  /* 0x0000002402007981 */ /* 0x000162000c1e1700 */
[----:B------:R-:W-:Y:S05]  /*15c0*/  BRA `(.L_x_16721) ;  /* 0x0000000800fc7947 */ /* 0x000fea0003800000 */
.L_x_16717:
        /* <DEDUP_REMOVED lines=9> */
.L_x_16725:
[----:B------:R-:W2:Y:S02]  /*1660*/  LDG.E.U16 R2, desc[UR36][R2.64] ;  /* 0x0000002402027981 */ /* 0x000ea4000c1e1500 */
[----:B--2---:R-:W-:-:S06]  /*1670*/  HADD2.F32 R0, -RZ, R2.H0_H0 ;  /* 0x20000002ff007230 */ /* 0x004fcc0000004100 */
[----:B------:R-:W0:Y:S01]  /*1680*/  F2I.FTZ.TRUNC.NTZ R0, R0 ;  /* 0x0000000000007305 */ /* 0x000e22000021f100 */
[----:B------:R-:W-:Y:S05]  /*1690*/  BRA `(.L_x_16721) ;  /* 0x0000000800c87947 */ /* 0x000fea0003800000 */
.L_x_16724:
        /* <DEDUP_REMOVED lines=9> */
.L_x_16727:
[----:B------:R-:W2:Y:S02]  /*1730*/  LDG.E.U16 R2, desc[UR36][R2.64] ;  /* 0x0000002402027981 */ /* 0x000ea4000c1e1500 */
[----:B--2---:R-:W-:-:S06]  /*1740*/  HADD2.F32 R0, -RZ, R2.H0_H0 ;  /* 0x20000002ff007230 */ /* 0x004fcc0000004100 */
[----:B------:R-:W0:Y:S01]  /*1750*/  F2I.FTZ.TRUNC.NTZ R0, R0 ;  /* 0x0000000000007305 */ /* 0x000e22000021f100 */
[----:B------:R-:W-:Y:S05]  /*1760*/  BRA `(.L_x_16721) ;  /* 0x0000000800947947 */ /* 0x000fea0003800000 */
.L_x_16726:
[----:B------:R-:W2:Y:S02]  /*1770*/  LDG.E.64 R2, desc[UR36][R2.64] ;  /* 0x0000002402027981 */ /* 0x000ea4000c1e1b00 */
[----:B--2---:R0:W1:Y:S02]  /*1780*/  F2I.F64.TRUNC R0, R2 ;  /* 0x0000000200007311 */ /* 0x004064000030d100 */
[----:B01----:R-:W-:Y:S05]  /*1790*/  BRA `(.L_x_16721) ;  /* 0x0000000800887947 */ /* 0x003fea0003800000 */
.L_x_16716:
        /* <DEDUP_REMOVED lines=12> */
.L_x_16730:
[----:B------:R-:W2:Y:S02]  /*1860*/  LDG.E.64 R2, desc[UR36][R2.64] ;  /* 0x0000002402027981 */ /* 0x000ea4000c1e1b00 */
[----:B--2---:R0:W1:Y:S02]  /*1870*/  F2I.F64.TRUNC R0, R2 ;  /* 0x0000000200007311 */ /* 0x004064000030d100 */
[----:B01----:R-:W-:Y:S05]  /*1880*/  BRA `(.L_x_16721) ;  /* 0x00000008004c7947 */ /* 0x003fea0003800000 */
.L_x_16729:
        /* <DEDUP_REMOVED lines=26> */
.L_x_16732:
        /* <DEDUP_REMOVED lines=13> */
.L_x_16731:
[----:B------:R-:W2:Y:S02]  /*1b00*/  LDG.E.U16 R0, desc[UR36][R2.64] ;  /* 0x0000002402007981 */ /* 0x000ea4000c1e1500 */
[----:B--2---:R-:W-:-:S06]  /*1b10*/  SHF.L.U32 R0, R0, 0x10, RZ ;  /* 0x0000001000007819 */ /* 0x004fcc00000006ff */
[----:B------:R-:W0:Y:S01]  /*1b20*/  F2I.FTZ.TRUNC.NTZ R0, R0 ;  /* 0x0000000000007305 */ /* 0x000e22000021f100 */
[----:B------:R-:W-:Y:S05]  /*1b30*/  BRA `(.L_x_16721) ;  /* 0x0000000400a07947 */ /* 0x000fea0003800000 */
.L_x_16728:
        /* <DEDUP_REMOVED lines=10> */
.L_x_16735:
        /* <DEDUP_REMOVED lines=21> */
.L_x_16739:
[----:B------:R-:W-:Y:S05]  /*1d30*/  BSYNC.RECONVERGENT B1 ;  /* 0x0000000000017941 */ /* 0x000fea0003800200 */
.L_x_16738:
[----:B------:R-:W-:Y:S01]  /*1d40*/  IMAD.SHL.U32 R0, R0, 0x100000, RZ ;  /* 0x0010000000007824 */ /* 0x000fe200078e00ff */
[----:B------:R-:W-:-:S04]  /*1d50*/  LEA R2, R2, 0x3b800000, 0x17 ;  /* 0x3b80000002027811 */ /* 0x000fc800078eb8ff */
[----:B------:R-:W-:-:S07]  /*1d60*/  LOP3.LUT R0, R2, R0, R7, 0xfe, !PT ;  /* 0x0000000002007212 */ /* 0x000fce00078efe07 */
.L_x_16737:
[----:B------:R-:W-:Y:S05]  /*1d70*/  BSYNC.RECONVERGENT B0 ;  /* 0x0000000000007941 */ /* 0x000fea0003800200 */
.L_x_16736:
[----:B------:R-:W1:Y:S01]  /*1d80*/  F2I.FTZ.TRUNC.NTZ R0, R0 ;  /* 0x0000000000007305 */ /* 0x000e62000021f100 */
[----:B------:R-:W-:Y:S05]  /*1d90*/  BRA `(.L_x_16721) ;  /* 0x0000000400087947 */ /* 0x000fea0003800000 */
.L_x_16734:
        /* <DEDUP_REMOVED lines=21> */
.L_x_16743:
[----:B------:R-:W-:Y:S05]  /*1ef0*/  BSYNC.RECONVERGENT B1 ;  /* 0x0000000000017941 */ /* 0x000fea0003800200 */
.L_x_16742:
[----:B------:R-:W-:Y:S02]  /*1f00*/  SHF.L.U32 R0, R0, 0x15, RZ ;  /* 0x0000001500007819 */ /* 0x000fe400000006ff */
[----:B------:R-:W-:-:S04]  /*1f10*/  LEA R2, R2, 0x37800000, 0x17 ;  /* 0x3780000002027811 */ /* 0x000fc800078eb8ff */
[----:B------:R-:W-:-:S07]  /*1f20*/  LOP3.LUT R0, R2, R0, R7, 0xfe, !PT ;  /* 0x0000000002007212 */ /* 0x000fce00078efe07 */
.L_x_16741:
[----:B------:R-:W-:Y:S05]  /*1f30*/  BSYNC.RECONVERGENT B0 ;  /* 0x0000000000007941 */ /* 0x000fea0003800200 */
.L_x_16740:
[----:B------:R-:W2:Y:S01]  /*1f40*/  F2I.FTZ.TRUNC.NTZ R0, R0 ;  /* 0x0000000000007305 */ /* 0x000ea2000021f100 */
[----:B------:R-:W-:Y:S05]  /*1f50*/  BRA `(.L_x_16721) ;  /* 0x0000000000987947 */ /* 0x000fea0003800000 */
.L_x_16733:
[----:B------:R-:W-:-:S09]  /*1f60*/  UISETP.NE.AND UP0, UPT, UR4, 0x1c, UPT ;  /* 0x0000001c0400788c */ /* 0x000fd2000bf05270 */
[----:B------:R-:W-:Y:S05]  /*1f70*/  BRA.U !UP0, `(.L_x_16744) ;  /* 0x00000001088c7547 */ /* 0x000fea000b800000 */
[----:B------:R-:W-:-:S09]  /*1f80*/  UISETP.NE.AND UP0, UPT, UR4, 0x1d, UPT ;  /* 0x0000001d0400788c */ /* 0x000fd2000bf05270 */
[----:B------:R-:W-:Y:S05]  /*1f90*/  BRA.U !UP0, `(.L_x_16745) ;  /* 0x00000001087c7547 */ /* 0x000fea000b800000 */
[----:B------:R-:W-:-:S09]  /*1fa0*/  UISETP.NE.AND UP0, UPT, UR4, 0x2c, UPT ;  /* 0x0000002c0400788c */ /* 0x000fd2000bf05270 */
[----:B------:R-:W-:Y:S05]  /*1fb0*/  BRA.U !UP0, `(.L_x_16746) ;  /* 0x0000000108487547 */ /* 0x000fea000b800000 */
.L_x_16720:
        /* <DEDUP_REMOVED lines=16> */
.L_x_16747:
[----:B------:R-:W-:Y:S01]  /*20c0*/  MOV R0, RZ ;  /* 0x000000ff00007202 */ /* 0x000fe20000000f00 */
[----:B------:R-:W-:Y:S06]  /*20d0*/  BRA `(.L_x_16721) ;  /* 0x0000000000387947 */ /* 0x000fec0003800000 */
.L_x_16746:
        /* <DEDUP_REMOVED lines=8> */
.L_x_16749:
[----:B------:R-:W-:Y:S05]  /*2160*/  BSYNC.RECONVERGENT B0 ;  /* 0x0000000000007941 */ /* 0x000fea0003800200 */
.L_x_16748:
[----:B------:R-:W4:Y:S01]  /*2170*/  F2I.FTZ.TRUNC.NTZ R0, R0 ;  /* 0x0000000000007305 */ /* 0x000f22000021f100 */
[----:B------:R-:W-:Y:S05]  /*2180*/  BRA `(.L_x_16721) ;  /* 0x00000000000c7947 */ /* 0x000fea0003800000 */
.L_x_16745:
[----:B------:R0:W5:Y:S01]  /*2190*/  LDG.E R0, desc[UR36][R2.64] ;  /* 0x0000002402007981 */ /* 0x000162000c1e1900 */
[----:B------:R-:W-:Y:S05]  /*21a0*/  BRA `(.L_x_16721) ;  /* 0x0000000000047947 */ /* 0x000fea0003800000 */
.L_x_16744:
[----:B------:R3:W5:Y:S02]  /*21b0*/  LDG.E R0, desc[UR36][R2.64] ;  /* 0x0000002402007981 */ /* 0x000764000c1e1900 */
.L_x_16721:
        /* <DEDUP_REMOVED lines=22> */
.L_x_16751:
[----:B------:R-:W-:Y:S05]  /*2320*/  BSYNC.RECONVERGENT B6 ;  /* 0x0000000000067941 */ /* 0x000fea0003800200 */
.L_x_16750:
        /* <DEDUP_REMOVED lines=16> */
.L_x_16755:
[----:B------:R0:W-:Y:S01]  /*2430*/  STG.E.U8 desc[UR36][R2.64], RZ ;  /* 0x000000ff02007986 */ /* 0x0001e2000c101124 */
[----:B------:R-:W-:Y:S05]  /*2440*/  BRA `(.L_x_16757) ;  /* 0x0000000400907947 */ /* 0x000fea0003800000 */
.L_x_16754:
        /* <DEDUP_REMOVED lines=8> */
.L_x_16759:
[----:B------:R0:W-:Y:S01]  /*24d0*/  STG.E desc[UR36][R2.64], RZ ;  /* 0x000000ff02007986 */ /* 0x0001e2000c101924 */
[----:B------:R-:W-:Y:S05]  /*24e0*/  BRA `(.L_x_16757) ;  /* 0x0000000400687947 */ /* 0x000fea0003800000 */
.L_x_16758:
[----:B------:R0:W-:Y:S01]  /*24f0*/  STG.E.U16 desc[UR36][R2.64], RZ ;  /* 0x000000ff02007986 */ /* 0x0001e2000c101524 */
[----:B------:R-:W-:Y:S05]  /*2500*/  BRA `(.L_x_16757) ;  /* 0x0000000400607947 */ /* 0x000fea0003800000 */
.L_x_16753:
        /* <DEDUP_REMOVED lines=8> */
.L_x_16761:
[----:B------:R0:W-:Y:S01]  /*2590*/  STG.E.U16 desc[UR36][R2.64], RZ ;  /* 0x000000ff02007986 */ /* 0x0001e2000c101524 */
[----:B------:R-:W-:Y:S05]  /*25a0*/  BRA `(.L_x_16757) ;  /* 0x0000000400387947 */ /* 0x000fea0003800000 */
.L_x_16760:
        /* <DEDUP_REMOVED lines=8> */
.L_x_16763:
[----:B------:R0:W-:Y:S01]  /*2630*/  STG.E desc[UR36][R2.64], RZ ;  /* 0x000000ff02007986 */ /* 0x0001e2000c101924 */
[----:B------:R-:W-:Y:S05]  /*2640*/  BRA `(.L_x_16757) ;  /* 0x0000000400107947 */ /* 0x000fea0003800000 */
.L_x_16762:
[----:B------:R0:W-:Y:S01]  /*2650*/  STG.E.64 desc[UR36][R2.64], RZ ;  /* 0x000000ff02007986 */ /* 0x0001e2000c101b24 */
[----:B------:R-:W-:Y:S05]  /*2660*/  BRA `(.L_x_16757) ;  /* 0x0000000400087947 */ /* 0x000fea0003800000 */
.L_x_16752:
        /* <DEDUP_REMOVED lines=10> */
.L_x_16766:
[----:B------:R0:W-:Y:S01]  /*2710*/  STG.E.128 desc[UR36][R2.64], RZ ;  /* 0x000000ff02007986 */ /* 0x0001e2000c101d24 */
[----:B------:R-:W-:Y:S05]  /*2720*/  BRA `(.L_x_16757) ;  /* 0x0000000000d87947 */ /* 0x000fea0003800000 */
.L_x_16765:
        /* <DEDUP_REMOVED lines=8> */
.L_x_16768:
[----:B------:R0:W-:Y:S01]  /*27b0*/  STG.E.U8 desc[UR36][R2.64], RZ ;  /* 0x000000ff02007986 */ /* 0x0001e2000c101124 */
[----:B------:R-:W-:Y:S05]  /*27c0*/  BRA `(.L_x_16757) ;  /* 0x0000000000b07947 */ /* 0x000fea0003800000 */
.L_x_16767:
[----:B------:R0:W-:Y:S01]  /*27d0*/  STG.E.U16 desc[UR36][R2.64], RZ ;  /* 0x000000ff02007986 */ /* 0x0001e2000c101524 */
[----:B------:R-:W-:Y:S05]  /*27e0*/  BRA `(.L_x_16757) ;  /* 0x0000000000a87947 */ /* 0x000fea0003800000 */
.L_x_16764:
        /* <DEDUP_REMOVED lines=10> */
.L_x_16771:
[----:B------:R1:W-:Y:S01]  /*2890*/  STG.E.U8 desc[UR36][R2.64], RZ ;  /* 0x000000ff02007986 */ /* 0x0003e2000c101124 */
[----:B------:R-:W-:Y:S05]  /*28a0*/  BRA `(.L_x_16757) ;  /* 0x0000000000787947 */ /* 0x000fea0003800000 */
.L_x_16770:
[----:B------:R0:W-:Y:S01]  /*28b0*/  STG.E.U8 desc[UR36][R2.64], RZ ;  /* 0x000000ff02007986 */ /* 0x0001e2000c101124 */
[----:B------:R-:W-:Y:S05]  /*28c0*/  BRA `(.L_x_16757) ;  /* 0x0000000000707947 */ /* 0x000fea0003800000 */
.L_x_16769:
[----:B------:R-:W-:-:S13]  /*28d0*/  ISETP.NE.AND P0, PT, R0, 0x1c, PT ;  /* 0x0000001c0000780c */ /* 0x000fda0003f05270 */
[----:B------:R-:W-:Y:S05]  /*28e0*/  @!P0 BRA `(.L_x_16772) ;  /* 0x0000000000648947 */ /* 0x000fea0003800000 */
[----:B------:R-:W-:-:S13]  /*28f0*/  ISETP.NE.AND P0, PT, R0, 0x1d, PT ;  /* 0x0000001d0000780c */ /* 0x000fda0003f05270 */
[----:B------:R-:W-:Y:S05]  /*2900*/  @!P0 BRA `(.L_x_16773) ;  /* 0x0000000000548947 */ /* 0x000fea0003800000 */
[----:B------:R-:W-:-:S13]  /*2910*/  ISETP.NE.AND P0, PT, R0, 0x2c, PT ;  /* 0x0000002c0000780c */ /* 0x000fda0003f05270 */
[----:B------:R-:W-:Y:S05]  /*2920*/  @!P0 BRA `(.L_x_16774) ;  /* 0x0000000000448947 */ /* 0x000fea0003800000 */
.L_x_16756:
        /* <DEDUP_REMOVED lines=16> */
.L_x_16775:
[----:B------:R-:W-:Y:S05]  /*2a30*/  BRA `(.L_x_16757) ;  /* 0x0000000000147947 */ /* 0x000fea0003800000 */
.L_x_16774:
[----:B------:R4:W-:Y:S01]  /*2a40*/  STG.E.U8 desc[UR36][R2.64], RZ ;  /* 0x000000ff02007986 */ /* 0x0009e2000c101124 */
[----:B------:R-:W-:Y:S05]  /*2a50*/  BRA `(.L_x_16757) ;  /* 0x00000000000c7947 */ /* 0x000fea0003800000 */
.L_x_16773:
[----:B------:R0:W-:Y:S01]  /*2a60*/  STG.E.64 desc[UR36][R2.64], RZ ;  /* 0x000000ff02007986 */ /* 0x0001e2000c101b24 */
[----:B------:R-:W-:Y:S05]  /*2a70*/  BRA `(.L_x_16757) ;  /* 0x0000000000047947 */ /* 0x000fea0003800000 */
.L_x_16772:
[----:B------:R3:W-:Y:S02]  /*2a80*/  STG.E desc[UR36][R2.64], RZ ;  /* 0x000000ff02007986 */ /* 0x0007e4000c101924 */
.L_x_16757:
[----:B------:R-:W-:-:S07]  /*2a90*/  VIADD R17, R17, 0x80 ;  /* 0x0000008011117836 */ /* 0x000fce0000000000 */
.L_x_16714:
[----:B0-----:R-:W-:Y:S05]  /*2aa0*/  BSYNC.RECONVERGENT B7 ;  /* 0x0000000000077941 */ /* 0x001fea0003800200 */
.L_x_16713:
        /* <DEDUP_REMOVED lines=307> */
.L_x_16778:
        /* <DEDUP_REMOVED lines=16> */
.L_x_16782:
[----:B------:R0:W5:Y:S01]  /*3ee0*/  LDG.E.U8 R0, desc[UR36][R2.64] ;  /* 0x0000002402007981 */ /* 0x000162000c1e1100 */
[----:B------:R-:W-:Y:S05]  /*3ef0*/  BRA `(.L_x_16784) ;  /* 0x0000000c002c7947 */ /* 0x000fea0003800000 */
.L_x_16781:
        /* <DEDUP_REMOVED lines=8> */
.L_x_16786:
[----:B------:R0:W5:Y:S01]  /*3f80*/  LDG.E R0, desc[UR36][R2.64] ;  /* 0x0000002402007981 */ /* 0x000162000c1e1900 */
[----:B------:R-:W-:Y:S05]  /*3f90*/  BRA `(.L_x_16784) ;  /* 0x0000000c00047947 */ /* 0x000fea0003800000 */
.L_x_16785:
[----:B------:R0:W5:Y:S01]  /*3fa0*/  LDG.E.S16 R0, desc[UR36][R2.64] ;  /* 0x0000002402007981 */ /* 0x000162000c1e1700 */
[----:B------:R-:W-:Y:S05]  /*3fb0*/  BRA `(.L_x_16784) ;  /* 0x0000000800fc7947 */ /* 0x000fea0003800000 */
.L_x_16780:
        /* <DEDUP_REMOVED lines=9> */
.L_x_16788:
[----:B------:R-:W2:Y:S02]  /*4050*/  LDG.E.U16 R2, desc[UR36][R2.64] ;  /* 0x0000002402027981 */ /* 0x000ea4000c1e1500 */
[----:B--2---:R-:W-:-:S06]  /*4060*/  HADD2.F32 R0, -RZ, R2.H0_H0 ;  /* 0x20000002ff007230 */ /* 0x004fcc0000004100 */
[----:B------:R-:W0:Y:S01]  /*4070*/  F2I.FTZ.TRUNC.NTZ R0, R0 ;  /* 0x0000000000007305 */ /* 0x000e22000021f100 */
[----:B------:R-:W-:Y:S05]  /*4080*/  BRA `(.L_x_16784) ;  /* 0x0000000800c87947 */ /* 0x000fea0003800000 */
.L_x_16787:
        /* <DEDUP_REMOVED lines=9> */
.L_x_16790:
[----:B------:R-:W2:Y:S02]  /*4120*/  LDG.E.U16 R2, desc[UR36][R2.64] ;  /* 0x0000002402027981 */ /* 0x000ea4000c1e1500 */
[----:B--2---:R-:W-:-:S06]  /*4130*/  HADD2.F32 R0, -RZ, R2.H0_H0 ;  /* 0x20000002ff007230 */ /* 0x004fcc0000004100 */
[----:B------:R-:W0:Y:S01]  /*4140*/  F2I.FTZ.TRUNC.NTZ R0, R0 ;  /* 0x0000000000007305 */ /* 0x000e22000021f100 */
[----:B------:R-:W-:Y:S05]  /*4150*/  BRA `(.L_x_16784) ;  /* 0x0000000800947947 */ /* 0x000fea0003800000 */
.L_x_16789:
[----:B------:R-:W2:Y:S02]  /*4160*/  LDG.E.64 R2, desc[UR36][R2.64] ;  /* 0x0000002402027981 */ /* 0x000ea4000c1e1b00 */
[----:B--2---:R0:W1:Y:S02]  /*4170*/  F2I.F64.TRUNC R0, R2 ;  /* 0x0000000200007311 */ /* 0x004064000030d100 */
[----:B01----:R-:W-:Y:S05]  /*4180*/  BRA `(.L_x_16784) ;  /* 0x0000000800887947 */ /* 0x003fea0003800000 */
.L_x_16779:
        /* <DEDUP_REMOVED lines=12> */
.L_x_16793:
[----:B------:R-:W2:Y:S02]  /*4250*/  LDG.E.64 R2, desc[UR36][R2.64] ;  /* 0x0000002402027981 */ /* 0x000ea4000c1e1b00 */
[----:B--2---:R0:W1:Y:S02]  /*4260*/  F2I.F64.TRUNC R0, R2 ;  /* 0x0000000200007311 */ /* 0x004064000030d100 */
[----:B01----:R-:W-:Y:S05]  /*4270*/  BRA `(.L_x_16784) ;  /* 0x00000008004c7947 */ /* 0x003fea0003800000 */
.L_x_16792:
        /* <DEDUP_REMOVED lines=26> */
.L_x_16795:
        /* <DEDUP_REMOVED lines=13> */
.L_x_16794:
[----:B------:R-:W2:Y:S02]  /*44f0*/  LDG.E.U16 R0, desc[UR36][R2.64] ;  /* 0x0000002402007981 */ /* 0x000ea4000c1e1500 */
[----:B--2---:R-:W-:-:S06]  /*4500*/  SHF.L.U32 R0, R0, 0x10, RZ ;  /* 0x0000001000007819 */ /* 0x004fcc00000006ff */
[----:B------:R-:W0:Y:S01]  /*4510*/  F2I.FTZ.TRUNC.NTZ R0, R0 ;  /* 0x0000000000007305 */ /* 0x000e22000021f100 */
[----:B------:R-:W-:Y:S05]  /*4520*/  BRA `(.L_x_16784) ;  /* 0x0000000400a07947 */ /* 0x000fea0003800000 */
.L_x_16791:
        /* <DEDUP_REMOVED lines=10> */
.L_x_16798:
        /* <DEDUP_REMOVED lines=21> */
.L_x_16802:
[----:B------:R-:W-:Y:S05]  /*4720*/  BSYNC.RECONVERGENT B1 ;  /* 0x0000000000017941 */ /* 0x000fea0003800200 */
.L_x_16801:
[----:B------:R-:W-:Y:S01]  /*4730*/  IMAD.SHL.U32 R0, R0, 0x100000, RZ ;  /* 0x0010000000007824 */ /* 0x000fe200078e00ff */
[----:B------:R-:W-:-:S04]  /*4740*/  LEA R2, R2, 0x3b800000, 0x17 ;  /* 0x3b80000002027811 */ /* 0x000fc800078eb8ff */
[----:B------:R-:W-:-:S07]  /*4750*/  LOP3.LUT R0, R2, R0, R7, 0xfe, !PT ;  /* 0x0000000002007212 */ /* 0x000fce00078efe07 */
.L_x_16800:
[----:B------:R-:W-:Y:S05]  /*4760*/  BSYNC.RECONVERGENT B0 ;  /* 0x0000000000007941 */ /* 0x000fea0003800200 */
.L_x_16799:
[----:B------:R-:W0:Y:S01]  /*4770*/  F2I.FTZ.TRUNC.NTZ R0, R0 ;  /* 0x0000000000007305 */ /* 0x000e22000021f100 */
[----:B------:R-:W-:Y:S05]  /*4780*/  BRA `(.L_x_16784) ;  /* 0x0000000400087947 */ /* 0x000fea0003800000 */
.L_x_16797:
        /* <DEDUP_REMOVED lines=21> */
.L_x_16806:
[----:B------:R-:W-:Y:S05]  /*48e0*/  BSYNC.RECONVERGENT B1 ;  /* 0x0000000000017941 */ /* 0x000fea0003800200 */
.L_x_16805:
[----:B------:R-:W-:Y:S02]  /*48f0*/  SHF.L.U32 R0, R0, 0x15, RZ ;  /* 0x0000001500007819 */ /* 0x000fe400000006ff */
[----:B------:R-:W-:-:S04]  /*4900*/  LEA R2, R2, 0x37800000, 0x17 ;  /* 0x3780000002027811 */ /* 0x000fc800078eb8ff */
[----:B------:R-:W-:-:S07]  /*4910*/  LOP3.LUT R0, R2, R0, R7, 0xfe, !PT ;  /* 0x0000000002007212 */ /* 0x000fce00078efe07 */
.L_x_16804:
[----:B------:R-:W-:Y:S05]  /*4920*/  BSYNC.RECONVERGENT B0 ;  /* 0x0000000000007941 */ /* 0x000fea0003800200 */
.L_x_16803:
[----:B------:R-:W0:Y:S01]  /*4930*/  F2I.FTZ.TRUNC.NTZ R0, R0 ;  /* 0x0000000000007305 */ /* 0x000e22000021f100 */
[----:B------:R-:W-:Y:S05]  /*4940*/  BRA `(.L_x_16784) ;  /* 0x0000000000987947 */ /* 0x000fea0003800000 */
.L_x_16796:
        /* <DEDUP_REMOVED lines=14> */
.L_x_16810:
[----:B------:R-:W-:Y:S05]  /*4a30*/  BSYNC.RECONVERGENT B0 ;  /* 0x0000000000007941 */ /* 0x000fea0003800200 */
.L_x_16809:
[----:B------:R-:W3:Y:S01]  /*4a40*/  F2I.FTZ.TRUNC.NTZ R0, R0 ;  /* 0x0000000000007305 */ /* 0x000ee2000021f100 */
[----:B------:R-:W-:Y:S05]  /*4a50*/  BRA `(.L_x_16784) ;  /* 0x0000000000547947 */ /* 0x000fea0003800000 */
.L_x_16783:
        /* <DEDUP_REMOVED lines=16> */
.L_x_16811:
[----:B------:R-:W-:Y:S01]  /*4b60*/  IMAD.MOV.U32 R0, RZ, RZ, RZ ;  /* 0x000000ffff007224 */ /* 0x000fe200078e00ff */
[----:B------:R-:W-:Y:S06]  /*4b70*/  BRA `(.L_x_16784) ;  /* 0x00000000000c7947 */ /* 0x000fec0003800000 */
.L_x_16808:
[----:B------:R4:W5:Y:S01]  /*4b80*/  LDG.E R0, desc[UR36][R2.64] ;  /* 0x0000002402007981 */ /* 0x000962000c1e1900 */
[----:B------:R-:W-:Y:S05]  /*4b90*/  BRA `(.L_x_16784) ;  /* 0x0000000000047947 */ /* 0x000fea0003800000 */
.L_x_16807:
[----:B------:R0:W5:Y:S02]  /*4ba0*/  LDG.E R0, desc[UR36][R2.64] ;  /* 0x0000002402007981 */ /* 0x000164000c1e1900 */
.L_x_16784:
        /* <DEDUP_REMOVED lines=22> */
.L_x_16813:
[----:B------:R-:W-:Y:S05]  /*4d10*/  BSYNC.RECONVERGENT B6 ;  /* 0x0000000000067941 */ /* 0x000fea0003800200 */
.L_x_16812:
        /* <DEDUP_REMOVED lines=16> */
.L_x_16817:
[----:B------:R3:W-:Y:S01]  /*4e20*/  STG.E.U8 desc[UR36][R2.64], RZ ;  /* 0x000000ff02007986 */ /* 0x0007e2000c101124 */
[----:B------:R-:W-:Y:S05]  /*4e30*/  BRA `(.L_x_16819) ;  /* 0x00000004008c7947 */ /* 0x000fea0003800000 */
.L_x_16816:
        /* <DEDUP_REMOVED lines=8> */
.L_x_16821:
[----:B------:R2:W-:Y:S01]  /*4ec0*/  STG.E desc[UR36][R2.64], RZ ;  /* 0x000000ff02007986 */ /* 0x0005e2000c101924 */
[----:B------:R-:W-:Y:S05]  /*4ed0*/  BRA `(.L_x_16819) ;  /* 0x0000000400647947 */ /* 0x000fea0003800000 */
.L_x_16820:
[----:B------:R0:W-:Y:S01]  /*4ee0*/  STG.E.U16 desc[UR36][R2.64], RZ ;  /* 0x000000ff02007986 */ /* 0x0001e2000c101524 */
[----:B------:R-:W-:Y:S05]  /*4ef0*/  BRA `(.L_x_16819) ;  /* 0x00000004005c7947 */ /* 0x000fea0003800000 */
.L_x_16815:
        /* <DEDUP_REMOVED lines=8> */
.L_x_16823:
[----:B------:R0:W-:Y:S01]  /*4f80*/  STG.E.U16 desc[UR36][R2.64], RZ ;  /* 0x000000ff02007986 */ /* 0x0001e2000c101524 */
[----:B------:R-:W-:Y:S05]  /*4f90*/  BRA `(.L_x_16819) ;  /* 0x0000000400347947 */ /* 0x000fea0003800000 */
.L_x_16822:
        /* <DEDUP_REMOVED lines=8> */
.L_x_16825:
[----:B------:R0:W-:Y:S01]  /*5020*/  STG.E desc[UR36][R2.64], RZ ;  /* 0x000000ff02007986 */ /* 0x0001e2000c101924 */
[----:B------:R-:W-:Y:S05]  /*5030*/  BRA `(.L_x_16819) ;  /* 0x00000004000c7947 */ /* 0x000fea0003800000 */
.L_x_16824:
[----:B------:R0:W-:Y:S01]  /*5040*/  STG.E.64 desc[UR36][R2.64], RZ ;  /* 0x000000ff02007986 */ /* 0x0001e2000c101b24 */
[----:B------:R-:W-:Y:S05]  /*5050*/  BRA `(.L_x_16819) ;  /* 0x0000000400047947 */ /* 0x000fea0003800000 */
.L_x_16814:
        /* <DEDUP_REMOVED lines=10> */
.L_x_16828:
[----:B------:R0:W-:Y:S01]  /*5100*/  STG.E.128 desc[UR36][R2.64], RZ ;  /* 0x000000ff02007986 */ /* 0x0001e2000c101d24 */
[----:B------:R-:W-:Y:S05]  /*5110*/  BRA `(.L_x_16819) ;  /* 0x0000000000d47947 */ /* 0x000fea0003800000 */
.L_x_16827:
        /* <DEDUP_REMOVED lines=8> */
.L_x_16830:
[----:B------:R0:W-:Y:S01]  /*51a0*/  STG.E.U8 desc[UR36][R2.64], RZ ;  /* 0x000000ff02007986 */ /* 0x0001e2000c101124 */
[----:B------:R-:W-:Y:S05]  /*51b0*/  BRA `(.L_x_16819) ;  /* 0x0000000000ac7947 */ /* 0x000fea0003800000 */
.L_x_16829:
[----:B------:R0:W-:Y:S01]  /*51c0*/  STG.E.U16 desc[UR36][R2.64], RZ ;  /* 0x000000ff02007986 */ /* 0x0001e2000c101524 */
[----:B------:R-:W-:Y:S05]  /*51d0*/  BRA `(.L_x_16819) ;  /* 0x0000000000a47947 */ /* 0x000fea0003800000 */
.L_x_16826:
        /* <DEDUP_REMOVED lines=10> */
.L_x_16833:
[----:B------:R0:W-:Y:S01]  /*5280*/  STG.E.U8 desc[UR36][R2.64], RZ ;  /* 0x000000ff02007986 */ /* 0x0001e2000c101124 */
[----:B------:R-:W-:Y:S05]  /*5290*/  BRA `(.L_x_16819) ;  /* 0x0000000000747947 */ /* 0x000fea0003800000 */
.L_x_16832:
[----:B------:R0:W-:Y:S01]  /*52a0*/  STG.E.U8 desc[UR36][R2.64], RZ ;  /* 0x000000ff02007986 */ /* 0x0001e2000c101124 */
[----:B------:R-:W-:Y:S05]  /*52b0*/  BRA `(.L_x_16819) ;  /* 0x00000000006c7947 */ /* 0x000fea0003800000 */
.L_x_16831:
[----:B------:R-:W-:-:S13]  /*52c0*/  ISETP.NE.AND P0, PT, R0, 0x1c, PT ;  /* 0x0000001c0000780c */ /* 0x000fda0003f05270 */
[----:B------:R-:W-:Y:S05]  /*52d0*/  @!P0 BRA `(.L_x_16834) ;  /* 0x0000000000608947 */ /* 0x000fea0003800000 */
[----:B------:R-:W-:-:S13]  /*52e0*/  ISETP.NE.AND P0, PT, R0, 0x1d, PT ;  /* 0x0000001d0000780c */ /* 0x000fda0003f05270 */
[----:B------:R-:W-:Y:S05]  /*52f0*/  @!P0 BRA `(.L_x_16835) ;  /* 0x0000000000508947 */ /* 0x000fea0003800000 */
[----:B------:R-:W-:-:S13]  /*5300*/  ISETP.NE.AND P0, PT, R0, 0x2c, PT ;  /* 0x0000002c0000780c */ /* 0x000fda0003f05270 */
[----:B------:R0:W-:Y:S01]  /*5310*/  @!P0 STG.E.U8 desc[UR36][R2.64], RZ ;  /* 0x000000ff02008986 */ /* 0x0001e2000c101124 */
[----:B------:R-:W-:Y:S05]  /*5320*/  @!P0 BRA `(.L_x_16819) ;  /* 0x0000000000508947 */ /* 0x000fea0003800000 */
.L_x_16818:
        /* <DEDUP_REMOVED lines=16> */
.L_x_16836:
[----:B------:R-:W-:Y:S05]  /*5430*/  BRA `(.L_x_16819) ;  /* 0x00000000000c7947 */ /* 0x000fea0003800000 */
.L_x_16835:
[----:B------:R0:W-:Y:S01]  /*5440*/  STG.E.64 desc[UR36][R2.64], RZ ;  /* 0x000000ff02007986 */ /* 0x0001e2000c101b24 */
[----:B------:R-:W-:Y:S05]  /*5450*/  BRA `(.L_x_16819) ;  /* 0x0000000000047947 */ /* 0x000fea0003800000 */
.L_x_16834:
[----:B------:R0:W-:Y:S02]  /*5460*/  STG.E desc[UR36][R2.64], RZ ;  /* 0x000000ff02007986 */ /* 0x0001e4000c101924 */
.L_x_16819:
[----:B------:R-:W-:-:S07]  /*5470*/  VIADD R17, R17, 0x80 ;  /* 0x0000008011117836 */ /* 0x000fce0000000000 */
.L_x_16777:
[----:B------:R-:W-:Y:S05]  /*5480*/  BSYNC.RECONVERGENT B7 ;  /* 0x0000000000077941 */ /* 0x000fea0003800200 */
.L_x_16776:
        /* <DEDUP_REMOVED lines=307> */
.L_x_16839:
        /* <DEDUP_REMOVED lines=16> */
.L_x_16843:
[----:B------:R0:W5:Y:S01]  /*68c0*/  LDG.E.U8 R0, desc[UR36][R2.64] ;  /* 0x0000002402007981 */ /* 0x000162000c1e1100 */
[----:B------:R-:W-:Y:S05]  /*68d0*/  BRA `(.L_x_16845) ;  /* 0x0000000c002c7947 */ /* 0x000fea0003800000 */
.L_x_16842:
        /* <DEDUP_REMOVED lines=8> */
.L_x_16847:
[----:B------:R0:W5:Y:S01]  /*6960*/  LDG.E R0, desc[UR36][R2.64] ;  /* 0x0000002402007981 */ /* 0x000162000c1e1900 */
[----:B------:R-:W-:Y:S05]  /*6970*/  BRA `(.L_x_16845) ;  /* 0x0000000c00047947 */ /* 0x000fea0003800000 */
.L_x_16846:
[----:B------:R0:W5:Y:S01]  /*6980*/  LDG.E.S16 R0, desc[UR36][R2.64] ;  /* 0x0000002402007981 */ /* 0x000162000c1e1700 */
[----:B------:R-:W-:Y:S05]  /*6990*/  BRA `(.L_x_16845) ;  /* 0x0000000800fc7947 */ /* 0x000fea0003800000 */
.L_x_16841:
        /* <DEDUP_REMOVED lines=9> */
.L_x_16849:
[----:B------:R-:W2:Y:S02]  /*6a30*/  LDG.E.U16 R2, desc[UR36][R2.64] ;  /* 0x0000002402027981 */ /* 0x000ea4000c1e1500 */
[----:B--2---:R-:W-:-:S06]  /*6a40*/  HADD2.F32 R0, -RZ, R2.H0_H0 ;  /* 0x20000002ff007230 */ /* 0x004fcc0000004100 */
[----:B------:R-:W0:Y:S01]  /*6a50*/  F2I.FTZ.TRUNC.NTZ R0, R0 ;  /* 0x0000000000007305 */ /* 0x000e22000021f100 */
[----:B------:R-:W-:Y:S05]  /*6a60*/  BRA `(.L_x_16845) ;  /* 0x0000000800c87947 */ /* 0x000fea0003800000 */
.L_x_16848:
        /* <DEDUP_REMOVED lines=9> */
.L_x_16851:
[----:B------:R-:W2:Y:S02]  /*6b00*/  LDG.E.U16 R2, desc[UR36][R2.64] ;  /* 0x0000002402027981 */ /* 0x000ea4000c1e1500 */
[----:B--2---:R-:W-:-:S06]  /*6b10*/  HADD2.F32 R0, -RZ, R2.H0_H0 ;  /* 0x20000002ff007230 */ /* 0x004fcc0000004100 */
[----:B------:R-:W0:Y:S01]  /*6b20*/  F2I.FTZ.TRUNC.NTZ R0, R0 ;  /* 0x0000000000007305 */ /* 0x000e22000021f100 */
[----:B------:R-:W-:Y:S05]  /*6b30*/  BRA `(.L_x_16845) ;  /* 0x0000000800947947 */ /* 0x000fea0003800000 */
.L_x_16850:
[----:B------:R-:W2:Y:S02]  /*6b40*/  LDG.E.64 R2, desc[UR36][R2.64] ;  /* 0x0000002402027981 */ /* 0x000ea4000c1e1b00 */
[----:B--2---:R0:W1:Y:S02]  /*6b50*/  F2I.F64.TRUNC R0, R2 ;  /* 0x0000000200007311 */ /* 0x004064000030d100 */
[----:B01----:R-:W-:Y:S05]  /*6b60*/  BRA `(.L_x_16845) ;  /* 0x0000000800887947 */ /* 0x003fea0003800000 */
.L_x_16840:
        /* <DEDUP_REMOVED lines=12> */
.L_x_16854:
[----:B------:R-:W2:Y:S02]  /*6c30*/  LDG.E.64 R2, desc[UR36][R2.64] ;  /* 0x0000002402027981 */ /* 0x000ea4000c1e1b00 */
[----:B--2---:R3:W4:Y:S02]  /*6c40*/  F2I.F64.TRUNC R0, R2 ;  /* 0x0000000200007311 */ /* 0x004724000030d100 */
[----:B---34-:R-:W-:Y:S05]  /*6c50*/  BRA `(.L_x_16845) ;  /* 0x00000008004c7947 */ /* 0x018fea0003800000 */
.L_x_16853:
        /* <DEDUP_REMOVED lines=26> */
.L_x_16856:
        /* <DEDUP_REMOVED lines=13> */
.L_x_16855:
[----:B------:R-:W2:Y:S02]  /*6ed0*/  LDG.E.U16 R0, desc[UR36][R2.64] ;  /* 0x0000002402007981 */ /* 0x000ea4000c1e1500 */
[----:B--2---:R-:W-:-:S06]  /*6ee0*/  SHF.L.U32 R0, R0, 0x10, RZ ;  /* 0x0000001000007819 */ /* 0x004fcc00000006ff */
[----:B------:R-:W0:Y:S01]  /*6ef0*/  F2I.FTZ.TRUNC.NTZ R0, R0 ;  /* 0x0000000000007305 */ /* 0x000e22000021f100 */
[----:B------:R-:W-:Y:S05]  /*6f00*/  BRA `(.L_x_16845) ;  /* 0x0000000400a07947 */ /* 0x000fea0003800000 */
.L_x_16852:
        /* <DEDUP_REMOVED lines=10> */
.L_x_16859:
        /* <DEDUP_REMOVED lines=21> */
.L_x_16863:
[----:B------:R-:W-:Y:S05]  /*7100*/  BSYNC.RECONVERGENT B1 ;  /* 0x0000000000017941 */ /* 0x000fea0003800200 */
.L_x_16862:
[----:B------:R-:W-:Y:S01]  /*7110*/  IMAD.SHL.U32 R0, R0, 0x100000, RZ ;  /* 0x0010000000007824 */ /* 0x000fe200078e00ff */
[----:B------:R-:W-:-:S04]  /*7120*/  LEA R2, R2, 0x3b800000, 0x17 ;  /* 0x3b80000002027811 */ /* 0x000fc800078eb8ff */
[----:B------:R-:W-:-:S07]  /*7130*/  LOP3.LUT R0, R2, R0, R7, 0xfe, !PT ;  /* 0x0000000002007212 */ /* 0x000fce00078efe07 */
.L_x_16861:
[----:B------:R-:W-:Y:S05]  /*7140*/  BSYNC.RECONVERGENT B0 ;  /* 0x0000000000007941 */ /* 0x000fea0003800200 */
.L_x_16860:
[----:B------:R-:W3:Y:S01]  /*7150*/  F2I.FTZ.TRUNC.NTZ R0, R0 ;  /* 0x0000000000007305 */ /* 0x000ee2000021f100 */
[----:B------:R-:W-:Y:S05]  /*7160*/  BRA `(.L_x_16845) ;  /* 0x0000000400087947 */ /* 0x000fea0003800000 */
.L_x_16858:
        /* <DEDUP_REMOVED lines=21> */
.L_x_16867:
[----:B------:R-:W-:Y:S05]  /*72c0*/  BSYNC.RECONVERGENT B1 ;  /* 0x0000000000017941 */ /* 0x000fea0003800200 */
.L_x_16866:
[----:B------:R-:W-:Y:S02]  /*72d0*/  SHF.L.U32 R0, R0, 0x15, RZ ;  /* 0x0000001500007819 */ /* 0x000fe400000006ff */
[----:B------:R-:W-:-:S04]  /*72e0*/  LEA R2, R2, 0x37800000, 0x17 ;  /* 0x3780000002027811 */ /* 0x000fc800078eb8ff */
[----:B------:R-:W-:-:S07]  /*72f0*/  LOP3.LUT R0, R2, R0, R7, 0xfe, !PT ;  /* 0x0000000002007212 */ /* 0x000fce00078efe07 */
.L_x_16865:
[----:B------:R-:W-:Y:S05]  /*7300*/  BSYNC.RECONVERGENT B0 ;  /* 0x0000000000007941 */ /* 0x000fea0003800200 */
.L_x_16864:
[----:B------:R-:W0:Y:S01]  /*7310*/  F2I.FTZ.TRUNC.NTZ R0, R0 ;  /* 0x0000000000007305 */ /* 0x000e22000021f100 */
[----:B------:R-:W-:Y:S05]  /*7320*/  BRA `(.L_x_16845) ;  /* 0x0000000000987947 */ /* 0x000fea0003800000 */
.L_x_16857:
        /* <DEDUP_REMOVED lines=14> */
.L_x_16871:
[----:B------:R-:W-:Y:S05]  /*7410*/  BSYNC.RECONVERGENT B0 ;  /* 0x0000000000007941 */ /* 0x000fea0003800200 */
.L_x_16870:
[----:B------:R-:W0:Y:S01]  /*7420*/  F2I.FTZ.TRUNC.NTZ R0, R0 ;  /* 0x0000000000007305 */ /* 0x000e22000021f100 */
[----:B------:R-:W-:Y:S05]  /*7430*/  BRA `(.L_x_16845) ;  /* 0x0000000000547947 */ /* 0x000fea0003800000 */
.L_x_16844:
        /* <DEDUP_REMOVED lines=16> */
.L_x_16872:
[----:B------:R-:W-:Y:S01]  /*7540*/  IMAD.MOV.U32 R0, RZ, RZ, RZ ;  /* 0x000000ffff007224 */ /* 0x000fe200078e00ff */
[----:B------:R-:W-:Y:S06]  /*7550*/  BRA `(.L_x_16845) ;  /* 0x00000000000c7947 */ /* 0x000fec0003800000 */
.L_x_16869:
[----:B------:R0:W5:Y:S01]  /*7560*/  LDG.E R0, desc[UR36][R2.64] ;  /* 0x0000002402007981 */ /* 0x000162000c1e1900 */
[----:B------:R-:W-:Y:S05]  /*7570*/  BRA `(.L_x_16845) ;  /* 0x0000000000047947 */ /* 0x000fea0003800000 */
.L_x_16868:
[----:B------:R0:W5:Y:S02]  /*7580*/  LDG.E R0, desc[UR36][R2.64] ;  /* 0x0000002402007981 */ /* 0x000164000c1e1900 */
.L_x_16845:
        /* <DEDUP_REMOVED lines=22> */
.L_x_16874:
[----:B------:R-:W-:Y:S05]  /*76f0*/  BSYNC.RECONVERGENT B6 ;  /* 0x0000000000067941 */ /* 0x000fea0003800200 */
.L_x_16873:
        /* <DEDUP_REMOVED lines=16> */
.L_x_16878:
[----:B------:R0:W-:Y:S01]  /*7800*/  STG.E.U8 desc[UR36][R2.64], RZ ;  /* 0x000000ff02007986 */ /* 0x0001e2000c101124 */
[----:B------:R-:W-:Y:S05]  /*7810*/  BRA `(.L_x_16880) ;  /* 0x00000004008c7947 */ /* 0x000fea0003800000 */
.L_x_16877:
        /* <DEDUP_REMOVED lines=8> */
.L_x_16882:
[----:B------:R0:W-:Y:S01]  /*78a0*/  STG.E desc[UR36][R2.64], RZ ;  /* 0x000000ff02007986 */ /* 0x0001e2000c101924 */
[----:B------:R-:W-:Y:S05]  /*78b0*/  BRA `(.L_x_16880) ;  /* 0x0000000400647947 */ /* 0x000fea0003800000 */
.L_x_16881:
[----:B------:R0:W-:Y:S01]  /*78c0*/  STG.E.U16 desc[UR36][R2.64], RZ ;  /* 0x000000ff02007986 */ /* 0x0001e2000c101524 */
[----:B------:R-:W-:Y:S05]  /*78d0*/  BRA `(.L_x_16880) ;  /* 0x00000004005c7947 */ /* 0x000fea0003800000 */
.L_x_16876:
        /* <DEDUP_REMOVED lines=8> */
.L_x_16884:
[----:B------:R0:W-:Y:S01]  /*7960*/  STG.E.U16 desc[UR36][R2.64], RZ ;  /* 0x000000ff02007986 */ /* 0x0001e2000c101524 */
[----:B------:R-:W-:Y:S05]  /*7970*/  BRA `(.L_x_16880) ;  /* 0x0000000400347947 */ /* 0x000fea0003800000 */
.L_x_16883:
        /* <DEDUP_REMOVED lines=8> */
.L_x_16886:
[----:B------:R0:W-:Y:S01]  /*7a00*/  STG.E desc[UR36][R2.64], RZ ;  /* 0x000000ff02007986 */ /* 0x0001e2000c101924 */
[----:B------:R-:W-:Y:S05]  /*7a10*/  BRA `(.L_x_16880) ;  /* 0x00000004000c7947 */ /* 0x000fea0003800000 */
.L_x_16885:
[----:B------:R0:W-:Y:S01]  /*7a20*/  STG.E.64 desc[UR36][R2.64], RZ ;  /* 0x000000ff02007986 */ /* 0x0001e2000c101b24 */
[----:B------:R-:W-:Y:S05]  /*7a30*/  BRA `(.L_x_16880) ;  /* 0x0000000400047947 */ /* 0x000fea0003800000 */
.L_x_16875:
        /* <DEDUP_REMOVED lines=10> */
.L_x_16889:
[----:B------:R0:W-:Y:S01]  /*7ae0*/  STG.E.128 desc[UR36][R2.64], RZ ;  /* 0x000000ff02007986 */ /* 0x0001e2000c101d24 */
[----:B------:R-:W-:Y:S05]  /*7af0*/  BRA `(.L_x_16880) ;  /* 0x0000000000d47947 */ /* 0x000fea0003800000 */
.L_x_16888:
        /* <DEDUP_REMOVED lines=8> */
.L_x_16891:
[----:B------:R3:W-:Y:S01]  /*7b80*/  STG.E.U8 desc[UR36][R2.64], RZ ;  /* 0x000000ff02007986 */ /* 0x0007e2000c101124 */
[----:B------:R-:W-:Y:S05]  /*7b90*/  BRA `(.L_x_16880) ;  /* 0x0000000000ac7947 */ /* 0x000fea0003800000 */
.L_x_16890:
[----:B------:R2:W-:Y:S01]  /*7ba0*/  STG.E.U16 desc[UR36][R2.64], RZ ;  /* 0x000000ff02007986 */ /* 0x0005e2000c101524 */
[----:B------:R-:W-:Y:S05]  /*7bb0*/  BRA `(.L_x_16880) ;  /* 0x0000000000a47947 */ /* 0x000fea0003800000 */
.L_x_16887:
        /* <DEDUP_REMOVED lines=10> */
.L_x_16894:
[----:B------:R0:W-:Y:S01]  /*7c60*/  STG.E.U8 desc[UR36][R2.64], RZ ;  /* 0x000000ff02007986 */ /* 0x0001e2000c101124 */
[----:B------:R-:W-:Y:S05]  /*7c70*/  BRA `(.L_x_16880) ;  /* 0x0000000000747947 */ /* 0x000fea0003800000 */
.L_x_16893:
[----:B------:R0:W-:Y:S01]  /*7c80*/  STG.E.U8 desc[UR36][R2.64], RZ ;  /* 0x000000ff02007986 */ /* 0x0001e2000c101124 */
[----:B------:R-:W-:Y:S05]  /*7c90*/  BRA `(.L_x_16880) ;  /* 0x00000000006c7947 */ /* 0x000fea0003800000 */
.L_x_16892:
[----:B------:R-:W-:-:S13]  /*7ca0*/  ISETP.NE.AND P0, PT, R0, 0x1c, PT ;  /* 0x0000001c0000780c */ /* 0x000fda0003f05270 */
[----:B------:R-:W-:Y:S05]  /*7cb0*/  @!P0 BRA `(.L_x_16895) ;  /* 0x0000000000608947 */ /* 0x000fea0003800000 */
[----:B------:R-:W-:-:S13]  /*7cc0*/  ISETP.NE.AND P0, PT, R0, 0x1d, PT ;  /* 0x0000001d0000780c */ /* 0x000fda0003f05270 */
[----:B------:R-:W-:Y:S05]  /*7cd0*/  @!P0 BRA `(.L_x_16896) ;  /* 0x0000000000508947 */ /* 0x000fea0003800000 */
[----:B------:R-:W-:-:S13]  /*7ce0*/  ISETP.NE.AND P0, PT, R0, 0x2c, PT ;  /* 0x0000002c0000780c */ /* 0x000fda0003f05270 */
[----:B------:R0:W-:Y:S01]  /*7cf0*/  @!P0 STG.E.U8 desc[UR36][R2.64], RZ ;  /* 0x000000ff02008986 */ /* 0x0001e2000c101124 */
[----:B------:R-:W-:Y:S05]  /*7d00*/  @!P0 BRA `(.L_x_16880) ;  /* 0x0000000000508947 */ /* 0x000fea0003800000 */
.L_x_16879:
        /* <DEDUP_REMOVED lines=16> */
.L_x_16897:
[----:B------:R-:W-:Y:S05]  /*7e10*/  BRA `(.L_x_16880) ;  /* 0x00000000000c7947 */ /* 0x000fea0003800000 */
.L_x_16896:
[----:B------:R0:W-:Y:S01]  /*7e20*/  STG.E.64 desc[UR36][R2.64], RZ ;  /* 0x000000ff02007986 */ /* 0x0001e2000c101b24 */
[----:B------:R-:W-:Y:S05]  /*7e30*/  BRA `(.L_x_16880) ;  /* 0x0000000000047947 */ /* 0x000fea0003800000 */
.L_x_16895:
[----:B------:R0:W-:Y:S02]  /*7e40*/  STG.E desc[UR36][R2.64], RZ ;  /* 0x000000ff02007986 */ /* 0x0001e4000c101924 */
.L_x_16880:
[----:B------:R-:W-:-:S07]  /*7e50*/  VIADD R17, R17, 0x80 ;  /* 0x0000008011117836 */ /* 0x000fce0000000000 */
.L_x_16838:
[----:B------:R-:W-:Y:S05]  /*7e60*/  BSYNC.RECONVERGENT B7 ;  /* 0x0000000000077941 */ /* 0x000fea0003800200 */
.L_x_16837:
        /* <DEDUP_REMOVED lines=306> */
.L_x_16898:
        /* <DEDUP_REMOVED lines=18> */
.L_x_16902:
[----:B------:R0:W5:Y:S01]  /*92b0*/  LDG.E.U8 R0, desc[UR36][R2.64] ;  /* 0x0000002402007981 */ /* 0x000162000c1e1100 */
[----:B------:R-:W-:Y:S05]  /*92c0*/  BRA `(.L_x_16904) ;  /* 0x0000000c002c7947 */ /* 0x000fea0003800000 */
.L_x_16901:
        /* <DEDUP_REMOVED lines=8> */
.L_x_16906:
[----:B------:R0:W5:Y:S01]  /*9350*/  LDG.E R0, desc[UR36][R2.64] ;  /* 0x0000002402007981 */ /* 0x000162000c1e1900 */
[----:B------:R-:W-:Y:S05]  /*9360*/  BRA `(.L_x_16904) ;  /* 0x0000000c00047947 */ /* 0x000fea0003800000 */
.L_x_16905:
[----:B------:R0:W5:Y:S01]  /*9370*/  LDG.E.S16 R0, desc[UR36][R2.64] ;  /* 0x0000002402007981 */ /* 0x000162000c1e1700 */
[----:B------:R-:W-:Y:S05]  /*9380*/  BRA `(.L_x_16904) ;  /* 0x0000000800fc7947 */ /* 0x000fea0003800000 */
.L_x_16900:
        /* <DEDUP_REMOVED lines=9> */
.L_x_16908:
[----:B------:R-:W2:Y:S02]  /*9420*/  LDG.E.U16 R2, desc[UR36][R2.64] ;  /* 0x0000002402027981 */ /* 0x000ea4000c1e1500 */
[----:B--2---:R-:W-:-:S06]  /*9430*/  HADD2.F32 R0, -RZ, R2.H0_H0 ;  /* 0x20000002ff007230 */ /* 0x004fcc0000004100 */
[----:B------:R-:W0:Y:S01]  /*9440*/  F2I.FTZ.TRUNC.NTZ R0, R0 ;  /* 0x0000000000007305 */ /* 0x000e22000021f100 */
[----:B------:R-:W-:Y:S05]  /*9450*/  BRA `(.L_x_16904) ;  /* 0x0000000800c87947 */ /* 0x000fea0003800000 */
.L_x_16907:
        /* <DEDUP_REMOVED lines=9> */
.L_x_16910:
[----:B------:R-:W2:Y:S02]  /*94f0*/  LDG.E.U16 R2, desc[UR36][R2.64] ;  /* 0x0000002402027981 */ /* 0x000ea4000c1e1500 */
[----:B--2---:R-:W-:-:S06]  /*9500*/  HADD2.F32 R0, -RZ, R2.H0_H0 ;  /* 0x20000002ff007230 */ /* 0x004fcc0000004100 */
[----:B------:R-:W0:Y:S01]  /*9510*/  F2I.FTZ.TRUNC.NTZ R0, R0 ;  /* 0x0000000000007305 */ /* 0x000e22000021f100 */
[----:B------:R-:W-:Y:S05]  /*9520*/  BRA `(.L_x_16904) ;  /* 0x0000000800947947 */ /* 0x000fea0003800000 */
.L_x_16909:
[----:B------:R-:W2:Y:S02]  /*9530*/  LDG.E.64 R2, desc[UR36][R2.64] ;  /* 0x0000002402027981 */ /* 0x000ea4000c1e1b00 */
[----:B--2---:R0:W1:Y:S02]  /*9540*/  F2I.F64.TRUNC R0, R2 ;  /* 0x0000000200007311 */ /* 0x004064000030d100 */
[----:B01----:R-:W-:Y:S05]  /*9550*/  BRA `(.L_x_16904) ;  /* 0x0000000800887947 */ /* 0x003fea0003800000 */
.L_x_16899:
        /* <DEDUP_REMOVED lines=12> */
.L_x_16913:
[----:B------:R-:W2:Y:S02]  /*9620*/  LDG.E.64 R2, desc[UR36][R2.64] ;  /* 0x0000002402027981 */ /* 0x000ea4000c1e1b00 */
[----:B--2---:R0:W1:Y:S02]  /*9630*/  F2I.F64.TRUNC R0, R2 ;  /* 0x0000000200007311 */ /* 0x004064000030d100 */
[----:B01----:R-:W-:Y:S05]  /*9640*/  BRA `(.L_x_16904) ;  /* 0x00000008004c7947 */ /* 0x003fea0003800000 */
.L_x_16912:
        /* <DEDUP_REMOVED lines=26> */
.L_x_16915:
        /* <DEDUP_REMOVED lines=13> */
.L_x_16914:
[----:B------:R-:W2:Y:S02]  /*98c0*/  LDG.E.U16 R0, desc[UR36][R2.64] ;  /* 0x0000002402007981 */ /* 0x000ea4000c1e1500 */
[----:B--2---:R-:W-:-:S06]  /*98d0*/  IMAD.U32 R0, R0, 0x10000, RZ ;  /* 0x0001000000007824 */ /* 0x004fcc00078e00ff */
[----:B------:R-:W0:Y:S01]  /*98e0*/  F2I.FTZ.TRUNC.NTZ R0, R0 ;  /* 0x0000000000007305 */ /* 0x000e22000021f100 */
[----:B------:R-:W-:Y:S05]  /*98f0*/  BRA `(.L_x_16904) ;  /* 0x0000000400a07947 */ /* 0x000fea0003800000 */
.L_x_16911:
        /* <DEDUP_REMOVED lines=10> */
.L_x_16918:
        /* <DEDUP_REMOVED lines=21> */
.L_x_16922:
[----:B------:R-:W-:Y:S05]  /*9af0*/  BSYNC.RECONVERGENT B1 ;  /* 0x0000000000017941 */ /* 0x000fea0003800200 */
.L_x_16921:
[----:B------:R-:W-:Y:S02]  /*9b00*/  SHF.L.U32 R0, R0, 0x14, RZ ;  /* 0x0000001400007819 */ /* 0x000fe400000006ff */
[----:B------:R-:W-:-:S04]  /*9b10*/  LEA R2, R2, 0x3b800000, 0x17 ;  /* 0x3b80000002027811 */ /* 0x000fc800078eb8ff */
[----:B------:R-:W-:-:S07]  /*9b20*/  LOP3.LUT R0, R2, R0, R7, 0xfe, !PT ;  /* 0x0000000002007212 */ /* 0x000fce00078efe07 */
.L_x_16920:
[----:B------:R-:W-:Y:S05]  /*9b30*/  BSYNC.RECONVERGENT B0 ;  /* 0x0000000000007941 */ /* 0x000fea0003800200 */
.L_x_16919:
[----:B------:R-:W2:Y:S01]  /*9b40*/  F2I.FTZ.TRUNC.NTZ R0, R0 ;  /* 0x0000000000007305 */ /* 0x000ea2000021f100 */
[----:B------:R-:W-:Y:S05]  /*9b50*/  BRA `(.L_x_16904) ;  /* 0x0000000400087947 */ /* 0x000fea0003800000 */
.L_x_16917:
        /* <DEDUP_REMOVED lines=21> */
.L_x_16926:
[----:B------:R-:W-:Y:S05]  /*9cb0*/  BSYNC.RECONVERGENT B1 ;  /* 0x0000000000017941 */ /* 0x000fea0003800200 */
.L_x_16925:
[----:B------:R-:W-:Y:S01]  /*9cc0*/  IMAD.SHL.U32 R0, R0, 0x200000, RZ ;  /* 0x0020000000007824 */ /* 0x000fe200078e00ff */
[----:B------:R-:W-:-:S04]  /*9cd0*/  LEA R2, R2, 0x37800000, 0x17 ;  /* 0x3780000002027811 */ /* 0x000fc800078eb8ff */
[----:B------:R-:W-:-:S07]  /*9ce0*/  LOP3.LUT R0, R2, R0, R7, 0xfe, !PT ;  /* 0x0000000002007212 */ /* 0x000fce00078efe07 */
.L_x_16924:
[----:B------:R-:W-:Y:S05]  /*9cf0*/  BSYNC.RECONVERGENT B0 ;  /* 0x0000000000007941 */ /* 0x000fea0003800200 */
.L_x_16923:
[----:B------:R-:W0:Y:S01]  /*9d00*/  F2I.FTZ.TRUNC.NTZ R0, R0 ;  /* 0x0000000000007305 */ /* 0x000e22000021f100 */
[----:B------:R-:W-:Y:S05]  /*9d10*/  BRA `(.L_x_16904) ;  /* 0x0000000000987947 */ /* 0x000fea0003800000 */
.L_x_16916:
        /* <DEDUP_REMOVED lines=14> */
.L_x_16930:
[----:B------:R-:W-:Y:S05]  /*9e00*/  BSYNC.RECONVERGENT B0 ;  /* 0x0000000000007941 */ /* 0x000fea0003800200 */
.L_x_16929:
[----:B------:R-:W0:Y:S01]  /*9e10*/  F2I.FTZ.TRUNC.NTZ R0, R0 ;  /* 0x0000000000007305 */ /* 0x000e22000021f100 */
[----:B------:R-:W-:Y:S05]  /*9e20*/  BRA `(.L_x_16904) ;  /* 0x0000000000547947 */ /* 0x000fea0003800000 */
.L_x_16903:
        /* <DEDUP_REMOVED lines=16> */
.L_x_16931:
[----:B------:R-:W-:Y:S01]  /*9f30*/  MOV R0, RZ ;  /* 0x000000ff00007202 */ /* 0x000fe20000000f00 */
[----:B------:R-:W-:Y:S06]  /*9f40*/  BRA `(.L_x_16904) ;  /* 0x00000000000c7947 */ /* 0x000fec0003800000 */
.L_x_16928:
[----:B------:R4:W5:Y:S01]  /*9f50*/  LDG.E R0, desc[UR36][R2.64] ;  /* 0x0000002402007981 */ /* 0x000962000c1e1900 */
[----:B------:R-:W-:Y:S05]  /*9f60*/  BRA `(.L_x_16904) ;  /* 0x0000000000047947 */ /* 0x000fea0003800000 */
.L_x_16927:
[----:B------:R3:W5:Y:S02]  /*9f70*/  LDG.E R0, desc[UR36][R2.64] ;  /* 0x0000002402007981 */ /* 0x000764000c1e1900 */
.L_x_16904:
        /* <DEDUP_REMOVED lines=22> */
.L_x_16933:
[----:B------:R-:W-:Y:S05]  /*a0e0*/  BSYNC.RECONVERGENT B6 ;  /* 0x0000000000067941 */ /* 0x000fea0003800200 */
.L_x_16932:
        /* <DEDUP_REMOVED lines=13> */
.L_x_16937:
[----:B------:R-:W-:Y:S01]  /*a1c0*/  STG.E.U8 desc[UR36][R16.64], RZ ;  /* 0x000000ff10007986 */ /* 0x000fe2000c101124 */
[----:B------:R-:W-:Y:S05]  /*a1d0*/  EXIT ;  /* 0x000000000000794d */ /* 0x000fea0003800000 */
.L_x_16936:
        /* <DEDUP_REMOVED lines=8> */
.L_x_16940:
[----:B------:R-:W-:Y:S01]  /*a260*/  STG.E desc[UR36][R16.64], RZ ;  /* 0x000000ff10007986 */ /* 0x000fe2000c101924 */
[----:B------:R-:W-:Y:S05]  /*a270*/  EXIT ;  /* 0x000000000000794d */ /* 0x000fea0003800000 */
.L_x_16939:
[----:B------:R-:W-:Y:S01]  /*a280*/  STG.E.U16 desc[UR36][R16.64], RZ ;  /* 0x000000ff10007986 */ /* 0x000fe2000c101524 */
[----:B------:R-:W-:Y:S05]  /*a290*/  EXIT ;  /* 0x000000000000794d */ /* 0x000fea0003800000 */
.L_x_16935:
        /* <DEDUP_REMOVED lines=8> */
.L_x_16942:
[----:B------:R-:W-:Y:S01]  /*a320*/  STG.E.U16 desc[UR36][R16.64], RZ ;  /* 0x000000ff10007986 */ /* 0x000fe2000c101524 */
[----:B------:R-:W-:Y:S05]  /*a330*/  EXIT ;  /* 0x000000000000794d */ /* 0x000fea0003800000 */
.L_x_16941:
        /* <DEDUP_REMOVED lines=8> */
.L_x_16944:
[----:B------:R-:W-:Y:S01]  /*a3c0*/  STG.E desc[UR36][R16.64], RZ ;  /* 0x000000ff10007986 */ /* 0x000fe2000c101924 */
[----:B------:R-:W-:Y:S05]  /*a3d0*/  EXIT ;  /* 0x000000000000794d */ /* 0x000fea0003800000 */
.L_x_16943:
[----:B------:R-:W-:Y:S01]  /*a3e0*/  STG.E.64 desc[UR36][R16.64], RZ ;  /* 0x000000ff10007986 */ /* 0x000fe2000c101b24 */
[----:B------:R-:W-:Y:S05]  /*a3f0*/  EXIT ;  /* 0x000000000000794d */ /* 0x000fea0003800000 */
.L_x_16934:
        /* <DEDUP_REMOVED lines=10> */
.L_x_16947:
[----:B------:R-:W-:Y:S01]  /*a4a0*/  STG.E.128 desc[UR36][R16.64], RZ ;  /* 0x000000ff10007986 */ /* 0x000fe2000c101d24 */
[----:B------:R-:W-:Y:S05]  /*a4b0*/  EXIT ;  /* 0x000000000000794d */ /* 0x000fea0003800000 */
.L_x_16946:
        /* <DEDUP_REMOVED lines=8> */
.L_x_16949:
[----:B------:R-:W-:Y:S01]  /*a540*/  STG.E.U8 desc[UR36][R16.64], RZ ;  /* 0x000000ff10007986 */ /* 0x000fe2000c101124 */
[----:B------:R-:W-:Y:S05]  /*a550*/  EXIT ;  /* 0x000000000000794d */ /* 0x000fea0003800000 */
.L_x_16948:
[----:B------:R-:W-:Y:S01]  /*a560*/  STG.E.U16 desc[UR36][R16.64], RZ ;  /* 0x000000ff10007986 */ /* 0x000fe2000c101524 */
[----:B------:R-:W-:Y:S05]  /*a570*/  EXIT ;  /* 0x000000000000794d */ /* 0x000fea0003800000 */
.L_x_16945:
        /* <DEDUP_REMOVED lines=10> */
.L_x_16952:
[----:B------:R-:W-:Y:S01]  /*a620*/  STG.E.U8 desc[UR36][R16.64], RZ ;  /* 0x000000ff10007986 */ /* 0x000fe2000c101124 */
[----:B------:R-:W-:Y:S05]  /*a630*/  EXIT ;  /* 0x000000000000794d */ /* 0x000fea0003800000 */
.L_x_16951:
[----:B------:R-:W-:Y:S01]  /*a640*/  STG.E.U8 desc[UR36][R16.64], RZ ;  /* 0x000000ff10007986 */ /* 0x000fe2000c101124 */
[----:B------:R-:W-:Y:S05]  /*a650*/  EXIT ;  /* 0x000000000000794d */ /* 0x000fea0003800000 */
.L_x_16950:
[----:B------:R-:W-:-:S13]  /*a660*/  ISETP.NE.AND P0, PT, R0, 0x1c, PT ;  /* 0x0000001c0000780c */ /* 0x000fda0003f05270 */
[----:B------:R-:W-:Y:S05]  /*a670*/  @!P0 BRA `(.L_x_16953) ;  /* 0x0000000000608947 */ /* 0x000fea0003800000 */
[----:B------:R-:W-:-:S13]  /*a680*/  ISETP.NE.AND P0, PT, R0, 0x1d, PT ;  /* 0x0000001d0000780c */ /* 0x000fda0003f05270 */
[----:B------:R-:W-:Y:S05]  /*a690*/  @!P0 BRA `(.L_x_16954) ;  /* 0x0000000000508947 */ /* 0x000fea0003800000 */
[----:B------:R-:W-:-:S13]  /*a6a0*/  ISETP.NE.AND P0, PT, R0, 0x2c, PT ;  /* 0x0000002c0000780c */ /* 0x000fda0003f05270 */
[----:B------:R0:W-:Y:S01]  /*a6b0*/  @!P0 STG.E.U8 desc[UR36][R16.64], RZ ;  /* 0x000000ff10008986 */ /* 0x0001e2000c101124 */
[----:B------:R-:W-:Y:S05]  /*a6c0*/  @!P0 EXIT ;  /* 0x000000000000894d */ /* 0x000fea0003800000 */
.L_x_16938:
        /* <DEDUP_REMOVED lines=16> */
.L_x_16955:
[----:B------:R-:W-:Y:S05]  /*a7d0*/  EXIT ;  /* 0x000000000000794d */ /* 0x000fea0003800000 */
.L_x_16954:
[----:B------:R-:W-:Y:S01]  /*a7e0*/  STG.E.64 desc[UR36][R16.64], RZ ;  /* 0x000000ff10007986 */ /* 0x000fe2000c101b24 */
[----:B------:R-:W-:Y:S05]  /*a7f0*/  EXIT ;  /* 0x000000000000794d */ /* 0x000fea0003800000 */
.L_x_16953:
[----:B------:R-:W-:Y:S01]  /*a800*/  STG.E desc[UR36][R16.64], RZ ;  /* 0x000000ff10007986 */ /* 0x000fe2000c101924 */
[----:B------:R-:W-:Y:S05]  /*a810*/  EXIT ;  /* 0x000000000000794d */ /* 0x000fea0003800000 */
.L_x_16956:
        /* <DEDUP_REMOVED lines=14> */
.L_x_34757:


//--------------------- .text._ZN2at6native27unrolled_elementwise_kernelIZZZNS0_67_GLOBAL__N__bb565c37_34_ValidateCompressedIndicesKernel_cu_33a4b88b42_validate_compressed_sparse_indices_kernelILNS2_8CDimNameE1ENS2_18CUDAKernelLauncherENS2_14EmptyVecKernelENS2_8DummyVecELm8EEEvRKNS_6TensorESA_lllENKUlvE0_clEvENKUlvE_clEvEUliE_St5arrayIPcLm2EELi4E23TrivialOffsetCalculatorILi1EjESI_NS0_6memory12LoadWithCastILi1EEENSJ_13StoreWithCastILi1EEEEEviT_T0_T2_T3_T4_T5_ --------------------------
	.section	.text._ZN2at6native27unrolled_elementwise_kernelIZZZNS0_67_GLOBAL__N__bb565c37_34_ValidateCompressedIndicesKernel_cu_33a4b88b42_validate_compressed_sparse_indices_kernelILNS2_8CDimNameE1ENS2_18CUDAKernelLauncherENS2_14EmptyVecKernelENS2_8DummyVecELm8EEEvRKNS_6TensorESA_lllENKUlvE0_clEvENKUlvE_clEvEUliE_St5arrayIPcLm2EELi4E23TrivialOffsetCalculatorILi1EjESI_NS0_6memory12LoadWithCastILi1EEENSJ_13StoreWithCastILi1EEEEEviT_T0_T2_T3_T4_T5_,"ax",@progbits
	.align	128
        .global         _ZN2at6native27unrolled_elementwise_kernelIZZZNS0_67_GLOBAL__N__bb565c37_34_ValidateCompressedIndicesKernel_cu_33a4b88b42_validate_compressed_sparse_indices_kernelILNS2_8CDimNameE1ENS2_18CUDAKernelLauncherENS2_14EmptyVecKernelENS2_8DummyVecELm8EEEvRKNS_6TensorESA_lllENKUlvE0_clEvENKUlvE_clEvEUliE_St5arrayIPcLm2EELi4E23TrivialOffsetCalculatorILi1EjESI_NS0_6memory12LoadWithCastILi1EEENSJ_13StoreWithCastILi1EEEEEviT_T0_T2_T3_T4_T5_
        .type           _ZN2at6native27unrolled_elementwise_kernelIZZZNS0_67_GLOBAL__N__bb565c37_34_ValidateCompressedIndicesKernel_cu_33a4b88b42_validate_compressed_sparse_indices_kernelILNS2_8CDimNameE1ENS2_18CUDAKernelLauncherENS2_14EmptyVecKernelENS2_8DummyVecELm8EEEvRKNS_6TensorESA_lllENKUlvE0_clEvENKUlvE_clEvEUliE_St5arrayIPcLm2EELi4E23TrivialOffsetCalculatorILi1EjESI_NS0_6memory12LoadWithCastILi1EEENSJ_13StoreWithCastILi1EEEEEviT_T0_T2_T3_T4_T5_,@function
        .size           _ZN2at6native27unrolled_elementwise_kernelIZZZNS0_67_GLOBAL__N__bb565c37_34_ValidateCompressedIndicesKernel_cu_33a4b88b42_validate_compressed_sparse_indices_kernelILNS2_8CDimNameE1ENS2_18CUDAKernelLauncherENS2_14EmptyVecKernelENS2_8DummyVecELm8EEEvRKNS_6TensorESA_lllENKUlvE0_clEvENKUlvE_clEvEUliE_St5arrayIPcLm2EELi4E23TrivialOffsetCalculatorILi1EjESI_NS0_6memory12LoadWithCastILi1EEENSJ_13StoreWithCastILi1EEEEEviT_T0_T2_T3_T4_T5_,(.L_x_34758 - _ZN2at6native27unrolled_elementwise_kernelIZZZNS0_67_GLOBAL__N__bb565c37_34_ValidateCompressedIndicesKernel_cu_33a4b88b42_validate_compressed_sparse_indices_kernelILNS2_8CDimNameE1ENS2_18CUDAKernelLauncherENS2_14EmptyVecKernelENS2_8DummyVecELm8EEEvRKNS_6TensorESA_lllENKUlvE0_clEvENKUlvE_clEvEUliE_St5arrayIPcLm2EELi4E23TrivialOffsetCalculatorILi1EjESI_NS0_6memory12LoadWithCastILi1EEENSJ_13StoreWithCastILi1EEEEEviT_T0_T2_T3_T4_T5_)
        .other          _ZN2at6native27unrolled_elementwise_kernelIZZZNS0_67_GLOBAL__N__bb565c37_34_ValidateCompressedIndicesKernel_cu_33a4b88b42_validate_compressed_sparse_indices_kernelILNS2_8CDimNameE1ENS2_18CUDAKernelLauncherENS2_14EmptyVecKernelENS2_8DummyVecELm8EEEvRKNS_6TensorESA_lllENKUlvE0_clEvENKUlvE_clEvEUliE_St5arrayIPcLm2EELi4E23TrivialOffsetCalculatorILi1EjESI_NS0_6memory12LoadWithCastILi1EEENSJ_13StoreWithCastILi1EEEEEviT_T0_T2_T3_T4_T5_,@"STO_CUDA_ENTRY STV_DEFAULT"
_ZN2at6native27unrolled_elementwise_kernelIZZZNS0_67_GLOBAL__N__bb565c37_34_ValidateCompressedIndicesKernel_cu_33a4b88b42_validate_compressed_sparse_indices_kernelILNS2_8CDimNameE1ENS2_18CUDAKernelLauncherENS2_14EmptyVecKernelENS2_8DummyVecELm8EEEvRKNS_6TensorESA_lllENKUlvE0_clEvENKUlvE_clEvEUliE_St5arrayIPcLm2EELi4E23TrivialOffsetCalculatorILi1EjESI_NS0_6memory12LoadWithCastILi1EEENSJ_13StoreWithCastILi1EEEEEviT_T0_T2_T3_T4_T5_:
.text._ZN2at6native27unrolled_elementwise_kernelIZZZNS0_67_GLOBAL__N__bb565c37_34_ValidateCompressedIndicesKernel_cu_33a4b88b42_validate_compressed_sparse_indices_kernelILNS2_8CDimNameE1ENS2_18CUDAKernelLauncherENS2_14EmptyVecKernelENS2_8DummyVecELm8EEEvRKNS_6TensorESA_lllENKUlvE0_clEvENKUlvE_clEvEUliE_St5arrayIPcLm2EELi4E23TrivialOffsetCalculatorILi1EjESI_NS0_6memory12LoadWithCastILi1EEENSJ_13StoreWithCastILi1EEEEEviT_T0_T2_T3_T4_T5_:
        /* <DEDUP_REMOVED lines=31> */
.L_x_16962:
[----:B------:R3:W5:Y:S01]  /*01f0*/  LDG.E.U8 R24, desc[UR36][R2.64] ;  /* 0x0000002402187981 */ /* 0x000762000c1e1100 */
[----:B------:R-:W-:Y:S05]  /*0200*/  BRA `(.L_x_16964) ;  /* 0x0000000c002c7947 */ /* 0x000fea0003800000 */
.L_x_16961:
        /* <DEDUP_REMOVED lines=8> */
.L_x_16966:
[----:B------:R1:W5:Y:S01]  /*0290*/  LDG.E R24, desc[UR36][R2.64] ;  /* 0x0000002402187981 */ /* 0x000362000c1e1900 */
[----:B------:R-:W-:Y:S05]  /*02a0*/  BRA `(.L_x_16964) ;  /* 0x0000000c00047947 */ /* 0x000fea0003800000 */
.L_x_16965:
[----:B------:R2:W5:Y:S01]  /*02b0*/  LDG.E.S16 R24, desc[UR36][R2.64] ;  /* 0x0000002402187981 */ /* 0x000562000c1e1700 */
[----:B------:R-:W-:Y:S05]  /*02c0*/  BRA `(.L_x_16964) ;  /* 0x0000000800fc7947 */ /* 0x000fea0003800000 */
.L_x_16960:
        /* <DEDUP_REMOVED lines=9> */
.L_x_16968:
[----:B------:R-:W2:Y:S02]  /*0360*/  LDG.E.U16 R2, desc[UR36][R2.64] ;  /* 0x0000002402027981 */ /* 0x000ea4000c1e1500 */
[----:B--2---:R-:W-:-:S06]  /*0370*/  HADD2.F32 R24, -RZ, R2.H0_H0 ;  /* 0x20000002ff187230 */ /* 0x004fcc0000004100 */
[----:B------:R-:W0:Y:S01]  /*0380*/  F2I.FTZ.TRUNC.NTZ R24, R24 ;  /* 0x0000001800187305 */ /* 0x000e22000021f100 */
[----:B------:R-:W-:Y:S05]  /*0390*/  BRA `(.L_x_16964) ;  /* 0x0000000800c87947 */ /* 0x000fea0003800000 */
.L_x_16967:
        /* <DEDUP_REMOVED lines=9> */
.L_x_16970:
[----:B------:R-:W2:Y:S02]  /*0430*/  LDG.E.U16 R2, desc[UR36][R2.64] ;  /* 0x0000002402027981 */ /* 0x000ea4000c1e1500 */
[----:B--2---:R-:W-:-:S06]  /*0440*/  HADD2.F32 R24, -RZ, R2.H0_H0 ;  /* 0x20000002ff187230 */ /* 0x004fcc0000004100 */
[----:B------:R-:W0:Y:S01]  /*0450*/  F2I.FTZ.TRUNC.NTZ R24, R24 ;  /* 0x0000001800187305 */ /* 0x000e22000021f100 */
[----:B------:R-:W-:Y:S05]  /*0460*/  BRA `(.L_x_16964) ;  /* 0x0000000800947947 */ /* 0x000fea0003800000 */
.L_x_16969:
[----:B------:R-:W2:Y:S02]  /*0470*/  LDG.E.64 R24, desc[UR36][R2.64] ;  /* 0x0000002402187981 */ /* 0x000ea4000c1e1b00 */
[----:B--2---:R0:W1:Y:S02]  /*0480*/  F2I.F64.TRUNC R24, R24 ;  /* 0x0000001800187311 */ /* 0x004064000030d100 */
[----:B01----:R-:W-:Y:S05]  /*0490*/  BRA `(.L_x_16964) ;  /* 0x0000000800887947 */ /* 0x003fea0003800000 */
.L_x_16959:
        /* <DEDUP_REMOVED lines=12> */
.L_x_16973:
[----:B------:R-:W2:Y:S02]  /*0560*/  LDG.E.64 R2, desc[UR36][R2.64] ;  /* 0x0000002402027981 */ /* 0x000ea4000c1e1b00 */
[----:B--2---:R0:W1:Y:S02]  /*0570*/  F2I.F64.TRUNC R24, R2 ;  /* 0x0000000200187311 */ /* 0x004064000030d100 */
[----:B01----:R-:W-:Y:S05]  /*0580*/  BRA `(.L_x_16964) ;  /* 0x00000008004c7947 */ /* 0x003fea0003800000 */
.L_x_16972:
        /* <DEDUP_REMOVED lines=26> */
.L_x_16975:
        /* <DEDUP_REMOVED lines=13> */
.L_x_16974:
[----:B------:R-:W2:Y:S02]  /*0800*/  LDG.E.U16 R24, desc[UR36][R2.64] ;  /* 0x0000002402187981 */ /* 0x000ea4000c1e1500 */
[----:B--2---:R-:W-:-:S06]  /*0810*/  IMAD.U32 R24, R24, 0x10000, RZ ;  /* 0x0001000018187824 */ /* 0x004fcc00078e00ff */
[----:B------:R-:W0:Y:S01]  /*0820*/  F2I.FTZ.TRUNC.NTZ R24, R24 ;  /* 0x0000001800187305 */ /* 0x000e22000021f100 */
[----:B------:R-:W-:Y:S05]  /*0830*/  BRA `(.L_x_16964) ;  /* 0x0000000400a07947 */ /* 0x000fea0003800000 */
.L_x_16971:
        /* <DEDUP_REMOVED lines=10> */
.L_x_16978:
        /* <DEDUP_REMOVED lines=21> */
.L_x_16982:
[----:B------:R-:W-:Y:S05]  /*0a30*/  BSYNC.RECONVERGENT B1 ;  /* 0x0000000000017941 */ /* 0x000fea0003800200 */
.L_x_16981:
[----:B------:R-:W-:Y:S01]  /*0a40*/  IMAD.SHL.U32 R0, R0, 0x100000, RZ ;  /* 0x0010000000007824 */ /* 0x000fe200078e00ff */
[----:B------:R-:W-:-:S04]  /*0a50*/  LEA R2, R2, 0x3b800000, 0x17 ;  /* 0x3b80000002027811 */ /* 0x000fc800078eb8ff */
[----:B------:R-:W-:-:S07]  /*0a60*/  LOP3.LUT R24, R2, R0, R7, 0xfe, !PT ;  /* 0x0000000002187212 */ /* 0x000fce00078efe07 */
.L_x_16980:
[----:B------:R-:W-:Y:S05]  /*0a70*/  BSYNC.RECONVERGENT B0 ;  /* 0x0000000000007941 */ /* 0x000fea0003800200 */
.L_x_16979:
[----:B------:R-:W0:Y:S01]  /*0a80*/  F2I.FTZ.TRUNC.NTZ R24, R24 ;  /* 0x0000001800187305 */ /* 0x000e22000021f100 */
[----:B------:R-:W-:Y:S05]  /*0a90*/  BRA `(.L_x_16964) ;  /* 0x0000000400087947 */ /* 0x000fea0003800000 */
.L_x_16977:
        /* <DEDUP_REMOVED lines=21> */
.L_x_16986:
[----:B------:R-:W-:Y:S05]  /*0bf0*/  BSYNC.RECONVERGENT B1 ;  /* 0x0000000000017941 */ /* 0x000fea0003800200 */
.L_x_16985:
[----:B------:R-:W-:Y:S01]  /*0c00*/  IMAD.SHL.U32 R0, R0, 0x200000, RZ ;  /* 0x0020000000007824 */ /* 0x000fe200078e00ff */
[----:B------:R-:W-:-:S04]  /*0c10*/  LEA R2, R2, 0x37800000, 0x17 ;  /* 0x3780000002027811 */ /* 0x000fc800078eb8ff */
[----:B------:R-:W-:-:S07]  /*0c20*/  LOP3.LUT R24, R2, R0, R7, 0xfe, !PT ;  /* 0x0000000002187212 */ /* 0x000fce00078efe07 */
.L_x_16984:
[----:B------:R-:W-:Y:S05]  /*0c30*/  BSYNC.RECONVERGENT B0 ;  /* 0x0000000000007941 */ /* 0x000fea0003800200 */
.L_x_16983:
[----:B------:R-:W0:Y:S01]  /*0c40*/  F2I.FTZ.TRUNC.NTZ R24, R24 ;  /* 0x0000001800187305 */ /* 0x000e22000021f100 */
[----:B------:R-:W-:Y:S05]  /*0c50*/  BRA `(.L_x_16964) ;  /* 0x0000000000987947 */ /* 0x000fea0003800000 */
.L_x_16976:
[----:B------:R-:W-:-:S09]  /*0c60*/  UISETP.NE.AND UP0, UPT, UR4, 0x1c, UPT ;  /* 0x0000001c0400788c */ /* 0x000fd2000bf05270 */
[----:B------:R-:W-:Y:S05]  /*0c70*/  BRA.U !UP0, `(.L_x_16987) ;  /* 0x00000001088c7547 */ /* 0x000fea000b800000 */
[----:B------:R-:W-:-:S09]  /*0c80*/  UISETP.NE.AND UP0, UPT, UR4, 0x1d, UPT ;  /* 0x0000001d0400788c */ /* 0x000fd2000bf05270 */
[----:B------:R-:W-:Y:S05]  /*0c90*/  BRA.U !UP0, `(.L_x_16988) ;  /* 0x00000001087c7547 */ /* 0x000fea000b800000 */
[----:B------:R-:W-:-:S09]  /*0ca0*/  UISETP.NE.AND UP0, UPT, UR4, 0x2c, UPT ;  /* 0x0000002c0400788c */ /* 0x000fd2000bf05270 */
[----:B------:R-:W-:Y:S05]  /*0cb0*/  BRA.U !UP0, `(.L_x_16989) ;  /* 0x0000000108487547 */ /* 0x000fea000b800000 */
.L_x_16963:
        /* <DEDUP_REMOVED lines=16> */
.L_x_16990:
[----:B------:R-:W-:Y:S01]  /*0dc0*/  IMAD.MOV.U32 R24, RZ, RZ, RZ ;  /* 0x000000ffff187224 */ /* 0x000fe200078e00ff */
[----:B------:R-:W-:Y:S06]  /*0dd0*/  BRA `(.L_x_16964) ;  /* 0x0000000000387947 */ /* 0x000fec0003800000 */
.L_x_16989:
        /* <DEDUP_REMOVED lines=8> */
.L_x_16992:
[----:B------:R-:W-:Y:S05]  /*0e60*/  BSYNC.RECONVERGENT B0 ;  /* 0x0000000000007941 */ /* 0x000fea0003800200 */
.L_x_16991:
[----:B------:R-:W0:Y:S01]  /*0e70*/  F2I.FTZ.TRUNC.NTZ R24, R24 ;  /* 0x0000001800187305 */ /* 0x000e22000021f100 */
[----:B------:R-:W-:Y:S05]  /*0e80*/  BRA `(.L_x_16964) ;  /* 0x00000000000c7947 */ /* 0x000fea0003800000 */
.L_x_16988:
[----:B------:R0:W5:Y:S01]  /*0e90*/  LDG.E R24, desc[UR36][R2.64] ;  /* 0x0000002402187981 */ /* 0x000162000c1e1900 */
[----:B------:R-:W-:Y:S05]  /*0ea0*/  BRA `(.L_x_16964) ;  /* 0x0000000000047947 */ /* 0x000fea0003800000 */
.L_x_16987:
[----:B------:R0:W5:Y:S02]  /*0eb0*/  LDG.E R24, desc[UR36][R2.64] ;  /* 0x0000002402187981 */ /* 0x000164000c1e1900 */
.L_x_16964:
[----:B------:R-:W-:-:S07]  /*0ec0*/  VIADD R26, R16, 0x80 ;  /* 0x00000080101a7836 */ /* 0x000fce0000000000 */
.L_x_16958:
[----:B------:R-:W-:Y:S05]  /*0ed0*/  BSYNC.RECONVERGENT B6 ;  /* 0x0000000000067941 */ /* 0x000fea0003800200 */
.L_x_16957:
        /* <DEDUP_REMOVED lines=23> */
.L_x_16998:
[----:B------:R0:W5:Y:S01]  /*1050*/  LDG.E.U8 R23, desc[UR36][R2.64] ;  /* 0x0000002402177981 */ /* 0x000162000c1e1100 */
[----:B------:R-:W-:Y:S05]  /*1060*/  BRA `(.L_x_17000) ;  /* 0x0000000c002c7947 */ /* 0x000fea0003800000 */
.L_x_16997:
        /* <DEDUP_REMOVED lines=8> */
.L_x_17002:
[----:B------:R0:W5:Y:S01]  /*10f0*/  LDG.E R23, desc[UR36][R2.64] ;  /* 0x0000002402177981 */ /* 0x000162000c1e1900 */
[----:B------:R-:W-:Y:S05]  /*1100*/  BRA `(.L_x_17000) ;  /* 0x0000000c00047947 */ /* 0x000fea0003800000 */
.L_x_17001:
[----:B------:R0:W5:Y:S01]  /*1110*/  LDG.E.S16 R23, desc[UR36][R2.64] ;  /* 0x0000002402177981 */ /* 0x000162000c1e1700 */
[----:B------:R-:W-:Y:S05]  /*1120*/  BRA `(.L_x_17000) ;  /* 0x0000000800fc7947 */ /* 0x000fea0003800000 */
.L_x_16996:
        /* <DEDUP_REMOVED lines=9> */
.L_x_17004:
[----:B------:R-:W2:Y:S02]  /*11c0*/  LDG.E.U16 R2, desc[UR36][R2.64] ;  /* 0x0000002402027981 */ /* 0x000ea4000c1e1500 */
[----:B--2---:R-:W-:-:S06]  /*11d0*/  HADD2.F32 R23, -RZ, R2.H0_H0 ;  /* 0x20000002ff177230 */ /* 0x004fcc0000004100 */
[----:B------:R-:W0:Y:S01]  /*11e0*/  F2I.FTZ.TRUNC.NTZ R23, R23 ;  /* 0x0000001700177305 */ /* 0x000e22000021f100 */
[----:B------:R-:W-:Y:S05]  /*11f0*/  BRA `(.L_x_17000) ;  /* 0x0000000800c87947 */ /* 0x000fea0003800000 */
.L_x_17003:
        /* <DEDUP_REMOVED lines=9> */
.L_x_17006:
[----:B------:R-:W2:Y:S02]  /*1290*/  LDG.E.U16 R2, desc[UR36][R2.64] ;  /* 0x0000002402027981 */ /* 0x000ea4000c1e1500 */
[----:B--2---:R-:W-:-:S06]  /*12a0*/  HADD2.F32 R23, -RZ, R2.H0_H0 ;  /* 0x20000002ff177230 */ /* 0x004fcc0000004100 */
[----:B------:R-:W0:Y:S01]  /*12b0*/  F2I.FTZ.TRUNC.NTZ R23, R23 ;  /* 0x0000001700177305 */ /* 0x000e22000021f100 */
[----:B------:R-:W-:Y:S05]  /*12c0*/  BRA `(.L_x_17000) ;  /* 0x0000000800947947 */ /* 0x000fea0003800000 */
.L_x_17005:
[----:B------:R-:W2:Y:S02]  /*12d0*/  LDG.E.64 R2, desc[UR36][R2.64] ;  /* 0x0000002402027981 */ /* 0x000ea4000c1e1b00 */
[----:B--2---:R0:W1:Y:S02]  /*12e0*/  F2I.F64.TRUNC R23, R2 ;  /* 0x0000000200177311 */ /* 0x004064000030d100 */
[----:B01----:R-:W-:Y:S05]  /*12f0*/  BRA `(.L_x_17000) ;  /* 0x0000000800887947 */ /* 0x003fea0003800000 */
.L_x_16995:
        /* <DEDUP_REMOVED lines=12> */
.L_x_17009:
[----:B------:R-:W2:Y:S02]  /*13c0*/  LDG.E.64 R2, desc[UR36][R2.64] ;  /* 0x0000002402027981 */ /* 0x000ea4000c1e1b00 */
[----:B--2---:R0:W1:Y:S02]  /*13d0*/  F2I.F64.TRUNC R23, R2 ;  /* 0x0000000200177311 */ /* 0x004064000030d100 */
[----:B01----:R-:W-:Y:S05]  /*13e0*/  BRA `(.L_x_17000) ;  /* 0x00000008004c7947 */ /* 0x003fea0003800000 */
.L_x_17008:
        /* <DEDUP_REMOVED lines=26> */
.L_x_17011:
        /* <DEDUP_REMOVED lines=13> */
.L_x_17010:
[----:B------:R-:W2:Y:S02]  /*1660*/  LDG.E.U16 R23, desc[UR36][R2.64] ;  /* 0x0000002402177981 */ /* 0x000ea4000c1e1500 */
[----:B--2---:R-:W-:-:S06]  /*1670*/  IMAD.U32 R23, R23, 0x10000, RZ ;  /* 0x0001000017177824 */ /* 0x004fcc00078e00ff */
[----:B------:R-:W4:Y:S01]  /*1680*/  F2I.FTZ.TRUNC.NTZ R23, R23 ;  /* 0x0000001700177305 */ /* 0x000f22000021f100 */
[----:B------:R-:W-:Y:S05]  /*1690*/  BRA `(.L_x_17000) ;  /* 0x0000000400a07947 */ /* 0x000fea0003800000 */
.L_x_17007:
        /* <DEDUP_REMOVED lines=10> */
.L_x_17014:
        /* <DEDUP_REMOVED lines=21> */
.L_x_17018:
[----:B------:R-:W-:Y:S05]  /*1890*/  BSYNC.RECONVERGENT B1 ;  /* 0x0000000000017941 */ /* 0x000fea0003800200 */
.L_x_17017:
[----:B------:R-:W-:Y:S01]  /*18a0*/  IMAD.SHL.U32 R0, R0, 0x100000, RZ ;  /* 0x0010000000007824 */ /* 0x000fe200078e00ff */
[----:B------:R-:W-:-:S04]  /*18b0*/  LEA R2, R2, 0x3b800000, 0x17 ;  /* 0x3b80000002027811 */ /* 0x000fc800078eb8ff */
[----:B------:R-:W-:-:S07]  /*18c0*/  LOP3.LUT R23, R2, R0, R23, 0xfe, !PT ;  /* 0x0000000002177212 */ /* 0x000fce00078efe17 */
.L_x_17016:
[----:B------:R-:W-:Y:S05]  /*18d0*/  BSYNC.RECONVERGENT B0 ;  /* 0x0000000000007941 */ /* 0x000fea0003800200 */
.L_x_17015:
[----:B------:R-:W0:Y:S01]  /*18e0*/  F2I.FTZ.TRUNC.NTZ R23, R23 ;  /* 0x0000001700177305 */ /* 0x000e22000021f100 */
[----:B------:R-:W-:Y:S05]  /*18f0*/  BRA `(.L_x_17000) ;  /* 0x0000000400087947 */ /* 0x000fea0003800000 */
.L_x_17013:
        /* <DEDUP_REMOVED lines=21> */
.L_x_17022:
[----:B------:R-:W-:Y:S05]  /*1a50*/  BSYNC.RECONVERGENT B1 ;  /* 0x0000000000017941 */ /* 0x000fea0003800200 */
.L_x_17021:
[----:B------:R-:W-:Y:S01]  /*1a60*/  IMAD.SHL.U32 R0, R0, 0x200000, RZ ;  /* 0x0020000000007824 */ /* 0x000fe200078e00ff */
[----:B------:R-:W-:-:S04]  /*1a70*/  LEA R2, R2, 0x37800000, 0x17 ;  /* 0x3780000002027811 */ /* 0x000fc800078eb8ff */
[----:B------:R-:W-:-:S07]  /*1a80*/  LOP3.LUT R23, R2, R0, R23, 0xfe, !PT ;  /* 0x0000000002177212 */ /* 0x000fce00078efe17 */
.L_x_17020:
[----:B------:R-:W-:Y:S05]  /*1a90*/  BSYNC.RECONVERGENT B0 ;  /* 0x0000000000007941 */ /* 0x000fea0003800200 */
.L_x_17019:
[----:B------:R-:W0:Y:S01]  /*1aa0*/  F2I.FTZ.TRUNC.NTZ R23, R23 ;  /* 0x0000001700177305 */ /* 0x000e22000021f100 */
[----:B------:R-:W-:Y:S05]  /*1ab0*/  BRA `(.L_x_17000) ;  /* 0x0000000000987947 */ /* 0x000fea0003800000 */
.L_x_17012:
        /* <DEDUP_REMOVED lines=14> */
.L_x_17026:
[----:B------:R-:W-:Y:S05]  /*1ba0*/  BSYNC.RECONVERGENT B0 ;  /* 0x0000000000007941 */ /* 0x000fea0003800200 */
.L_x_17025:
[----:B------:R-:W0:Y:S01]  /*1bb0*/  F2I.FTZ.TRUNC.NTZ R23, R23 ;  /* 0x0000001700177305 */ /* 0x000e22000021f100 */
[----:B------:R-:W-:Y:S05]  /*1bc0*/  BRA `(.L_x_17000) ;  /* 0x0000000000547947 */ /* 0x000fea0003800000 */
.L_x_16999:
        /* <DEDUP_REMOVED lines=16> */
.L_x_17027:
[----:B------:R-:W-:Y:S01]  /*1cd0*/  IMAD.MOV.U32 R23, RZ, RZ, RZ ;  /* 0x000000ffff177224 */ /* 0x000fe200078e00ff */
[----:B------:R-:W-:Y:S06]  /*1ce0*/  BRA `(.L_x_17000) ;  /* 0x00000000000c7947 */ /* 0x000fec0003800000 */
.L_x_17024:
[----:B------:R0:W5:Y:S01]  /*1cf0*/  LDG.E R23, desc[UR36][R2.64] ;  /* 0x0000002402177981 */ /* 0x000162000c1e1900 */
[----:B------:R-:W-:Y:S05]  /*1d00*/  BRA `(.L_x_17000) ;  /* 0x0000000000047947 */ /* 0x000fea0003800000 */
.L_x_17023:
[----:B------:R0:W5:Y:S02]  /*1d10*/  LDG.E R23, desc[UR36][R2.64] ;  /* 0x0000002402177981 */ /* 0x000164000c1e1900 */
.L_x_17000:
[----:B------:R-:W-:-:S07]  /*1d20*/  VIADD R26, R26, 0x80 ;  /* 0x000000801a1a7836 */ /* 0x000fce0000000000 */
.L_x_16994:
[----:B------:R-:W-:Y:S05]  /*1d30*/  BSYNC.RECONVERGENT B6 ;  /* 0x0000000000067941 */ /* 0x000fea0003800200 */
.L_x_16993:
        /* <DEDUP_REMOVED lines=23> */
.L_x_17033:
[----:B------:R0:W5:Y:S01]  /*1eb0*/  LDG.E.U8 R18, desc[UR36][R2.64] ;  /* 0x0000002402127981 */ /* 0x000162000c1e1100 */
[----:B------:R-:W-:Y:S05]  /*1ec0*/  BRA `(.L_x_17035) ;  /* 0x0000000c002c7947 */ /* 0x000fea0003800000 */
.L_x_17032:
        /* <DEDUP_REMOVED lines=8> */
.L_x_17037:
[----:B------:R0:W5:Y:S01]  /*1f50*/  LDG.E R18, desc[UR36][R2.64] ;  /* 0x0000002402127981 */ /* 0x000162000c1e1900 */
[----:B------:R-:W-:Y:S05]  /*1f60*/  BRA `(.L_x_17035) ;  /* 0x0000000c00047947 */ /* 0x000fea0003800000 */
.L_x_17036:
[----:B------:R0:W5:Y:S01]  /*1f70*/  LDG.E.S16 R18, desc[UR36][R2.64] ;  /* 0x0000002402127981 */ /* 0x000162000c1e1700 */
[----:B------:R-:W-:Y:S05]  /*1f80*/  BRA `(.L_x_17035) ;  /* 0x0000000800fc7947 */ /* 0x000fea0003800000 */
.L_x_17031:
        /* <DEDUP_REMOVED lines=9> */
.L_x_17039:
[----:B------:R-:W2:Y:S02]  /*2020*/  LDG.E.U16 R2, desc[UR36][R2.64] ;  /* 0x0000002402027981 */ /* 0x000ea4000c1e1500 */
[----:B--2---:R-:W-:-:S06]  /*2030*/  HADD2.F32 R18, -RZ, R2.H0_H0 ;  /* 0x20000002ff127230 */ /* 0x004fcc0000004100 */
[----:B------:R-:W0:Y:S01]  /*2040*/  F2I.FTZ.TRUNC.NTZ R18, R18 ;  /* 0x0000001200127305 */ /* 0x000e22000021f100 */
[----:B------:R-:W-:Y:S05]  /*2050*/  BRA `(.L_x_17035) ;  /* 0x0000000800c87947 */ /* 0x000fea0003800000 */
.L_x_17038:
        /* <DEDUP_REMOVED lines=9> */
.L_x_17041:
[----:B------:R-:W2:Y:S02]  /*20f0*/  LDG.E.U16 R2, desc[UR36][R2.64] ;  /* 0x0000002402027981 */ /* 0x000ea4000c1e1500 */
[----:B--2---:R-:W-:-:S06]  /*2100*/  HADD2.F32 R18, -RZ, R2.H0_H0 ;  /* 0x20000002ff127230 */ /* 0x004fcc0000004100 */
[----:B------:R-:W0:Y:S01]  /*2110*/  F2I.FTZ.TRUNC.NTZ R18, R18 ;  /* 0x0000001200127305 */ /* 0x000e22000021f100 */
[----:B------:R-:W-:Y:S05]  /*2120*/  BRA `(.L_x_17035) ;  /* 0x0000000800947947 */ /* 0x000fea0003800000 */
.L_x_17040:
[----:B------:R-:W2:Y:S02]  /*2130*/  LDG.E.64 R2, desc[UR36][R2.64] ;  /* 0x0000002402027981 */ /* 0x000ea4000c1e1b00 */
[----:B--2---:R0:W1:Y:S02]  /*2140*/  F2I.F64.TRUNC R18, R2 ;  /* 0x0000000200127311 */ /* 0x004064000030d100 */
[----:B01----:R-:W-:Y:S05]  /*2150*/  BRA `(.L_x_17035) ;  /* 0x0000000800887947 */ /* 0x003fea0003800000 */
.L_x_17030:
        /* <DEDUP_REMOVED lines=12> */
.L_x_17044:
[----:B------:R-:W2:Y:S02]  /*2220*/  LDG.E.64 R2, desc[UR36][R2.64] ;  /* 0x0000002402027981 */ /* 0x000ea4000c1e1b00 */
[----:B--2---:R0:W1:Y:S02]  /*2230*/  F2I.F64.TRUNC R18, R2 ;  /* 0x0000000200127311 */ /* 0x004064000030d100 */
[----:B01----:R-:W-:Y:S05]  /*2240*/  BRA `(.L_x_17035) ;  /* 0x00000008004c7947 */ /* 0x003fea0003800000 */
.L_x_17043:
        /* <DEDUP_REMOVED lines=26> */
.L_x_17046:
        /* <DEDUP_REMOVED lines=13> */
.L_x_17045:
[----:B------:R-:W2:Y:S02]  /*24c0*/  LDG.E.U16 R18, desc[UR36][R2.64] ;  /* 0x0000002402127981 */ /* 0x000ea4000c1e1500 */
[----:B--2---:R-:W-:-:S06]  /*24d0*/  IMAD.U32 R18, R18, 0x10000, RZ ;  /* 0x0001000012127824 */ /* 0x004fcc00078e00ff */
[----:B------:R-:W0:Y:S01]  /*24e0*/  F2I.FTZ.TRUNC.NTZ R18, R18 ;  /* 0x0000001200127305 */ /* 0x000e22000021f100 */
[----:B------:R-:W-:Y:S05]  /*24f0*/  BRA `(.L_x_17035) ;  /* 0x0000000400a07947 */ /* 0x000fea0003800000 */
.L_x_17042:
        /* <DEDUP_REMOVED lines=10> */
.L_x_17049:
        /* <DEDUP_REMOVED lines=21> */
.L_x_17053:
[----:B------:R-:W-:Y:S05]  /*26f0*/  BSYNC.RECONVERGENT B1 ;  /* 0x0000000000017941 */ /* 0x000fea0003800200 */
.L_x_17052:
[----:B------:R-:W-:Y:S01]  /*2700*/  IMAD.SHL.U32 R0, R0, 0x100000, RZ ;  /* 0x0010000000007824 */ /* 0x000fe200078e00ff */
[----:B------:R-:W-:-:S04]  /*2710*/  LEA R2, R2, 0x3b800000, 0x17 ;  /* 0x3b80000002027811 */ /* 0x000fc800078eb8ff */
[----:B------:R-:W-:-:S07]  /*2720*/  LOP3.LUT R18, R2, R0, R7, 0xfe, !PT ;  /* 0x0000000002127212 */ /* 0x000fce00078efe07 */
.L_x_17051:
[----:B------:R-:W-:Y:S05]  /*2730*/  BSYNC.RECONVERGENT B0 ;  /* 0x0000000000007941 */ /* 0x000fea0003800200 */
.L_x_17050:
[----:B------:R-:W1:Y:S01]  /*2740*/  F2I.FTZ.TRUNC.NTZ R18, R18 ;  /* 0x0000001200127305 */ /* 0x000e62000021f100 */
[----:B------:R-:W-:Y:S05]  /*2750*/  BRA `(.L_x_17035) ;  /* 0x0000000400087947 */ /* 0x000fea0003800000 */
.L_x_17048:
        /* <DEDUP_REMOVED lines=21> */
.L_x_17057:
[----:B------:R-:W-:Y:S05]  /*28b0*/  BSYNC.RECONVERGENT B1 ;  /* 0x0000000000017941 */ /* 0x000fea0003800200 */
.L_x_17056:
[----:B------:R-:W-:Y:S01]  /*28c0*/  IMAD.SHL.U32 R0, R0, 0x200000, RZ ;  /* 0x0020000000007824 */ /* 0x000fe200078e00ff */
[----:B------:R-:W-:-:S04]  /*28d0*/  LEA R2, R2, 0x37800000, 0x17 ;  /* 0x3780000002027811 */ /* 0x000fc800078eb8ff */
[----:B------:R-:W-:-:S07]  /*28e0*/  LOP3.LUT R18, R2, R0, R7, 0xfe, !PT ;  /* 0x0000000002127212 */ /* 0x000fce00078efe07 */
.L_x_17055:
[----:B------:R-:W-:Y:S05]  /*28f0*/  BSYNC.RECONVERGENT B0 ;  /* 0x0000000000007941 */ /* 0x000fea0003800200 */
.L_x_17054:
[----:B------:R-:W2:Y:S01]  /*2900*/  F2I.FTZ.TRUNC.NTZ R18, R18 ;  /* 0x0000001200127305 */ /* 0x000ea2000021f100 */
[----:B------:R-:W-:Y:S05]  /*2910*/  BRA `(.L_x_17035) ;  /* 0x0000000000987947 */ /* 0x000fea0003800000 */
.L_x_17047:
        /* <DEDUP_REMOVED lines=14> */
.L_x_17061:
[----:B------:R-:W-:Y:S05]  /*2a00*/  BSYNC.RECONVERGENT B0 ;  /* 0x0000000000007941 */ /* 0x000fea0003800200 */
.L_x_17060:
[----:B------:R-:W4:Y:S01]  /*2a10*/  F2I.FTZ.TRUNC.NTZ R18, R18 ;  /* 0x0000001200127305 */ /* 0x000f22000021f100 */
[----:B------:R-:W-:Y:S05]  /*2a20*/  BRA `(.L_x_17035) ;  /* 0x0000000000547947 */ /* 0x000fea0003800000 */
.L_x_17034:
        /* <DEDUP_REMOVED lines=16> */
.L_x_17062:
[----:B------:R-:W-:Y:S01]  /*2b30*/  IMAD.MOV.U32 R18, RZ, RZ, RZ ;  /* 0x000000ffff127224 */ /* 0x000fe200078e00ff */
[----:B------:R-:W-:Y:S06]  /*2b40*/  BRA `(.L_x_17035) ;  /* 0x00000000000c7947 */ /* 0x000fec0003800000 */
.L_x_17059:
[----:B------:R0:W5:Y:S01]  /*2b50*/  LDG.E R18, desc[UR36][R2.64] ;  /* 0x0000002402127981 */ /* 0x000162000c1e1900 */
[----:B------:R-:W-:Y:S05]  /*2b60*/  BRA `(.L_x_17035) ;  /* 0x0000000000047947 */ /* 0x000fea0003800000 */
.L_x_17058:
[----:B------:R3:W5:Y:S02]  /*2b70*/  LDG.E R18, desc[UR36][R2.64] ;  /* 0x0000002402127981 */ /* 0x000764000c1e1900 */
.L_x_17035:
[----:B------:R-:W-:-:S07]  /*2b80*/  VIADD R26, R26, 0x80 ;  /* 0x000000801a1a7836 */ /* 0x000fce0000000000 */
.L_x_17029:
[----:B------:R-:W-:Y:S05]  /*2b90*/  BSYNC.RECONVERGENT B6 ;  /* 0x0000000000067941 */ /* 0x000fea0003800200 */
.L_x_17028:
        /* <DEDUP_REMOVED lines=23> */
.L_x_17068:
[----:B------:R0:W5:Y:S01]  /*2d10*/  LDG.E.U8 R22, desc[UR36][R2.64] ;  /* 0x0000002402167981 */ /* 0x000162000c1e1100 */
[----:B------:R-:W-:Y:S05]  /*2d20*/  BRA `(.L_x_17064) ;  /* 0x0000000c00287947 */ /* 0x000fea0003800000 */
.L_x_17067:
        /* <DEDUP_REMOVED lines=8> */
.L_x_17071:
[----:B------:R0:W5:Y:S01]  /*2db0*/  LDG.E R22, desc[UR36][R2.64] ;  /* 0x0000002402167981 */ /* 0x000162000c1e1900 */
[----:B------:R-:W-:Y:S05]  /*2dc0*/  BRA `(.L_x_17064) ;  /* 0x0000000c00007947 */ /* 0x000fea0003800000 */
.L_x_17070:
[----:B------:R0:W5:Y:S01]  /*2dd0*/  LDG.E.S16 R22, desc[UR36][R2.64] ;  /* 0x0000002402167981 */ /* 0x000162000c1e1700 */
[----:B------:R-:W-:Y:S05]  /*2de0*/  BRA `(.L_x_17064) ;  /* 0x0000000800f87947 */ /* 0x000fea0003800000 */
.L_x_17066:
        /* <DEDUP_REMOVED lines=9> */
.L_x_17073:
[----:B------:R-:W2:Y:S02]  /*2e80*/  LDG.E.U16 R2, desc[UR36][R2.64] ;  /* 0x0000002402027981 */ /* 0x000ea4000c1e1500 */
[----:B--2---:R-:W-:-:S06]  /*2e90*/  HADD2.F32 R22, -RZ, R2.H0_H0 ;  /* 0x20000002ff167230 */ /* 0x004fcc0000004100 */
[----:B------:R-:W0:Y:S01]  /*2ea0*/  F2I.FTZ.TRUNC.NTZ R22, R22 ;  /* 0x0000001600167305 */ /* 0x000e22000021f100 */
[----:B------:R-:W-:Y:S05]  /*2eb0*/  BRA `(.L_x_17064) ;  /* 0x0000000800c47947 */ /* 0x000fea0003800000 */
.L_x_17072:
        /* <DEDUP_REMOVED lines=9> */
.L_x_17075:
[----:B------:R-:W2:Y:S02]  /*2f50*/  LDG.E.U16 R2, desc[UR36][R2.64] ;  /* 0x0000002402027981 */ /* 0x000ea4000c1e1500 */
[----:B--2---:R-:W-:-:S06]  /*2f60*/  HADD2.F32 R22, -RZ, R2.H0_H0 ;  /* 0x20000002ff167230 */ /* 0x004fcc0000004100 */
[----:B------:R-:W0:Y:S01]  /*2f70*/  F2I.FTZ.TRUNC.NTZ R22, R22 ;  /* 0x0000001600167305 */ /* 0x000e22000021f100 */
[----:B------:R-:W-:Y:S05]  /*2f80*/  BRA `(.L_x_17064) ;  /* 0x0000000800907947 */ /* 0x000fea0003800000 */
.L_x_17074:
[----:B------:R-:W2:Y:S02]  /*2f90*/  LDG.E.64 R2, desc[UR36][R2.64] ;  /* 0x0000002402027981 */ /* 0x000ea4000c1e1b00 */
[----:B--2---:R0:W1:Y:S02]  /*2fa0*/  F2I.F64.TRUNC R22, R2 ;  /* 0x0000000200167311 */ /* 0x004064000030d100 */
[----:B01----:R-:W-:Y:S05]  /*2fb0*/  BRA `(.L_x_17064) ;  /* 0x0000000800847947 */ /* 0x003fea0003800000 */
.L_x_17065:
        /* <DEDUP_REMOVED lines=12> */
.L_x_17078:
[----:B------:R-:W2:Y:S02]  /*3080*/  LDG.E.64 R2, desc[UR36][R2.64] ;  /* 0x0000002402027981 */ /* 0x000ea4000c1e1b00 */
[----:B--2---:R0:W1:Y:S02]  /*3090*/  F2I.F64.TRUNC R22, R2 ;  /* 0x0000000200167311 */ /* 0x004064000030d100 */
[----:B01----:R-:W-:Y:S05]  /*30a0*/  BRA `(.L_x_17064) ;  /* 0x0000000800487947 */ /* 0x003fea0003800000 */
.L_x_17077:
        /* <DEDUP_REMOVED lines=26> */
.L_x_17080:
        /* <DEDUP_REMOVED lines=13> */
.L_x_17079:
[----:B------:R-:W2:Y:S02]  /*3320*/  LDG.E.U16 R22, desc[UR36][R2.64] ;  /* 0x0000002402167981 */ /* 0x000ea4000c1e1500 */
[----:B--2---:R-:W-:-:S06]  /*3330*/  IMAD.U32 R22, R22, 0x10000, RZ ;  /* 0x0001000016167824 */ /* 0x004fcc00078e00ff */
[----:B------:R-:W0:Y:S01]  /*3340*/  F2I.FTZ.TRUNC.NTZ R22, R22 ;  /* 0x0000001600167305 */ /* 0x000e22000021f100 */
[----:B------:R-:W-:Y:S05]  /*3350*/  BRA `(.L_x_17064) ;  /* 0x00000004009c7947 */ /* 0x000fea0003800000 */
.L_x_17076:
        /* <DEDUP_REMOVED lines=10> */
.L_x_17083:
        /* <DEDUP_REMOVED lines=21> */
.L_x_17087:
[----:B------:R-:W-:Y:S05]  /*3550*/  BSYNC.RECONVERGENT B1 ;  /* 0x0000000000017941 */ /* 0x000fea0003800200 */
.L_x_17086:
[----:B------:R-:W-:Y:S01]  /*3560*/  IMAD.SHL.U32 R0, R0, 0x100000, RZ ;  /* 0x0010000000007824 */ /* 0x000fe200078e00ff */
[----:B------:R-:W-:-:S04]  /*3570*/  LEA R2, R2, 0x3b800000, 0x17 ;  /* 0x3b80000002027811 */ /* 0x000fc800078eb8ff */
[----:B------:R-:W-:-:S07]  /*3580*/  LOP3.LUT R22, R2, R0, R7, 0xfe, !PT ;  /* 0x0000000002167212 */ /* 0x000fce00078efe07 */
.L_x_17085:
[----:B------:R-:W-:Y:S05]  /*3590*/  BSYNC.RECONVERGENT B0 ;  /* 0x0000000000007941 */ /* 0x000fea0003800200 */
.L_x_17084:
[----:B------:R-:W0:Y:S01]  /*35a0*/  F2I.FTZ.TRUNC.NTZ R22, R22 ;  /* 0x0000001600167305 */ /* 0x000e22000021f100 */
[----:B------:R-:W-:Y:S05]  /*35b0*/  BRA `(.L_x_17064) ;  /* 0x0000000400047947 */ /* 0x000fea0003800000 */
.L_x_17082:
        /* <DEDUP_REMOVED lines=21> */
.L_x_17091:
[----:B------:R-:W-:Y:S05]  /*3710*/  BSYNC.RECONVERGENT B1 ;  /* 0x0000000000017941 */ /* 0x000fea0003800200 */
.L_x_17090:
[----:B------:R-:W-:Y:S01]  /*3720*/  IMAD.SHL.U32 R0, R0, 0x200000, RZ ;  /* 0x0020000000007824 */ /* 0x000fe200078e00ff */
[----:B------:R-:W-:-:S04]  /*3730*/  LEA R2, R2, 0x37800000, 0x17 ;  /* 0x3780000002027811 */ /* 0x000fc800078eb8ff */
[----:B------:R-:W-:-:S07]  /*3740*/  LOP3.LUT R22, R2, R0, R7, 0xfe, !PT ;  /* 0x0000000002167212 */ /* 0x000fce00078efe07 */
.L_x_17089:
[----:B------:R-:W-:Y:S05]  /*3750*/  BSYNC.RECONVERGENT B0 ;  /* 0x0000000000007941 */ /* 0x000fea0003800200 */
.L_x_17088:
[----:B------:R-:W0:Y:S01]  /*3760*/  F2I.FTZ.TRUNC.NTZ R22, R22 ;  /* 0x0000001600167305 */ /* 0x000e22000021f100 */
[----:B------:R-:W-:Y:S05]  /*3770*/  BRA `(.L_x_17064) ;  /* 0x0000000000947947 */ /* 0x000fea0003800000 */
.L_x_17081:
        /* <DEDUP_REMOVED lines=14> */
.L_x_17095:
[----:B------:R-:W-:Y:S05]  /*3860*/  BSYNC.RECONVERGENT B0 ;  /* 0x0000000000007941 */ /* 0x000fea0003800200 */
.L_x_17094:
[----:B------:R-:W0:Y:S01]  /*3870*/  F2I.FTZ.TRUNC.NTZ R22, R22 ;  /* 0x0000001600167305 */ /* 0x000e22000021f100 */
[----:B------:R-:W-:Y:S05]  /*3880*/  BRA `(.L_x_17064) ;  /* 0x0000000000507947 */ /* 0x000fea0003800000 */
.L_x_17069:
        /* <DEDUP_REMOVED lines=16> */
.L_x_17096:
[----:B------:R-:W-:Y:S05]  /*3990*/  BRA `(.L_x_17064) ;  /* 0x00000000000c7947 */ /* 0x000fea0003800000 */
.L_x_17093:
[----:B------:R0:W5:Y:S01]  /*39a0*/  LDG.E R22, desc[UR36][R2.64] ;  /* 0x0000002402167981 */ /* 0x000162000c1e1900 */
[----:B------:R-:W-:Y:S05]  /*39b0*/  BRA `(.L_x_17064) ;  /* 0x0000000000047947 */ /* 0x000fea0003800000 */
.L_x_17092:
[----:B------:R0:W5:Y:S02]  /*39c0*/  LDG.E R22, desc[UR36][R2.64] ;  /* 0x0000002402167981 */ /* 0x000164000c1e1900 */
.L_x_17064:
[----:B------:R-:W-:Y:S05]  /*39d0*/  BSYNC.RECONVERGENT B6 ;  /* 0x0000000000067941 */ /* 0x000fea0003800200 */
.L_x_17063:
        /* <DEDUP_REMOVED lines=23> */
.L_x_17098:
[----:B------:R-:W-:Y:S05]  /*3b50*/  BSYNC.RECONVERGENT B6 ;  /* 0x0000000000067941 */ /* 0x000fea0003800200 */
.L_x_17097:
        /* <DEDUP_REMOVED lines=24> */
.L_x_17100:
[----:B------:R-:W-:Y:S05]  /*3ce0*/  BSYNC.RECONVERGENT B6 ;  /* 0x0000000000067941 */ /* 0x000fea0003800200 */
.L_x_17099:
        /* <DEDUP_REMOVED lines=24> */
.L_x_17102:
[----:B------:R-:W-:Y:S05]  /*3e70*/  BSYNC.RECONVERGENT B6 ;  /* 0x0000000000067941 */ /* 0x000fea0003800200 */
.L_x_17101:
        /* <DEDUP_REMOVED lines=24> */
.L_x_17104:
[----:B------:R-:W-:Y:S05]  /*4000*/  BSYNC.RECONVERGENT B6 ;  /* 0x0000000000067941 */ /* 0x000fea0003800200 */
.L_x_17103:
        /* <DEDUP_REMOVED lines=26> */
.L_x_17111:
[----:B------:R4:W-:Y:S01]  /*41b0*/  STG.E.U8 desc[UR36][R2.64], RZ ;  /* 0x000000ff02007986 */ /* 0x0009e2000c101124 */
[----:B------:R-:W-:Y:S01]  /*41c0*/  IMAD.MOV.U32 R16, RZ, RZ, R24 ;  /* 0x000000ffff107224 */ /* 0x000fe200078e0018 */
[----:B------:R-:W-:Y:S06]  /*41d0*/  BRA `(.L_x_17113) ;  /* 0x0000000400e07947 */ /* 0x000fec0003800000 */
.L_x_17110:
        /* <DEDUP_REMOVED lines=9> */
.L_x_17115:
[----:B------:R2:W-:Y:S01]  /*4270*/  STG.E desc[UR36][R2.64], RZ ;  /* 0x000000ff02007986 */ /* 0x0005e2000c101924 */
[----:B------:R-:W-:Y:S01]  /*4280*/  IMAD.MOV.U32 R16, RZ, RZ, R24 ;  /* 0x000000ffff107224 */ /* 0x000fe200078e0018 */
[----:B------:R-:W-:Y:S06]  /*4290*/  BRA `(.L_x_17113) ;  /* 0x0000000400b07947 */ /* 0x000fec0003800000 */
.L_x_17114:
[----:B------:R0:W-:Y:S01]  /*42a0*/  STG.E.U16 desc[UR36][R2.64], RZ ;  /* 0x000000ff02007986 */ /* 0x0001e2000c101524 */
[----:B------:R-:W-:Y:S01]  /*42b0*/  IMAD.MOV.U32 R16, RZ, RZ, R24 ;  /* 0x000000ffff107224 */ /* 0x000fe200078e0018 */
[----:B------:R-:W-:Y:S06]  /*42c0*/  BRA `(.L_x_17113) ;  /* 0x0000000400a47947 */ /* 0x000fec0003800000 */
.L_x_17109:
        /* <DEDUP_REMOVED lines=9> */
.L_x_17117:
[----:B------:R0:W-:Y:S01]  /*4360*/  STG.E.U16 desc[UR36][R2.64], RZ ;  /* 0x000000ff02007986 */ /* 0x0001e2000c101524 */
[----:B------:R-:W-:Y:S01]  /*4370*/  IMAD.MOV.U32 R16, RZ, RZ, R24 ;  /* 0x000000ffff107224 */ /* 0x000fe200078e0018 */
[----:B------:R-:W-:Y:S06]  /*4380*/  BRA `(.L_x_17113) ;  /* 0x0000000400747947 */ /* 0x000fec0003800000 */
.L_x_17116:
        /* <DEDUP_REMOVED lines=9> */
.L_x_17119:
[----:B------:R0:W-:Y:S01]  /*4420*/  STG.E desc[UR36][R2.64], RZ ;  /* 0x000000ff02007986 */ /* 0x0001e2000c101924 */
[----:B------:R-:W-:Y:S01]  /*4430*/  IMAD.MOV.U32 R16, RZ, RZ, R24 ;  /* 0x000000ffff107224 */ /* 0x000fe200078e0018 */
[----:B------:R-:W-:Y:S06]  /*4440*/  BRA `(.L_x_17113) ;  /* 0x0000000400447947 */ /* 0x000fec0003800000 */
.L_x_17118:
[----:B------:R0:W-:Y:S01]  /*4450*/  STG.E.64 desc[UR36][R2.64], RZ ;  /* 0x000000ff02007986 */ /* 0x0001e2000c101b24 */
[----:B------:R-:W-:Y:S01]  /*4460*/  IMAD.MOV.U32 R16, RZ, RZ, R24 ;  /* 0x000000ffff107224 */ /* 0x000fe200078e0018 */
[----:B------:R-:W-:Y:S06]  /*4470*/  BRA `(.L_x_17113) ;  /* 0x0000000400387947 */ /* 0x000fec0003800000 */
.L_x_17108:
        /* <DEDUP_REMOVED lines=11> */
.L_x_17122:
[----:B------:R0:W-:Y:S01]  /*4530*/  STG.E.128 desc[UR36][R2.64], RZ ;  /* 0x000000ff02007986 */ /* 0x0001e2000c101d24 */
[----:B------:R-:W-:Y:S01]  /*4540*/  IMAD.MOV.U32 R16, RZ, RZ, R24 ;  /* 0x000000ffff107224 */ /* 0x000fe200078e0018 */
[----:B------:R-:W-:Y:S06]  /*4550*/  BRA `(.L_x_17113) ;  /* 0x0000000400007947 */ /* 0x000fec0003800000 */
.L_x_17121:
        /* <DEDUP_REMOVED lines=9> */
.L_x_17124:
[----:B------:R0:W-:Y:S01]  /*45f0*/  STG.E.U8 desc[UR36][R2.64], RZ ;  /* 0x000000ff02007986 */ /* 0x0001e2000c101124 */
[----:B------:R-:W-:Y:S01]  /*4600*/  IMAD.MOV.U32 R16, RZ, RZ, R24 ;  /* 0x000000ffff107224 */ /* 0x000fe200078e0018 */
[----:B------:R-:W-:Y:S06]  /*4610*/  BRA `(.L_x_17113) ;  /* 0x0000000000d07947 */ /* 0x000fec0003800000 */
.L_x_17123:
[----:B------:R0:W-:Y:S01]  /*4620*/  STG.E.U16 desc[UR36][R2.64], RZ ;  /* 0x000000ff02007986 */ /* 0x0001e2000c101524 */
[----:B------:R-:W-:Y:S01]  /*4630*/  IMAD.MOV.U32 R16, RZ, RZ, R24 ;  /* 0x000000ffff107224 */ /* 0x000fe200078e0018 */
[----:B------:R-:W-:Y:S06]  /*4640*/  BRA `(.L_x_17113) ;  /* 0x0000000000c47947 */ /* 0x000fec0003800000 */
.L_x_17120:
        /* <DEDUP_REMOVED lines=11> */
.L_x_17127:
[----:B------:R0:W-:Y:S01]  /*4700*/  STG.E.U8 desc[UR36][R2.64], RZ ;  /* 0x000000ff02007986 */ /* 0x0001e2000c101124 */
[----:B------:R-:W-:Y:S01]  /*4710*/  IMAD.MOV.U32 R16, RZ, RZ, R24 ;  /* 0x000000ffff107224 */ /* 0x000fe200078e0018 */
[----:B------:R-:W-:Y:S06]  /*4720*/  BRA `(.L_x_17113) ;  /* 0x00000000008c7947 */ /* 0x000fec0003800000 */
.L_x_17126:
[----:B------:R0:W-:Y:S01]  /*4730*/  STG.E.U8 desc[UR36][R2.64], RZ ;  /* 0x000000ff02007986 */ /* 0x0001e2000c101124 */
[----:B------:R-:W-:Y:S01]  /*4740*/  IMAD.MOV.U32 R16, RZ, RZ, R24 ;  /* 0x000000ffff107224 */ /* 0x000fe200078e0018 */
[----:B------:R-:W-:Y:S06]  /*4750*/  BRA `(.L_x_17113) ;  /* 0x0000000000807947 */ /* 0x000fec0003800000 */
.L_x_17125:
[----:B------:R-:W-:-:S13]  /*4760*/  ISETP.NE.AND P0, PT, R0, 0x1c, PT ;  /* 0x0000001c0000780c */ /* 0x000fda0003f05270 */
[----:B------:R-:W-:Y:S05]  /*4770*/  @!P0 BRA `(.L_x_17128) ;  /* 0x0000000000708947 */ /* 0x000fea0003800000 */
[----:B------:R-:W-:-:S13]  /*4780*/  ISETP.NE.AND P0, PT, R0, 0x1d, PT ;  /* 0x0000001d0000780c */ /* 0x000fda0003f05270 */
[----:B------:R-:W-:Y:S05]  /*4790*/  @!P0 BRA `(.L_x_17129) ;  /* 0x00000000005c8947 */ /* 0x000fea0003800000 */
[----:B------:R-:W-:-:S13]  /*47a0*/  ISETP.NE.AND P0, PT, R0, 0x2c, PT ;  /* 0x0000002c0000780c */ /* 0x000fda0003f05270 */
[----:B------:R-:W-:Y:S05]  /*47b0*/  @!P0 BRA `(.L_x_17130) ;  /* 0x0000000000488947 */ /* 0x000fea0003800000 */
.L_x_17112:
        /* <DEDUP_REMOVED lines=16> */
.L_x_17131:
[----:B------:R-:W-:Y:S01]  /*48c0*/  IMAD.MOV.U32 R16, RZ, RZ, R24 ;  /* 0x000000ffff107224 */ /* 0x000fe200078e0018 */
[----:B------:R-:W-:Y:S06]  /*48d0*/  BRA `(.L_x_17113) ;  /* 0x0000000000207947 */ /* 0x000fec0003800000 */
.L_x_17130:
[----:B------:R0:W-:Y:S01]  /*48e0*/  STG.E.U8 desc[UR36][R2.64], RZ ;  /* 0x000000ff02007986 */ /* 0x0001e2000c101124 */
[----:B------:R-:W-:Y:S01]  /*48f0*/  IMAD.MOV.U32 R16, RZ, RZ, R24 ;  /* 0x000000ffff107224 */ /* 0x000fe200078e0018 */
[----:B------:R-:W-:Y:S06]  /*4900*/  BRA `(.L_x_17113) ;  /* 0x0000000000147947 */ /* 0x000fec0003800000 */
.L_x_17129:
[----:B------:R0:W-:Y:S01]  /*4910*/  STG.E.64 desc[UR36][R2.64], RZ ;  /* 0x000000ff02007986 */ /* 0x0001e2000c101b24 */
[----:B------:R-:W-:Y:S01]  /*4920*/  IMAD.MOV.U32 R16, RZ, RZ, R24 ;  /* 0x000000ffff107224 */ /* 0x000fe200078e0018 */
[----:B------:R-:W-:Y:S06]  /*4930*/  BRA `(.L_x_17113) ;  /* 0x0000000000087947 */ /* 0x000fec0003800000 */
.L_x_17128:
[----:B------:R0:W-:Y:S01]  /*4940*/  STG.E desc[UR36][R2.64], RZ ;  /* 0x000000ff02007986 */ /* 0x0001e2000c101924 */
[----:B------:R-:W-:-:S07]  /*4950*/  IMAD.MOV.U32 R16, RZ, RZ, R24 ;  /* 0x000000ffff107224 */ /* 0x000fce00078e0018 */
.L_x_17113:
        /* <DEDUP_REMOVED lines=23> */
.L_x_17136:
[----:B------:R0:W-:Y:S01]  /*4ad0*/  STG.E.U8 desc[UR36][R2.64], RZ ;  /* 0x000000ff02007986 */ /* 0x0001e2000c101124 */
[----:B------:R-:W-:Y:S05]  /*4ae0*/  BRA `(.L_x_17138) ;  /* 0x00000004008c7947 */ /* 0x000fea0003800000 */
.L_x_17135:
        /* <DEDUP_REMOVED lines=8> */
.L_x_17140:
[----:B------:R3:W-:Y:S01]  /*4b70*/  STG.E desc[UR36][R2.64], RZ ;  /* 0x000000ff02007986 */ /* 0x0007e2000c101924 */
[----:B------:R-:W-:Y:S05]  /*4b80*/  BRA `(.L_x_17138) ;  /* 0x0000000400647947 */ /* 0x000fea0003800000 */
.L_x_17139:
[----:B------:R2:W-:Y:S01]  /*4b90*/  STG.E.U16 desc[UR36][R2.64], RZ ;  /* 0x000000ff02007986 */ /* 0x0005e2000c101524 */
[----:B------:R-:W-:Y:S05]  /*4ba0*/  BRA `(.L_x_17138) ;  /* 0x00000004005c7947 */ /* 0x000fea0003800000 */
.L_x_17134:
        /* <DEDUP_REMOVED lines=8> */
.L_x_17142:
[----:B------:R0:W-:Y:S01]  /*4c30*/  STG.E.U16 desc[UR36][R2.64], RZ ;  /* 0x000000ff02007986 */ /* 0x0001e2000c101524 */
[----:B------:R-:W-:Y:S05]  /*4c40*/  BRA `(.L_x_17138) ;  /* 0x0000000400347947 */ /* 0x000fea0003800000 */
.L_x_17141:
        /* <DEDUP_REMOVED lines=8> */
.L_x_17144:
[----:B------:R0:W-:Y:S01]  /*4cd0*/  STG.E desc[UR36][R2.64], RZ ;  /* 0x000000ff02007986 */ /* 0x0001e2000c101924 */
[----:B------:R-:W-:Y:S05]  /*4ce0*/  BRA `(.L_x_17138) ;  /* 0x00000004000c7947 */ /* 0x000fea0003800000 */
.L_x_17143:
[----:B------:R0:W-:Y:S01]  /*4cf0*/  STG.E.64 desc[UR36][R2.64], RZ ;  /* 0x000000ff02007986 */ /* 0x0001e2000c101b24 */
[----:B------:R-:W-:Y:S05]  /*4d00*/  BRA `(.L_x_17138) ;  /* 0x0000000400047947 */ /* 0x000fea0003800000 */
.L_x_17133:
        /* <DEDUP_REMOVED lines=10> */
.L_x_17147:
[----:B------:R0:W-:Y:S01]  /*4db0*/  STG.E.128 desc[UR36][R2.64], RZ ;  /* 0x000000ff02007986 */ /* 0x0001e2000c101d24 */
[----:B------:R-:W-:Y:S05]  /*4dc0*/  BRA `(.L_x_17138) ;  /* 0x0000000000d47947 */ /* 0x000fea0003800000 */
.L_x_17146:
        /* <DEDUP_REMOVED lines=8> */
.L_x_17149:
[----:B------:R0:W-:Y:S01]  /*4e50*/  STG.E.U8 desc[UR36][R2.64], RZ ;  /* 0x000000ff02007986 */ /* 0x0001e2000c101124 */
[----:B------:R-:W-:Y:S05]  /*4e60*/  BRA `(.L_x_17138) ;  /* 0x0000000000ac7947 */ /* 0x000fea0003800000 */
.L_x_17148:
[----:B------:R0:W-:Y:S01]  /*4e70*/  STG.E.U16 desc[UR36][R2.64], RZ ;  /* 0x000000ff02007986 */ /* 0x0001e2000c101524 */
[----:B------:R-:W-:Y:S05]  /*4e80*/  BRA `(.L_x_17138) ;  /* 0x0000000000a47947 */ /* 0x000fea0003800000 */
.L_x_17145:
        /* <DEDUP_REMOVED lines=10> */
.L_x_17152:
[----:B------:R0:W-:Y:S01]  /*4f30*/  STG.E.U8 desc[UR36][R2.64], RZ ;  /* 0x000000ff02007986 */ /* 0x0001e2000c101124 */
[----:B------:R-:W-:Y:S05]  /*4f40*/  BRA `(.L_x_17138) ;  /* 0x0000000000747947 */ /* 0x000fea0003800000 */
.L_x_17151:
[----:B------:R0:W-:Y:S01]  /*4f50*/  STG.E.U8 desc[UR36][R2.64], RZ ;  /* 0x000000ff02007986 */ /* 0x0001e2000c101124 */
[----:B------:R-:W-:Y:S05]  /*4f60*/  BRA `(.L_x_17138) ;  /* 0x00000000006c7947 */ /* 0x000fea0003800000 */
.L_x_17150:
[----:B------:R-:W-:-:S13]  /*4f70*/  ISETP.NE.AND P0, PT, R0, 0x1c, PT ;  /* 0x0000001c0000780c */ /* 0x000fda0003f05270 */
[----:B------:R-:W-:Y:S05]  /*4f80*/  @!P0 BRA `(.L_x_17153) ;  /* 0x0000000000608947 */ /* 0x000fea0003800000 */
[----:B------:R-:W-:-:S13]  /*4f90*/  ISETP.NE.AND P0, PT, R0, 0x1d, PT ;  /* 0x0000001d0000780c */ /* 0x000fda0003f05270 */
[----:B------:R-:W-:Y:S05]  /*4fa0*/  @!P0 BRA `(.L_x_17154) ;  /* 0x0000000000508947 */ /* 0x000fea0003800000 */
[----:B------:R-:W-:-:S13]  /*4fb0*/  ISETP.NE.AND P0, PT, R0, 0x2c, PT ;  /* 0x0000002c0000780c */ /* 0x000fda0003f05270 */
[----:B------:R0:W-:Y:S01]  /*4fc0*/  @!P0 STG.E.U8 desc[UR36][R2.64], RZ ;  /* 0x000000ff02008986 */ /* 0x0001e2000c101124 */
[----:B------:R-:W-:Y:S05]  /*4fd0*/  @!P0 BRA `(.L_x_17138) ;  /* 0x0000000000508947 */ /* 0x000fea0003800000 */
.L_x_17137:
        /* <DEDUP_REMOVED lines=16> */
.L_x_17155:
[----:B------:R-:W-:Y:S05]  /*50e0*/  BRA `(.L_x_17138) ;  /* 0x00000000000c7947 */ /* 0x000fea0003800000 */
.L_x_17154:
[----:B------:R0:W-:Y:S01]  /*50f0*/  STG.E.64 desc[UR36][R2.64], RZ ;  /* 0x000000ff02007986 */ /* 0x0001e2000c101b24 */
[----:B------:R-:W-:Y:S05]  /*5100*/  BRA `(.L_x_17138) ;  /* 0x0000000000047947 */ /* 0x000fea0003800000 */
.L_x_17153:
[----:B------:R0:W-:Y:S02]  /*5110*/  STG.E desc[UR36][R2.64], RZ ;  /* 0x000000ff02007986 */ /* 0x0001e4000c101924 */
.L_x_17138:
[----:B------:R-:W-:-:S07]  /*5120*/  VIADD R16, R16, 0x80 ;  /* 0x0000008010107836 */ /* 0x000fce0000000000 */
.L_x_17107:
[----:B------:R-:W-:-:S13]  /*5130*/  ISETP.GE.AND P0, PT, R16, R17, PT ;  /* 0x000000111000720c */ /* 0x000fda0003f06270 */
[----:B------:R-:W-:Y:S05]  /*5140*/  @P0 BREAK.RELIABLE B6 ;  /* 0x0000000000060942 */ /* 0x000fea0003800100 */
[----:B------:R-:W-:Y:S05]  /*5150*/  @P0 BRA `(.L_x_17132) ;  /* 0x0000000400ec0947 */ /* 0x000fea0003800000 */
[----:B------:R-:W-:Y:S05]  /*5160*/  BSYNC.RELIABLE B6 ;  /* 0x0000000000067941 */ /* 0x000fea0003800100 */
.L_x_17106:
        /* <DEDUP_REMOVED lines=20> */
.L_x_17159:
[----:B------:R0:W-:Y:S01]  /*52b0*/  STG.E.U8 desc[UR36][R2.64], RZ ;  /* 0x000000ff02007986 */ /* 0x0001e2000c101124 */
[----:B------:R-:W-:Y:S05]  /*52c0*/  BRA `(.L_x_17161) ;  /* 0x00000004008c7947 */ /* 0x000fea0003800000 */
.L_x_17158:
        /* <DEDUP_REMOVED lines=8> */
.L_x_17163:
[----:B------:R0:W-:Y:S01]  /*5350*/  STG.E desc[UR36][R2.64], RZ ;  /* 0x000000ff02007986 */ /* 0x0001e2000c101924 */
[----:B------:R-:W-:Y:S05]  /*5360*/  BRA `(.L_x_17161) ;  /* 0x0000000400647947 */ /* 0x000fea0003800000 */
.L_x_17162:
[----:B------:R0:W-:Y:S01]  /*5370*/  STG.E.U16 desc[UR36][R2.64], RZ ;  /* 0x000000ff02007986 */ /* 0x0001e2000c101524 */
[----:B------:R-:W-:Y:S05]  /*5380*/  BRA `(.L_x_17161) ;  /* 0x00000004005c7947 */ /* 0x000fea0003800000 */
.L_x_17157:
        /* <DEDUP_REMOVED lines=8> */
.L_x_17165:
[----:B------:R0:W-:Y:S01]  /*5410*/  STG.E.U16 desc[UR36][R2.64], RZ ;  /* 0x000000ff02007986 */ /* 0x0001e2000c101524 */
[----:B------:R-:W-:Y:S05]  /*5420*/  BRA `(.L_x_17161) ;  /* 0x0000000400347947 */ /* 0x000fea0003800000 */
.L_x_17164:
        /* <DEDUP_REMOVED lines=8> */
.L_x_17167:
[----:B------:R0:W-:Y:S01]  /*54b0*/  STG.E desc[UR36][R2.64], RZ ;  /* 0x000000ff02007986 */ /* 0x0001e2000c101924 */
[----:B------:R-:W-:Y:S05]  /*54c0*/  BRA `(.L_x_17161) ;  /* 0x00000004000c7947 */ /* 0x000fea0003800000 */
.L_x_17166:
[----:B------:R0:W-:Y:S01]  /*54d0*/  STG.E.64 desc[UR36][R2.64], RZ ;  /* 0x000000ff02007986 */ /* 0x0001e2000c101b24 */
[----:B------:R-:W-:Y:S05]  /*54e0*/  BRA `(.L_x_17161) ;  /* 0x0000000400047947 */ /* 0x000fea0003800000 */
.L_x_17156:
        /* <DEDUP_REMOVED lines=10> */
.L_x_17170:
[----:B------:R0:W-:Y:S01]  /*5590*/  STG.E.128 desc[UR36][R2.64], RZ ;  /* 0x000000ff02007986 */ /* 0x0001e2000c101d24 */
[----:B------:R-:W-:Y:S05]  /*55a0*/  BRA `(.L_x_17161) ;  /* 0x0000000000d47947 */ /* 0x000fea0003800000 */
.L_x_17169:
        /* <DEDUP_REMOVED lines=8> */
.L_x_17172:
[----:B------:R0:W-:Y:S01]  /*5630*/  STG.E.U8 desc[UR36][R2.64], RZ ;  /* 0x000000ff02007986 */ /* 0x0001e2000c101124 */
[----:B------:R-:W-:Y:S05]  /*5640*/  BRA `(.L_x_17161) ;  /* 0x0000000000ac7947 */ /* 0x000fea0003800000 */
.L_x_17171:
[----:B------:R0:W-:Y:S01]  /*5650*/  STG.E.U16 desc[UR36][R2.64], RZ ;  /* 0x000000ff02007986 */ /* 0x0001e2000c101524 */
[----:B------:R-:W-:Y:S05]  /*5660*/  BRA `(.L_x_17161) ;  /* 0x0000000000a47947 */ /* 0x000fea0003800000 */
.L_x_17168:
        /* <DEDUP_REMOVED lines=10> */
.L_x_17175:
[----:B------:R2:W-:Y:S01]  /*5710*/  STG.E.U8 desc[UR36][R2.64], RZ ;  /* 0x000000ff02007986 */ /* 0x0005e2000c101124 */
[----:B------:R-:W-:Y:S05]  /*5720*/  BRA `(.L_x_17161) ;  /* 0x0000000000747947 */ /* 0x000fea0003800000 */
.L_x_17174:
[----:B------:R0:W-:Y:S01]  /*5730*/  STG.E.U8 desc[UR36][R2.64], RZ ;  /* 0x000000ff02007986 */ /* 0x0001e2000c101124 */
[----:B------:R-:W-:Y:S05]  /*5740*/  BRA `(.L_x_17161) ;  /* 0x00000000006c7947 */ /* 0x000fea0003800000 */
.L_x_17173:
[----:B------:R-:W-:-:S13]  /*5750*/  ISETP.NE.AND P0, PT, R0, 0x1c, PT ;  /* 0x0000001c0000780c */ /* 0x000fda0003f05270 */
[----:B------:R-:W-:Y:S05]  /*5760*/  @!P0 BRA `(.L_x_17176) ;  /* 0x0000000000608947 */ /* 0x000fea0003800000 */
[----:B------:R-:W-:-:S13]  /*5770*/  ISETP.NE.AND P0, PT, R0, 0x1d, PT ;  /* 0x0000001d0000780c */ /* 0x000fda0003f05270 */
[----:B------:R-:W-:Y:S05]  /*5780*/  @!P0 BRA `(.L_x_17177) ;  /* 0x0000000000508947 */ /* 0x000fea0003800000 */
[----:B------:R-:W-:-:S13]  /*5790*/  ISETP.NE.AND P0, PT, R0, 0x2c, PT ;  /* 0x0000002c0000780c */ /* 0x000fda0003f05270 */
[----:B------:R4:W-:Y:S01]  /*57a0*/  @!P0 STG.E.U8 desc[UR36][R2.64], RZ ;  /* 0x000000ff02008986 */ /* 0x0009e2000c101124 */
[----:B------:R-:W-:Y:S05]  /*57b0*/  @!P0 BRA `(.L_x_17161) ;  /* 0x0000000000508947 */ /* 0x000fea0003800000 */
.L_x_17160:
        /* <DEDUP_REMOVED lines=16> */
.L_x_17178:
[----:B------:R-:W-:Y:S05]  /*58c0*/  BRA `(.L_x_17161) ;  /* 0x00000000000c7947 */ /* 0x000fea0003800000 */
.L_x_17177:
[----:B------:R3:W-:Y:S01]  /*58d0*/  STG.E.64 desc[UR36][R2.64], RZ ;  /* 0x000000ff02007986 */ /* 0x0007e2000c101b24 */
[----:B------:R-:W-:Y:S05]  /*58e0*/  BRA `(.L_x_17161) ;  /* 0x0000000000047947 */ /* 0x000fea0003800000 */
.L_x_17176:
[----:B------:R0:W-:Y:S02]  /*58f0*/  STG.E desc[UR36][R2.64], RZ ;  /* 0x000000ff02007986 */ /* 0x0001e4000c101924 */
.L_x_17161:
[----:B------:R-:W-:-:S07]  /*5900*/  VIADD R16, R16, 0x80 ;  /* 0x0000008010107836 */ /* 0x000fce0000000000 */
.L_x_17132:
[----:B------:R-:W-:Y:S05]  /*5910*/  BSYNC.RECONVERGENT B7 ;  /* 0x0000000000077941 */ /* 0x000fea0003800200 */
.L_x_17105:
        /* <DEDUP_REMOVED lines=21> */
.L_x_17182:
[----:B------:R-:W-:Y:S01]  /*5a70*/  STG.E.U8 desc[UR36][R2.64], RZ ;  /* 0x000000ff02007986 */ /* 0x000fe2000c101124 */
[----:B------:R-:W-:Y:S05]  /*5a80*/  EXIT ;  /* 0x000000000000794d */ /* 0x000fea0003800000 */
.L_x_17181:
        /* <DEDUP_REMOVED lines=8> */
.L_x_17185:
[----:B------:R-:W-:Y:S01]  /*5b10*/  STG.E desc[UR36][R2.64], RZ ;  /* 0x000000ff02007986 */ /* 0x000fe2000c101924 */
[----:B------:R-:W-:Y:S05]  /*5b20*/  EXIT ;  /* 0x000000000000794d */ /* 0x000fea0003800000 */
.L_x_17184:
[----:B------:R-:W-:Y:S01]  /*5b30*/  STG.E.U16 desc[UR36][R2.64], RZ ;  /* 0x000000ff02007986 */ /* 0x000fe2000c101524 */
[----:B------:R-:W-:Y:S05]  /*5b40*/  EXIT ;  /* 0x000000000000794d */ /* 0x000fea0003800000 */
.L_x_17180:
        /* <DEDUP_REMOVED lines=8> */
.L_x_17187:
[----:B------:R-:W-:Y:S01]  /*5bd0*/  STG.E.U16 desc[UR36][R2.64], RZ ;  /* 0x000000ff02007986 */ /* 0x000fe2000c101524 */
[----:B------:R-:W-:Y:S05]  /*5be0*/  EXIT ;  /* 0x000000000000794d */ /* 0x000fea0003800000 */
.L_x_17186:
        /* <DEDUP_REMOVED lines=8> */
.L_x_17189:
[----:B------:R-:W-:Y:S01]  /*5c70*/  STG.E desc[UR36][R2.64], RZ ;  /* 0x000000ff02007986 */ /* 0x000fe2000c101924 */
[----:B------:R-:W-:Y:S05]  /*5c80*/  EXIT ;  /* 0x000000000000794d */ /* 0x000fea0003800000 */
.L_x_17188:
[----:B------:R-:W-:Y:S01]  /*5c90*/  STG.E.64 desc[UR36][R2.64], RZ ;  /* 0x000000ff02007986 */ /* 0x000fe2000c101b24 */
[----:B------:R-:W-:Y:S05]  /*5ca0*/  EXIT ;  /* 0x000000000000794d */ /* 0x000fea0003800000 */
.L_x_17179:
        /* <DEDUP_REMOVED lines=10> */
.L_x_17192:
[----:B------:R-:W-:Y:S01]  /*5d50*/  STG.E.128 desc[UR36][R2.64], RZ ;  /* 0x000000ff02007986 */ /* 0x000fe2000c101d24 */
[----:B------:R-:W-:Y:S05]  /*5d60*/  EXIT ;  /* 0x000000000000794d */ /* 0x000fea0003800000 */
.L_x_17191:
        /* <DEDUP_REMOVED lines=8> */
.L_x_17194:
[----:B------:R-:W-:Y:S01]  /*5df0*/  STG.E.U8 desc[UR36][R2.64], RZ ;  /* 0x000000ff02007986 */ /* 0x000fe2000c101124 */
[----:B------:R-:W-:Y:S05]  /*5e00*/  EXIT ;  /* 0x000000000000794d */ /* 0x000fea0003800000 */
.L_x_17193:
[----:B------:R-:W-:Y:S01]  /*5e10*/  STG.E.U16 desc[UR36][R2.64], RZ ;  /* 0x000000ff02007986 */ /* 0x000fe2000c101524 */
[----:B------:R-:W-:Y:S05]  /*5e20*/  EXIT ;  /* 0x000000000000794d */ /* 0x000fea0003800000 */
.L_x_17190:
        /* <DEDUP_REMOVED lines=10> */
.L_x_17197:
[----:B------:R-:W-:Y:S01]  /*5ed0*/  STG.E.U8 desc[UR36][R2.64], RZ ;  /* 0x000000ff02007986 */ /* 0x000fe2000c101124 */
[----:B------:R-:W-:Y:S05]  /*5ee0*/  EXIT ;  /* 0x000000000000794d */ /* 0x000fea0003800000 */
.L_x_17196:
[----:B------:R-:W-:Y:S01]  /*5ef0*/  STG.E.U8 desc[UR36][R2.64], RZ ;  /* 0x000000ff02007986 */ /* 0x000fe2000c101124 */
[----:B------:R-:W-:Y:S05]  /*5f00*/  EXIT ;  /* 0x000000000000794d */ /* 0x000fea0003800000 */
.L_x_17195:
[----:B------:R-:W-:-:S13]  /*5f10*/  ISETP.NE.AND P0, PT, R0, 0x1c, PT ;  /* 0x0000001c0000780c */ /* 0x000fda0003f05270 */
[----:B------:R-:W-:Y:S05]  /*5f20*/  @!P0 BRA `(.L_x_17198) ;  /* 0x0000000000608947 */ /* 0x000fea0003800000 */
[----:B------:R-:W-:-:S13]  /*5f30*/  ISETP.NE.AND P0, PT, R0, 0x1d, PT ;  /* 0x0000001d0000780c */ /* 0x000fda0003f05270 */
[----:B------:R-:W-:Y:S05]  /*5f40*/  @!P0 BRA `(.L_x_17199) ;  /* 0x0000000000508947 */ /* 0x000fea0003800000 */
[----:B------:R-:W-:-:S13]  /*5f50*/  ISETP.NE.AND P0, PT, R0, 0x2c, PT ;  /* 0x0000002c0000780c */ /* 0x000fda0003f05270 */
[----:B------:R0:W-:Y:S01]  /*5f60*/  @!P0 STG.E.U8 desc[UR36][R2.64], RZ ;  /* 0x000000ff02008986 */ /* 0x0001e2000c101124 */
[----:B------:R-:W-:Y:S05]  /*5f70*/  @!P0 EXIT ;  /* 0x000000000000894d */ /* 0x000fea0003800000 */
.L_x_17183:
        /* <DEDUP_REMOVED lines=16> */
.L_x_17200:
[----:B------:R-:W-:Y:S05]  /*6080*/  EXIT ;  /* 0x000000000000794d */ /* 0x000fea0003800000 */
.L_x_17199:
[----:B------:R-:W-:Y:S01]  /*6090*/  STG.E.64 desc[UR36][R2.64], RZ ;  /* 0x000000ff02007986 */ /* 0x000fe2000c101b24 */
[----:B------:R-:W-:Y:S05]  /*60a0*/  EXIT ;  /* 0x000000000000794d */ /* 0x000fea0003800000 */
.L_x_17198:
[----:B------:R-:W-:Y:S01]  /*60b0*/  STG.E desc[UR36][R2.64], RZ ;  /* 0x000000ff02007986 */ /* 0x000fe2000c101924 */
[----:B------:R-:W-:Y:S05]  /*60c0*/  EXIT ;  /* 0x000000000000794d */ /* 0x000fea0003800000 */
.L_x_17201:
        /* <DEDUP_REMOVED lines=11> */
.L_x_34758:


//--------------------- .text._ZN2at6native18elementwise_kernelILi128ELi2EZNS0_22gpu_kernel_impl_nocastIZZZNS0_67_GLOBAL__N__bb565c37_34_ValidateCompressedIndicesKernel_cu_33a4b88b42_validate_compressed_sparse_indices_kernelILNS3_8CDimNameE1ENS3_18CUDAKernelLauncherENS3_14EmptyVecKernelENS3_8DummyVecELm8EEEvRKNS_6TensorESB_lllENKUlvE0_clEvENKUlvE_clEvEUliE_EEvRNS_18TensorIteratorBaseERKT_EUliE_EEviT1_ --------------------------
	.section	.text._ZN2at6native18elementwise_kernelILi128ELi2EZNS0_22gpu_kernel_impl_nocastIZZZNS0_67_GLOBAL__N__bb565c37_34_ValidateCompressedIndicesKernel_cu_33a4b88b42_validate_compressed_sparse_indices_kernelILNS3_8CDimNameE1ENS3_18CUDAKernelLauncherENS3_14EmptyVecKernelENS3_8DummyVecELm8EEEvRKNS_6TensorESB_lllENKUlvE0_clEvENKUlvE_clEvEUliE_EEvRNS_18TensorIteratorBaseERKT_EUliE_EEviT1_,"ax",@progbits
	.align	128
        .global         _ZN2at6native18elementwise_kernelILi128ELi2EZNS0_22gpu_kernel_impl_nocastIZZZNS0_67_GLOBAL__N__bb565c37_34_ValidateCompressedIndicesKernel_cu_33a4b88b42_validate_compressed_sparse_indices_kernelILNS3_8CDimNameE1ENS3_18CUDAKernelLauncherENS3_14EmptyVecKernelENS3_8DummyVecELm8EEEvRKNS_6TensorESB_lllENKUlvE0_clEvENKUlvE_clEvEUliE_EEvRNS_18TensorIteratorBaseERKT_EUliE_EEviT1_
        .type           _ZN2at6native18elementwise_kernelILi128ELi2EZNS0_22gpu_kernel_impl_nocastIZZZNS0_67_GLOBAL__N__bb565c37_34_ValidateCompressedIndicesKernel_cu_33a4b88b42_validate_compressed_sparse_indices_kernelILNS3_8CDimNameE1ENS3_18CUDAKernelLauncherENS3_14EmptyVecKernelENS3_8DummyVecELm8EEEvRKNS_6TensorESB_lllENKUlvE0_clEvENKUlvE_clEvEUliE_EEvRNS_18TensorIteratorBaseERKT_EUliE_EEviT1_,@function
        .size           _ZN2at6native18elementwise_kernelILi128ELi2EZNS0_22gpu_kernel_impl_nocastIZZZNS0_67_GLOBAL__N__bb565c37_34_ValidateCompressedIndicesKernel_cu_33a4b88b42_validate_compressed_sparse_indices_kernelILNS3_8CDimNameE1ENS3_18CUDAKernelLauncherENS3_14EmptyVecKernelENS3_8DummyVecELm8EEEvRKNS_6TensorESB_lllENKUlvE0_clEvENKUlvE_clEvEUliE_EEvRNS_18TensorIteratorBaseERKT_EUliE_EEviT1_,(.L_x_34759 - _ZN2at6native18elementwise_kernelILi128ELi2EZNS0_22gpu_kernel_impl_nocastIZZZNS0_67_GLOBAL__N__bb565c37_34_ValidateCompressedIndicesKernel_cu_33a4b88b42_validate_compressed_sparse_indices_kernelILNS3_8CDimNameE1ENS3_18CUDAKernelLauncherENS3_14EmptyVecKernelENS3_8DummyVecELm8EEEvRKNS_6TensorESB_lllENKUlvE0_clEvENKUlvE_clEvEUliE_EEvRNS_18TensorIteratorBaseERKT_EUliE_EEviT1_)
        .other          _ZN2at6native18elementwise_kernelILi128ELi2EZNS0_22gpu_kernel_impl_nocastIZZZNS0_67_GLOBAL__N__bb565c37_34_ValidateCompressedIndicesKernel_cu_33a4b88b42_validate_compressed_sparse_indices_kernelILNS3_8CDimNameE1ENS3_18CUDAKernelLauncherENS3_14EmptyVecKernelENS3_8DummyVecELm8EEEvRKNS_6TensorESB_lllENKUlvE0_clEvENKUlvE_clEvEUliE_EEvRNS_18TensorIteratorBaseERKT_EUliE_EEviT1_,@"STO_CUDA_ENTRY STV_DEFAULT"
_ZN2at6native18elementwise_kernelILi128ELi2EZNS0_22gpu_kernel_impl_nocastIZZZNS0_67_GLOBAL__N__bb565c37_34_ValidateCompressedIndicesKernel_cu_33a4b88b42_validate_compressed_sparse_indices_kernelILNS3_8CDimNameE1ENS3_18CUDAKernelLauncherENS3_14EmptyVecKernelENS3_8DummyVecELm8EEEvRKNS_6TensorESB_lllENKUlvE0_clEvENKUlvE_clEvEUliE_EEvRNS_18TensorIteratorBaseERKT_EUliE_EEviT1_:
.text._ZN2at6native18elementwise_kernelILi128ELi2EZNS0_22gpu_kernel_impl_nocastIZZZNS0_67_GLOBAL__N__bb565c37_34_ValidateCompressedIndicesKernel_cu_33a4b88b42_validate_compressed_sparse_indices_kernelILNS3_8CDimNameE1ENS3_18CUDAKernelLauncherENS3_14EmptyVecKernelENS3_8DummyVecELm8EEEvRKNS_6TensorESB_lllENKUlvE0_clEvENKUlvE_clEvEUliE_EEvRNS_18TensorIteratorBaseERKT_EUliE_EEviT1_:
        /* <DEDUP_REMOVED lines=36> */
.L_x_17205:
[----:B------:R-:W0:Y:S01]  /*0240*/  LDC.64 R2, c[0x0][0x580] ;  /* 0x00016000ff027b82 */ /* 0x000e220000000a00 */
[----:B------:R-:W-:Y:S01]  /*0250*/  IADD3 R17, PT, PT, R17, 0x80, RZ ;  /* 0x0000008011117810 */ /* 0x000fe20007ffe0ff */
[----:B0-----:R0:W-:Y:S06]  /*0260*/  STG.E desc[UR36][R2.64], RZ ;  /* 0x000000ff02007986 */ /* 0x0011ec000c101924 */
.L_x_17204:
[----:B------:R-:W-:Y:S05]  /*0270*/  BSYNC.RECONVERGENT B6 ;  /* 0x0000000000067941 */ /* 0x000fea0003800200 */
.L_x_17203:
        /* <DEDUP_REMOVED lines=26> */
.L_x_17206:
[----:B------:R-:W0:Y:S02]  /*0420*/  LDC.64 R2, c[0x0][0x580] ;  /* 0x00016000ff027b82 */ /* 0x000e240000000a00 */
[----:B0-----:R-:W-:Y:S01]  /*0430*/  STG.E desc[UR36][R2.64], RZ ;  /* 0x000000ff02007986 */ /* 0x001fe2000c101924 */
[----:B------:R-:W-:Y:S05]  /*0440*/  EXIT ;  /* 0x000000000000794d */ /* 0x000fea0003800000 */
.L_x_17202:
        /* <DEDUP_REMOVED lines=305> */
.L_x_17209:
        /* <DEDUP_REMOVED lines=26> */
.L_x_17211:
[----:B------:R-:W-:Y:S05]  /*1900*/  BSYNC.RECONVERGENT B6 ;  /* 0x0000000000067941 */ /* 0x000fea0003800200 */
.L_x_17210:
[----:B------:R-:W0:Y:S01]  /*1910*/  LDCU.64 UR4, c[0x0][0x580] ;  /* 0x0000b000ff0477ac */ /* 0x000e220008000a00 */
[----:B------:R-:W-:Y:S01]  /*1920*/  VIADD R17, R17, 0x80 ;  /* 0x0000008011117836 */ /* 0x000fe20000000000 */
[----:B0-----:R-:W-:-:S04]  /*1930*/  IADD3 R2, P0, PT, R19, UR4, RZ ;  /* 0x0000000413027c10 */ /* 0x001fc8000ff1e0ff */
[----:B------:R-:W-:-:S05]  /*1940*/  IADD3.X R3, PT, PT, RZ, UR5, RZ, P0, !PT ;  /* 0x00000005ff037c10 */ /* 0x000fca00087fe4ff */
[----:B------:R0:W-:Y:S04]  /*1950*/  STG.E desc[UR36][R2.64], RZ ;  /* 0x000000ff02007986 */ /* 0x0001e8000c101924 */
.L_x_17208:
[----:B------:R-:W-:Y:S05]  /*1960*/  BSYNC.RECONVERGENT B7 ;  /* 0x0000000000077941 */ /* 0x000fea0003800200 */
.L_x_17207:
        /* <DEDUP_REMOVED lines=301> */
.L_x_17212:
        /* <DEDUP_REMOVED lines=28> */
.L_x_17214:
[----:B------:R-:W-:Y:S05]  /*2e00*/  BSYNC.RECONVERGENT B6 ;  /* 0x0000000000067941 */ /* 0x000fea0003800200 */
.L_x_17213:
[----:B------:R-:W-:Y:S01]  /*2e10*/  STG.E desc[UR36][R16.64], RZ ;  /* 0x000000ff10007986 */ /* 0x000fe2000c101924 */
[----:B------:R-:W-:Y:S05]  /*2e20*/  EXIT ;  /* 0x000000000000794d */ /* 0x000fea0003800000 */
.L_x_17215:
        /* <DEDUP_REMOVED lines=13> */
.L_x_34759:


//--------------------- .text._ZN2at6native27unrolled_elementwise_kernelIZZZNS0_67_GLOBAL__N__bb565c37_34_ValidateCompressedIndicesKernel_cu_33a4b88b42_validate_compressed_sparse_indices_kernelILNS2_8CDimNameE1ENS2_18CUDAKernelLauncherENS2_14EmptyVecKernelENS2_8DummyVecELm8EEEvRKNS_6TensorESA_lllENKUlvE0_clEvENKUlvE_clEvEUliE_St5arrayIPcLm2EELi4E23TrivialOffsetCalculatorILi1EjESI_NS0_6memory15LoadWithoutCastENSJ_16StoreWithoutCastEEEviT_T0_T2_T3_T4_T5_ --------------------------
	.section	.text._ZN2at6native27unrolled_elementwise_kernelIZZZNS0_67_GLOBAL__N__bb565c37_34_ValidateCompressedIndicesKernel_cu_33a4b88b42_validate_compressed_sparse_indices_kernelILNS2_8CDimNameE1ENS2_18CUDAKernelLauncherENS2_14EmptyVecKernelENS2_8DummyVecELm8EEEvRKNS_6TensorESA_lllENKUlvE0_clEvENKUlvE_clEvEUliE_St5arrayIPcLm2EELi4E23TrivialOffsetCalculatorILi1EjESI_NS0_6memory15LoadWithoutCastENSJ_16StoreWithoutCastEEEviT_T0_T2_T3_T4_T5_,"ax",@progbits
	.align	128
        .global         _ZN2at6native27unrolled_elementwise_kernelIZZZNS0_67_GLOBAL__N__bb565c37_34_ValidateCompressedIndicesKernel_cu_33a4b88b42_validate_compressed_sparse_indices_kernelILNS2_8CDimNameE1ENS2_18CUDAKernelLauncherENS2_14EmptyVecKernelENS2_8DummyVecELm8EEEvRKNS_6TensorESA_lllENKUlvE0_clEvENKUlvE_clEvEUliE_St5arrayIPcLm2EELi4E23TrivialOffsetCalculatorILi1EjESI_NS0_6memory15LoadWithoutCastENSJ_16StoreWithoutCastEEEviT_T0_T2_T3_T4_T5_
        .type           _ZN2at6native27unrolled_elementwise_kernelIZZZNS0_67_GLOBAL__N__bb565c37_34_ValidateCompressedIndicesKernel_cu_33a4b88b42_validate_compressed_sparse_indices_kernelILNS2_8CDimNameE1ENS2_18CUDAKernelLauncherENS2_14EmptyVecKernelENS2_8DummyVecELm8EEEvRKNS_6TensorESA_lllENKUlvE0_clEvENKUlvE_clEvEUliE_St5arrayIPcLm2EELi4E23TrivialOffsetCalculatorILi1EjESI_NS0_6memory15LoadWithoutCastENSJ_16StoreWithoutCastEEEviT_T0_T2_T3_T4_T5_,@function
        .size           _ZN2at6native27unrolled_elementwise_kernelIZZZNS0_67_GLOBAL__N__bb565c37_34_ValidateCompressedIndicesKernel_cu_33a4b88b42_validate_compressed_sparse_indices_kernelILNS2_8CDimNameE1ENS2_18CUDAKernelLauncherENS2_14EmptyVecKernelENS2_8DummyVecELm8EEEvRKNS_6TensorESA_lllENKUlvE0_clEvENKUlvE_clEvEUliE_St5arrayIPcLm2EELi4E23TrivialOffsetCalculatorILi1EjESI_NS0_6memory15LoadWithoutCastENSJ_16StoreWithoutCastEEEviT_T0_T2_T3_T4_T5_,(.L_x_34760 - _ZN2at6native27unrolled_elementwise_kernelIZZZNS0_67_GLOBAL__N__bb565c37_34_ValidateCompressedIndicesKernel_cu_33a4b88b42_validate_compressed_sparse_indices_kernelILNS2_8CDimNameE1ENS2_18CUDAKernelLauncherENS2_14EmptyVecKernelENS2_8DummyVecELm8EEEvRKNS_6TensorESA_lllENKUlvE0_clEvENKUlvE_clEvEUliE_St5arrayIPcLm2EELi4E23TrivialOffsetCalculatorILi1EjESI_NS0_6memory15LoadWithoutCastENSJ_16StoreWithoutCastEEEviT_T0_T2_T3_T4_T5_)
        .other          _ZN2at6native27unrolled_elementwise_kernelIZZZNS0_67_GLOBAL__N__bb565c37_34_ValidateCompressedIndicesKernel_cu_33a4b88b42_validate_compressed_sparse_indices_kernelILNS2_8CDimNameE1ENS2_18CUDAKernelLauncherENS2_14EmptyVecKernelENS2_8DummyVecELm8EEEvRKNS_6TensorESA_lllENKUlvE0_clEvENKUlvE_clEvEUliE_St5arrayIPcLm2EELi4E23TrivialOffsetCalculatorILi1EjESI_NS0_6memory15LoadWithoutCastENSJ_16StoreWithoutCastEEEviT_T0_T2_T3_T4_T5_,@"STO_CUDA_ENTRY STV_DEFAULT"
_ZN2at6native27unrolled_elementwise_kernelIZZZNS0_67_GLOBAL__N__bb565c37_34_ValidateCompressedIndicesKernel_cu_33a4b88b42_validate_compressed_sparse_indices_kernelILNS2_8CDimNameE1ENS2_18CUDAKernelLauncherENS2_14EmptyVecKernelENS2_8DummyVecELm8EEEvRKNS_6TensorESA_lllENKUlvE0_clEvENKUlvE_clEvEUliE_St5arrayIPcLm2EELi4E23TrivialOffsetCalculatorILi1EjESI_NS0_6memory15LoadWithoutCastENSJ_16StoreWithoutCastEEEviT_T0_T2_T3_T4_T5_:
.text._ZN2at6native27unrolled_elementwise_kernelIZZZNS0_67_GLOBAL__N__bb565c37_34_ValidateCompressedIndicesKernel_cu_33a4b88b42_validate_compressed_sparse_indices_kernelILNS2_8CDimNameE1ENS2_18CUDAKernelLauncherENS2_14EmptyVecKernelENS2_8DummyVecELm8EEEvRKNS_6TensorESA_lllENKUlvE0_clEvENKUlvE_clEvEUliE_St5arrayIPcLm2EELi4E23TrivialOffsetCalculatorILi1EjESI_NS0_6memory15LoadWithoutCastENSJ_16StoreWithoutCastEEEviT_T0_T2_T3_T4_T5_:
        /* <DEDUP_REMOVED lines=57> */
.L_x_17217:
[----:B------:R-:W-:Y:S05]  /*0390*/  BSYNC.RECONVERGENT B6 ;  /* 0x0000000000067941 */ /* 0x000fea0003800200 */
.L_x_17216:
        /* <DEDUP_REMOVED lines=24> */
.L_x_17219:
[----:B------:R-:W-:Y:S05]  /*0520*/  BSYNC.RECONVERGENT B6 ;  /* 0x0000000000067941 */ /* 0x000fea0003800200 */
.L_x_17218:
        /* <DEDUP_REMOVED lines=24> */
.L_x_17221:
[----:B------:R-:W-:Y:S05]  /*06b0*/  BSYNC.RECONVERGENT B6 ;  /* 0x0000000000067941 */ /* 0x000fea0003800200 */
.L_x_17220:
        /* <DEDUP_REMOVED lines=24> */
.L_x_17223:
[----:B------:R-:W-:Y:S05]  /*0840*/  BSYNC.RECONVERGENT B6 ;  /* 0x0000000000067941 */ /* 0x000fea0003800200 */
.L_x_17222:
        /* <DEDUP_REMOVED lines=17> */
.L_x_17226:
[----:B------:R-:W-:Y:S05]  /*0960*/  BSYNC.RELIABLE B1 ;  /* 0x0000000000017941 */ /* 0x000fea0003800100 */
.L_x_17225:
[----:B------:R-:W-:-:S13]  /*0970*/  ISETP.GE.AND P0, PT, R17, R18, PT ;  /* 0x000000121100720c */ /* 0x000fda0003f06270 */
[----:B0-----:R-:W0:Y:S01]  /*0980*/  @!P0 LDC.64 R2, c[0x0][0x3a0] ;  /* 0x0000e800ff028b82 */ /* 0x001e220000000a00 */
[----:B------:R-:W-:Y:S01]  /*0990*/  @!P0 LEA R5, R22, R17, 0x9 ;  /* 0x0000001116058211 */ /* 0x000fe200078e48ff */
[----:B------:R-:W-:-:S04]  /*09a0*/  @!P0 VIADD R17, R17, 0x80 ;  /* 0x0000008011118836 */ /* 0x000fc80000000000 */
[----:B0-----:R-:W-:-:S05]  /*09b0*/  @!P0 IMAD.WIDE.U32 R2, R5, 0x4, R2 ;  /* 0x0000000405028825 */ /* 0x001fca00078e0002 */
[----:B------:R1:W-:Y:S02]  /*09c0*/  @!P0 STG.E desc[UR36][R2.64], RZ ;  /* 0x000000ff02008986 */ /* 0x0003e4000c101924 */
.L_x_17227:
[----:B------:R-:W-:Y:S05]  /*09d0*/  BSYNC.RECONVERGENT B0 ;  /* 0x0000000000007941 */ /* 0x000fea0003800200 */
.L_x_17224:
[----:B------:R-:W-:-:S13]  /*09e0*/  ISETP.GE.AND P0, PT, R17, R18, PT ;  /* 0x000000121100720c */ /* 0x000fda0003f06270 */
[----:B------:R-:W-:Y:S05]  /*09f0*/  @P0 EXIT ;  /* 0x000000000000094d */ /* 0x000fea0003800000 */
[----:B01----:R-:W0:Y:S01]  /*0a00*/  LDC.64 R2, c[0x0][0x3a0] ;  /* 0x0000e800ff027b82 */ /* 0x003e220000000a00 */
[----:B------:R-:W-:-:S05]  /*0a10*/  LEA R17, R22, R17, 0x9 ;  /* 0x0000001116117211 */ /* 0x000fca00078e48ff */
[----:B0-----:R-:W-:-:S05]  /*0a20*/  IMAD.WIDE.U32 R2, R17, 0x4, R2 ;  /* 0x0000000411027825 */ /* 0x001fca00078e0002 */
[----:B------:R-:W-:Y:S01]  /*0a30*/  STG.E desc[UR36][R2.64], RZ ;  /* 0x000000ff02007986 */ /* 0x000fe2000c101924 */
[----:B------:R-:W-:Y:S05]  /*0a40*/  EXIT ;  /* 0x000000000000794d */ /* 0x000fea0003800000 */
.L_x_17228:
        /* <DEDUP_REMOVED lines=11> */
.L_x_34760:


//--------------------- .text._ZN2at6native29vectorized_elementwise_kernelILi2EZZZNS0_67_GLOBAL__N__bb565c37_34_ValidateCompressedIndicesKernel_cu_33a4b88b42_validate_compressed_sparse_indices_kernelILNS2_8CDimNameE1ENS2_18CUDAKernelLauncherENS2_14EmptyVecKernelENS2_8DummyVecELm8EEEvRKNS_6TensorESA_lllENKUlvE0_clEvENKUlvE_clEvEUliE_St5arrayIPcLm2EEEEviT0_T1_ --------------------------
	.section	.text._ZN2at6native29vectorized_elementwise_kernelILi2EZZZNS0_67_GLOBAL__N__bb565c37_34_ValidateCompressedIndicesKernel_cu_33a4b88b42_validate_compressed_sparse_indices_kernelILNS2_8CDimNameE1ENS2_18CUDAKernelLauncherENS2_14EmptyVecKernelENS2_8DummyVecELm8EEEvRKNS_6TensorESA_lllENKUlvE0_clEvENKUlvE_clEvEUliE_St5arrayIPcLm2EEEEviT0_T1_,"ax",@progbits
	.align	128
        .global         _ZN2at6native29vectorized_elementwise_kernelILi2EZZZNS0_67_GLOBAL__N__bb565c37_34_ValidateCompressedIndicesKernel_cu_33a4b88b42_validate_compressed_sparse_indices_kernelILNS2_8CDimNameE1ENS2_18CUDAKernelLauncherENS2_14EmptyVecKernelENS2_8DummyVecELm8EEEvRKNS_6TensorESA_lllENKUlvE0_clEvENKUlvE_clEvEUliE_St5arrayIPcLm2EEEEviT0_T1_
        .type           _ZN2at6native29vectorized_elementwise_kernelILi2EZZZNS0_67_GLOBAL__N__bb565c37_34_ValidateCompressedIndicesKernel_cu_33a4b88b42_validate_compressed_sparse_indices_kernelILNS2_8CDimNameE1ENS2_18CUDAKernelLauncherENS2_14EmptyVecKernelENS2_8DummyVecELm8EEEvRKNS_6TensorESA_lllENKUlvE0_clEvENKUlvE_clEvEUliE_St5arrayIPcLm2EEEEviT0_T1_,@function
        .size           _ZN2at6native29vectorized_elementwise_kernelILi2EZZZNS0_67_GLOBAL__N__bb565c37_34_ValidateCompressedIndicesKernel_cu_33a4b88b42_validate_compressed_sparse_indices_kernelILNS2_8CDimNameE1ENS2_18CUDAKernelLauncherENS2_14EmptyVecKernelENS2_8DummyVecELm8EEEvRKNS_6TensorESA_lllENKUlvE0_clEvENKUlvE_clEvEUliE_St5arrayIPcLm2EEEEviT0_T1_,(.L_x_34761 - _ZN2at6native29vectorized_elementwise_kernelILi2EZZZNS0_67_GLOBAL__N__bb565c37_34_ValidateCompressedIndicesKernel_cu_33a4b88b42_validate_compressed_sparse_indices_kernelILNS2_8CDimNameE1ENS2_18CUDAKernelLauncherENS2_14EmptyVecKernelENS2_8DummyVecELm8EEEvRKNS_6TensorESA_lllENKUlvE0_clEvENKUlvE_clEvEUliE_St5arrayIPcLm2EEEEviT0_T1_)
        .other          _ZN2at6native29vectorized_elementwise_kernelILi2EZZZNS0_67_GLOBAL__N__bb565c37_34_ValidateCompressedIndicesKernel_cu_33a4b88b42_validate_compressed_sparse_indices_kernelILNS2_8CDimNameE1ENS2_18CUDAKernelLauncherENS2_14EmptyVecKernelENS2_8DummyVecELm8EEEvRKNS_6TensorESA_lllENKUlvE0_clEvENKUlvE_clEvEUliE_St5arrayIPcLm2EEEEviT0_T1_,@"STO_CUDA_ENTRY STV_DEFAULT"
_ZN2at6native29vectorized_elementwise_kernelILi2EZZZNS0_67_GLOBAL__N__bb565c37_34_ValidateCompressedIndicesKernel_cu_33a4b88b42_validate_compressed_sparse_indices_kernelILNS2_8CDimNameE1ENS2_18CUDAKernelLauncherENS2_14EmptyVecKernelENS2_8DummyVecELm8EEEvRKNS_6TensorESA_lllENKUlvE0_clEvENKUlvE_clEvEUliE_St5arrayIPcLm2EEEEviT0_T1_:
.text._ZN2at6native29vectorized_elementwise_kernelILi2EZZZNS0_67_GLOBAL__N__bb565c37_34_ValidateCompressedIndicesKernel_cu_33a4b88b42_validate_compressed_sparse_indices_kernelILNS2_8CDimNameE1ENS2_18CUDAKernelLauncherENS2_14EmptyVecKernelENS2_8DummyVecELm8EEEvRKNS_6TensorESA_lllENKUlvE0_clEvENKUlvE_clEvEUliE_St5arrayIPcLm2EEEEviT0_T1_:
        /* <DEDUP_REMOVED lines=85> */
.L_x_17231:
[----:B------:R-:W-:Y:S05]  /*0550*/  BSYNC.RECONVERGENT B6 ;  /* 0x0000000000067941 */ /* 0x000fea0003800200 */
.L_x_17230:
        /* <DEDUP_REMOVED lines=24> */
.L_x_17233:
[----:B------:R-:W-:Y:S05]  /*06e0*/  BSYNC.RECONVERGENT B6 ;  /* 0x0000000000067941 */ /* 0x000fea0003800200 */
.L_x_17232:
        /* <DEDUP_REMOVED lines=24> */
.L_x_17235:
[----:B------:R-:W-:Y:S05]  /*0870*/  BSYNC.RECONVERGENT B6 ;  /* 0x0000000000067941 */ /* 0x000fea0003800200 */
.L_x_17234:
        /* <DEDUP_REMOVED lines=24> */
.L_x_17237:
[----:B------:R-:W-:Y:S05]  /*0a00*/  BSYNC.RECONVERGENT B6 ;  /* 0x0000000000067941 */ /* 0x000fea0003800200 */
.L_x_17236:
        /* <DEDUP_REMOVED lines=24> */
.L_x_17239:
[----:B------:R-:W-:Y:S05]  /*0b90*/  BSYNC.RECONVERGENT B6 ;  /* 0x0000000000067941 */ /* 0x000fea0003800200 */
.L_x_17238:
        /* <DEDUP_REMOVED lines=24> */
.L_x_17241:
[----:B------:R-:W-:Y:S05]  /*0d20*/  BSYNC.RECONVERGENT B6 ;  /* 0x0000000000067941 */ /* 0x000fea0003800200 */
.L_x_17240:
        /* <DEDUP_REMOVED lines=24> */
.L_x_17243:
[----:B------:R-:W-:Y:S05]  /*0eb0*/  BSYNC.RECONVERGENT B6 ;  /* 0x0000000000067941 */ /* 0x000fea0003800200 */
.L_x_17242:
        /* <DEDUP_REMOVED lines=24> */
.L_x_17245:
[----:B------:R-:W-:Y:S05]  /*1040*/  BSYNC.RECONVERGENT B6 ;  /* 0x0000000000067941 */ /* 0x000fea0003800200 */
.L_x_17244:
        /* <DEDUP_REMOVED lines=16> */
.L_x_17248:
[----:B------:R-:W-:-:S13]  /*1150*/  ISETP.GE.U32.AND P0, PT, R24, R25, PT ;  /* 0x000000191800720c */ /* 0x000fda0003f06070 */
[----:B------:R-:W-:Y:S05]  /*1160*/  @P0 BRA `(.L_x_17250) ;  /* 0x0000000000300947 */ /* 0x000fea0003800000 */
[----:B0-----:R-:W0:Y:S01]  /*1170*/  LDC.64 R2, c[0x0][0x3a0] ;  /* 0x0000e800ff027b82 */ /* 0x001e220000000a00 */
[----:B------:R-:W-:Y:S01]  /*1180*/  IADD3 R5, PT, PT, R27, R24, RZ ;  /* 0x000000181b057210 */ /* 0x000fe20007ffe0ff */
[----:B------:R-:W-:-:S04]  /*1190*/  VIADD R24, R24, 0x80 ;  /* 0x0000008018187836 */ /* 0x000fc80000000000 */
[----:B0-----:R-:W-:-:S05]  /*11a0*/  IMAD.WIDE.U32 R2, R5, 0x4, R2 ;  /* 0x0000000405027825 */ /* 0x001fca00078e0002 */
[----:B------:R1:W-:Y:S02]  /*11b0*/  STG.E desc[UR36][R2.64], RZ ;  /* 0x000000ff02007986 */ /* 0x0003e4000c101924 */
.L_x_17249:
[----:B------:R-:W-:-:S13]  /*11c0*/  ISETP.GE.U32.AND P0, PT, R24, R25, PT ;  /* 0x000000191800720c */ /* 0x000fda0003f06070 */
[----:B------:R-:W-:Y:S05]  /*11d0*/  @P0 BRA `(.L_x_17251) ;  /* 0x0000000000300947 */ /* 0x000fea0003800000 */
[----:B-1----:R-:W1:Y:S01]  /*11e0*/  LDC.64 R2, c[0x0][0x3a0] ;  /* 0x0000e800ff027b82 */ /* 0x002e620000000a00 */
[----:B0-----:R-:W-:Y:S01]  /*11f0*/  IMAD.IADD R5, R27, 0x1, R24 ;  /* 0x000000011b057824 */ /* 0x001fe200078e0218 */
[----:B------:R-:W-:-:S03]  /*1200*/  IADD3 R24, PT, PT, R24, 0x80, RZ ;  /* 0x0000008018187810 */ /* 0x000fc60007ffe0ff */
[----:B-1----:R-:W-:-:S05]  /*1210*/  IMAD.WIDE.U32 R2, R5, 0x4, R2 ;  /* 0x0000000405027825 */ /* 0x002fca00078e0002 */
[----:B------:R1:W-:Y:S02]  /*1220*/  STG.E desc[UR36][R2.64], RZ ;  /* 0x000000ff02007986 */ /* 0x0003e4000c101924 */
.L_x_17250:
[----:B------:R-:W-:-:S13]  /*1230*/  ISETP.GE.U32.AND P0, PT, R24, R25, PT ;  /* 0x000000191800720c */ /* 0x000fda0003f06070 */
[----:B------:R-:W-:Y:S05]  /*1240*/  @P0 BRA `(.L_x_17252) ;  /* 0x0000000000340947 */ /* 0x000fea0003800000 */
[----:B01----:R-:W0:Y:S01]  /*1250*/  LDC.64 R2, c[0x0][0x3a0] ;  /* 0x0000e800ff027b82 */ /* 0x003e220000000a00 */
[----:B------:R-:W-:Y:S02]  /*1260*/  IMAD.IADD R5, R27, 0x1, R24 ;  /* 0x000000011b057824 */ /* 0x000fe400078e0218 */
[----:B------:R-:W-:Y:S02]  /*1270*/  VIADD R24, R24, 0x80 ;  /* 0x0000008018187836 */ /* 0x000fe40000000000 */
[----:B0-----:R-:W-:-:S05]  /*1280*/  IMAD.WIDE.U32 R2, R5, 0x4, R2 ;  /* 0x0000000405027825 */ /* 0x001fca00078e0002 */
[----:B------:R2:W-:Y:S02]  /*1290*/  STG.E desc[UR36][R2.64], RZ ;  /* 0x000000ff02007986 */ /* 0x0005e4000c101924 */
.L_x_17251:
        /* <DEDUP_REMOVED lines=8> */
.L_x_17252:
[----:B------:R-:W-:Y:S05]  /*1320*/  BSYNC.RELIABLE B1 ;  /* 0x0000000000017941 */ /* 0x000fea0003800100 */
.L_x_17247:
[----:B------:R-:W-:-:S13]  /*1330*/  ISETP.GE.U32.AND P0, PT, R24, R25, PT ;  /* 0x000000191800720c */ /* 0x000fda0003f06070 */
[----:B012---:R-:W0:Y:S01]  /*1340*/  @!P0 LDC.64 R2, c[0x0][0x3a0] ;  /* 0x0000e800ff028b82 */ /* 0x007e220000000a00 */
[----:B------:R-:W-:Y:S01]  /*1350*/  @!P0 IMAD.IADD R5, R27, 0x1, R24 ;  /* 0x000000011b058824 */ /* 0x000fe200078e0218 */
[----:B------:R-:W-:-:S03]  /*1360*/  @!P0 IADD3 R24, PT, PT, R24, 0x80, RZ ;  /* 0x0000008018188810 */ /* 0x000fc60007ffe0ff */
[----:B0-----:R-:W-:-:S05]  /*1370*/  @!P0 IMAD.WIDE.U32 R2, R5, 0x4, R2 ;  /* 0x0000000405028825 */ /* 0x001fca00078e0002 */
[----:B------:R3:W-:Y:S02]  /*1380*/  @!P0 STG.E desc[UR36][R2.64], RZ ;  /* 0x000000ff02008986 */ /* 0x0007e4000c101924 */
.L_x_17253:
[----:B------:R-:W-:Y:S05]  /*1390*/  BSYNC.RECONVERGENT B0 ;  /* 0x0000000000007941 */ /* 0x000fea0003800200 */
.L_x_17246:
[----:B------:R-:W-:-:S13]  /*13a0*/  ISETP.GE.U32.AND P0, PT, R24, R25, PT ;  /* 0x000000191800720c */ /* 0x000fda0003f06070 */
[----:B------:R-:W-:Y:S05]  /*13b0*/  @P0 EXIT ;  /* 0x000000000000094d */ /* 0x000fea0003800000 */
[----:B-123--:R-:W1:Y:S01]  /*13c0*/  LDC.64 R2, c[0x0][0x3a0] ;  /* 0x0000e800ff027b82 */ /* 0x00ee620000000a00 */
[----:B------:R-:W-:-:S04]  /*13d0*/  IMAD.IADD R27, R27, 0x1, R24 ;  /* 0x000000011b1b7824 */ /* 0x000fc800078e0218 */
[----:B-1----:R-:W-:-:S05]  /*13e0*/  IMAD.WIDE.U32 R2, R27, 0x4, R2 ;  /* 0x000000041b027825 */ /* 0x002fca00078e0002 */
[----:B------:R-:W-:Y:S01]  /*13f0*/  STG.E desc[UR36][R2.64], RZ ;  /* 0x000000ff02007986 */ /* 0x000fe2000c101924 */
[----:B------:R-:W-:Y:S05]  /*1400*/  EXIT ;  /* 0x000000000000794d */ /* 0x000fea0003800000 */
.L_x_17229:
        /* <DEDUP_REMOVED lines=30> */
.L_x_17255:
[----:B------:R-:W-:Y:S05]  /*15f0*/  BSYNC.RECONVERGENT B6 ;  /* 0x0000000000067941 */ /* 0x000fea0003800200 */
.L_x_17254:
        /* <DEDUP_REMOVED lines=22> */
.L_x_17257:
[----:B------:R-:W-:Y:S05]  /*1760*/  BSYNC.RECONVERGENT B6 ;  /* 0x0000000000067941 */ /* 0x000fea0003800200 */
.L_x_17256:
        /* <DEDUP_REMOVED lines=22> */
.L_x_17259:
[----:B------:R-:W-:Y:S05]  /*18d0*/  BSYNC.RECONVERGENT B6 ;  /* 0x0000000000067941 */ /* 0x000fea0003800200 */
.L_x_17258:
        /* <DEDUP_REMOVED lines=22> */
.L_x_17261:
[----:B------:R-:W-:Y:S05]  /*1a40*/  BSYNC.RECONVERGENT B6 ;  /* 0x0000000000067941 */ /* 0x000fea0003800200 */
.L_x_17260:
        /* <DEDUP_REMOVED lines=22> */
.L_x_17263:
[----:B------:R-:W-:Y:S05]  /*1bb0*/  BSYNC.RECONVERGENT B6 ;  /* 0x0000000000067941 */ /* 0x000fea0003800200 */
.L_x_17262:
        /* <DEDUP_REMOVED lines=22> */
.L_x_17265:
[----:B------:R-:W-:Y:S05]  /*1d20*/  BSYNC.RECONVERGENT B6 ;  /* 0x0000000000067941 */ /* 0x000fea0003800200 */
.L_x_17264:
        /* <DEDUP_REMOVED lines=22> */
.L_x_17267:
[----:B------:R-:W-:Y:S05]  /*1e90*/  BSYNC.RECONVERGENT B6 ;  /* 0x0000000000067941 */ /* 0x000fea0003800200 */
.L_x_17266:
        /* <DEDUP_REMOVED lines=22> */
.L_x_17269:
[----:B------:R-:W-:Y:S05]  /*2000*/  BSYNC.RECONVERGENT B6 ;  /* 0x0000000000067941 */ /* 0x000fea0003800200 */
.L_x_17268:
        /* <DEDUP_REMOVED lines=8> */
.L_x_17270:
        /* <DEDUP_REMOVED lines=15> */
.L_x_34761:


//--------------------- .text._ZN2at6native29vectorized_elementwise_kernelILi4EZZZNS0_67_GLOBAL__N__bb565c37_34_ValidateCompressedIndicesKernel_cu_33a4b88b42_validate_compressed_sparse_indices_kernelILNS2_8CDimNameE1ENS2_18CUDAKernelLauncherENS2_14EmptyVecKernelENS2_8DummyVecELm8EEEvRKNS_6TensorESA_lllENKUlvE0_clEvENKUlvE_clEvEUliE_St5arrayIPcLm2EEEEviT0_T1_ --------------------------
	.section	.text._ZN2at6native29vectorized_elementwise_kernelILi4EZZZNS0_67_GLOBAL__N__bb565c37_34_ValidateCompressedIndicesKernel_cu_33a4b88b42_validate_compressed_sparse_indices_kernelILNS2_8CDimNameE1ENS2_18CUDAKernelLauncherENS2_14EmptyVecKernelENS2_8DummyVecELm8EEEvRKNS_6TensorESA_lllENKUlvE0_clEvENKUlvE_clEvEUliE_St5arrayIPcLm2EEEEviT0_T1_,"ax",@progbits
	.align	128
        .global         _ZN2at6native29vectorized_elementwise_kernelILi4EZZZNS0_67_GLOBAL__N__bb565c37_34_ValidateCompressedIndicesKernel_cu_33a4b88b42_validate_compressed_sparse_indices_kernelILNS2_8CDimNameE1ENS2_18CUDAKernelLauncherENS2_14EmptyVecKernelENS2_8DummyVecELm8EEEvRKNS_6TensorESA_lllENKUlvE0_clEvENKUlvE_clEvEUliE_St5arrayIPcLm2EEEEviT0_T1_
        .type           _ZN2at6native29vectorized_elementwise_kernelILi4EZZZNS0_67_GLOBAL__N__bb565c37_34_ValidateCompressedIndicesKernel_cu_33a4b88b42_validate_compressed_sparse_indices_kernelILNS2_8CDimNameE1ENS2_18CUDAKernelLauncherENS2_14EmptyVecKernelENS2_8DummyVecELm8EEEvRKNS_6TensorESA_lllENKUlvE0_clEvENKUlvE_clEvEUliE_St5arrayIPcLm2EEEEviT0_T1_,@function
        .size           _ZN2at6native29vectorized_elementwise_kernelILi4EZZZNS0_67_GLOBAL__N__bb565c37_34_ValidateCompressedIndicesKernel_cu_33a4b88b42_validate_compressed_sparse_indices_kernelILNS2_8CDimNameE1ENS2_18CUDAKernelLauncherENS2_14EmptyVecKernelENS2_8DummyVecELm8EEEvRKNS_6TensorESA_lllENKUlvE0_clEvENKUlvE_clEvEUliE_St5arrayIPcLm2EEEEviT0_T1_,(.L_x_34762 - _ZN2at6native29vectorized_elementwise_kernelILi4EZZZNS0_67_GLOBAL__N__bb565c37_34_ValidateCompressedIndicesKernel_cu_33a4b88b42_validate_compressed_sparse_indices_kernelILNS2_8CDimNameE1ENS2_18CUDAKernelLauncherENS2_14EmptyVecKernelENS2_8DummyVecELm8EEEvRKNS_6TensorESA_lllENKUlvE0_clEvENKUlvE_clEvEUliE_St5arrayIPcLm2EEEEviT0_T1_)
        .other          _ZN2at6native29vectorized_elementwise_kernelILi4EZZZNS0_67_GLOBAL__N__bb565c37_34_ValidateCompressedIndicesKernel_cu_33a4b88b42_validate_compressed_sparse_indices_kernelILNS2_8CDimNameE1ENS2_18CUDAKernelLauncherENS2_14EmptyVecKernelENS2_8DummyVecELm8EEEvRKNS_6TensorESA_lllENKUlvE0_clEvENKUlvE_clEvEUliE_St5arrayIPcLm2EEEEviT0_T1_,@"STO_CUDA_ENTRY STV_DEFAULT"
_ZN2at6native29vectorized_elementwise_kernelILi4EZZZNS0_67_GLOBAL__N__bb565c37_34_ValidateCompressedIndicesKernel_cu_33a4b88b42_validate_compressed_sparse_indices_kernelILNS2_8CDimNameE1ENS2_18CUDAKernelLauncherENS2_14EmptyVecKernelENS2_8DummyVecELm8EEEvRKNS_6TensorESA_lllENKUlvE0_clEvENKUlvE_clEvEUliE_St5arrayIPcLm2EEEEviT0_T1_:
.text._ZN2at6native29vectorized_elementwise_kernelILi4EZZZNS0_67_GLOBAL__N__bb565c37_34_ValidateCompressedIndicesKernel_cu_33a4b88b42_validate_compressed_sparse_indices_kernelILNS2_8CDimNameE1ENS2_18CUDAKernelLauncherENS2_14EmptyVecKernelENS2_8DummyVecELm8EEEvRKNS_6TensorESA_lllENKUlvE0_clEvENKUlvE_clEvEUliE_St5arrayIPcLm2EEEEviT0_T1_:
        /* <DEDUP_REMOVED lines=86> */
.L_x_17273:
[----:B------:R-:W-:Y:S05]  /*0560*/  BSYNC.RECONVERGENT B6 ;  /* 0x0000000000067941 */ /* 0x000fea0003800200 */
.L_x_17272:
        /* <DEDUP_REMOVED lines=24> */
.L_x_17275:
[----:B------:R-:W-:Y:S05]  /*06f0*/  BSYNC.RECONVERGENT B6 ;  /* 0x0000000000067941 */ /* 0x000fea0003800200 */
.L_x_17274:
        /* <DEDUP_REMOVED lines=24> */
.L_x_17277:
[----:B------:R-:W-:Y:S05]  /*0880*/  BSYNC.RECONVERGENT B6 ;  /* 0x0000000000067941 */ /* 0x000fea0003800200 */
.L_x_17276:
        /* <DEDUP_REMOVED lines=24> */
.L_x_17279:
[----:B------:R-:W-:Y:S05]  /*0a10*/  BSYNC.RECONVERGENT B6 ;  /* 0x0000000000067941 */ /* 0x000fea0003800200 */
.L_x_17278:
        /* <DEDUP_REMOVED lines=24> */
.L_x_17281:
[----:B------:R-:W-:Y:S05]  /*0ba0*/  BSYNC.RECONVERGENT B6 ;  /* 0x0000000000067941 */ /* 0x000fea0003800200 */
.L_x_17280:
        /* <DEDUP_REMOVED lines=24> */
.L_x_17283:
[----:B------:R-:W-:Y:S05]  /*0d30*/  BSYNC.RECONVERGENT B6 ;  /* 0x0000000000067941 */ /* 0x000fea0003800200 */
.L_x_17282:
        /* <DEDUP_REMOVED lines=24> */
.L_x_17285:
[----:B------:R-:W-:Y:S05]  /*0ec0*/  BSYNC.RECONVERGENT B6 ;  /* 0x0000000000067941 */ /* 0x000fea0003800200 */
.L_x_17284:
        /* <DEDUP_REMOVED lines=24> */
.L_x_17287:
[----:B------:R-:W-:Y:S05]  /*1050*/  BSYNC.RECONVERGENT B6 ;  /* 0x0000000000067941 */ /* 0x000fea0003800200 */
.L_x_17286:
        /* <DEDUP_REMOVED lines=16> */
.L_x_17290:
[----:B------:R-:W-:-:S13]  /*1160*/  ISETP.GE.U32.AND P0, PT, R25, R26, PT ;  /* 0x0000001a1900720c */ /* 0x000fda0003f06070 */
[----:B------:R-:W-:Y:S05]  /*1170*/  @P0 BRA `(.L_x_17292) ;  /* 0x0000000000300947 */ /* 0x000fea0003800000 */
[----:B0-----:R-:W0:Y:S01]  /*1180*/  LDC.64 R4, c[0x0][0x3a0] ;  /* 0x0000e800ff047b82 */ /* 0x001e220000000a00 */
[----:B------:R-:W-:Y:S01]  /*1190*/  IADD3 R3, PT, PT, R2, R25, RZ ;  /* 0x0000001902037210 */ /* 0x000fe20007ffe0ff */
[----:B------:R-:W-:-:S04]  /*11a0*/  VIADD R25, R25, 0x80 ;  /* 0x0000008019197836 */ /* 0x000fc80000000000 */
[----:B0-----:R-:W-:-:S05]  /*11b0*/  IMAD.WIDE.U32 R4, R3, 0x4, R4 ;  /* 0x0000000403047825 */ /* 0x001fca00078e0004 */
[----:B------:R1:W-:Y:S02]  /*11c0*/  STG.E desc[UR36][R4.64], RZ ;  /* 0x000000ff04007986 */ /* 0x0003e4000c101924 */
.L_x_17291:
[----:B------:R-:W-:-:S13]  /*11d0*/  ISETP.GE.U32.AND P0, PT, R25, R26, PT ;  /* 0x0000001a1900720c */ /* 0x000fda0003f06070 */
[----:B------:R-:W-:Y:S05]  /*11e0*/  @P0 BRA `(.L_x_17293) ;  /* 0x0000000000300947 */ /* 0x000fea0003800000 */
[----:B01----:R-:W0:Y:S01]  /*11f0*/  LDC.64 R4, c[0x0][0x3a0] ;  /* 0x0000e800ff047b82 */ /* 0x003e220000000a00 */
[----:B------:R-:W-:Y:S01]  /*1200*/  IMAD.IADD R3, R2, 0x1, R25 ;  /* 0x0000000102037824 */ /* 0x000fe200078e0219 */
[----:B------:R-:W-:-:S03]  /*1210*/  IADD3 R25, PT, PT, R25, 0x80, RZ ;  /* 0x0000008019197810 */ /* 0x000fc60007ffe0ff */
[----:B0-----:R-:W-:-:S05]  /*1220*/  IMAD.WIDE.U32 R4, R3, 0x4, R4 ;  /* 0x0000000403047825 */ /* 0x001fca00078e0004 */
[----:B------:R1:W-:Y:S02]  /*1230*/  STG.E desc[UR36][R4.64], RZ ;  /* 0x000000ff04007986 */ /* 0x0003e4000c101924 */
.L_x_17292:
[----:B------:R-:W-:-:S13]  /*1240*/  ISETP.GE.U32.AND P0, PT, R25, R26, PT ;  /* 0x0000001a1900720c */ /* 0x000fda0003f06070 */
[----:B------:R-:W-:Y:S05]  /*1250*/  @P0 BRA `(.L_x_17294) ;  /* 0x0000000000340947 */ /* 0x000fea0003800000 */
[----:B01----:R-:W0:Y:S01]  /*1260*/  LDC.64 R4, c[0x0][0x3a0] ;  /* 0x0000e800ff047b82 */ /* 0x003e220000000a00 */
[----:B------:R-:W-:Y:S02]  /*1270*/  IMAD.IADD R3, R2, 0x1, R25 ;  /* 0x0000000102037824 */ /* 0x000fe400078e0219 */
[----:B------:R-:W-:Y:S02]  /*1280*/  VIADD R25, R25, 0x80 ;  /* 0x0000008019197836 */ /* 0x000fe40000000000 */
[----:B0-----:R-:W-:-:S05]  /*1290*/  IMAD.WIDE.U32 R4, R3, 0x4, R4 ;  /* 0x0000000403047825 */ /* 0x001fca00078e0004 */
[----:B------:R2:W-:Y:S02]  /*12a0*/  STG.E desc[UR36][R4.64], RZ ;  /* 0x000000ff04007986 */ /* 0x0005e4000c101924 */
.L_x_17293:
        /* <DEDUP_REMOVED lines=8> */
.L_x_17294:
[----:B------:R-:W-:Y:S05]  /*1330*/  BSYNC.RELIABLE B1 ;  /* 0x0000000000017941 */ /* 0x000fea0003800100 */
.L_x_17289:
[----:B------:R-:W-:-:S13]  /*1340*/  ISETP.GE.U32.AND P0, PT, R25, R26, PT ;  /* 0x0000001a1900720c */ /* 0x000fda0003f06070 */
[----:B012---:R-:W0:Y:S01]  /*1350*/  @!P0 LDC.64 R4, c[0x0][0x3a0] ;  /* 0x0000e800ff048b82 */ /* 0x007e220000000a00 */
[----:B------:R-:W-:Y:S01]  /*1360*/  @!P0 IMAD.IADD R3, R2, 0x1, R25 ;  /* 0x0000000102038824 */ /* 0x000fe200078e0219 */
[----:B------:R-:W-:-:S03]  /*1370*/  @!P0 IADD3 R25, PT, PT, R25, 0x80, RZ ;  /* 0x0000008019198810 */ /* 0x000fc60007ffe0ff */
[----:B0-----:R-:W-:-:S05]  /*1380*/  @!P0 IMAD.WIDE.U32 R4, R3, 0x4, R4 ;  /* 0x0000000403048825 */ /* 0x001fca00078e0004 */
[----:B------:R3:W-:Y:S02]  /*1390*/  @!P0 STG.E desc[UR36][R4.64], RZ ;  /* 0x000000ff04008986 */ /* 0x0007e4000c101924 */
.L_x_17295:
[----:B------:R-:W-:Y:S05]  /*13a0*/  BSYNC.RECONVERGENT B0 ;  /* 0x0000000000007941 */ /* 0x000fea0003800200 */
.L_x_17288:
[----:B------:R-:W-:-:S13]  /*13b0*/  ISETP.GE.U32.AND P0, PT, R25, R26, PT ;  /* 0x0000001a1900720c */ /* 0x000fda0003f06070 */
[----:B------:R-:W-:Y:S05]  /*13c0*/  @P0 EXIT ;  /* 0x000000000000094d */ /* 0x000fea0003800000 */
[----:B0123--:R-:W0:Y:S01]  /*13d0*/  LDC.64 R4, c[0x0][0x3a0] ;  /* 0x0000e800ff047b82 */ /* 0x00fe220000000a00 */
[----:B------:R-:W-:-:S04]  /*13e0*/  IMAD.IADD R3, R2, 0x1, R25 ;  /* 0x0000000102037824 */ /* 0x000fc800078e0219 */
[----:B0-----:R-:W-:-:S05]  /*13f0*/  IMAD.WIDE.U32 R2, R3, 0x4, R4 ;  /* 0x0000000403027825 */ /* 0x001fca00078e0004 */
[----:B------:R-:W-:Y:S01]  /*1400*/  STG.E desc[UR36][R2.64], RZ ;  /* 0x000000ff02007986 */ /* 0x000fe2000c101924 */
[----:B------:R-:W-:Y:S05]  /*1410*/  EXIT ;  /* 0x000000000000794d */ /* 0x000fea0003800000 */
.L_x_17271:
        /* <DEDUP_REMOVED lines=28> */
.L_x_17297:
[----:B------:R-:W-:Y:S05]  /*15e0*/  BSYNC.RECONVERGENT B6 ;  /* 0x0000000000067941 */ /* 0x000fea0003800200 */
.L_x_17296:
        /* <DEDUP_REMOVED lines=22> */
.L_x_17299:
[----:B------:R-:W-:Y:S05]  /*1750*/  BSYNC.RECONVERGENT B6 ;  /* 0x0000000000067941 */ /* 0x000fea0003800200 */
.L_x_17298:
        /* <DEDUP_REMOVED lines=22> */
.L_x_17301:
[----:B------:R-:W-:Y:S05]  /*18c0*/  BSYNC.RECONVERGENT B6 ;  /* 0x0000000000067941 */ /* 0x000fea0003800200 */
.L_x_17300:
        /* <DEDUP_REMOVED lines=22> */
.L_x_17303:
[----:B------:R-:W-:Y:S05]  /*1a30*/  BSYNC.RECONVERGENT B6 ;  /* 0x0000000000067941 */ /* 0x000fea0003800200 */
.L_x_17302:
        /* <DEDUP_REMOVED lines=22> */
.L_x_17305:
[----:B------:R-:W-:Y:S05]  /*1ba0*/  BSYNC.RECONVERGENT B6 ;  /* 0x0000000000067941 */ /* 0x000fea0003800200 */
.L_x_17304:
        /* <DEDUP_REMOVED lines=22> */
.L_x_17307:
[----:B------:R-:W-:Y:S05]  /*1d10*/  BSYNC.RECONVERGENT B6 ;  /* 0x0000000000067941 */ /* 0x000fea0003800200 */
.L_x_17306:
        /* <DEDUP_REMOVED lines=22> */
.L_x_17309:
[----:B------:R-:W-:Y:S05]  /*1e80*/  BSYNC.RECONVERGENT B6 ;  /* 0x0000000000067941 */ /* 0x000fea0003800200 */
.L_x_17308:
        /* <DEDUP_REMOVED lines=22> */
.L_x_17311:
[----:B------:R-:W-:Y:S05]  /*1ff0*/  BSYNC.RECONVERGENT B6 ;  /* 0x0000000000067941 */ /* 0x000fea0003800200 */
.L_x_17310:
[----:B------:R-:W0:Y:S02]  /*2000*/  LDC.64 R4, c[0x0][0x3a0] ;  /* 0x0000e800ff047b82 */ /* 0x000e240000000a00 */
[----:B0-----:R-:W-:-:S04]  /*2010*/  IMAD.WIDE.U32 R2, R2, 0x4, R4 ;  /* 0x0000000402027825 */ /* 0x001fc800078e0004 */
[----:B------:R-:W-:-:S05]  /*2020*/  IMAD.WIDE.U32 R2, R22, 0x10, R2 ;  /* 0x0000001016027825 */ /* 0x000fca00078e0002 */
[----:B------:R-:W-:Y:S04]  /*2030*/  STG.E.128 desc[UR36][R2.64], RZ ;  /* 0x000000ff02007986 */ /* 0x000fe8000c101d24 */
[----:B------:R-:W-:Y:S01]  /*2040*/  STG.E.128 desc[UR36][R2.64+0x800], RZ ;  /* 0x000800ff02007986 */ /* 0x000fe2000c101d24 */
[----:B------:R-:W-:Y:S05]  /*2050*/  EXIT ;  /* 0x000000000000794d */ /* 0x000fea0003800000 */
.L_x_17312:
        /* <DEDUP_REMOVED lines=10> */
.L_x_34762:


//--------------------- .text._ZN2at6native29vectorized_elementwise_kernelILi8EZZZNS0_67_GLOBAL__N__bb565c37_34_ValidateCompressedIndicesKernel_cu_33a4b88b42_validate_compressed_sparse_indices_kernelILNS2_8CDimNameE1ENS2_18CUDAKernelLauncherENS2_14EmptyVecKernelENS2_8DummyVecELm8EEEvRKNS_6TensorESA_lllENKUlvE0_clEvENKUlvE_clEvEUliE_St5arrayIPcLm2EEEEviT0_T1_ --------------------------
	.section	.text._ZN2at6native29vectorized_elementwise_kernelILi8EZZZNS0_67_GLOBAL__N__bb565c37_34_ValidateCompressedIndicesKernel_cu_33a4b88b42_validate_compressed_sparse_indices_kernelILNS2_8CDimNameE1ENS2_18CUDAKernelLauncherENS2_14EmptyVecKernelENS2_8DummyVecELm8EEEvRKNS_6TensorESA_lllENKUlvE0_clEvENKUlvE_clEvEUliE_St5arrayIPcLm2EEEEviT0_T1_,"ax",@progbits
	.align	128
        .global         _ZN2at6native29vectorized_elementwise_kernelILi8EZZZNS0_67_GLOBAL__N__bb565c37_34_ValidateCompressedIndicesKernel_cu_33a4b88b42_validate_compressed_sparse_indices_kernelILNS2_8CDimNameE1ENS2_18CUDAKernelLauncherENS2_14EmptyVecKernelENS2_8DummyVecELm8EEEvRKNS_6TensorESA_lllENKUlvE0_clEvENKUlvE_clEvEUliE_St5arrayIPcLm2EEEEviT0_T1_
        .type           _ZN2at6native29vectorized_elementwise_kernelILi8EZZZNS0_67_GLOBAL__N__bb565c37_34_ValidateCompressedIndicesKernel_cu_33a4b88b42_validate_compressed_sparse_indices_kernelILNS2_8CDimNameE1ENS2_18CUDAKernelLauncherENS2_14EmptyVecKernelENS2_8DummyVecELm8EEEvRKNS_6TensorESA_lllENKUlvE0_clEvENKUlvE_clEvEUliE_St5arrayIPcLm2EEEEviT0_T1_,@function
        .size           _ZN2at6native29vectorized_elementwise_kernelILi8EZZZNS0_67_GLOBAL__N__bb565c37_34_ValidateCompressedIndicesKernel_cu_33a4b88b42_validate_compressed_sparse_indices_kernelILNS2_8CDimNameE1ENS2_18CUDAKernelLauncherENS2_14EmptyVecKernelENS2_8DummyVecELm8EEEvRKNS_6TensorESA_lllENKUlvE0_clEvENKUlvE_clEvEUliE_St5arrayIPcLm2EEEEviT0_T1_,(.L_x_34763 - _ZN2at6native29vectorized_elementwise_kernelILi8EZZZNS0_67_GLOBAL__N__bb565c37_34_ValidateCompressedIndicesKernel_cu_33a4b88b42_validate_compressed_sparse_indices_kernelILNS2_8CDimNameE1ENS2_18CUDAKernelLauncherENS2_14EmptyVecKernelENS2_8DummyVecELm8EEEvRKNS_6TensorESA_lllENKUlvE0_clEvENKUlvE_clEvEUliE_St5arrayIPcLm2EEEEviT0_T1_)
        .other          _ZN2at6native29vectorized_elementwise_kernelILi8EZZZNS0_67_GLOBAL__N__bb565c37_34_ValidateCompressedIndicesKernel_cu_33a4b88b42_validate_compressed_sparse_indices_kernelILNS2_8CDimNameE1ENS2_18CUDAKernelLauncherENS2_14EmptyVecKernelENS2_8DummyVecELm8EEEvRKNS_6TensorESA_lllENKUlvE0_clEvENKUlvE_clEvEUliE_St5arrayIPcLm2EEEEviT0_T1_,@"STO_CUDA_ENTRY STV_DEFAULT"
_ZN2at6native29vectorized_elementwise_kernelILi8EZZZNS0_67_GLOBAL__N__bb565c37_34_ValidateCompressedIndicesKernel_cu_33a4b88b42_validate_compressed_sparse_indices_kernelILNS2_8CDimNameE1ENS2_18CUDAKernelLauncherENS2_14EmptyVecKernelENS2_8DummyVecELm8EEEvRKNS_6TensorESA_lllENKUlvE0_clEvENKUlvE_clEvEUliE_St5arrayIPcLm2EEEEviT0_T1_:
.text._ZN2at6native29vectorized_elementwise_kernelILi8EZZZNS0_67_GLOBAL__N__bb565c37_34_ValidateCompressedIndicesKernel_cu_33a4b88b42_validate_compressed_sparse_indices_kernelILNS2_8CDimNameE1ENS2_18CUDAKernelLauncherENS2_14EmptyVecKernelENS2_8DummyVecELm8EEEvRKNS_6TensorESA_lllENKUlvE0_clEvENKUlvE_clEvEUliE_St5arrayIPcLm2EEEEviT0_T1_:
[----:B------:R-:W-:Y:S01]  /*0000*/  LDC R1, c[0x0][0x37c] ;  /* 0x0000df00ff017b82 */ /* 0x000fe20000000800 */
[----:B------:R-:W-:Y:S05]  /*0010*/  EXIT ;  /* 0x000000000000794d */ /* 0x000fea0003800000 */
.L_x_17313:
        /* <DEDUP_REMOVED lines=14> */
.L_x_34763:


//--------------------- .text._ZN2at6native18elementwise_kernelILi128ELi4EZNS0_15gpu_kernel_implIZZZNS0_67_GLOBAL__N__bb565c37_34_ValidateCompressedIndicesKernel_cu_33a4b88b42_validate_compressed_sparse_indices_kernelILNS3_8CDimNameE0ENS3_18CUDAKernelLauncherENS3_14EmptyVecKernelENS3_8DummyVecELm0EEEvRKNS_6TensorESB_lllENKUlvE1_clEvENKUlvE0_clEvEUllllllE_EEvRNS_18TensorIteratorBaseERKT_EUliE_EEviT1_ --------------------------
	.section	.text._ZN2at6native18elementwise_kernelILi128ELi4EZNS0_15gpu_kernel_implIZZZNS0_67_GLOBAL__N__bb565c37_34_ValidateCompressedIndicesKernel_cu_33a4b88b42_validate_compressed_sparse_indices_kernelILNS3_8CDimNameE0ENS3_18CUDAKernelLauncherENS3_14EmptyVecKernelENS3_8DummyVecELm0EEEvRKNS_6TensorESB_lllENKUlvE1_clEvENKUlvE0_clEvEUllllllE_EEvRNS_18TensorIteratorBaseERKT_EUliE_EEviT1_,"ax",@progbits
	.align	128
        .global         _ZN2at6native18elementwise_kernelILi128ELi4EZNS0_15gpu_kernel_implIZZZNS0_67_GLOBAL__N__bb565c37_34_ValidateCompressedIndicesKernel_cu_33a4b88b42_validate_compressed_sparse_indices_kernelILNS3_8CDimNameE0ENS3_18CUDAKernelLauncherENS3_14EmptyVecKernelENS3_8DummyVecELm0EEEvRKNS_6TensorESB_lllENKUlvE1_clEvENKUlvE0_clEvEUllllllE_EEvRNS_18TensorIteratorBaseERKT_EUliE_EEviT1_
        .type           _ZN2at6native18elementwise_kernelILi128ELi4EZNS0_15gpu_kernel_implIZZZNS0_67_GLOBAL__N__bb565c37_34_ValidateCompressedIndicesKernel_cu_33a4b88b42_validate_compressed_sparse_indices_kernelILNS3_8CDimNameE0ENS3_18CUDAKernelLauncherENS3_14EmptyVecKernelENS3_8DummyVecELm0EEEvRKNS_6TensorESB_lllENKUlvE1_clEvENKUlvE0_clEvEUllllllE_EEvRNS_18TensorIteratorBaseERKT_EUliE_EEviT1_,@function
        .size           _ZN2at6native18elementwise_kernelILi128ELi4EZNS0_15gpu_kernel_implIZZZNS0_67_GLOBAL__N__bb565c37_34_ValidateCompressedIndicesKernel_cu_33a4b88b42_validate_compressed_sparse_indices_kernelILNS3_8CDimNameE0ENS3_18CUDAKernelLauncherENS3_14EmptyVecKernelENS3_8DummyVecELm0EEEvRKNS_6TensorESB_lllENKUlvE1_clEvENKUlvE0_clEvEUllllllE_EEvRNS_18TensorIteratorBaseERKT_EUliE_EEviT1_,(.L_x_34669 - _ZN2at6native18elementwise_kernelILi128ELi4EZNS0_15gpu_kernel_implIZZZNS0_67_GLOBAL__N__bb565c37_34_ValidateCompressedIndicesKernel_cu_33a4b88b42_validate_compressed_sparse_indices_kernelILNS3_8CDimNameE0ENS3_18CUDAKernelLauncherENS3_14EmptyVecKernelENS3_8DummyVecELm0EEEvRKNS_6TensorESB_lllENKUlvE1_clEvENKUlvE0_clEvEUllllllE_EEvRNS_18TensorIteratorBaseERKT_EUliE_EEviT1_)
        .other          _ZN2at6native18elementwise_kernelILi128ELi4EZNS0_15gpu_kernel_implIZZZNS0_67_GLOBAL__N__bb565c37_34_ValidateCompressedIndicesKernel_cu_33a4b88b42_validate_compressed_sparse_indices_kernelILNS3_8CDimNameE0ENS3_18CUDAKernelLauncherENS3_14EmptyVecKernelENS3_8DummyVecELm0EEEvRKNS_6TensorESB_lllENKUlvE1_clEvENKUlvE0_clEvEUllllllE_EEvRNS_18TensorIteratorBaseERKT_EUliE_EEviT1_,@"STO_CUDA_ENTRY STV_DEFAULT"
_ZN2at6native18elementwise_kernelILi128ELi4EZNS0_15gpu_kernel_implIZZZNS0_67_GLOBAL__N__bb565c37_34_ValidateCompressedIndicesKernel_cu_33a4b88b42_validate_compressed_sparse_indices_kernelILNS3_8CDimNameE0ENS3_18CUDAKernelLauncherENS3_14EmptyVecKernelENS3_8DummyVecELm0EEEvRKNS_6TensorESB_lllENKUlvE1_clEvENKUlvE0_clEvEUllllllE_EEvRNS_18TensorIteratorBaseERKT_EUliE_EEviT1_:
.text._ZN2at6native18elementwise_kernelILi128ELi4EZNS0_15gpu_kernel_implIZZZNS0_67_GLOBAL__N__bb565c37_34_ValidateCompressedIndicesKernel_cu_33a4b88b42_validate_compressed_sparse_indices_kernelILNS3_8CDimNameE0ENS3_18CUDAKernelLauncherENS3_14EmptyVecKernelENS3_8DummyVecELm0EEEvRKNS_6TensorESB_lllENKUlvE1_clEvENKUlvE0_clEvEUllllllE_EEvRNS_18TensorIteratorBaseERKT_EUliE_EEviT1_:
        /* <DEDUP_REMOVED lines=464> */
.L_x_17316:
        /* <DEDUP_REMOVED lines=17> */
.L_x_17320:
[----:B------:R4:W5:Y:S01]  /*1e10*/  LDG.E.U8 R26, desc[UR36][R4.64] ;  /* 0x00000024041a7981 */ /* 0x000962000c1e1100 */
[----:B------:R-:W-:Y:S01]  /*1e20*/  IMAD.MOV.U32 R27, RZ, RZ, RZ ;  /* 0x000000ffff1b7224 */ /* 0x000fe200078e00ff */
[----:B------:R-:W-:Y:S06]  /*1e30*/  BRA `(.L_x_17322) ;  /* 0x0000000c00447947 */ /* 0x000fec0003800000 */
.L_x_17319:
        /* <DEDUP_REMOVED lines=8> */
.L_x_17324:
[----:B------:R-:W2:Y:S02]  /*1ec0*/  LDG.E R26, desc[UR36][R4.64] ;  /* 0x00000024041a7981 */ /* 0x000ea4000c1e1900 */
[----:B--2---:R-:W-:Y:S01]  /*1ed0*/  SHF.R.S32.HI R27, RZ, 0x1f, R26 ;  /* 0x0000001fff1b7819 */ /* 0x004fe2000001141a */
[----:B------:R-:W-:Y:S06]  /*1ee0*/  BRA `(.L_x_17322) ;  /* 0x0000000c00187947 */ /* 0x000fec0003800000 */
.L_x_17323:
[----:B------:R-:W2:Y:S02]  /*1ef0*/  LDG.E.S16 R26, desc[UR36][R4.64] ;  /* 0x00000024041a7981 */ /* 0x000ea4000c1e1700 */
[----:B--2---:R-:W-:Y:S01]  /*1f00*/  SHF.R.S32.HI R27, RZ, 0x1f, R26 ;  /* 0x0000001fff1b7819 */ /* 0x004fe2000001141a */
[----:B------:R-:W-:Y:S06]  /*1f10*/  BRA `(.L_x_17322) ;  /* 0x0000000c000c7947 */ /* 0x000fec0003800000 */
.L_x_17318:
        /* <DEDUP_REMOVED lines=9> */
.L_x_17326:
[----:B------:R-:W2:Y:S02]  /*1fb0*/  LDG.E.U16 R4, desc[UR36][R4.64] ;  /* 0x0000002404047981 */ /* 0x000ea4000c1e1500 */
[----:B--2---:R-:W-:-:S06]  /*1fc0*/  HADD2.F32 R26, -RZ, R4.H0_H0 ;  /* 0x20000004ff1a7230 */ /* 0x004fcc0000004100 */
[----:B------:R-:W3:Y:S02]  /*1fd0*/  F2I.S64.TRUNC R26, R26 ;  /* 0x0000001a001a7311 */ /* 0x000ee4000020d900 */
[----:B---3--:R-:W-:Y:S05]  /*1fe0*/  BRA `(.L_x_17322) ;  /* 0x0000000800d87947 */ /* 0x008fea0003800000 */
.L_x_17325:
        /* <DEDUP_REMOVED lines=9> */
.L_x_17328:
[----:B------:R-:W2:Y:S02]  /*2080*/  LDG.E.U16 R4, desc[UR36][R4.64] ;  /* 0x0000002404047981 */ /* 0x000ea4000c1e1500 */
[----:B--2---:R-:W-:-:S06]  /*2090*/  HADD2.F32 R26, -RZ, R4.H0_H0 ;  /* 0x20000004ff1a7230 */ /* 0x004fcc0000004100 */
[----:B------:R-:W3:Y:S02]  /*20a0*/  F2I.S64.TRUNC R26, R26 ;  /* 0x0000001a001a7311 */ /* 0x000ee4000020d900 */
[----:B---3--:R-:W-:Y:S05]  /*20b0*/  BRA `(.L_x_17322) ;  /* 0x0000000800a47947 */ /* 0x008fea0003800000 */
.L_x_17327:
[----:B------:R-:W2:Y:S02]  /*20c0*/  LDG.E.64 R4, desc[UR36][R4.64] ;  /* 0x0000002404047981 */ /* 0x000ea4000c1e1b00 */
[----:B--2---:R3:W4:Y:S02]  /*20d0*/  F2I.S64.F64.TRUNC R26, R4 ;  /* 0x00000004001a7311 */ /* 0x004724000030d900 */
[----:B---34-:R-:W-:Y:S05]  /*20e0*/  BRA `(.L_x_17322) ;  /* 0x0000000800987947 */ /* 0x018fea0003800000 */
.L_x_17317:
        /* <DEDUP_REMOVED lines=13> */
.L_x_17331:
[----:B------:R-:W2:Y:S02]  /*21c0*/  LDG.E.64 R4, desc[UR36][R4.64] ;  /* 0x0000002404047981 */ /* 0x000ea4000c1e1b00 */
[----:B--2---:R3:W4:Y:S02]  /*21d0*/  F2I.S64.F64.TRUNC R26, R4 ;  /* 0x00000004001a7311 */ /* 0x004724000030d900 */
[----:B---34-:R-:W-:Y:S05]  /*21e0*/  BRA `(.L_x_17322) ;  /* 0x0000000800587947 */ /* 0x018fea0003800000 */
.L_x_17330:
        /* <DEDUP_REMOVED lines=26> */
.L_x_17333:
        /* <DEDUP_REMOVED lines=14> */
.L_x_17332:
[----:B------:R-:W2:Y:S02]  /*2470*/  LDG.E.U16 R26, desc[UR36][R4.64] ;  /* 0x00000024041a7981 */ /* 0x000ea4000c1e1500 */
[----:B--2---:R-:W-:-:S06]  /*2480*/  IMAD.U32 R26, R26, 0x10000, RZ ;  /* 0x000100001a1a7824 */ /* 0x004fcc00078e00ff */
[----:B------:R-:W3:Y:S02]  /*2490*/  F2I.S64.TRUNC R26, R26 ;  /* 0x0000001a001a7311 */ /* 0x000ee4000020d900 */
[----:B---3--:R-:W-:Y:S05]  /*24a0*/  BRA `(.L_x_17322) ;  /* 0x0000000400a87947 */ /* 0x008fea0003800000 */
.L_x_17329:
        /* <DEDUP_REMOVED lines=11> */
.L_x_17336:
        /* <DEDUP_REMOVED lines=21> */
.L_x_17340:
[----:B------:R-:W-:Y:S05]  /*26b0*/  BSYNC.RECONVERGENT B1 ;  /* 0x0000000000017941 */ /* 0x000fea0003800200 */
.L_x_17339:
[----:B------:R-:W-:Y:S01]  /*26c0*/  IMAD.SHL.U32 R0, R0, 0x100000, RZ ;  /* 0x0010000000007824 */ /* 0x000fe200078e00ff */
[----:B------:R-:W-:-:S04]  /*26d0*/  LEA R3, R3, 0x3b800000, 0x17 ;  /* 0x3b80000003037811 */ /* 0x000fc800078eb8ff */
[----:B------:R-:W-:-:S07]  /*26e0*/  LOP3.LUT R26, R3, R0, R7, 0xfe, !PT ;  /* 0x00000000031a7212 */ /* 0x000fce00078efe07 */
.L_x_17338:
[----:B------:R-:W-:Y:S05]  /*26f0*/  BSYNC.RECONVERGENT B0 ;  /* 0x0000000000007941 */ /* 0x000fea0003800200 */
.L_x_17337:
[----:B------:R-:W1:Y:S02]  /*2700*/  F2I.S64.TRUNC R26, R26 ;  /* 0x0000001a001a7311 */ /* 0x000e64000020d900 */
[----:B-1----:R-:W-:Y:S05]  /*2710*/  BRA `(.L_x_17322) ;  /* 0x00000004000c7947 */ /* 0x002fea0003800000 */
.L_x_17335:
        /* <DEDUP_REMOVED lines=21> */
.L_x_17344:
[----:B------:R-:W-:Y:S05]  /*2870*/  BSYNC.RECONVERGENT B1 ;  /* 0x0000000000017941 */ /* 0x000fea0003800200 */
.L_x_17343:
[----:B------:R-:W-:Y:S02]  /*2880*/  SHF.L.U32 R0, R0, 0x15, RZ ;  /* 0x0000001500007819 */ /* 0x000fe400000006ff */
[----:B------:R-:W-:-:S04]  /*2890*/  LEA R3, R3, 0x37800000, 0x17 ;  /* 0x3780000003037811 */ /* 0x000fc800078eb8ff */
[----:B------:R-:W-:-:S07]  /*28a0*/  LOP3.LUT R26, R3, R0, R7, 0xfe, !PT ;  /* 0x00000000031a7212 */ /* 0x000fce00078efe07 */
.L_x_17342:
[----:B------:R-:W-:Y:S05]  /*28b0*/  BSYNC.RECONVERGENT B0 ;  /* 0x0000000000007941 */ /* 0x000fea0003800200 */
.L_x_17341:
[----:B------:R-:W1:Y:S02]  /*28c0*/  F2I.S64.TRUNC R26, R26 ;  /* 0x0000001a001a7311 */ /* 0x000e64000020d900 */
[----:B-1----:R-:W-:Y:S05]  /*28d0*/  BRA `(.L_x_17322) ;  /* 0x00000000009c7947 */ /* 0x002fea0003800000 */
.L_x_17334:
[----:B------:R-:W-:-:S13]  /*28e0*/  ISETP.NE.AND P0, PT, R3, 0x1c, PT ;  /* 0x0000001c0300780c */ /* 0x000fda0003f05270 */
[----:B------:R-:W-:Y:S05]  /*28f0*/  @!P0 BRA `(.L_x_17345) ;  /* 0x00000000008c8947 */ /* 0x000fea0003800000 */
[----:B------:R-:W-:-:S13]  /*2900*/  ISETP.NE.AND P0, PT, R3, 0x1d, PT ;  /* 0x0000001d0300780c */ /* 0x000fda0003f05270 */
[----:B------:R-:W-:Y:S05]  /*2910*/  @!P0 BRA `(.L_x_17346) ;  /* 0x00000000007c8947 */ /* 0x000fea0003800000 */
[----:B------:R-:W-:-:S13]  /*2920*/  ISETP.NE.AND P0, PT, R3, 0x2c, PT ;  /* 0x0000002c0300780c */ /* 0x000fda0003f05270 */
[----:B------:R-:W-:Y:S05]  /*2930*/  @!P0 BRA `(.L_x_17347) ;  /* 0x0000000000488947 */ /* 0x000fea0003800000 */
.L_x_17321:
        /* <DEDUP_REMOVED lines=16> */
.L_x_17348:
[----:B------:R-:W-:Y:S01]  /*2a40*/  CS2R R26, SRZ ;  /* 0x00000000001a7805 */ /* 0x000fe2000001ff00 */
[----:B------:R-:W-:Y:S06]  /*2a50*/  BRA `(.L_x_17322) ;  /* 0x00000000003c7947 */ /* 0x000fec0003800000 */
.L_x_17347:
        /* <DEDUP_REMOVED lines=8> */
.L_x_17350:
[----:B------:R-:W-:Y:S05]  /*2ae0*/  BSYNC.RECONVERGENT B0 ;  /* 0x0000000000007941 */ /* 0x000fea0003800200 */
.L_x_17349:
[----:B------:R-:W2:Y:S02]  /*2af0*/  F2I.S64.TRUNC R26, R26 ;  /* 0x0000001a001a7311 */ /* 0x000ea4000020d900 */
[----:B--2---:R-:W-:Y:S05]  /*2b00*/  BRA `(.L_x_17322) ;  /* 0x0000000000107947 */ /* 0x004fea0003800000 */
.L_x_17346:
[----:B------:R2:W5:Y:S01]  /*2b10*/  LDG.E.64 R26, desc[UR36][R4.64] ;  /* 0x00000024041a7981 */ /* 0x000562000c1e1b00 */
[----:B------:R-:W-:Y:S05]  /*2b20*/  BRA `(.L_x_17322) ;  /* 0x0000000000087947 */ /* 0x000fea0003800000 */
.L_x_17345:
[----:B------:R1:W5:Y:S01]  /*2b30*/  LDG.E R26, desc[UR36][R4.64] ;  /* 0x00000024041a7981 */ /* 0x000362000c1e1900 */
[----:B------:R-:W-:-:S07]  /*2b40*/  IMAD.MOV.U32 R27, RZ, RZ, RZ ;  /* 0x000000ffff1b7224 */ /* 0x000fce00078e00ff */
.L_x_17322:
        /* <DEDUP_REMOVED lines=17> */
.L_x_17354:
[----:B------:R1:W5:Y:S01]  /*2c60*/  LDG.E.U8 R28, desc[UR36][R4.64] ;  /* 0x00000024041c7981 */ /* 0x000362000c1e1100 */
[----:B------:R-:W-:Y:S01]  /*2c70*/  MOV R29, RZ ;  /* 0x000000ff001d7202 */ /* 0x000fe20000000f00 */
[----:B------:R-:W-:Y:S06]  /*2c80*/  BRA `(.L_x_17356) ;  /* 0x0000000c00447947 */ /* 0x000fec0003800000 */
.L_x_17353:
        /* <DEDUP_REMOVED lines=8> */
.L_x_17358:
[----:B------:R-:W2:Y:S02]  /*2d10*/  LDG.E R28, desc[UR36][R4.64] ;  /* 0x00000024041c7981 */ /* 0x000ea4000c1e1900 */
[----:B--2---:R-:W-:Y:S01]  /*2d20*/  SHF.R.S32.HI R29, RZ, 0x1f, R28 ;  /* 0x0000001fff1d7819 */ /* 0x004fe2000001141c */
[----:B------:R-:W-:Y:S06]  /*2d30*/  BRA `(.L_x_17356) ;  /* 0x0000000c00187947 */ /* 0x000fec0003800000 */
.L_x_17357:
[----:B------:R-:W2:Y:S02]  /*2d40*/  LDG.E.S16 R28, desc[UR36][R4.64] ;  /* 0x00000024041c7981 */ /* 0x000ea4000c1e1700 */
[----:B--2---:R-:W-:Y:S01]  /*2d50*/  SHF.R.S32.HI R29, RZ, 0x1f, R28 ;  /* 0x0000001fff1d7819 */ /* 0x004fe2000001141c */
[----:B------:R-:W-:Y:S06]  /*2d60*/  BRA `(.L_x_17356) ;  /* 0x0000000c000c7947 */ /* 0x000fec0003800000 */
.L_x_17352:
        /* <DEDUP_REMOVED lines=9> */
.L_x_17360:
[----:B------:R-:W2:Y:S02]  /*2e00*/  LDG.E.U16 R4, desc[UR36][R4.64] ;  /* 0x0000002404047981 */ /* 0x000ea4000c1e1500 */
[----:B--2---:R-:W-:-:S06]  /*2e10*/  HADD2.F32 R28, -RZ, R4.H0_H0 ;  /* 0x20000004ff1c7230 */ /* 0x004fcc0000004100 */
[----:B------:R-:W2:Y:S02]  /*2e20*/  F2I.S64.TRUNC R28, R28 ;  /* 0x0000001c001c7311 */ /* 0x000ea4000020d900 */
[----:B--2---:R-:W-:Y:S05]  /*2e30*/  BRA `(.L_x_17356) ;  /* 0x0000000800d87947 */ /* 0x004fea0003800000 */
.L_x_17359:
        /* <DEDUP_REMOVED lines=9> */
.L_x_17362:
[----:B------:R-:W2:Y:S02]  /*2ed0*/  LDG.E.U16 R4, desc[UR36][R4.64] ;  /* 0x0000002404047981 */ /* 0x000ea4000c1e1500 */
[----:B--2---:R-:W-:-:S06]  /*2ee0*/  HADD2.F32 R28, -RZ, R4.H0_H0 ;  /* 0x20000004ff1c7230 */ /* 0x004fcc0000004100 */
[----:B------:R-:W2:Y:S02]  /*2ef0*/  F2I.S64.TRUNC R28, R28 ;  /* 0x0000001c001c7311 */ /* 0x000ea4000020d900 */
[----:B--2---:R-:W-:Y:S05]  /*2f00*/  BRA `(.L_x_17356) ;  /* 0x0000000800a47947 */ /* 0x004fea0003800000 */
.L_x_17361:
[----:B------:R-:W2:Y:S02]  /*2f10*/  LDG.E.64 R4, desc[UR36][R4.64] ;  /* 0x0000002404047981 */ /* 0x000ea4000c1e1b00 */
[----:B--2---:R2:W3:Y:S02]  /*2f20*/  F2I.S64.F64.TRUNC R28, R4 ;  /* 0x00000004001c7311 */ /* 0x0044e4000030d900 */
[----:B--23--:R-:W-:Y:S05]  /*2f30*/  BRA `(.L_x_17356) ;  /* 0x0000000800987947 */ /* 0x00cfea0003800000 */
.L_x_17351:
        /* <DEDUP_REMOVED lines=13> */
.L_x_17365:
[----:B------:R-:W2:Y:S02]  /*3010*/  LDG.E.64 R4, desc[UR36][R4.64] ;  /* 0x0000002404047981 */ /* 0x000ea4000c1e1b00 */
[----:B--2---:R2:W3:Y:S02]  /*3020*/  F2I.S64.F64.TRUNC R28, R4 ;  /* 0x00000004001c7311 */ /* 0x0044e4000030d900 */
[----:B--23--:R-:W-:Y:S05]  /*3030*/  BRA `(.L_x_17356) ;  /* 0x0000000800587947 */ /* 0x00cfea0003800000 */
.L_x_17364:
        /* <DEDUP_REMOVED lines=26> */
.L_x_17367:
        /* <DEDUP_REMOVED lines=14> */
.L_x_17366:
[----:B------:R-:W2:Y:S02]  /*32c0*/  LDG.E.U16 R28, desc[UR36][R4.64] ;  /* 0x00000024041c7981 */ /* 0x000ea4000c1e1500 */
[----:B--2---:R-:W-:-:S06]  /*32d0*/  SHF.L.U32 R28, R28, 0x10, RZ ;  /* 0x000000101c1c7819 */ /* 0x004fcc00000006ff */
[----:B------:R-:W2:Y:S02]  /*32e0*/  F2I.S64.TRUNC R28, R28 ;  /* 0x0000001c001c7311 */ /* 0x000ea4000020d900 */
[----:B--2---:R-:W-:Y:S05]  /*32f0*/  BRA `(.L_x_17356) ;  /* 0x0000000400a87947 */ /* 0x004fea0003800000 */
.L_x_17363:
        /* <DEDUP_REMOVED lines=11> */
.L_x_17370:
        /* <DEDUP_REMOVED lines=21> */
.L_x_17374:
[----:B------:R-:W-:Y:S05]  /*3500*/  BSYNC.RECONVERGENT B1 ;  /* 0x0000000000017941 */ /* 0x000fea0003800200 */
.L_x_17373:
[----:B------:R-:W-:Y:S02]  /*3510*/  SHF.L.U32 R0, R0, 0x14, RZ ;  /* 0x0000001400007819 */ /* 0x000fe400000006ff */
[----:B------:R-:W-:-:S04]  /*3520*/  LEA R3, R3, 0x3b800000, 0x17 ;  /* 0x3b80000003037811 */ /* 0x000fc800078eb8ff */
[----:B------:R-:W-:-:S07]  /*3530*/  LOP3.LUT R28, R3, R0, R7, 0xfe, !PT ;  /* 0x00000000031c7212 */ /* 0x000fce00078efe07 */
.L_x_17372:
[----:B------:R-:W-:Y:S05]  /*3540*/  BSYNC.RECONVERGENT B0 ;  /* 0x0000000000007941 */ /* 0x000fea0003800200 */
.L_x_17371:
[----:B------:R-:W4:Y:S02]  /*3550*/  F2I.S64.TRUNC R28, R28 ;  /* 0x0000001c001c7311 */ /* 0x000f24000020d900 */
[----:B----4-:R-:W-:Y:S05]  /*3560*/  BRA `(.L_x_17356) ;  /* 0x00000004000c7947 */ /* 0x010fea0003800000 */
.L_x_17369:
        /* <DEDUP_REMOVED lines=21> */
.L_x_17378:
[----:B------:R-:W-:Y:S05]  /*36c0*/  BSYNC.RECONVERGENT B1 ;  /* 0x0000000000017941 */ /* 0x000fea0003800200 */
.L_x_17377:
[----:B------:R-:W-:Y:S01]  /*36d0*/  IMAD.SHL.U32 R0, R0, 0x200000, RZ ;  /* 0x0020000000007824 */ /* 0x000fe200078e00ff */
[----:B------:R-:W-:-:S04]  /*36e0*/  LEA R3, R3, 0x37800000, 0x17 ;  /* 0x3780000003037811 */ /* 0x000fc800078eb8ff */
[----:B------:R-:W-:-:S07]  /*36f0*/  LOP3.LUT R28, R3, R0, R7, 0xfe, !PT ;  /* 0x00000000031c7212 */ /* 0x000fce00078efe07 */
.L_x_17376:
[----:B------:R-:W-:Y:S05]  /*3700*/  BSYNC.RECONVERGENT B0 ;  /* 0x0000000000007941 */ /* 0x000fea0003800200 */
.L_x_17375:
[----:B------:R-:W4:Y:S02]  /*3710*/  F2I.S64.TRUNC R28, R28 ;  /* 0x0000001c001c7311 */ /* 0x000f24000020d900 */
[----:B----4-:R-:W-:Y:S05]  /*3720*/  BRA `(.L_x_17356) ;  /* 0x00000000009c7947 */ /* 0x010fea0003800000 */
.L_x_17368:
[----:B------:R-:W-:-:S13]  /*3730*/  ISETP.NE.AND P0, PT, R0, 0x1c, PT ;  /* 0x0000001c0000780c */ /* 0x000fda0003f05270 */
[----:B------:R-:W-:Y:S05]  /*3740*/  @!P0 BRA `(.L_x_17379) ;  /* 0x00000000008c8947 */ /* 0x000fea0003800000 */
[----:B------:R-:W-:-:S13]  /*3750*/  ISETP.NE.AND P0, PT, R0, 0x1d, PT ;  /* 0x0000001d0000780c */ /* 0x000fda0003f05270 */
[----:B------:R-:W-:Y:S05]  /*3760*/  @!P0 BRA `(.L_x_17380) ;  /* 0x00000000007c8947 */ /* 0x000fea0003800000 */
[----:B------:R-:W-:-:S13]  /*3770*/  ISETP.NE.AND P0, PT, R0, 0x2c, PT ;  /* 0x0000002c0000780c */ /* 0x000fda0003f05270 */
[----:B------:R-:W-:Y:S05]  /*3780*/  @!P0 BRA `(.L_x_17381) ;  /* 0x0000000000488947 */ /* 0x000fea0003800000 */
.L_x_17355:
        /* <DEDUP_REMOVED lines=16> */
.L_x_17382:
[----:B------:R-:W-:Y:S01]  /*3890*/  CS2R R28, SRZ ;  /* 0x00000000001c7805 */ /* 0x000fe2000001ff00 */
[----:B------:R-:W-:Y:S06]  /*38a0*/  BRA `(.L_x_17356) ;  /* 0x00000000003c7947 */ /* 0x000fec0003800000 */
.L_x_17381:
        /* <DEDUP_REMOVED lines=8> */
.L_x_17384:
[----:B------:R-:W-:Y:S05]  /*3930*/  BSYNC.RECONVERGENT B0 ;  /* 0x0000000000007941 */ /* 0x000fea0003800200 */
.L_x_17383:
[----:B------:R-:W2:Y:S02]  /*3940*/  F2I.S64.TRUNC R28, R28 ;  /* 0x0000001c001c7311 */ /* 0x000ea4000020d900 */
[----:B--2---:R-:W-:Y:S05]  /*3950*/  BRA `(.L_x_17356) ;  /* 0x0000000000107947 */ /* 0x004fea0003800000 */
.L_x_17380:
[----:B------:R2:W5:Y:S01]  /*3960*/  LDG.E.64 R28, desc[UR36][R4.64] ;  /* 0x00000024041c7981 */ /* 0x000562000c1e1b00 */
[----:B------:R-:W-:Y:S05]  /*3970*/  BRA `(.L_x_17356) ;  /* 0x0000000000087947 */ /* 0x000fea0003800000 */
.L_x_17379:
[----:B------:R3:W5:Y:S01]  /*3980*/  LDG.E R28, desc[UR36][R4.64] ;  /* 0x00000024041c7981 */ /* 0x000762000c1e1900 */
[----:B------:R-:W-:-:S07]  /*3990*/  HFMA2 R29, -RZ, RZ, 0, 0 ;  /* 0x00000000ff1d7431 */ /* 0x000fce00000001ff */
.L_x_17356:
        /* <DEDUP_REMOVED lines=17> */
.L_x_17388:
[----:B------:R0:W5:Y:S01]  /*3ab0*/  LDG.E.U8 R16, desc[UR36][R4.64] ;  /* 0x0000002404107981 */ /* 0x000162000c1e1100 */
[----:B------:R-:W-:Y:S01]  /*3ac0*/  IMAD.MOV.U32 R17, RZ, RZ, RZ ;  /* 0x000000ffff117224 */ /* 0x000fe200078e00ff */
[----:B------:R-:W-:Y:S06]  /*3ad0*/  BRA `(.L_x_17390) ;  /* 0x0000000c00447947 */ /* 0x000fec0003800000 */
.L_x_17387:
        /* <DEDUP_REMOVED lines=8> */
.L_x_17392:
[----:B------:R-:W2:Y:S02]  /*3b60*/  LDG.E R16, desc[UR36][R4.64] ;  /* 0x0000002404107981 */ /* 0x000ea4000c1e1900 */
[----:B--2---:R-:W-:Y:S01]  /*3b70*/  SHF.R.S32.HI R17, RZ, 0x1f, R16 ;  /* 0x0000001fff117819 */ /* 0x004fe20000011410 */
[----:B------:R-:W-:Y:S06]  /*3b80*/  BRA `(.L_x_17390) ;  /* 0x0000000c00187947 */ /* 0x000fec0003800000 */
.L_x_17391:
[----:B------:R-:W2:Y:S02]  /*3b90*/  LDG.E.S16 R16, desc[UR36][R4.64] ;  /* 0x0000002404107981 */ /* 0x000ea4000c1e1700 */
[----:B--2---:R-:W-:Y:S01]  /*3ba0*/  SHF.R.S32.HI R17, RZ, 0x1f, R16 ;  /* 0x0000001fff117819 */ /* 0x004fe20000011410 */
[----:B------:R-:W-:Y:S06]  /*3bb0*/  BRA `(.L_x_17390) ;  /* 0x0000000c000c7947 */ /* 0x000fec0003800000 */
.L_x_17386:
        /* <DEDUP_REMOVED lines=9> */
.L_x_17394:
[----:B------:R-:W2:Y:S02]  /*3c50*/  LDG.E.U16 R4, desc[UR36][R4.64] ;  /* 0x0000002404047981 */ /* 0x000ea4000c1e1500 */
[----:B--2---:R-:W-:-:S06]  /*3c60*/  HADD2.F32 R16, -RZ, R4.H0_H0 ;  /* 0x20000004ff107230 */ /* 0x004fcc0000004100 */
[----:B------:R-:W2:Y:S02]  /*3c70*/  F2I.S64.TRUNC R16, R16 ;  /* 0x0000001000107311 */ /* 0x000ea4000020d900 */
[----:B--2---:R-:W-:Y:S05]  /*3c80*/  BRA `(.L_x_17390) ;  /* 0x0000000800d87947 */ /* 0x004fea0003800000 */
.L_x_17393:
        /* <DEDUP_REMOVED lines=9> */
.L_x_17396:
[----:B------:R-:W2:Y:S02]  /*3d20*/  LDG.E.U16 R4, desc[UR36][R4.64] ;  /* 0x0000002404047981 */ /* 0x000ea4000c1e1500 */
[----:B--2---:R-:W-:-:S06]  /*3d30*/  HADD2.F32 R16, -RZ, R4.H0_H0 ;  /* 0x20000004ff107230 */ /* 0x004fcc0000004100 */
[----:B------:R-:W2:Y:S02]  /*3d40*/  F2I.S64.TRUNC R16, R16 ;  /* 0x0000001000107311 */ /* 0x000ea4000020d900 */
[----:B--2---:R-:W-:Y:S05]  /*3d50*/  BRA `(.L_x_17390) ;  /* 0x0000000800a47947 */ /* 0x004fea0003800000 */
.L_x_17395:
[----:B------:R-:W2:Y:S02]  /*3d60*/  LDG.E.64 R4, desc[UR36][R4.64] ;  /* 0x0000002404047981 */ /* 0x000ea4000c1e1b00 */
[----:B--2---:R2:W3:Y:S02]  /*3d70*/  F2I.S64.F64.TRUNC R16, R4 ;  /* 0x0000000400107311 */ /* 0x0044e4000030d900 */
[----:B--23--:R-:W-:Y:S05]  /*3d80*/  BRA `(.L_x_17390) ;  /* 0x0000000800987947 */ /* 0x00cfea0003800000 */
.L_x_17385:
        /* <DEDUP_REMOVED lines=13> */
.L_x_17399:
[----:B------:R-:W2:Y:S02]  /*3e60*/  LDG.E.64 R4, desc[UR36][R4.64] ;  /* 0x0000002404047981 */ /* 0x000ea4000c1e1b00 */
[----:B--2---:R0:W1:Y:S02]  /*3e70*/  F2I.S64.F64.TRUNC R16, R4 ;  /* 0x0000000400107311 */ /* 0x004064000030d900 */
[----:B01----:R-:W-:Y:S05]  /*3e80*/  BRA `(.L_x_17390) ;  /* 0x0000000800587947 */ /* 0x003fea0003800000 */
.L_x_17398:
        /* <DEDUP_REMOVED lines=26> */
.L_x_17401:
        /* <DEDUP_REMOVED lines=14> */
.L_x_17400:
[----:B------:R-:W2:Y:S02]  /*4110*/  LDG.E.U16 R16, desc[UR36][R4.64] ;  /* 0x0000002404107981 */ /* 0x000ea4000c1e1500 */
[----:B--2---:R-:W-:-:S06]  /*4120*/  IMAD.U32 R16, R16, 0x10000, RZ ;  /* 0x0001000010107824 */ /* 0x004fcc00078e00ff */
[----:B------:R-:W0:Y:S02]  /*4130*/  F2I.S64.TRUNC R16, R16 ;  /* 0x0000001000107311 */ /* 0x000e24000020d900 */
[----:B0-----:R-:W-:Y:S05]  /*4140*/  BRA `(.L_x_17390) ;  /* 0x0000000400a87947 */ /* 0x001fea0003800000 */
.L_x_17397:
        /* <DEDUP_REMOVED lines=11> */
.L_x_17404:
        /* <DEDUP_REMOVED lines=21> */
.L_x_17408:
[----:B------:R-:W-:Y:S05]  /*4350*/  BSYNC.RECONVERGENT B1 ;  /* 0x0000000000017941 */ /* 0x000fea0003800200 */
.L_x_17407:
[----:B------:R-:W-:Y:S01]  /*4360*/  IMAD.SHL.U32 R0, R0, 0x100000, RZ ;  /* 0x0010000000007824 */ /* 0x000fe200078e00ff */
[----:B------:R-:W-:-:S04]  /*4370*/  LEA R3, R3, 0x3b800000, 0x17 ;  /* 0x3b80000003037811 */ /* 0x000fc800078eb8ff */
[----:B------:R-:W-:-:S07]  /*4380*/  LOP3.LUT R16, R3, R0, R7, 0xfe, !PT ;  /* 0x0000000003107212 */ /* 0x000fce00078efe07 */
.L_x_17406:
[----:B------:R-:W-:Y:S05]  /*4390*/  BSYNC.RECONVERGENT B0 ;  /* 0x0000000000007941 */ /* 0x000fea0003800200 */
.L_x_17405:
[----:B------:R-:W4:Y:S02]  /*43a0*/  F2I.S64.TRUNC R16, R16 ;  /* 0x0000001000107311 */ /* 0x000f24000020d900 */
[----:B----4-:R-:W-:Y:S05]  /*43b0*/  BRA `(.L_x_17390) ;  /* 0x00000004000c7947 */ /* 0x010fea0003800000 */
.L_x_17403:
        /* <DEDUP_REMOVED lines=21> */
.L_x_17412:
[----:B------:R-:W-:Y:S05]  /*4510*/  BSYNC.RECONVERGENT B1 ;  /* 0x0000000000017941 */ /* 0x000fea0003800200 */
.L_x_17411:
[----:B------:R-:W-:Y:S01]  /*4520*/  IMAD.SHL.U32 R0, R0, 0x200000, RZ ;  /* 0x0020000000007824 */ /* 0x000fe200078e00ff */
[----:B------:R-:W-:-:S04]  /*4530*/  LEA R3, R3, 0x37800000, 0x17 ;  /* 0x3780000003037811 */ /* 0x000fc800078eb8ff */
[----:B------:R-:W-:-:S07]  /*4540*/  LOP3.LUT R16, R3, R0, R7, 0xfe, !PT ;  /* 0x0000000003107212 */ /* 0x000fce00078efe07 */
.L_x_17410:
[----:B------:R-:W-:Y:S05]  /*4550*/  BSYNC.RECONVERGENT B0 ;  /* 0x0000000000007941 */ /* 0x000fea0003800200 */
.L_x_17409:
[----:B------:R-:W4:Y:S02]  /*4560*/  F2I.S64.TRUNC R16, R16 ;  /* 0x0000001000107311 */ /* 0x000f24000020d900 */
[----:B----4-:R-:W-:Y:S05]  /*4570*/  BRA `(.L_x_17390) ;  /* 0x00000000009c7947 */ /* 0x010fea0003800000 */
.L_x_17402:
[----:B------:R-:W-:-:S13]  /*4580*/  ISETP.NE.AND P0, PT, R0, 0x1c, PT ;  /* 0x0000001c0000780c */ /* 0x000fda0003f05270 */
[----:B------:R-:W-:Y:S05]  /*4590*/  @!P0 BRA `(.L_x_17413) ;  /* 0x00000000008c8947 */ /* 0x000fea0003800000 */
[----:B------:R-:W-:-:S13]  /*45a0*/  ISETP.NE.AND P0, PT, R0, 0x1d, PT ;  /* 0x0000001d0000780c */ /* 0x000fda0003f05270 */
[----:B------:R-:W-:Y:S05]  /*45b0*/  @!P0 BRA `(.L_x_17414) ;  /* 0x00000000007c8947 */ /* 0x000fea0003800000 */
[----:B------:R-:W-:-:S13]  /*45c0*/  ISETP.NE.AND P0, PT, R0, 0x2c, PT ;  /* 0x0000002c0000780c */ /* 0x000fda0003f05270 */
[----:B------:R-:W-:Y:S05]  /*45d0*/  @!P0 BRA `(.L_x_17415) ;  /* 0x0000000000488947 */ /* 0x000fea0003800000 */
.L_x_17389:
        /* <DEDUP_REMOVED lines=16> */
.L_x_17416:
[----:B------:R-:W-:Y:S01]  /*46e0*/  CS2R R16, SRZ ;  /* 0x0000000000107805 */ /* 0x000fe2000001ff00 */
[----:B------:R-:W-:Y:S06]  /*46f0*/  BRA `(.L_x_17390) ;  /* 0x00000000003c7947 */ /* 0x000fec0003800000 */
.L_x_17415:
        /* <DEDUP_REMOVED lines=8> */
.L_x_17418:
[----:B------:R-:W-:Y:S05]  /*4780*/  BSYNC.RECONVERGENT B0 ;  /* 0x0000000000007941 */ /* 0x000fea0003800200 */
.L_x_17417:
[----:B------:R-:W2:Y:S02]  /*4790*/  F2I.S64.TRUNC R16, R16 ;  /* 0x0000001000107311 */ /* 0x000ea4000020d900 */
[----:B--2---:R-:W-:Y:S05]  /*47a0*/  BRA `(.L_x_17390) ;  /* 0x0000000000107947 */ /* 0x004fea0003800000 */
.L_x_17414:
[----:B------:R2:W5:Y:S01]  /*47b0*/  LDG.E.64 R16, desc[UR36][R4.64] ;  /* 0x0000002404107981 */ /* 0x000562000c1e1b00 */
[----:B------:R-:W-:Y:S05]  /*47c0*/  BRA `(.L_x_17390) ;  /* 0x0000000000087947 */ /* 0x000fea0003800000 */
.L_x_17413:
[----:B------:R3:W5:Y:S01]  /*47d0*/  LDG.E R16, desc[UR36][R4.64] ;  /* 0x0000002404107981 */ /* 0x000762000c1e1900 */
[----:B------:R-:W-:-:S07]  /*47e0*/  IMAD.MOV.U32 R17, RZ, RZ, RZ ;  /* 0x000000ffff117224 */ /* 0x000fce00078e00ff */
.L_x_17390:
        /* <DEDUP_REMOVED lines=17> */
.L_x_17422:
[----:B------:R3:W5:Y:S01]  /*4900*/  LDG.E.U8 R18, desc[UR36][R4.64] ;  /* 0x0000002404127981 */ /* 0x000762000c1e1100 */
[----:B------:R-:W-:Y:S01]  /*4910*/  IMAD.MOV.U32 R19, RZ, RZ, RZ ;  /* 0x000000ffff137224 */ /* 0x000fe200078e00ff */
[----:B------:R-:W-:Y:S06]  /*4920*/  BRA `(.L_x_17424) ;  /* 0x0000000c00447947 */ /* 0x000fec0003800000 */
.L_x_17421:
        /* <DEDUP_REMOVED lines=8> */
.L_x_17426:
[----:B------:R-:W2:Y:S02]  /*49b0*/  LDG.E R18, desc[UR36][R4.64] ;  /* 0x0000002404127981 */ /* 0x000ea4000c1e1900 */
[----:B--2---:R-:W-:Y:S01]  /*49c0*/  SHF.R.S32.HI R19, RZ, 0x1f, R18 ;  /* 0x0000001fff137819 */ /* 0x004fe20000011412 */
[----:B------:R-:W-:Y:S06]  /*49d0*/  BRA `(.L_x_17424) ;  /* 0x0000000c00187947 */ /* 0x000fec0003800000 */
.L_x_17425:
[----:B------:R-:W2:Y:S02]  /*49e0*/  LDG.E.S16 R18, desc[UR36][R4.64] ;  /* 0x0000002404127981 */ /* 0x000ea4000c1e1700 */
[----:B--2---:R-:W-:Y:S01]  /*49f0*/  SHF.R.S32.HI R19, RZ, 0x1f, R18 ;  /* 0x0000001fff137819 */ /* 0x004fe20000011412 */
[----:B------:R-:W-:Y:S06]  /*4a00*/  BRA `(.L_x_17424) ;  /* 0x0000000c000c7947 */ /* 0x000fec0003800000 */
.L_x_17420:
        /* <DEDUP_REMOVED lines=9> */
.L_x_17428:
[----:B------:R-:W2:Y:S02]  /*4aa0*/  LDG.E.U16 R4, desc[UR36][R4.64] ;  /* 0x0000002404047981 */ /* 0x000ea4000c1e1500 */
[----:B--2---:R-:W-:-:S06]  /*4ab0*/  HADD2.F32 R18, -RZ, R4.H0_H0 ;  /* 0x20000004ff127230 */ /* 0x004fcc0000004100 */
[----:B------:R-:W3:Y:S02]  /*4ac0*/  F2I.S64.TRUNC R18, R18 ;  /* 0x0000001200127311 */ /* 0x000ee4000020d900 */
[----:B---3--:R-:W-:Y:S05]  /*4ad0*/  BRA `(.L_x_17424) ;  /* 0x0000000800d87947 */ /* 0x008fea0003800000 */
.L_x_17427:
        /* <DEDUP_REMOVED lines=9> */
.L_x_17430:
[----:B------:R-:W2:Y:S02]  /*4b70*/  LDG.E.U16 R4, desc[UR36][R4.64] ;  /* 0x0000002404047981 */ /* 0x000ea4000c1e1500 */
[----:B--2---:R-:W-:-:S06]  /*4b80*/  HADD2.F32 R18, -RZ, R4.H0_H0 ;  /* 0x20000004ff127230 */ /* 0x004fcc0000004100 */
[----:B------:R-:W3:Y:S02]  /*4b90*/  F2I.S64.TRUNC R18, R18 ;  /* 0x0000001200127311 */ /* 0x000ee4000020d900 */
[----:B---3--:R-:W-:Y:S05]  /*4ba0*/  BRA `(.L_x_17424) ;  /* 0x0000000800a47947 */ /* 0x008fea0003800000 */
.L_x_17429:
[----:B------:R-:W2:Y:S02]  /*4bb0*/  LDG.E.64 R4, desc[UR36][R4.64] ;  /* 0x0000002404047981 */ /* 0x000ea4000c1e1b00 */
[----:B--2---:R3:W4:Y:S02]  /*4bc0*/  F2I.S64.F64.TRUNC R18, R4 ;  /* 0x0000000400127311 */ /* 0x004724000030d900 */
[----:B---34-:R-:W-:Y:S05]  /*4bd0*/  BRA `(.L_x_17424) ;  /* 0x0000000800987947 */ /* 0x018fea0003800000 */
.L_x_17419:
        /* <DEDUP_REMOVED lines=13> */
.L_x_17433:
[----:B------:R-:W2:Y:S02]  /*4cb0*/  LDG.E.64 R4, desc[UR36][R4.64] ;  /* 0x0000002404047981 */ /* 0x000ea4000c1e1b00 */
[----:B--2---:R3:W4:Y:S02]  /*4cc0*/  F2I.S64.F64.TRUNC R18, R4 ;  /* 0x0000000400127311 */ /* 0x004724000030d900 */
[----:B---34-:R-:W-:Y:S05]  /*4cd0*/  BRA `(.L_x_17424) ;  /* 0x0000000800587947 */ /* 0x018fea0003800000 */
.L_x_17432:
        /* <DEDUP_REMOVED lines=26> */
.L_x_17435:
        /* <DEDUP_REMOVED lines=14> */
.L_x_17434:
[----:B------:R-:W2:Y:S02]  /*4f60*/  LDG.E.U16 R18, desc[UR36][R4.64] ;  /* 0x0000002404127981 */ /* 0x000ea4000c1e1500 */
[----:B--2---:R-:W-:-:S06]  /*4f70*/  IMAD.U32 R18, R18, 0x10000, RZ ;  /* 0x0001000012127824 */ /* 0x004fcc00078e00ff */
[----:B------:R-:W3:Y:S02]  /*4f80*/  F2I.S64.TRUNC R18, R18 ;  /* 0x0000001200127311 */ /* 0x000ee4000020d900 */
[----:B---3--:R-:W-:Y:S05]  /*4f90*/  BRA `(.L_x_17424) ;  /* 0x0000000400a87947 */ /* 0x008fea0003800000 */
.L_x_17431:
        /* <DEDUP_REMOVED lines=11> */
.L_x_17438:
        /* <DEDUP_REMOVED lines=21> */
.L_x_17442:
[----:B------:R-:W-:Y:S05]  /*51a0*/  BSYNC.RECONVERGENT B1 ;  /* 0x0000000000017941 */ /* 0x000fea0003800200 */
.L_x_17441:
[----:B------:R-:W-:Y:S01]  /*51b0*/  IMAD.SHL.U32 R0, R0, 0x100000, RZ ;  /* 0x0010000000007824 */ /* 0x000fe200078e00ff */
[----:B------:R-:W-:-:S04]  /*51c0*/  LEA R3, R3, 0x3b800000, 0x17 ;  /* 0x3b80000003037811 */ /* 0x000fc800078eb8ff */
[----:B------:R-:W-:-:S07]  /*51d0*/  LOP3.LUT R18, R3, R0, R7, 0xfe, !PT ;  /* 0x0000000003127212 */ /* 0x000fce00078efe07 */
.L_x_17440:
[----:B------:R-:W-:Y:S05]  /*51e0*/  BSYNC.RECONVERGENT B0 ;  /* 0x0000000000007941 */ /* 0x000fea0003800200 */
.L_x_17439:
[----:B------:R-:W1:Y:S02]  /*51f0*/  F2I.S64.TRUNC R18, R18 ;  /* 0x0000001200127311 */ /* 0x000e64000020d900 */
[----:B-1----:R-:W-:Y:S05]  /*5200*/  BRA `(.L_x_17424) ;  /* 0x00000004000c7947 */ /* 0x002fea0003800000 */
.L_x_17437:
        /* <DEDUP_REMOVED lines=21> */
.L_x_17446:
[----:B------:R-:W-:Y:S05]  /*5360*/  BSYNC.RECONVERGENT B1 ;  /* 0x0000000000017941 */ /* 0x000fea0003800200 */
.L_x_17445:
[----:B------:R-:W-:Y:S02]  /*5370*/  SHF.L.U32 R0, R0, 0x15, RZ ;  /* 0x0000001500007819 */ /* 0x000fe400000006ff */
[----:B------:R-:W-:-:S04]  /*5380*/  LEA R3, R3, 0x37800000, 0x17 ;  /* 0x3780000003037811 */ /* 0x000fc800078eb8ff */
[----:B------:R-:W-:-:S07]  /*5390*/  LOP3.LUT R18, R3, R0, R7, 0xfe, !PT ;  /* 0x0000000003127212 */ /* 0x000fce00078efe07 */
.L_x_17444:
[----:B------:R-:W-:Y:S05]  /*53a0*/  BSYNC.RECONVERGENT B0 ;  /* 0x0000000000007941 */ /* 0x000fea0003800200 */
.L_x_17443:
[----:B------:R-:W1:Y:S02]  /*53b0*/  F2I.S64.TRUNC R18, R18 ;  /* 0x0000001200127311 */ /* 0x000e64000020d900 */
[----:B-1----:R-:W-:Y:S05]  /*53c0*/  BRA `(.L_x_17424) ;  /* 0x00000000009c7947 */ /* 0x002fea0003800000 */
.L_x_17436:
[----:B------:R-:W-:-:S13]  /*53d0*/  ISETP.NE.AND P0, PT, R0, 0x1c, PT ;  /* 0x0000001c0000780c */ /* 0x000fda0003f05270 */
[----:B------:R-:W-:Y:S05]  /*53e0*/  @!P0 BRA `(.L_x_17447) ;  /* 0x00000000008c8947 */ /* 0x000fea0003800000 */
[----:B------:R-:W-:-:S13]  /*53f0*/  ISETP.NE.AND P0, PT, R0, 0x1d, PT ;  /* 0x0000001d0000780c */ /* 0x000fda0003f05270 */
[----:B------:R-:W-:Y:S05]  /*5400*/  @!P0 BRA `(.L_x_17448) ;  /* 0x00000000007c8947 */ /* 0x000fea0003800000 */
[----:B------:R-:W-:-:S13]  /*5410*/  ISETP.NE.AND P0, PT, R0, 0x2c, PT ;  /* 0x0000002c0000780c */ /* 0x000fda0003f05270 */
[----:B------:R-:W-:Y:S05]  /*5420*/  @!P0 BRA `(.L_x_17449) ;  /* 0x0000000000488947 */ /* 0x000fea0003800000 */
.L_x_17423:
        /* <DEDUP_REMOVED lines=16> */
.L_x_17450:
[----:B------:R-:W-:Y:S01]  /*5530*/  CS2R R18, SRZ ;  /* 0x0000000000127805 */ /* 0x000fe2000001ff00 */
[----:B------:R-:W-:Y:S06]  /*5540*/  BRA `(.L_x_17424) ;  /* 0x00000000003c7947 */ /* 0x000fec0003800000 */
.L_x_17449:
        /* <DEDUP_REMOVED lines=8> */
.L_x_17452:
[----:B------:R-:W-:Y:S05]  /*55d0*/  BSYNC.RECONVERGENT B0 ;  /* 0x0000000000007941 */ /* 0x000fea0003800200 */
.L_x_17451:
[----:B------:R-:W2:Y:S02]  /*55e0*/  F2I.S64.TRUNC R18, R18 ;  /* 0x0000001200127311 */ /* 0x000ea4000020d900 */
[----:B--2---:R-:W-:Y:S05]  /*55f0*/  BRA `(.L_x_17424) ;  /* 0x0000000000107947 */ /* 0x004fea0003800000 */
.L_x_17448:
[----:B------:R1:W5:Y:S01]  /*5600*/  LDG.E.64 R18, desc[UR36][R4.64] ;  /* 0x0000002404127981 */ /* 0x000362000c1e1b00 */
[----:B------:R-:W-:Y:S05]  /*5610*/  BRA `(.L_x_17424) ;  /* 0x0000000000087947 */ /* 0x000fea0003800000 */
.L_x_17447:
[----:B------:R2:W5:Y:S01]  /*5620*/  LDG.E R18, desc[UR36][R4.64] ;  /* 0x0000002404127981 */ /* 0x000562000c1e1900 */
[----:B------:R-:W-:-:S07]  /*5630*/  IMAD.MOV.U32 R19, RZ, RZ, RZ ;  /* 0x000000ffff137224 */ /* 0x000fce00078e00ff */
.L_x_17424:
        /* <DEDUP_REMOVED lines=17> */
.L_x_17456:
[----:B------:R1:W5:Y:S01]  /*5750*/  LDG.E.U8 R24, desc[UR36][R4.64] ;  /* 0x0000002404187981 */ /* 0x000362000c1e1100 */
[----:B------:R-:W-:Y:S01]  /*5760*/  MOV R25, RZ ;  /* 0x000000ff00197202 */ /* 0x000fe20000000f00 */
[----:B------:R-:W-:Y:S06]  /*5770*/  BRA `(.L_x_17458) ;  /* 0x0000000c00447947 */ /* 0x000fec0003800000 */
.L_x_17455:
        /* <DEDUP_REMOVED lines=8> */
.L_x_17460:
[----:B------:R-:W2:Y:S02]  /*5800*/  LDG.E R24, desc[UR36][R4.64] ;  /* 0x0000002404187981 */ /* 0x000ea4000c1e1900 */
[----:B--2---:R-:W-:Y:S01]  /*5810*/  SHF.R.S32.HI R25, RZ, 0x1f, R24 ;  /* 0x0000001fff197819 */ /* 0x004fe20000011418 */
[----:B------:R-:W-:Y:S06]  /*5820*/  BRA `(.L_x_17458) ;  /* 0x0000000c00187947 */ /* 0x000fec0003800000 */
.L_x_17459:
[----:B------:R-:W2:Y:S02]  /*5830*/  LDG.E.S16 R24, desc[UR36][R4.64] ;  /* 0x0000002404187981 */ /* 0x000ea4000c1e1700 */
[----:B--2---:R-:W-:Y:S01]  /*5840*/  SHF.R.S32.HI R25, RZ, 0x1f, R24 ;  /* 0x0000001fff197819 */ /* 0x004fe20000011418 */
[----:B------:R-:W-:Y:S06]  /*5850*/  BRA `(.L_x_17458) ;  /* 0x0000000c000c7947 */ /* 0x000fec0003800000 */
.L_x_17454:
        /* <DEDUP_REMOVED lines=9> */
.L_x_17462:
[----:B------:R-:W2:Y:S02]  /*58f0*/  LDG.E.U16 R4, desc[UR36][R4.64] ;  /* 0x0000002404047981 */ /* 0x000ea4000c1e1500 */
[----:B--2---:R-:W-:-:S06]  /*5900*/  HADD2.F32 R24, -RZ, R4.H0_H0 ;  /* 0x20000004ff187230 */ /* 0x004fcc0000004100 */
[----:B------:R-:W2:Y:S02]  /*5910*/  F2I.S64.TRUNC R24, R24 ;  /* 0x0000001800187311 */ /* 0x000ea4000020d900 */
[----:B--2---:R-:W-:Y:S05]  /*5920*/  BRA `(.L_x_17458) ;  /* 0x0000000800d87947 */ /* 0x004fea0003800000 */
.L_x_17461:
        /* <DEDUP_REMOVED lines=9> */
.L_x_17464:
[----:B------:R-:W2:Y:S02]  /*59c0*/  LDG.E.U16 R4, desc[UR36][R4.64] ;  /* 0x0000002404047981 */ /* 0x000ea4000c1e1500 */
[----:B--2---:R-:W-:-:S06]  /*59d0*/  HADD2.F32 R24, -RZ, R4.H0_H0 ;  /* 0x20000004ff187230 */ /* 0x004fcc0000004100 */
[----:B------:R-:W2:Y:S02]  /*59e0*/  F2I.S64.TRUNC R24, R24 ;  /* 0x0000001800187311 */ /* 0x000ea4000020d900 */
[----:B--2---:R-:W-:Y:S05]  /*59f0*/  BRA `(.L_x_17458) ;  /* 0x0000000800a47947 */ /* 0x004fea0003800000 */
.L_x_17463:
[----:B------:R-:W2:Y:S02]  /*5a00*/  LDG.E.64 R4, desc[UR36][R4.64] ;  /* 0x0000002404047981 */ /* 0x000ea4000c1e1b00 */
[----:B--2---:R2:W3:Y:S02]  /*5a10*/  F2I.S64.F64.TRUNC R24, R4 ;  /* 0x0000000400187311 */ /* 0x0044e4000030d900 */
[----:B--23--:R-:W-:Y:S05]  /*5a20*/  BRA `(.L_x_17458) ;  /* 0x0000000800987947 */ /* 0x00cfea0003800000 */
.L_x_17453:
        /* <DEDUP_REMOVED lines=13> */
.L_x_17467:
[----:B------:R-:W2:Y:S02]  /*5b00*/  LDG.E.64 R4, desc[UR36][R4.64] ;  /* 0x0000002404047981 */ /* 0x000ea4000c1e1b00 */
[----:B--2---:R2:W3:Y:S02]  /*5b10*/  F2I.S64.F64.TRUNC R24, R4 ;  /* 0x0000000400187311 */ /* 0x0044e4000030d900 */
[----:B--23--:R-:W-:Y:S05]  /*5b20*/  BRA `(.L_x_17458) ;  /* 0x0000000800587947 */ /* 0x00cfea0003800000 */
.L_x_17466:
        /* <DEDUP_REMOVED lines=26> */
.L_x_17469:
        /* <DEDUP_REMOVED lines=14> */
.L_x_17468:
[----:B------:R-:W2:Y:S02]  /*5db0*/  LDG.E.U16 R24, desc[UR36][R4.64] ;  /* 0x0000002404187981 */ /* 0x000ea4000c1e1500 */
[----:B--2---:R-:W-:-:S06]  /*5dc0*/  SHF.L.U32 R24, R24, 0x10, RZ ;  /* 0x0000001018187819 */ /* 0x004fcc00000006ff */
[----:B------:R-:W2:Y:S02]  /*5dd0*/  F2I.S64.TRUNC R24, R24 ;  /* 0x0000001800187311 */ /* 0x000ea4000020d900 */
[----:B--2---:R-:W-:Y:S05]  /*5de0*/  BRA `(.L_x_17458) ;  /* 0x0000000400a87947 */ /* 0x004fea0003800000 */
.L_x_17465:
        /* <DEDUP_REMOVED lines=11> */
.L_x_17472:
        /* <DEDUP_REMOVED lines=21> */
.L_x_17476:
[----:B------:R-:W-:Y:S05]  /*5ff0*/  BSYNC.RECONVERGENT B1 ;  /* 0x0000000000017941 */ /* 0x000fea0003800200 */
.L_x_17475:
[----:B------:R-:W-:Y:S02]  /*6000*/  SHF.L.U32 R0, R0, 0x14, RZ ;  /* 0x0000001400007819 */ /* 0x000fe400000006ff */
[----:B------:R-:W-:-:S04]  /*6010*/  LEA R3, R3, 0x3b800000, 0x17 ;  /* 0x3b80000003037811 */ /* 0x000fc800078eb8ff */
[----:B------:R-:W-:-:S07]  /*6020*/  LOP3.LUT R24, R3, R0, R7, 0xfe, !PT ;  /* 0x0000000003187212 */ /* 0x000fce00078efe07 */
.L_x_17474:
[----:B------:R-:W-:Y:S05]  /*6030*/  BSYNC.RECONVERGENT B0 ;  /* 0x0000000000007941 */ /* 0x000fea0003800200 */
.L_x_17473:
[----:B------:R-:W4:Y:S02]  /*6040*/  F2I.S64.TRUNC R24, R24 ;  /* 0x0000001800187311 */ /* 0x000f24000020d900 */
[----:B----4-:R-:W-:Y:S05]  /*6050*/  BRA `(.L_x_17458) ;  /* 0x00000004000c7947 */ /* 0x010fea0003800000 */
.L_x_17471:
        /* <DEDUP_REMOVED lines=21> */
.L_x_17480:
[----:B------:R-:W-:Y:S05]  /*61b0*/  BSYNC.RECONVERGENT B1 ;  /* 0x0000000000017941 */ /* 0x000fea0003800200 */
.L_x_17479:
[----:B------:R-:W-:Y:S01]  /*61c0*/  IMAD.SHL.U32 R0, R0, 0x200000, RZ ;  /* 0x0020000000007824 */ /* 0x000fe200078e00ff */
[----:B------:R-:W-:-:S04]  /*61d0*/  LEA R3, R3, 0x37800000, 0x17 ;  /* 0x3780000003037811 */ /* 0x000fc800078eb8ff */
[----:B------:R-:W-:-:S07]  /*61e0*/  LOP3.LUT R24, R3, R0, R7, 0xfe, !PT ;  /* 0x0000000003187212 */ /* 0x000fce00078efe07 */
.L_x_17478:
[----:B------:R-:W-:Y:S05]  /*61f0*/  BSYNC.RECONVERGENT B0 ;  /* 0x0000000000007941 */ /* 0x000fea0003800200 */
.L_x_17477:
[----:B------:R-:W0:Y:S02]  /*6200*/  F2I.S64.TRUNC R24, R24 ;  /* 0x0000001800187311 */ /* 0x000e24000020d900 */
[----:B0-----:R-:W-:Y:S05]  /*6210*/  BRA `(.L_x_17458) ;  /* 0x00000000009c7947 */ /* 0x001fea0003800000 */
.L_x_17470:
[----:B------:R-:W-:-:S09]  /*6220*/  UISETP.NE.AND UP0, UPT, UR4, 0x1c, UPT ;  /* 0x0000001c0400788c */ /* 0x000fd2000bf05270 */
[----:B------:R-:W-:Y:S05]  /*6230*/  BRA.U !UP0, `(.L_x_17481) ;  /* 0x00000001088c7547 */ /* 0x000fea000b800000 */
[----:B------:R-:W-:-:S09]  /*6240*/  UISETP.NE.AND UP0, UPT, UR4, 0x1d, UPT ;  /* 0x0000001d0400788c */ /* 0x000fd2000bf05270 */
[----:B------:R-:W-:Y:S05]  /*6250*/  BRA.U !UP0, `(.L_x_17482) ;  /* 0x00000001087c7547 */ /* 0x000fea000b800000 */
[----:B------:R-:W-:-:S09]  /*6260*/  UISETP.NE.AND UP0, UPT, UR4, 0x2c, UPT ;  /* 0x0000002c0400788c */ /* 0x000fd2000bf05270 */
[----:B------:R-:W-:Y:S05]  /*6270*/  BRA.U !UP0, `(.L_x_17483) ;  /* 0x0000000108487547 */ /* 0x000fea000b800000 */
.L_x_17457:
        /* <DEDUP_REMOVED lines=16> */
.L_x_17484:
[----:B------:R-:W-:Y:S01]  /*6380*/  CS2R R24, SRZ ;  /* 0x0000000000187805 */ /* 0x000fe2000001ff00 */
[----:B------:R-:W-:Y:S06]  /*6390*/  BRA `(.L_x_17458) ;  /* 0x00000000003c7947 */ /* 0x000fec0003800000 */
.L_x_17483:
        /* <DEDUP_REMOVED lines=8> */
.L_x_17486:
[----:B------:R-:W-:Y:S05]  /*6420*/  BSYNC.RECONVERGENT B0 ;  /* 0x0000000000007941 */ /* 0x000fea0003800200 */
.L_x_17485:
[----:B------:R-:W3:Y:S02]  /*6430*/  F2I.S64.TRUNC R24, R24 ;  /* 0x0000001800187311 */ /* 0x000ee4000020d900 */
[----:B---3--:R-:W-:Y:S05]  /*6440*/  BRA `(.L_x_17458) ;  /* 0x0000000000107947 */ /* 0x008fea0003800000 */
.L_x_17482:
[----:B------:R2:W5:Y:S01]  /*6450*/  LDG.E.64 R24, desc[UR36][R4.64] ;  /* 0x0000002404187981 */ /* 0x000562000c1e1b00 */
[----:B------:R-:W-:Y:S05]  /*6460*/  BRA `(.L_x_17458) ;  /* 0x0000000000087947 */ /* 0x000fea0003800000 */
.L_x_17481:
[----:B------:R3:W5:Y:S01]  /*6470*/  LDG.E R24, desc[UR36][R4.64] ;  /* 0x0000002404187981 */ /* 0x000762000c1e1900 */
[----:B------:R-:W-:-:S07]  /*6480*/  HFMA2 R25, -RZ, RZ, 0, 0 ;  /* 0x00000000ff197431 */ /* 0x000fce00000001ff */
.L_x_17458:
        /* <DEDUP_REMOVED lines=21> */
.L_x_17488:
[----:B------:R-:W-:Y:S05]  /*65e0*/  BSYNC.RECONVERGENT B7 ;  /* 0x0000000000077941 */ /* 0x000fea0003800200 */
.L_x_17487:
        /* <DEDUP_REMOVED lines=21> */
.L_x_17490:
[----:B------:R-:W-:Y:S05]  /*6740*/  BSYNC.RECONVERGENT B7 ;  /* 0x0000000000077941 */ /* 0x000fea0003800200 */
.L_x_17489:
        /* <DEDUP_REMOVED lines=25> */
.L_x_17492:
[----:B------:R-:W-:Y:S05]  /*68e0*/  BSYNC.RECONVERGENT B7 ;  /* 0x0000000000077941 */ /* 0x000fea0003800200 */
.L_x_17491:
        /* <DEDUP_REMOVED lines=39> */
.L_x_17496:
[----:B------:R-:W-:Y:S01]  /*6b60*/  MOV R0, R4 ;  /* 0x0000000400007202 */ /* 0x000fe20000000f00 */
[----:B------:R-:W-:Y:S01]  /*6b70*/  IMAD.MOV.U32 R10, RZ, RZ, R5 ;  /* 0x000000ffff0a7224 */ /* 0x000fe200078e0005 */
[----:B------:R-:W-:-:S07]  /*6b80*/  MOV R11, 0x6ba0 ;  /* 0x00006ba0000b7802 */ /* 0x000fce0000000f00 */
[----:B------:R-:W-:Y:S05]  /*6b90*/  CALL.REL.NOINC `($__internal_41_$__cuda_sm20_rem_s64) ;  /* 0x00000238003c7944 */ /* 0x000fea0003c00000 */
[----:B------:R-:W-:Y:S01]  /*6ba0*/  IMAD.MOV.U32 R4, RZ, RZ, R0 ;  /* 0x000000ffff047224 */ /* 0x000fe200078e0000 */
[----:B------:R-:W-:-:S07]  /*6bb0*/  MOV R5, R3 ;  /* 0x0000000300057202 */ /* 0x000fce0000000f00 */
.L_x_17497:
[----:B------:R-:W-:Y:S05]  /*6bc0*/  BSYNC.RECONVERGENT B0 ;  /* 0x0000000000007941 */ /* 0x000fea0003800200 */
.L_x_17495:
        /* <DEDUP_REMOVED lines=9> */
.L_x_17494:
        /* <DEDUP_REMOVED lines=16> */
.L_x_17524:
        /* <DEDUP_REMOVED lines=27> */
.L_x_17501:
[----:B------:R-:W-:Y:S01]  /*6f10*/  MOV R8, R36 ;  /* 0x0000002400087202 */ /* 0x000fe20000000f00 */
[----:B--234-:R-:W-:Y:S01]  /*6f20*/  IMAD.MOV.U32 R5, RZ, RZ, R35 ;  /* 0x000000ffff057224 */ /* 0x01cfe200078e0023 */
[----:B------:R-:W-:Y:S01]  /*6f30*/  MOV R3, R15 ;  /* 0x0000000f00037202 */ /* 0x000fe20000000f00 */
[----:B------:R-:W-:Y:S01]  /*6f40*/  IMAD.MOV.U32 R4, RZ, RZ, R14 ;  /* 0x000000ffff047224 */ /* 0x000fe200078e000e */
[----:B------:R-:W-:-:S07]  /*6f50*/  MOV R0, 0x6f70 ;  /* 0x00006f7000007802 */ /* 0x000fce0000000f00 */
[----:B-1----:R-:W-:Y:S05]  /*6f60*/  CALL.REL.NOINC `($__internal_40_$__cuda_sm20_div_s64) ;  /* 0x0000022c00ec7944 */ /* 0x002fea0003c00000 */
[----:B------:R-:W-:Y:S02]  /*6f70*/  IMAD.MOV.U32 R24, RZ, RZ, R6 ;  /* 0x000000ffff187224 */ /* 0x000fe400078e0006 */
[----:B------:R-:W-:-:S07]  /*6f80*/  IMAD.MOV.U32 R25, RZ, RZ, R7 ;  /* 0x000000ffff197224 */ /* 0x000fce00078e0007 */
.L_x_17502:
[----:B------:R-:W-:Y:S05]  /*6f90*/  BSYNC.RECONVERGENT B1 ;  /* 0x0000000000017941 */ /* 0x000fea0003800200 */
.L_x_17500:
        /* <DEDUP_REMOVED lines=43> */
.L_x_17504:
[----:B------:R-:W-:Y:S01]  /*7250*/  IMAD.MOV.U32 R8, RZ, RZ, R24 ;  /* 0x000000ffff087224 */ /* 0x000fe200078e0018 */
[----:B------:R-:W-:Y:S01]  /*7260*/  MOV R4, R26 ;  /* 0x0000001a00047202 */ /* 0x000fe20000000f00 */
[----:B------:R-:W-:Y:S01]  /*7270*/  IMAD.MOV.U32 R5, RZ, RZ, R25 ;  /* 0x000000ffff057224 */ /* 0x000fe200078e0019 */
[----:B------:R-:W-:Y:S01]  /*7280*/  MOV R0, 0x72b0 ;  /* 0x000072b000007802 */ /* 0x000fe20000000f00 */
[----:B------:R-:W-:-:S07]  /*7290*/  IMAD.MOV.U32 R3, RZ, RZ, R27 ;  /* 0x000000ffff037224 */ /* 0x000fce00078e001b */
[----:B-1----:R-:W-:Y:S05]  /*72a0*/  CALL.REL.NOINC `($__internal_40_$__cuda_sm20_div_s64) ;  /* 0x0000022c001c7944 */ /* 0x002fea0003c00000 */
[----:B------:R-:W-:Y:S01]  /*72b0*/  IMAD.MOV.U32 R14, RZ, RZ, R6 ;  /* 0x000000ffff0e7224 */ /* 0x000fe200078e0006 */
[----:B------:R-:W-:-:S07]  /*72c0*/  MOV R15, R7 ;  /* 0x00000007000f7202 */ /* 0x000fce0000000f00 */
.L_x_17505:
[----:B------:R-:W-:Y:S05]  /*72d0*/  BSYNC.RECONVERGENT B1 ;  /* 0x0000000000017941 */ /* 0x000fea0003800200 */
.L_x_17503:
        /* <DEDUP_REMOVED lines=42> */
.L_x_17507:
        /* <DEDUP_REMOVED lines=8> */
.L_x_17508:
[----:B------:R-:W-:Y:S05]  /*7600*/  BSYNC.RECONVERGENT B1 ;  /* 0x0000000000017941 */ /* 0x000fea0003800200 */
.L_x_17506:
        /* <DEDUP_REMOVED lines=42> */
.L_x_17510:
        /* <DEDUP_REMOVED lines=8> */
.L_x_17511:
[----:B------:R-:W-:Y:S05]  /*7930*/  BSYNC.RECONVERGENT B1 ;  /* 0x0000000000017941 */ /* 0x000fea0003800200 */
.L_x_17509:
        /* <DEDUP_REMOVED lines=42> */
.L_x_17513:
        /* <DEDUP_REMOVED lines=8> */
.L_x_17514:
[----:B------:R-:W-:Y:S05]  /*7c60*/  BSYNC.RECONVERGENT B1 ;  /* 0x0000000000017941 */ /* 0x000fea0003800200 */
.L_x_17512:
        /* <DEDUP_REMOVED lines=42> */
.L_x_17516:
        /* <DEDUP_REMOVED lines=8> */
.L_x_17517:
[----:B------:R-:W-:Y:S05]  /*7f90*/  BSYNC.RECONVERGENT B1 ;  /* 0x0000000000017941 */ /* 0x000fea0003800200 */
.L_x_17515:
        /* <DEDUP_REMOVED lines=43> */
.L_x_17519:
[----:B------:R-:W-:Y:S01]  /*8250*/  IMAD.MOV.U32 R8, RZ, RZ, R14 ;  /* 0x000000ffff087224 */ /* 0x000fe200078e000e */
[----:B------:R-:W-:Y:S01]  /*8260*/  MOV R5, R15 ;  /* 0x0000000f00057202 */ /* 0x000fe20000000f00 */
[----:B------:R-:W-:Y:S01]  /*8270*/  IMAD.MOV.U32 R4, RZ, RZ, R20 ;  /* 0x000000ffff047224 */ /* 0x000fe200078e0014 */
[----:B------:R-:W-:Y:S01]  /*8280*/  MOV R0, 0x82b0 ;  /* 0x000082b000007802 */ /* 0x000fe20000000f00 */
[----:B------:R-:W-:-:S07]  /*8290*/  IMAD.MOV.U32 R3, RZ, RZ, R21 ;  /* 0x000000ffff037224 */ /* 0x000fce00078e0015 */
[----:B-1----:R-:W-:Y:S05]  /*82a0*/  CALL.REL.NOINC `($__internal_40_$__cuda_sm20_div_s64) ;  /* 0x0000021c001c7944 */ /* 0x002fea0003c00000 */
[----:B------:R-:W-:Y:S01]  /*82b0*/  MOV R26, R6 ;  /* 0x00000006001a7202 */ /* 0x000fe20000000f00 */
[----:B------:R-:W-:-:S07]  /*82c0*/  IMAD.MOV.U32 R27, RZ, RZ, R7 ;  /* 0x000000ffff1b7224 */ /* 0x000fce00078e0007 */
.L_x_17520:
[----:B------:R-:W-:Y:S05]  /*82d0*/  BSYNC.RECONVERGENT B1 ;  /* 0x0000000000017941 */ /* 0x000fea0003800200 */
.L_x_17518:
        /* <DEDUP_REMOVED lines=42> */
.L_x_17522:
        /* <DEDUP_REMOVED lines=8> */
.L_x_17523:
[----:B------:R-:W-:Y:S05]  /*8600*/  BSYNC.RECONVERGENT B1 ;  /* 0x0000000000017941 */ /* 0x000fea0003800200 */
.L_x_17521:
        /* <DEDUP_REMOVED lines=21> */
.L_x_17499:
[----:B------:R-:W-:-:S07]  /*8760*/  VIADD R32, R32, 0x3 ;  /* 0x0000000320207836 */ /* 0x000fce0000000000 */
.L_x_17498:
        /* <DEDUP_REMOVED lines=31> */
.L_x_17527:
[----:B------:R-:W-:Y:S01]  /*8960*/  IMAD.MOV.U32 R8, RZ, RZ, R36 ;  /* 0x000000ffff087224 */ /* 0x000fe200078e0024 */
[----:B0-234-:R-:W-:Y:S01]  /*8970*/  MOV R5, R35 ;  /* 0x0000002300057202 */ /* 0x01dfe20000000f00 */
[----:B------:R-:W-:Y:S01]  /*8980*/  IMAD.MOV.U32 R4, RZ, RZ, R14 ;  /* 0x000000ffff047224 */ /* 0x000fe200078e000e */
[----:B------:R-:W-:Y:S01]  /*8990*/  MOV R0, 0x89c0 ;  /* 0x000089c000007802 */ /* 0x000fe20000000f00 */
[----:B------:R-:W-:-:S07]  /*89a0*/  IMAD.MOV.U32 R3, RZ, RZ, R15 ;  /* 0x000000ffff037224 */ /* 0x000fce00078e000f */
[----:B------:R-:W-:Y:S05]  /*89b0*/  CALL.REL.NOINC `($__internal_40_$__cuda_sm20_div_s64) ;  /* 0x0000021400587944 */ /* 0x000fea0003c00000 */
[----:B------:R-:W-:Y:S01]  /*89c0*/  MOV R24, R6 ;  /* 0x0000000600187202 */ /* 0x000fe20000000f00 */
[----:B------:R-:W-:-:S07]  /*89d0*/  IMAD.MOV.U32 R25, RZ, RZ, R7 ;  /* 0x000000ffff197224 */ /* 0x000fce00078e0007 */
.L_x_17528:
[----:B------:R-:W-:Y:S05]  /*89e0*/  BSYNC.RECONVERGENT B0 ;  /* 0x0000000000007941 */ /* 0x000fea0003800200 */
.L_x_17526:
        /* <DEDUP_REMOVED lines=44> */
.L_x_17530:
[----:B------:R-:W-:Y:S01]  /*8cb0*/  IMAD.MOV.U32 R8, RZ, RZ, R24 ;  /* 0x000000ffff087224 */ /* 0x000fe200078e0018 */
[----:B------:R-:W-:Y:S01]  /*8cc0*/  MOV R5, R25 ;  /* 0x0000001900057202 */ /* 0x000fe20000000f00 */
[----:B------:R-:W-:Y:S01]  /*8cd0*/  IMAD.MOV.U32 R4, RZ, RZ, R26 ;  /* 0x000000ffff047224 */ /* 0x000fe200078e001a */
[----:B------:R-:W-:Y:S01]  /*8ce0*/  MOV R0, 0x8d10 ;  /* 0x00008d1000007802 */ /* 0x000fe20000000f00 */
[----:B------:R-:W-:-:S07]  /*8cf0*/  IMAD.MOV.U32 R3, RZ, RZ, R27 ;  /* 0x000000ffff037224 */ /* 0x000fce00078e001b */
[----:B------:R-:W-:Y:S05]  /*8d00*/  CALL.REL.NOINC `($__internal_40_$__cuda_sm20_div_s64) ;  /* 0x0000021000847944 */ /* 0x000fea0003c00000 */
[----:B------:R-:W-:Y:S01]  /*8d10*/  MOV R20, R6 ;  /* 0x0000000600147202 */ /* 0x000fe20000000f00 */
[----:B------:R-:W-:-:S07]  /*8d20*/  IMAD.MOV.U32 R21, RZ, RZ, R7 ;  /* 0x000000ffff157224 */ /* 0x000fce00078e0007 */
.L_x_17531:
[----:B------:R-:W-:Y:S05]  /*8d30*/  BSYNC.RECONVERGENT B0 ;  /* 0x0000000000007941 */ /* 0x000fea0003800200 */
.L_x_17529:
        /* <DEDUP_REMOVED lines=44> */
.L_x_17533:
        /* <DEDUP_REMOVED lines=8> */
.L_x_17534:
[----:B------:R-:W-:Y:S05]  /*9080*/  BSYNC.RECONVERGENT B0 ;  /* 0x0000000000007941 */ /* 0x000fea0003800200 */
.L_x_17532:
        /* <DEDUP_REMOVED lines=44> */
.L_x_17536:
        /* <DEDUP_REMOVED lines=8> */
.L_x_17537:
[----:B------:R-:W-:Y:S05]  /*93d0*/  BSYNC.RECONVERGENT B0 ;  /* 0x0000000000007941 */ /* 0x000fea0003800200 */
.L_x_17535:
        /* <DEDUP_REMOVED lines=18> */
.L_x_17525:
        /* <DEDUP_REMOVED lines=31> */
.L_x_17540:
[----:B------:R-:W-:Y:S01]  /*96f0*/  MOV R8, R36 ;  /* 0x0000002400087202 */ /* 0x000fe20000000f00 */
[----:B------:R-:W-:Y:S01]  /*9700*/  IMAD.MOV.U32 R5, RZ, RZ, R35 ;  /* 0x000000ffff057224 */ /* 0x000fe200078e0023 */
[----:B------:R-:W-:Y:S01]  /*9710*/  MOV R3, R15 ;  /* 0x0000000f00037202 */ /* 0x000fe20000000f00 */
[----:B------:R-:W-:Y:S01]  /*9720*/  IMAD.MOV.U32 R4, RZ, RZ, R14 ;  /* 0x000000ffff047224 */ /* 0x000fe200078e000e */
[----:B------:R-:W-:-:S07]  /*9730*/  MOV R0, 0x9750 ;  /* 0x0000975000007802 */ /* 0x000fce0000000f00 */
[----:B------:R-:W-:Y:S05]  /*9740*/  CALL.REL.NOINC `($__internal_40_$__cuda_sm20_div_s64) ;  /* 0x0000020400f47944 */ /* 0x000fea0003c00000 */
[----:B------:R-:W-:Y:S02]  /*9750*/  IMAD.MOV.U32 R20, RZ, RZ, R6 ;  /* 0x000000ffff147224 */ /* 0x000fe400078e0006 */
[----:B------:R-:W-:-:S07]  /*9760*/  IMAD.MOV.U32 R21, RZ, RZ, R7 ;  /* 0x000000ffff157224 */ /* 0x000fce00078e0007 */
.L_x_17541:
[----:B------:R-:W-:Y:S05]  /*9770*/  BSYNC.RECONVERGENT B0 ;  /* 0x0000000000007941 */ /* 0x000fea0003800200 */
.L_x_17539:
        /* <DEDUP_REMOVED lines=44> */
.L_x_17543:
        /* <DEDUP_REMOVED lines=8> */
.L_x_17544:
[----:B------:R-:W-:Y:S05]  /*9ac0*/  BSYNC.RECONVERGENT B0 ;  /* 0x0000000000007941 */ /* 0x000fea0003800200 */
.L_x_17542:
        /* <DEDUP_REMOVED lines=18> */
.L_x_17538:
        /* <DEDUP_REMOVED lines=31> */
.L_x_17546:
[----:B------:R-:W-:Y:S01]  /*9de0*/  IMAD.MOV.U32 R0, RZ, RZ, R4 ;  /* 0x000000ffff007224 */ /* 0x000fe200078e0004 */
[----:B------:R-:W-:Y:S01]  /*9df0*/  MOV R11, 0x9e20 ;  /* 0x00009e20000b7802 */ /* 0x000fe20000000f00 */
[----:B------:R-:W-:-:S07]  /*9e00*/  IMAD.MOV.U32 R10, RZ, RZ, R5 ;  /* 0x000000ffff0a7224 */ /* 0x000fce00078e0005 */
[----:B------:R-:W-:Y:S05]  /*9e10*/  CALL.REL.NOINC `($__internal_41_$__cuda_sm20_rem_s64) ;  /* 0x00000204009c7944 */ /* 0x000fea0003c00000 */
[----:B------:R-:W-:Y:S01]  /*9e20*/  MOV R4, R0 ;  /* 0x0000000000047202 */ /* 0x000fe20000000f00 */
[----:B------:R-:W-:-:S07]  /*9e30*/  IMAD.MOV.U32 R5, RZ, RZ, R3 ;  /* 0x000000ffff057224 */ /* 0x000fce00078e0003 */
.L_x_17547:
[----:B------:R-:W-:Y:S05]  /*9e40*/  BSYNC.RECONVERGENT B0 ;  /* 0x0000000000007941 */ /* 0x000fea0003800200 */
.L_x_17545:
        /* <DEDUP_REMOVED lines=10> */
.L_x_17493:
        /* <DEDUP_REMOVED lines=17> */
.L_x_17552:
        /* <DEDUP_REMOVED lines=22> */
.L_x_17551:
[----:B------:R-:W-:Y:S05]  /*a160*/  BSYNC.RECONVERGENT B8 ;  /* 0x0000000000087941 */ /* 0x000fea0003800200 */
.L_x_17550:
[----:B------:R-:W-:-:S04]  /*a170*/  IADD3 R16, P0, PT, R16, 0x8, RZ ;  /* 0x0000000810107810 */ /* 0x000fc80007f1e0ff */
[----:B------:R-:W-:Y:S02]  /*a180*/  IADD3.X R17, PT, PT, RZ, R17, RZ, P0, !PT ;  /* 0x00000011ff117210 */ /* 0x000fe400007fe4ff */
[----:B------:R-:W-:-:S04]  /*a190*/  ISETP.GE.U32.AND P0, PT, R16, R25, PT ;  /* 0x000000191000720c */ /* 0x000fc80003f06070 */
[----:B------:R-:W-:-:S13]  /*a1a0*/  ISETP.GE.U32.AND.EX P0, PT, R17, R24, PT, P0 ;  /* 0x000000181100720c */ /* 0x000fda0003f06100 */
[----:B------:R-:W-:Y:S05]  /*a1b0*/  @!P0 BRA `(.L_x_17552) ;  /* 0xfffffffc00908947 */ /* 0x000fea000383ffff */
.L_x_17549:
[----:B------:R-:W-:Y:S05]  /*a1c0*/  BSYNC.RECONVERGENT B7 ;  /* 0x0000000000077941 */ /* 0x000fea0003800200 */
.L_x_17548:
        /* <DEDUP_REMOVED lines=16> */
.L_x_17556:
[----:B------:R1:W-:Y:S01]  /*a2d0*/  STG.E.U8 desc[UR36][R2.64], RZ ;  /* 0x000000ff02007986 */ /* 0x0003e2000c101124 */
[----:B------:R-:W-:Y:S05]  /*a2e0*/  BRA `(.L_x_17558) ;  /* 0x0000000400907947 */ /* 0x000fea0003800000 */
.L_x_17555:
        /* <DEDUP_REMOVED lines=8> */
.L_x_17560:
[----:B------:R1:W-:Y:S01]  /*a370*/  STG.E desc[UR36][R2.64], RZ ;  /* 0x000000ff02007986 */ /* 0x0003e2000c101924 */
[----:B------:R-:W-:Y:S05]  /*a380*/  BRA `(.L_x_17558) ;  /* 0x0000000400687947 */ /* 0x000fea0003800000 */
.L_x_17559:
[----:B------:R1:W-:Y:S01]  /*a390*/  STG.E.U16 desc[UR36][R2.64], RZ ;  /* 0x000000ff02007986 */ /* 0x0003e2000c101524 */
[----:B------:R-:W-:Y:S05]  /*a3a0*/  BRA `(.L_x_17558) ;  /* 0x0000000400607947 */ /* 0x000fea0003800000 */
.L_x_17554:
        /* <DEDUP_REMOVED lines=8> */
.L_x_17562:
[----:B------:R1:W-:Y:S01]  /*a430*/  STG.E.U16 desc[UR36][R2.64], RZ ;  /* 0x000000ff02007986 */ /* 0x0003e2000c101524 */
[----:B------:R-:W-:Y:S05]  /*a440*/  BRA `(.L_x_17558) ;  /* 0x0000000400387947 */ /* 0x000fea0003800000 */
.L_x_17561:
        /* <DEDUP_REMOVED lines=8> */
.L_x_17564:
[----:B------:R1:W-:Y:S01]  /*a4d0*/  STG.E desc[UR36][R2.64], RZ ;  /* 0x000000ff02007986 */ /* 0x0003e2000c101924 */
[----:B------:R-:W-:Y:S05]  /*a4e0*/  BRA `(.L_x_17558) ;  /* 0x0000000400107947 */ /* 0x000fea0003800000 */
.L_x_17563:
[----:B------:R1:W-:Y:S01]  /*a4f0*/  STG.E.64 desc[UR36][R2.64], RZ ;  /* 0x000000ff02007986 */ /* 0x0003e2000c101b24 */
[----:B------:R-:W-:Y:S05]  /*a500*/  BRA `(.L_x_17558) ;  /* 0x0000000400087947 */ /* 0x000fea0003800000 */
.L_x_17553:
        /* <DEDUP_REMOVED lines=10> */
.L_x_17567:
[----:B------:R1:W-:Y:S01]  /*a5b0*/  STG.E.128 desc[UR36][R2.64], RZ ;  /* 0x000000ff02007986 */ /* 0x0003e2000c101d24 */
[----:B------:R-:W-:Y:S05]  /*a5c0*/  BRA `(.L_x_17558) ;  /* 0x0000000000d87947 */ /* 0x000fea0003800000 */
.L_x_17566:
        /* <DEDUP_REMOVED lines=8> */
.L_x_17569:
[----:B------:R1:W-:Y:S01]  /*a650*/  STG.E.U8 desc[UR36][R2.64], RZ ;  /* 0x000000ff02007986 */ /* 0x0003e2000c101124 */
[----:B------:R-:W-:Y:S05]  /*a660*/  BRA `(.L_x_17558) ;  /* 0x0000000000b07947 */ /* 0x000fea0003800000 */
.L_x_17568:
[----:B------:R1:W-:Y:S01]  /*a670*/  STG.E.U16 desc[UR36][R2.64], RZ ;  /* 0x000000ff02007986 */ /* 0x0003e2000c101524 */
[----:B------:R-:W-:Y:S05]  /*a680*/  BRA `(.L_x_17558) ;  /* 0x0000000000a87947 */ /* 0x000fea0003800000 */
.L_x_17565:
        /* <DEDUP_REMOVED lines=10> */
.L_x_17572:
[----:B------:R1:W-:Y:S01]  /*a730*/  STG.E.U8 desc[UR36][R2.64], RZ ;  /* 0x000000ff02007986 */ /* 0x0003e2000c101124 */
[----:B------:R-:W-:Y:S05]  /*a740*/  BRA `(.L_x_17558) ;  /* 0x0000000000787947 */ /* 0x000fea0003800000 */
.L_x_17571:
[----:B------:R1:W-:Y:S01]  /*a750*/  STG.E.U8 desc[UR36][R2.64], RZ ;  /* 0x000000ff02007986 */ /* 0x0003e2000c101124 */
[----:B------:R-:W-:Y:S05]  /*a760*/  BRA `(.L_x_17558) ;  /* 0x0000000000707947 */ /* 0x000fea0003800000 */
.L_x_17570:
[----:B------:R-:W-:-:S13]  /*a770*/  ISETP.NE.AND P0, PT, R0, 0x1c, PT ;  /* 0x0000001c0000780c */ /* 0x000fda0003f05270 */
[----:B------:R-:W-:Y:S05]  /*a780*/  @!P0 BRA `(.L_x_17573) ;  /* 0x0000000000648947 */ /* 0x000fea0003800000 */
[----:B------:R-:W-:-:S13]  /*a790*/  ISETP.NE.AND P0, PT, R0, 0x1d, PT ;  /* 0x0000001d0000780c */ /* 0x000fda0003f05270 */
[----:B------:R-:W-:Y:S05]  /*a7a0*/  @!P0 BRA `(.L_x_17574) ;  /* 0x0000000000548947 */ /* 0x000fea0003800000 */
[----:B------:R-:W-:-:S13]  /*a7b0*/  ISETP.NE.AND P0, PT, R0, 0x2c, PT ;  /* 0x0000002c0000780c */ /* 0x000fda0003f05270 */
[----:B------:R-:W-:Y:S05]  /*a7c0*/  @!P0 BRA `(.L_x_17575) ;  /* 0x0000000000448947 */ /* 0x000fea0003800000 */
.L_x_17557:
        /* <DEDUP_REMOVED lines=16> */
.L_x_17576:
[----:B------:R-:W-:Y:S05]  /*a8d0*/  BRA `(.L_x_17558) ;  /* 0x0000000000147947 */ /* 0x000fea0003800000 */
.L_x_17575:
[----:B------:R1:W-:Y:S01]  /*a8e0*/  STG.E.U8 desc[UR36][R2.64], RZ ;  /* 0x000000ff02007986 */ /* 0x0003e2000c101124 */
[----:B------:R-:W-:Y:S05]  /*a8f0*/  BRA `(.L_x_17558) ;  /* 0x00000000000c7947 */ /* 0x000fea0003800000 */
.L_x_17574:
[----:B------:R1:W-:Y:S01]  /*a900*/  STG.E.64 desc[UR36][R2.64], RZ ;  /* 0x000000ff02007986 */ /* 0x0003e2000c101b24 */
[----:B------:R-:W-:Y:S05]  /*a910*/  BRA `(.L_x_17558) ;  /* 0x0000000000047947 */ /* 0x000fea0003800000 */
.L_x_17573:
[----:B------:R1:W-:Y:S02]  /*a920*/  STG.E desc[UR36][R2.64], RZ ;  /* 0x000000ff02007986 */ /* 0x0003e4000c101924 */
.L_x_17558:
[----:B------:R-:W-:-:S07]  /*a930*/  VIADD R38, R38, 0x80 ;  /* 0x0000008026267836 */ /* 0x000fce0000000000 */
.L_x_17315:
[----:B------:R-:W-:Y:S05]  /*a940*/  BSYNC.RECONVERGENT B6 ;  /* 0x0000000000067941 */ /* 0x000fea0003800200 */
.L_x_17314:
        /* <DEDUP_REMOVED lines=436> */
.L_x_17579:
        /* <DEDUP_REMOVED lines=17> */
.L_x_17583:
[----:B------:R1:W5:Y:S01]  /*c5a0*/  LDG.E.U8 R26, desc[UR36][R4.64] ;  /* 0x00000024041a7981 */ /* 0x000362000c1e1100 */
[----:B------:R-:W-:Y:S01]  /*c5b0*/  IMAD.MOV.U32 R27, RZ, RZ, RZ ;  /* 0x000000ffff1b7224 */ /* 0x000fe200078e00ff */
[----:B------:R-:W-:Y:S06]  /*c5c0*/  BRA `(.L_x_17585) ;  /* 0x0000000c00447947 */ /* 0x000fec0003800000 */
.L_x_17582:
        /* <DEDUP_REMOVED lines=8> */
.L_x_17587:
[----:B------:R-:W2:Y:S02]  /*c650*/  LDG.E R26, desc[UR36][R4.64] ;  /* 0x00000024041a7981 */ /* 0x000ea4000c1e1900 */
[----:B--2---:R-:W-:Y:S01]  /*c660*/  SHF.R.S32.HI R27, RZ, 0x1f, R26 ;  /* 0x0000001fff1b7819 */ /* 0x004fe2000001141a */
[----:B------:R-:W-:Y:S06]  /*c670*/  BRA `(.L_x_17585) ;  /* 0x0000000c00187947 */ /* 0x000fec0003800000 */
.L_x_17586:
[----:B------:R-:W2:Y:S02]  /*c680*/  LDG.E.S16 R26, desc[UR36][R4.64] ;  /* 0x00000024041a7981 */ /* 0x000ea4000c1e1700 */
[----:B--2---:R-:W-:Y:S01]  /*c690*/  SHF.R.S32.HI R27, RZ, 0x1f, R26 ;  /* 0x0000001fff1b7819 */ /* 0x004fe2000001141a */
[----:B------:R-:W-:Y:S06]  /*c6a0*/  BRA `(.L_x_17585) ;  /* 0x0000000c000c7947 */ /* 0x000fec0003800000 */
.L_x_17581:
        /* <DEDUP_REMOVED lines=9> */
.L_x_17589:
[----:B------:R-:W2:Y:S02]  /*c740*/  LDG.E.U16 R4, desc[UR36][R4.64] ;  /* 0x0000002404047981 */ /* 0x000ea4000c1e1500 */
[----:B--2---:R-:W-:-:S06]  /*c750*/  HADD2.F32 R26, -RZ, R4.H0_H0 ;  /* 0x20000004ff1a7230 */ /* 0x004fcc0000004100 */
[----:B------:R-:W0:Y:S02]  /*c760*/  F2I.S64.TRUNC R26, R26 ;  /* 0x0000001a001a7311 */ /* 0x000e24000020d900 */
[----:B0-----:R-:W-:Y:S05]  /*c770*/  BRA `(.L_x_17585) ;  /* 0x0000000800d87947 */ /* 0x001fea0003800000 */
.L_x_17588:
        /* <DEDUP_REMOVED lines=9> */
.L_x_17591:
[----:B------:R-:W2:Y:S02]  /*c810*/  LDG.E.U16 R4, desc[UR36][R4.64] ;  /* 0x0000002404047981 */ /* 0x000ea4000c1e1500 */
[----:B--2---:R-:W-:-:S06]  /*c820*/  HADD2.F32 R26, -RZ, R4.H0_H0 ;  /* 0x20000004ff1a7230 */ /* 0x004fcc0000004100 */
[----:B------:R-:W0:Y:S02]  /*c830*/  F2I.S64.TRUNC R26, R26 ;  /* 0x0000001a001a7311 */ /* 0x000e24000020d900 */
[----:B0-----:R-:W-:Y:S05]  /*c840*/  BRA `(.L_x_17585) ;  /* 0x0000000800a47947 */ /* 0x001fea0003800000 */
.L_x_17590:
[----:B------:R-:W2:Y:S02]  /*c850*/  LDG.E.64 R4, desc[UR36][R4.64] ;  /* 0x0000002404047981 */ /* 0x000ea4000c1e1b00 */
[----:B--2---:R0:W1:Y:S02]  /*c860*/  F2I.S64.F64.TRUNC R26, R4 ;  /* 0x00000004001a7311 */ /* 0x004064000030d900 */
[----:B01----:R-:W-:Y:S05]  /*c870*/  BRA `(.L_x_17585) ;  /* 0x0000000800987947 */ /* 0x003fea0003800000 */
.L_x_17580:
        /* <DEDUP_REMOVED lines=13> */
.L_x_17594:
[----:B------:R-:W2:Y:S02]  /*c950*/  LDG.E.64 R4, desc[UR36][R4.64] ;  /* 0x0000002404047981 */ /* 0x000ea4000c1e1b00 */
[----:B--2---:R0:W1:Y:S02]  /*c960*/  F2I.S64.F64.TRUNC R26, R4 ;  /* 0x00000004001a7311 */ /* 0x004064000030d900 */
[----:B01----:R-:W-:Y:S05]  /*c970*/  BRA `(.L_x_17585) ;  /* 0x0000000800587947 */ /* 0x003fea0003800000 */
.L_x_17593:
        /* <DEDUP_REMOVED lines=26> */
.L_x_17596:
        /* <DEDUP_REMOVED lines=14> */
.L_x_17595:
[----:B------:R-:W2:Y:S02]  /*cc00*/  LDG.E.U16 R26, desc[UR36][R4.64] ;  /* 0x00000024041a7981 */ /* 0x000ea4000c1e1500 */
[----:B--2---:R-:W-:-:S06]  /*cc10*/  IMAD.U32 R26, R26, 0x10000, RZ ;  /* 0x000100001a1a7824 */ /* 0x004fcc00078e00ff */
[----:B------:R-:W0:Y:S02]  /*cc20*/  F2I.S64.TRUNC R26, R26 ;  /* 0x0000001a001a7311 */ /* 0x000e24000020d900 */
[----:B0-----:R-:W-:Y:S05]  /*cc30*/  BRA `(.L_x_17585) ;  /* 0x0000000400a87947 */ /* 0x001fea0003800000 */
.L_x_17592:
        /* <DEDUP_REMOVED lines=11> */
.L_x_17599:
        /* <DEDUP_REMOVED lines=21> */
.L_x_17603:
[----:B------:R-:W-:Y:S05]  /*ce40*/  BSYNC.RECONVERGENT B1 ;  /* 0x0000000000017941 */ /* 0x000fea0003800200 */
.L_x_17602:
[----:B------:R-:W-:Y:S01]  /*ce50*/  IMAD.SHL.U32 R0, R0, 0x100000, RZ ;  /* 0x0010000000007824 */ /* 0x000fe200078e00ff */
[----:B------:R-:W-:-:S04]  /*ce60*/  LEA R3, R3, 0x3b800000, 0x17 ;  /* 0x3b80000003037811 */ /* 0x000fc800078eb8ff */
[----:B------:R-:W-:-:S07]  /*ce70*/  LOP3.LUT R26, R3, R0, R7, 0xfe, !PT ;  /* 0x00000000031a7212 */ /* 0x000fce00078efe07 */
.L_x_17601:
[----:B------:R-:W-:Y:S05]  /*ce80*/  BSYNC.RECONVERGENT B0 ;  /* 0x0000000000007941 */ /* 0x000fea0003800200 */
.L_x_17600:
[----:B------:R-:W3:Y:S02]  /*ce90*/  F2I.S64.TRUNC R26, R26 ;  /* 0x0000001a001a7311 */ /* 0x000ee4000020d900 */
[----:B---3--:R-:W-:Y:S05]  /*cea0*/  BRA `(.L_x_17585) ;  /* 0x00000004000c7947 */ /* 0x008fea0003800000 */
.L_x_17598:
        /* <DEDUP_REMOVED lines=21> */
.L_x_17607:
[----:B------:R-:W-:Y:S05]  /*d000*/  BSYNC.RECONVERGENT B1 ;  /* 0x0000000000017941 */ /* 0x000fea0003800200 */
.L_x_17606:
[----:B------:R-:W-:Y:S01]  /*d010*/  IMAD.SHL.U32 R0, R0, 0x200000, RZ ;  /* 0x0020000000007824 */ /* 0x000fe200078e00ff */
[----:B------:R-:W-:-:S04]  /*d020*/  LEA R3, R3, 0x37800000, 0x17 ;  /* 0x3780000003037811 */ /* 0x000fc800078eb8ff */
[----:B------:R-:W-:-:S07]  /*d030*/  LOP3.LUT R26, R3, R0, R7, 0xfe, !PT ;  /* 0x00000000031a7212 */ /* 0x000fce00078efe07 */
.L_x_17605:
[----:B------:R-:W-:Y:S05]  /*d040*/  BSYNC.RECONVERGENT B0 ;  /* 0x0000000000007941 */ /* 0x000fea0003800200 */
.L_x_17604:
[----:B------:R-:W2:Y:S02]  /*d050*/  F2I.S64.TRUNC R26, R26 ;  /* 0x0000001a001a7311 */ /* 0x000ea4000020d900 */
[----:B--2---:R-:W-:Y:S05]  /*d060*/  BRA `(.L_x_17585) ;  /* 0x00000000009c7947 */ /* 0x004fea0003800000 */
.L_x_17597:
        /* <DEDUP_REMOVED lines=14> */
.L_x_17611:
[----:B------:R-:W-:Y:S05]  /*d150*/  BSYNC.RECONVERGENT B0 ;  /* 0x0000000000007941 */ /* 0x000fea0003800200 */
.L_x_17610:
[----:B------:R-:W0:Y:S02]  /*d160*/  F2I.S64.TRUNC R26, R26 ;  /* 0x0000001a001a7311 */ /* 0x000e24000020d900 */
[----:B0-----:R-:W-:Y:S05]  /*d170*/  BRA `(.L_x_17585) ;  /* 0x0000000000587947 */ /* 0x001fea0003800000 */
.L_x_17584:
        /* <DEDUP_REMOVED lines=16> */
.L_x_17612:
[----:B------:R-:W-:Y:S01]  /*d280*/  CS2R R26, SRZ ;  /* 0x00000000001a7805 */ /* 0x000fe2000001ff00 */
[----:B------:R-:W-:Y:S06]  /*d290*/  BRA `(.L_x_17585) ;  /* 0x0000000000107947 */ /* 0x000fec0003800000 */
.L_x_17609:
[----:B------:R4:W5:Y:S01]  /*d2a0*/  LDG.E.64 R26, desc[UR36][R4.64] ;  /* 0x00000024041a7981 */ /* 0x000962000c1e1b00 */
[----:B------:R-:W-:Y:S05]  /*d2b0*/  BRA `(.L_x_17585) ;  /* 0x0000000000087947 */ /* 0x000fea0003800000 */
.L_x_17608:
[----:B------:R3:W5:Y:S01]  /*d2c0*/  LDG.E R26, desc[UR36][R4.64] ;  /* 0x00000024041a7981 */ /* 0x000762000c1e1900 */
[----:B------:R-:W-:-:S07]  /*d2d0*/  IMAD.MOV.U32 R27, RZ, RZ, RZ ;  /* 0x000000ffff1b7224 */ /* 0x000fce00078e00ff */
.L_x_17585:
        /* <DEDUP_REMOVED lines=17> */
.L_x_17616:
[----:B------:R1:W5:Y:S01]  /*d3f0*/  LDG.E.U8 R28, desc[UR36][R18.64] ;  /* 0x00000024121c7981 */ /* 0x000362000c1e1100 */
[----:B------:R-:W-:Y:S01]  /*d400*/  IMAD.MOV.U32 R29, RZ, RZ, RZ ;  /* 0x000000ffff1d7224 */ /* 0x000fe200078e00ff */
[----:B------:R-:W-:Y:S06]  /*d410*/  BRA `(.L_x_17618) ;  /* 0x0000000c00447947 */ /* 0x000fec0003800000 */
.L_x_17615:
        /* <DEDUP_REMOVED lines=8> */
.L_x_17620:
[----:B------:R-:W2:Y:S02]  /*d4a0*/  LDG.E R28, desc[UR36][R18.64] ;  /* 0x00000024121c7981 */ /* 0x000ea4000c1e1900 */
[----:B--2---:R-:W-:Y:S01]  /*d4b0*/  SHF.R.S32.HI R29, RZ, 0x1f, R28 ;  /* 0x0000001fff1d7819 */ /* 0x004fe2000001141c */
[----:B------:R-:W-:Y:S06]  /*d4c0*/  BRA `(.L_x_17618) ;  /* 0x0000000c00187947 */ /* 0x000fec0003800000 */
.L_x_17619:
[----:B------:R-:W2:Y:S02]  /*d4d0*/  LDG.E.S16 R28, desc[UR36][R18.64] ;  /* 0x00000024121c7981 */ /* 0x000ea4000c1e1700 */
[----:B--2---:R-:W-:Y:S01]  /*d4e0*/  SHF.R.S32.HI R29, RZ, 0x1f, R28 ;  /* 0x0000001fff1d7819 */ /* 0x004fe2000001141c */
[----:B------:R-:W-:Y:S06]  /*d4f0*/  BRA `(.L_x_17618) ;  /* 0x0000000c000c7947 */ /* 0x000fec0003800000 */
.L_x_17614:
        /* <DEDUP_REMOVED lines=9> */
.L_x_17622:
[----:B------:R-:W2:Y:S02]  /*d590*/  LDG.E.U16 R18, desc[UR36][R18.64] ;  /* 0x0000002412127981 */ /* 0x000ea4000c1e1500 */
[----:B--2---:R-:W-:-:S06]  /*d5a0*/  HADD2.F32 R28, -RZ, R18.H0_H0 ;  /* 0x20000012ff1c7230 */ /* 0x004fcc0000004100 */
[----:B------:R-:W1:Y:S02]  /*d5b0*/  F2I.S64.TRUNC R28, R28 ;  /* 0x0000001c001c7311 */ /* 0x000e64000020d900 */
[----:B-1----:R-:W-:Y:S05]  /*d5c0*/  BRA `(.L_x_17618) ;  /* 0x0000000800d87947 */ /* 0x002fea0003800000 */
.L_x_17621:
        /* <DEDUP_REMOVED lines=9> */
.L_x_17624:
[----:B------:R-:W2:Y:S02]  /*d660*/  LDG.E.U16 R18, desc[UR36][R18.64] ;  /* 0x0000002412127981 */ /* 0x000ea4000c1e1500 */
[----:B--2---:R-:W-:-:S06]  /*d670*/  HADD2.F32 R28, -RZ, R18.H0_H0 ;  /* 0x20000012ff1c7230 */ /* 0x004fcc0000004100 */
[----:B------:R-:W1:Y:S02]  /*d680*/  F2I.S64.TRUNC R28, R28 ;  /* 0x0000001c001c7311 */ /* 0x000e64000020d900 */
[----:B-1----:R-:W-:Y:S05]  /*d690*/  BRA `(.L_x_17618) ;  /* 0x0000000800a47947 */ /* 0x002fea0003800000 */
.L_x_17623:
[----:B------:R-:W2:Y:S02]  /*d6a0*/  LDG.E.64 R18, desc[UR36][R18.64] ;  /* 0x0000002412127981 */ /* 0x000ea4000c1e1b00 */
[----:B--2---:R1:W2:Y:S02]  /*d6b0*/  F2I.S64.F64.TRUNC R28, R18 ;  /* 0x00000012001c7311 */ /* 0x0042a4000030d900 */
[----:B-12---:R-:W-:Y:S05]  /*d6c0*/  BRA `(.L_x_17618) ;  /* 0x0000000800987947 */ /* 0x006fea0003800000 */
.L_x_17613:
        /* <DEDUP_REMOVED lines=13> */
.L_x_17627:
[----:B------:R-:W2:Y:S02]  /*d7a0*/  LDG.E.64 R18, desc[UR36][R18.64] ;  /* 0x0000002412127981 */ /* 0x000ea4000c1e1b00 */
[----:B--2---:R1:W2:Y:S02]  /*d7b0*/  F2I.S64.F64.TRUNC R28, R18 ;  /* 0x00000012001c7311 */ /* 0x0042a4000030d900 */
[----:B-12---:R-:W-:Y:S05]  /*d7c0*/  BRA `(.L_x_17618) ;  /* 0x0000000800587947 */ /* 0x006fea0003800000 */
.L_x_17626:
        /* <DEDUP_REMOVED lines=26> */
.L_x_17629:
        /* <DEDUP_REMOVED lines=14> */
.L_x_17628:
[----:B------:R-:W2:Y:S02]  /*da50*/  LDG.E.U16 R28, desc[UR36][R18.64] ;  /* 0x00000024121c7981 */ /* 0x000ea4000c1e1500 */
[----:B--2---:R-:W-:-:S06]  /*da60*/  IMAD.U32 R28, R28, 0x10000, RZ ;  /* 0x000100001c1c7824 */ /* 0x004fcc00078e00ff */
[----:B------:R-:W1:Y:S02]  /*da70*/  F2I.S64.TRUNC R28, R28 ;  /* 0x0000001c001c7311 */ /* 0x000e64000020d900 */
[----:B-1----:R-:W-:Y:S05]  /*da80*/  BRA `(.L_x_17618) ;  /* 0x0000000400a87947 */ /* 0x002fea0003800000 */
.L_x_17625:
        /* <DEDUP_REMOVED lines=11> */
.L_x_17632:
        /* <DEDUP_REMOVED lines=21> */
.L_x_17636:
[----:B------:R-:W-:Y:S05]  /*dc90*/  BSYNC.RECONVERGENT B1 ;  /* 0x0000000000017941 */ /* 0x000fea0003800200 */
.L_x_17635:
[----:B------:R-:W-:Y:S01]  /*dca0*/  IMAD.SHL.U32 R0, R0, 0x100000, RZ ;  /* 0x0010000000007824 */ /* 0x000fe200078e00ff */
[----:B------:R-:W-:-:S04]  /*dcb0*/  LEA R3, R3, 0x3b800000, 0x17 ;  /* 0x3b80000003037811 */ /* 0x000fc800078eb8ff */
[----:B------:R-:W-:-:S07]  /*dcc0*/  LOP3.LUT R28, R3, R0, R7, 0xfe, !PT ;  /* 0x00000000031c7212 */ /* 0x000fce00078efe07 */
.L_x_17634:
[----:B------:R-:W-:Y:S05]  /*dcd0*/  BSYNC.RECONVERGENT B0 ;  /* 0x0000000000007941 */ /* 0x000fea0003800200 */
.L_x_17633:
[----:B------:R-:W1:Y:S02]  /*dce0*/  F2I.S64.TRUNC R28, R28 ;  /* 0x0000001c001c7311 */ /* 0x000e64000020d900 */
[----:B-1----:R-:W-:Y:S05]  /*dcf0*/  BRA `(.L_x_17618) ;  /* 0x00000004000c7947 */ /* 0x002fea0003800000 */
.L_x_17631:
        /* <DEDUP_REMOVED lines=21> */
.L_x_17640:
[----:B------:R-:W-:Y:S05]  /*de50*/  BSYNC.RECONVERGENT B1 ;  /* 0x0000000000017941 */ /* 0x000fea0003800200 */
.L_x_17639:
[----:B------:R-:W-:Y:S02]  /*de60*/  SHF.L.U32 R0, R0, 0x15, RZ ;  /* 0x0000001500007819 */ /* 0x000fe400000006ff */
[----:B------:R-:W-:-:S04]  /*de70*/  LEA R3, R3, 0x37800000, 0x17 ;  /* 0x3780000003037811 */ /* 0x000fc800078eb8ff */
[----:B------:R-:W-:-:S07]  /*de80*/  LOP3.LUT R28, R3, R0, R7, 0xfe, !PT ;  /* 0x00000000031c7212 */ /* 0x000fce00078efe07 */
.L_x_17638:
[----:B------:R-:W-:Y:S05]  /*de90*/  BSYNC.RECONVERGENT B0 ;  /* 0x0000000000007941 */ /* 0x000fea0003800200 */
.L_x_17637:
[----:B------:R-:W1:Y:S02]  /*dea0*/  F2I.S64.TRUNC R28, R28 ;  /* 0x0000001c001c7311 */ /* 0x000e64000020d900 */
[----:B-1----:R-:W-:Y:S05]  /*deb0*/  BRA `(.L_x_17618) ;  /* 0x00000000009c7947 */ /* 0x002fea0003800000 */
.L_x_17630:
        /* <DEDUP_REMOVED lines=14> */
.L_x_17644:
[----:B------:R-:W-:Y:S05]  /*dfa0*/  BSYNC.RECONVERGENT B0 ;  /* 0x0000000000007941 */ /* 0x000fea0003800200 */
.L_x_17643:
[----:B------:R-:W1:Y:S02]  /*dfb0*/  F2I.S64.TRUNC R28, R28 ;  /* 0x0000001c001c7311 */ /* 0x000e64000020d900 */
[----:B-1----:R-:W-:Y:S05]  /*dfc0*/  BRA `(.L_x_17618) ;  /* 0x0000000000587947 */ /* 0x002fea0003800000 */
.L_x_17617:
        /* <DEDUP_REMOVED lines=16> */
.L_x_17645:
[----:B------:R-:W-:Y:S01]  /*e0d0*/  CS2R R28, SRZ ;  /* 0x00000000001c7805 */ /* 0x000fe2000001ff00 */
[----:B------:R-:W-:Y:S06]  /*e0e0*/  BRA `(.L_x_17618) ;  /* 0x0000000000107947 */ /* 0x000fec0003800000 */
.L_x_17642:
[----:B------:R1:W5:Y:S01]  /*e0f0*/  LDG.E.64 R28, desc[UR36][R18.64] ;  /* 0x00000024121c7981 */ /* 0x000362000c1e1b00 */
[----:B------:R-:W-:Y:S05]  /*e100*/  BRA `(.L_x_17618) ;  /* 0x0000000000087947 */ /* 0x000fea0003800000 */
.L_x_17641:
[----:B------:R1:W5:Y:S01]  /*e110*/  LDG.E R28, desc[UR36][R18.64] ;  /* 0x00000024121c7981 */ /* 0x000362000c1e1900 */
[----:B------:R-:W-:-:S07]  /*e120*/  IMAD.MOV.U32 R29, RZ, RZ, RZ ;  /* 0x000000ffff1d7224 */ /* 0x000fce00078e00ff */
.L_x_17618:
        /* <DEDUP_REMOVED lines=17> */
.L_x_17649:
[----:B-1----:R0:W5:Y:S01]  /*e240*/  LDG.E.U8 R18, desc[UR36][R4.64] ;  /* 0x0000002404127981 */ /* 0x002162000c1e1100 */
[----:B------:R-:W-:Y:S01]  /*e250*/  MOV R19, RZ ;  /* 0x000000ff00137202 */ /* 0x000fe20000000f00 */
[----:B------:R-:W-:Y:S06]  /*e260*/  BRA `(.L_x_17651) ;  /* 0x0000000c00447947 */ /* 0x000fec0003800000 */
.L_x_17648:
        /* <DEDUP_REMOVED lines=8> */
.L_x_17653:
[----:B-1----:R-:W2:Y:S02]  /*e2f0*/  LDG.E R18, desc[UR36][R4.64] ;  /* 0x0000002404127981 */ /* 0x002ea4000c1e1900 */
[----:B--2---:R-:W-:Y:S01]  /*e300*/  SHF.R.S32.HI R19, RZ, 0x1f, R18 ;  /* 0x0000001fff137819 */ /* 0x004fe20000011412 */
[----:B------:R-:W-:Y:S06]  /*e310*/  BRA `(.L_x_17651) ;  /* 0x0000000c00187947 */ /* 0x000fec0003800000 */
.L_x_17652:
[----:B-1----:R-:W2:Y:S02]  /*e320*/  LDG.E.S16 R18, desc[UR36][R4.64] ;  /* 0x0000002404127981 */ /* 0x002ea4000c1e1700 */
[----:B--2---:R-:W-:Y:S01]  /*e330*/  SHF.R.S32.HI R19, RZ, 0x1f, R18 ;  /* 0x0000001fff137819 */ /* 0x004fe20000011412 */
[----:B------:R-:W-:Y:S06]  /*e340*/  BRA `(.L_x_17651) ;  /* 0x0000000c000c7947 */ /* 0x000fec0003800000 */
.L_x_17647:
        /* <DEDUP_REMOVED lines=9> */
.L_x_17655:
[----:B------:R-:W1:Y:S02]  /*e3e0*/  LDG.E.U16 R4, desc[UR36][R4.64] ;  /* 0x0000002404047981 */ /* 0x000e64000c1e1500 */
[----:B-1----:R-:W-:-:S06]  /*e3f0*/  HADD2.F32 R18, -RZ, R4.H0_H0 ;  /* 0x20000004ff127230 */ /* 0x002fcc0000004100 */
[----:B------:R-:W0:Y:S02]  /*e400*/  F2I.S64.TRUNC R18, R18 ;  /* 0x0000001200127311 */ /* 0x000e24000020d900 */
[----:B0-----:R-:W-:Y:S05]  /*e410*/  BRA `(.L_x_17651) ;  /* 0x0000000800d87947 */ /* 0x001fea0003800000 */
.L_x_17654:
        /* <DEDUP_REMOVED lines=9> */
.L_x_17657:
[----:B------:R-:W1:Y:S02]  /*e4b0*/  LDG.E.U16 R4, desc[UR36][R4.64] ;  /* 0x0000002404047981 */ /* 0x000e64000c1e1500 */
[----:B-1----:R-:W-:-:S06]  /*e4c0*/  HADD2.F32 R18, -RZ, R4.H0_H0 ;  /* 0x20000004ff127230 */ /* 0x002fcc0000004100 */
[----:B------:R-:W0:Y:S02]  /*e4d0*/  F2I.S64.TRUNC R18, R18 ;  /* 0x0000001200127311 */ /* 0x000e24000020d900 */
[----:B0-----:R-:W-:Y:S05]  /*e4e0*/  BRA `(.L_x_17651) ;  /* 0x0000000800a47947 */ /* 0x001fea0003800000 */
.L_x_17656:
[----:B------:R-:W1:Y:S02]  /*e4f0*/  LDG.E.64 R4, desc[UR36][R4.64] ;  /* 0x0000002404047981 */ /* 0x000e64000c1e1b00 */
[----:B-1----:R0:W1:Y:S02]  /*e500*/  F2I.S64.F64.TRUNC R18, R4 ;  /* 0x0000000400127311 */ /* 0x002064000030d900 */
[----:B01----:R-:W-:Y:S05]  /*e510*/  BRA `(.L_x_17651) ;  /* 0x0000000800987947 */ /* 0x003fea0003800000 */
.L_x_17646:
        /* <DEDUP_REMOVED lines=13> */
.L_x_17660:
[----:B------:R-:W1:Y:S02]  /*e5f0*/  LDG.E.64 R4, desc[UR36][R4.64] ;  /* 0x0000002404047981 */ /* 0x000e64000c1e1b00 */
[----:B-1----:R2:W3:Y:S02]  /*e600*/  F2I.S64.F64.TRUNC R18, R4 ;  /* 0x0000000400127311 */ /* 0x0024e4000030d900 */
[----:B--23--:R-:W-:Y:S05]  /*e610*/  BRA `(.L_x_17651) ;  /* 0x0000000800587947 */ /* 0x00cfea0003800000 */
.L_x_17659:
        /* <DEDUP_REMOVED lines=26> */
.L_x_17662:
        /* <DEDUP_REMOVED lines=14> */
.L_x_17661:
[----:B-1----:R-:W2:Y:S02]  /*e8a0*/  LDG.E.U16 R18, desc[UR36][R4.64] ;  /* 0x0000002404127981 */ /* 0x002ea4000c1e1500 */
[----:B--2---:R-:W-:-:S06]  /*e8b0*/  SHF.L.U32 R18, R18, 0x10, RZ ;  /* 0x0000001012127819 */ /* 0x004fcc00000006ff */
[----:B------:R-:W2:Y:S02]  /*e8c0*/  F2I.S64.TRUNC R18, R18 ;  /* 0x0000001200127311 */ /* 0x000ea4000020d900 */
[----:B--2---:R-:W-:Y:S05]  /*e8d0*/  BRA `(.L_x_17651) ;  /* 0x0000000400a87947 */ /* 0x004fea0003800000 */
.L_x_17658:
        /* <DEDUP_REMOVED lines=11> */
.L_x_17665:
        /* <DEDUP_REMOVED lines=21> */
.L_x_17669:
[----:B------:R-:W-:Y:S05]  /*eae0*/  BSYNC.RECONVERGENT B1 ;  /* 0x0000000000017941 */ /* 0x000fea0003800200 */
.L_x_17668:
[----:B------:R-:W-:Y:S02]  /*eaf0*/  SHF.L.U32 R0, R0, 0x14, RZ ;  /* 0x0000001400007819 */ /* 0x000fe400000006ff */
[----:B------:R-:W-:-:S04]  /*eb00*/  LEA R3, R3, 0x3b800000, 0x17 ;  /* 0x3b80000003037811 */ /* 0x000fc800078eb8ff */
[----:B------:R-:W-:-:S07]  /*eb10*/  LOP3.LUT R18, R3, R0, R7, 0xfe, !PT ;  /* 0x0000000003127212 */ /* 0x000fce00078efe07 */
.L_x_17667:
[----:B------:R-:W-:Y:S05]  /*eb20*/  BSYNC.RECONVERGENT B0 ;  /* 0x0000000000007941 */ /* 0x000fea0003800200 */
.L_x_17666:
[----:B------:R-:W0:Y:S02]  /*eb30*/  F2I.S64.TRUNC R18, R18 ;  /* 0x0000001200127311 */ /* 0x000e24000020d900 */
[----:B0-----:R-:W-:Y:S05]  /*eb40*/  BRA `(.L_x_17651) ;  /* 0x00000004000c7947 */ /* 0x001fea0003800000 */
.L_x_17664:
        /* <DEDUP_REMOVED lines=21> */
.L_x_17673:
[----:B------:R-:W-:Y:S05]  /*eca0*/  BSYNC.RECONVERGENT B1 ;  /* 0x0000000000017941 */ /* 0x000fea0003800200 */
.L_x_17672:
[----:B------:R-:W-:Y:S01]  /*ecb0*/  IMAD.SHL.U32 R0, R0, 0x200000, RZ ;  /* 0x0020000000007824 */ /* 0x000fe200078e00ff */
[----:B------:R-:W-:-:S04]  /*ecc0*/  LEA R3, R3, 0x37800000, 0x17 ;  /* 0x3780000003037811 */ /* 0x000fc800078eb8ff */
[----:B------:R-:W-:-:S07]  /*ecd0*/  LOP3.LUT R18, R3, R0, R7, 0xfe, !PT ;  /* 0x0000000003127212 */ /* 0x000fce00078efe07 */
.L_x_17671:
[----:B------:R-:W-:Y:S05]  /*ece0*/  BSYNC.RECONVERGENT B0 ;  /* 0x0000000000007941 */ /* 0x000fea0003800200 */
.L_x_17670:
[----:B------:R-:W4:Y:S02]  /*ecf0*/  F2I.S64.TRUNC R18, R18 ;  /* 0x0000001200127311 */ /* 0x000f24000020d900 */
[----:B----4-:R-:W-:Y:S05]  /*ed00*/  BRA `(.L_x_17651) ;  /* 0x00000000009c7947 */ /* 0x010fea0003800000 */
.L_x_17663:
        /* <DEDUP_REMOVED lines=14> */
.L_x_17677:
[----:B------:R-:W-:Y:S05]  /*edf0*/  BSYNC.RECONVERGENT B0 ;  /* 0x0000000000007941 */ /* 0x000fea0003800200 */
.L_x_17676:
[----:B------:R-:W3:Y:S02]  /*ee00*/  F2I.S64.TRUNC R18, R18 ;  /* 0x0000001200127311 */ /* 0x000ee4000020d900 */
[----:B---3--:R-:W-:Y:S05]  /*ee10*/  BRA `(.L_x_17651) ;  /* 0x0000000000587947 */ /* 0x008fea0003800000 */
.L_x_17650:
        /* <DEDUP_REMOVED lines=16> */
.L_x_17678:
[----:B------:R-:W-:Y:S01]  /*ef20*/  CS2R R18, SRZ ;  /* 0x0000000000127805 */ /* 0x000fe2000001ff00 */
[----:B------:R-:W-:Y:S06]  /*ef30*/  BRA `(.L_x_17651) ;  /* 0x0000000000107947 */ /* 0x000fec0003800000 */
.L_x_17675:
[----:B-1----:R2:W5:Y:S01]  /*ef40*/  LDG.E.64 R18, desc[UR36][R4.64] ;  /* 0x0000002404127981 */ /* 0x002562000c1e1b00 */
[----:B------:R-:W-:Y:S05]  /*ef50*/  BRA `(.L_x_17651) ;  /* 0x0000000000087947 */ /* 0x000fea0003800000 */
.L_x_17674:
[----:B-1----:R3:W5:Y:S01]  /*ef60*/  LDG.E R18, desc[UR36][R4.64] ;  /* 0x0000002404127981 */ /* 0x002762000c1e1900 */
[----:B------:R-:W-:-:S07]  /*ef70*/  MOV R19, RZ ;  /* 0x000000ff00137202 */ /* 0x000fce0000000f00 */
.L_x_17651:
        /* <DEDUP_REMOVED lines=17> */
.L_x_17682:
[----:B------:R0:W5:Y:S01]  /*f090*/  LDG.E.U8 R16, desc[UR36][R4.64] ;  /* 0x0000002404107981 */ /* 0x000162000c1e1100 */
[----:B------:R-:W-:Y:S01]  /*f0a0*/  IMAD.MOV.U32 R17, RZ, RZ, RZ ;  /* 0x000000ffff117224 */ /* 0x000fe200078e00ff */
[----:B------:R-:W-:Y:S06]  /*f0b0*/  BRA `(.L_x_17684) ;  /* 0x0000000c00447947 */ /* 0x000fec0003800000 */
.L_x_17681:
        /* <DEDUP_REMOVED lines=8> */
.L_x_17686:
[----:B------:R-:W2:Y:S02]  /*f140*/  LDG.E R16, desc[UR36][R4.64] ;  /* 0x0000002404107981 */ /* 0x000ea4000c1e1900 */
[----:B--2---:R-:W-:Y:S01]  /*f150*/  SHF.R.S32.HI R17, RZ, 0x1f, R16 ;  /* 0x0000001fff117819 */ /* 0x004fe20000011410 */
[----:B------:R-:W-:Y:S06]  /*f160*/  BRA `(.L_x_17684) ;  /* 0x0000000c00187947 */ /* 0x000fec0003800000 */
.L_x_17685:
[----:B------:R-:W2:Y:S02]  /*f170*/  LDG.E.S16 R16, desc[UR36][R4.64] ;  /* 0x0000002404107981 */ /* 0x000ea4000c1e1700 */
[----:B--2---:R-:W-:Y:S01]  /*f180*/  SHF.R.S32.HI R17, RZ, 0x1f, R16 ;  /* 0x0000001fff117819 */ /* 0x004fe20000011410 */
[----:B------:R-:W-:Y:S06]  /*f190*/  BRA `(.L_x_17684) ;  /* 0x0000000c000c7947 */ /* 0x000fec0003800000 */
.L_x_17680:
        /* <DEDUP_REMOVED lines=9> */
.L_x_17688:
[----:B------:R-:W2:Y:S02]  /*f230*/  LDG.E.U16 R4, desc[UR36][R4.64] ;  /* 0x0000002404047981 */ /* 0x000ea4000c1e1500 */
[----:B--2---:R-:W-:-:S06]  /*f240*/  HADD2.F32 R16, -RZ, R4.H0_H0 ;  /* 0x20000004ff107230 */ /* 0x004fcc0000004100 */
[----:B------:R-:W2:Y:S02]  /*f250*/  F2I.S64.TRUNC R16, R16 ;  /* 0x0000001000107311 */ /* 0x000ea4000020d900 */
[----:B--2---:R-:W-:Y:S05]  /*f260*/  BRA `(.L_x_17684) ;  /* 0x0000000800d87947 */ /* 0x004fea0003800000 */
.L_x_17687:
        /* <DEDUP_REMOVED lines=9> */
.L_x_17690:
[----:B------:R-:W2:Y:S02]  /*f300*/  LDG.E.U16 R4, desc[UR36][R4.64] ;  /* 0x0000002404047981 */ /* 0x000ea4000c1e1500 */
[----:B--2---:R-:W-:-:S06]  /*f310*/  HADD2.F32 R16, -RZ, R4.H0_H0 ;  /* 0x20000004ff107230 */ /* 0x004fcc0000004100 */
[----:B------:R-:W2:Y:S02]  /*f320*/  F2I.S64.TRUNC R16, R16 ;  /* 0x0000001000107311 */ /* 0x000ea4000020d900 */
[----:B--2---:R-:W-:Y:S05]  /*f330*/  BRA `(.L_x_17684) ;  /* 0x0000000800a47947 */ /* 0x004fea0003800000 */
.L_x_17689:
[----:B------:R-:W2:Y:S02]  /*f340*/  LDG.E.64 R4, desc[UR36][R4.64] ;  /* 0x0000002404047981 */ /* 0x000ea4000c1e1b00 */
[----:B--2---:R2:W3:Y:S02]  /*f350*/  F2I.S64.F64.TRUNC R16, R4 ;  /* 0x0000000400107311 */ /* 0x0044e4000030d900 */
[----:B--23--:R-:W-:Y:S05]  /*f360*/  BRA `(.L_x_17684) ;  /* 0x0000000800987947 */ /* 0x00cfea0003800000 */
.L_x_17679:
        /* <DEDUP_REMOVED lines=13> */
.L_x_17693:
[----:B------:R-:W2:Y:S02]  /*f440*/  LDG.E.64 R4, desc[UR36][R4.64] ;  /* 0x0000002404047981 */ /* 0x000ea4000c1e1b00 */
[----:B--2---:R2:W3:Y:S02]  /*f450*/  F2I.S64.F64.TRUNC R16, R4 ;  /* 0x0000000400107311 */ /* 0x0044e4000030d900 */
[----:B--23--:R-:W-:Y:S05]  /*f460*/  BRA `(.L_x_17684) ;  /* 0x0000000800587947 */ /* 0x00cfea0003800000 */
.L_x_17692:
        /* <DEDUP_REMOVED lines=26> */
.L_x_17695:
        /* <DEDUP_REMOVED lines=14> */
.L_x_17694:
[----:B------:R-:W2:Y:S02]  /*f6f0*/  LDG.E.U16 R16, desc[UR36][R4.64] ;  /* 0x0000002404107981 */ /* 0x000ea4000c1e1500 */
[----:B--2---:R-:W-:-:S06]  /*f700*/  IMAD.U32 R16, R16, 0x10000, RZ ;  /* 0x0001000010107824 */ /* 0x004fcc00078e00ff */
[----:B------:R-:W2:Y:S02]  /*f710*/  F2I.S64.TRUNC R16, R16 ;  /* 0x0000001000107311 */ /* 0x000ea4000020d900 */
[----:B--2---:R-:W-:Y:S05]  /*f720*/  BRA `(.L_x_17684) ;  /* 0x0000000400a87947 */ /* 0x004fea0003800000 */
.L_x_17691:
        /* <DEDUP_REMOVED lines=11> */
.L_x_17698:
        /* <DEDUP_REMOVED lines=21> */
.L_x_17702:
[----:B------:R-:W-:Y:S05]  /*f930*/  BSYNC.RECONVERGENT B1 ;  /* 0x0000000000017941 */ /* 0x000fea0003800200 */
.L_x_17701:
[----:B------:R-:W-:Y:S01]  /*f940*/  IMAD.SHL.U32 R0, R0, 0x100000, RZ ;  /* 0x0010000000007824 */ /* 0x000fe200078e00ff */
[----:B------:R-:W-:-:S04]  /*f950*/  LEA R3, R3, 0x3b800000, 0x17 ;  /* 0x3b80000003037811 */ /* 0x000fc800078eb8ff */
[----:B------:R-:W-:-:S07]  /*f960*/  LOP3.LUT R16, R3, R0, R7, 0xfe, !PT ;  /* 0x0000000003107212 */ /* 0x000fce00078efe07 */
.L_x_17700:
[----:B------:R-:W-:Y:S05]  /*f970*/  BSYNC.RECONVERGENT B0 ;  /* 0x0000000000007941 */ /* 0x000fea0003800200 */
.L_x_17699:
[----:B------:R-:W4:Y:S02]  /*f980*/  F2I.S64.TRUNC R16, R16 ;  /* 0x0000001000107311 */ /* 0x000f24000020d900 */
[----:B----4-:R-:W-:Y:S05]  /*f990*/  BRA `(.L_x_17684) ;  /* 0x00000004000c7947 */ /* 0x010fea0003800000 */
.L_x_17697:
        /* <DEDUP_REMOVED lines=21> */
.L_x_17706:
[----:B------:R-:W-:Y:S05]  /*faf0*/  BSYNC.RECONVERGENT B1 ;  /* 0x0000000000017941 */ /* 0x000fea0003800200 */
.L_x_17705:
[----:B------:R-:W-:Y:S01]  /*fb00*/  IMAD.SHL.U32 R0, R0, 0x200000, RZ ;  /* 0x0020000000007824 */ /* 0x000fe200078e00ff */
[----:B------:R-:W-:-:S04]  /*fb10*/  LEA R3, R3, 0x37800000, 0x17 ;  /* 0x3780000003037811 */ /* 0x000fc800078eb8ff */
[----:B------:R-:W-:-:S07]  /*fb20*/  LOP3.LUT R16, R3, R0, R7, 0xfe, !PT ;  /* 0x0000000003107212 */ /* 0x000fce00078efe07 */
.L_x_17704:
[----:B------:R-:W-:Y:S05]  /*fb30*/  BSYNC.RECONVERGENT B0 ;  /* 0x0000000000007941 */ /* 0x000fea0003800200 */
.L_x_17703:
[----:B------:R-:W4:Y:S02]  /*fb40*/  F2I.S64.TRUNC R16, R16 ;  /* 0x0000001000107311 */ /* 0x000f24000020d900 */
[----:B----4-:R-:W-:Y:S05]  /*fb50*/  BRA `(.L_x_17684) ;  /* 0x00000000009c7947 */ /* 0x010fea0003800000 */
.L_x_17696:
        /* <DEDUP_REMOVED lines=14> */
.L_x_17710:
[----:B------:R-:W-:Y:S05]  /*fc40*/  BSYNC.RECONVERGENT B0 ;  /* 0x0000000000007941 */ /* 0x000fea0003800200 */
.L_x_17709:
[----:B------:R-:W3:Y:S02]  /*fc50*/  F2I.S64.TRUNC R16, R16 ;  /* 0x0000001000107311 */ /* 0x000ee4000020d900 */
[----:B---3--:R-:W-:Y:S05]  /*fc60*/  BRA `(.L_x_17684) ;  /* 0x0000000000587947 */ /* 0x008fea0003800000 */
.L_x_17683:
        /* <DEDUP_REMOVED lines=16> */
.L_x_17711:
[----:B------:R-:W-:Y:S01]  /*fd70*/  CS2R R16, SRZ ;  /* 0x0000000000107805 */ /* 0x000fe2000001ff00 */
[----:B------:R-:W-:Y:S06]  /*fd80*/  BRA `(.L_x_17684) ;  /* 0x0000000000107947 */ /* 0x000fec0003800000 */
.L_x_17708:
[----:B------:R2:W5:Y:S01]  /*fd90*/  LDG.E.64 R16, desc[UR36][R4.64] ;  /* 0x0000002404107981 */ /* 0x000562000c1e1b00 */
[----:B------:R-:W-:Y:S05]  /*fda0*/  BRA `(.L_x_17684) ;  /* 0x0000000000087947 */ /* 0x000fea0003800000 */
.L_x_17707:
[----:B------:R3:W5:Y:S01]  /*fdb0*/  LDG.E R16, desc[UR36][R4.64] ;  /* 0x0000002404107981 */ /* 0x000762000c1e1900 */
[----:B------:R-:W-:-:S07]  /*fdc0*/  IMAD.MOV.U32 R17, RZ, RZ, RZ ;  /* 0x000000ffff117224 */ /* 0x000fce00078e00ff */
.L_x_17684:
        /* <DEDUP_REMOVED lines=17> */
.L_x_17715:
[----:B------:R3:W5:Y:S01]  /*fee0*/  LDG.E.U8 R24, desc[UR36][R4.64] ;  /* 0x0000002404187981 */ /* 0x000762000c1e1100 */
[----:B------:R-:W-:Y:S01]  /*fef0*/  IMAD.MOV.U32 R25, RZ, RZ, RZ ;  /* 0x000000ffff197224 */ /* 0x000fe200078e00ff */
[----:B------:R-:W-:Y:S06]  /*ff00*/  BRA `(.L_x_17717) ;  /* 0x0000000c00447947 */ /* 0x000fec0003800000 */
.L_x_17714:
        /* <DEDUP_REMOVED lines=8> */
.L_x_17719:
[----:B------:R-:W2:Y:S02]  /*ff90*/  LDG.E R24, desc[UR36][R4.64] ;  /* 0x0000002404187981 */ /* 0x000ea4000c1e1900 */
[----:B--2---:R-:W-:Y:S01]  /*ffa0*/  SHF.R.S32.HI R25, RZ, 0x1f, R24 ;  /* 0x0000001fff197819 */ /* 0x004fe20000011418 */
[----:B------:R-:W-:Y:S06]  /*ffb0*/  BRA `(.L_x_17717) ;  /* 0x0000000c00187947 */ /* 0x000fec0003800000 */
.L_x_17718:
[----:B------:R-:W2:Y:S02]  /*ffc0*/  LDG.E.S16 R24, desc[UR36][R4.64] ;  /* 0x0000002404187981 */ /* 0x000ea4000c1e1700 */
[----:B--2---:R-:W-:Y:S01]  /*ffd0*/  SHF.R.S32.HI R25, RZ, 0x1f, R24 ;  /* 0x0000001fff197819 */ /* 0x004fe20000011418 */
[----:B------:R-:W-:Y:S06]  /*ffe0*/  BRA `(.L_x_17717) ;  /* 0x0000000c000c7947 */ /* 0x000fec0003800000 */
.L_x_17713:
        /* <DEDUP_REMOVED lines=9> */
.L_x_17721:
[----:B------:R-:W2:Y:S02]  /*10080*/  LDG.E.U16 R4, desc[UR36][R4.64] ;  /* 0x0000002404047981 */ /* 0x000ea4000c1e1500 */
[----:B--2---:R-:W-:-:S06]  /*10090*/  HADD2.F32 R24, -RZ, R4.H0_H0 ;  /* 0x20000004ff187230 */ /* 0x004fcc0000004100 */
[----:B------:R-:W3:Y:S02]  /*100a0*/  F2I.S64.TRUNC R24, R24 ;  /* 0x0000001800187311 */ /* 0x000ee4000020d900 */
[----:B---3--:R-:W-:Y:S05]  /*100b0*/  BRA `(.L_x_17717) ;  /* 0x0000000800d87947 */ /* 0x008fea0003800000 */
.L_x_17720:
        /* <DEDUP_REMOVED lines=9> */
.L_x_17723:
[----:B------:R-:W2:Y:S02]  /*10150*/  LDG.E.U16 R4, desc[UR36][R4.64] ;  /* 0x0000002404047981 */ /* 0x000ea4000c1e1500 */
[----:B--2---:R-:W-:-:S06]  /*10160*/  HADD2.F32 R24, -RZ, R4.H0_H0 ;  /* 0x20000004ff187230 */ /* 0x004fcc0000004100 */
[----:B------:R-:W3:Y:S02]  /*10170*/  F2I.S64.TRUNC R24, R24 ;  /* 0x0000001800187311 */ /* 0x000ee4000020d900 */
[----:B---3--:R-:W-:Y:S05]  /*10180*/  BRA `(.L_x_17717) ;  /* 0x0000000800a47947 */ /* 0x008fea0003800000 */
.L_x_17722:
[----:B------:R-:W2:Y:S02]  /*10190*/  LDG.E.64 R4, desc[UR36][R4.64] ;  /* 0x0000002404047981 */ /* 0x000ea4000c1e1b00 */
[----:B--2---:R3:W4:Y:S02]  /*101a0*/  F2I.S64.F64.TRUNC R24, R4 ;  /* 0x0000000400187311 */ /* 0x004724000030d900 */
[----:B---34-:R-:W-:Y:S05]  /*101b0*/  BRA `(.L_x_17717) ;  /* 0x0000000800987947 */ /* 0x018fea0003800000 */
.L_x_17712:
        /* <DEDUP_REMOVED lines=13> */
.L_x_17726:
[----:B------:R-:W2:Y:S02]  /*10290*/  LDG.E.64 R4, desc[UR36][R4.64] ;  /* 0x0000002404047981 */ /* 0x000ea4000c1e1b00 */
[----:B--2---:R3:W4:Y:S02]  /*102a0*/  F2I.S64.F64.TRUNC R24, R4 ;  /* 0x0000000400187311 */ /* 0x004724000030d900 */
[----:B---34-:R-:W-:Y:S05]  /*102b0*/  BRA `(.L_x_17717) ;  /* 0x0000000800587947 */ /* 0x018fea0003800000 */
.L_x_17725:
        /* <DEDUP_REMOVED lines=26> */
.L_x_17728:
        /* <DEDUP_REMOVED lines=14> */
.L_x_17727:
[----:B------:R-:W2:Y:S02]  /*10540*/  LDG.E.U16 R24, desc[UR36][R4.64] ;  /* 0x0000002404187981 */ /* 0x000ea4000c1e1500 */
[----:B--2---:R-:W-:-:S06]  /*10550*/  IMAD.U32 R24, R24, 0x10000, RZ ;  /* 0x0001000018187824 */ /* 0x004fcc00078e00ff */
[----:B------:R-:W3:Y:S02]  /*10560*/  F2I.S64.TRUNC R24, R24 ;  /* 0x0000001800187311 */ /* 0x000ee4000020d900 */
[----:B---3--:R-:W-:Y:S05]  /*10570*/  BRA `(.L_x_17717) ;  /* 0x0000000400a87947 */ /* 0x008fea0003800000 */
.L_x_17724:
        /* <DEDUP_REMOVED lines=11> */
.L_x_17731:
        /* <DEDUP_REMOVED lines=21> */
.L_x_17735:
[----:B------:R-:W-:Y:S05]  /*10780*/  BSYNC.RECONVERGENT B1 ;  /* 0x0000000000017941 */ /* 0x000fea0003800200 */
.L_x_17734:
[----:B------:R-:W-:Y:S01]  /*10790*/  IMAD.SHL.U32 R0, R0, 0x100000, RZ ;  /* 0x0010000000007824 */ /* 0x000fe200078e00ff */
[----:B------:R-:W-:-:S04]  /*107a0*/  LEA R3, R3, 0x3b800000, 0x17 ;  /* 0x3b80000003037811 */ /* 0x000fc800078eb8ff */
[----:B------:R-:W-:-:S07]  /*107b0*/  LOP3.LUT R24, R3, R0, R7, 0xfe, !PT ;  /* 0x0000000003187212 */ /* 0x000fce00078efe07 */
.L_x_17733:
[----:B------:R-:W-:Y:S05]  /*107c0*/  BSYNC.RECONVERGENT B0 ;  /* 0x0000000000007941 */ /* 0x000fea0003800200 */
.L_x_17732:
[----:B------:R-:W1:Y:S02]  /*107d0*/  F2I.S64.TRUNC R24, R24 ;  /* 0x0000001800187311 */ /* 0x000e64000020d900 */
[----:B-1----:R-:W-:Y:S05]  /*107e0*/  BRA `(.L_x_17717) ;  /* 0x00000004000c7947 */ /* 0x002fea0003800000 */
.L_x_17730:
        /* <DEDUP_REMOVED lines=21> */
.L_x_17739:
[----:B------:R-:W-:Y:S05]  /*10940*/  BSYNC.RECONVERGENT B1 ;  /* 0x0000000000017941 */ /* 0x000fea0003800200 */
.L_x_17738:
[----:B------:R-:W-:Y:S02]  /*10950*/  SHF.L.U32 R0, R0, 0x15, RZ ;  /* 0x0000001500007819 */ /* 0x000fe400000006ff */
[----:B------:R-:W-:-:S04]  /*10960*/  LEA R3, R3, 0x37800000, 0x17 ;  /* 0x3780000003037811 */ /* 0x000fc800078eb8ff */
[----:B------:R-:W-:-:S07]  /*10970*/  LOP3.LUT R24, R3, R0, R7, 0xfe, !PT ;  /* 0x0000000003187212 */ /* 0x000fce00078efe07 */
.L_x_17737:
[----:B------:R-:W-:Y:S05]  /*10980*/  BSYNC.RECONVERGENT B0 ;  /* 0x0000000000007941 */ /* 0x000fea0003800200 */
.L_x_17736:
[----:B------:R-:W1:Y:S02]  /*10990*/  F2I.S64.TRUNC R24, R24 ;  /* 0x0000001800187311 */ /* 0x000e64000020d900 */
[----:B-1----:R-:W-:Y:S05]  /*109a0*/  BRA `(.L_x_17717) ;  /* 0x00000000009c7947 */ /* 0x002fea0003800000 */
.L_x_17729:
        /* <DEDUP_REMOVED lines=14> */
.L_x_17743:
[----:B------:R-:W-:Y:S05]  /*10a90*/  BSYNC.RECONVERGENT B0 ;  /* 0x0000000000007941 */ /* 0x000fea0003800200 */
.L_x_17742:
[----:B------:R-:W3:Y:S02]  /*10aa0*/  F2I.S64.TRUNC R24, R24 ;  /* 0x0000001800187311 */ /* 0x000ee4000020d900 */
[----:B---3--:R-:W-:Y:S05]  /*10ab0*/  BRA `(.L_x_17717) ;  /* 0x0000000000587947 */ /* 0x008fea0003800000 */
.L_x_17716:
        /* <DEDUP_REMOVED lines=16> */
.L_x_17744:
[----:B------:R-:W-:Y:S01]  /*10bc0*/  CS2R R24, SRZ ;  /* 0x0000000000187805 */ /* 0x000fe2000001ff00 */
[----:B------:R-:W-:Y:S06]  /*10bd0*/  BRA `(.L_x_17717) ;  /* 0x0000000000107947 */ /* 0x000fec0003800000 */
.L_x_17741:
[----:B------:R2:W5:Y:S01]  /*10be0*/  LDG.E.64 R24, desc[UR36][R4.64] ;  /* 0x0000002404187981 */ /* 0x000562000c1e1b00 */
[----:B------:R-:W-:Y:S05]  /*10bf0*/  BRA `(.L_x_17717) ;  /* 0x0000000000087947 */ /* 0x000fea0003800000 */
.L_x_17740:
[----:B------:R1:W5:Y:S01]  /*10c00*/  LDG.E R24, desc[UR36][R4.64] ;  /* 0x0000002404187981 */ /* 0x000362000c1e1900 */
[----:B------:R-:W-:-:S07]  /*10c10*/  IMAD.MOV.U32 R25, RZ, RZ, RZ ;  /* 0x000000ffff197224 */ /* 0x000fce00078e00ff */
.L_x_17717:
        /* <DEDUP_REMOVED lines=21> */
.L_x_17746:
[----:B------:R-:W-:Y:S05]  /*10d70*/  BSYNC.RECONVERGENT B7 ;  /* 0x0000000000077941 */ /* 0x000fea0003800200 */
.L_x_17745:
        /* <DEDUP_REMOVED lines=21> */
.L_x_17748:
[----:B------:R-:W-:Y:S05]  /*10ed0*/  BSYNC.RECONVERGENT B7 ;  /* 0x0000000000077941 */ /* 0x000fea0003800200 */
.L_x_17747:
        /* <DEDUP_REMOVED lines=25> */
.L_x_17750:
[----:B------:R-:W-:Y:S05]  /*11070*/  BSYNC.RECONVERGENT B7 ;  /* 0x0000000000077941 */ /* 0x000fea0003800200 */
.L_x_17749:
        /* <DEDUP_REMOVED lines=39> */
.L_x_17754:
[----:B------:R-:W-:Y:S01]  /*112f0*/  IMAD.MOV.U32 R0, RZ, RZ, R4 ;  /* 0x000000ffff007224 */ /* 0x000fe200078e0004 */
[----:B------:R-:W-:Y:S01]  /*11300*/  MOV R11, 0x11330 ;  /* 0x00011330000b7802 */ /* 0x000fe20000000f00 */
[----:B------:R-:W-:-:S07]  /*11310*/  IMAD.MOV.U32 R10, RZ, RZ, R5 ;  /* 0x000000ffff0a7224 */ /* 0x000fce00078e0005 */
[----:B------:R-:W-:Y:S05]  /*11320*/  CALL.REL.NOINC `($__internal_41_$__cuda_sm20_rem_s64) ;  /* 0x0000019000587944 */ /* 0x000fea0003c00000 */
[----:B------:R-:W-:Y:S01]  /*11330*/  MOV R4, R0 ;  /* 0x0000000000047202 */ /* 0x000fe20000000f00 */
[----:B------:R-:W-:-:S07]  /*11340*/  IMAD.MOV.U32 R5, RZ, RZ, R3 ;  /* 0x000000ffff057224 */ /* 0x000fce00078e0003 */
.L_x_17755:
[----:B------:R-:W-:Y:S05]  /*11350*/  BSYNC.RECONVERGENT B0 ;  /* 0x0000000000007941 */ /* 0x000fea0003800200 */
.L_x_17753:
        /* <DEDUP_REMOVED lines=9> */
.L_x_17752:
        /* <DEDUP_REMOVED lines=16> */
.L_x_17782:
        /* <DEDUP_REMOVED lines=27> */
.L_x_17759:
[----:B------:R-:W-:Y:S01]  /*116a0*/  IMAD.MOV.U32 R8, RZ, RZ, R36 ;  /* 0x000000ffff087224 */ /* 0x000fe200078e0024 */
[----:B--234-:R-:W-:Y:S01]  /*116b0*/  MOV R4, R14 ;  /* 0x0000000e00047202 */ /* 0x01cfe20000000f00 */
[----:B------:R-:W-:Y:S01]  /*116c0*/  IMAD.MOV.U32 R5, RZ, RZ, R35 ;  /* 0x000000ffff057224 */ /* 0x000fe200078e0023 */
[----:B------:R-:W-:Y:S01]  /*116d0*/  MOV R0, 0x11700 ;  /* 0x0001170000007802 */ /* 0x000fe20000000f00 */
[----:B------:R-:W-:-:S07]  /*116e0*/  IMAD.MOV.U32 R3, RZ, RZ, R15 ;  /* 0x000000ffff037224 */ /* 0x000fce00078e000f */
[----:B0-----:R-:W-:Y:S05]  /*116f0*/  CALL.REL.NOINC `($__internal_40_$__cuda_sm20_div_s64) ;  /* 0x0000018800087944 */ /* 0x001fea0003c00000 */
[----:B------:R-:W-:Y:S01]  /*11700*/  IMAD.MOV.U32 R24, RZ, RZ, R6 ;  /* 0x000000ffff187224 */ /* 0x000fe200078e0006 */
[----:B------:R-:W-:-:S07]  /*11710*/  MOV R25, R7 ;  /* 0x0000000700197202 */ /* 0x000fce0000000f00 */
.L_x_17760:
[----:B------:R-:W-:Y:S05]  /*11720*/  BSYNC.RECONVERGENT B1 ;  /* 0x0000000000017941 */ /* 0x000fea0003800200 */
.L_x_17758:
        /* <DEDUP_REMOVED lines=43> */
.L_x_17762:
[----:B------:R-:W-:Y:S01]  /*119e0*/  IMAD.MOV.U32 R8, RZ, RZ, R24 ;  /* 0x000000ffff087224 */ /* 0x000fe200078e0018 */
[----:B------:R-:W-:Y:S01]  /*119f0*/  MOV R5, R25 ;  /* 0x0000001900057202 */ /* 0x000fe20000000f00 */
[----:B------:R-:W-:Y:S01]  /*11a00*/  IMAD.MOV.U32 R4, RZ, RZ, R26 ;  /* 0x000000ffff047224 */ /* 0x000fe200078e001a */
[----:B------:R-:W-:Y:S01]  /*11a10*/  MOV R0, 0x11a40 ;  /* 0x00011a4000007802 */ /* 0x000fe20000000f00 */
[----:B------:R-:W-:-:S07]  /*11a20*/  IMAD.MOV.U32 R3, RZ, RZ, R27 ;  /* 0x000000ffff037224 */ /* 0x000fce00078e001b */
[----:B0-----:R-:W-:Y:S05]  /*11a30*/  CALL.REL.NOINC `($__internal_40_$__cuda_sm20_div_s64) ;  /* 0x0000018400387944 */ /* 0x001fea0003c00000 */
[----:B------:R-:W-:Y:S01]  /*11a40*/  MOV R14, R6 ;  /* 0x00000006000e7202 */ /* 0x000fe20000000f00 */
[----:B------:R-:W-:-:S07]  /*11a50*/  IMAD.MOV.U32 R15, RZ, RZ, R7 ;  /* 0x000000ffff0f7224 */ /* 0x000fce00078e0007 */
.L_x_17763:
[----:B------:R-:W-:Y:S05]  /*11a60*/  BSYNC.RECONVERGENT B1 ;  /* 0x0000000000017941 */ /* 0x000fea0003800200 */
.L_x_17761:
        /* <DEDUP_REMOVED lines=42> */
.L_x_17765:
        /* <DEDUP_REMOVED lines=8> */
.L_x_17766:
[----:B------:R-:W-:Y:S05]  /*11d90*/  BSYNC.RECONVERGENT B1 ;  /* 0x0000000000017941 */ /* 0x000fea0003800200 */
.L_x_17764:
        /* <DEDUP_REMOVED lines=42> */
.L_x_17768:
        /* <DEDUP_REMOVED lines=8> */
.L_x_17769:
[----:B------:R-:W-:Y:S05]  /*120c0*/  BSYNC.RECONVERGENT B1 ;  /* 0x0000000000017941 */ /* 0x000fea0003800200 */
.L_x_17767:
        /* <DEDUP_REMOVED lines=42> */
.L_x_17771:
        /* <DEDUP_REMOVED lines=8> */
.L_x_17772:
[----:B------:R-:W-:Y:S05]  /*123f0*/  BSYNC.RECONVERGENT B1 ;  /* 0x0000000000017941 */ /* 0x000fea0003800200 */
.L_x_17770:
        /* <DEDUP_REMOVED lines=42> */
.L_x_17774:
        /* <DEDUP_REMOVED lines=8> */
.L_x_17775:
[----:B------:R-:W-:Y:S05]  /*12720*/  BSYNC.RECONVERGENT B1 ;  /* 0x0000000000017941 */ /* 0x000fea0003800200 */
.L_x_17773:
        /* <DEDUP_REMOVED lines=43> */
.L_x_17777:
[----:B------:R-:W-:Y:S01]  /*129e0*/  MOV R8, R20 ;  /* 0x0000001400087202 */ /* 0x000fe20000000f00 */
[----:B------:R-:W-:Y:S01]  /*129f0*/  IMAD.MOV.U32 R5, RZ, RZ, R21 ;  /* 0x000000ffff057224 */ /* 0x000fe200078e0015 */
[----:B------:R-:W-:Y:S01]  /*12a00*/  MOV R3, R15 ;  /* 0x0000000f00037202 */ /* 0x000fe20000000f00 */
[----:B------:R-:W-:Y:S01]  /*12a10*/  IMAD.MOV.U32 R4, RZ, RZ, R14 ;  /* 0x000000ffff047224 */ /* 0x000fe200078e000e */
[----:B------:R-:W-:-:S07]  /*12a20*/  MOV R0, 0x12a40 ;  /* 0x00012a4000007802 */ /* 0x000fce0000000f00 */
[----:B0-----:R-:W-:Y:S05]  /*12a30*/  CALL.REL.NOINC `($__internal_40_$__cuda_sm20_div_s64) ;  /* 0x0000017400387944 */ /* 0x001fea0003c00000 */
[----:B------:R-:W-:Y:S02]  /*12a40*/  IMAD.MOV.U32 R26, RZ, RZ, R6 ;  /* 0x000000ffff1a7224 */ /* 0x000fe400078e0006 */
[----:B------:R-:W-:-:S07]  /*12a50*/  IMAD.MOV.U32 R27, RZ, RZ, R7 ;  /* 0x000000ffff1b7224 */ /* 0x000fce00078e0007 */
.L_x_17778:
[----:B------:R-:W-:Y:S05]  /*12a60*/  BSYNC.RECONVERGENT B1 ;  /* 0x0000000000017941 */ /* 0x000fea0003800200 */
.L_x_17776:
        /* <DEDUP_REMOVED lines=42> */
.L_x_17780:
        /* <DEDUP_REMOVED lines=8> */
.L_x_17781:
[----:B------:R-:W-:Y:S05]  /*12d90*/  BSYNC.RECONVERGENT B1 ;  /* 0x0000000000017941 */ /* 0x000fea0003800200 */
.L_x_17779:
        /* <DEDUP_REMOVED lines=21> */
.L_x_17757:
[----:B------:R-:W-:-:S07]  /*12ef0*/  IADD3 R32, PT, PT, R32, 0x3, RZ ;  /* 0x0000000320207810 */ /* 0x000fce0007ffe0ff */
.L_x_17756:
        /* <DEDUP_REMOVED lines=31> */
.L_x_17785:
[----:B------:R-:W-:Y:S01]  /*130f0*/  MOV R8, R36 ;  /* 0x0000002400087202 */ /* 0x000fe20000000f00 */
[----:B-1234-:R-:W-:Y:S01]  /*13100*/  IMAD.MOV.U32 R5, RZ, RZ, R35 ;  /* 0x000000ffff057224 */ /* 0x01efe200078e0023 */
[----:B------:R-:W-:Y:S01]  /*13110*/  MOV R3, R15 ;  /* 0x0000000f00037202 */ /* 0x000fe20000000f00 */
[----:B------:R-:W-:Y:S01]  /*13120*/  IMAD.MOV.U32 R4, RZ, RZ, R14 ;  /* 0x000000ffff047224 */ /* 0x000fe200078e000e */
[----:B------:R-:W-:-:S07]  /*13130*/  MOV R0, 0x13150 ;  /* 0x0001315000007802 */ /* 0x000fce0000000f00 */
[----:B------:R-:W-:Y:S05]  /*13140*/  CALL.REL.NOINC `($__internal_40_$__cuda_sm20_div_s64) ;  /* 0x0000016c00747944 */ /* 0x000fea0003c00000 */
[----:B------:R-:W-:Y:S02]  /*13150*/  IMAD.MOV.U32 R24, RZ, RZ, R6 ;  /* 0x000000ffff187224 */ /* 0x000fe400078e0006 */
[----:B------:R-:W-:-:S07]  /*13160*/  IMAD.MOV.U32 R25, RZ, RZ, R7 ;  /* 0x000000ffff197224 */ /* 0x000fce00078e0007 */
.L_x_17786:
[----:B------:R-:W-:Y:S05]  /*13170*/  BSYNC.RECONVERGENT B0 ;  /* 0x0000000000007941 */ /* 0x000fea0003800200 */
.L_x_17784:
        /* <DEDUP_REMOVED lines=44> */
.L_x_17788:
        /* <DEDUP_REMOVED lines=8> */
.L_x_17789:
[----:B------:R-:W-:Y:S05]  /*134c0*/  BSYNC.RECONVERGENT B0 ;  /* 0x0000000000007941 */ /* 0x000fea0003800200 */
.L_x_17787:
        /* <DEDUP_REMOVED lines=44> */
.L_x_17791:
        /* <DEDUP_REMOVED lines=8> */
.L_x_17792:
[----:B------:R-:W-:Y:S05]  /*13810*/  BSYNC.RECONVERGENT B0 ;  /* 0x0000000000007941 */ /* 0x000fea0003800200 */
.L_x_17790:
        /* <DEDUP_REMOVED lines=44> */
.L_x_17794:
        /* <DEDUP_REMOVED lines=8> */
.L_x_17795:
[----:B------:R-:W-:Y:S05]  /*13b60*/  BSYNC.RECONVERGENT B0 ;  /* 0x0000000000007941 */ /* 0x000fea0003800200 */
.L_x_17793:
        /* <DEDUP_REMOVED lines=18> */
.L_x_17783:
        /* <DEDUP_REMOVED lines=31> */
.L_x_17798:
[----:B------:R-:W-:Y:S01]  /*13e80*/  IMAD.MOV.U32 R8, RZ, RZ, R36 ;  /* 0x000000ffff087224 */ /* 0x000fe200078e0024 */
[----:B------:R-:W-:Y:S01]  /*13e90*/  MOV R4, R14 ;  /* 0x0000000e00047202 */ /* 0x000fe20000000f00 */
[----:B------:R-:W-:Y:S01]  /*13ea0*/  IMAD.MOV.U32 R5, RZ, RZ, R35 ;  /* 0x000000ffff057224 */ /* 0x000fe200078e0023 */
[----:B------:R-:W-:Y:S01]  /*13eb0*/  MOV R0, 0x13ee0 ;  /* 0x00013ee000007802 */ /* 0x000fe20000000f00 */
[----:B------:R-:W-:-:S07]  /*13ec0*/  IMAD.MOV.U32 R3, RZ, RZ, R15 ;  /* 0x000000ffff037224 */ /* 0x000fce00078e000f */
[----:B------:R-:W-:Y:S05]  /*13ed0*/  CALL.REL.NOINC `($__internal_40_$__cuda_sm20_div_s64) ;  /* 0x0000016000107944 */ /* 0x000fea0003c00000 */
[----:B------:R-:W-:Y:S01]  /*13ee0*/  IMAD.MOV.U32 R20, RZ, RZ, R6 ;  /* 0x000000ffff147224 */ /* 0x000fe200078e0006 */
[----:B------:R-:W-:-:S07]  /*13ef0*/  MOV R21, R7 ;  /* 0x0000000700157202 */ /* 0x000fce0000000f00 */
.L_x_17799:
[----:B------:R-:W-:Y:S05]  /*13f00*/  BSYNC.RECONVERGENT B0 ;  /* 0x0000000000007941 */ /* 0x000fea0003800200 */
.L_x_17797:
        /* <DEDUP_REMOVED lines=44> */
.L_x_17801:
        /* <DEDUP_REMOVED lines=8> */
.L_x_17802:
[----:B------:R-:W-:Y:S05]  /*14250*/  BSYNC.RECONVERGENT B0 ;  /* 0x0000000000007941 */ /* 0x000fea0003800200 */
.L_x_17800:
        /* <DEDUP_REMOVED lines=18> */
.L_x_17796:
        /* <DEDUP_REMOVED lines=31> */
.L_x_17804:
[----:B------:R-:W-:Y:S01]  /*14570*/  IMAD.MOV.U32 R0, RZ, RZ, R4 ;  /* 0x000000ffff007224 */ /* 0x000fe200078e0004 */
[----:B------:R-:W-:Y:S02]  /*14580*/  MOV R10, R5 ;  /* 0x00000005000a7202 */ /* 0x000fe40000000f00 */
[----:B------:R-:W-:-:S07]  /*14590*/  MOV R11, 0x145b0 ;  /* 0x000145b0000b7802 */ /* 0x000fce0000000f00 */
[----:B------:R-:W-:Y:S05]  /*145a0*/  CALL.REL.NOINC `($__internal_41_$__cuda_sm20_rem_s64) ;  /* 0x0000015c00b87944 */ /* 0x000fea0003c00000 */
[----:B------:R-:W-:Y:S02]  /*145b0*/  IMAD.MOV.U32 R4, RZ, RZ, R0 ;  /* 0x000000ffff047224 */ /* 0x000fe400078e0000 */
[----:B------:R-:W-:-:S07]  /*145c0*/  IMAD.MOV.U32 R5, RZ, RZ, R3 ;  /* 0x000000ffff057224 */ /* 0x000fce00078e0003 */
.L_x_17805:
[----:B------:R-:W-:Y:S05]  /*145d0*/  BSYNC.RECONVERGENT B0 ;  /* 0x0000000000007941 */ /* 0x000fea0003800200 */
.L_x_17803:
        /* <DEDUP_REMOVED lines=10> */
.L_x_17751:
        /* <DEDUP_REMOVED lines=17> */
.L_x_17810:
        /* <DEDUP_REMOVED lines=22> */
.L_x_17809:
[----:B------:R-:W-:Y:S05]  /*148f0*/  BSYNC.RECONVERGENT B8 ;  /* 0x0000000000087941 */ /* 0x000fea0003800200 */
.L_x_17808:
[----:B------:R-:W-:-:S05]  /*14900*/  IADD3 R16, P0, PT, R16, 0x8, RZ ;  /* 0x0000000810107810 */ /* 0x000fca0007f1e0ff */
[----:B------:R-:W-:Y:S01]  /*14910*/  IMAD.X R17, RZ, RZ, R17, P0 ;  /* 0x000000ffff117224 */ /* 0x000fe200000e0611 */
[----:B------:R-:W-:-:S04]  /*14920*/  ISETP.GE.U32.AND P0, PT, R16, R25, PT ;  /* 0x000000191000720c */ /* 0x000fc80003f06070 */
[----:B------:R-:W-:-:S13]  /*14930*/  ISETP.GE.U32.AND.EX P0, PT, R17, R24, PT, P0 ;  /* 0x000000181100720c */ /* 0x000fda0003f06100 */
[----:B------:R-:W-:Y:S05]  /*14940*/  @!P0 BRA `(.L_x_17810) ;  /* 0xfffffffc00908947 */ /* 0x000fea000383ffff */
.L_x_17807:
[----:B------:R-:W-:Y:S05]  /*14950*/  BSYNC.RECONVERGENT B7 ;  /* 0x0000000000077941 */ /* 0x000fea0003800200 */
.L_x_17806:
        /* <DEDUP_REMOVED lines=16> */
.L_x_17814:
[----:B------:R0:W-:Y:S01]  /*14a60*/  STG.E.U8 desc[UR36][R2.64], RZ ;  /* 0x000000ff02007986 */ /* 0x0001e2000c101124 */
[----:B------:R-:W-:Y:S05]  /*14a70*/  BRA `(.L_x_17816) ;  /* 0x00000004008c7947 */ /* 0x000fea0003800000 */
.L_x_17813:
        /* <DEDUP_REMOVED lines=8> */
.L_x_17818:
[----:B------:R0:W-:Y:S01]  /*14b00*/  STG.E desc[UR36][R2.64], RZ ;  /* 0x000000ff02007986 */ /* 0x0001e2000c101924 */
[----:B------:R-:W-:Y:S05]  /*14b10*/  BRA `(.L_x_17816) ;  /* 0x0000000400647947 */ /* 0x000fea0003800000 */
.L_x_17817:
[----:B------:R0:W-:Y:S01]  /*14b20*/  STG.E.U16 desc[UR36][R2.64], RZ ;  /* 0x000000ff02007986 */ /* 0x0001e2000c101524 */
[----:B------:R-:W-:Y:S05]  /*14b30*/  BRA `(.L_x_17816) ;  /* 0x00000004005c7947 */ /* 0x000fea0003800000 */
.L_x_17812:
        /* <DEDUP_REMOVED lines=8> */
.L_x_17820:
[----:B------:R0:W-:Y:S01]  /*14bc0*/  STG.E.U16 desc[UR36][R2.64], RZ ;  /* 0x000000ff02007986 */ /* 0x0001e2000c101524 */
[----:B------:R-:W-:Y:S05]  /*14bd0*/  BRA `(.L_x_17816) ;  /* 0x0000000400347947 */ /* 0x000fea0003800000 */
.L_x_17819:
        /* <DEDUP_REMOVED lines=8> */
.L_x_17822:
[----:B------:R0:W-:Y:S01]  /*14c60*/  STG.E desc[UR36][R2.64], RZ ;  /* 0x000000ff02007986 */ /* 0x0001e2000c101924 */
[----:B------:R-:W-:Y:S05]  /*14c70*/  BRA `(.L_x_17816) ;  /* 0x00000004000c7947 */ /* 0x000fea0003800000 */
.L_x_17821:
[----:B------:R0:W-:Y:S01]  /*14c80*/  STG.E.64 desc[UR36][R2.64], RZ ;  /* 0x000000ff02007986 */ /* 0x0001e2000c101b24 */
[----:B------:R-:W-:Y:S05]  /*14c90*/  BRA `(.L_x_17816) ;  /* 0x0000000400047947 */ /* 0x000fea0003800000 */
.L_x_17811:
        /* <DEDUP_REMOVED lines=10> */
.L_x_17825:
[----:B------:R0:W-:Y:S01]  /*14d40*/  STG.E.128 desc[UR36][R2.64], RZ ;  /* 0x000000ff02007986 */ /* 0x0001e2000c101d24 */
[----:B------:R-:W-:Y:S05]  /*14d50*/  BRA `(.L_x_17816) ;  /* 0x0000000000d47947 */ /* 0x000fea0003800000 */
.L_x_17824:
        /* <DEDUP_REMOVED lines=8> */
.L_x_17827:
[----:B------:R0:W-:Y:S01]  /*14de0*/  STG.E.U8 desc[UR36][R2.64], RZ ;  /* 0x000000ff02007986 */ /* 0x0001e2000c101124 */
[----:B------:R-:W-:Y:S05]  /*14df0*/  BRA `(.L_x_17816) ;  /* 0x0000000000ac7947 */ /* 0x000fea0003800000 */
.L_x_17826:
[----:B------:R0:W-:Y:S01]  /*14e00*/  STG.E.U16 desc[UR36][R2.64], RZ ;  /* 0x000000ff02007986 */ /* 0x0001e2000c101524 */
[----:B------:R-:W-:Y:S05]  /*14e10*/  BRA `(.L_x_17816) ;  /* 0x0000000000a47947 */ /* 0x000fea0003800000 */
.L_x_17823:
        /* <DEDUP_REMOVED lines=10> */
.L_x_17830:
[----:B------:R0:W-:Y:S01]  /*14ec0*/  STG.E.U8 desc[UR36][R2.64], RZ ;  /* 0x000000ff02007986 */ /* 0x0001e2000c101124 */
[----:B------:R-:W-:Y:S05]  /*14ed0*/  BRA `(.L_x_17816) ;  /* 0x0000000000747947 */ /* 0x000fea0003800000 */
.L_x_17829:
[----:B------:R0:W-:Y:S01]  /*14ee0*/  STG.E.U8 desc[UR36][R2.64], RZ ;  /* 0x000000ff02007986 */ /* 0x0001e2000c101124 */
[----:B------:R-:W-:Y:S05]  /*14ef0*/  BRA `(.L_x_17816) ;  /* 0x00000000006c7947 */ /* 0x000fea0003800000 */
.L_x_17828:
[----:B------:R-:W-:-:S13]  /*14f00*/  ISETP.NE.AND P0, PT, R0, 0x1c, PT ;  /* 0x0000001c0000780c */ /* 0x000fda0003f05270 */
[----:B------:R-:W-:Y:S05]  /*14f10*/  @!P0 BRA `(.L_x_17831) ;  /* 0x0000000000608947 */ /* 0x000fea0003800000 */
[----:B------:R-:W-:-:S13]  /*14f20*/  ISETP.NE.AND P0, PT, R0, 0x1d, PT ;  /* 0x0000001d0000780c */ /* 0x000fda0003f05270 */
[----:B------:R-:W-:Y:S05]  /*14f30*/  @!P0 BRA `(.L_x_17832) ;  /* 0x0000000000508947 */ /* 0x000fea0003800000 */
[----:B------:R-:W-:-:S13]  /*14f40*/  ISETP.NE.AND P0, PT, R0, 0x2c, PT ;  /* 0x0000002c0000780c */ /* 0x000fda0003f05270 */
[----:B------:R0:W-:Y:S01]  /*14f50*/  @!P0 STG.E.U8 desc[UR36][R2.64], RZ ;  /* 0x000000ff02008986 */ /* 0x0001e2000c101124 */
[----:B------:R-:W-:Y:S05]  /*14f60*/  @!P0 BRA `(.L_x_17816) ;  /* 0x0000000000508947 */ /* 0x000fea0003800000 */
.L_x_17815:
        /* <DEDUP_REMOVED lines=16> */
.L_x_17833:
[----:B------:R-:W-:Y:S05]  /*15070*/  BRA `(.L_x_17816) ;  /* 0x00000000000c7947 */ /* 0x000fea0003800000 */
.L_x_17832:
[----:B------:R0:W-:Y:S01]  /*15080*/  STG.E.64 desc[UR36][R2.64], RZ ;  /* 0x000000ff02007986 */ /* 0x0001e2000c101b24 */
[----:B------:R-:W-:Y:S05]  /*15090*/  BRA `(.L_x_17816) ;  /* 0x0000000000047947 */ /* 0x000fea0003800000 */
.L_x_17831:
[----:B------:R0:W-:Y:S02]  /*150a0*/  STG.E desc[UR36][R2.64], RZ ;  /* 0x000000ff02007986 */ /* 0x0001e4000c101924 */
.L_x_17816:
[----:B------:R-:W-:-:S07]  /*150b0*/  IADD3 R38, PT, PT, R38, 0x80, RZ ;  /* 0x0000008026267810 */ /* 0x000fce0007ffe0ff */
.L_x_17578:
[----:B------:R-:W-:Y:S05]  /*150c0*/  BSYNC.RECONVERGENT B6 ;  /* 0x0000000000067941 */ /* 0x000fea0003800200 */
.L_x_17577:
        /* <DEDUP_REMOVED lines=436> */
.L_x_17836:
        /* <DEDUP_REMOVED lines=17> */
.L_x_17840:
[----:B------:R3:W5:Y:S01]  /*16d20*/  LDG.E.U8 R26, desc[UR36][R4.64] ;  /* 0x00000024041a7981 */ /* 0x000762000c1e1100 */
[----:B------:R-:W-:Y:S01]  /*16d30*/  HFMA2 R27, -RZ, RZ, 0, 0 ;  /* 0x00000000ff1b7431 */ /* 0x000fe200000001ff */
[----:B------:R-:W-:Y:S06]  /*16d40*/  BRA `(.L_x_17842) ;  /* 0x0000000c00447947 */ /* 0x000fec0003800000 */
.L_x_17839:
        /* <DEDUP_REMOVED lines=8> */
.L_x_17844:
[----:B------:R-:W2:Y:S02]  /*16dd0*/  LDG.E R26, desc[UR36][R4.64] ;  /* 0x00000024041a7981 */ /* 0x000ea4000c1e1900 */
[----:B--2---:R-:W-:Y:S01]  /*16de0*/  SHF.R.S32.HI R27, RZ, 0x1f, R26 ;  /* 0x0000001fff1b7819 */ /* 0x004fe2000001141a */
[----:B------:R-:W-:Y:S06]  /*16df0*/  BRA `(.L_x_17842) ;  /* 0x0000000c00187947 */ /* 0x000fec0003800000 */
.L_x_17843:
[----:B------:R-:W2:Y:S02]  /*16e00*/  LDG.E.S16 R26, desc[UR36][R4.64] ;  /* 0x00000024041a7981 */ /* 0x000ea4000c1e1700 */
[----:B--2---:R-:W-:Y:S01]  /*16e10*/  SHF.R.S32.HI R27, RZ, 0x1f, R26 ;  /* 0x0000001fff1b7819 */ /* 0x004fe2000001141a */
[----:B------:R-:W-:Y:S06]  /*16e20*/  BRA `(.L_x_17842) ;  /* 0x0000000c000c7947 */ /* 0x000fec0003800000 */
.L_x_17838:
        /* <DEDUP_REMOVED lines=9> */
.L_x_17846:
[----:B------:R-:W2:Y:S02]  /*16ec0*/  LDG.E.U16 R4, desc[UR36][R4.64] ;  /* 0x0000002404047981 */ /* 0x000ea4000c1e1500 */
[----:B--2---:R-:W-:-:S06]  /*16ed0*/  HADD2.F32 R26, -RZ, R4.H0_H0 ;  /* 0x20000004ff1a7230 */ /* 0x004fcc0000004100 */
[----:B------:R-:W3:Y:S02]  /*16ee0*/  F2I.S64.TRUNC R26, R26 ;  /* 0x0000001a001a7311 */ /* 0x000ee4000020d900 */
[----:B---3--:R-:W-:Y:S05]  /*16ef0*/  BRA `(.L_x_17842) ;  /* 0x0000000800d87947 */ /* 0x008fea0003800000 */
.L_x_17845:
        /* <DEDUP_REMOVED lines=9> */
.L_x_17848:
[----:B------:R-:W2:Y:S02]  /*16f90*/  LDG.E.U16 R4, desc[UR36][R4.64] ;  /* 0x0000002404047981 */ /* 0x000ea4000c1e1500 */
[----:B--2---:R-:W-:-:S06]  /*16fa0*/  HADD2.F32 R26, -RZ, R4.H0_H0 ;  /* 0x20000004ff1a7230 */ /* 0x004fcc0000004100 */
[----:B------:R-:W3:Y:S02]  /*16fb0*/  F2I.S64.TRUNC R26, R26 ;  /* 0x0000001a001a7311 */ /* 0x000ee4000020d900 */
[----:B---3--:R-:W-:Y:S05]  /*16fc0*/  BRA `(.L_x_17842) ;  /* 0x0000000800a47947 */ /* 0x008fea0003800000 */
.L_x_17847:
[----:B------:R-:W2:Y:S02]  /*16fd0*/  LDG.E.64 R4, desc[UR36][R4.64] ;  /* 0x0000002404047981 */ /* 0x000ea4000c1e1b00 */
[----:B--2---:R3:W4:Y:S02]  /*16fe0*/  F2I.S64.F64.TRUNC R26, R4 ;  /* 0x00000004001a7311 */ /* 0x004724000030d900 */
[----:B---34-:R-:W-:Y:S05]  /*16ff0*/  BRA `(.L_x_17842) ;  /* 0x0000000800987947 */ /* 0x018fea0003800000 */
.L_x_17837:
        /* <DEDUP_REMOVED lines=13> */
.L_x_17851:
[----:B------:R-:W2:Y:S02]  /*170d0*/  LDG.E.64 R4, desc[UR36][R4.64] ;  /* 0x0000002404047981 */ /* 0x000ea4000c1e1b00 */
[----:B--2---:R3:W4:Y:S02]  /*170e0*/  F2I.S64.F64.TRUNC R26, R4 ;  /* 0x00000004001a7311 */ /* 0x004724000030d900 */
[----:B---34-:R-:W-:Y:S05]  /*170f0*/  BRA `(.L_x_17842) ;  /* 0x0000000800587947 */ /* 0x018fea0003800000 */
.L_x_17850:
        /* <DEDUP_REMOVED lines=26> */
.L_x_17853:
        /* <DEDUP_REMOVED lines=14> */
.L_x_17852:
[----:B------:R-:W2:Y:S02]  /*17380*/  LDG.E.U16 R26, desc[UR36][R4.64] ;  /* 0x00000024041a7981 */ /* 0x000ea4000c1e1500 */
[----:B--2---:R-:W-:-:S06]  /*17390*/  SHF.L.U32 R26, R26, 0x10, RZ ;  /* 0x000000101a1a7819 */ /* 0x004fcc00000006ff */
[----:B------:R-:W3:Y:S02]  /*173a0*/  F2I.S64.TRUNC R26, R26 ;  /* 0x0000001a001a7311 */ /* 0x000ee4000020d900 */
[----:B---3--:R-:W-:Y:S05]  /*173b0*/  BRA `(.L_x_17842) ;  /* 0x0000000400a87947 */ /* 0x008fea0003800000 */
.L_x_17849:
        /* <DEDUP_REMOVED lines=11> */
.L_x_17856:
        /* <DEDUP_REMOVED lines=21> */
.L_x_17860:
[----:B------:R-:W-:Y:S05]  /*175c0*/  BSYNC.RECONVERGENT B1 ;  /* 0x0000000000017941 */ /* 0x000fea0003800200 */
.L_x_17859:
[----:B------:R-:W-:Y:S02]  /*175d0*/  SHF.L.U32 R0, R0, 0x14, RZ ;  /* 0x0000001400007819 */ /* 0x000fe400000006ff */
[----:B------:R-:W-:-:S04]  /*175e0*/  LEA R3, R3, 0x3b800000, 0x17 ;  /* 0x3b80000003037811 */ /* 0x000fc800078eb8ff */
[----:B------:R-:W-:-:S07]  /*175f0*/  LOP3.LUT R26, R3, R0, R7, 0xfe, !PT ;  /* 0x00000000031a7212 */ /* 0x000fce00078efe07 */
.L_x_17858:
[----:B------:R-:W-:Y:S05]  /*17600*/  BSYNC.RECONVERGENT B0 ;  /* 0x0000000000007941 */ /* 0x000fea0003800200 */
.L_x_17857:
[----:B------:R-:W0:Y:S02]  /*17610*/  F2I.S64.TRUNC R26, R26 ;  /* 0x0000001a001a7311 */ /* 0x000e24000020d900 */
[----:B0-----:R-:W-:Y:S05]  /*17620*/  BRA `(.L_x_17842) ;  /* 0x00000004000c7947 */ /* 0x001fea0003800000 */
.L_x_17855:
        /* <DEDUP_REMOVED lines=21> */
.L_x_17864:
[----:B------:R-:W-:Y:S05]  /*17780*/  BSYNC.RECONVERGENT B1 ;  /* 0x0000000000017941 */ /* 0x000fea0003800200 */
.L_x_17863:
[----:B------:R-:W-:Y:S01]  /*17790*/  IMAD.SHL.U32 R0, R0, 0x200000, RZ ;  /* 0x0020000000007824 */ /* 0x000fe200078e00ff */
[----:B------:R-:W-:-:S04]  /*177a0*/  LEA R3, R3, 0x37800000, 0x17 ;  /* 0x3780000003037811 */ /* 0x000fc800078eb8ff */
[----:B------:R-:W-:-:S07]  /*177b0*/  LOP3.LUT R26, R3, R0, R7, 0xfe, !PT ;  /* 0x00000000031a7212 */ /* 0x000fce00078efe07 */
.L_x_17862:
[----:B------:R-:W-:Y:S05]  /*177c0*/  BSYNC.RECONVERGENT B0 ;  /* 0x0000000000007941 */ /* 0x000fea0003800200 */
.L_x_17861:
[----:B------:R-:W0:Y:S02]  /*177d0*/  F2I.S64.TRUNC R26, R26 ;  /* 0x0000001a001a7311 */ /* 0x000e24000020d900 */
[----:B0-----:R-:W-:Y:S05]  /*177e0*/  BRA `(.L_x_17842) ;  /* 0x00000000009c7947 */ /* 0x001fea0003800000 */
.L_x_17854:
        /* <DEDUP_REMOVED lines=14> */
.L_x_17868:
[----:B------:R-:W-:Y:S05]  /*178d0*/  BSYNC.RECONVERGENT B0 ;  /* 0x0000000000007941 */ /* 0x000fea0003800200 */
.L_x_17867:
[----:B------:R-:W3:Y:S02]  /*178e0*/  F2I.S64.TRUNC R26, R26 ;  /* 0x0000001a001a7311 */ /* 0x000ee4000020d900 */
[----:B---3--:R-:W-:Y:S05]  /*178f0*/  BRA `(.L_x_17842) ;  /* 0x0000000000587947 */ /* 0x008fea0003800000 */
.L_x_17841:
        /* <DEDUP_REMOVED lines=16> */
.L_x_17869:
[----:B------:R-:W-:Y:S01]  /*17a00*/  CS2R R26, SRZ ;  /* 0x00000000001a7805 */ /* 0x000fe2000001ff00 */
[----:B------:R-:W-:Y:S06]  /*17a10*/  BRA `(.L_x_17842) ;  /* 0x0000000000107947 */ /* 0x000fec0003800000 */
.L_x_17866:
[----:B------:R2:W5:Y:S01]  /*17a20*/  LDG.E.64 R26, desc[UR36][R4.64] ;  /* 0x00000024041a7981 */ /* 0x000562000c1e1b00 */
[----:B------:R-:W-:Y:S05]  /*17a30*/  BRA `(.L_x_17842) ;  /* 0x0000000000087947 */ /* 0x000fea0003800000 */
.L_x_17865:
[----:B------:R1:W5:Y:S01]  /*17a40*/  LDG.E R26, desc[UR36][R4.64] ;  /* 0x00000024041a7981 */ /* 0x000362000c1e1900 */
[----:B------:R-:W-:-:S07]  /*17a50*/  MOV R27, RZ ;  /* 0x000000ff001b7202 */ /* 0x000fce0000000f00 */
.L_x_17842:
        /* <DEDUP_REMOVED lines=17> */
.L_x_17873:
[----:B------:R4:W5:Y:S01]  /*17b70*/  LDG.E.U8 R28, desc[UR36][R4.64] ;  /* 0x00000024041c7981 */ /* 0x000962000c1e1100 */
[----:B------:R-:W-:Y:S01]  /*17b80*/  IMAD.MOV.U32 R29, RZ, RZ, RZ ;  /* 0x000000ffff1d7224 */ /* 0x000fe200078e00ff */
[----:B------:R-:W-:Y:S06]  /*17b90*/  BRA `(.L_x_17875) ;  /* 0x0000000c00447947 */ /* 0x000fec0003800000 */
.L_x_17872:
        /* <DEDUP_REMOVED lines=8> */
.L_x_17877:
[----:B------:R-:W2:Y:S02]  /*17c20*/  LDG.E R28, desc[UR36][R4.64] ;  /* 0x00000024041c7981 */ /* 0x000ea4000c1e1900 */
[----:B--2---:R-:W-:Y:S01]  /*17c30*/  SHF.R.S32.HI R29, RZ, 0x1f, R28 ;  /* 0x0000001fff1d7819 */ /* 0x004fe2000001141c */
[----:B------:R-:W-:Y:S06]  /*17c40*/  BRA `(.L_x_17875) ;  /* 0x0000000c00187947 */ /* 0x000fec0003800000 */
.L_x_17876:
[----:B------:R-:W2:Y:S02]  /*17c50*/  LDG.E.S16 R28, desc[UR36][R4.64] ;  /* 0x00000024041c7981 */ /* 0x000ea4000c1e1700 */
[----:B--2---:R-:W-:Y:S01]  /*17c60*/  SHF.R.S32.HI R29, RZ, 0x1f, R28 ;  /* 0x0000001fff1d7819 */ /* 0x004fe2000001141c */
[----:B------:R-:W-:Y:S06]  /*17c70*/  BRA `(.L_x_17875) ;  /* 0x0000000c000c7947 */ /* 0x000fec0003800000 */
.L_x_17871:
        /* <DEDUP_REMOVED lines=9> */
.L_x_17879:
[----:B------:R-:W2:Y:S02]  /*17d10*/  LDG.E.U16 R4, desc[UR36][R4.64] ;  /* 0x0000002404047981 */ /* 0x000ea4000c1e1500 */
[----:B--2---:R-:W-:-:S06]  /*17d20*/  HADD2.F32 R28, -RZ, R4.H0_H0 ;  /* 0x20000004ff1c7230 */ /* 0x004fcc0000004100 */
[----:B------:R-:W3:Y:S02]  /*17d30*/  F2I.S64.TRUNC R28, R28 ;  /* 0x0000001c001c7311 */ /* 0x000ee4000020d900 */
[----:B---3--:R-:W-:Y:S05]  /*17d40*/  BRA `(.L_x_17875) ;  /* 0x0000000800d87947 */ /* 0x008fea0003800000 */
.L_x_17878:
        /* <DEDUP_REMOVED lines=9> */
.L_x_17881:
[----:B------:R-:W2:Y:S02]  /*17de0*/  LDG.E.U16 R4, desc[UR36][R4.64] ;  /* 0x0000002404047981 */ /* 0x000ea4000c1e1500 */
[----:B--2---:R-:W-:-:S06]  /*17df0*/  HADD2.F32 R28, -RZ, R4.H0_H0 ;  /* 0x20000004ff1c7230 */ /* 0x004fcc0000004100 */
[----:B------:R-:W3:Y:S02]  /*17e00*/  F2I.S64.TRUNC R28, R28 ;  /* 0x0000001c001c7311 */ /* 0x000ee4000020d900 */
[----:B---3--:R-:W-:Y:S05]  /*17e10*/  BRA `(.L_x_17875) ;  /* 0x0000000800a47947 */ /* 0x008fea0003800000 */
.L_x_17880:
[----:B------:R-:W2:Y:S02]  /*17e20*/  LDG.E.64 R4, desc[UR36][R4.64] ;  /* 0x0000002404047981 */ /* 0x000ea4000c1e1b00 */
[----:B--2---:R3:W4:Y:S02]  /*17e30*/  F2I.S64.F64.TRUNC R28, R4 ;  /* 0x00000004001c7311 */ /* 0x004724000030d900 */
[----:B---34-:R-:W-:Y:S05]  /*17e40*/  BRA `(.L_x_17875) ;  /* 0x0000000800987947 */ /* 0x018fea0003800000 */
.L_x_17870:
        /* <DEDUP_REMOVED lines=13> */
.L_x_17884:
[----:B------:R-:W2:Y:S02]  /*17f20*/  LDG.E.64 R4, desc[UR36][R4.64] ;  /* 0x0000002404047981 */ /* 0x000ea4000c1e1b00 */
[----:B--2---:R3:W4:Y:S02]  /*17f30*/  F2I.S64.F64.TRUNC R28, R4 ;  /* 0x00000004001c7311 */ /* 0x004724000030d900 */
[----:B---34-:R-:W-:Y:S05]  /*17f40*/  BRA `(.L_x_17875) ;  /* 0x0000000800587947 */ /* 0x018fea0003800000 */
.L_x_17883:
        /* <DEDUP_REMOVED lines=26> */
.L_x_17886:
        /* <DEDUP_REMOVED lines=14> */
.L_x_17885:
[----:B------:R-:W2:Y:S02]  /*181d0*/  LDG.E.U16 R28, desc[UR36][R4.64] ;  /* 0x00000024041c7981 */ /* 0x000ea4000c1e1500 */
[----:B--2---:R-:W-:-:S06]  /*181e0*/  IMAD.U32 R28, R28, 0x10000, RZ ;  /* 0x000100001c1c7824 */ /* 0x004fcc00078e00ff */
[----:B------:R-:W3:Y:S02]  /*181f0*/  F2I.S64.TRUNC R28, R28 ;  /* 0x0000001c001c7311 */ /* 0x000ee4000020d900 */
[----:B---3--:R-:W-:Y:S05]  /*18200*/  BRA `(.L_x_17875) ;  /* 0x0000000400a87947 */ /* 0x008fea0003800000 */
.L_x_17882:
        /* <DEDUP_REMOVED lines=11> */
.L_x_17889:
        /* <DEDUP_REMOVED lines=21> */
.L_x_17893:
[----:B------:R-:W-:Y:S05]  /*18410*/  BSYNC.RECONVERGENT B1 ;  /* 0x0000000000017941 */ /* 0x000fea0003800200 */
.L_x_17892:
[----:B------:R-:W-:Y:S01]  /*18420*/  IMAD.SHL.U32 R0, R0, 0x100000, RZ ;  /* 0x0010000000007824 */ /* 0x000fe200078e00ff */
[----:B------:R-:W-:-:S04]  /*18430*/  LEA R3, R3, 0x3b800000, 0x17 ;  /* 0x3b80000003037811 */ /* 0x000fc800078eb8ff */
[----:B------:R-:W-:-:S07]  /*18440*/  LOP3.LUT R28, R3, R0, R7, 0xfe, !PT ;  /* 0x00000000031c7212 */ /* 0x000fce00078efe07 */
.L_x_17891:
[----:B------:R-:W-:Y:S05]  /*18450*/  BSYNC.RECONVERGENT B0 ;  /* 0x0000000000007941 */ /* 0x000fea0003800200 */
.L_x_17890:
[----:B------:R-:W1:Y:S02]  /*18460*/  F2I.S64.TRUNC R28, R28 ;  /* 0x0000001c001c7311 */ /* 0x000e64000020d900 */
[----:B-1----:R-:W-:Y:S05]  /*18470*/  BRA `(.L_x_17875) ;  /* 0x00000004000c7947 */ /* 0x002fea0003800000 */
.L_x_17888:
        /* <DEDUP_REMOVED lines=21> */
.L_x_17897:
[----:B------:R-:W-:Y:S05]  /*185d0*/  BSYNC.RECONVERGENT B1 ;  /* 0x0000000000017941 */ /* 0x000fea0003800200 */
.L_x_17896:
[----:B------:R-:W-:Y:S01]  /*185e0*/  IMAD.SHL.U32 R0, R0, 0x200000, RZ ;  /* 0x0020000000007824 */ /* 0x000fe200078e00ff */
[----:B------:R-:W-:-:S04]  /*185f0*/  LEA R3, R3, 0x37800000, 0x17 ;  /* 0x3780000003037811 */ /* 0x000fc800078eb8ff */
[----:B------:R-:W-:-:S07]  /*18600*/  LOP3.LUT R28, R3, R0, R7, 0xfe, !PT ;  /* 0x00000000031c7212 */ /* 0x000fce00078efe07 */
.L_x_17895:
[----:B------:R-:W-:Y:S05]  /*18610*/  BSYNC.RECONVERGENT B0 ;  /* 0x0000000000007941 */ /* 0x000fea0003800200 */
.L_x_17894:
[----:B------:R-:W1:Y:S02]  /*18620*/  F2I.S64.TRUNC R28, R28 ;  /* 0x0000001c001c7311 */ /* 0x000e64000020d900 */
[----:B-1----:R-:W-:Y:S05]  /*18630*/  BRA `(.L_x_17875) ;  /* 0x00000000009c7947 */ /* 0x002fea0003800000 */
.L_x_17887:
        /* <DEDUP_REMOVED lines=14> */
.L_x_17901:
[----:B------:R-:W-:Y:S05]  /*18720*/  BSYNC.RECONVERGENT B0 ;  /* 0x0000000000007941 */ /* 0x000fea0003800200 */
.L_x_17900:
[----:B------:R-:W2:Y:S02]  /*18730*/  F2I.S64.TRUNC R28, R28 ;  /* 0x0000001c001c7311 */ /* 0x000ea4000020d900 */
[----:B--2---:R-:W-:Y:S05]  /*18740*/  BRA `(.L_x_17875) ;  /* 0x0000000000587947 */ /* 0x004fea0003800000 */
.L_x_17874:
        /* <DEDUP_REMOVED lines=16> */
.L_x_17902:
[----:B------:R-:W-:Y:S01]  /*18850*/  CS2R R28, SRZ ;  /* 0x00000000001c7805 */ /* 0x000fe2000001ff00 */
[----:B------:R-:W-:Y:S06]  /*18860*/  BRA `(.L_x_17875) ;  /* 0x0000000000107947 */ /* 0x000fec0003800000 */
.L_x_17899:
[----:B------:R2:W5:Y:S01]  /*18870*/  LDG.E.64 R28, desc[UR36][R4.64] ;  /* 0x00000024041c7981 */ /* 0x000562000c1e1b00 */
[----:B------:R-:W-:Y:S05]  /*18880*/  BRA `(.L_x_17875) ;  /* 0x0000000000087947 */ /* 0x000fea0003800000 */
.L_x_17898:
[----:B------:R1:W5:Y:S01]  /*18890*/  LDG.E R28, desc[UR36][R4.64] ;  /* 0x00000024041c7981 */ /* 0x000362000c1e1900 */
[----:B------:R-:W-:-:S07]  /*188a0*/  IMAD.MOV.U32 R29, RZ, RZ, RZ ;  /* 0x000000ffff1d7224 */ /* 0x000fce00078e00ff */
.L_x_17875:
        /* <DEDUP_REMOVED lines=17> */
.L_x_17906:
[----:B------:R4:W5:Y:S01]  /*189c0*/  LDG.E.U8 R16, desc[UR36][R4.64] ;  /* 0x0000002404107981 */ /* 0x000962000c1e1100 */
[----:B------:R-:W-:Y:S01]  /*189d0*/  IMAD.MOV.U32 R17, RZ, RZ, RZ ;  /* 0x000000ffff117224 */ /* 0x000fe200078e00ff */
[----:B------:R-:W-:Y:S06]  /*189e0*/  BRA `(.L_x_17908) ;  /* 0x0000000c00447947 */ /* 0x000fec0003800000 */
.L_x_17905:
        /* <DEDUP_REMOVED lines=8> */
.L_x_17910:
[----:B------:R-:W2:Y:S02]  /*18a70*/  LDG.E R16, desc[UR36][R4.64] ;  /* 0x0000002404107981 */ /* 0x000ea4000c1e1900 */
[----:B--2---:R-:W-:Y:S01]  /*18a80*/  SHF.R.S32.HI R17, RZ, 0x1f, R16 ;  /* 0x0000001fff117819 */ /* 0x004fe20000011410 */
[----:B------:R-:W-:Y:S06]  /*18a90*/  BRA `(.L_x_17908) ;  /* 0x0000000c00187947 */ /* 0x000fec0003800000 */
.L_x_17909:
[----:B------:R-:W2:Y:S02]  /*18aa0*/  LDG.E.S16 R16, desc[UR36][R4.64] ;  /* 0x0000002404107981 */ /* 0x000ea4000c1e1700 */
[----:B--2---:R-:W-:Y:S01]  /*18ab0*/  SHF.R.S32.HI R17, RZ, 0x1f, R16 ;  /* 0x0000001fff117819 */ /* 0x004fe20000011410 */
[----:B------:R-:W-:Y:S06]  /*18ac0*/  BRA `(.L_x_17908) ;  /* 0x0000000c000c7947 */ /* 0x000fec0003800000 */
.L_x_17904:
        /* <DEDUP_REMOVED lines=9> */
.L_x_17912:
[----:B------:R-:W2:Y:S02]  /*18b60*/  LDG.E.U16 R4, desc[UR36][R4.64] ;  /* 0x0000002404047981 */ /* 0x000ea4000c1e1500 */
[----:B--2---:R-:W-:-:S06]  /*18b70*/  HADD2.F32 R16, -RZ, R4.H0_H0 ;  /* 0x20000004ff107230 */ /* 0x004fcc0000004100 */
[----:B------:R-:W0:Y:S02]  /*18b80*/  F2I.S64.TRUNC R16, R16 ;  /* 0x0000001000107311 */ /* 0x000e24000020d900 */
[----:B0-----:R-:W-:Y:S05]  /*18b90*/  BRA `(.L_x_17908) ;  /* 0x0000000800d87947 */ /* 0x001fea0003800000 */
.L_x_17911:
        /* <DEDUP_REMOVED lines=9> */
.L_x_17914:
[----:B------:R-:W2:Y:S02]  /*18c30*/  LDG.E.U16 R4, desc[UR36][R4.64] ;  /* 0x0000002404047981 */ /* 0x000ea4000c1e1500 */
[----:B--2---:R-:W-:-:S06]  /*18c40*/  HADD2.F32 R16, -RZ, R4.H0_H0 ;  /* 0x20000004ff107230 */ /* 0x004fcc0000004100 */
[----:B------:R-:W0:Y:S02]  /*18c50*/  F2I.S64.TRUNC R16, R16 ;  /* 0x0000001000107311 */ /* 0x000e24000020d900 */
[----:B0-----:R-:W-:Y:S05]  /*18c60*/  BRA `(.L_x_17908) ;  /* 0x0000000800a47947 */ /* 0x001fea0003800000 */
.L_x_17913:
[----:B------:R-:W2:Y:S02]  /*18c70*/  LDG.E.64 R4, desc[UR36][R4.64] ;  /* 0x0000002404047981 */ /* 0x000ea4000c1e1b00 */
[----:B--2---:R0:W1:Y:S02]  /*18c80*/  F2I.S64.F64.TRUNC R16, R4 ;  /* 0x0000000400107311 */ /* 0x004064000030d900 */
[----:B01----:R-:W-:Y:S05]  /*18c90*/  BRA `(.L_x_17908) ;  /* 0x0000000800987947 */ /* 0x003fea0003800000 */
.L_x_17903:
        /* <DEDUP_REMOVED lines=13> */
.L_x_17917:
[----:B------:R-:W2:Y:S02]  /*18d70*/  LDG.E.64 R4, desc[UR36][R4.64] ;  /* 0x0000002404047981 */ /* 0x000ea4000c1e1b00 */
[----:B--2---:R0:W1:Y:S02]  /*18d80*/  F2I.S64.F64.TRUNC R16, R4 ;  /* 0x0000000400107311 */ /* 0x004064000030d900 */
[----:B01----:R-:W-:Y:S05]  /*18d90*/  BRA `(.L_x_17908) ;  /* 0x0000000800587947 */ /* 0x003fea0003800000 */
.L_x_17916:
        /* <DEDUP_REMOVED lines=26> */
.L_x_17919:
        /* <DEDUP_REMOVED lines=14> */
.L_x_17918:
[----:B------:R-:W2:Y:S02]  /*19020*/  LDG.E.U16 R16, desc[UR36][R4.64] ;  /* 0x0000002404107981 */ /* 0x000ea4000c1e1500 */
[----:B--2---:R-:W-:-:S06]  /*19030*/  IMAD.U32 R16, R16, 0x10000, RZ ;  /* 0x0001000010107824 */ /* 0x004fcc00078e00ff */
[----:B------:R-:W0:Y:S02]  /*19040*/  F2I.S64.TRUNC R16, R16 ;  /* 0x0000001000107311 */ /* 0x000e24000020d900 */
[----:B0-----:R-:W-:Y:S05]  /*19050*/  BRA `(.L_x_17908) ;  /* 0x0000000400a87947 */ /* 0x001fea0003800000 */
.L_x_17915:
        /* <DEDUP_REMOVED lines=11> */
.L_x_17922:
        /* <DEDUP_REMOVED lines=21> */
.L_x_17926:
[----:B------:R-:W-:Y:S05]  /*19260*/  BSYNC.RECONVERGENT B1 ;  /* 0x0000000000017941 */ /* 0x000fea0003800200 */
.L_x_17925:
[----:B------:R-:W-:Y:S01]  /*19270*/  IMAD.SHL.U32 R0, R0, 0x100000, RZ ;  /* 0x0010000000007824 */ /* 0x000fe200078e00ff */
[----:B------:R-:W-:-:S04]  /*19280*/  LEA R3, R3, 0x3b800000, 0x17 ;  /* 0x3b80000003037811 */ /* 0x000fc800078eb8ff */
[----:B------:R-:W-:-:S07]  /*19290*/  LOP3.LUT R16, R3, R0, R7, 0xfe, !PT ;  /* 0x0000000003107212 */ /* 0x000fce00078efe07 */
.L_x_17924:
[----:B------:R-:W-:Y:S05]  /*192a0*/  BSYNC.RECONVERGENT B0 ;  /* 0x0000000000007941 */ /* 0x000fea0003800200 */
.L_x_17923:
[----:B------:R-:W1:Y:S02]  /*192b0*/  F2I.S64.TRUNC R16, R16 ;  /* 0x0000001000107311 */ /* 0x000e64000020d900 */
[----:B-1----:R-:W-:Y:S05]  /*192c0*/  BRA `(.L_x_17908) ;  /* 0x00000004000c7947 */ /* 0x002fea0003800000 */
.L_x_17921:
        /* <DEDUP_REMOVED lines=21> */
.L_x_17930:
[----:B------:R-:W-:Y:S05]  /*19420*/  BSYNC.RECONVERGENT B1 ;  /* 0x0000000000017941 */ /* 0x000fea0003800200 */
.L_x_17929:
[----:B------:R-:W-:Y:S02]  /*19430*/  SHF.L.U32 R0, R0, 0x15, RZ ;  /* 0x0000001500007819 */ /* 0x000fe400000006ff */
[----:B------:R-:W-:-:S04]  /*19440*/  LEA R3, R3, 0x37800000, 0x17 ;  /* 0x3780000003037811 */ /* 0x000fc800078eb8ff */
[----:B------:R-:W-:-:S07]  /*19450*/  LOP3.LUT R16, R3, R0, R7, 0xfe, !PT ;  /* 0x0000000003107212 */ /* 0x000fce00078efe07 */
.L_x_17928:
[----:B------:R-:W-:Y:S05]  /*19460*/  BSYNC.RECONVERGENT B0 ;  /* 0x0000000000007941 */ /* 0x000fea0003800200 */
.L_x_17927:
[----:B------:R-:W1:Y:S02]  /*19470*/  F2I.S64.TRUNC R16, R16 ;  /* 0x0000001000107311 */ /* 0x000e64000020d900 */
[----:B-1----:R-:W-:Y:S05]  /*19480*/  BRA `(.L_x_17908) ;  /* 0x00000000009c7947 */ /* 0x002fea0003800000 */
.L_x_17920:
        /* <DEDUP_REMOVED lines=14> */
.L_x_17934:
[----:B------:R-:W-:Y:S05]  /*19570*/  BSYNC.RECONVERGENT B0 ;  /* 0x0000000000007941 */ /* 0x000fea0003800200 */
.L_x_17933:
[----:B------:R-:W1:Y:S02]  /*19580*/  F2I.S64.TRUNC R16, R16 ;  /* 0x0000001000107311 */ /* 0x000e64000020d900 */
[----:B-1----:R-:W-:Y:S05]  /*19590*/  BRA `(.L_x_17908) ;  /* 0x0000000000587947 */ /* 0x002fea0003800000 */
.L_x_17907:
        /* <DEDUP_REMOVED lines=16> */
.L_x_17935:
[----:B------:R-:W-:Y:S01]  /*196a0*/  CS2R R16, SRZ ;  /* 0x0000000000107805 */ /* 0x000fe2000001ff00 */
[----:B------:R-:W-:Y:S06]  /*196b0*/  BRA `(.L_x_17908) ;  /* 0x0000000000107947 */ /* 0x000fec0003800000 */
.L_x_17932:
[----:B------:R1:W5:Y:S01]  /*196c0*/  LDG.E.64 R16, desc[UR36][R4.64] ;  /* 0x0000002404107981 */ /* 0x000362000c1e1b00 */
[----:B------:R-:W-:Y:S05]  /*196d0*/  BRA `(.L_x_17908) ;  /* 0x0000000000087947 */ /* 0x000fea0003800000 */
.L_x_17931:
[----:B------:R2:W5:Y:S01]  /*196e0*/  LDG.E R16, desc[UR36][R4.64] ;  /* 0x0000002404107981 */ /* 0x000562000c1e1900 */
[----:B------:R-:W-:-:S07]  /*196f0*/  IMAD.MOV.U32 R17, RZ, RZ, RZ ;  /* 0x000000ffff117224 */ /* 0x000fce00078e00ff */
.L_x_17908:
        /* <DEDUP_REMOVED lines=17> */
.L_x_17939:
[----:B------:R1:W5:Y:S01]  /*19810*/  LDG.E.U8 R18, desc[UR36][R4.64] ;  /* 0x0000002404127981 */ /* 0x000362000c1e1100 */
[----:B------:R-:W-:Y:S01]  /*19820*/  MOV R19, RZ ;  /* 0x000000ff00137202 */ /* 0x000fe20000000f00 */
[----:B------:R-:W-:Y:S06]  /*19830*/  BRA `(.L_x_17941) ;  /* 0x0000000c00447947 */ /* 0x000fec0003800000 */
.L_x_17938:
        /* <DEDUP_REMOVED lines=8> */
.L_x_17943:
[----:B------:R-:W2:Y:S02]  /*198c0*/  LDG.E R18, desc[UR36][R4.64] ;  /* 0x0000002404127981 */ /* 0x000ea4000c1e1900 */
[----:B--2---:R-:W-:Y:S01]  /*198d0*/  SHF.R.S32.HI R19, RZ, 0x1f, R18 ;  /* 0x0000001fff137819 */ /* 0x004fe20000011412 */
[----:B------:R-:W-:Y:S06]  /*198e0*/  BRA `(.L_x_17941) ;  /* 0x0000000c00187947 */ /* 0x000fec0003800000 */
.L_x_17942:
[----:B------:R-:W2:Y:S02]  /*198f0*/  LDG.E.S16 R18, desc[UR36][R4.64] ;  /* 0x0000002404127981 */ /* 0x000ea4000c1e1700 */
[----:B--2---:R-:W-:Y:S01]  /*19900*/  SHF.R.S32.HI R19, RZ, 0x1f, R18 ;  /* 0x0000001fff137819 */ /* 0x004fe20000011412 */
[----:B------:R-:W-:Y:S06]  /*19910*/  BRA `(.L_x_17941) ;  /* 0x0000000c000c7947 */ /* 0x000fec0003800000 */
.L_x_17937:
        /* <DEDUP_REMOVED lines=9> */
.L_x_17945:
[----:B------:R-:W2:Y:S02]  /*199b0*/  LDG.E.U16 R4, desc[UR36][R4.64] ;  /* 0x0000002404047981 */ /* 0x000ea4000c1e1500 */
[----:B--2---:R-:W-:-:S06]  /*199c0*/  HADD2.F32 R18, -RZ, R4.H0_H0 ;  /* 0x20000004ff127230 */ /* 0x004fcc0000004100 */
[----:B------:R-:W2:Y:S02]  /*199d0*/  F2I.S64.TRUNC R18, R18 ;  /* 0x0000001200127311 */ /* 0x000ea4000020d900 */
[----:B--2---:R-:W-:Y:S05]  /*199e0*/  BRA `(.L_x_17941) ;  /* 0x0000000800d87947 */ /* 0x004fea0003800000 */
.L_x_17944:
        /* <DEDUP_REMOVED lines=9> */
.L_x_17947:
[----:B------:R-:W2:Y:S02]  /*19a80*/  LDG.E.U16 R4, desc[UR36][R4.64] ;  /* 0x0000002404047981 */ /* 0x000ea4000c1e1500 */
[----:B--2---:R-:W-:-:S06]  /*19a90*/  HADD2.F32 R18, -RZ, R4.H0_H0 ;  /* 0x20000004ff127230 */ /* 0x004fcc0000004100 */
[----:B------:R-:W2:Y:S02]  /*19aa0*/  F2I.S64.TRUNC R18, R18 ;  /* 0x0000001200127311 */ /* 0x000ea4000020d900 */
[----:B--2---:R-:W-:Y:S05]  /*19ab0*/  BRA `(.L_x_17941) ;  /* 0x0000000800a47947 */ /* 0x004fea0003800000 */
.L_x_17946:
[----:B------:R-:W2:Y:S02]  /*19ac0*/  LDG.E.64 R4, desc[UR36][R4.64] ;  /* 0x0000002404047981 */ /* 0x000ea4000c1e1b00 */
[----:B--2---:R2:W3:Y:S02]  /*19ad0*/  F2I.S64.F64.TRUNC R18, R4 ;  /* 0x0000000400127311 */ /* 0x0044e4000030d900 */
[----:B--23--:R-:W-:Y:S05]  /*19ae0*/  BRA `(.L_x_17941) ;  /* 0x0000000800987947 */ /* 0x00cfea0003800000 */
.L_x_17936:
        /* <DEDUP_REMOVED lines=13> */
.L_x_17950:
[----:B------:R-:W2:Y:S02]  /*19bc0*/  LDG.E.64 R4, desc[UR36][R4.64] ;  /* 0x0000002404047981 */ /* 0x000ea4000c1e1b00 */
[----:B--2---:R2:W3:Y:S02]  /*19bd0*/  F2I.S64.F64.TRUNC R18, R4 ;  /* 0x0000000400127311 */ /* 0x0044e4000030d900 */
[----:B--23--:R-:W-:Y:S05]  /*19be0*/  BRA `(.L_x_17941) ;  /* 0x0000000800587947 */ /* 0x00cfea0003800000 */
.L_x_17949:
        /* <DEDUP_REMOVED lines=26> */
.L_x_17952:
        /* <DEDUP_REMOVED lines=14> */
.L_x_17951:
[----:B------:R-:W2:Y:S02]  /*19e70*/  LDG.E.U16 R18, desc[UR36][R4.64] ;  /* 0x0000002404127981 */ /* 0x000ea4000c1e1500 */
[----:B--2---:R-:W-:-:S06]  /*19e80*/  SHF.L.U32 R18, R18, 0x10, RZ ;  /* 0x0000001012127819 */ /* 0x004fcc00000006ff */
[----:B------:R-:W2:Y:S02]  /*19e90*/  F2I.S64.TRUNC R18, R18 ;  /* 0x0000001200127311 */ /* 0x000ea4000020d900 */
[----:B--2---:R-:W-:Y:S05]  /*19ea0*/  BRA `(.L_x_17941) ;  /* 0x0000000400a87947 */ /* 0x004fea0003800000 */
.L_x_17948:
        /* <DEDUP_REMOVED lines=11> */
.L_x_17955:
        /* <DEDUP_REMOVED lines=21> */
.L_x_17959:
[----:B------:R-:W-:Y:S05]  /*1a0b0*/  BSYNC.RECONVERGENT B1 ;  /* 0x0000000000017941 */ /* 0x000fea0003800200 */
.L_x_17958:
[----:B------:R-:W-:Y:S02]  /*1a0c0*/  SHF.L.U32 R0, R0, 0x14, RZ ;  /* 0x0000001400007819 */ /* 0x000fe400000006ff */
[----:B------:R-:W-:-:S04]  /*1a0d0*/  LEA R3, R3, 0x3b800000, 0x17 ;  /* 0x3b80000003037811 */ /* 0x000fc800078eb8ff */
[----:B------:R-:W-:-:S07]  /*1a0e0*/  LOP3.LUT R18, R3, R0, R7, 0xfe, !PT ;  /* 0x0000000003127212 */ /* 0x000fce00078efe07 */
.L_x_17957:
[----:B------:R-:W-:Y:S05]  /*1a0f0*/  BSYNC.RECONVERGENT B0 ;  /* 0x0000000000007941 */ /* 0x000fea0003800200 */
.L_x_17956:
[----:B------:R-:W4:Y:S02]  /*1a100*/  F2I.S64.TRUNC R18, R18 ;  /* 0x0000001200127311 */ /* 0x000f24000020d900 */
[----:B----4-:R-:W-:Y:S05]  /*1a110*/  BRA `(.L_x_17941) ;  /* 0x00000004000c7947 */ /* 0x010fea0003800000 */
.L_x_17954:
        /* <DEDUP_REMOVED lines=21> */
.L_x_17963:
[----:B------:R-:W-:Y:S05]  /*1a270*/  BSYNC.RECONVERGENT B1 ;  /* 0x0000000000017941 */ /* 0x000fea0003800200 */
.L_x_17962:
[----:B------:R-:W-:Y:S01]  /*1a280*/  IMAD.SHL.U32 R0, R0, 0x200000, RZ ;  /* 0x0020000000007824 */ /* 0x000fe200078e00ff */
[----:B------:R-:W-:-:S04]  /*1a290*/  LEA R3, R3, 0x37800000, 0x17 ;  /* 0x3780000003037811 */ /* 0x000fc800078eb8ff */
[----:B------:R-:W-:-:S07]  /*1a2a0*/  LOP3.LUT R18, R3, R0, R7, 0xfe, !PT ;  /* 0x0000000003127212 */ /* 0x000fce00078efe07 */
.L_x_17961:
[----:B------:R-:W-:Y:S05]  /*1a2b0*/  BSYNC.RECONVERGENT B0 ;  /* 0x0000000000007941 */ /* 0x000fea0003800200 */
.L_x_17960:
[----:B------:R-:W4:Y:S02]  /*1a2c0*/  F2I.S64.TRUNC R18, R18 ;  /* 0x0000001200127311 */ /* 0x000f24000020d900 */
[----:B----4-:R-:W-:Y:S05]  /*1a2d0*/  BRA `(.L_x_17941) ;  /* 0x00000000009c7947 */ /* 0x010fea0003800000 */
.L_x_17953:
        /* <DEDUP_REMOVED lines=14> */
.L_x_17967:
[----:B------:R-:W-:Y:S05]  /*1a3c0*/  BSYNC.RECONVERGENT B0 ;  /* 0x0000000000007941 */ /* 0x000fea0003800200 */
.L_x_17966:
[----:B------:R-:W3:Y:S02]  /*1a3d0*/  F2I.S64.TRUNC R18, R18 ;  /* 0x0000001200127311 */ /* 0x000ee4000020d900 */
[----:B---3--:R-:W-:Y:S05]  /*1a3e0*/  BRA `(.L_x_17941) ;  /* 0x0000000000587947 */ /* 0x008fea0003800000 */
.L_x_17940:
        /* <DEDUP_REMOVED lines=16> */
.L_x_17968:
[----:B------:R-:W-:Y:S01]  /*1a4f0*/  CS2R R18, SRZ ;  /* 0x0000000000127805 */ /* 0x000fe2000001ff00 */
[----:B------:R-:W-:Y:S06]  /*1a500*/  BRA `(.L_x_17941) ;  /* 0x0000000000107947 */ /* 0x000fec0003800000 */
.L_x_17965:
[----:B------:R2:W5:Y:S01]  /*1a510*/  LDG.E.64 R18, desc[UR36][R4.64] ;  /* 0x0000002404127981 */ /* 0x000562000c1e1b00 */
[----:B------:R-:W-:Y:S05]  /*1a520*/  BRA `(.L_x_17941) ;  /* 0x0000000000087947 */ /* 0x000fea0003800000 */
.L_x_17964:
[----:B------:R3:W5:Y:S01]  /*1a530*/  LDG.E R18, desc[UR36][R4.64] ;  /* 0x0000002404127981 */ /* 0x000762000c1e1900 */
[----:B------:R-:W-:-:S07]  /*1a540*/  MOV R19, RZ ;  /* 0x000000ff00137202 */ /* 0x000fce0000000f00 */
.L_x_17941:
        /* <DEDUP_REMOVED lines=17> */
.L_x_17972:
[----:B------:R0:W5:Y:S01]  /*1a660*/  LDG.E.U8 R24, desc[UR36][R4.64] ;  /* 0x0000002404187981 */ /* 0x000162000c1e1100 */
[----:B------:R-:W-:Y:S01]  /*1a670*/  IMAD.MOV.U32 R25, RZ, RZ, RZ ;  /* 0x000000ffff197224 */ /* 0x000fe200078e00ff */
[----:B------:R-:W-:Y:S06]  /*1a680*/  BRA `(.L_x_17974) ;  /* 0x0000000c00447947 */ /* 0x000fec0003800000 */
.L_x_17971:
        /* <DEDUP_REMOVED lines=8> */
.L_x_17976:
[----:B------:R-:W2:Y:S02]  /*1a710*/  LDG.E R24, desc[UR36][R4.64] ;  /* 0x0000002404187981 */ /* 0x000ea4000c1e1900 */
[----:B--2---:R-:W-:Y:S01]  /*1a720*/  SHF.R.S32.HI R25, RZ, 0x1f, R24 ;  /* 0x0000001fff197819 */ /* 0x004fe20000011418 */
[----:B------:R-:W-:Y:S06]  /*1a730*/  BRA `(.L_x_17974) ;  /* 0x0000000c00187947 */ /* 0x000fec0003800000 */
.L_x_17975:
[----:B------:R-:W2:Y:S02]  /*1a740*/  LDG.E.S16 R24, desc[UR36][R4.64] ;  /* 0x0000002404187981 */ /* 0x000ea4000c1e1700 */
[----:B--2---:R-:W-:Y:S01]  /*1a750*/  SHF.R.S32.HI R25, RZ, 0x1f, R24 ;  /* 0x0000001fff197819 */ /* 0x004fe20000011418 */
[----:B------:R-:W-:Y:S06]  /*1a760*/  BRA `(.L_x_17974) ;  /* 0x0000000c000c7947 */ /* 0x000fec0003800000 */
.L_x_17970:
        /* <DEDUP_REMOVED lines=9> */
.L_x_17978:
[----:B------:R-:W2:Y:S02]  /*1a800*/  LDG.E.U16 R4, desc[UR36][R4.64] ;  /* 0x0000002404047981 */ /* 0x000ea4000c1e1500 */
[----:B--2---:R-:W-:-:S06]  /*1a810*/  HADD2.F32 R24, -RZ, R4.H0_H0 ;  /* 0x20000004ff187230 */ /* 0x004fcc0000004100 */
[----:B------:R-:W2:Y:S02]  /*1a820*/  F2I.S64.TRUNC R24, R24 ;  /* 0x0000001800187311 */ /* 0x000ea4000020d900 */
[----:B--2---:R-:W-:Y:S05]  /*1a830*/  BRA `(.L_x_17974) ;  /* 0x0000000800d87947 */ /* 0x004fea0003800000 */
.L_x_17977:
        /* <DEDUP_REMOVED lines=9> */
.L_x_17980:
[----:B------:R-:W2:Y:S02]  /*1a8d0*/  LDG.E.U16 R4, desc[UR36][R4.64] ;  /* 0x0000002404047981 */ /* 0x000ea4000c1e1500 */
[----:B--2---:R-:W-:-:S06]  /*1a8e0*/  HADD2.F32 R24, -RZ, R4.H0_H0 ;  /* 0x20000004ff187230 */ /* 0x004fcc0000004100 */
[----:B------:R-:W2:Y:S02]  /*1a8f0*/  F2I.S64.TRUNC R24, R24 ;  /* 0x0000001800187311 */ /* 0x000ea4000020d900 */
[----:B--2---:R-:W-:Y:S05]  /*1a900*/  BRA `(.L_x_17974) ;  /* 0x0000000800a47947 */ /* 0x004fea0003800000 */
.L_x_17979:
[----:B------:R-:W2:Y:S02]  /*1a910*/  LDG.E.64 R4, desc[UR36][R4.64] ;  /* 0x0000002404047981 */ /* 0x000ea4000c1e1b00 */
[----:B--2---:R2:W3:Y:S02]  /*1a920*/  F2I.S64.F64.TRUNC R24, R4 ;  /* 0x0000000400187311 */ /* 0x0044e4000030d900 */
[----:B--23--:R-:W-:Y:S05]  /*1a930*/  BRA `(.L_x_17974) ;  /* 0x0000000800987947 */ /* 0x00cfea0003800000 */
.L_x_17969:
        /* <DEDUP_REMOVED lines=13> */
.L_x_17983:
[----:B------:R-:W2:Y:S02]  /*1aa10*/  LDG.E.64 R4, desc[UR36][R4.64] ;  /* 0x0000002404047981 */ /* 0x000ea4000c1e1b00 */
[----:B--2---:R2:W3:Y:S02]  /*1aa20*/  F2I.S64.F64.TRUNC R24, R4 ;  /* 0x0000000400187311 */ /* 0x0044e4000030d900 */
[----:B--23--:R-:W-:Y:S05]  /*1aa30*/  BRA `(.L_x_17974) ;  /* 0x0000000800587947 */ /* 0x00cfea0003800000 */
.L_x_17982:
        /* <DEDUP_REMOVED lines=26> */
.L_x_17985:
        /* <DEDUP_REMOVED lines=14> */
.L_x_17984:
[----:B------:R-:W2:Y:S02]  /*1acc0*/  LDG.E.U16 R24, desc[UR36][R4.64] ;  /* 0x0000002404187981 */ /* 0x000ea4000c1e1500 */
[----:B--2---:R-:W-:-:S06]  /*1acd0*/  IMAD.U32 R24, R24, 0x10000, RZ ;  /* 0x0001000018187824 */ /* 0x004fcc00078e00ff */
[----:B------:R-:W2:Y:S02]  /*1ace0*/  F2I.S64.TRUNC R24, R24 ;  /* 0x0000001800187311 */ /* 0x000ea4000020d900 */
[----:B--2---:R-:W-:Y:S05]  /*1acf0*/  BRA `(.L_x_17974) ;  /* 0x0000000400a87947 */ /* 0x004fea0003800000 */
.L_x_17981:
        /* <DEDUP_REMOVED lines=11> */
.L_x_17988:
        /* <DEDUP_REMOVED lines=21> */
.L_x_17992:
[----:B------:R-:W-:Y:S05]  /*1af00*/  BSYNC.RECONVERGENT B1 ;  /* 0x0000000000017941 */ /* 0x000fea0003800200 */
.L_x_17991:
[----:B------:R-:W-:Y:S01]  /*1af10*/  IMAD.SHL.U32 R0, R0, 0x100000, RZ ;  /* 0x0010000000007824 */ /* 0x000fe200078e00ff */
[----:B------:R-:W-:-:S04]  /*1af20*/  LEA R3, R3, 0x3b800000, 0x17 ;  /* 0x3b80000003037811 */ /* 0x000fc800078eb8ff */
[----:B------:R-:W-:-:S07]  /*1af30*/  LOP3.LUT R24, R3, R0, R7, 0xfe, !PT ;  /* 0x0000000003187212 */ /* 0x000fce00078efe07 */
.L_x_17990:
[----:B------:R-:W-:Y:S05]  /*1af40*/  BSYNC.RECONVERGENT B0 ;  /* 0x0000000000007941 */ /* 0x000fea0003800200 */
.L_x_17989:
[----:B------:R-:W4:Y:S02]  /*1af50*/  F2I.S64.TRUNC R24, R24 ;  /* 0x0000001800187311 */ /* 0x000f24000020d900 */
[----:B----4-:R-:W-:Y:S05]  /*1af60*/  BRA `(.L_x_17974) ;  /* 0x00000004000c7947 */ /* 0x010fea0003800000 */
.L_x_17987:
        /* <DEDUP_REMOVED lines=21> */
.L_x_17996:
[----:B------:R-:W-:Y:S05]  /*1b0c0*/  BSYNC.RECONVERGENT B1 ;  /* 0x0000000000017941 */ /* 0x000fea0003800200 */
.L_x_17995:
[----:B------:R-:W-:Y:S01]  /*1b0d0*/  IMAD.SHL.U32 R0, R0, 0x200000, RZ ;  /* 0x0020000000007824 */ /* 0x000fe200078e00ff */
[----:B------:R-:W-:-:S04]  /*1b0e0*/  LEA R3, R3, 0x37800000, 0x17 ;  /* 0x3780000003037811 */ /* 0x000fc800078eb8ff */
[----:B------:R-:W-:-:S07]  /*1b0f0*/  LOP3.LUT R24, R3, R0, R7, 0xfe, !PT ;  /* 0x0000000003187212 */ /* 0x000fce00078efe07 */
.L_x_17994:
[----:B------:R-:W-:Y:S05]  /*1b100*/  BSYNC.RECONVERGENT B0 ;  /* 0x0000000000007941 */ /* 0x000fea0003800200 */
.L_x_17993:
[----:B------:R-:W0:Y:S02]  /*1b110*/  F2I.S64.TRUNC R24, R24 ;  /* 0x0000001800187311 */ /* 0x000e24000020d900 */
[----:B0-----:R-:W-:Y:S05]  /*1b120*/  BRA `(.L_x_17974) ;  /* 0x00000000009c7947 */ /* 0x001fea0003800000 */
.L_x_17986:
        /* <DEDUP_REMOVED lines=14> */
.L_x_18000:
[----:B------:R-:W-:Y:S05]  /*1b210*/  BSYNC.RECONVERGENT B0 ;  /* 0x0000000000007941 */ /* 0x000fea0003800200 */
.L_x_17999:
[----:B------:R-:W2:Y:S02]  /*1b220*/  F2I.S64.TRUNC R24, R24 ;  /* 0x0000001800187311 */ /* 0x000ea4000020d900 */
[----:B--2---:R-:W-:Y:S05]  /*1b230*/  BRA `(.L_x_17974) ;  /* 0x0000000000587947 */ /* 0x004fea0003800000 */
.L_x_17973:
        /* <DEDUP_REMOVED lines=16> */
.L_x_18001:
[----:B------:R-:W-:Y:S01]  /*1b340*/  CS2R R24, SRZ ;  /* 0x0000000000187805 */ /* 0x000fe2000001ff00 */
[----:B------:R-:W-:Y:S06]  /*1b350*/  BRA `(.L_x_17974) ;  /* 0x0000000000107947 */ /* 0x000fec0003800000 */
.L_x_17998:
[----:B------:R2:W5:Y:S01]  /*1b360*/  LDG.E.64 R24, desc[UR36][R4.64] ;  /* 0x0000002404187981 */ /* 0x000562000c1e1b00 */
[----:B------:R-:W-:Y:S05]  /*1b370*/  BRA `(.L_x_17974) ;  /* 0x0000000000087947 */ /* 0x000fea0003800000 */
.L_x_17997:
[----:B------:R3:W5:Y:S01]  /*1b380*/  LDG.E R24, desc[UR36][R4.64] ;  /* 0x0000002404187981 */ /* 0x000762000c1e1900 */
[----:B------:R-:W-:-:S07]  /*1b390*/  IMAD.MOV.U32 R25, RZ, RZ, RZ ;  /* 0x000000ffff197224 */ /* 0x000fce00078e00ff */
.L_x_17974:
        /* <DEDUP_REMOVED lines=21> */
.L_x_18003:
[----:B------:R-:W-:Y:S05]  /*1b4f0*/  BSYNC.RECONVERGENT B7 ;  /* 0x0000000000077941 */ /* 0x000fea0003800200 */
.L_x_18002:
        /* <DEDUP_REMOVED lines=21> */
.L_x_18005:
[----:B------:R-:W-:Y:S05]  /*1b650*/  BSYNC.RECONVERGENT B7 ;  /* 0x0000000000077941 */ /* 0x000fea0003800200 */
.L_x_18004:
        /* <DEDUP_REMOVED lines=25> */
.L_x_18007:
[----:B------:R-:W-:Y:S05]  /*1b7f0*/  BSYNC.RECONVERGENT B7 ;  /* 0x0000000000077941 */ /* 0x000fea0003800200 */
.L_x_18006:
        /* <DEDUP_REMOVED lines=39> */
.L_x_18011:
[----:B------:R-:W-:Y:S01]  /*1ba70*/  IMAD.MOV.U32 R0, RZ, RZ, R4 ;  /* 0x000000ffff007224 */ /* 0x000fe200078e0004 */
[----:B------:R-:W-:Y:S02]  /*1ba80*/  MOV R10, R5 ;  /* 0x00000005000a7202 */ /* 0x000fe40000000f00 */
[----:B------:R-:W-:-:S07]  /*1ba90*/  MOV R11, 0x1bab0 ;  /* 0x0001bab0000b7802 */ /* 0x000fce0000000f00 */
[----:B------:R-:W-:Y:S05]  /*1baa0*/  CALL.REL.NOINC `($__internal_41_$__cuda_sm20_rem_s64) ;  /* 0x000000e800787944 */ /* 0x000fea0003c00000 */
[----:B------:R-:W-:Y:S02]  /*1bab0*/  IMAD.MOV.U32 R4, RZ, RZ, R0 ;  /* 0x000000ffff047224 */ /* 0x000fe400078e0000 */
[----:B------:R-:W-:-:S07]  /*1bac0*/  IMAD.MOV.U32 R5, RZ, RZ, R3 ;  /* 0x000000ffff057224 */ /* 0x000fce00078e0003 */
.L_x_18012:
[----:B------:R-:W-:Y:S05]  /*1bad0*/  BSYNC.RECONVERGENT B0 ;  /* 0x0000000000007941 */ /* 0x000fea0003800200 */
.L_x_18010:
        /* <DEDUP_REMOVED lines=9> */
.L_x_18009:
        /* <DEDUP_REMOVED lines=16> */
.L_x_18039:
        /* <DEDUP_REMOVED lines=27> */
.L_x_18016:
[----:B------:R-:W-:Y:S01]  /*1be20*/  IMAD.MOV.U32 R8, RZ, RZ, R36 ;  /* 0x000000ffff087224 */ /* 0x000fe200078e0024 */
[----:B--234-:R-:W-:Y:S01]  /*1be30*/  MOV R5, R35 ;  /* 0x0000002300057202 */ /* 0x01cfe20000000f00 */
[----:B------:R-:W-:Y:S01]  /*1be40*/  IMAD.MOV.U32 R4, RZ, RZ, R14 ;  /* 0x000000ffff047224 */ /* 0x000fe200078e000e */
[----:B------:R-:W-:Y:S01]  /*1be50*/  MOV R0, 0x1be80 ;  /* 0x0001be8000007802 */ /* 0x000fe20000000f00 */
[----:B------:R-:W-:-:S07]  /*1be60*/  IMAD.MOV.U32 R3, RZ, RZ, R15 ;  /* 0x000000ffff037224 */ /* 0x000fce00078e000f */
[----:B0-----:R-:W-:Y:S05]  /*1be70*/  CALL.REL.NOINC `($__internal_40_$__cuda_sm20_div_s64) ;  /* 0x000000e000287944 */ /* 0x001fea0003c00000 */
[----:B------:R-:W-:Y:S01]  /*1be80*/  MOV R24, R6 ;  /* 0x0000000600187202 */ /* 0x000fe20000000f00 */
[----:B------:R-:W-:-:S07]  /*1be90*/  IMAD.MOV.U32 R25, RZ, RZ, R7 ;  /* 0x000000ffff197224 */ /* 0x000fce00078e0007 */
.L_x_18017:
[----:B------:R-:W-:Y:S05]  /*1bea0*/  BSYNC.RECONVERGENT B1 ;  /* 0x0000000000017941 */ /* 0x000fea0003800200 */
.L_x_18015:
        /* <DEDUP_REMOVED lines=44> */
.L_x_18019:
[----:B------:R-:W-:Y:S01]  /*1c170*/  IMAD.MOV.U32 R8, RZ, RZ, R24 ;  /* 0x000000ffff087224 */ /* 0x000fe200078e0018 */
[----:B------:R-:W-:Y:S01]  /*1c180*/  MOV R4, R26 ;  /* 0x0000001a00047202 */ /* 0x000fe20000000f00 */
[----:B------:R-:W-:Y:S01]  /*1c190*/  IMAD.MOV.U32 R5, RZ, RZ, R25 ;  /* 0x000000ffff057224 */ /* 0x000fe200078e0019 */
[----:B------:R-:W-:Y:S01]  /*1c1a0*/  MOV R0, 0x1c1d0 ;  /* 0x0001c1d000007802 */ /* 0x000fe20000000f00 */
[----:B------:R-:W-:-:S07]  /*1c1b0*/  IMAD.MOV.U32 R3, RZ, RZ, R27 ;  /* 0x000000ffff037224 */ /* 0x000fce00078e001b */
[----:B0-----:R-:W-:Y:S05]  /*1c1c0*/  CALL.REL.NOINC `($__internal_40_$__cuda_sm20_div_s64) ;  /* 0x000000dc00547944 */ /* 0x001fea0003c00000 */
[----:B------:R-:W-:Y:S01]  /*1c1d0*/  IMAD.MOV.U32 R20, RZ, RZ, R6 ;  /* 0x000000ffff147224 */ /* 0x000fe200078e0006 */
[----:B------:R-:W-:-:S07]  /*1c1e0*/  MOV R21, R7 ;  /* 0x0000000700157202 */ /* 0x000fce0000000f00 */
.L_x_18020:
[----:B------:R-:W-:Y:S05]  /*1c1f0*/  BSYNC.RECONVERGENT B1 ;  /* 0x0000000000017941 */ /* 0x000fea0003800200 */
.L_x_18018:
        /* <DEDUP_REMOVED lines=42> */
.L_x_18022:
        /* <DEDUP_REMOVED lines=8> */
.L_x_18023:
[----:B------:R-:W-:Y:S05]  /*1c520*/  BSYNC.RECONVERGENT B1 ;  /* 0x0000000000017941 */ /* 0x000fea0003800200 */
.L_x_18021:
        /* <DEDUP_REMOVED lines=42> */
.L_x_18025:
        /* <DEDUP_REMOVED lines=8> */
.L_x_18026:
[----:B------:R-:W-:Y:S05]  /*1c850*/  BSYNC.RECONVERGENT B1 ;  /* 0x0000000000017941 */ /* 0x000fea0003800200 */
.L_x_18024:
        /* <DEDUP_REMOVED lines=42> */
.L_x_18028:
        /* <DEDUP_REMOVED lines=8> */
.L_x_18029:
[----:B------:R-:W-:Y:S05]  /*1cb80*/  BSYNC.RECONVERGENT B1 ;  /* 0x0000000000017941 */ /* 0x000fea0003800200 */
.L_x_18027:
        /* <DEDUP_REMOVED lines=42> */
.L_x_18031:
        /* <DEDUP_REMOVED lines=8> */
.L_x_18032:
[----:B------:R-:W-:Y:S05]  /*1ceb0*/  BSYNC.RECONVERGENT B1 ;  /* 0x0000000000017941 */ /* 0x000fea0003800200 */
.L_x_18030:
        /* <DEDUP_REMOVED lines=43> */
.L_x_18034:
        /* <DEDUP_REMOVED lines=8> */
.L_x_18035:
[----:B------:R-:W-:Y:S05]  /*1d1f0*/  BSYNC.RECONVERGENT B1 ;  /* 0x0000000000017941 */ /* 0x000fea0003800200 */
.L_x_18033:
        /* <DEDUP_REMOVED lines=42> */
.L_x_18037:
        /* <DEDUP_REMOVED lines=8> */
.L_x_18038:
[----:B------:R-:W-:Y:S05]  /*1d520*/  BSYNC.RECONVERGENT B1 ;  /* 0x0000000000017941 */ /* 0x000fea0003800200 */
.L_x_18036:
        /* <DEDUP_REMOVED lines=21> */
.L_x_18014:
[----:B------:R-:W-:-:S07]  /*1d680*/  VIADD R32, R32, 0x3 ;  /* 0x0000000320207836 */ /* 0x000fce0000000000 */
.L_x_18013:
        /* <DEDUP_REMOVED lines=31> */
.L_x_18042:
[----:B------:R-:W-:Y:S01]  /*1d880*/  IMAD.MOV.U32 R8, RZ, RZ, R36 ;  /* 0x000000ffff087224 */ /* 0x000fe200078e0024 */
[----:B-1234-:R-:W-:Y:S01]  /*1d890*/  MOV R5, R35 ;  /* 0x0000002300057202 */ /* 0x01efe20000000f00 */
[----:B------:R-:W-:Y:S01]  /*1d8a0*/  IMAD.MOV.U32 R4, RZ, RZ, R14 ;  /* 0x000000ffff047224 */ /* 0x000fe200078e000e */
[----:B------:R-:W-:Y:S01]  /*1d8b0*/  MOV R0, 0x1d8e0 ;  /* 0x0001d8e000007802 */ /* 0x000fe20000000f00 */
[----:B------:R-:W-:-:S07]  /*1d8c0*/  IMAD.MOV.U32 R3, RZ, RZ, R15 ;  /* 0x000000ffff037224 */ /* 0x000fce00078e000f */
[----:B------:R-:W-:Y:S05]  /*1d8d0*/  CALL.REL.NOINC `($__internal_40_$__cuda_sm20_div_s64) ;  /* 0x000000c400907944 */ /* 0x000fea0003c00000 */
[----:B------:R-:W-:Y:S01]  /*1d8e0*/  MOV R24, R6 ;  /* 0x0000000600187202 */ /* 0x000fe20000000f00 */
[----:B------:R-:W-:-:S07]  /*1d8f0*/  IMAD.MOV.U32 R25, RZ, RZ, R7 ;  /* 0x000000ffff197224 */ /* 0x000fce00078e0007 */
.L_x_18043:
[----:B------:R-:W-:Y:S05]  /*1d900*/  BSYNC.RECONVERGENT B0 ;  /* 0x0000000000007941 */ /* 0x000fea0003800200 */
.L_x_18041:
        /* <DEDUP_REMOVED lines=44> */
.L_x_18045:
        /* <DEDUP_REMOVED lines=8> */
.L_x_18046:
[----:B------:R-:W-:Y:S05]  /*1dc50*/  BSYNC.RECONVERGENT B0 ;  /* 0x0000000000007941 */ /* 0x000fea0003800200 */
.L_x_18044:
        /* <DEDUP_REMOVED lines=44> */
.L_x_18048:
        /* <DEDUP_REMOVED lines=8> */
.L_x_18049:
[----:B------:R-:W-:Y:S05]  /*1dfa0*/  BSYNC.RECONVERGENT B0 ;  /* 0x0000000000007941 */ /* 0x000fea0003800200 */
.L_x_18047:
        /* <DEDUP_REMOVED lines=44> */
.L_x_18051:
        /* <DEDUP_REMOVED lines=8> */
.L_x_18052:
[----:B------:R-:W-:Y:S05]  /*1e2f0*/  BSYNC.RECONVERGENT B0 ;  /* 0x0000000000007941 */ /* 0x000fea0003800200 */
.L_x_18050:
        /* <DEDUP_REMOVED lines=18> */
.L_x_18040:
        /* <DEDUP_REMOVED lines=31> */
.L_x_18055:
        /* <DEDUP_REMOVED lines=8> */
.L_x_18056:
[----:B------:R-:W-:Y:S05]  /*1e690*/  BSYNC.RECONVERGENT B0 ;  /* 0x0000000000007941 */ /* 0x000fea0003800200 */
.L_x_18054:
        /* <DEDUP_REMOVED lines=44> */
.L_x_18058:
        /* <DEDUP_REMOVED lines=8> */
.L_x_18059:
[----:B------:R-:W-:Y:S05]  /*1e9e0*/  BSYNC.RECONVERGENT B0 ;  /* 0x0000000000007941 */ /* 0x000fea0003800200 */
.L_x_18057:
        /* <DEDUP_REMOVED lines=18> */
.L_x_18053:
        /* <DEDUP_REMOVED lines=31> */
.L_x_18061:
[----:B------:R-:W-:Y:S01]  /*1ed00*/  IMAD.MOV.U32 R0, RZ, RZ, R4 ;  /* 0x000000ffff007224 */ /* 0x000fe200078e0004 */
[----:B------:R-:W-:Y:S01]  /*1ed10*/  MOV R11, 0x1ed40 ;  /* 0x0001ed40000b7802 */ /* 0x000fe20000000f00 */
[----:B------:R-:W-:-:S07]  /*1ed20*/  IMAD.MOV.U32 R10, RZ, RZ, R5 ;  /* 0x000000ffff0a7224 */ /* 0x000fce00078e0005 */
[----:B------:R-:W-:Y:S05]  /*1ed30*/  CALL.REL.NOINC `($__internal_41_$__cuda_sm20_rem_s64) ;  /* 0x000000b400d47944 */ /* 0x000fea0003c00000 */
[----:B------:R-:W-:Y:S01]  /*1ed40*/  MOV R4, R0 ;  /* 0x0000000000047202 */ /* 0x000fe20000000f00 */
[----:B------:R-:W-:-:S07]  /*1ed50*/  IMAD.MOV.U32 R5, RZ, RZ, R3 ;  /* 0x000000ffff057224 */ /* 0x000fce00078e0003 */
.L_x_18062:
[----:B------:R-:W-:Y:S05]  /*1ed60*/  BSYNC.RECONVERGENT B0 ;  /* 0x0000000000007941 */ /* 0x000fea0003800200 */
.L_x_18060:
        /* <DEDUP_REMOVED lines=10> */
.L_x_18008:
        /* <DEDUP_REMOVED lines=17> */
.L_x_18067:
        /* <DEDUP_REMOVED lines=22> */
.L_x_18066:
[----:B------:R-:W-:Y:S05]  /*1f080*/  BSYNC.RECONVERGENT B8 ;  /* 0x0000000000087941 */ /* 0x000fea0003800200 */
.L_x_18065:
[----:B------:R-:W-:-:S04]  /*1f090*/  IADD3 R16, P0, PT, R16, 0x8, RZ ;  /* 0x0000000810107810 */ /* 0x000fc80007f1e0ff */
[----:B------:R-:W-:Y:S02]  /*1f0a0*/  IADD3.X R17, PT, PT, RZ, R17, RZ, P0, !PT ;  /* 0x00000011ff117210 */ /* 0x000fe400007fe4ff */
[----:B------:R-:W-:-:S04]  /*1f0b0*/  ISETP.GE.U32.AND P0, PT, R16, R25, PT ;  /* 0x000000191000720c */ /* 0x000fc80003f06070 */
[----:B------:R-:W-:-:S13]  /*1f0c0*/  ISETP.GE.U32.AND.EX P0, PT, R17, R24, PT, P0 ;  /* 0x000000181100720c */ /* 0x000fda0003f06100 */
[----:B------:R-:W-:Y:S05]  /*1f0d0*/  @!P0 BRA `(.L_x_18067) ;  /* 0xfffffffc00908947 */ /* 0x000fea000383ffff */
.L_x_18064:
[----:B------:R-:W-:Y:S05]  /*1f0e0*/  BSYNC.RECONVERGENT B7 ;  /* 0x0000000000077941 */ /* 0x000fea0003800200 */
.L_x_18063:
        /* <DEDUP_REMOVED lines=16> */
.L_x_18071:
[----:B------:R0:W-:Y:S01]  /*1f1f0*/  STG.E.U8 desc[UR36][R2.64], RZ ;  /* 0x000000ff02007986 */ /* 0x0001e2000c101124 */
[----:B------:R-:W-:Y:S05]  /*1f200*/  BRA `(.L_x_18073) ;  /* 0x00000004008c7947 */ /* 0x000fea0003800000 */
.L_x_18070:
        /* <DEDUP_REMOVED lines=8> */
.L_x_18075:
[----:B------:R0:W-:Y:S01]  /*1f290*/  STG.E desc[UR36][R2.64], RZ ;  /* 0x000000ff02007986 */ /* 0x0001e2000c101924 */
[----:B------:R-:W-:Y:S05]  /*1f2a0*/  BRA `(.L_x_18073) ;  /* 0x0000000400647947 */ /* 0x000fea0003800000 */
.L_x_18074:
[----:B------:R0:W-:Y:S01]  /*1f2b0*/  STG.E.U16 desc[UR36][R2.64], RZ ;  /* 0x000000ff02007986 */ /* 0x0001e2000c101524 */
[----:B------:R-:W-:Y:S05]  /*1f2c0*/  BRA `(.L_x_18073) ;  /* 0x00000004005c7947 */ /* 0x000fea0003800000 */
.L_x_18069:
        /* <DEDUP_REMOVED lines=8> */
.L_x_18077:
[----:B------:R0:W-:Y:S01]  /*1f350*/  STG.E.U16 desc[UR36][R2.64], RZ ;  /* 0x000000ff02007986 */ /* 0x0001e2000c101524 */
[----:B------:R-:W-:Y:S05]  /*1f360*/  BRA `(.L_x_18073) ;  /* 0x0000000400347947 */ /* 0x000fea0003800000 */
.L_x_18076:
        /* <DEDUP_REMOVED lines=8> */
.L_x_18079:
[----:B------:R0:W-:Y:S01]  /*1f3f0*/  STG.E desc[UR36][R2.64], RZ ;  /* 0x000000ff02007986 */ /* 0x0001e2000c101924 */
[----:B------:R-:W-:Y:S05]  /*1f400*/  BRA `(.L_x_18073) ;  /* 0x00000004000c7947 */ /* 0x000fea0003800000 */
.L_x_18078:
[----:B------:R0:W-:Y:S01]  /*1f410*/  STG.E.64 desc[UR36][R2.64], RZ ;  /* 0x000000ff02007986 */ /* 0x0001e2000c101b24 */
[----:B------:R-:W-:Y:S05]  /*1f420*/  BRA `(.L_x_18073) ;  /* 0x0000000400047947 */ /* 0x000fea0003800000 */
.L_x_18068:
        /* <DEDUP_REMOVED lines=10> */
.L_x_18082:
[----:B------:R0:W-:Y:S01]  /*1f4d0*/  STG.E.128 desc[UR36][R2.64], RZ ;  /* 0x000000ff02007986 */ /* 0x0001e2000c101d24 */
[----:B------:R-:W-:Y:S05]  /*1f4e0*/  BRA `(.L_x_18073) ;  /* 0x0000000000d47947 */ /* 0x000fea0003800000 */
.L_x_18081:
        /* <DEDUP_REMOVED lines=8> */
.L_x_18084:
[----:B------:R0:W-:Y:S01]  /*1f570*/  STG.E.U8 desc[UR36][R2.64], RZ ;  /* 0x000000ff02007986 */ /* 0x0001e2000c101124 */
[----:B------:R-:W-:Y:S05]  /*1f580*/  BRA `(.L_x_18073) ;  /* 0x0000000000ac7947 */ /* 0x000fea0003800000 */
.L_x_18083:
[----:B------:R0:W-:Y:S01]  /*1f590*/  STG.E.U16 desc[UR36][R2.64], RZ ;  /* 0x000000ff02007986 */ /* 0x0001e2000c101524 */
[----:B------:R-:W-:Y:S05]  /*1f5a0*/  BRA `(.L_x_18073) ;  /* 0x0000000000a47947 */ /* 0x000fea0003800000 */
.L_x_18080:
        /* <DEDUP_REMOVED lines=10> */
.L_x_18087:
[----:B------:R0:W-:Y:S01]  /*1f650*/  STG.E.U8 desc[UR36][R2.64], RZ ;  /* 0x000000ff02007986 */ /* 0x0001e2000c101124 */
[----:B------:R-:W-:Y:S05]  /*1f660*/  BRA `(.L_x_18073) ;  /* 0x0000000000747947 */ /* 0x000fea0003800000 */
.L_x_18086:
[----:B------:R0:W-:Y:S01]  /*1f670*/  STG.E.U8 desc[UR36][R2.64], RZ ;  /* 0x000000ff02007986 */ /* 0x0001e2000c101124 */
[----:B------:R-:W-:Y:S05]  /*1f680*/  BRA `(.L_x_18073) ;  /* 0x00000000006c7947 */ /* 0x000fea0003800000 */
.L_x_18085:
[----:B------:R-:W-:-:S13]  /*1f690*/  ISETP.NE.AND P0, PT, R0, 0x1c, PT ;  /* 0x0000001c0000780c */ /* 0x000fda0003f05270 */
[----:B------:R-:W-:Y:S05]  /*1f6a0*/  @!P0 BRA `(.L_x_18088) ;  /* 0x0000000000608947 */ /* 0x000fea0003800000 */
[----:B------:R-:W-:-:S13]  /*1f6b0*/  ISETP.NE.AND P0, PT, R0, 0x1d, PT ;  /* 0x0000001d0000780c */ /* 0x000fda0003f05270 */
[----:B------:R-:W-:Y:S05]  /*1f6c0*/  @!P0 BRA `(.L_x_18089) ;  /* 0x0000000000508947 */ /* 0x000fea0003800000 */
[----:B------:R-:W-:-:S13]  /*1f6d0*/  ISETP.NE.AND P0, PT, R0, 0x2c, PT ;  /* 0x0000002c0000780c */ /* 0x000fda0003f05270 */
[----:B------:R0:W-:Y:S01]  /*1f6e0*/  @!P0 STG.E.U8 desc[UR36][R2.64], RZ ;  /* 0x000000ff02008986 */ /* 0x0001e2000c101124 */
[----:B------:R-:W-:Y:S05]  /*1f6f0*/  @!P0 BRA `(.L_x_18073) ;  /* 0x0000000000508947 */ /* 0x000fea0003800000 */
.L_x_18072:
        /* <DEDUP_REMOVED lines=16> */
.L_x_18090:
[----:B------:R-:W-:Y:S05]  /*1f800*/  BRA `(.L_x_18073) ;  /* 0x00000000000c7947 */ /* 0x000fea0003800000 */
.L_x_18089:
[----:B------:R0:W-:Y:S01]  /*1f810*/  STG.E.64 desc[UR36][R2.64], RZ ;  /* 0x000000ff02007986 */ /* 0x0001e2000c101b24 */
[----:B------:R-:W-:Y:S05]  /*1f820*/  BRA `(.L_x_18073) ;  /* 0x0000000000047947 */ /* 0x000fea0003800000 */
.L_x_18088:
[----:B------:R0:W-:Y:S02]  /*1f830*/  STG.E desc[UR36][R2.64], RZ ;  /* 0x000000ff02007986 */ /* 0x0001e4000c101924 */
.L_x_18073:
[----:B------:R-:W-:-:S07]  /*1f840*/  VIADD R38, R38, 0x80 ;  /* 0x0000008026267836 */ /* 0x000fce0000000000 */
.L_x_17835:
[----:B------:R-:W-:Y:S05]  /*1f850*/  BSYNC.RECONVERGENT B6 ;  /* 0x0000000000067941 */ /* 0x000fea0003800200 */
.L_x_17834:
        /* <DEDUP_REMOVED lines=435> */
.L_x_18091:
        /* <DEDUP_REMOVED lines=19> */
.L_x_18095:
[----:B------:R3:W5:Y:S01]  /*214c0*/  LDG.E.U8 R28, desc[UR36][R2.64] ;  /* 0x00000024021c7981 */ /* 0x000762000c1e1100 */
[----:B------:R-:W-:Y:S01]  /*214d0*/  MOV R29, RZ ;  /* 0x000000ff001d7202 */ /* 0x000fe20000000f00 */
[----:B------:R-:W-:Y:S06]  /*214e0*/  BRA `(.L_x_18097) ;  /* 0x0000000c00407947 */ /* 0x000fec0003800000 */
.L_x_18094:
        /* <DEDUP_REMOVED lines=8> */
.L_x_18099:
[----:B------:R-:W2:Y:S02]  /*21570*/  LDG.E R28, desc[UR36][R2.64] ;  /* 0x00000024021c7981 */ /* 0x000ea4000c1e1900 */
[----:B--2---:R-:W-:Y:S01]  /*21580*/  SHF.R.S32.HI R29, RZ, 0x1f, R28 ;  /* 0x0000001fff1d7819 */ /* 0x004fe2000001141c */
[----:B------:R-:W-:Y:S06]  /*21590*/  BRA `(.L_x_18097) ;  /* 0x0000000c00147947 */ /* 0x000fec0003800000 */
.L_x_18098:
[----:B------:R-:W2:Y:S02]  /*215a0*/  LDG.E.S16 R28, desc[UR36][R2.64] ;  /* 0x00000024021c7981 */ /* 0x000ea4000c1e1700 */
[----:B--2---:R-:W-:Y:S01]  /*215b0*/  SHF.R.S32.HI R29, RZ, 0x1f, R28 ;  /* 0x0000001fff1d7819 */ /* 0x004fe2000001141c */
[----:B------:R-:W-:Y:S06]  /*215c0*/  BRA `(.L_x_18097) ;  /* 0x0000000c00087947 */ /* 0x000fec0003800000 */
.L_x_18093:
        /* <DEDUP_REMOVED lines=9> */
.L_x_18101:
[----:B------:R-:W2:Y:S02]  /*21660*/  LDG.E.U16 R2, desc[UR36][R2.64] ;  /* 0x0000002402027981 */ /* 0x000ea4000c1e1500 */
[----:B--2---:R-:W-:-:S06]  /*21670*/  HADD2.F32 R28, -RZ, R2.H0_H0 ;  /* 0x20000002ff1c7230 */ /* 0x004fcc0000004100 */
[----:B------:R-:W3:Y:S02]  /*21680*/  F2I.S64.TRUNC R28, R28 ;  /* 0x0000001c001c7311 */ /* 0x000ee4000020d900 */
[----:B---3--:R-:W-:Y:S05]  /*21690*/  BRA `(.L_x_18097) ;  /* 0x0000000800d47947 */ /* 0x008fea0003800000 */
.L_x_18100:
        /* <DEDUP_REMOVED lines=9> */
.L_x_18103:
[----:B------:R-:W2:Y:S02]  /*21730*/  LDG.E.U16 R2, desc[UR36][R2.64] ;  /* 0x0000002402027981 */ /* 0x000ea4000c1e1500 */
[----:B--2---:R-:W-:-:S06]  /*21740*/  HADD2.F32 R28, -RZ, R2.H0_H0 ;  /* 0x20000002ff1c7230 */ /* 0x004fcc0000004100 */
[----:B------:R-:W3:Y:S02]  /*21750*/  F2I.S64.TRUNC R28, R28 ;  /* 0x0000001c001c7311 */ /* 0x000ee4000020d900 */
[----:B---3--:R-:W-:Y:S05]  /*21760*/  BRA `(.L_x_18097) ;  /* 0x0000000800a07947 */ /* 0x008fea0003800000 */
.L_x_18102:
[----:B------:R-:W2:Y:S02]  /*21770*/  LDG.E.64 R2, desc[UR36][R2.64] ;  /* 0x0000002402027981 */ /* 0x000ea4000c1e1b00 */
[----:B--2---:R3:W4:Y:S02]  /*21780*/  F2I.S64.F64.TRUNC R28, R2 ;  /* 0x00000002001c7311 */ /* 0x004724000030d900 */
[----:B---34-:R-:W-:Y:S05]  /*21790*/  BRA `(.L_x_18097) ;  /* 0x0000000800947947 */ /* 0x018fea0003800000 */
.L_x_18092:
        /* <DEDUP_REMOVED lines=13> */
.L_x_18106:
[----:B------:R-:W2:Y:S02]  /*21870*/  LDG.E.64 R2, desc[UR36][R2.64] ;  /* 0x0000002402027981 */ /* 0x000ea4000c1e1b00 */
[----:B--2---:R3:W4:Y:S02]  /*21880*/  F2I.S64.F64.TRUNC R28, R2 ;  /* 0x00000002001c7311 */ /* 0x004724000030d900 */
[----:B---34-:R-:W-:Y:S05]  /*21890*/  BRA `(.L_x_18097) ;  /* 0x0000000800547947 */ /* 0x018fea0003800000 */
.L_x_18105:
        /* <DEDUP_REMOVED lines=26> */
.L_x_18108:
        /* <DEDUP_REMOVED lines=13> */
.L_x_18107:
[----:B------:R-:W2:Y:S02]  /*21b10*/  LDG.E.U16 R28, desc[UR36][R2.64] ;  /* 0x00000024021c7981 */ /* 0x000ea4000c1e1500 */
[----:B--2---:R-:W-:-:S06]  /*21b20*/  IMAD.U32 R28, R28, 0x10000, RZ ;  /* 0x000100001c1c7824 */ /* 0x004fcc00078e00ff */
[----:B------:R-:W3:Y:S02]  /*21b30*/  F2I.S64.TRUNC R28, R28 ;  /* 0x0000001c001c7311 */ /* 0x000ee4000020d900 */
[----:B---3--:R-:W-:Y:S05]  /*21b40*/  BRA `(.L_x_18097) ;  /* 0x0000000400a87947 */ /* 0x008fea0003800000 */
.L_x_18104:
        /* <DEDUP_REMOVED lines=11> */
.L_x_18111:
        /* <DEDUP_REMOVED lines=21> */
.L_x_18115:
[----:B------:R-:W-:Y:S05]  /*21d50*/  BSYNC.RECONVERGENT B1 ;  /* 0x0000000000017941 */ /* 0x000fea0003800200 */
.L_x_18114:
[----:B------:R-:W-:Y:S01]  /*21d60*/  IMAD.SHL.U32 R0, R0, 0x100000, RZ ;  /* 0x0010000000007824 */ /* 0x000fe200078e00ff */
[----:B------:R-:W-:-:S04]  /*21d70*/  LEA R2, R2, 0x3b800000, 0x17 ;  /* 0x3b80000002027811 */ /* 0x000fc800078eb8ff */
[----:B------:R-:W-:-:S07]  /*21d80*/  LOP3.LUT R28, R2, R0, R7, 0xfe, !PT ;  /* 0x00000000021c7212 */ /* 0x000fce00078efe07 */
.L_x_18113:
[----:B------:R-:W-:Y:S05]  /*21d90*/  BSYNC.RECONVERGENT B0 ;  /* 0x0000000000007941 */ /* 0x000fea0003800200 */
.L_x_18112:
[----:B------:R-:W1:Y:S02]  /*21da0*/  F2I.S64.TRUNC R28, R28 ;  /* 0x0000001c001c7311 */ /* 0x000e64000020d900 */
[----:B-1----:R-:W-:Y:S05]  /*21db0*/  BRA `(.L_x_18097) ;  /* 0x00000004000c7947 */ /* 0x002fea0003800000 */
.L_x_18110:
        /* <DEDUP_REMOVED lines=21> */
.L_x_18119:
[----:B------:R-:W-:Y:S05]  /*21f10*/  BSYNC.RECONVERGENT B1 ;  /* 0x0000000000017941 */ /* 0x000fea0003800200 */
.L_x_18118:
[----:B------:R-:W-:Y:S01]  /*21f20*/  IMAD.SHL.U32 R0, R0, 0x200000, RZ ;  /* 0x0020000000007824 */ /* 0x000fe200078e00ff */
[----:B------:R-:W-:-:S04]  /*21f30*/  LEA R2, R2, 0x37800000, 0x17 ;  /* 0x3780000002027811 */ /* 0x000fc800078eb8ff */
[----:B------:R-:W-:-:S07]  /*21f40*/  LOP3.LUT R28, R2, R0, R7, 0xfe, !PT ;  /* 0x00000000021c7212 */ /* 0x000fce00078efe07 */
.L_x_18117:
[----:B------:R-:W-:Y:S05]  /*21f50*/  BSYNC.RECONVERGENT B0 ;  /* 0x0000000000007941 */ /* 0x000fea0003800200 */
.L_x_18116:
[----:B------:R-:W0:Y:S02]  /*21f60*/  F2I.S64.TRUNC R28, R28 ;  /* 0x0000001c001c7311 */ /* 0x000e24000020d900 */
[----:B0-----:R-:W-:Y:S05]  /*21f70*/  BRA `(.L_x_18097) ;  /* 0x00000000009c7947 */ /* 0x001fea0003800000 */
.L_x_18109:
        /* <DEDUP_REMOVED lines=14> */
.L_x_18123:
[----:B------:R-:W-:Y:S05]  /*22060*/  BSYNC.RECONVERGENT B0 ;  /* 0x0000000000007941 */ /* 0x000fea0003800200 */
.L_x_18122:
[----:B------:R-:W1:Y:S02]  /*22070*/  F2I.S64.TRUNC R28, R28 ;  /* 0x0000001c001c7311 */ /* 0x000e64000020d900 */
[----:B-1----:R-:W-:Y:S05]  /*22080*/  BRA `(.L_x_18097) ;  /* 0x0000000000587947 */ /* 0x002fea0003800000 */
.L_x_18096:
        /* <DEDUP_REMOVED lines=16> */
.L_x_18124:
[----:B------:R-:W-:Y:S01]  /*22190*/  CS2R R28, SRZ ;  /* 0x00000000001c7805 */ /* 0x000fe2000001ff00 */
[----:B------:R-:W-:Y:S06]  /*221a0*/  BRA `(.L_x_18097) ;  /* 0x0000000000107947 */ /* 0x000fec0003800000 */
.L_x_18121:
[----:B------:R1:W5:Y:S01]  /*221b0*/  LDG.E.64 R28, desc[UR36][R2.64] ;  /* 0x00000024021c7981 */ /* 0x000362000c1e1b00 */
[----:B------:R-:W-:Y:S05]  /*221c0*/  BRA `(.L_x_18097) ;  /* 0x0000000000087947 */ /* 0x000fea0003800000 */
.L_x_18120:
[----:B------:R2:W5:Y:S01]  /*221d0*/  LDG.E R28, desc[UR36][R2.64] ;  /* 0x00000024021c7981 */ /* 0x000562000c1e1900 */
[----:B------:R-:W-:-:S07]  /*221e0*/  IMAD.MOV.U32 R29, RZ, RZ, RZ ;  /* 0x000000ffff1d7224 */ /* 0x000fce00078e00ff */
.L_x_18097:
        /* <DEDUP_REMOVED lines=17> */
.L_x_18128:
[----:B------:R3:W5:Y:S01]  /*22300*/  LDG.E.U8 R30, desc[UR36][R2.64] ;  /* 0x00000024021e7981 */ /* 0x000762000c1e1100 */
[----:B------:R-:W-:Y:S01]  /*22310*/  IMAD.MOV.U32 R31, RZ, RZ, RZ ;  /* 0x000000ffff1f7224 */ /* 0x000fe200078e00ff */
[----:B------:R-:W-:Y:S06]  /*22320*/  BRA `(.L_x_18130) ;  /* 0x0000000c00407947 */ /* 0x000fec0003800000 */
.L_x_18127:
        /* <DEDUP_REMOVED lines=8> */
.L_x_18132:
[----:B------:R-:W2:Y:S02]  /*223b0*/  LDG.E R30, desc[UR36][R2.64] ;  /* 0x00000024021e7981 */ /* 0x000ea4000c1e1900 */
[----:B--2---:R-:W-:Y:S01]  /*223c0*/  SHF.R.S32.HI R31, RZ, 0x1f, R30 ;  /* 0x0000001fff1f7819 */ /* 0x004fe2000001141e */
[----:B------:R-:W-:Y:S06]  /*223d0*/  BRA `(.L_x_18130) ;  /* 0x0000000c00147947 */ /* 0x000fec0003800000 */
.L_x_18131:
[----:B------:R-:W2:Y:S02]  /*223e0*/  LDG.E.S16 R30, desc[UR36][R2.64] ;  /* 0x00000024021e7981 */ /* 0x000ea4000c1e1700 */
[----:B--2---:R-:W-:Y:S01]  /*223f0*/  SHF.R.S32.HI R31, RZ, 0x1f, R30 ;  /* 0x0000001fff1f7819 */ /* 0x004fe2000001141e */
[----:B------:R-:W-:Y:S06]  /*22400*/  BRA `(.L_x_18130) ;  /* 0x0000000c00087947 */ /* 0x000fec0003800000 */
.L_x_18126:
        /* <DEDUP_REMOVED lines=9> */
.L_x_18134:
[----:B------:R-:W2:Y:S02]  /*224a0*/  LDG.E.U16 R2, desc[UR36][R2.64] ;  /* 0x0000002402027981 */ /* 0x000ea4000c1e1500 */
[----:B--2---:R-:W-:-:S06]  /*224b0*/  HADD2.F32 R30, -RZ, R2.H0_H0 ;  /* 0x20000002ff1e7230 */ /* 0x004fcc0000004100 */
[----:B------:R-:W3:Y:S02]  /*224c0*/  F2I.S64.TRUNC R30, R30 ;  /* 0x0000001e001e7311 */ /* 0x000ee4000020d900 */
[----:B---3--:R-:W-:Y:S05]  /*224d0*/  BRA `(.L_x_18130) ;  /* 0x0000000800d47947 */ /* 0x008fea0003800000 */
.L_x_18133:
        /* <DEDUP_REMOVED lines=9> */
.L_x_18136:
[----:B------:R-:W2:Y:S02]  /*22570*/  LDG.E.U16 R2, desc[UR36][R2.64] ;  /* 0x0000002402027981 */ /* 0x000ea4000c1e1500 */
[----:B--2---:R-:W-:-:S06]  /*22580*/  HADD2.F32 R30, -RZ, R2.H0_H0 ;  /* 0x20000002ff1e7230 */ /* 0x004fcc0000004100 */
[----:B------:R-:W3:Y:S02]  /*22590*/  F2I.S64.TRUNC R30, R30 ;  /* 0x0000001e001e7311 */ /* 0x000ee4000020d900 */
[----:B---3--:R-:W-:Y:S05]  /*225a0*/  BRA `(.L_x_18130) ;  /* 0x0000000800a07947 */ /* 0x008fea0003800000 */
.L_x_18135:
[----:B------:R-:W2:Y:S02]  /*225b0*/  LDG.E.64 R2, desc[UR36][R2.64] ;  /* 0x0000002402027981 */ /* 0x000ea4000c1e1b00 */
[----:B--2---:R3:W4:Y:S02]  /*225c0*/  F2I.S64.F64.TRUNC R30, R2 ;  /* 0x00000002001e7311 */ /* 0x004724000030d900 */
[----:B---34-:R-:W-:Y:S05]  /*225d0*/  BRA `(.L_x_18130) ;  /* 0x0000000800947947 */ /* 0x018fea0003800000 */
.L_x_18125:
        /* <DEDUP_REMOVED lines=13> */
.L_x_18139:
[----:B------:R-:W2:Y:S02]  /*226b0*/  LDG.E.64 R2, desc[UR36][R2.64] ;  /* 0x0000002402027981 */ /* 0x000ea4000c1e1b00 */
[----:B--2---:R3:W4:Y:S02]  /*226c0*/  F2I.S64.F64.TRUNC R30, R2 ;  /* 0x00000002001e7311 */ /* 0x004724000030d900 */
[----:B---34-:R-:W-:Y:S05]  /*226d0*/  BRA `(.L_x_18130) ;  /* 0x0000000800547947 */ /* 0x018fea0003800000 */
.L_x_18138:
        /* <DEDUP_REMOVED lines=26> */
.L_x_18141:
        /* <DEDUP_REMOVED lines=13> */
.L_x_18140:
[----:B------:R-:W2:Y:S02]  /*22950*/  LDG.E.U16 R30, desc[UR36][R2.64] ;  /* 0x00000024021e7981 */ /* 0x000ea4000c1e1500 */
[----:B--2---:R-:W-:-:S06]  /*22960*/  SHF.L.U32 R30, R30, 0x10, RZ ;  /* 0x000000101e1e7819 */ /* 0x004fcc00000006ff */
[----:B------:R-:W3:Y:S02]  /*22970*/  F2I.S64.TRUNC R30, R30 ;  /* 0x0000001e001e7311 */ /* 0x000ee4000020d900 */
[----:B---3--:R-:W-:Y:S05]  /*22980*/  BRA `(.L_x_18130) ;  /* 0x0000000400a87947 */ /* 0x008fea0003800000 */
.L_x_18137:
        /* <DEDUP_REMOVED lines=11> */
.L_x_18144:
        /* <DEDUP_REMOVED lines=21> */
.L_x_18148:
[----:B------:R-:W-:Y:S05]  /*22b90*/  BSYNC.RECONVERGENT B1 ;  /* 0x0000000000017941 */ /* 0x000fea0003800200 */
.L_x_18147:
[----:B------:R-:W-:Y:S02]  /*22ba0*/  SHF.L.U32 R0, R0, 0x14, RZ ;  /* 0x0000001400007819 */ /* 0x000fe400000006ff */
[----:B------:R-:W-:-:S04]  /*22bb0*/  LEA R2, R2, 0x3b800000, 0x17 ;  /* 0x3b80000002027811 */ /* 0x000fc800078eb8ff */
[----:B------:R-:W-:-:S07]  /*22bc0*/  LOP3.LUT R30, R2, R0, R7, 0xfe, !PT ;  /* 0x00000000021e7212 */ /* 0x000fce00078efe07 */
.L_x_18146:
[----:B------:R-:W-:Y:S05]  /*22bd0*/  BSYNC.RECONVERGENT B0 ;  /* 0x0000000000007941 */ /* 0x000fea0003800200 */
.L_x_18145:
[----:B------:R-:W1:Y:S02]  /*22be0*/  F2I.S64.TRUNC R30, R30 ;  /* 0x0000001e001e7311 */ /* 0x000e64000020d900 */
[----:B-1----:R-:W-:Y:S05]  /*22bf0*/  BRA `(.L_x_18130) ;  /* 0x00000004000c7947 */ /* 0x002fea0003800000 */
.L_x_18143:
        /* <DEDUP_REMOVED lines=21> */
.L_x_18152:
[----:B------:R-:W-:Y:S05]  /*22d50*/  BSYNC.RECONVERGENT B1 ;  /* 0x0000000000017941 */ /* 0x000fea0003800200 */
.L_x_18151:
[----:B------:R-:W-:Y:S01]  /*22d60*/  IMAD.SHL.U32 R0, R0, 0x200000, RZ ;  /* 0x0020000000007824 */ /* 0x000fe200078e00ff */
[----:B------:R-:W-:-:S04]  /*22d70*/  LEA R2, R2, 0x37800000, 0x17 ;  /* 0x3780000002027811 */ /* 0x000fc800078eb8ff */
[----:B------:R-:W-:-:S07]  /*22d80*/  LOP3.LUT R30, R2, R0, R7, 0xfe, !PT ;  /* 0x00000000021e7212 */ /* 0x000fce00078efe07 */
.L_x_18150:
[----:B------:R-:W-:Y:S05]  /*22d90*/  BSYNC.RECONVERGENT B0 ;  /* 0x0000000000007941 */ /* 0x000fea0003800200 */
.L_x_18149:
[----:B------:R-:W1:Y:S02]  /*22da0*/  F2I.S64.TRUNC R30, R30 ;  /* 0x0000001e001e7311 */ /* 0x000e64000020d900 */
[----:B-1----:R-:W-:Y:S05]  /*22db0*/  BRA `(.L_x_18130) ;  /* 0x00000000009c7947 */ /* 0x002fea0003800000 */
.L_x_18142:
        /* <DEDUP_REMOVED lines=14> */
.L_x_18156:
[----:B------:R-:W-:Y:S05]  /*22ea0*/  BSYNC.RECONVERGENT B0 ;  /* 0x0000000000007941 */ /* 0x000fea0003800200 */
.L_x_18155:
[----:B------:R-:W3:Y:S02]  /*22eb0*/  F2I.S64.TRUNC R30, R30 ;  /* 0x0000001e001e7311 */ /* 0x000ee4000020d900 */
[----:B---3--:R-:W-:Y:S05]  /*22ec0*/  BRA `(.L_x_18130) ;  /* 0x0000000000587947 */ /* 0x008fea0003800000 */
.L_x_18129:
        /* <DEDUP_REMOVED lines=16> */
.L_x_18157:
[----:B------:R-:W-:Y:S01]  /*22fd0*/  CS2R R30, SRZ ;  /* 0x00000000001e7805 */ /* 0x000fe2000001ff00 */
[----:B------:R-:W-:Y:S06]  /*22fe0*/  BRA `(.L_x_18130) ;  /* 0x0000000000107947 */ /* 0x000fec0003800000 */
.L_x_18154:
[----:B------:R2:W5:Y:S01]  /*22ff0*/  LDG.E.64 R30, desc[UR36][R2.64] ;  /* 0x00000024021e7981 */ /* 0x000562000c1e1b00 */
[----:B------:R-:W-:Y:S05]  /*23000*/  BRA `(.L_x_18130) ;  /* 0x0000000000087947 */ /* 0x000fea0003800000 */
.L_x_18153:
[----:B------:R1:W5:Y:S01]  /*23010*/  LDG.E R30, desc[UR36][R2.64] ;  /* 0x00000024021e7981 */ /* 0x000362000c1e1900 */
[----:B------:R-:W-:-:S07]  /*23020*/  MOV R31, RZ ;  /* 0x000000ff001f7202 */ /* 0x000fce0000000f00 */
.L_x_18130:
        /* <DEDUP_REMOVED lines=17> */
.L_x_18161:
[----:B------:R4:W5:Y:S01]  /*23140*/  LDG.E.U8 R18, desc[UR36][R2.64] ;  /* 0x0000002402127981 */ /* 0x000962000c1e1100 */
[----:B------:R-:W-:Y:S01]  /*23150*/  IMAD.MOV.U32 R19, RZ, RZ, RZ ;  /* 0x000000ffff137224 */ /* 0x000fe200078e00ff */
[----:B------:R-:W-:Y:S06]  /*23160*/  BRA `(.L_x_18163) ;  /* 0x0000000c00407947 */ /* 0x000fec0003800000 */
.L_x_18160:
        /* <DEDUP_REMOVED lines=8> */
.L_x_18165:
[----:B------:R-:W2:Y:S02]  /*231f0*/  LDG.E R18, desc[UR36][R2.64] ;  /* 0x0000002402127981 */ /* 0x000ea4000c1e1900 */
[----:B--2---:R-:W-:Y:S01]  /*23200*/  SHF.R.S32.HI R19, RZ, 0x1f, R18 ;  /* 0x0000001fff137819 */ /* 0x004fe20000011412 */
[----:B------:R-:W-:Y:S06]  /*23210*/  BRA `(.L_x_18163) ;  /* 0x0000000c00147947 */ /* 0x000fec0003800000 */
.L_x_18164:
[----:B------:R-:W2:Y:S02]  /*23220*/  LDG.E.S16 R18, desc[UR36][R2.64] ;  /* 0x0000002402127981 */ /* 0x000ea4000c1e1700 */
[----:B--2---:R-:W-:Y:S01]  /*23230*/  SHF.R.S32.HI R19, RZ, 0x1f, R18 ;  /* 0x0000001fff137819 */ /* 0x004fe20000011412 */
[----:B------:R-:W-:Y:S06]  /*23240*/  BRA `(.L_x_18163) ;  /* 0x0000000c00087947 */ /* 0x000fec0003800000 */
.L_x_18159:
        /* <DEDUP_REMOVED lines=9> */
.L_x_18167:
[----:B------:R-:W2:Y:S02]  /*232e0*/  LDG.E.U16 R2, desc[UR36][R2.64] ;  /* 0x0000002402027981 */ /* 0x000ea4000c1e1500 */
[----:B--2---:R-:W-:-:S06]  /*232f0*/  HADD2.F32 R18, -RZ, R2.H0_H0 ;  /* 0x20000002ff127230 */ /* 0x004fcc0000004100 */
[----:B------:R-:W3:Y:S02]  /*23300*/  F2I.S64.TRUNC R18, R18 ;  /* 0x0000001200127311 */ /* 0x000ee4000020d900 */
[----:B---3--:R-:W-:Y:S05]  /*23310*/  BRA `(.L_x_18163) ;  /* 0x0000000800d47947 */ /* 0x008fea0003800000 */
.L_x_18166:
        /* <DEDUP_REMOVED lines=9> */
.L_x_18169:
[----:B------:R-:W2:Y:S02]  /*233b0*/  LDG.E.U16 R2, desc[UR36][R2.64] ;  /* 0x0000002402027981 */ /* 0x000ea4000c1e1500 */
[----:B--2---:R-:W-:-:S06]  /*233c0*/  HADD2.F32 R18, -RZ, R2.H0_H0 ;  /* 0x20000002ff127230 */ /* 0x004fcc0000004100 */
[----:B------:R-:W3:Y:S02]  /*233d0*/  F2I.S64.TRUNC R18, R18 ;  /* 0x0000001200127311 */ /* 0x000ee4000020d900 */
[----:B---3--:R-:W-:Y:S05]  /*233e0*/  BRA `(.L_x_18163) ;  /* 0x0000000800a07947 */ /* 0x008fea0003800000 */
.L_x_18168:
[----:B------:R-:W2:Y:S02]  /*233f0*/  LDG.E.64 R2, desc[UR36][R2.64] ;  /* 0x0000002402027981 */ /* 0x000ea4000c1e1b00 */
[----:B--2---:R3:W4:Y:S02]  /*23400*/  F2I.S64.F64.TRUNC R18, R2 ;  /* 0x0000000200127311 */ /* 0x004724000030d900 */
[----:B---34-:R-:W-:Y:S05]  /*23410*/  BRA `(.L_x_18163) ;  /* 0x0000000800947947 */ /* 0x018fea0003800000 */
.L_x_18158:
        /* <DEDUP_REMOVED lines=13> */
.L_x_18172:
[----:B------:R-:W2:Y:S02]  /*234f0*/  LDG.E.64 R2, desc[UR36][R2.64] ;  /* 0x0000002402027981 */ /* 0x000ea4000c1e1b00 */
[----:B--2---:R0:W1:Y:S02]  /*23500*/  F2I.S64.F64.TRUNC R18, R2 ;  /* 0x0000000200127311 */ /* 0x004064000030d900 */
[----:B01----:R-:W-:Y:S05]  /*23510*/  BRA `(.L_x_18163) ;  /* 0x0000000800547947 */ /* 0x003fea0003800000 */
.L_x_18171:
        /* <DEDUP_REMOVED lines=26> */
.L_x_18174:
        /* <DEDUP_REMOVED lines=13> */
.L_x_18173:
[----:B------:R-:W2:Y:S02]  /*23790*/  LDG.E.U16 R18, desc[UR36][R2.64] ;  /* 0x0000002402127981 */ /* 0x000ea4000c1e1500 */
[----:B--2---:R-:W-:-:S06]  /*237a0*/  IMAD.U32 R18, R18, 0x10000, RZ ;  /* 0x0001000012127824 */ /* 0x004fcc00078e00ff */
[----:B------:R-:W0:Y:S02]  /*237b0*/  F2I.S64.TRUNC R18, R18 ;  /* 0x0000001200127311 */ /* 0x000e24000020d900 */
[----:B0-----:R-:W-:Y:S05]  /*237c0*/  BRA `(.L_x_18163) ;  /* 0x0000000400a87947 */ /* 0x001fea0003800000 */
.L_x_18170:
        /* <DEDUP_REMOVED lines=11> */
.L_x_18177:
        /* <DEDUP_REMOVED lines=21> */
.L_x_18181:
[----:B------:R-:W-:Y:S05]  /*239d0*/  BSYNC.RECONVERGENT B1 ;  /* 0x0000000000017941 */ /* 0x000fea0003800200 */
.L_x_18180:
[----:B------:R-:W-:Y:S01]  /*239e0*/  IMAD.SHL.U32 R0, R0, 0x100000, RZ ;  /* 0x0010000000007824 */ /* 0x000fe200078e00ff */
[----:B------:R-:W-:-:S04]  /*239f0*/  LEA R2, R2, 0x3b800000, 0x17 ;  /* 0x3b80000002027811 */ /* 0x000fc800078eb8ff */
[----:B------:R-:W-:-:S07]  /*23a00*/  LOP3.LUT R18, R2, R0, R7, 0xfe, !PT ;  /* 0x0000000002127212 */ /* 0x000fce00078efe07 */
.L_x_18179:
[----:B------:R-:W-:Y:S05]  /*23a10*/  BSYNC.RECONVERGENT B0 ;  /* 0x0000000000007941 */ /* 0x000fea0003800200 */
.L_x_18178:
[----:B------:R-:W1:Y:S02]  /*23a20*/  F2I.S64.TRUNC R18, R18 ;  /* 0x0000001200127311 */ /* 0x000e64000020d900 */
[----:B-1----:R-:W-:Y:S05]  /*23a30*/  BRA `(.L_x_18163) ;  /* 0x00000004000c7947 */ /* 0x002fea0003800000 */
.L_x_18176:
        /* <DEDUP_REMOVED lines=21> */
.L_x_18185:
[----:B------:R-:W-:Y:S05]  /*23b90*/  BSYNC.RECONVERGENT B1 ;  /* 0x0000000000017941 */ /* 0x000fea0003800200 */
.L_x_18184:
[----:B------:R-:W-:Y:S02]  /*23ba0*/  SHF.L.U32 R0, R0, 0x15, RZ ;  /* 0x0000001500007819 */ /* 0x000fe400000006ff */
[----:B------:R-:W-:-:S04]  /*23bb0*/  LEA R2, R2, 0x37800000, 0x17 ;  /* 0x3780000002027811 */ /* 0x000fc800078eb8ff */
[----:B------:R-:W-:-:S07]  /*23bc0*/  LOP3.LUT R18, R2, R0, R7, 0xfe, !PT ;  /* 0x0000000002127212 */ /* 0x000fce00078efe07 */
.L_x_18183:
[----:B------:R-:W-:Y:S05]  /*23bd0*/  BSYNC.RECONVERGENT B0 ;  /* 0x0000000000007941 */ /* 0x000fea0003800200 */
.L_x_18182:
[----:B------:R-:W1:Y:S02]  /*23be0*/  F2I.S64.TRUNC R18, R18 ;  /* 0x0000001200127311 */ /* 0x000e64000020d900 */
[----:B-1----:R-:W-:Y:S05]  /*23bf0*/  BRA `(.L_x_18163) ;  /* 0x00000000009c7947 */ /* 0x002fea0003800000 */
.L_x_18175:
        /* <DEDUP_REMOVED lines=14> */
.L_x_18189:
[----:B------:R-:W-:Y:S05]  /*23ce0*/  BSYNC.RECONVERGENT B0 ;  /* 0x0000000000007941 */ /* 0x000fea0003800200 */
.L_x_18188:
[----:B------:R-:W3:Y:S02]  /*23cf0*/  F2I.S64.TRUNC R18, R18 ;  /* 0x0000001200127311 */ /* 0x000ee4000020d900 */
[----:B---3--:R-:W-:Y:S05]  /*23d00*/  BRA `(.L_x_18163) ;  /* 0x0000000000587947 */ /* 0x008fea0003800000 */
.L_x_18162:
        /* <DEDUP_REMOVED lines=16> */
.L_x_18190:
[----:B------:R-:W-:Y:S01]  /*23e10*/  CS2R R18, SRZ ;  /* 0x0000000000127805 */ /* 0x000fe2000001ff00 */
[----:B------:R-:W-:Y:S06]  /*23e20*/  BRA `(.L_x_18163) ;  /* 0x0000000000107947 */ /* 0x000fec0003800000 */
.L_x_18187:
[----:B------:R2:W5:Y:S01]  /*23e30*/  LDG.E.64 R18, desc[UR36][R2.64] ;  /* 0x0000002402127981 */ /* 0x000562000c1e1b00 */
[----:B------:R-:W-:Y:S05]  /*23e40*/  BRA `(.L_x_18163) ;  /* 0x0000000000087947 */ /* 0x000fea0003800000 */
.L_x_18186:
[----:B------:R1:W5:Y:S01]  /*23e50*/  LDG.E R18, desc[UR36][R2.64] ;  /* 0x0000002402127981 */ /* 0x000362000c1e1900 */
[----:B------:R-:W-:-:S07]  /*23e60*/  IMAD.MOV.U32 R19, RZ, RZ, RZ ;  /* 0x000000ffff137224 */ /* 0x000fce00078e00ff */
.L_x_18163:
        /* <DEDUP_REMOVED lines=17> */
.L_x_18194:
[----:B------:R4:W5:Y:S01]  /*23f80*/  LDG.E.U8 R24, desc[UR36][R2.64] ;  /* 0x0000002402187981 */ /* 0x000962000c1e1100 */
[----:B------:R-:W-:Y:S01]  /*23f90*/  MOV R25, RZ ;  /* 0x000000ff00197202 */ /* 0x000fe20000000f00 */
[----:B------:R-:W-:Y:S06]  /*23fa0*/  BRA `(.L_x_18196) ;  /* 0x0000000c00407947 */ /* 0x000fec0003800000 */
.L_x_18193:
        /* <DEDUP_REMOVED lines=8> */
.L_x_18198:
[----:B------:R-:W2:Y:S02]  /*24030*/  LDG.E R24, desc[UR36][R2.64] ;  /* 0x0000002402187981 */ /* 0x000ea4000c1e1900 */
[----:B--2---:R-:W-:Y:S01]  /*24040*/  SHF.R.S32.HI R25, RZ, 0x1f, R24 ;  /* 0x0000001fff197819 */ /* 0x004fe20000011418 */
[----:B------:R-:W-:Y:S06]  /*24050*/  BRA `(.L_x_18196) ;  /* 0x0000000c00147947 */ /* 0x000fec0003800000 */
.L_x_18197:
[----:B------:R-:W2:Y:S02]  /*24060*/  LDG.E.S16 R24, desc[UR36][R2.64] ;  /* 0x0000002402187981 */ /* 0x000ea4000c1e1700 */
[----:B--2---:R-:W-:Y:S01]  /*24070*/  SHF.R.S32.HI R25, RZ, 0x1f, R24 ;  /* 0x0000001fff197819 */ /* 0x004fe20000011418 */
[----:B------:R-:W-:Y:S06]  /*24080*/  BRA `(.L_x_18196) ;  /* 0x0000000c00087947 */ /* 0x000fec0003800000 */
.L_x_18192:
        /* <DEDUP_REMOVED lines=9> */
.L_x_18200:
[----:B------:R-:W2:Y:S02]  /*24120*/  LDG.E.U16 R2, desc[UR36][R2.64] ;  /* 0x0000002402027981 */ /* 0x000ea4000c1e1500 */
[----:B--2---:R-:W-:-:S06]  /*24130*/  HADD2.F32 R24, -RZ, R2.H0_H0 ;  /* 0x20000002ff187230 */ /* 0x004fcc0000004100 */
[----:B------:R-:W0:Y:S02]  /*24140*/  F2I.S64.TRUNC R24, R24 ;  /* 0x0000001800187311 */ /* 0x000e24000020d900 */
[----:B0-----:R-:W-:Y:S05]  /*24150*/  BRA `(.L_x_18196) ;  /* 0x0000000800d47947 */ /* 0x001fea0003800000 */
.L_x_18199:
        /* <DEDUP_REMOVED lines=9> */
.L_x_18202:
[----:B------:R-:W2:Y:S02]  /*241f0*/  LDG.E.U16 R2, desc[UR36][R2.64] ;  /* 0x0000002402027981 */ /* 0x000ea4000c1e1500 */
[----:B--2---:R-:W-:-:S06]  /*24200*/  HADD2.F32 R24, -RZ, R2.H0_H0 ;  /* 0x20000002ff187230 */ /* 0x004fcc0000004100 */
[----:B------:R-:W0:Y:S02]  /*24210*/  F2I.S64.TRUNC R24, R24 ;  /* 0x0000001800187311 */ /* 0x000e24000020d900 */
[----:B0-----:R-:W-:Y:S05]  /*24220*/  BRA `(.L_x_18196) ;  /* 0x0000000800a07947 */ /* 0x001fea0003800000 */
.L_x_18201:
[----:B------:R-:W2:Y:S02]  /*24230*/  LDG.E.64 R2, desc[UR36][R2.64] ;  /* 0x0000002402027981 */ /* 0x000ea4000c1e1b00 */
[----:B--2---:R0:W1:Y:S02]  /*24240*/  F2I.S64.F64.TRUNC R24, R2 ;  /* 0x0000000200187311 */ /* 0x004064000030d900 */
[----:B01----:R-:W-:Y:S05]  /*24250*/  BRA `(.L_x_18196) ;  /* 0x0000000800947947 */ /* 0x003fea0003800000 */
.L_x_18191:
        /* <DEDUP_REMOVED lines=13> */
.L_x_18205:
[----:B------:R-:W2:Y:S02]  /*24330*/  LDG.E.64 R2, desc[UR36][R2.64] ;  /* 0x0000002402027981 */ /* 0x000ea4000c1e1b00 */
[----:B--2---:R0:W1:Y:S02]  /*24340*/  F2I.S64.F64.TRUNC R24, R2 ;  /* 0x0000000200187311 */ /* 0x004064000030d900 */
[----:B01----:R-:W-:Y:S05]  /*24350*/  BRA `(.L_x_18196) ;  /* 0x0000000800547947 */ /* 0x003fea0003800000 */
.L_x_18204:
        /* <DEDUP_REMOVED lines=26> */
.L_x_18207:
        /* <DEDUP_REMOVED lines=13> */
.L_x_18206:
[----:B------:R-:W2:Y:S02]  /*245d0*/  LDG.E.U16 R24, desc[UR36][R2.64] ;  /* 0x0000002402187981 */ /* 0x000ea4000c1e1500 */
[----:B--2---:R-:W-:-:S06]  /*245e0*/  IMAD.U32 R24, R24, 0x10000, RZ ;  /* 0x0001000018187824 */ /* 0x004fcc00078e00ff */
[----:B------:R-:W0:Y:S02]  /*245f0*/  F2I.S64.TRUNC R24, R24 ;  /* 0x0000001800187311 */ /* 0x000e24000020d900 */
[----:B0-----:R-:W-:Y:S05]  /*24600*/  BRA `(.L_x_18196) ;  /* 0x0000000400a87947 */ /* 0x001fea0003800000 */
.L_x_18203:
        /* <DEDUP_REMOVED lines=11> */
.L_x_18210:
        /* <DEDUP_REMOVED lines=21> */
.L_x_18214:
[----:B------:R-:W-:Y:S05]  /*24810*/  BSYNC.RECONVERGENT B1 ;  /* 0x0000000000017941 */ /* 0x000fea0003800200 */
.L_x_18213:
[----:B------:R-:W-:Y:S01]  /*24820*/  IMAD.SHL.U32 R0, R0, 0x100000, RZ ;  /* 0x0010000000007824 */ /* 0x000fe200078e00ff */
[----:B------:R-:W-:-:S04]  /*24830*/  LEA R2, R2, 0x3b800000, 0x17 ;  /* 0x3b80000002027811 */ /* 0x000fc800078eb8ff */
[----:B------:R-:W-:-:S07]  /*24840*/  LOP3.LUT R24, R2, R0, R7, 0xfe, !PT ;  /* 0x0000000002187212 */ /* 0x000fce00078efe07 */
.L_x_18212:
[----:B------:R-:W-:Y:S05]  /*24850*/  BSYNC.RECONVERGENT B0 ;  /* 0x0000000000007941 */ /* 0x000fea0003800200 */
.L_x_18211:
[----:B------:R-:W3:Y:S02]  /*24860*/  F2I.S64.TRUNC R24, R24 ;  /* 0x0000001800187311 */ /* 0x000ee4000020d900 */
[----:B---3--:R-:W-:Y:S05]  /*24870*/  BRA `(.L_x_18196) ;  /* 0x00000004000c7947 */ /* 0x008fea0003800000 */
.L_x_18209:
        /* <DEDUP_REMOVED lines=21> */
.L_x_18218:
[----:B------:R-:W-:Y:S05]  /*249d0*/  BSYNC.RECONVERGENT B1 ;  /* 0x0000000000017941 */ /* 0x000fea0003800200 */
.L_x_18217:
[----:B------:R-:W-:Y:S01]  /*249e0*/  IMAD.SHL.U32 R0, R0, 0x200000, RZ ;  /* 0x0020000000007824 */ /* 0x000fe200078e00ff */
[----:B------:R-:W-:-:S04]  /*249f0*/  LEA R2, R2, 0x37800000, 0x17 ;  /* 0x3780000002027811 */ /* 0x000fc800078eb8ff */
[----:B------:R-:W-:-:S07]  /*24a00*/  LOP3.LUT R24, R2, R0, R7, 0xfe, !PT ;  /* 0x0000000002187212 */ /* 0x000fce00078efe07 */
.L_x_18216:
[----:B------:R-:W-:Y:S05]  /*24a10*/  BSYNC.RECONVERGENT B0 ;  /* 0x0000000000007941 */ /* 0x000fea0003800200 */
.L_x_18215:
[----:B------:R-:W2:Y:S02]  /*24a20*/  F2I.S64.TRUNC R24, R24 ;  /* 0x0000001800187311 */ /* 0x000ea4000020d900 */
[----:B--2---:R-:W-:Y:S05]  /*24a30*/  BRA `(.L_x_18196) ;  /* 0x00000000009c7947 */ /* 0x004fea0003800000 */
.L_x_18208:
        /* <DEDUP_REMOVED lines=14> */
.L_x_18222:
[----:B------:R-:W-:Y:S05]  /*24b20*/  BSYNC.RECONVERGENT B0 ;  /* 0x0000000000007941 */ /* 0x000fea0003800200 */
.L_x_18221:
[----:B------:R-:W1:Y:S02]  /*24b30*/  F2I.S64.TRUNC R24, R24 ;  /* 0x0000001800187311 */ /* 0x000e64000020d900 */
[----:B-1----:R-:W-:Y:S05]  /*24b40*/  BRA `(.L_x_18196) ;  /* 0x0000000000587947 */ /* 0x002fea0003800000 */
.L_x_18195:
        /* <DEDUP_REMOVED lines=16> */
.L_x_18223:
[----:B------:R-:W-:Y:S01]  /*24c50*/  CS2R R24, SRZ ;  /* 0x0000000000187805 */ /* 0x000fe2000001ff00 */
[----:B------:R-:W-:Y:S06]  /*24c60*/  BRA `(.L_x_18196) ;  /* 0x0000000000107947 */ /* 0x000fec0003800000 */
.L_x_18220:
[----:B------:R0:W5:Y:S01]  /*24c70*/  LDG.E.64 R24, desc[UR36][R2.64] ;  /* 0x0000002402187981 */ /* 0x000162000c1e1b00 */
[----:B------:R-:W-:Y:S05]  /*24c80*/  BRA `(.L_x_18196) ;  /* 0x0000000000087947 */ /* 0x000fea0003800000 */
.L_x_18219:
[----:B------:R1:W5:Y:S01]  /*24c90*/  LDG.E R24, desc[UR36][R2.64] ;  /* 0x0000002402187981 */ /* 0x000362000c1e1900 */
[----:B------:R-:W-:-:S07]  /*24ca0*/  IMAD.MOV.U32 R25, RZ, RZ, RZ ;  /* 0x000000ffff197224 */ /* 0x000fce00078e00ff */
.L_x_18196:
        /* <DEDUP_REMOVED lines=17> */
.L_x_18227:
[----:B------:R0:W5:Y:S01]  /*24dc0*/  LDG.E.U8 R26, desc[UR36][R2.64] ;  /* 0x00000024021a7981 */ /* 0x000162000c1e1100 */
[----:B------:R-:W-:Y:S01]  /*24dd0*/  IMAD.MOV.U32 R27, RZ, RZ, RZ ;  /* 0x000000ffff1b7224 */ /* 0x000fe200078e00ff */
[----:B------:R-:W-:Y:S06]  /*24de0*/  BRA `(.L_x_18229) ;  /* 0x0000000c00407947 */ /* 0x000fec0003800000 */
.L_x_18226:
        /* <DEDUP_REMOVED lines=8> */
.L_x_18231:
[----:B------:R-:W2:Y:S02]  /*24e70*/  LDG.E R26, desc[UR36][R2.64] ;  /* 0x00000024021a7981 */ /* 0x000ea4000c1e1900 */
[----:B--2---:R-:W-:Y:S01]  /*24e80*/  SHF.R.S32.HI R27, RZ, 0x1f, R26 ;  /* 0x0000001fff1b7819 */ /* 0x004fe2000001141a */
[----:B------:R-:W-:Y:S06]  /*24e90*/  BRA `(.L_x_18229) ;  /* 0x0000000c00147947 */ /* 0x000fec0003800000 */
.L_x_18230:
[----:B------:R-:W2:Y:S02]  /*24ea0*/  LDG.E.S16 R26, desc[UR36][R2.64] ;  /* 0x00000024021a7981 */ /* 0x000ea4000c1e1700 */
[----:B--2---:R-:W-:Y:S01]  /*24eb0*/  SHF.R.S32.HI R27, RZ, 0x1f, R26 ;  /* 0x0000001fff1b7819 */ /* 0x004fe2000001141a */
[----:B------:R-:W-:Y:S06]  /*24ec0*/  BRA `(.L_x_18229) ;  /* 0x0000000c00087947 */ /* 0x000fec0003800000 */
.L_x_18225:
        /* <DEDUP_REMOVED lines=9> */
.L_x_18233:
[----:B------:R-:W2:Y:S02]  /*24f60*/  LDG.E.U16 R2, desc[UR36][R2.64] ;  /* 0x0000002402027981 */ /* 0x000ea4000c1e1500 */
[----:B--2---:R-:W-:-:S06]  /*24f70*/  HADD2.F32 R26, -RZ, R2.H0_H0 ;  /* 0x20000002ff1a7230 */ /* 0x004fcc0000004100 */
[----:B------:R-:W2:Y:S02]  /*24f80*/  F2I.S64.TRUNC R26, R26 ;  /* 0x0000001a001a7311 */ /* 0x000ea4000020d900 */
[----:B--2---:R-:W-:Y:S05]  /*24f90*/  BRA `(.L_x_18229) ;  /* 0x0000000800d47947 */ /* 0x004fea0003800000 */
.L_x_18232:
        /* <DEDUP_REMOVED lines=9> */
.L_x_18235:
[----:B------:R-:W2:Y:S02]  /*25030*/  LDG.E.U16 R2, desc[UR36][R2.64] ;  /* 0x0000002402027981 */ /* 0x000ea4000c1e1500 */
[----:B--2---:R-:W-:-:S06]  /*25040*/  HADD2.F32 R26, -RZ, R2.H0_H0 ;  /* 0x20000002ff1a7230 */ /* 0x004fcc0000004100 */
[----:B------:R-:W2:Y:S02]  /*25050*/  F2I.S64.TRUNC R26, R26 ;  /* 0x0000001a001a7311 */ /* 0x000ea4000020d900 */
[----:B--2---:R-:W-:Y:S05]  /*25060*/  BRA `(.L_x_18229) ;  /* 0x0000000800a07947 */ /* 0x004fea0003800000 */
.L_x_18234:
[----:B------:R-:W2:Y:S02]  /*25070*/  LDG.E.64 R2, desc[UR36][R2.64] ;  /* 0x0000002402027981 */ /* 0x000ea4000c1e1b00 */
[----:B--2---:R2:W3:Y:S02]  /*25080*/  F2I.S64.F64.TRUNC R26, R2 ;  /* 0x00000002001a7311 */ /* 0x0044e4000030d900 */
[----:B--23--:R-:W-:Y:S05]  /*25090*/  BRA `(.L_x_18229) ;  /* 0x0000000800947947 */ /* 0x00cfea0003800000 */
.L_x_18224:
        /* <DEDUP_REMOVED lines=13> */
.L_x_18238:
[----:B------:R-:W2:Y:S02]  /*25170*/  LDG.E.64 R2, desc[UR36][R2.64] ;  /* 0x0000002402027981 */ /* 0x000ea4000c1e1b00 */
[----:B--2---:R2:W3:Y:S02]  /*25180*/  F2I.S64.F64.TRUNC R26, R2 ;  /* 0x00000002001a7311 */ /* 0x0044e4000030d900 */
[----:B--23--:R-:W-:Y:S05]  /*25190*/  BRA `(.L_x_18229) ;  /* 0x0000000800547947 */ /* 0x00cfea0003800000 */
.L_x_18237:
        /* <DEDUP_REMOVED lines=26> */
.L_x_18240:
        /* <DEDUP_REMOVED lines=13> */
.L_x_18239:
[----:B------:R-:W2:Y:S02]  /*25410*/  LDG.E.U16 R26, desc[UR36][R2.64] ;  /* 0x00000024021a7981 */ /* 0x000ea4000c1e1500 */
[----:B--2---:R-:W-:-:S06]  /*25420*/  SHF.L.U32 R26, R26, 0x10, RZ ;  /* 0x000000101a1a7819 */ /* 0x004fcc00000006ff */
[----:B------:R-:W2:Y:S02]  /*25430*/  F2I.S64.TRUNC R26, R26 ;  /* 0x0000001a001a7311 */ /* 0x000ea4000020d900 */
[----:B--2---:R-:W-:Y:S05]  /*25440*/  BRA `(.L_x_18229) ;  /* 0x0000000400a87947 */ /* 0x004fea0003800000 */
.L_x_18236:
        /* <DEDUP_REMOVED lines=11> */
.L_x_18243:
        /* <DEDUP_REMOVED lines=21> */
.L_x_18247:
[----:B------:R-:W-:Y:S05]  /*25650*/  BSYNC.RECONVERGENT B1 ;  /* 0x0000000000017941 */ /* 0x000fea0003800200 */
.L_x_18246:
[----:B------:R-:W-:Y:S02]  /*25660*/  SHF.L.U32 R0, R0, 0x14, RZ ;  /* 0x0000001400007819 */ /* 0x000fe400000006ff */
[----:B------:R-:W-:-:S04]  /*25670*/  LEA R2, R2, 0x3b800000, 0x17 ;  /* 0x3b80000002027811 */ /* 0x000fc800078eb8ff */
[----:B------:R-:W-:-:S07]  /*25680*/  LOP3.LUT R26, R2, R0, R7, 0xfe, !PT ;  /* 0x00000000021a7212 */ /* 0x000fce00078efe07 */
.L_x_18245:
[----:B------:R-:W-:Y:S05]  /*25690*/  BSYNC.RECONVERGENT B0 ;  /* 0x0000000000007941 */ /* 0x000fea0003800200 */
.L_x_18244:
[----:B------:R-:W4:Y:S02]  /*256a0*/  F2I.S64.TRUNC R26, R26 ;  /* 0x0000001a001a7311 */ /* 0x000f24000020d900 */
[----:B----4-:R-:W-:Y:S05]  /*256b0*/  BRA `(.L_x_18229) ;  /* 0x00000004000c7947 */ /* 0x010fea0003800000 */
.L_x_18242:
        /* <DEDUP_REMOVED lines=21> */
.L_x_18251:
[----:B------:R-:W-:Y:S05]  /*25810*/  BSYNC.RECONVERGENT B1 ;  /* 0x0000000000017941 */ /* 0x000fea0003800200 */
.L_x_18250:
[----:B------:R-:W-:Y:S01]  /*25820*/  IMAD.SHL.U32 R0, R0, 0x200000, RZ ;  /* 0x0020000000007824 */ /* 0x000fe200078e00ff */
[----:B------:R-:W-:-:S04]  /*25830*/  LEA R2, R2, 0x37800000, 0x17 ;  /* 0x3780000002027811 */ /* 0x000fc800078eb8ff */
[----:B------:R-:W-:-:S07]  /*25840*/  LOP3.LUT R26, R2, R0, R7, 0xfe, !PT ;  /* 0x00000000021a7212 */ /* 0x000fce00078efe07 */
.L_x_18249:
[----:B------:R-:W-:Y:S05]  /*25850*/  BSYNC.RECONVERGENT B0 ;  /* 0x0000000000007941 */ /* 0x000fea0003800200 */
.L_x_18248:
[----:B------:R-:W4:Y:S02]  /*25860*/  F2I.S64.TRUNC R26, R26 ;  /* 0x0000001a001a7311 */ /* 0x000f24000020d900 */
[----:B----4-:R-:W-:Y:S05]  /*25870*/  BRA `(.L_x_18229) ;  /* 0x00000000009c7947 */ /* 0x010fea0003800000 */
.L_x_18241:
        /* <DEDUP_REMOVED lines=14> */
.L_x_18255:
[----:B------:R-:W-:Y:S05]  /*25960*/  BSYNC.RECONVERGENT B0 ;  /* 0x0000000000007941 */ /* 0x000fea0003800200 */
.L_x_18254:
[----:B------:R-:W2:Y:S02]  /*25970*/  F2I.S64.TRUNC R26, R26 ;  /* 0x0000001a001a7311 */ /* 0x000ea4000020d900 */
[----:B--2---:R-:W-:Y:S05]  /*25980*/  BRA `(.L_x_18229) ;  /* 0x0000000000587947 */ /* 0x004fea0003800000 */
.L_x_18228:
        /* <DEDUP_REMOVED lines=16> */
.L_x_18256:
[----:B------:R-:W-:Y:S01]  /*25a90*/  CS2R R26, SRZ ;  /* 0x00000000001a7805 */ /* 0x000fe2000001ff00 */
[----:B------:R-:W-:Y:S06]  /*25aa0*/  BRA `(.L_x_18229) ;  /* 0x0000000000107947 */ /* 0x000fec0003800000 */
.L_x_18253:
[----:B------:R2:W5:Y:S01]  /*25ab0*/  LDG.E.64 R26, desc[UR36][R2.64] ;  /* 0x00000024021a7981 */ /* 0x000562000c1e1b00 */
[----:B------:R-:W-:Y:S05]  /*25ac0*/  BRA `(.L_x_18229) ;  /* 0x0000000000087947 */ /* 0x000fea0003800000 */
.L_x_18252:
[----:B------:R3:W5:Y:S01]  /*25ad0*/  LDG.E R26, desc[UR36][R2.64] ;  /* 0x00000024021a7981 */ /* 0x000762000c1e1900 */
[----:B------:R-:W-:-:S07]  /*25ae0*/  MOV R27, RZ ;  /* 0x000000ff001b7202 */ /* 0x000fce0000000f00 */
.L_x_18229:
        /* <DEDUP_REMOVED lines=21> */
.L_x_18258:
[----:B------:R-:W-:Y:S05]  /*25c40*/  BSYNC.RECONVERGENT B6 ;  /* 0x0000000000067941 */ /* 0x000fea0003800200 */
.L_x_18257:
        /* <DEDUP_REMOVED lines=21> */
.L_x_18260:
[----:B------:R-:W-:Y:S05]  /*25da0*/  BSYNC.RECONVERGENT B6 ;  /* 0x0000000000067941 */ /* 0x000fea0003800200 */
.L_x_18259:
        /* <DEDUP_REMOVED lines=25> */
.L_x_18262:
[----:B------:R-:W-:Y:S05]  /*25f40*/  BSYNC.RECONVERGENT B6 ;  /* 0x0000000000067941 */ /* 0x000fea0003800200 */
.L_x_18261:
        /* <DEDUP_REMOVED lines=39> */
.L_x_18266:
[----:B------:R-:W-:Y:S01]  /*261c0*/  MOV R0, R2 ;  /* 0x0000000200007202 */ /* 0x000fe20000000f00 */
[----:B------:R-:W-:Y:S01]  /*261d0*/  IMAD.MOV.U32 R10, RZ, RZ, R3 ;  /* 0x000000ffff0a7224 */ /* 0x000fe200078e0003 */
[----:B------:R-:W-:-:S07]  /*261e0*/  MOV R11, 0x26200 ;  /* 0x00026200000b7802 */ /* 0x000fce0000000f00 */
[----:B------:R-:W-:Y:S05]  /*261f0*/  CALL.REL.NOINC `($__internal_41_$__cuda_sm20_rem_s64) ;  /* 0x0000004000a47944 */ /* 0x000fea0003c00000 */
[----:B------:R-:W-:-:S07]  /*26200*/  IMAD.MOV.U32 R2, RZ, RZ, R0 ;  /* 0x000000ffff027224 */ /* 0x000fce00078e0000 */
.L_x_18267:
[----:B------:R-:W-:Y:S05]  /*26210*/  BSYNC.RECONVERGENT B0 ;  /* 0x0000000000007941 */ /* 0x000fea0003800200 */
.L_x_18265:
        /* <DEDUP_REMOVED lines=9> */
.L_x_18264:
        /* <DEDUP_REMOVED lines=15> */
.L_x_18294:
        /* <DEDUP_REMOVED lines=27> */
.L_x_18271:
[----:B------:R-:W-:Y:S01]  /*26550*/  IMAD.MOV.U32 R8, RZ, RZ, R36 ;  /* 0x000000ffff087224 */ /* 0x000fe200078e0024 */
[----:B------:R-:W-:Y:S01]  /*26560*/  MOV R4, R14 ;  /* 0x0000000e00047202 */ /* 0x000fe20000000f00 */
[----:B------:R-:W-:Y:S01]  /*26570*/  IMAD.MOV.U32 R5, RZ, RZ, R35 ;  /* 0x000000ffff057224 */ /* 0x000fe200078e0023 */
[----:B------:R-:W-:Y:S01]  /*26580*/  MOV R0, 0x265b0 ;  /* 0x000265b000007802 */ /* 0x000fe20000000f00 */
[----:B------:R-:W-:-:S07]  /*26590*/  IMAD.MOV.U32 R3, RZ, RZ, R15 ;  /* 0x000000ffff037224 */ /* 0x000fce00078e000f */
[----:B012---:R-:W-:Y:S05]  /*265a0*/  CALL.REL.NOINC `($__internal_40_$__cuda_sm20_div_s64) ;  /* 0x00000038005c7944 */ /* 0x007fea0003c00000 */
[----:B------:R-:W-:Y:S01]  /*265b0*/  IMAD.MOV.U32 R26, RZ, RZ, R6 ;  /* 0x000000ffff1a7224 */ /* 0x000fe200078e0006 */
[----:B------:R-:W-:-:S07]  /*265c0*/  MOV R27, R7 ;  /* 0x00000007001b7202 */ /* 0x000fce0000000f00 */
.L_x_18272:
[----:B------:R-:W-:Y:S05]  /*265d0*/  BSYNC.RECONVERGENT B1 ;  /* 0x0000000000017941 */ /* 0x000fea0003800200 */
.L_x_18270:
        /* <DEDUP_REMOVED lines=43> */
.L_x_18274:
        /* <DEDUP_REMOVED lines=8> */
.L_x_18275:
[----:B------:R-:W-:Y:S05]  /*26910*/  BSYNC.RECONVERGENT B1 ;  /* 0x0000000000017941 */ /* 0x000fea0003800200 */
.L_x_18273:
        /* <DEDUP_REMOVED lines=42> */
.L_x_18277:
        /* <DEDUP_REMOVED lines=8> */
.L_x_18278:
[----:B------:R-:W-:Y:S05]  /*26c40*/  BSYNC.RECONVERGENT B1 ;  /* 0x0000000000017941 */ /* 0x000fea0003800200 */
.L_x_18276:
        /* <DEDUP_REMOVED lines=42> */
.L_x_18280:
        /* <DEDUP_REMOVED lines=8> */
.L_x_18281:
[----:B------:R-:W-:Y:S05]  /*26f70*/  BSYNC.RECONVERGENT B1 ;  /* 0x0000000000017941 */ /* 0x000fea0003800200 */
.L_x_18279:
        /* <DEDUP_REMOVED lines=42> */
.L_x_18283:
        /* <DEDUP_REMOVED lines=8> */
.L_x_18284:
[----:B------:R-:W-:Y:S05]  /*272a0*/  BSYNC.RECONVERGENT B1 ;  /* 0x0000000000017941 */ /* 0x000fea0003800200 */
.L_x_18282:
        /* <DEDUP_REMOVED lines=42> */
.L_x_18286:
[----:B------:R-:W-:Y:S01]  /*27550*/  IMAD.MOV.U32 R8, RZ, RZ, R28 ;  /* 0x000000ffff087224 */ /* 0x000fe200078e001c */
[----:B------:R-:W-:Y:S01]  /*27560*/  MOV R5, R29 ;  /* 0x0000001d00057202 */ /* 0x000fe20000000f00 */
[----:B------:R-:W-:Y:S01]  /*27570*/  IMAD.MOV.U32 R4, RZ, RZ, R26 ;  /* 0x000000ffff047224 */ /* 0x000fe200078e001a */
[----:B------:R-:W-:Y:S02]  /*27580*/  MOV R3, R27 ;  /* 0x0000001b00037202 */ /* 0x000fe40000000f00 */
[----:B------:R-:W-:-:S07]  /*27590*/  MOV R0, 0x275b0 ;  /* 0x000275b000007802 */ /* 0x000fce0000000f00 */
[----:B0-----:R-:W-:Y:S05]  /*275a0*/  CALL.REL.NOINC `($__internal_40_$__cuda_sm20_div_s64) ;  /* 0x00000028005c7944 */ /* 0x001fea0003c00000 */
[----:B------:R-:W-:Y:S01]  /*275b0*/  IMAD.MOV.U32 R20, RZ, RZ, R6 ;  /* 0x000000ffff147224 */ /* 0x000fe200078e0006 */
[----:B------:R-:W-:-:S07]  /*275c0*/  MOV R21, R7 ;  /* 0x0000000700157202 */ /* 0x000fce0000000f00 */
.L_x_18287:
[----:B------:R-:W-:Y:S05]  /*275d0*/  BSYNC.RECONVERGENT B1 ;  /* 0x0000000000017941 */ /* 0x000fea0003800200 */
.L_x_18285:
        /* <DEDUP_REMOVED lines=42> */
.L_x_18289:
[----:B------:R-:W-:Y:S01]  /*27880*/  MOV R8, R20 ;  /* 0x0000001400087202 */ /* 0x000fe20000000f00 */
[----:B------:R-:W-:Y:S01]  /*27890*/  IMAD.MOV.U32 R5, RZ, RZ, R21 ;  /* 0x000000ffff057224 */ /* 0x000fe200078e0015 */
[----:B------:R-:W-:Y:S01]  /*278a0*/  MOV R4, R14 ;  /* 0x0000000e00047202 */ /* 0x000fe20000000f00 */
[----:B------:R-:W-:Y:S01]  /*278b0*/  IMAD.MOV.U32 R3, RZ, RZ, R15 ;  /* 0x000000ffff037224 */ /* 0x000fe200078e000f */
[----:B------:R-:W-:-:S07]  /*278c0*/  MOV R0, 0x278e0 ;  /* 0x000278e000007802 */ /* 0x000fce0000000f00 */
[----:B0-----:R-:W-:Y:S05]  /*278d0*/  CALL.REL.NOINC `($__internal_40_$__cuda_sm20_div_s64) ;  /* 0x0000002400907944 */ /* 0x001fea0003c00000 */
[----:B------:R-:W-:Y:S01]  /*278e0*/  MOV R28, R6 ;  /* 0x00000006001c7202 */ /* 0x000fe20000000f00 */
[----:B------:R-:W-:-:S07]  /*278f0*/  IMAD.MOV.U32 R29, RZ, RZ, R7 ;  /* 0x000000ffff1d7224 */ /* 0x000fce00078e0007 */
.L_x_18290:
[----:B------:R-:W-:Y:S05]  /*27900*/  BSYNC.RECONVERGENT B1 ;  /* 0x0000000000017941 */ /* 0x000fea0003800200 */
.L_x_18288:
        /* <DEDUP_REMOVED lines=42> */
.L_x_18292:
        /* <DEDUP_REMOVED lines=8> */
.L_x_18293:
[----:B------:R-:W-:Y:S05]  /*27c30*/  BSYNC.RECONVERGENT B1 ;  /* 0x0000000000017941 */ /* 0x000fea0003800200 */
.L_x_18291:
        /* <DEDUP_REMOVED lines=21> */
.L_x_18269:
[----:B------:R-:W-:-:S07]  /*27d90*/  IADD3 R37, PT, PT, R2, 0x3, RZ ;  /* 0x0000000302257810 */ /* 0x000fce0007ffe0ff */
.L_x_18268:
        /* <DEDUP_REMOVED lines=31> */
.L_x_18297:
[----:B------:R-:W-:Y:S01]  /*27f90*/  IMAD.MOV.U32 R8, RZ, RZ, R36 ;  /* 0x000000ffff087224 */ /* 0x000fe200078e0024 */
[----:B------:R-:W-:Y:S01]  /*27fa0*/  MOV R5, R35 ;  /* 0x0000002300057202 */ /* 0x000fe20000000f00 */
[----:B------:R-:W-:Y:S01]  /*27fb0*/  IMAD.MOV.U32 R4, RZ, RZ, R14 ;  /* 0x000000ffff047224 */ /* 0x000fe200078e000e */
[----:B------:R-:W-:Y:S02]  /*27fc0*/  MOV R3, R15 ;  /* 0x0000000f00037202 */ /* 0x000fe40000000f00 */
[----:B------:R-:W-:-:S07]  /*27fd0*/  MOV R0, 0x27ff0 ;  /* 0x00027ff000007802 */ /* 0x000fce0000000f00 */
[----:B------:R-:W-:Y:S05]  /*27fe0*/  CALL.REL.NOINC `($__internal_40_$__cuda_sm20_div_s64) ;  /* 0x0000001c00cc7944 */ /* 0x000fea0003c00000 */
[----:B------:R-:W-:Y:S01]  /*27ff0*/  IMAD.MOV.U32 R26, RZ, RZ, R6 ;  /* 0x000000ffff1a7224 */ /* 0x000fe200078e0006 */
[----:B------:R-:W-:-:S07]  /*28000*/  MOV R27, R7 ;  /* 0x00000007001b7202 */ /* 0x000fce0000000f00 */
.L_x_18298:
[----:B------:R-:W-:Y:S05]  /*28010*/  BSYNC.RECONVERGENT B0 ;  /* 0x0000000000007941 */ /* 0x000fea0003800200 */
.L_x_18296:
        /* <DEDUP_REMOVED lines=44> */
.L_x_18300:
[----:B------:R-:W-:Y:S01]  /*282e0*/  MOV R8, R26 ;  /* 0x0000001a00087202 */ /* 0x000fe20000000f00 */
[----:B------:R-:W-:Y:S01]  /*282f0*/  IMAD.MOV.U32 R5, RZ, RZ, R27 ;  /* 0x000000ffff057224 */ /* 0x000fe200078e001b */
[----:B------:R-:W-:Y:S01]  /*28300*/  MOV R4, R28 ;  /* 0x0000001c00047202 */ /* 0x000fe20000000f00 */
[----:B------:R-:W-:Y:S01]  /*28310*/  IMAD.MOV.U32 R3, RZ, RZ, R29 ;  /* 0x000000ffff037224 */ /* 0x000fe200078e001d */
[----:B------:R-:W-:-:S07]  /*28320*/  MOV R0, 0x28340 ;  /* 0x0002834000007802 */ /* 0x000fce0000000f00 */
[----:B------:R-:W-:Y:S05]  /*28330*/  CALL.REL.NOINC `($__internal_40_$__cuda_sm20_div_s64) ;  /* 0x0000001800f87944 */ /* 0x000fea0003c00000 */
[----:B------:R-:W-:Y:S01]  /*28340*/  MOV R20, R6 ;  /* 0x0000000600147202 */ /* 0x000fe20000000f00 */
[----:B------:R-:W-:-:S07]  /*28350*/  IMAD.MOV.U32 R21, RZ, RZ, R7 ;  /* 0x000000ffff157224 */ /* 0x000fce00078e0007 */
.L_x_18301:
[----:B------:R-:W-:Y:S05]  /*28360*/  BSYNC.RECONVERGENT B0 ;  /* 0x0000000000007941 */ /* 0x000fea0003800200 */
.L_x_18299:
        /* <DEDUP_REMOVED lines=44> */
.L_x_18303:
        /* <DEDUP_REMOVED lines=8> */
.L_x_18304:
[----:B------:R-:W-:Y:S05]  /*286b0*/  BSYNC.RECONVERGENT B0 ;  /* 0x0000000000007941 */ /* 0x000fea0003800200 */
.L_x_18302:
        /* <DEDUP_REMOVED lines=44> */
.L_x_18306:
        /* <DEDUP_REMOVED lines=8> */
.L_x_18307:
[----:B------:R-:W-:Y:S05]  /*28a00*/  BSYNC.RECONVERGENT B0 ;  /* 0x0000000000007941 */ /* 0x000fea0003800200 */
.L_x_18305:
        /* <DEDUP_REMOVED lines=18> */
.L_x_18295:
        /* <DEDUP_REMOVED lines=31> */
.L_x_18310:
        /* <DEDUP_REMOVED lines=8> */
.L_x_18311:
[----:B------:R-:W-:Y:S05]  /*28da0*/  BSYNC.RECONVERGENT B0 ;  /* 0x0000000000007941 */ /* 0x000fea0003800200 */
.L_x_18309:
        /* <DEDUP_REMOVED lines=44> */
.L_x_18313:
        /* <DEDUP_REMOVED lines=8> */
.L_x_18314:
[----:B------:R-:W-:Y:S05]  /*290f0*/  BSYNC.RECONVERGENT B0 ;  /* 0x0000000000007941 */ /* 0x000fea0003800200 */
.L_x_18312:
        /* <DEDUP_REMOVED lines=18> */
.L_x_18308:
        /* <DEDUP_REMOVED lines=31> */
.L_x_18316:
[----:B------:R-:W-:Y:S01]  /*29410*/  IMAD.MOV.U32 R0, RZ, RZ, R2 ;  /* 0x000000ffff007224 */ /* 0x000fe200078e0002 */
[----:B------:R-:W-:Y:S02]  /*29420*/  MOV R10, R3 ;  /* 0x00000003000a7202 */ /* 0x000fe40000000f00 */
[----:B------:R-:W-:-:S07]  /*29430*/  MOV R11, 0x29450 ;  /* 0x00029450000b7802 */ /* 0x000fce0000000f00 */
[----:B------:R-:W-:Y:S05]  /*29440*/  CALL.REL.NOINC `($__internal_41_$__cuda_sm20_rem_s64) ;  /* 0x0000001000107944 */ /* 0x000fea0003c00000 */
[----:B------:R-:W-:-:S07]  /*29450*/  IMAD.MOV.U32 R2, RZ, RZ, R0 ;  /* 0x000000ffff027224 */ /* 0x000fce00078e0000 */
.L_x_18317:
[----:B------:R-:W-:Y:S05]  /*29460*/  BSYNC.RECONVERGENT B0 ;  /* 0x0000000000007941 */ /* 0x000fea0003800200 */
.L_x_18315:
        /* <DEDUP_REMOVED lines=10> */
.L_x_18263:
        /* <DEDUP_REMOVED lines=17> */
.L_x_18322:
        /* <DEDUP_REMOVED lines=22> */
.L_x_18321:
[----:B------:R-:W-:Y:S05]  /*29780*/  BSYNC.RECONVERGENT B7 ;  /* 0x0000000000077941 */ /* 0x000fea0003800200 */
.L_x_18320:
[----:B------:R-:W-:-:S04]  /*29790*/  IADD3 R18, P0, PT, R18, 0x8, RZ ;  /* 0x0000000812127810 */ /* 0x000fc80007f1e0ff */
[----:B------:R-:W-:Y:S02]  /*297a0*/  IADD3.X R19, PT, PT, RZ, R19, RZ, P0, !PT ;  /* 0x00000013ff137210 */ /* 0x000fe400007fe4ff */
[----:B------:R-:W-:-:S04]  /*297b0*/  ISETP.GE.U32.AND P0, PT, R18, R23, PT ;  /* 0x000000171200720c */ /* 0x000fc80003f06070 */
[----:B------:R-:W-:-:S13]  /*297c0*/  ISETP.GE.U32.AND.EX P0, PT, R19, R33, PT, P0 ;  /* 0x000000211300720c */ /* 0x000fda0003f06100 */
[----:B------:R-:W-:Y:S05]  /*297d0*/  @!P0 BRA `(.L_x_18322) ;  /* 0xfffffffc00908947 */ /* 0x000fea000383ffff */
.L_x_18319:
[----:B------:R-:W-:Y:S05]  /*297e0*/  BSYNC.RECONVERGENT B6 ;  /* 0x0000000000067941 */ /* 0x000fea0003800200 */
.L_x_18318:
        /* <DEDUP_REMOVED lines=13> */
.L_x_18326:
[----:B------:R-:W-:Y:S01]  /*298c0*/  STG.E.U8 desc[UR36][R16.64], RZ ;  /* 0x000000ff10007986 */ /* 0x000fe2000c101124 */
[----:B------:R-:W-:Y:S05]  /*298d0*/  EXIT ;  /* 0x000000000000794d */ /* 0x000fea0003800000 */
.L_x_18325:
        /* <DEDUP_REMOVED lines=8> */
.L_x_18329:
[----:B------:R-:W-:Y:S01]  /*29960*/  STG.E desc[UR36][R16.64], RZ ;  /* 0x000000ff10007986 */ /* 0x000fe2000c101924 */
[----:B------:R-:W-:Y:S05]  /*29970*/  EXIT ;  /* 0x000000000000794d */ /* 0x000fea0003800000 */
.L_x_18328:
[----:B------:R-:W-:Y:S01]  /*29980*/  STG.E.U16 desc[UR36][R16.64], RZ ;  /* 0x000000ff10007986 */ /* 0x000fe2000c101524 */
[----:B------:R-:W-:Y:S05]  /*29990*/  EXIT ;  /* 0x000000000000794d */ /* 0x000fea0003800000 */
.L_x_18324:
        /* <DEDUP_REMOVED lines=8> */
.L_x_18331:
[----:B------:R-:W-:Y:S01]  /*29a20*/  STG.E.U16 desc[UR36][R16.64], RZ ;  /* 0x000000ff10007986 */ /* 0x000fe2000c101524 */
[----:B------:R-:W-:Y:S05]  /*29a30*/  EXIT ;  /* 0x000000000000794d */ /* 0x000fea0003800000 */
.L_x_18330:
        /* <DEDUP_REMOVED lines=8> */
.L_x_18333:
[----:B------:R-:W-:Y:S01]  /*29ac0*/  STG.E desc[UR36][R16.64], RZ ;  /* 0x000000ff10007986 */ /* 0x000fe2000c101924 */
[----:B------:R-:W-:Y:S05]  /*29ad0*/  EXIT ;  /* 0x000000000000794d */ /* 0x000fea0003800000 */
.L_x_18332:
[----:B------:R-:W-:Y:S01]  /*29ae0*/  STG.E.64 desc[UR36][R16.64], RZ ;  /* 0x000000ff10007986 */ /* 0x000fe2000c101b24 */
[----:B------:R-:W-:Y:S05]  /*29af0*/  EXIT ;  /* 0x000000000000794d */ /* 0x000fea0003800000 */
.L_x_18323:
        /* <DEDUP_REMOVED lines=10> */
.L_x_18336:
[----:B------:R-:W-:Y:S01]  /*29ba0*/  STG.E.128 desc[UR36][R16.64], RZ ;  /* 0x000000ff10007986 */ /* 0x000fe2000c101d24 */
[----:B------:R-:W-:Y:S05]  /*29bb0*/  EXIT ;  /* 0x000000000000794d */ /* 0x000fea0003800000 */
.L_x_18335:
        /* <DEDUP_REMOVED lines=8> */
.L_x_18338:
[----:B------:R-:W-:Y:S01]  /*29c40*/  STG.E.U8 desc[UR36][R16.64], RZ ;  /* 0x000000ff10007986 */ /* 0x000fe2000c101124 */
[----:B------:R-:W-:Y:S05]  /*29c50*/  EXIT ;  /* 0x000000000000794d */ /* 0x000fea0003800000 */
.L_x_18337:
[----:B------:R-:W-:Y:S01]  /*29c60*/  STG.E.U16 desc[UR36][R16.64], RZ ;  /* 0x000000ff10007986 */ /* 0x000fe2000c101524 */
[----:B------:R-:W-:Y:S05]  /*29c70*/  EXIT ;  /* 0x000000000000794d */ /* 0x000fea0003800000 */
.L_x_18334:
        /* <DEDUP_REMOVED lines=10> */
.L_x_18341:
[----:B------:R-:W-:Y:S01]  /*29d20*/  STG.E.U8 desc[UR36][R16.64], RZ ;  /* 0x000000ff10007986 */ /* 0x000fe2000c101124 */
[----:B------:R-:W-:Y:S05]  /*29d30*/  EXIT ;  /* 0x000000000000794d */ /* 0x000fea0003800000 */
.L_x_18340:
[----:B------:R-:W-:Y:S01]  /*29d40*/  STG.E.U8 desc[UR36][R16.64], RZ ;  /* 0x000000ff10007986 */ /* 0x000fe2000c101124 */
[----:B------:R-:W-:Y:S05]  /*29d50*/  EXIT ;  /* 0x000000000000794d */ /* 0x000fea0003800000 */
.L_x_18339:
[----:B------:R-:W-:-:S13]  /*29d60*/  ISETP.NE.AND P0, PT, R22, 0x1c, PT ;  /* 0x0000001c1600780c */ /* 0x000fda0003f05270 */
[----:B------:R-:W-:Y:S05]  /*29d70*/  @!P0 BRA `(.L_x_18342) ;  /* 0x0000000000608947 */ /* 0x000fea0003800000 */
[----:B------:R-:W-:-:S13]  /*29d80*/  ISETP.NE.AND P0, PT, R22, 0x1d, PT ;  /* 0x0000001d1600780c */ /* 0x000fda0003f05270 */
[----:B------:R-:W-:Y:S05]  /*29d90*/  @!P0 BRA `(.L_x_18343) ;  /* 0x0000000000508947 */ /* 0x000fea0003800000 */
[----:B------:R-:W-:-:S13]  /*29da0*/  ISETP.NE.AND P0, PT, R22, 0x2c, PT ;  /* 0x0000002c1600780c */ /* 0x000fda0003f05270 */
[----:B------:R0:W-:Y:S01]  /*29db0*/  @!P0 STG.E.U8 desc[UR36][R16.64], RZ ;  /* 0x000000ff10008986 */ /* 0x0001e2000c101124 */
[----:B------:R-:W-:Y:S05]  /*29dc0*/  @!P0 EXIT ;  /* 0x000000000000894d */ /* 0x000fea0003800000 */
.L_x_18327:
        /* <DEDUP_REMOVED lines=16> */
.L_x_18344:
[----:B------:R-:W-:Y:S05]  /*29ed0*/  EXIT ;  /* 0x000000000000794d */ /* 0x000fea0003800000 */
.L_x_18343:
[----:B------:R-:W-:Y:S01]  /*29ee0*/  STG.E.64 desc[UR36][R16.64], RZ ;  /* 0x000000ff10007986 */ /* 0x000fe2000c101b24 */
[----:B------:R-:W-:Y:S05]  /*29ef0*/  EXIT ;  /* 0x000000000000794d */ /* 0x000fea0003800000 */
.L_x_18342:
[----:B------:R-:W-:Y:S01]  /*29f00*/  STG.E desc[UR36][R16.64], RZ ;  /* 0x000000ff10007986 */ /* 0x000fe2000c101924 */
[----:B------:R-:W-:Y:S05]  /*29f10*/  EXIT ;  /* 0x000000000000794d */ /* 0x000fea0003800000 */
        .weak           $__internal_40_$__cuda_sm20_div_s64
        .type           $__internal_40_$__cuda_sm20_div_s64,@function
        .size           $__internal_40_$__cuda_sm20_div_s64,($__internal_41_$__cuda_sm20_rem_s64 - $__internal_40_$__cuda_sm20_div_s64)
$__internal_40_$__cuda_sm20_div_s64:
        /* <DEDUP_REMOVED lines=86> */
[----:B------:R-:W-:Y:S05]  /*2a480*/  RET.REL.NODEC R4 `(_ZN2at6native18elementwise_kernelILi128ELi4EZNS0_15gpu_kernel_implIZZZNS0_67_GLOBAL__N__bb565c37_34_ValidateCompressedIndicesKernel_cu_33a4b88b42_validate_compressed_sparse_indices_kernelILNS3_8CDimNameE0ENS3_18CUDAKernelLauncherENS3_14EmptyVecKernelENS3_8DummyVecELm0EEEvRKNS_6TensorESB_lllENKUlvE1_clEvENKUlvE0_clEvEUllllllE_EEvRNS_18TensorIteratorBaseERKT_EUliE_EEviT1_) ;  /* 0xfffffd5804dc7950 */ /* 0x000fea0003c3ffff */
        .weak           $__internal_41_$__cuda_sm20_rem_s64
        .type           $__internal_41_$__cuda_sm20_rem_s64,@function
        .size           $__internal_41_$__cuda_sm20_rem_s64,(.L_x_34669 - $__internal_41_$__cuda_sm20_rem_s64)
$__internal_41_$__cuda_sm20_rem_s64:
        /* <DEDUP_REMOVED lines=80> */
[----:B------:R-:W-:Y:S06]  /*2a990*/  RET.REL.NODEC R4 `(_ZN2at6native18elementwise_kernelILi128ELi4EZNS0_15gpu_kernel_implIZZZNS0_67_GLOBAL__N__bb565c37_34_ValidateCompressedIndicesKernel_cu_33a4b88b42_validate_compressed_sparse_indices_kernelILNS3_8CDimNameE0ENS3_18CUDAKernelLauncherENS3_14EmptyVecKernelENS3_8DummyVecELm0EEEvRKNS_6TensorESB_lllENKUlvE1_clEvENKUlvE0_clEvEUllllllE_EEvRNS_18TensorIteratorBaseERKT_EUliE_EEviT1_) ;  /* 0xfffffd5404987950 */ /* 0x000fec0003c3ffff */
.L_x_18345:
        /* <DEDUP_REMOVED lines=14> */
.L_x_34669:


//--------------------- .text._ZN2at6native27unrolled_elementwise_kernelIZZZNS0_67_GLOBAL__N__bb565c37_34_ValidateCompressedIndicesKernel_cu_33a4b88b42_validate_compressed_sparse_indices_kernelILNS2_8CDimNameE0ENS2_18CUDAKernelLauncherENS2_14EmptyVecKernelENS2_8DummyVecELm0EEEvRKNS_6TensorESA_lllENKUlvE1_clEvENKUlvE0_clEvEUllllllE_St5arrayIPcLm6EELi4E23TrivialOffsetCalculatorILi5EjESH_ILi1EjENS0_6memory12LoadWithCastILi5EEENSK_13StoreWithCastILi1EEEEEviT_T0_T2_T3_T4_T5_ --------------------------
	.section	.text._ZN2at6native27unrolled_elementwise_kernelIZZZNS0_67_GLOBAL__N__bb565c37_34_ValidateCompressedIndicesKernel_cu_33a4b88b42_validate_compressed_sparse_indices_kernelILNS2_8CDimNameE0ENS2_18CUDAKernelLauncherENS2_14EmptyVecKernelENS2_8DummyVecELm0EEEvRKNS_6TensorESA_lllENKUlvE1_clEvENKUlvE0_clEvEUllllllE_St5arrayIPcLm6EELi4E23TrivialOffsetCalculatorILi5EjESH_ILi1EjENS0_6memory12LoadWithCastILi5EEENSK_13StoreWithCastILi1EEEEEviT_T0_T2_T3_T4_T5_,"ax",@progbits
	.align	128
        .global         _ZN2at6native27unrolled_elementwise_kernelIZZZNS0_67_GLOBAL__N__bb565c37_34_ValidateCompressedIndicesKernel_cu_33a4b88b42_validate_compressed_sparse_indices_kernelILNS2_8CDimNameE0ENS2_18CUDAKernelLauncherENS2_14EmptyVecKernelENS2_8DummyVecELm0EEEvRKNS_6TensorESA_lllENKUlvE1_clEvENKUlvE0_clEvEUllllllE_St5arrayIPcLm6EELi4E23TrivialOffsetCalculatorILi5EjESH_ILi1EjENS0_6memory12LoadWithCastILi5EEENSK_13StoreWithCastILi1EEEEEviT_T0_T2_T3_T4_T5_
        .type           _ZN2at6native27unrolled_elementwise_kernelIZZZNS0_67_GLOBAL__N__bb565c37_34_ValidateCompressedIndicesKernel_cu_33a4b88b42_validate_compressed_sparse_indices_kernelILNS2_8CDimNameE0ENS2_18CUDAKernelLauncherENS2_14EmptyVecKernelENS2_8DummyVecELm0EEEvRKNS_6TensorESA_lllENKUlvE1_clEvENKUlvE0_clEvEUllllllE_St5arrayIPcLm6EELi4E23TrivialOffsetCalculatorILi5EjESH_ILi1EjENS0_6memory12LoadWithCastILi5EEENSK_13StoreWithCastILi1EEEEEviT_T0_T2_T3_T4_T5_,@function
        .size           _ZN2at6native27unrolled_elementwise_kernelIZZZNS0_67_GLOBAL__N__bb565c37_34_ValidateCompressedIndicesKernel_cu_33a4b88b42_validate_compressed_sparse_indices_kernelILNS2_8CDimNameE0ENS2_18CUDAKernelLauncherENS2_14EmptyVecKernelENS2_8DummyVecELm0EEEvRKNS_6TensorESA_lllENKUlvE1_clEvENKUlvE0_clEvEUllllllE_St5arrayIPcLm6EELi4E23TrivialOffsetCalculatorILi5EjESH_ILi1EjENS0_6memory12LoadWithCastILi5EEENSK_13StoreWithCastILi1EEEEEviT_T0_T2_T3_T4_T5_,(.L_x_34671 - _ZN2at6native27unrolled_elementwise_kernelIZZZNS0_67_GLOBAL__N__bb565c37_34_ValidateCompressedIndicesKernel_cu_33a4b88b42_validate_compressed_sparse_indices_kernelILNS2_8CDimNameE0ENS2_18CUDAKernelLauncherENS2_14EmptyVecKernelENS2_8DummyVecELm0EEEvRKNS_6TensorESA_lllENKUlvE1_clEvENKUlvE0_clEvEUllllllE_St5arrayIPcLm6EELi4E23TrivialOffsetCalculatorILi5EjESH_ILi1EjENS0_6memory12LoadWithCastILi5EEENSK_13StoreWithCastILi1EEEEEviT_T0_T2_T3_T4_T5_)
        .other          _ZN2at6native27unrolled_elementwise_kernelIZZZNS0_67_GLOBAL__N__bb565c37_34_ValidateCompressedIndicesKernel_cu_33a4b88b42_validate_compressed_sparse_indices_kernelILNS2_8CDimNameE0ENS2_18CUDAKernelLauncherENS2_14EmptyVecKernelENS2_8DummyVecELm0EEEvRKNS_6TensorESA_lllENKUlvE1_clEvENKUlvE0_clEvEUllllllE_St5arrayIPcLm6EELi4E23TrivialOffsetCalculatorILi5EjESH_ILi1EjENS0_6memory12LoadWithCastILi5EEENSK_13StoreWithCastILi1EEEEEviT_T0_T2_T3_T4_T5_,@"STO_CUDA_ENTRY STV_DEFAULT"
_ZN2at6native27unrolled_elementwise_kernelIZZZNS0_67_GLOBAL__N__bb565c37_34_ValidateCompressedIndicesKernel_cu_33a4b88b42_validate_compressed_sparse_indices_kernelILNS2_8CDimNameE0ENS2_18CUDAKernelLauncherENS2_14EmptyVecKernelENS2_8DummyVecELm0EEEvRKNS_6TensorESA_lllENKUlvE1_clEvENKUlvE0_clEvEUllllllE_St5arrayIPcLm6EELi4E23TrivialOffsetCalculatorILi5EjESH_ILi1EjENS0_6memory12LoadWithCastILi5EEENSK_13StoreWithCastILi1EEEEEviT_T0_T2_T3_T4_T5_:
.text._ZN2at6native27unrolled_elementwise_kernelIZZZNS0_67_GLOBAL__N__bb565c37_34_ValidateCompressedIndicesKernel_cu_33a4b88b42_validate_compressed_sparse_indices_kernelILNS2_8CDimNameE0ENS2_18CUDAKernelLauncherENS2_14EmptyVecKernelENS2_8DummyVecELm0EEEvRKNS_6TensorESA_lllENKUlvE1_clEvENKUlvE0_clEvEUllllllE_St5arrayIPcLm6EELi4E23TrivialOffsetCalculatorILi5EjESH_ILi1EjENS0_6memory12LoadWithCastILi5EEENSK_13StoreWithCastILi1EEEEEviT_T0_T2_T3_T4_T5_:
        /* <DEDUP_REMOVED lines=41> */
.L_x_18351:
[----:B------:R1:W5:Y:S01]  /*0290*/  LDG.E.U8 R56, desc[UR36][R2.64] ;  /* 0x0000002402387981 */ /* 0x000362000c1e1100 */
[----:B------:R-:W-:Y:S01]  /*02a0*/  HFMA2 R57, -RZ, RZ, 0, 0 ;  /* 0x00000000ff397431 */ /* 0x000fe200000001ff */
[----:B------:R-:W-:Y:S06]  /*02b0*/  BRA `(.L_x_18353) ;  /* 0x0000000c00407947 */ /* 0x000fec0003800000 */
.L_x_18350:
        /* <DEDUP_REMOVED lines=8> */
.L_x_18355:
[----:B------:R-:W2:Y:S02]  /*0340*/  LDG.E R56, desc[UR36][R2.64] ;  /* 0x0000002402387981 */ /* 0x000ea4000c1e1900 */
[----:B--2---:R-:W-:Y:S01]  /*0350*/  SHF.R.S32.HI R57, RZ, 0x1f, R56 ;  /* 0x0000001fff397819 */ /* 0x004fe20000011438 */
[----:B------:R-:W-:Y:S06]  /*0360*/  BRA `(.L_x_18353) ;  /* 0x0000000c00147947 */ /* 0x000fec0003800000 */
.L_x_18354:
[----:B------:R-:W2:Y:S02]  /*0370*/  LDG.E.S16 R56, desc[UR36][R2.64] ;  /* 0x0000002402387981 */ /* 0x000ea4000c1e1700 */
[----:B--2---:R-:W-:Y:S01]  /*0380*/  SHF.R.S32.HI R57, RZ, 0x1f, R56 ;  /* 0x0000001fff397819 */ /* 0x004fe20000011438 */
[----:B------:R-:W-:Y:S06]  /*0390*/  BRA `(.L_x_18353) ;  /* 0x0000000c00087947 */ /* 0x000fec0003800000 */
.L_x_18349:
        /* <DEDUP_REMOVED lines=9> */
.L_x_18357:
[----:B------:R-:W2:Y:S02]  /*0430*/  LDG.E.U16 R2, desc[UR36][R2.64] ;  /* 0x0000002402027981 */ /* 0x000ea4000c1e1500 */
[----:B--2---:R-:W-:-:S06]  /*0440*/  HADD2.F32 R56, -RZ, R2.H0_H0 ;  /* 0x20000002ff387230 */ /* 0x004fcc0000004100 */
[----:B------:R-:W2:Y:S02]  /*0450*/  F2I.S64.TRUNC R56, R56 ;  /* 0x0000003800387311 */ /* 0x000ea4000020d900 */
[----:B--2---:R-:W-:Y:S05]  /*0460*/  BRA `(.L_x_18353) ;  /* 0x0000000800d47947 */ /* 0x004fea0003800000 */
.L_x_18356:
        /* <DEDUP_REMOVED lines=9> */
.L_x_18359:
[----:B------:R-:W2:Y:S02]  /*0500*/  LDG.E.U16 R2, desc[UR36][R2.64] ;  /* 0x0000002402027981 */ /* 0x000ea4000c1e1500 */
[----:B--2---:R-:W-:-:S06]  /*0510*/  HADD2.F32 R56, -RZ, R2.H0_H0 ;  /* 0x20000002ff387230 */ /* 0x004fcc0000004100 */
[----:B------:R-:W2:Y:S02]  /*0520*/  F2I.S64.TRUNC R56, R56 ;  /* 0x0000003800387311 */ /* 0x000ea4000020d900 */
[----:B--2---:R-:W-:Y:S05]  /*0530*/  BRA `(.L_x_18353) ;  /* 0x0000000800a07947 */ /* 0x004fea0003800000 */
.L_x_18358:
[----:B------:R-:W2:Y:S02]  /*0540*/  LDG.E.64 R2, desc[UR36][R2.64] ;  /* 0x0000002402027981 */ /* 0x000ea4000c1e1b00 */
[----:B--2---:R2:W3:Y:S02]  /*0550*/  F2I.S64.F64.TRUNC R56, R2 ;  /* 0x0000000200387311 */ /* 0x0044e4000030d900 */
[----:B--23--:R-:W-:Y:S05]  /*0560*/  BRA `(.L_x_18353) ;  /* 0x0000000800947947 */ /* 0x00cfea0003800000 */
.L_x_18348:
        /* <DEDUP_REMOVED lines=13> */
.L_x_18362:
[----:B------:R-:W2:Y:S02]  /*0640*/  LDG.E.64 R2, desc[UR36][R2.64] ;  /* 0x0000002402027981 */ /* 0x000ea4000c1e1b00 */
[----:B--2---:R2:W3:Y:S02]  /*0650*/  F2I.S64.F64.TRUNC R56, R2 ;  /* 0x0000000200387311 */ /* 0x0044e4000030d900 */
[----:B--23--:R-:W-:Y:S05]  /*0660*/  BRA `(.L_x_18353) ;  /* 0x0000000800547947 */ /* 0x00cfea0003800000 */
.L_x_18361:
        /* <DEDUP_REMOVED lines=26> */
.L_x_18364:
        /* <DEDUP_REMOVED lines=13> */
.L_x_18363:
[----:B------:R-:W2:Y:S02]  /*08e0*/  LDG.E.U16 R56, desc[UR36][R2.64] ;  /* 0x0000002402387981 */ /* 0x000ea4000c1e1500 */
[----:B--2---:R-:W-:-:S06]  /*08f0*/  IMAD.U32 R56, R56, 0x10000, RZ ;  /* 0x0001000038387824 */ /* 0x004fcc00078e00ff */
[----:B------:R-:W2:Y:S02]  /*0900*/  F2I.S64.TRUNC R56, R56 ;  /* 0x0000003800387311 */ /* 0x000ea4000020d900 */
[----:B--2---:R-:W-:Y:S05]  /*0910*/  BRA `(.L_x_18353) ;  /* 0x0000000400a87947 */ /* 0x004fea0003800000 */
.L_x_18360:
        /* <DEDUP_REMOVED lines=11> */
.L_x_18367:
        /* <DEDUP_REMOVED lines=21> */
.L_x_18371:
[----:B------:R-:W-:Y:S05]  /*0b20*/  BSYNC.RECONVERGENT B1 ;  /* 0x0000000000017941 */ /* 0x000fea0003800200 */
.L_x_18370:
[----:B------:R-:W-:Y:S01]  /*0b30*/  IMAD.SHL.U32 R0, R0, 0x100000, RZ ;  /* 0x0010000000007824 */ /* 0x000fe200078e00ff */
[----:B------:R-:W-:-:S04]  /*0b40*/  LEA R2, R2, 0x3b800000, 0x17 ;  /* 0x3b80000002027811 */ /* 0x000fc800078eb8ff */
[----:B------:R-:W-:-:S07]  /*0b50*/  LOP3.LUT R56, R2, R0, R7, 0xfe, !PT ;  /* 0x0000000002387212 */ /* 0x000fce00078efe07 */
.L_x_18369:
[----:B------:R-:W-:Y:S05]  /*0b60*/  BSYNC.RECONVERGENT B0 ;  /* 0x0000000000007941 */ /* 0x000fea0003800200 */
.L_x_18368:
[----:B------:R-:W4:Y:S02]  /*0b70*/  F2I.S64.TRUNC R56, R56 ;  /* 0x0000003800387311 */ /* 0x000f24000020d900 */
[----:B----4-:R-:W-:Y:S05]  /*0b80*/  BRA `(.L_x_18353) ;  /* 0x00000004000c7947 */ /* 0x010fea0003800000 */
.L_x_18366:
        /* <DEDUP_REMOVED lines=21> */
.L_x_18375:
[----:B------:R-:W-:Y:S05]  /*0ce0*/  BSYNC.RECONVERGENT B1 ;  /* 0x0000000000017941 */ /* 0x000fea0003800200 */
.L_x_18374:
[----:B------:R-:W-:Y:S01]  /*0cf0*/  IMAD.SHL.U32 R0, R0, 0x200000, RZ ;  /* 0x0020000000007824 */ /* 0x000fe200078e00ff */
[----:B------:R-:W-:-:S04]  /*0d00*/  LEA R2, R2, 0x37800000, 0x17 ;  /* 0x3780000002027811 */ /* 0x000fc800078eb8ff */
[----:B------:R-:W-:-:S07]  /*0d10*/  LOP3.LUT R56, R2, R0, R7, 0xfe, !PT ;  /* 0x0000000002387212 */ /* 0x000fce00078efe07 */
.L_x_18373:
[----:B------:R-:W-:Y:S05]  /*0d20*/  BSYNC.RECONVERGENT B0 ;  /* 0x0000000000007941 */ /* 0x000fea0003800200 */
.L_x_18372:
[----:B------:R-:W4:Y:S02]  /*0d30*/  F2I.S64.TRUNC R56, R56 ;  /* 0x0000003800387311 */ /* 0x000f24000020d900 */
[----:B----4-:R-:W-:Y:S05]  /*0d40*/  BRA `(.L_x_18353) ;  /* 0x00000000009c7947 */ /* 0x010fea0003800000 */
.L_x_18365:
[----:B------:R-:W-:-:S09]  /*0d50*/  UISETP.NE.AND UP0, UPT, UR4, 0x1c, UPT ;  /* 0x0000001c0400788c */ /* 0x000fd2000bf05270 */
[----:B------:R-:W-:Y:S05]  /*0d60*/  BRA.U !UP0, `(.L_x_18376) ;  /* 0x00000001088c7547 */ /* 0x000fea000b800000 */
[----:B------:R-:W-:-:S09]  /*0d70*/  UISETP.NE.AND UP0, UPT, UR4, 0x1d, UPT ;  /* 0x0000001d0400788c */ /* 0x000fd2000bf05270 */
[----:B------:R-:W-:Y:S05]  /*0d80*/  BRA.U !UP0, `(.L_x_18377) ;  /* 0x00000001087c7547 */ /* 0x000fea000b800000 */
[----:B------:R-:W-:-:S09]  /*0d90*/  UISETP.NE.AND UP0, UPT, UR4, 0x2c, UPT ;  /* 0x0000002c0400788c */ /* 0x000fd2000bf05270 */
[----:B------:R-:W-:Y:S05]  /*0da0*/  BRA.U !UP0, `(.L_x_18378) ;  /* 0x0000000108487547 */ /* 0x000fea000b800000 */
.L_x_18352:
        /* <DEDUP_REMOVED lines=16> */
.L_x_18379:
[----:B------:R-:W-:Y:S01]  /*0eb0*/  CS2R R56, SRZ ;  /* 0x0000000000387805 */ /* 0x000fe2000001ff00 */
[----:B------:R-:W-:Y:S06]  /*0ec0*/  BRA `(.L_x_18353) ;  /* 0x00000000003c7947 */ /* 0x000fec0003800000 */
.L_x_18378:
        /* <DEDUP_REMOVED lines=8> */
.L_x_18381:
[----:B------:R-:W-:Y:S05]  /*0f50*/  BSYNC.RECONVERGENT B0 ;  /* 0x0000000000007941 */ /* 0x000fea0003800200 */
.L_x_18380:
[----:B------:R-:W2:Y:S02]  /*0f60*/  F2I.S64.TRUNC R56, R56 ;  /* 0x0000003800387311 */ /* 0x000ea4000020d900 */
[----:B--2---:R-:W-:Y:S05]  /*0f70*/  BRA `(.L_x_18353) ;  /* 0x0000000000107947 */ /* 0x004fea0003800000 */
.L_x_18377:
[----:B------:R2:W5:Y:S01]  /*0f80*/  LDG.E.64 R56, desc[UR36][R2.64] ;  /* 0x0000002402387981 */ /* 0x000562000c1e1b00 */
[----:B------:R-:W-:Y:S05]  /*0f90*/  BRA `(.L_x_18353) ;  /* 0x0000000000087947 */ /* 0x000fea0003800000 */
.L_x_18376:
[----:B------:R3:W5:Y:S01]  /*0fa0*/  LDG.E R56, desc[UR36][R2.64] ;  /* 0x0000002402387981 */ /* 0x000762000c1e1900 */
[----:B------:R-:W-:-:S07]  /*0fb0*/  IMAD.MOV.U32 R57, RZ, RZ, RZ ;  /* 0x000000ffff397224 */ /* 0x000fce00078e00ff */
.L_x_18353:
        /* <DEDUP_REMOVED lines=19> */
.L_x_18385:
[----:B------:R0:W5:Y:S01]  /*10f0*/  LDG.E.U8 R54, desc[UR36][R2.64] ;  /* 0x0000002402367981 */ /* 0x000162000c1e1100 */
[----:B------:R-:W-:Y:S01]  /*1100*/  IMAD.MOV.U32 R55, RZ, RZ, RZ ;  /* 0x000000ffff377224 */ /* 0x000fe200078e00ff */
[----:B------:R-:W-:Y:S06]  /*1110*/  BRA `(.L_x_18387) ;  /* 0x0000000c00407947 */ /* 0x000fec0003800000 */
.L_x_18384:
        /* <DEDUP_REMOVED lines=8> */
.L_x_18389:
[----:B------:R-:W2:Y:S02]  /*11a0*/  LDG.E R54, desc[UR36][R2.64] ;  /* 0x0000002402367981 */ /* 0x000ea4000c1e1900 */
[----:B--2---:R-:W-:Y:S01]  /*11b0*/  SHF.R.S32.HI R55, RZ, 0x1f, R54 ;  /* 0x0000001fff377819 */ /* 0x004fe20000011436 */
[----:B------:R-:W-:Y:S06]  /*11c0*/  BRA `(.L_x_18387) ;  /* 0x0000000c00147947 */ /* 0x000fec0003800000 */
.L_x_18388:
[----:B------:R-:W2:Y:S02]  /*11d0*/  LDG.E.S16 R54, desc[UR36][R2.64] ;  /* 0x0000002402367981 */ /* 0x000ea4000c1e1700 */
[----:B--2---:R-:W-:Y:S01]  /*11e0*/  SHF.R.S32.HI R55, RZ, 0x1f, R54 ;  /* 0x0000001fff377819 */ /* 0x004fe20000011436 */
[----:B------:R-:W-:Y:S06]  /*11f0*/  BRA `(.L_x_18387) ;  /* 0x0000000c00087947 */ /* 0x000fec0003800000 */
.L_x_18383:
        /* <DEDUP_REMOVED lines=9> */
.L_x_18391:
[----:B------:R-:W2:Y:S02]  /*1290*/  LDG.E.U16 R2, desc[UR36][R2.64] ;  /* 0x0000002402027981 */ /* 0x000ea4000c1e1500 */
[----:B--2---:R-:W-:-:S06]  /*12a0*/  HADD2.F32 R54, -RZ, R2.H0_H0 ;  /* 0x20000002ff367230 */ /* 0x004fcc0000004100 */
[----:B------:R-:W2:Y:S02]  /*12b0*/  F2I.S64.TRUNC R54, R54 ;  /* 0x0000003600367311 */ /* 0x000ea4000020d900 */
[----:B--2---:R-:W-:Y:S05]  /*12c0*/  BRA `(.L_x_18387) ;  /* 0x0000000800d47947 */ /* 0x004fea0003800000 */
.L_x_18390:
        /* <DEDUP_REMOVED lines=9> */
.L_x_18393:
[----:B------:R-:W2:Y:S02]  /*1360*/  LDG.E.U16 R2, desc[UR36][R2.64] ;  /* 0x0000002402027981 */ /* 0x000ea4000c1e1500 */
[----:B--2---:R-:W-:-:S06]  /*1370*/  HADD2.F32 R54, -RZ, R2.H0_H0 ;  /* 0x20000002ff367230 */ /* 0x004fcc0000004100 */
[----:B------:R-:W2:Y:S02]  /*1380*/  F2I.S64.TRUNC R54, R54 ;  /* 0x0000003600367311 */ /* 0x000ea4000020d900 */
[----:B--2---:R-:W-:Y:S05]  /*1390*/  BRA `(.L_x_18387) ;  /* 0x0000000800a07947 */ /* 0x004fea0003800000 */
.L_x_18392:
[----:B------:R-:W2:Y:S02]  /*13a0*/  LDG.E.64 R2, desc[UR36][R2.64] ;  /* 0x0000002402027981 */ /* 0x000ea4000c1e1b00 */
[----:B--2---:R2:W3:Y:S02]  /*13b0*/  F2I.S64.F64.TRUNC R54, R2 ;  /* 0x0000000200367311 */ /* 0x0044e4000030d900 */
[----:B--23--:R-:W-:Y:S05]  /*13c0*/  BRA `(.L_x_18387) ;  /* 0x0000000800947947 */ /* 0x00cfea0003800000 */
.L_x_18382:
        /* <DEDUP_REMOVED lines=13> */
.L_x_18396:
[----:B------:R-:W2:Y:S02]  /*14a0*/  LDG.E.64 R2, desc[UR36][R2.64] ;  /* 0x0000002402027981 */ /* 0x000ea4000c1e1b00 */
[----:B--2---:R0:W1:Y:S02]  /*14b0*/  F2I.S64.F64.TRUNC R54, R2 ;  /* 0x0000000200367311 */ /* 0x004064000030d900 */
[----:B01----:R-:W-:Y:S05]  /*14c0*/  BRA `(.L_x_18387) ;  /* 0x0000000800547947 */ /* 0x003fea0003800000 */
.L_x_18395:
        /* <DEDUP_REMOVED lines=26> */
.L_x_18398:
        /* <DEDUP_REMOVED lines=13> */
.L_x_18397:
[----:B------:R-:W2:Y:S02]  /*1740*/  LDG.E.U16 R54, desc[UR36][R2.64] ;  /* 0x0000002402367981 */ /* 0x000ea4000c1e1500 */
[----:B--2---:R-:W-:-:S06]  /*1750*/  SHF.L.U32 R54, R54, 0x10, RZ ;  /* 0x0000001036367819 */ /* 0x004fcc00000006ff */
[----:B------:R-:W0:Y:S02]  /*1760*/  F2I.S64.TRUNC R54, R54 ;  /* 0x0000003600367311 */ /* 0x000e24000020d900 */
[----:B0-----:R-:W-:Y:S05]  /*1770*/  BRA `(.L_x_18387) ;  /* 0x0000000400a87947 */ /* 0x001fea0003800000 */
.L_x_18394:
        /* <DEDUP_REMOVED lines=11> */
.L_x_18401:
        /* <DEDUP_REMOVED lines=21> */
.L_x_18405:
[----:B------:R-:W-:Y:S05]  /*1980*/  BSYNC.RECONVERGENT B1 ;  /* 0x0000000000017941 */ /* 0x000fea0003800200 */
.L_x_18404:
[----:B------:R-:W-:Y:S01]  /*1990*/  IMAD.SHL.U32 R0, R0, 0x100000, RZ ;  /* 0x0010000000007824 */ /* 0x000fe200078e00ff */
[----:B------:R-:W-:-:S04]  /*19a0*/  LEA R2, R2, 0x3b800000, 0x17 ;  /* 0x3b80000002027811 */ /* 0x000fc800078eb8ff */
[----:B------:R-:W-:-:S07]  /*19b0*/  LOP3.LUT R54, R2, R0, R7, 0xfe, !PT ;  /* 0x0000000002367212 */ /* 0x000fce00078efe07 */
.L_x_18403:
[----:B------:R-:W-:Y:S05]  /*19c0*/  BSYNC.RECONVERGENT B0 ;  /* 0x0000000000007941 */ /* 0x000fea0003800200 */
.L_x_18402:
[----:B------:R-:W4:Y:S02]  /*19d0*/  F2I.S64.TRUNC R54, R54 ;  /* 0x0000003600367311 */ /* 0x000f24000020d900 */
[----:B----4-:R-:W-:Y:S05]  /*19e0*/  BRA `(.L_x_18387) ;  /* 0x00000004000c7947 */ /* 0x010fea0003800000 */
.L_x_18400:
        /* <DEDUP_REMOVED lines=21> */
.L_x_18409:
[----:B------:R-:W-:Y:S05]  /*1b40*/  BSYNC.RECONVERGENT B1 ;  /* 0x0000000000017941 */ /* 0x000fea0003800200 */
.L_x_18408:
[----:B------:R-:W-:Y:S01]  /*1b50*/  IMAD.SHL.U32 R0, R0, 0x200000, RZ ;  /* 0x0020000000007824 */ /* 0x000fe200078e00ff */
[----:B------:R-:W-:-:S04]  /*1b60*/  LEA R2, R2, 0x37800000, 0x17 ;  /* 0x3780000002027811 */ /* 0x000fc800078eb8ff */
[----:B------:R-:W-:-:S07]  /*1b70*/  LOP3.LUT R54, R2, R0, R7, 0xfe, !PT ;  /* 0x0000000002367212 */ /* 0x000fce00078efe07 */
.L_x_18407:
[----:B------:R-:W-:Y:S05]  /*1b80*/  BSYNC.RECONVERGENT B0 ;  /* 0x0000000000007941 */ /* 0x000fea0003800200 */
.L_x_18406:
[----:B------:R-:W4:Y:S02]  /*1b90*/  F2I.S64.TRUNC R54, R54 ;  /* 0x0000003600367311 */ /* 0x000f24000020d900 */
[----:B----4-:R-:W-:Y:S05]  /*1ba0*/  BRA `(.L_x_18387) ;  /* 0x00000000009c7947 */ /* 0x010fea0003800000 */
.L_x_18399:
[----:B------:R-:W-:-:S09]  /*1bb0*/  UISETP.NE.AND UP0, UPT, UR4, 0x1c, UPT ;  /* 0x0000001c0400788c */ /* 0x000fd2000bf05270 */
[----:B------:R-:W-:Y:S05]  /*1bc0*/  BRA.U !UP0, `(.L_x_18410) ;  /* 0x00000001088c7547 */ /* 0x000fea000b800000 */
[----:B------:R-:W-:-:S09]  /*1bd0*/  UISETP.NE.AND UP0, UPT, UR4, 0x1d, UPT ;  /* 0x0000001d0400788c */ /* 0x000fd2000bf05270 */
[----:B------:R-:W-:Y:S05]  /*1be0*/  BRA.U !UP0, `(.L_x_18411) ;  /* 0x00000001087c7547 */ /* 0x000fea000b800000 */
[----:B------:R-:W-:-:S09]  /*1bf0*/  UISETP.NE.AND UP0, UPT, UR4, 0x2c, UPT ;  /* 0x0000002c0400788c */ /* 0x000fd2000bf05270 */
[----:B------:R-:W-:Y:S05]  /*1c00*/  BRA.U !UP0, `(.L_x_18412) ;  /* 0x0000000108487547 */ /* 0x000fea000b800000 */
.L_x_18386:
        /* <DEDUP_REMOVED lines=16> */
.L_x_18413:
[----:B------:R-:W-:Y:S01]  /*1d10*/  CS2R R54, SRZ ;  /* 0x0000000000367805 */ /* 0x000fe2000001ff00 */
[----:B------:R-:W-:Y:S06]  /*1d20*/  BRA `(.L_x_18387) ;  /* 0x00000000003c7947 */ /* 0x000fec0003800000 */
.L_x_18412:
        /* <DEDUP_REMOVED lines=8> */
.L_x_18415:
[----:B------:R-:W-:Y:S05]  /*1db0*/  BSYNC.RECONVERGENT B0 ;  /* 0x0000000000007941 */ /* 0x000fea0003800200 */
.L_x_18414:
[----:B------:R-:W2:Y:S02]  /*1dc0*/  F2I.S64.TRUNC R54, R54 ;  /* 0x0000003600367311 */ /* 0x000ea4000020d900 */
[----:B--2---:R-:W-:Y:S05]  /*1dd0*/  BRA `(.L_x_18387) ;  /* 0x0000000000107947 */ /* 0x004fea0003800000 */
.L_x_18411:
[----:B------:R2:W5:Y:S01]  /*1de0*/  LDG.E.64 R54, desc[UR36][R2.64] ;  /* 0x0000002402367981 */ /* 0x000562000c1e1b00 */
[----:B------:R-:W-:Y:S05]  /*1df0*/  BRA `(.L_x_18387) ;  /* 0x0000000000087947 */ /* 0x000fea0003800000 */
.L_x_18410:
[----:B------:R3:W5:Y:S01]  /*1e00*/  LDG.E R54, desc[UR36][R2.64] ;  /* 0x0000002402367981 */ /* 0x000762000c1e1900 */
[----:B------:R-:W-:-:S07]  /*1e10*/  MOV R55, RZ ;  /* 0x000000ff00377202 */ /* 0x000fce0000000f00 */
.L_x_18387:
        /* <DEDUP_REMOVED lines=19> */
.L_x_18419:
[----:B------:R0:W5:Y:S01]  /*1f50*/  LDG.E.U8 R50, desc[UR36][R2.64] ;  /* 0x0000002402327981 */ /* 0x000162000c1e1100 */
[----:B------:R-:W-:Y:S01]  /*1f60*/  IMAD.MOV.U32 R51, RZ, RZ, RZ ;  /* 0x000000ffff337224 */ /* 0x000fe200078e00ff */
[----:B------:R-:W-:Y:S06]  /*1f70*/  BRA `(.L_x_18421) ;  /* 0x0000000c00407947 */ /* 0x000fec0003800000 */
.L_x_18418:
        /* <DEDUP_REMOVED lines=8> */
.L_x_18423:
[----:B------:R-:W2:Y:S02]  /*2000*/  LDG.E R50, desc[UR36][R2.64] ;  /* 0x0000002402327981 */ /* 0x000ea4000c1e1900 */
[----:B--2---:R-:W-:Y:S01]  /*2010*/  SHF.R.S32.HI R51, RZ, 0x1f, R50 ;  /* 0x0000001fff337819 */ /* 0x004fe20000011432 */
[----:B------:R-:W-:Y:S06]  /*2020*/  BRA `(.L_x_18421) ;  /* 0x0000000c00147947 */ /* 0x000fec0003800000 */
.L_x_18422:
[----:B------:R-:W2:Y:S02]  /*2030*/  LDG.E.S16 R50, desc[UR36][R2.64] ;  /* 0x0000002402327981 */ /* 0x000ea4000c1e1700 */
[----:B--2---:R-:W-:Y:S01]  /*2040*/  SHF.R.S32.HI R51, RZ, 0x1f, R50 ;  /* 0x0000001fff337819 */ /* 0x004fe20000011432 */
[----:B------:R-:W-:Y:S06]  /*2050*/  BRA `(.L_x_18421) ;  /* 0x0000000c00087947 */ /* 0x000fec0003800000 */
.L_x_18417:
        /* <DEDUP_REMOVED lines=9> */
.L_x_18425:
[----:B------:R-:W2:Y:S02]  /*20f0*/  LDG.E.U16 R2, desc[UR36][R2.64] ;  /* 0x0000002402027981 */ /* 0x000ea4000c1e1500 */
[----:B--2---:R-:W-:-:S06]  /*2100*/  HADD2.F32 R50, -RZ, R2.H0_H0 ;  /* 0x20000002ff327230 */ /* 0x004fcc0000004100 */
[----:B------:R-:W0:Y:S02]  /*2110*/  F2I.S64.TRUNC R50, R50 ;  /* 0x0000003200327311 */ /* 0x000e24000020d900 */
[----:B0-----:R-:W-:Y:S05]  /*2120*/  BRA `(.L_x_18421) ;  /* 0x0000000800d47947 */ /* 0x001fea0003800000 */
.L_x_18424:
        /* <DEDUP_REMOVED lines=9> */
.L_x_18427:
[----:B------:R-:W2:Y:S02]  /*21c0*/  LDG.E.U16 R2, desc[UR36][R2.64] ;  /* 0x0000002402027981 */ /* 0x000ea4000c1e1500 */
[----:B--2---:R-:W-:-:S06]  /*21d0*/  HADD2.F32 R50, -RZ, R2.H0_H0 ;  /* 0x20000002ff327230 */ /* 0x004fcc0000004100 */
[----:B------:R-:W0:Y:S02]  /*21e0*/  F2I.S64.TRUNC R50, R50 ;  /* 0x0000003200327311 */ /* 0x000e24000020d900 */
[----:B0-----:R-:W-:Y:S05]  /*21f0*/  BRA `(.L_x_18421) ;  /* 0x0000000800a07947 */ /* 0x001fea0003800000 */
.L_x_18426:
[----:B------:R-:W2:Y:S02]  /*2200*/  LDG.E.64 R2, desc[UR36][R2.64] ;  /* 0x0000002402027981 */ /* 0x000ea4000c1e1b00 */
[----:B--2---:R0:W1:Y:S02]  /*2210*/  F2I.S64.F64.TRUNC R50, R2 ;  /* 0x0000000200327311 */ /* 0x004064000030d900 */
[----:B01----:R-:W-:Y:S05]  /*2220*/  BRA `(.L_x_18421) ;  /* 0x0000000800947947 */ /* 0x003fea0003800000 */
.L_x_18416:
        /* <DEDUP_REMOVED lines=13> */
.L_x_18430:
[----:B------:R-:W2:Y:S02]  /*2300*/  LDG.E.64 R2, desc[UR36][R2.64] ;  /* 0x0000002402027981 */ /* 0x000ea4000c1e1b00 */
[----:B--2---:R0:W1:Y:S02]  /*2310*/  F2I.S64.F64.TRUNC R50, R2 ;  /* 0x0000000200327311 */ /* 0x004064000030d900 */
[----:B01----:R-:W-:Y:S05]  /*2320*/  BRA `(.L_x_18421) ;  /* 0x0000000800547947 */ /* 0x003fea0003800000 */
.L_x_18429:
        /* <DEDUP_REMOVED lines=26> */
.L_x_18432:
        /* <DEDUP_REMOVED lines=13> */
.L_x_18431:
[----:B------:R-:W2:Y:S02]  /*25a0*/  LDG.E.U16 R50, desc[UR36][R2.64] ;  /* 0x0000002402327981 */ /* 0x000ea4000c1e1500 */
[----:B--2---:R-:W-:-:S06]  /*25b0*/  IMAD.U32 R50, R50, 0x10000, RZ ;  /* 0x0001000032327824 */ /* 0x004fcc00078e00ff */
[----:B------:R-:W0:Y:S02]  /*25c0*/  F2I.S64.TRUNC R50, R50 ;  /* 0x0000003200327311 */ /* 0x000e24000020d900 */
[----:B0-----:R-:W-:Y:S05]  /*25d0*/  BRA `(.L_x_18421) ;  /* 0x0000000400a87947 */ /* 0x001fea0003800000 */
.L_x_18428:
        /* <DEDUP_REMOVED lines=11> */
.L_x_18435:
        /* <DEDUP_REMOVED lines=21> */
.L_x_18439:
[----:B------:R-:W-:Y:S05]  /*27e0*/  BSYNC.RECONVERGENT B1 ;  /* 0x0000000000017941 */ /* 0x000fea0003800200 */
.L_x_18438:
[----:B------:R-:W-:Y:S01]  /*27f0*/  IMAD.SHL.U32 R0, R0, 0x100000, RZ ;  /* 0x0010000000007824 */ /* 0x000fe200078e00ff */
[----:B------:R-:W-:-:S04]  /*2800*/  LEA R2, R2, 0x3b800000, 0x17 ;  /* 0x3b80000002027811 */ /* 0x000fc800078eb8ff */
[----:B------:R-:W-:-:S07]  /*2810*/  LOP3.LUT R50, R2, R0, R7, 0xfe, !PT ;  /* 0x0000000002327212 */ /* 0x000fce00078efe07 */
.L_x_18437:
[----:B------:R-:W-:Y:S05]  /*2820*/  BSYNC.RECONVERGENT B0 ;  /* 0x0000000000007941 */ /* 0x000fea0003800200 */
.L_x_18436:
[----:B------:R-:W2:Y:S02]  /*2830*/  F2I.S64.TRUNC R50, R50 ;  /* 0x0000003200327311 */ /* 0x000ea4000020d900 */
[----:B--2---:R-:W-:Y:S05]  /*2840*/  BRA `(.L_x_18421) ;  /* 0x00000004000c7947 */ /* 0x004fea0003800000 */
.L_x_18434:
        /* <DEDUP_REMOVED lines=21> */
.L_x_18443:
[----:B------:R-:W-:Y:S05]  /*29a0*/  BSYNC.RECONVERGENT B1 ;  /* 0x0000000000017941 */ /* 0x000fea0003800200 */
.L_x_18442:
[----:B------:R-:W-:Y:S02]  /*29b0*/  SHF.L.U32 R0, R0, 0x15, RZ ;  /* 0x0000001500007819 */ /* 0x000fe400000006ff */
[----:B------:R-:W-:-:S04]  /*29c0*/  LEA R2, R2, 0x37800000, 0x17 ;  /* 0x3780000002027811 */ /* 0x000fc800078eb8ff */
[----:B------:R-:W-:-:S07]  /*29d0*/  LOP3.LUT R50, R2, R0, R7, 0xfe, !PT ;  /* 0x0000000002327212 */ /* 0x000fce00078efe07 */
.L_x_18441:
[----:B------:R-:W-:Y:S05]  /*29e0*/  BSYNC.RECONVERGENT B0 ;  /* 0x0000000000007941 */ /* 0x000fea0003800200 */
.L_x_18440:
[----:B------:R-:W3:Y:S02]  /*29f0*/  F2I.S64.TRUNC R50, R50 ;  /* 0x0000003200327311 */ /* 0x000ee4000020d900 */
[----:B---3--:R-:W-:Y:S05]  /*2a00*/  BRA `(.L_x_18421) ;  /* 0x00000000009c7947 */ /* 0x008fea0003800000 */
.L_x_18433:
[----:B------:R-:W-:-:S09]  /*2a10*/  UISETP.NE.AND UP0, UPT, UR4, 0x1c, UPT ;  /* 0x0000001c0400788c */ /* 0x000fd2000bf05270 */
[----:B------:R-:W-:Y:S05]  /*2a20*/  BRA.U !UP0, `(.L_x_18444) ;  /* 0x00000001088c7547 */ /* 0x000fea000b800000 */
[----:B------:R-:W-:-:S09]  /*2a30*/  UISETP.NE.AND UP0, UPT, UR4, 0x1d, UPT ;  /* 0x0000001d0400788c */ /* 0x000fd2000bf05270 */
[----:B------:R-:W-:Y:S05]  /*2a40*/  BRA.U !UP0, `(.L_x_18445) ;  /* 0x00000001087c7547 */ /* 0x000fea000b800000 */
[----:B------:R-:W-:-:S09]  /*2a50*/  UISETP.NE.AND UP0, UPT, UR4, 0x2c, UPT ;  /* 0x0000002c0400788c */ /* 0x000fd2000bf05270 */
[----:B------:R-:W-:Y:S05]  /*2a60*/  BRA.U !UP0, `(.L_x_18446) ;  /* 0x0000000108487547 */ /* 0x000fea000b800000 */
.L_x_18420:
        /* <DEDUP_REMOVED lines=16> */
.L_x_18447:
[----:B------:R-:W-:Y:S01]  /*2b70*/  CS2R R50, SRZ ;  /* 0x0000000000327805 */ /* 0x000fe2000001ff00 */
[----:B------:R-:W-:Y:S06]  /*2b80*/  BRA `(.L_x_18421) ;  /* 0x00000000003c7947 */ /* 0x000fec0003800000 */
.L_x_18446:
        /* <DEDUP_REMOVED lines=8> */
.L_x_18449:
[----:B------:R-:W-:Y:S05]  /*2c10*/  BSYNC.RECONVERGENT B0 ;  /* 0x0000000000007941 */ /* 0x000fea0003800200 */
.L_x_18448:
[----:B------:R-:W4:Y:S02]  /*2c20*/  F2I.S64.TRUNC R50, R50 ;  /* 0x0000003200327311 */ /* 0x000f24000020d900 */
[----:B----4-:R-:W-:Y:S05]  /*2c30*/  BRA `(.L_x_18421) ;  /* 0x0000000000107947 */ /* 0x010fea0003800000 */
.L_x_18445:
[----:B------:R4:W5:Y:S01]  /*2c40*/  LDG.E.64 R50, desc[UR36][R2.64] ;  /* 0x0000002402327981 */ /* 0x000962000c1e1b00 */
[----:B------:R-:W-:Y:S05]  /*2c50*/  BRA `(.L_x_18421) ;  /* 0x0000000000087947 */ /* 0x000fea0003800000 */
.L_x_18444:
[----:B------:R3:W5:Y:S01]  /*2c60*/  LDG.E R50, desc[UR36][R2.64] ;  /* 0x0000002402327981 */ /* 0x000762000c1e1900 */
[----:B------:R-:W-:-:S07]  /*2c70*/  IMAD.MOV.U32 R51, RZ, RZ, RZ ;  /* 0x000000ffff337224 */ /* 0x000fce00078e00ff */
.L_x_18421:
        /* <DEDUP_REMOVED lines=19> */
.L_x_18453:
[----:B------:R4:W5:Y:S01]  /*2db0*/  LDG.E.U8 R48, desc[UR36][R2.64] ;  /* 0x0000002402307981 */ /* 0x000962000c1e1100 */
[----:B------:R-:W-:Y:S01]  /*2dc0*/  IMAD.MOV.U32 R49, RZ, RZ, RZ ;  /* 0x000000ffff317224 */ /* 0x000fe200078e00ff */
[----:B------:R-:W-:Y:S06]  /*2dd0*/  BRA `(.L_x_18455) ;  /* 0x0000000c00407947 */ /* 0x000fec0003800000 */
.L_x_18452:
        /* <DEDUP_REMOVED lines=8> */
.L_x_18457:
[----:B------:R-:W2:Y:S02]  /*2e60*/  LDG.E R48, desc[UR36][R2.64] ;  /* 0x0000002402307981 */ /* 0x000ea4000c1e1900 */
[----:B--2---:R-:W-:Y:S01]  /*2e70*/  SHF.R.S32.HI R49, RZ, 0x1f, R48 ;  /* 0x0000001fff317819 */ /* 0x004fe20000011430 */
[----:B------:R-:W-:Y:S06]  /*2e80*/  BRA `(.L_x_18455) ;  /* 0x0000000c00147947 */ /* 0x000fec0003800000 */
.L_x_18456:
[----:B------:R-:W2:Y:S02]  /*2e90*/  LDG.E.S16 R48, desc[UR36][R2.64] ;  /* 0x0000002402307981 */ /* 0x000ea4000c1e1700 */
[----:B--2---:R-:W-:Y:S01]  /*2ea0*/  SHF.R.S32.HI R49, RZ, 0x1f, R48 ;  /* 0x0000001fff317819 */ /* 0x004fe20000011430 */
[----:B------:R-:W-:Y:S06]  /*2eb0*/  BRA `(.L_x_18455) ;  /* 0x0000000c00087947 */ /* 0x000fec0003800000 */
.L_x_18451:
        /* <DEDUP_REMOVED lines=9> */
.L_x_18459:
[----:B------:R-:W2:Y:S02]  /*2f50*/  LDG.E.U16 R2, desc[UR36][R2.64] ;  /* 0x0000002402027981 */ /* 0x000ea4000c1e1500 */
[----:B--2---:R-:W-:-:S06]  /*2f60*/  HADD2.F32 R48, -RZ, R2.H0_H0 ;  /* 0x20000002ff307230 */ /* 0x004fcc0000004100 */
[----:B------:R-:W3:Y:S02]  /*2f70*/  F2I.S64.TRUNC R48, R48 ;  /* 0x0000003000307311 */ /* 0x000ee4000020d900 */
[----:B---3--:R-:W-:Y:S05]  /*2f80*/  BRA `(.L_x_18455) ;  /* 0x0000000800d47947 */ /* 0x008fea0003800000 */
.L_x_18458:
        /* <DEDUP_REMOVED lines=9> */
.L_x_18461:
[----:B------:R-:W2:Y:S02]  /*3020*/  LDG.E.U16 R2, desc[UR36][R2.64] ;  /* 0x0000002402027981 */ /* 0x000ea4000c1e1500 */
[----:B--2---:R-:W-:-:S06]  /*3030*/  HADD2.F32 R48, -RZ, R2.H0_H0 ;  /* 0x20000002ff307230 */ /* 0x004fcc0000004100 */
[----:B------:R-:W3:Y:S02]  /*3040*/  F2I.S64.TRUNC R48, R48 ;  /* 0x0000003000307311 */ /* 0x000ee4000020d900 */
[----:B---3--:R-:W-:Y:S05]  /*3050*/  BRA `(.L_x_18455) ;  /* 0x0000000800a07947 */ /* 0x008fea0003800000 */
.L_x_18460:
[----:B------:R-:W2:Y:S02]  /*3060*/  LDG.E.64 R2, desc[UR36][R2.64] ;  /* 0x0000002402027981 */ /* 0x000ea4000c1e1b00 */
[----:B--2---:R3:W4:Y:S02]  /*3070*/  F2I.S64.F64.TRUNC R48, R2 ;  /* 0x0000000200307311 */ /* 0x004724000030d900 */
[----:B---34-:R-:W-:Y:S05]  /*3080*/  BRA `(.L_x_18455) ;  /* 0x0000000800947947 */ /* 0x018fea0003800000 */
.L_x_18450:
        /* <DEDUP_REMOVED lines=13> */
.L_x_18464:
[----:B------:R-:W2:Y:S02]  /*3160*/  LDG.E.64 R2, desc[UR36][R2.64] ;  /* 0x0000002402027981 */ /* 0x000ea4000c1e1b00 */
[----:B--2---:R3:W4:Y:S02]  /*3170*/  F2I.S64.F64.TRUNC R48, R2 ;  /* 0x0000000200307311 */ /* 0x004724000030d900 */
[----:B---34-:R-:W-:Y:S05]  /*3180*/  BRA `(.L_x_18455) ;  /* 0x0000000800547947 */ /* 0x018fea0003800000 */
.L_x_18463:
        /* <DEDUP_REMOVED lines=26> */
.L_x_18466:
        /* <DEDUP_REMOVED lines=13> */
.L_x_18465:
[----:B------:R-:W2:Y:S02]  /*3400*/  LDG.E.U16 R48, desc[UR36][R2.64] ;  /* 0x0000002402307981 */ /* 0x000ea4000c1e1500 */
[----:B--2---:R-:W-:-:S06]  /*3410*/  IMAD.U32 R48, R48, 0x10000, RZ ;  /* 0x0001000030307824 */ /* 0x004fcc00078e00ff */
[----:B------:R-:W3:Y:S02]  /*3420*/  F2I.S64.TRUNC R48, R48 ;  /* 0x0000003000307311 */ /* 0x000ee4000020d900 */
[----:B---3--:R-:W-:Y:S05]  /*3430*/  BRA `(.L_x_18455) ;  /* 0x0000000400a87947 */ /* 0x008fea0003800000 */
.L_x_18462:
        /* <DEDUP_REMOVED lines=11> */
.L_x_18469:
        /* <DEDUP_REMOVED lines=21> */
.L_x_18473:
[----:B------:R-:W-:Y:S05]  /*3640*/  BSYNC.RECONVERGENT B1 ;  /* 0x0000000000017941 */ /* 0x000fea0003800200 */
.L_x_18472:
[----:B------:R-:W-:Y:S02]  /*3650*/  SHF.L.U32 R0, R0, 0x14, RZ ;  /* 0x0000001400007819 */ /* 0x000fe400000006ff */
[----:B------:R-:W-:-:S04]  /*3660*/  LEA R2, R2, 0x3b800000, 0x17 ;  /* 0x3b80000002027811 */ /* 0x000fc800078eb8ff */
[----:B------:R-:W-:-:S07]  /*3670*/  LOP3.LUT R48, R2, R0, R7, 0xfe, !PT ;  /* 0x0000000002307212 */ /* 0x000fce00078efe07 */
.L_x_18471:
[----:B------:R-:W-:Y:S05]  /*3680*/  BSYNC.RECONVERGENT B0 ;  /* 0x0000000000007941 */ /* 0x000fea0003800200 */
.L_x_18470:
[----:B------:R-:W3:Y:S02]  /*3690*/  F2I.S64.TRUNC R48, R48 ;  /* 0x0000003000307311 */ /* 0x000ee4000020d900 */
[----:B---3--:R-:W-:Y:S05]  /*36a0*/  BRA `(.L_x_18455) ;  /* 0x00000004000c7947 */ /* 0x008fea0003800000 */
.L_x_18468:
        /* <DEDUP_REMOVED lines=21> */
.L_x_18477:
[----:B------:R-:W-:Y:S05]  /*3800*/  BSYNC.RECONVERGENT B1 ;  /* 0x0000000000017941 */ /* 0x000fea0003800200 */
.L_x_18476:
[----:B------:R-:W-:Y:S01]  /*3810*/  IMAD.SHL.U32 R0, R0, 0x200000, RZ ;  /* 0x0020000000007824 */ /* 0x000fe200078e00ff */
[----:B------:R-:W-:-:S04]  /*3820*/  LEA R2, R2, 0x37800000, 0x17 ;  /* 0x3780000002027811 */ /* 0x000fc800078eb8ff */
[----:B------:R-:W-:-:S07]  /*3830*/  LOP3.LUT R48, R2, R0, R7, 0xfe, !PT ;  /* 0x0000000002307212 */ /* 0x000fce00078efe07 */
.L_x_18475:
[----:B------:R-:W-:Y:S05]  /*3840*/  BSYNC.RECONVERGENT B0 ;  /* 0x0000000000007941 */ /* 0x000fea0003800200 */
.L_x_18474:
[----:B------:R-:W2:Y:S02]  /*3850*/  F2I.S64.TRUNC R48, R48 ;  /* 0x0000003000307311 */ /* 0x000ea4000020d900 */
[----:B--2---:R-:W-:Y:S05]  /*3860*/  BRA `(.L_x_18455) ;  /* 0x00000000009c7947 */ /* 0x004fea0003800000 */
.L_x_18467:
[----:B------:R-:W-:-:S09]  /*3870*/  UISETP.NE.AND UP0, UPT, UR4, 0x1c, UPT ;  /* 0x0000001c0400788c */ /* 0x000fd2000bf05270 */
[----:B------:R-:W-:Y:S05]  /*3880*/  BRA.U !UP0, `(.L_x_18478) ;  /* 0x00000001088c7547 */ /* 0x000fea000b800000 */
[----:B------:R-:W-:-:S09]  /*3890*/  UISETP.NE.AND UP0, UPT, UR4, 0x1d, UPT ;  /* 0x0000001d0400788c */ /* 0x000fd2000bf05270 */
[----:B------:R-:W-:Y:S05]  /*38a0*/  BRA.U !UP0, `(.L_x_18479) ;  /* 0x00000001087c7547 */ /* 0x000fea000b800000 */
[----:B------:R-:W-:-:S09]  /*38b0*/  UISETP.NE.AND UP0, UPT, UR4, 0x2c, UPT ;  /* 0x0000002c0400788c */ /* 0x000fd2000bf05270 */
[----:B------:R-:W-:Y:S05]  /*38c0*/  BRA.U !UP0, `(.L_x_18480) ;  /* 0x0000000108487547 */ /* 0x000fea000b800000 */
.L_x_18454:
        /* <DEDUP_REMOVED lines=16> */
.L_x_18481:
[----:B------:R-:W-:Y:S01]  /*39d0*/  CS2R R48, SRZ ;  /* 0x0000000000307805 */ /* 0x000fe2000001ff00 */
[----:B------:R-:W-:Y:S06]  /*39e0*/  BRA `(.L_x_18455) ;  /* 0x00000000003c7947 */ /* 0x000fec0003800000 */
.L_x_18480:
        /* <DEDUP_REMOVED lines=8> */
.L_x_18483:
[----:B------:R-:W-:Y:S05]  /*3a70*/  BSYNC.RECONVERGENT B0 ;  /* 0x0000000000007941 */ /* 0x000fea0003800200 */
.L_x_18482:
[----:B------:R-:W1:Y:S02]  /*3a80*/  F2I.S64.TRUNC R48, R48 ;  /* 0x0000003000307311 */ /* 0x000e64000020d900 */
[----:B-1----:R-:W-:Y:S05]  /*3a90*/  BRA `(.L_x_18455) ;  /* 0x0000000000107947 */ /* 0x002fea0003800000 */
.L_x_18479:
[----:B------:R0:W5:Y:S01]  /*3aa0*/  LDG.E.64 R48, desc[UR36][R2.64] ;  /* 0x0000002402307981 */ /* 0x000162000c1e1b00 */
[----:B------:R-:W-:Y:S05]  /*3ab0*/  BRA `(.L_x_18455) ;  /* 0x0000000000087947 */ /* 0x000fea0003800000 */
.L_x_18478:
[----:B------:R1:W5:Y:S01]  /*3ac0*/  LDG.E R48, desc[UR36][R2.64] ;  /* 0x0000002402307981 */ /* 0x000362000c1e1900 */
[----:B------:R-:W-:-:S07]  /*3ad0*/  IMAD.MOV.U32 R49, RZ, RZ, RZ ;  /* 0x000000ffff317224 */ /* 0x000fce00078e00ff */
.L_x_18455:
        /* <DEDUP_REMOVED lines=19> */
.L_x_18487:
[----:B------:R3:W5:Y:S01]  /*3c10*/  LDG.E.U8 R52, desc[UR36][R2.64] ;  /* 0x0000002402347981 */ /* 0x000762000c1e1100 */
[----:B------:R-:W-:Y:S01]  /*3c20*/  HFMA2 R53, -RZ, RZ, 0, 0 ;  /* 0x00000000ff357431 */ /* 0x000fe200000001ff */
[----:B------:R-:W-:Y:S06]  /*3c30*/  BRA `(.L_x_18489) ;  /* 0x0000000c00407947 */ /* 0x000fec0003800000 */
.L_x_18486:
        /* <DEDUP_REMOVED lines=8> */
.L_x_18491:
[----:B------:R-:W2:Y:S02]  /*3cc0*/  LDG.E R52, desc[UR36][R2.64] ;  /* 0x0000002402347981 */ /* 0x000ea4000c1e1900 */
[----:B--2---:R-:W-:Y:S01]  /*3cd0*/  SHF.R.S32.HI R53, RZ, 0x1f, R52 ;  /* 0x0000001fff357819 */ /* 0x004fe20000011434 */
[----:B------:R-:W-:Y:S06]  /*3ce0*/  BRA `(.L_x_18489) ;  /* 0x0000000c00147947 */ /* 0x000fec0003800000 */
.L_x_18490:
[----:B------:R-:W2:Y:S02]  /*3cf0*/  LDG.E.S16 R52, desc[UR36][R2.64] ;  /* 0x0000002402347981 */ /* 0x000ea4000c1e1700 */
[----:B--2---:R-:W-:Y:S01]  /*3d00*/  SHF.R.S32.HI R53, RZ, 0x1f, R52 ;  /* 0x0000001fff357819 */ /* 0x004fe20000011434 */
[----:B------:R-:W-:Y:S06]  /*3d10*/  BRA `(.L_x_18489) ;  /* 0x0000000c00087947 */ /* 0x000fec0003800000 */
.L_x_18485:
        /* <DEDUP_REMOVED lines=9> */
.L_x_18493:
[----:B------:R-:W2:Y:S02]  /*3db0*/  LDG.E.U16 R2, desc[UR36][R2.64] ;  /* 0x0000002402027981 */ /* 0x000ea4000c1e1500 */
[----:B--2---:R-:W-:-:S06]  /*3dc0*/  HADD2.F32 R52, -RZ, R2.H0_H0 ;  /* 0x20000002ff347230 */ /* 0x004fcc0000004100 */
[----:B------:R-:W0:Y:S02]  /*3dd0*/  F2I.S64.TRUNC R52, R52 ;  /* 0x0000003400347311 */ /* 0x000e24000020d900 */
[----:B0-----:R-:W-:Y:S05]  /*3de0*/  BRA `(.L_x_18489) ;  /* 0x0000000800d47947 */ /* 0x001fea0003800000 */
.L_x_18492:
        /* <DEDUP_REMOVED lines=9> */
.L_x_18495:
[----:B------:R-:W2:Y:S02]  /*3e80*/  LDG.E.U16 R2, desc[UR36][R2.64] ;  /* 0x0000002402027981 */ /* 0x000ea4000c1e1500 */
[----:B--2---:R-:W-:-:S06]  /*3e90*/  HADD2.F32 R52, -RZ, R2.H0_H0 ;  /* 0x20000002ff347230 */ /* 0x004fcc0000004100 */
[----:B------:R-:W0:Y:S02]  /*3ea0*/  F2I.S64.TRUNC R52, R52 ;  /* 0x0000003400347311 */ /* 0x000e24000020d900 */
[----:B0-----:R-:W-:Y:S05]  /*3eb0*/  BRA `(.L_x_18489) ;  /* 0x0000000800a07947 */ /* 0x001fea0003800000 */
.L_x_18494:
[----:B------:R-:W2:Y:S02]  /*3ec0*/  LDG.E.64 R2, desc[UR36][R2.64] ;  /* 0x0000002402027981 */ /* 0x000ea4000c1e1b00 */
[----:B--2---:R0:W1:Y:S02]  /*3ed0*/  F2I.S64.F64.TRUNC R52, R2 ;  /* 0x0000000200347311 */ /* 0x004064000030d900 */
[----:B01----:R-:W-:Y:S05]  /*3ee0*/  BRA `(.L_x_18489) ;  /* 0x0000000800947947 */ /* 0x003fea0003800000 */
.L_x_18484:
        /* <DEDUP_REMOVED lines=13> */
.L_x_18498:
[----:B------:R-:W2:Y:S02]  /*3fc0*/  LDG.E.64 R2, desc[UR36][R2.64] ;  /* 0x0000002402027981 */ /* 0x000ea4000c1e1b00 */
[----:B--2---:R0:W1:Y:S02]  /*3fd0*/  F2I.S64.F64.TRUNC R52, R2 ;  /* 0x0000000200347311 */ /* 0x004064000030d900 */
[----:B01----:R-:W-:Y:S05]  /*3fe0*/  BRA `(.L_x_18489) ;  /* 0x0000000800547947 */ /* 0x003fea0003800000 */
.L_x_18497:
        /* <DEDUP_REMOVED lines=26> */
.L_x_18500:
        /* <DEDUP_REMOVED lines=13> */
.L_x_18499:
[----:B------:R-:W2:Y:S02]  /*4260*/  LDG.E.U16 R52, desc[UR36][R2.64] ;  /* 0x0000002402347981 */ /* 0x000ea4000c1e1500 */
[----:B--2---:R-:W-:-:S06]  /*4270*/  IMAD.U32 R52, R52, 0x10000, RZ ;  /* 0x0001000034347824 */ /* 0x004fcc00078e00ff */
[----:B------:R-:W0:Y:S02]  /*4280*/  F2I.S64.TRUNC R52, R52 ;  /* 0x0000003400347311 */ /* 0x000e24000020d900 */
[----:B0-----:R-:W-:Y:S05]  /*4290*/  BRA `(.L_x_18489) ;  /* 0x0000000400a87947 */ /* 0x001fea0003800000 */
.L_x_18496:
        /* <DEDUP_REMOVED lines=11> */
.L_x_18503:
        /* <DEDUP_REMOVED lines=21> */
.L_x_18507:
[----:B------:R-:W-:Y:S05]  /*44a0*/  BSYNC.RECONVERGENT B1 ;  /* 0x0000000000017941 */ /* 0x000fea0003800200 */
.L_x_18506:
[----:B------:R-:W-:Y:S01]  /*44b0*/  IMAD.SHL.U32 R0, R0, 0x100000, RZ ;  /* 0x0010000000007824 */ /* 0x000fe200078e00ff */
[----:B------:R-:W-:-:S04]  /*44c0*/  LEA R2, R2, 0x3b800000, 0x17 ;  /* 0x3b80000002027811 */ /* 0x000fc800078eb8ff */
[----:B------:R-:W-:-:S07]  /*44d0*/  LOP3.LUT R52, R2, R0, R7, 0xfe, !PT ;  /* 0x0000000002347212 */ /* 0x000fce00078efe07 */
.L_x_18505:
[----:B------:R-:W-:Y:S05]  /*44e0*/  BSYNC.RECONVERGENT B0 ;  /* 0x0000000000007941 */ /* 0x000fea0003800200 */
.L_x_18504:
[----:B------:R-:W2:Y:S02]  /*44f0*/  F2I.S64.TRUNC R52, R52 ;  /* 0x0000003400347311 */ /* 0x000ea4000020d900 */
[----:B--2---:R-:W-:Y:S05]  /*4500*/  BRA `(.L_x_18489) ;  /* 0x00000004000c7947 */ /* 0x004fea0003800000 */
.L_x_18502:
        /* <DEDUP_REMOVED lines=21> */
.L_x_18511:
[----:B------:R-:W-:Y:S05]  /*4660*/  BSYNC.RECONVERGENT B1 ;  /* 0x0000000000017941 */ /* 0x000fea0003800200 */
.L_x_18510:
[----:B------:R-:W-:Y:S01]  /*4670*/  IMAD.SHL.U32 R0, R0, 0x200000, RZ ;  /* 0x0020000000007824 */ /* 0x000fe200078e00ff */
[----:B------:R-:W-:-:S04]  /*4680*/  LEA R2, R2, 0x37800000, 0x17 ;  /* 0x3780000002027811 */ /* 0x000fc800078eb8ff */
[----:B------:R-:W-:-:S07]  /*4690*/  LOP3.LUT R52, R2, R0, R7, 0xfe, !PT ;  /* 0x0000000002347212 */ /* 0x000fce00078efe07 */
.L_x_18509:
[----:B------:R-:W-:Y:S05]  /*46a0*/  BSYNC.RECONVERGENT B0 ;  /* 0x0000000000007941 */ /* 0x000fea0003800200 */
.L_x_18508:
[----:B------:R-:W3:Y:S02]  /*46b0*/  F2I.S64.TRUNC R52, R52 ;  /* 0x0000003400347311 */ /* 0x000ee4000020d900 */
[----:B---3--:R-:W-:Y:S05]  /*46c0*/  BRA `(.L_x_18489) ;  /* 0x00000000009c7947 */ /* 0x008fea0003800000 */
.L_x_18501:
[----:B------:R-:W-:-:S09]  /*46d0*/  UISETP.NE.AND UP0, UPT, UR4, 0x1c, UPT ;  /* 0x0000001c0400788c */ /* 0x000fd2000bf05270 */
[----:B------:R-:W-:Y:S05]  /*46e0*/  BRA.U !UP0, `(.L_x_18512) ;  /* 0x00000001088c7547 */ /* 0x000fea000b800000 */
[----:B------:R-:W-:-:S09]  /*46f0*/  UISETP.NE.AND UP0, UPT, UR4, 0x1d, UPT ;  /* 0x0000001d0400788c */ /* 0x000fd2000bf05270 */
[----:B------:R-:W-:Y:S05]  /*4700*/  BRA.U !UP0, `(.L_x_18513) ;  /* 0x00000001087c7547 */ /* 0x000fea000b800000 */
[----:B------:R-:W-:-:S09]  /*4710*/  UISETP.NE.AND UP0, UPT, UR4, 0x2c, UPT ;  /* 0x0000002c0400788c */ /* 0x000fd2000bf05270 */
[----:B------:R-:W-:Y:S05]  /*4720*/  BRA.U !UP0, `(.L_x_18514) ;  /* 0x0000000108487547 */ /* 0x000fea000b800000 */
.L_x_18488:
        /* <DEDUP_REMOVED lines=16> */
.L_x_18515:
[----:B------:R-:W-:Y:S01]  /*4830*/  CS2R R52, SRZ ;  /* 0x0000000000347805 */ /* 0x000fe2000001ff00 */
[----:B------:R-:W-:Y:S06]  /*4840*/  BRA `(.L_x_18489) ;  /* 0x00000000003c7947 */ /* 0x000fec0003800000 */
.L_x_18514:
        /* <DEDUP_REMOVED lines=8> */
.L_x_18517:
[----:B------:R-:W-:Y:S05]  /*48d0*/  BSYNC.RECONVERGENT B0 ;  /* 0x0000000000007941 */ /* 0x000fea0003800200 */
.L_x_18516:
[----:B------:R-:W0:Y:S02]  /*48e0*/  F2I.S64.TRUNC R52, R52 ;  /* 0x0000003400347311 */ /* 0x000e24000020d900 */
[----:B0-----:R-:W-:Y:S05]  /*48f0*/  BRA `(.L_x_18489) ;  /* 0x0000000000107947 */ /* 0x001fea0003800000 */
.L_x_18513:
[----:B------:R0:W5:Y:S01]  /*4900*/  LDG.E.64 R52, desc[UR36][R2.64] ;  /* 0x0000002402347981 */ /* 0x000162000c1e1b00 */
[----:B------:R-:W-:Y:S05]  /*4910*/  BRA `(.L_x_18489) ;  /* 0x0000000000087947 */ /* 0x000fea0003800000 */
.L_x_18512:
[----:B------:R1:W5:Y:S01]  /*4920*/  LDG.E R52, desc[UR36][R2.64] ;  /* 0x0000002402347981 */ /* 0x000362000c1e1900 */
[----:B------:R-:W-:-:S07]  /*4930*/  IMAD.MOV.U32 R53, RZ, RZ, RZ ;  /* 0x000000ffff357224 */ /* 0x000fce00078e00ff */
.L_x_18489:
[----:B------:R-:W-:-:S07]  /*4940*/  IADD3 R59, PT, PT, R66, 0x80, RZ ;  /* 0x00000080423b7810 */ /* 0x000fce0007ffe0ff */
.L_x_18347:
[----:B------:R-:W-:Y:S05]  /*4950*/  BSYNC.RECONVERGENT B6 ;  /* 0x0000000000067941 */ /* 0x000fea0003800200 */
.L_x_18346:
        /* <DEDUP_REMOVED lines=28> */
.L_x_18523:
[----:B------:R4:W5:Y:S01]  /*4b20*/  LDG.E.U8 R46, desc[UR36][R2.64] ;  /* 0x00000024022e7981 */ /* 0x000962000c1e1100 */
[----:B------:R-:W-:Y:S01]  /*4b30*/  IMAD.MOV.U32 R47, RZ, RZ, RZ ;  /* 0x000000ffff2f7224 */ /* 0x000fe200078e00ff */
[----:B------:R-:W-:Y:S06]  /*4b40*/  BRA `(.L_x_18525) ;  /* 0x0000000c00407947 */ /* 0x000fec0003800000 */
.L_x_18522:
        /* <DEDUP_REMOVED lines=8> */
.L_x_18527:
[----:B------:R-:W2:Y:S02]  /*4bd0*/  LDG.E R46, desc[UR36][R2.64] ;  /* 0x00000024022e7981 */ /* 0x000ea4000c1e1900 */
[----:B--2---:R-:W-:Y:S01]  /*4be0*/  SHF.R.S32.HI R47, RZ, 0x1f, R46 ;  /* 0x0000001fff2f7819 */ /* 0x004fe2000001142e */
[----:B------:R-:W-:Y:S06]  /*4bf0*/  BRA `(.L_x_18525) ;  /* 0x0000000c00147947 */ /* 0x000fec0003800000 */
.L_x_18526:
[----:B------:R-:W2:Y:S02]  /*4c00*/  LDG.E.S16 R46, desc[UR36][R2.64] ;  /* 0x00000024022e7981 */ /* 0x000ea4000c1e1700 */
[----:B--2---:R-:W-:Y:S01]  /*4c10*/  SHF.R.S32.HI R47, RZ, 0x1f, R46 ;  /* 0x0000001fff2f7819 */ /* 0x004fe2000001142e */
[----:B------:R-:W-:Y:S06]  /*4c20*/  BRA `(.L_x_18525) ;  /* 0x0000000c00087947 */ /* 0x000fec0003800000 */
.L_x_18521:
        /* <DEDUP_REMOVED lines=9> */
.L_x_18529:
[----:B------:R-:W2:Y:S02]  /*4cc0*/  LDG.E.U16 R2, desc[UR36][R2.64] ;  /* 0x0000002402027981 */ /* 0x000ea4000c1e1500 */
[----:B--2---:R-:W-:-:S06]  /*4cd0*/  HADD2.F32 R46, -RZ, R2.H0_H0 ;  /* 0x20000002ff2e7230 */ /* 0x004fcc0000004100 */
[----:B------:R-:W0:Y:S02]  /*4ce0*/  F2I.S64.TRUNC R46, R46 ;  /* 0x0000002e002e7311 */ /* 0x000e24000020d900 */
[----:B0-----:R-:W-:Y:S05]  /*4cf0*/  BRA `(.L_x_18525) ;  /* 0x0000000800d47947 */ /* 0x001fea0003800000 */
.L_x_18528:
        /* <DEDUP_REMOVED lines=9> */
.L_x_18531:
[----:B------:R-:W2:Y:S02]  /*4d90*/  LDG.E.U16 R2, desc[UR36][R2.64] ;  /* 0x0000002402027981 */ /* 0x000ea4000c1e1500 */
[----:B--2---:R-:W-:-:S06]  /*4da0*/  HADD2.F32 R46, -RZ, R2.H0_H0 ;  /* 0x20000002ff2e7230 */ /* 0x004fcc0000004100 */
[----:B------:R-:W0:Y:S02]  /*4db0*/  F2I.S64.TRUNC R46, R46 ;  /* 0x0000002e002e7311 */ /* 0x000e24000020d900 */
[----:B0-----:R-:W-:Y:S05]  /*4dc0*/  BRA `(.L_x_18525) ;  /* 0x0000000800a07947 */ /* 0x001fea0003800000 */
.L_x_18530:
[----:B------:R-:W2:Y:S02]  /*4dd0*/  LDG.E.64 R2, desc[UR36][R2.64] ;  /* 0x0000002402027981 */ /* 0x000ea4000c1e1b00 */
[----:B--2---:R0:W1:Y:S02]  /*4de0*/  F2I.S64.F64.TRUNC R46, R2 ;  /* 0x00000002002e7311 */ /* 0x004064000030d900 */
[----:B01----:R-:W-:Y:S05]  /*4df0*/  BRA `(.L_x_18525) ;  /* 0x0000000800947947 */ /* 0x003fea0003800000 */
.L_x_18520:
        /* <DEDUP_REMOVED lines=13> */
.L_x_18534:
[----:B------:R-:W2:Y:S02]  /*4ed0*/  LDG.E.64 R2, desc[UR36][R2.64] ;  /* 0x0000002402027981 */ /* 0x000ea4000c1e1b00 */
[----:B--2---:R0:W1:Y:S02]  /*4ee0*/  F2I.S64.F64.TRUNC R46, R2 ;  /* 0x00000002002e7311 */ /* 0x004064000030d900 */
[----:B01----:R-:W-:Y:S05]  /*4ef0*/  BRA `(.L_x_18525) ;  /* 0x0000000800547947 */ /* 0x003fea0003800000 */
.L_x_18533:
        /* <DEDUP_REMOVED lines=26> */
.L_x_18536:
        /* <DEDUP_REMOVED lines=13> */
.L_x_18535:
[----:B------:R-:W2:Y:S02]  /*5170*/  LDG.E.U16 R46, desc[UR36][R2.64] ;  /* 0x00000024022e7981 */ /* 0x000ea4000c1e1500 */
[----:B--2---:R-:W-:-:S06]  /*5180*/  IMAD.U32 R46, R46, 0x10000, RZ ;  /* 0x000100002e2e7824 */ /* 0x004fcc00078e00ff */
[----:B------:R-:W0:Y:S02]  /*5190*/  F2I.S64.TRUNC R46, R46 ;  /* 0x0000002e002e7311 */ /* 0x000e24000020d900 */
[----:B0-----:R-:W-:Y:S05]  /*51a0*/  BRA `(.L_x_18525) ;  /* 0x0000000400a87947 */ /* 0x001fea0003800000 */
.L_x_18532:
        /* <DEDUP_REMOVED lines=11> */
.L_x_18539:
        /* <DEDUP_REMOVED lines=21> */
.L_x_18543:
[----:B------:R-:W-:Y:S05]  /*53b0*/  BSYNC.RECONVERGENT B1 ;  /* 0x0000000000017941 */ /* 0x000fea0003800200 */
.L_x_18542:
[----:B------:R-:W-:Y:S02]  /*53c0*/  SHF.L.U32 R0, R0, 0x14, RZ ;  /* 0x0000001400007819 */ /* 0x000fe400000006ff */
[----:B------:R-:W-:-:S04]  /*53d0*/  LEA R2, R2, 0x3b800000, 0x17 ;  /* 0x3b80000002027811 */ /* 0x000fc800078eb8ff */
[----:B------:R-:W-:-:S07]  /*53e0*/  LOP3.LUT R46, R2, R0, R7, 0xfe, !PT ;  /* 0x00000000022e7212 */ /* 0x000fce00078efe07 */
.L_x_18541:
[----:B------:R-:W-:Y:S05]  /*53f0*/  BSYNC.RECONVERGENT B0 ;  /* 0x0000000000007941 */ /* 0x000fea0003800200 */
.L_x_18540:
[----:B------:R-:W1:Y:S02]  /*5400*/  F2I.S64.TRUNC R46, R46 ;  /* 0x0000002e002e7311 */ /* 0x000e64000020d900 */
[----:B-1----:R-:W-:Y:S05]  /*5410*/  BRA `(.L_x_18525) ;  /* 0x00000004000c7947 */ /* 0x002fea0003800000 */
.L_x_18538:
        /* <DEDUP_REMOVED lines=21> */
.L_x_18547:
[----:B------:R-:W-:Y:S05]  /*5570*/  BSYNC.RECONVERGENT B1 ;  /* 0x0000000000017941 */ /* 0x000fea0003800200 */
.L_x_18546:
[----:B------:R-:W-:Y:S01]  /*5580*/  IMAD.SHL.U32 R0, R0, 0x200000, RZ ;  /* 0x0020000000007824 */ /* 0x000fe200078e00ff */
[----:B------:R-:W-:-:S04]  /*5590*/  LEA R2, R2, 0x37800000, 0x17 ;  /* 0x3780000002027811 */ /* 0x000fc800078eb8ff */
[----:B------:R-:W-:-:S07]  /*55a0*/  LOP3.LUT R46, R2, R0, R7, 0xfe, !PT ;  /* 0x00000000022e7212 */ /* 0x000fce00078efe07 */
.L_x_18545:
[----:B------:R-:W-:Y:S05]  /*55b0*/  BSYNC.RECONVERGENT B0 ;  /* 0x0000000000007941 */ /* 0x000fea0003800200 */
.L_x_18544:
[----:B------:R-:W1:Y:S02]  /*55c0*/  F2I.S64.TRUNC R46, R46 ;  /* 0x0000002e002e7311 */ /* 0x000e64000020d900 */
[----:B-1----:R-:W-:Y:S05]  /*55d0*/  BRA `(.L_x_18525) ;  /* 0x00000000009c7947 */ /* 0x002fea0003800000 */
.L_x_18537:
        /* <DEDUP_REMOVED lines=14> */
.L_x_18551:
[----:B------:R-:W-:Y:S05]  /*56c0*/  BSYNC.RECONVERGENT B0 ;  /* 0x0000000000007941 */ /* 0x000fea0003800200 */
.L_x_18550:
[----:B------:R-:W1:Y:S02]  /*56d0*/  F2I.S64.TRUNC R46, R46 ;  /* 0x0000002e002e7311 */ /* 0x000e64000020d900 */
[----:B-1----:R-:W-:Y:S05]  /*56e0*/  BRA `(.L_x_18525) ;  /* 0x0000000000587947 */ /* 0x002fea0003800000 */
.L_x_18524:
        /* <DEDUP_REMOVED lines=16> */
.L_x_18552:
[----:B------:R-:W-:Y:S01]  /*57f0*/  CS2R R46, SRZ ;  /* 0x00000000002e7805 */ /* 0x000fe2000001ff00 */
[----:B------:R-:W-:Y:S06]  /*5800*/  BRA `(.L_x_18525) ;  /* 0x0000000000107947 */ /* 0x000fec0003800000 */
.L_x_18549:
[----:B------:R1:W5:Y:S01]  /*5810*/  LDG.E.64 R46, desc[UR36][R2.64] ;  /* 0x00000024022e7981 */ /* 0x000362000c1e1b00 */
[----:B------:R-:W-:Y:S05]  /*5820*/  BRA `(.L_x_18525) ;  /* 0x0000000000087947 */ /* 0x000fea0003800000 */
.L_x_18548:
[----:B------:R2:W5:Y:S01]  /*5830*/  LDG.E R46, desc[UR36][R2.64] ;  /* 0x00000024022e7981 */ /* 0x000562000c1e1900 */
[----:B------:R-:W-:-:S07]  /*5840*/  IMAD.MOV.U32 R47, RZ, RZ, RZ ;  /* 0x000000ffff2f7224 */ /* 0x000fce00078e00ff */
.L_x_18525:
        /* <DEDUP_REMOVED lines=19> */
.L_x_18556:
[----:B------:R1:W5:Y:S01]  /*5980*/  LDG.E.U8 R44, desc[UR36][R2.64] ;  /* 0x00000024022c7981 */ /* 0x000362000c1e1100 */
[----:B------:R-:W-:Y:S01]  /*5990*/  MOV R45, RZ ;  /* 0x000000ff002d7202 */ /* 0x000fe20000000f00 */
[----:B------:R-:W-:Y:S06]  /*59a0*/  BRA `(.L_x_18558) ;  /* 0x0000000c00407947 */ /* 0x000fec0003800000 */
.L_x_18555:
        /* <DEDUP_REMOVED lines=8> */
.L_x_18560:
[----:B------:R-:W2:Y:S02]  /*5a30*/  LDG.E R44, desc[UR36][R2.64] ;  /* 0x00000024022c7981 */ /* 0x000ea4000c1e1900 */
[----:B--2---:R-:W-:Y:S01]  /*5a40*/  SHF.R.S32.HI R45, RZ, 0x1f, R44 ;  /* 0x0000001fff2d7819 */ /* 0x004fe2000001142c */
[----:B------:R-:W-:Y:S06]  /*5a50*/  BRA `(.L_x_18558) ;  /* 0x0000000c00147947 */ /* 0x000fec0003800000 */
.L_x_18559:
[----:B------:R-:W2:Y:S02]  /*5a60*/  LDG.E.S16 R44, desc[UR36][R2.64] ;  /* 0x00000024022c7981 */ /* 0x000ea4000c1e1700 */
[----:B--2---:R-:W-:Y:S01]  /*5a70*/  SHF.R.S32.HI R45, RZ, 0x1f, R44 ;  /* 0x0000001fff2d7819 */ /* 0x004fe2000001142c */
[----:B------:R-:W-:Y:S06]  /*5a80*/  BRA `(.L_x_18558) ;  /* 0x0000000c00087947 */ /* 0x000fec0003800000 */
.L_x_18554:
        /* <DEDUP_REMOVED lines=9> */
.L_x_18562:
[----:B------:R-:W2:Y:S02]  /*5b20*/  LDG.E.U16 R2, desc[UR36][R2.64] ;  /* 0x0000002402027981 */ /* 0x000ea4000c1e1500 */
[----:B--2---:R-:W-:-:S06]  /*5b30*/  HADD2.F32 R44, -RZ, R2.H0_H0 ;  /* 0x20000002ff2c7230 */ /* 0x004fcc0000004100 */
[----:B------:R-:W2:Y:S02]  /*5b40*/  F2I.S64.TRUNC R44, R44 ;  /* 0x0000002c002c7311 */ /* 0x000ea4000020d900 */
[----:B--2---:R-:W-:Y:S05]  /*5b50*/  BRA `(.L_x_18558) ;  /* 0x0000000800d47947 */ /* 0x004fea0003800000 */
.L_x_18561:
        /* <DEDUP_REMOVED lines=9> */
.L_x_18564:
[----:B------:R-:W2:Y:S02]  /*5bf0*/  LDG.E.U16 R2, desc[UR36][R2.64] ;  /* 0x0000002402027981 */ /* 0x000ea4000c1e1500 */
[----:B--2---:R-:W-:-:S06]  /*5c00*/  HADD2.F32 R44, -RZ, R2.H0_H0 ;  /* 0x20000002ff2c7230 */ /* 0x004fcc0000004100 */
[----:B------:R-:W2:Y:S02]  /*5c10*/  F2I.S64.TRUNC R44, R44 ;  /* 0x0000002c002c7311 */ /* 0x000ea4000020d900 */
[----:B--2---:R-:W-:Y:S05]  /*5c20*/  BRA `(.L_x_18558) ;  /* 0x0000000800a07947 */ /* 0x004fea0003800000 */
.L_x_18563:
[----:B------:R-:W2:Y:S02]  /*5c30*/  LDG.E.64 R2, desc[UR36][R2.64] ;  /* 0x0000002402027981 */ /* 0x000ea4000c1e1b00 */
[----:B--2---:R2:W3:Y:S02]  /*5c40*/  F2I.S64.F64.TRUNC R44, R2 ;  /* 0x00000002002c7311 */ /* 0x0044e4000030d900 */
[----:B--23--:R-:W-:Y:S05]  /*5c50*/  BRA `(.L_x_18558) ;  /* 0x0000000800947947 */ /* 0x00cfea0003800000 */
.L_x_18553:
        /* <DEDUP_REMOVED lines=13> */
.L_x_18567:
[----:B------:R-:W2:Y:S02]  /*5d30*/  LDG.E.64 R2, desc[UR36][R2.64] ;  /* 0x0000002402027981 */ /* 0x000ea4000c1e1b00 */
[----:B--2---:R2:W3:Y:S02]  /*5d40*/  F2I.S64.F64.TRUNC R44, R2 ;  /* 0x00000002002c7311 */ /* 0x0044e4000030d900 */
[----:B--23--:R-:W-:Y:S05]  /*5d50*/  BRA `(.L_x_18558) ;  /* 0x0000000800547947 */ /* 0x00cfea0003800000 */
.L_x_18566:
        /* <DEDUP_REMOVED lines=26> */
.L_x_18569:
        /* <DEDUP_REMOVED lines=13> */
.L_x_18568:
[----:B------:R-:W2:Y:S02]  /*5fd0*/  LDG.E.U16 R44, desc[UR36][R2.64] ;  /* 0x00000024022c7981 */ /* 0x000ea4000c1e1500 */
[----:B--2---:R-:W-:-:S06]  /*5fe0*/  IMAD.U32 R44, R44, 0x10000, RZ ;  /* 0x000100002c2c7824 */ /* 0x004fcc00078e00ff */
[----:B------:R-:W2:Y:S02]  /*5ff0*/  F2I.S64.TRUNC R44, R44 ;  /* 0x0000002c002c7311 */ /* 0x000ea4000020d900 */
[----:B--2---:R-:W-:Y:S05]  /*6000*/  BRA `(.L_x_18558) ;  /* 0x0000000400a87947 */ /* 0x004fea0003800000 */
.L_x_18565:
        /* <DEDUP_REMOVED lines=11> */
.L_x_18572:
        /* <DEDUP_REMOVED lines=21> */
.L_x_18576:
[----:B------:R-:W-:Y:S05]  /*6210*/  BSYNC.RECONVERGENT B1 ;  /* 0x0000000000017941 */ /* 0x000fea0003800200 */
.L_x_18575:
[----:B------:R-:W-:Y:S01]  /*6220*/  IMAD.SHL.U32 R0, R0, 0x100000, RZ ;  /* 0x0010000000007824 */ /* 0x000fe200078e00ff */
[----:B------:R-:W-:-:S04]  /*6230*/  LEA R2, R2, 0x3b800000, 0x17 ;  /* 0x3b80000002027811 */ /* 0x000fc800078eb8ff */
[----:B------:R-:W-:-:S07]  /*6240*/  LOP3.LUT R44, R2, R0, R7, 0xfe, !PT ;  /* 0x00000000022c7212 */ /* 0x000fce00078efe07 */
.L_x_18574:
[----:B------:R-:W-:Y:S05]  /*6250*/  BSYNC.RECONVERGENT B0 ;  /* 0x0000000000007941 */ /* 0x000fea0003800200 */
.L_x_18573:
[----:B------:R-:W4:Y:S02]  /*6260*/  F2I.S64.TRUNC R44, R44 ;  /* 0x0000002c002c7311 */ /* 0x000f24000020d900 */
[----:B----4-:R-:W-:Y:S05]  /*6270*/  BRA `(.L_x_18558) ;  /* 0x00000004000c7947 */ /* 0x010fea0003800000 */
.L_x_18571:
        /* <DEDUP_REMOVED lines=21> */
.L_x_18580:
[----:B------:R-:W-:Y:S05]  /*63d0*/  BSYNC.RECONVERGENT B1 ;  /* 0x0000000000017941 */ /* 0x000fea0003800200 */
.L_x_18579:
[----:B------:R-:W-:Y:S01]  /*63e0*/  IMAD.SHL.U32 R0, R0, 0x200000, RZ ;  /* 0x0020000000007824 */ /* 0x000fe200078e00ff */
[----:B------:R-:W-:-:S04]  /*63f0*/  LEA R2, R2, 0x37800000, 0x17 ;  /* 0x3780000002027811 */ /* 0x000fc800078eb8ff */
[----:B------:R-:W-:-:S07]  /*6400*/  LOP3.LUT R44, R2, R0, R7, 0xfe, !PT ;  /* 0x00000000022c7212 */ /* 0x000fce00078efe07 */
.L_x_18578:
[----:B------:R-:W-:Y:S05]  /*6410*/  BSYNC.RECONVERGENT B0 ;  /* 0x0000000000007941 */ /* 0x000fea0003800200 */
.L_x_18577:
[----:B------:R-:W4:Y:S02]  /*6420*/  F2I.S64.TRUNC R44, R44 ;  /* 0x0000002c002c7311 */ /* 0x000f24000020d900 */
[----:B----4-:R-:W-:Y:S05]  /*6430*/  BRA `(.L_x_18558) ;  /* 0x00000000009c7947 */ /* 0x010fea0003800000 */
.L_x_18570:
        /* <DEDUP_REMOVED lines=14> */
.L_x_18584:
[----:B------:R-:W-:Y:S05]  /*6520*/  BSYNC.RECONVERGENT B0 ;  /* 0x0000000000007941 */ /* 0x000fea0003800200 */
.L_x_18583:
[----:B------:R-:W3:Y:S02]  /*6530*/  F2I.S64.TRUNC R44, R44 ;  /* 0x0000002c002c7311 */ /* 0x000ee4000020d900 */
[----:B---3--:R-:W-:Y:S05]  /*6540*/  BRA `(.L_x_18558) ;  /* 0x0000000000587947 */ /* 0x008fea0003800000 */
.L_x_18557:
        /* <DEDUP_REMOVED lines=16> */
.L_x_18585:
[----:B------:R-:W-:Y:S01]  /*6650*/  CS2R R44, SRZ ;  /* 0x00000000002c7805 */ /* 0x000fe2000001ff00 */
[----:B------:R-:W-:Y:S06]  /*6660*/  BRA `(.L_x_18558) ;  /* 0x0000000000107947 */ /* 0x000fec0003800000 */
.L_x_18582:
[----:B------:R2:W5:Y:S01]  /*6670*/  LDG.E.64 R44, desc[UR36][R2.64] ;  /* 0x00000024022c7981 */ /* 0x000562000c1e1b00 */
[----:B------:R-:W-:Y:S05]  /*6680*/  BRA `(.L_x_18558) ;  /* 0x0000000000087947 */ /* 0x000fea0003800000 */
.L_x_18581:
[----:B------:R3:W5:Y:S01]  /*6690*/  LDG.E R44, desc[UR36][R2.64] ;  /* 0x00000024022c7981 */ /* 0x000762000c1e1900 */
[----:B------:R-:W-:-:S07]  /*66a0*/  IMAD.MOV.U32 R45, RZ, RZ, RZ ;  /* 0x000000ffff2d7224 */ /* 0x000fce00078e00ff */
.L_x_18558:
        /* <DEDUP_REMOVED lines=19> */
.L_x_18589:
[----:B------:R0:W5:Y:S01]  /*67e0*/  LDG.E.U8 R42, desc[UR36][R2.64] ;  /* 0x00000024022a7981 */ /* 0x000162000c1e1100 */
[----:B------:R-:W-:Y:S01]  /*67f0*/  IMAD.MOV.U32 R43, RZ, RZ, RZ ;  /* 0x000000ffff2b7224 */ /* 0x000fe200078e00ff */
[----:B------:R-:W-:Y:S06]  /*6800*/  BRA `(.L_x_18591) ;  /* 0x0000000c00407947 */ /* 0x000fec0003800000 */
.L_x_18588:
        /* <DEDUP_REMOVED lines=8> */
.L_x_18593:
[----:B------:R-:W2:Y:S02]  /*6890*/  LDG.E R42, desc[UR36][R2.64] ;  /* 0x00000024022a7981 */ /* 0x000ea4000c1e1900 */
[----:B--2---:R-:W-:Y:S01]  /*68a0*/  SHF.R.S32.HI R43, RZ, 0x1f, R42 ;  /* 0x0000001fff2b7819 */ /* 0x004fe2000001142a */
[----:B------:R-:W-:Y:S06]  /*68b0*/  BRA `(.L_x_18591) ;  /* 0x0000000c00147947 */ /* 0x000fec0003800000 */
.L_x_18592:
[----:B------:R-:W2:Y:S02]  /*68c0*/  LDG.E.S16 R42, desc[UR36][R2.64] ;  /* 0x00000024022a7981 */ /* 0x000ea4000c1e1700 */
[----:B--2---:R-:W-:Y:S01]  /*68d0*/  SHF.R.S32.HI R43, RZ, 0x1f, R42 ;  /* 0x0000001fff2b7819 */ /* 0x004fe2000001142a */
[----:B------:R-:W-:Y:S06]  /*68e0*/  BRA `(.L_x_18591) ;  /* 0x0000000c00087947 */ /* 0x000fec0003800000 */
.L_x_18587:
        /* <DEDUP_REMOVED lines=9> */
.L_x_18595:
[----:B------:R-:W2:Y:S02]  /*6980*/  LDG.E.U16 R2, desc[UR36][R2.64] ;  /* 0x0000002402027981 */ /* 0x000ea4000c1e1500 */
[----:B--2---:R-:W-:-:S06]  /*6990*/  HADD2.F32 R42, -RZ, R2.H0_H0 ;  /* 0x20000002ff2a7230 */ /* 0x004fcc0000004100 */
[----:B------:R-:W2:Y:S02]  /*69a0*/  F2I.S64.TRUNC R42, R42 ;  /* 0x0000002a002a7311 */ /* 0x000ea4000020d900 */
[----:B--2---:R-:W-:Y:S05]  /*69b0*/  BRA `(.L_x_18591) ;  /* 0x0000000800d47947 */ /* 0x004fea0003800000 */
.L_x_18594:
        /* <DEDUP_REMOVED lines=9> */
.L_x_18597:
[----:B------:R-:W2:Y:S02]  /*6a50*/  LDG.E.U16 R2, desc[UR36][R2.64] ;  /* 0x0000002402027981 */ /* 0x000ea4000c1e1500 */
[----:B--2---:R-:W-:-:S06]  /*6a60*/  HADD2.F32 R42, -RZ, R2.H0_H0 ;  /* 0x20000002ff2a7230 */ /* 0x004fcc0000004100 */
[----:B------:R-:W2:Y:S02]  /*6a70*/  F2I.S64.TRUNC R42, R42 ;  /* 0x0000002a002a7311 */ /* 0x000ea4000020d900 */
[----:B--2---:R-:W-:Y:S05]  /*6a80*/  BRA `(.L_x_18591) ;  /* 0x0000000800a07947 */ /* 0x004fea0003800000 */
.L_x_18596:
[----:B------:R-:W2:Y:S02]  /*6a90*/  LDG.E.64 R2, desc[UR36][R2.64] ;  /* 0x0000002402027981 */ /* 0x000ea4000c1e1b00 */
[----:B--2---:R2:W3:Y:S02]  /*6aa0*/  F2I.S64.F64.TRUNC R42, R2 ;  /* 0x00000002002a7311 */ /* 0x0044e4000030d900 */
[----:B--23--:R-:W-:Y:S05]  /*6ab0*/  BRA `(.L_x_18591) ;  /* 0x0000000800947947 */ /* 0x00cfea0003800000 */
.L_x_18586:
        /* <DEDUP_REMOVED lines=13> */
.L_x_18600:
[----:B------:R-:W2:Y:S02]  /*6b90*/  LDG.E.64 R2, desc[UR36][R2.64] ;  /* 0x0000002402027981 */ /* 0x000ea4000c1e1b00 */
[----:B--2---:R0:W1:Y:S02]  /*6ba0*/  F2I.S64.F64.TRUNC R42, R2 ;  /* 0x00000002002a7311 */ /* 0x004064000030d900 */
[----:B01----:R-:W-:Y:S05]  /*6bb0*/  BRA `(.L_x_18591) ;  /* 0x0000000800547947 */ /* 0x003fea0003800000 */
.L_x_18599:
        /* <DEDUP_REMOVED lines=26> */
.L_x_18602:
        /* <DEDUP_REMOVED lines=13> */
.L_x_18601:
[----:B------:R-:W2:Y:S02]  /*6e30*/  LDG.E.U16 R42, desc[UR36][R2.64] ;  /* 0x00000024022a7981 */ /* 0x000ea4000c1e1500 */
[----:B--2---:R-:W-:-:S06]  /*6e40*/  SHF.L.U32 R42, R42, 0x10, RZ ;  /* 0x000000102a2a7819 */ /* 0x004fcc00000006ff */
[----:B------:R-:W0:Y:S02]  /*6e50*/  F2I.S64.TRUNC R42, R42 ;  /* 0x0000002a002a7311 */ /* 0x000e24000020d900 */
[----:B0-----:R-:W-:Y:S05]  /*6e60*/  BRA `(.L_x_18591) ;  /* 0x0000000400a87947 */ /* 0x001fea0003800000 */
.L_x_18598:
        /* <DEDUP_REMOVED lines=11> */
.L_x_18605:
        /* <DEDUP_REMOVED lines=21> */
.L_x_18609:
[----:B------:R-:W-:Y:S05]  /*7070*/  BSYNC.RECONVERGENT B1 ;  /* 0x0000000000017941 */ /* 0x000fea0003800200 */
.L_x_18608:
[----:B------:R-:W-:Y:S01]  /*7080*/  IMAD.SHL.U32 R0, R0, 0x100000, RZ ;  /* 0x0010000000007824 */ /* 0x000fe200078e00ff */
[----:B------:R-:W-:-:S04]  /*7090*/  LEA R2, R2, 0x3b800000, 0x17 ;  /* 0x3b80000002027811 */ /* 0x000fc800078eb8ff */
[----:B------:R-:W-:-:S07]  /*70a0*/  LOP3.LUT R42, R2, R0, R7, 0xfe, !PT ;  /* 0x00000000022a7212 */ /* 0x000fce00078efe07 */
.L_x_18607:
[----:B------:R-:W-:Y:S05]  /*70b0*/  BSYNC.RECONVERGENT B0 ;  /* 0x0000000000007941 */ /* 0x000fea0003800200 */
.L_x_18606:
[----:B------:R-:W0:Y:S02]  /*70c0*/  F2I.S64.TRUNC R42, R42 ;  /* 0x0000002a002a7311 */ /* 0x000e24000020d900 */
[----:B0-----:R-:W-:Y:S05]  /*70d0*/  BRA `(.L_x_18591) ;  /* 0x00000004000c7947 */ /* 0x001fea0003800000 */
.L_x_18604:
        /* <DEDUP_REMOVED lines=21> */
.L_x_18613:
[----:B------:R-:W-:Y:S05]  /*7230*/  BSYNC.RECONVERGENT B1 ;  /* 0x0000000000017941 */ /* 0x000fea0003800200 */
.L_x_18612:
[----:B------:R-:W-:Y:S01]  /*7240*/  IMAD.SHL.U32 R0, R0, 0x200000, RZ ;  /* 0x0020000000007824 */ /* 0x000fe200078e00ff */
[----:B------:R-:W-:-:S04]  /*7250*/  LEA R2, R2, 0x37800000, 0x17 ;  /* 0x3780000002027811 */ /* 0x000fc800078eb8ff */
[----:B------:R-:W-:-:S07]  /*7260*/  LOP3.LUT R42, R2, R0, R7, 0xfe, !PT ;  /* 0x00000000022a7212 */ /* 0x000fce00078efe07 */
.L_x_18611:
[----:B------:R-:W-:Y:S05]  /*7270*/  BSYNC.RECONVERGENT B0 ;  /* 0x0000000000007941 */ /* 0x000fea0003800200 */
.L_x_18610:
[----:B------:R-:W4:Y:S02]  /*7280*/  F2I.S64.TRUNC R42, R42 ;  /* 0x0000002a002a7311 */ /* 0x000f24000020d900 */
[----:B----4-:R-:W-:Y:S05]  /*7290*/  BRA `(.L_x_18591) ;  /* 0x00000000009c7947 */ /* 0x010fea0003800000 */
.L_x_18603:
        /* <DEDUP_REMOVED lines=14> */
.L_x_18617:
[----:B------:R-:W-:Y:S05]  /*7380*/  BSYNC.RECONVERGENT B0 ;  /* 0x0000000000007941 */ /* 0x000fea0003800200 */
.L_x_18616:
[----:B------:R-:W3:Y:S02]  /*7390*/  F2I.S64.TRUNC R42, R42 ;  /* 0x0000002a002a7311 */ /* 0x000ee4000020d900 */
[----:B---3--:R-:W-:Y:S05]  /*73a0*/  BRA `(.L_x_18591) ;  /* 0x0000000000587947 */ /* 0x008fea0003800000 */
.L_x_18590:
        /* <DEDUP_REMOVED lines=16> */
.L_x_18618:
[----:B------:R-:W-:Y:S01]  /*74b0*/  CS2R R42, SRZ ;  /* 0x00000000002a7805 */ /* 0x000fe2000001ff00 */
[----:B------:R-:W-:Y:S06]  /*74c0*/  BRA `(.L_x_18591) ;  /* 0x0000000000107947 */ /* 0x000fec0003800000 */
.L_x_18615:
[----:B------:R2:W5:Y:S01]  /*74d0*/  LDG.E.64 R42, desc[UR36][R2.64] ;  /* 0x00000024022a7981 */ /* 0x000562000c1e1b00 */
[----:B------:R-:W-:Y:S05]  /*74e0*/  BRA `(.L_x_18591) ;  /* 0x0000000000087947 */ /* 0x000fea0003800000 */
.L_x_18614:
[----:B------:R3:W5:Y:S01]  /*74f0*/  LDG.E R42, desc[UR36][R2.64] ;  /* 0x00000024022a7981 */ /* 0x000762000c1e1900 */
[----:B------:R-:W-:-:S07]  /*7500*/  HFMA2 R43, -RZ, RZ, 0, 0 ;  /* 0x00000000ff2b7431 */ /* 0x000fce00000001ff */
.L_x_18591:
        /* <DEDUP_REMOVED lines=19> */
.L_x_18622:
[----:B------:R0:W5:Y:S01]  /*7640*/  LDG.E.U8 R40, desc[UR36][R2.64] ;  /* 0x0000002402287981 */ /* 0x000162000c1e1100 */
[----:B------:R-:W-:Y:S01]  /*7650*/  IMAD.MOV.U32 R41, RZ, RZ, RZ ;  /* 0x000000ffff297224 */ /* 0x000fe200078e00ff */
[----:B------:R-:W-:Y:S06]  /*7660*/  BRA `(.L_x_18624) ;  /* 0x0000000c00407947 */ /* 0x000fec0003800000 */
.L_x_18621:
        /* <DEDUP_REMOVED lines=8> */
.L_x_18626:
[----:B------:R-:W2:Y:S02]  /*76f0*/  LDG.E R40, desc[UR36][R2.64] ;  /* 0x0000002402287981 */ /* 0x000ea4000c1e1900 */
[----:B--2---:R-:W-:Y:S01]  /*7700*/  SHF.R.S32.HI R41, RZ, 0x1f, R40 ;  /* 0x0000001fff297819 */ /* 0x004fe20000011428 */
[----:B------:R-:W-:Y:S06]  /*7710*/  BRA `(.L_x_18624) ;  /* 0x0000000c00147947 */ /* 0x000fec0003800000 */
.L_x_18625:
[----:B------:R-:W2:Y:S02]  /*7720*/  LDG.E.S16 R40, desc[UR36][R2.64] ;  /* 0x0000002402287981 */ /* 0x000ea4000c1e1700 */
[----:B--2---:R-:W-:Y:S01]  /*7730*/  SHF.R.S32.HI R41, RZ, 0x1f, R40 ;  /* 0x0000001fff297819 */ /* 0x004fe20000011428 */
[----:B------:R-:W-:Y:S06]  /*7740*/  BRA `(.L_x_18624) ;  /* 0x0000000c00087947 */ /* 0x000fec0003800000 */
.L_x_18620:
        /* <DEDUP_REMOVED lines=9> */
.L_x_18628:
[----:B------:R-:W2:Y:S02]  /*77e0*/  LDG.E.U16 R2, desc[UR36][R2.64] ;  /* 0x0000002402027981 */ /* 0x000ea4000c1e1500 */
[----:B--2---:R-:W-:-:S06]  /*77f0*/  HADD2.F32 R40, -RZ, R2.H0_H0 ;  /* 0x20000002ff287230 */ /* 0x004fcc0000004100 */
[----:B------:R-:W0:Y:S02]  /*7800*/  F2I.S64.TRUNC R40, R40 ;  /* 0x0000002800287311 */ /* 0x000e24000020d900 */
[----:B0-----:R-:W-:Y:S05]  /*7810*/  BRA `(.L_x_18624) ;  /* 0x0000000800d47947 */ /* 0x001fea0003800000 */
.L_x_18627:
        /* <DEDUP_REMOVED lines=9> */
.L_x_18630:
[----:B------:R-:W2:Y:S02]  /*78b0*/  LDG.E.U16 R2, desc[UR36][R2.64] ;  /* 0x0000002402027981 */ /* 0x000ea4000c1e1500 */
[----:B--2---:R-:W-:-:S06]  /*78c0*/  HADD2.F32 R40, -RZ, R2.H0_H0 ;  /* 0x20000002ff287230 */ /* 0x004fcc0000004100 */
[----:B------:R-:W0:Y:S02]  /*78d0*/  F2I.S64.TRUNC R40, R40 ;  /* 0x0000002800287311 */ /* 0x000e24000020d900 */
[----:B0-----:R-:W-:Y:S05]  /*78e0*/  BRA `(.L_x_18624) ;  /* 0x0000000800a07947 */ /* 0x001fea0003800000 */
.L_x_18629:
[----:B------:R-:W2:Y:S02]  /*78f0*/  LDG.E.64 R2, desc[UR36][R2.64] ;  /* 0x0000002402027981 */ /* 0x000ea4000c1e1b00 */
[----:B--2---:R0:W1:Y:S02]  /*7900*/  F2I.S64.F64.TRUNC R40, R2 ;  /* 0x0000000200287311 */ /* 0x004064000030d900 */
[----:B01----:R-:W-:Y:S05]  /*7910*/  BRA `(.L_x_18624) ;  /* 0x0000000800947947 */ /* 0x003fea0003800000 */
.L_x_18619:
        /* <DEDUP_REMOVED lines=13> */
.L_x_18633:
[----:B------:R-:W2:Y:S02]  /*79f0*/  LDG.E.64 R2, desc[UR36][R2.64] ;  /* 0x0000002402027981 */ /* 0x000ea4000c1e1b00 */
[----:B--2---:R0:W1:Y:S02]  /*7a00*/  F2I.S64.F64.TRUNC R40, R2 ;  /* 0x0000000200287311 */ /* 0x004064000030d900 */
[----:B01----:R-:W-:Y:S05]  /*7a10*/  BRA `(.L_x_18624) ;  /* 0x0000000800547947 */ /* 0x003fea0003800000 */
.L_x_18632:
        /* <DEDUP_REMOVED lines=26> */
.L_x_18635:
        /* <DEDUP_REMOVED lines=13> */
.L_x_18634:
[----:B------:R-:W2:Y:S02]  /*7c90*/  LDG.E.U16 R40, desc[UR36][R2.64] ;  /* 0x0000002402287981 */ /* 0x000ea4000c1e1500 */
[----:B--2---:R-:W-:-:S06]  /*7ca0*/  IMAD.U32 R40, R40, 0x10000, RZ ;  /* 0x0001000028287824 */ /* 0x004fcc00078e00ff */
[----:B------:R-:W0:Y:S02]  /*7cb0*/  F2I.S64.TRUNC R40, R40 ;  /* 0x0000002800287311 */ /* 0x000e24000020d900 */
[----:B0-----:R-:W-:Y:S05]  /*7cc0*/  BRA `(.L_x_18624) ;  /* 0x0000000400a87947 */ /* 0x001fea0003800000 */
.L_x_18631:
        /* <DEDUP_REMOVED lines=11> */
.L_x_18638:
        /* <DEDUP_REMOVED lines=21> */
.L_x_18642:
[----:B------:R-:W-:Y:S05]  /*7ed0*/  BSYNC.RECONVERGENT B1 ;  /* 0x0000000000017941 */ /* 0x000fea0003800200 */
.L_x_18641:
[----:B------:R-:W-:Y:S01]  /*7ee0*/  IMAD.SHL.U32 R0, R0, 0x100000, RZ ;  /* 0x0010000000007824 */ /* 0x000fe200078e00ff */
[----:B------:R-:W-:-:S04]  /*7ef0*/  LEA R2, R2, 0x3b800000, 0x17 ;  /* 0x3b80000002027811 */ /* 0x000fc800078eb8ff */
[----:B------:R-:W-:-:S07]  /*7f00*/  LOP3.LUT R40, R2, R0, R7, 0xfe, !PT ;  /* 0x0000000002287212 */ /* 0x000fce00078efe07 */
.L_x_18640:
[----:B------:R-:W-:Y:S05]  /*7f10*/  BSYNC.RECONVERGENT B0 ;  /* 0x0000000000007941 */ /* 0x000fea0003800200 */
.L_x_18639:
[----:B------:R-:W4:Y:S02]  /*7f20*/  F2I.S64.TRUNC R40, R40 ;  /* 0x0000002800287311 */ /* 0x000f24000020d900 */
[----:B----4-:R-:W-:Y:S05]  /*7f30*/  BRA `(.L_x_18624) ;  /* 0x00000004000c7947 */ /* 0x010fea0003800000 */
.L_x_18637:
        /* <DEDUP_REMOVED lines=21> */
.L_x_18646:
[----:B------:R-:W-:Y:S05]  /*8090*/  BSYNC.RECONVERGENT B1 ;  /* 0x0000000000017941 */ /* 0x000fea0003800200 */
.L_x_18645:
[----:B------:R-:W-:Y:S02]  /*80a0*/  SHF.L.U32 R0, R0, 0x15, RZ ;  /* 0x0000001500007819 */ /* 0x000fe400000006ff */
[----:B------:R-:W-:-:S04]  /*80b0*/  LEA R2, R2, 0x37800000, 0x17 ;  /* 0x3780000002027811 */ /* 0x000fc800078eb8ff */
[----:B------:R-:W-:-:S07]  /*80c0*/  LOP3.LUT R40, R2, R0, R7, 0xfe, !PT ;  /* 0x0000000002287212 */ /* 0x000fce00078efe07 */
.L_x_18644:
[----:B------:R-:W-:Y:S05]  /*80d0*/  BSYNC.RECONVERGENT B0 ;  /* 0x0000000000007941 */ /* 0x000fea0003800200 */
.L_x_18643:
[----:B------:R-:W4:Y:S02]  /*80e0*/  F2I.S64.TRUNC R40, R40 ;  /* 0x0000002800287311 */ /* 0x000f24000020d900 */
[----:B----4-:R-:W-:Y:S05]  /*80f0*/  BRA `(.L_x_18624) ;  /* 0x00000000009c7947 */ /* 0x010fea0003800000 */
.L_x_18636:
        /* <DEDUP_REMOVED lines=14> */
.L_x_18650:
[----:B------:R-:W-:Y:S05]  /*81e0*/  BSYNC.RECONVERGENT B0 ;  /* 0x0000000000007941 */ /* 0x000fea0003800200 */
.L_x_18649:
[----:B------:R-:W4:Y:S02]  /*81f0*/  F2I.S64.TRUNC R40, R40 ;  /* 0x0000002800287311 */ /* 0x000f24000020d900 */
[----:B----4-:R-:W-:Y:S05]  /*8200*/  BRA `(.L_x_18624) ;  /* 0x0000000000587947 */ /* 0x010fea0003800000 */
.L_x_18623:
        /* <DEDUP_REMOVED lines=16> */
.L_x_18651:
[----:B------:R-:W-:Y:S01]  /*8310*/  CS2R R40, SRZ ;  /* 0x0000000000287805 */ /* 0x000fe2000001ff00 */
[----:B------:R-:W-:Y:S06]  /*8320*/  BRA `(.L_x_18624) ;  /* 0x0000000000107947 */ /* 0x000fec0003800000 */
.L_x_18648:
[----:B------:R3:W5:Y:S01]  /*8330*/  LDG.E.64 R40, desc[UR36][R2.64] ;  /* 0x0000002402287981 */ /* 0x000762000c1e1b00 */
[----:B------:R-:W-:Y:S05]  /*8340*/  BRA `(.L_x_18624) ;  /* 0x0000000000087947 */ /* 0x000fea0003800000 */
.L_x_18647:
[----:B------:R2:W5:Y:S01]  /*8350*/  LDG.E R40, desc[UR36][R2.64] ;  /* 0x0000002402287981 */ /* 0x000562000c1e1900 */
[----:B------:R-:W-:-:S07]  /*8360*/  IMAD.MOV.U32 R41, RZ, RZ, RZ ;  /* 0x000000ffff297224 */ /* 0x000fce00078e00ff */
.L_x_18624:
        /* <DEDUP_REMOVED lines=19> */
.L_x_18655:
[----:B------:R3:W5:Y:S01]  /*84a0*/  LDG.E.U8 R38, desc[UR36][R2.64] ;  /* 0x0000002402267981 */ /* 0x000762000c1e1100 */
[----:B------:R-:W-:Y:S01]  /*84b0*/  IMAD.MOV.U32 R39, RZ, RZ, RZ ;  /* 0x000000ffff277224 */ /* 0x000fe200078e00ff */
[----:B------:R-:W-:Y:S06]  /*84c0*/  BRA `(.L_x_18657) ;  /* 0x0000000c00407947 */ /* 0x000fec0003800000 */
.L_x_18654:
        /* <DEDUP_REMOVED lines=8> */
.L_x_18659:
[----:B------:R-:W2:Y:S02]  /*8550*/  LDG.E R38, desc[UR36][R2.64] ;  /* 0x0000002402267981 */ /* 0x000ea4000c1e1900 */
[----:B--2---:R-:W-:Y:S01]  /*8560*/  SHF.R.S32.HI R39, RZ, 0x1f, R38 ;  /* 0x0000001fff277819 */ /* 0x004fe20000011426 */
[----:B------:R-:W-:Y:S06]  /*8570*/  BRA `(.L_x_18657) ;  /* 0x0000000c00147947 */ /* 0x000fec0003800000 */
.L_x_18658:
[----:B------:R-:W2:Y:S02]  /*8580*/  LDG.E.S16 R38, desc[UR36][R2.64] ;  /* 0x0000002402267981 */ /* 0x000ea4000c1e1700 */
[----:B--2---:R-:W-:Y:S01]  /*8590*/  SHF.R.S32.HI R39, RZ, 0x1f, R38 ;  /* 0x0000001fff277819 */ /* 0x004fe20000011426 */
[----:B------:R-:W-:Y:S06]  /*85a0*/  BRA `(.L_x_18657) ;  /* 0x0000000c00087947 */ /* 0x000fec0003800000 */
.L_x_18653:
        /* <DEDUP_REMOVED lines=9> */
.L_x_18661:
[----:B------:R-:W2:Y:S02]  /*8640*/  LDG.E.U16 R2, desc[UR36][R2.64] ;  /* 0x0000002402027981 */ /* 0x000ea4000c1e1500 */
[----:B--2---:R-:W-:-:S06]  /*8650*/  HADD2.F32 R38, -RZ, R2.H0_H0 ;  /* 0x20000002ff267230 */ /* 0x004fcc0000004100 */
[----:B------:R-:W3:Y:S02]  /*8660*/  F2I.S64.TRUNC R38, R38 ;  /* 0x0000002600267311 */ /* 0x000ee4000020d900 */
[----:B---3--:R-:W-:Y:S05]  /*8670*/  BRA `(.L_x_18657) ;  /* 0x0000000800d47947 */ /* 0x008fea0003800000 */
.L_x_18660:
        /* <DEDUP_REMOVED lines=9> */
.L_x_18663:
[----:B------:R-:W2:Y:S02]  /*8710*/  LDG.E.U16 R2, desc[UR36][R2.64] ;  /* 0x0000002402027981 */ /* 0x000ea4000c1e1500 */
[----:B--2---:R-:W-:-:S06]  /*8720*/  HADD2.F32 R38, -RZ, R2.H0_H0 ;  /* 0x20000002ff267230 */ /* 0x004fcc0000004100 */
[----:B------:R-:W3:Y:S02]  /*8730*/  F2I.S64.TRUNC R38, R38 ;  /* 0x0000002600267311 */ /* 0x000ee4000020d900 */
[----:B---3--:R-:W-:Y:S05]  /*8740*/  BRA `(.L_x_18657) ;  /* 0x0000000800a07947 */ /* 0x008fea0003800000 */
.L_x_18662:
[----:B------:R-:W2:Y:S02]  /*8750*/  LDG.E.64 R2, desc[UR36][R2.64] ;  /* 0x0000002402027981 */ /* 0x000ea4000c1e1b00 */
[----:B--2---:R3:W4:Y:S02]  /*8760*/  F2I.S64.F64.TRUNC R38, R2 ;  /* 0x0000000200267311 */ /* 0x004724000030d900 */
[----:B---34-:R-:W-:Y:S05]  /*8770*/  BRA `(.L_x_18657) ;  /* 0x0000000800947947 */ /* 0x018fea0003800000 */
.L_x_18652:
        /* <DEDUP_REMOVED lines=13> */
.L_x_18666:
[----:B------:R-:W2:Y:S02]  /*8850*/  LDG.E.64 R2, desc[UR36][R2.64] ;  /* 0x0000002402027981 */ /* 0x000ea4000c1e1b00 */
[----:B--2---:R3:W4:Y:S02]  /*8860*/  F2I.S64.F64.TRUNC R38, R2 ;  /* 0x0000000200267311 */ /* 0x004724000030d900 */
[----:B---34-:R-:W-:Y:S05]  /*8870*/  BRA `(.L_x_18657) ;  /* 0x0000000800547947 */ /* 0x018fea0003800000 */
.L_x_18665:
        /* <DEDUP_REMOVED lines=26> */
.L_x_18668:
        /* <DEDUP_REMOVED lines=13> */
.L_x_18667:
[----:B------:R-:W2:Y:S02]  /*8af0*/  LDG.E.U16 R38, desc[UR36][R2.64] ;  /* 0x0000002402267981 */ /* 0x000ea4000c1e1500 */
[----:B--2---:R-:W-:-:S06]  /*8b00*/  IMAD.U32 R38, R38, 0x10000, RZ ;  /* 0x0001000026267824 */ /* 0x004fcc00078e00ff */
[----:B------:R-:W3:Y:S02]  /*8b10*/  F2I.S64.TRUNC R38, R38 ;  /* 0x0000002600267311 */ /* 0x000ee4000020d900 */
[----:B---3--:R-:W-:Y:S05]  /*8b20*/  BRA `(.L_x_18657) ;  /* 0x0000000400a87947 */ /* 0x008fea0003800000 */
.L_x_18664:
        /* <DEDUP_REMOVED lines=11> */
.L_x_18671:
        /* <DEDUP_REMOVED lines=21> */
.L_x_18675:
[----:B------:R-:W-:Y:S05]  /*8d30*/  BSYNC.RECONVERGENT B1 ;  /* 0x0000000000017941 */ /* 0x000fea0003800200 */
.L_x_18674:
[----:B------:R-:W-:Y:S02]  /*8d40*/  SHF.L.U32 R0, R0, 0x14, RZ ;  /* 0x0000001400007819 */ /* 0x000fe400000006ff */
[----:B------:R-:W-:-:S04]  /*8d50*/  LEA R2, R2, 0x3b800000, 0x17 ;  /* 0x3b80000002027811 */ /* 0x000fc800078eb8ff */
[----:B------:R-:W-:-:S07]  /*8d60*/  LOP3.LUT R38, R2, R0, R7, 0xfe, !PT ;  /* 0x0000000002267212 */ /* 0x000fce00078efe07 */
.L_x_18673:
[----:B------:R-:W-:Y:S05]  /*8d70*/  BSYNC.RECONVERGENT B0 ;  /* 0x0000000000007941 */ /* 0x000fea0003800200 */
.L_x_18672:
[----:B------:R-:W1:Y:S02]  /*8d80*/  F2I.S64.TRUNC R38, R38 ;  /* 0x0000002600267311 */ /* 0x000e64000020d900 */
[----:B-1----:R-:W-:Y:S05]  /*8d90*/  BRA `(.L_x_18657) ;  /* 0x00000004000c7947 */ /* 0x002fea0003800000 */
.L_x_18670:
        /* <DEDUP_REMOVED lines=21> */
.L_x_18679:
[----:B------:R-:W-:Y:S05]  /*8ef0*/  BSYNC.RECONVERGENT B1 ;  /* 0x0000000000017941 */ /* 0x000fea0003800200 */
.L_x_18678:
[----:B------:R-:W-:Y:S01]  /*8f00*/  IMAD.SHL.U32 R0, R0, 0x200000, RZ ;  /* 0x0020000000007824 */ /* 0x000fe200078e00ff */
[----:B------:R-:W-:-:S04]  /*8f10*/  LEA R2, R2, 0x37800000, 0x17 ;  /* 0x3780000002027811 */ /* 0x000fc800078eb8ff */
[----:B------:R-:W-:-:S07]  /*8f20*/  LOP3.LUT R38, R2, R0, R7, 0xfe, !PT ;  /* 0x0000000002267212 */ /* 0x000fce00078efe07 */
.L_x_18677:
[----:B------:R-:W-:Y:S05]  /*8f30*/  BSYNC.RECONVERGENT B0 ;  /* 0x0000000000007941 */ /* 0x000fea0003800200 */
.L_x_18676:
[----:B------:R-:W1:Y:S02]  /*8f40*/  F2I.S64.TRUNC R38, R38 ;  /* 0x0000002600267311 */ /* 0x000e64000020d900 */
[----:B-1----:R-:W-:Y:S05]  /*8f50*/  BRA `(.L_x_18657) ;  /* 0x00000000009c7947 */ /* 0x002fea0003800000 */
.L_x_18669:
        /* <DEDUP_REMOVED lines=14> */
.L_x_18683:
[----:B------:R-:W-:Y:S05]  /*9040*/  BSYNC.RECONVERGENT B0 ;  /* 0x0000000000007941 */ /* 0x000fea0003800200 */
.L_x_18682:
[----:B------:R-:W2:Y:S02]  /*9050*/  F2I.S64.TRUNC R38, R38 ;  /* 0x0000002600267311 */ /* 0x000ea4000020d900 */
[----:B--2---:R-:W-:Y:S05]  /*9060*/  BRA `(.L_x_18657) ;  /* 0x0000000000587947 */ /* 0x004fea0003800000 */
.L_x_18656:
        /* <DEDUP_REMOVED lines=16> */
.L_x_18684:
[----:B------:R-:W-:Y:S01]  /*9170*/  CS2R R38, SRZ ;  /* 0x0000000000267805 */ /* 0x000fe2000001ff00 */
[----:B------:R-:W-:Y:S06]  /*9180*/  BRA `(.L_x_18657) ;  /* 0x0000000000107947 */ /* 0x000fec0003800000 */
.L_x_18681:
[----:B------:R2:W5:Y:S01]  /*9190*/  LDG.E.64 R38, desc[UR36][R2.64] ;  /* 0x0000002402267981 */ /* 0x000562000c1e1b00 */
[----:B------:R-:W-:Y:S05]  /*91a0*/  BRA `(.L_x_18657) ;  /* 0x0000000000087947 */ /* 0x000fea0003800000 */
.L_x_18680:
[----:B------:R1:W5:Y:S01]  /*91b0*/  LDG.E R38, desc[UR36][R2.64] ;  /* 0x0000002402267981 */ /* 0x000362000c1e1900 */
[----:B------:R-:W-:-:S07]  /*91c0*/  IMAD.MOV.U32 R39, RZ, RZ, RZ ;  /* 0x000000ffff277224 */ /* 0x000fce00078e00ff */
.L_x_18657:
[----:B------:R-:W-:-:S07]  /*91d0*/  VIADD R59, R59, 0x80 ;  /* 0x000000803b3b7836 */ /* 0x000fce0000000000 */
.L_x_18519:
[----:B------:R-:W-:Y:S05]  /*91e0*/  BSYNC.RECONVERGENT B6 ;  /* 0x0000000000067941 */ /* 0x000fea0003800200 */
.L_x_18518:
        /* <DEDUP_REMOVED lines=28> */
.L_x_18690:
[----:B------:R1:W5:Y:S01]  /*93b0*/  LDG.E.U8 R36, desc[UR36][R2.64] ;  /* 0x0000002402247981 */ /* 0x000362000c1e1100 */
[----:B------:R-:W-:Y:S01]  /*93c0*/  IMAD.MOV.U32 R37, RZ, RZ, RZ ;  /* 0x000000ffff257224 */ /* 0x000fe200078e00ff */
[----:B------:R-:W-:Y:S06]  /*93d0*/  BRA `(.L_x_18692) ;  /* 0x0000000c00407947 */ /* 0x000fec0003800000 */
.L_x_18689:
        /* <DEDUP_REMOVED lines=8> */
.L_x_18694:
[----:B------:R-:W2:Y:S02]  /*9460*/  LDG.E R36, desc[UR36][R2.64] ;  /* 0x0000002402247981 */ /* 0x000ea4000c1e1900 */
[----:B--2---:R-:W-:Y:S01]  /*9470*/  SHF.R.S32.HI R37, RZ, 0x1f, R36 ;  /* 0x0000001fff257819 */ /* 0x004fe20000011424 */
[----:B------:R-:W-:Y:S06]  /*9480*/  BRA `(.L_x_18692) ;  /* 0x0000000c00147947 */ /* 0x000fec0003800000 */
.L_x_18693:
[----:B------:R-:W2:Y:S02]  /*9490*/  LDG.E.S16 R36, desc[UR36][R2.64] ;  /* 0x0000002402247981 */ /* 0x000ea4000c1e1700 */
[----:B--2---:R-:W-:Y:S01]  /*94a0*/  SHF.R.S32.HI R37, RZ, 0x1f, R36 ;  /* 0x0000001fff257819 */ /* 0x004fe20000011424 */
[----:B------:R-:W-:Y:S06]  /*94b0*/  BRA `(.L_x_18692) ;  /* 0x0000000c00087947 */ /* 0x000fec0003800000 */
.L_x_18688:
        /* <DEDUP_REMOVED lines=9> */
.L_x_18696:
[----:B------:R-:W2:Y:S02]  /*9550*/  LDG.E.U16 R2, desc[UR36][R2.64] ;  /* 0x0000002402027981 */ /* 0x000ea4000c1e1500 */
[----:B--2---:R-:W-:-:S06]  /*9560*/  HADD2.F32 R36, -RZ, R2.H0_H0 ;  /* 0x20000002ff247230 */ /* 0x004fcc0000004100 */
[----:B------:R-:W0:Y:S02]  /*9570*/  F2I.S64.TRUNC R36, R36 ;  /* 0x0000002400247311 */ /* 0x000e24000020d900 */
[----:B0-----:R-:W-:Y:S05]  /*9580*/  BRA `(.L_x_18692) ;  /* 0x0000000800d47947 */ /* 0x001fea0003800000 */
.L_x_18695:
        /* <DEDUP_REMOVED lines=9> */
.L_x_18698:
[----:B------:R-:W2:Y:S02]  /*9620*/  LDG.E.U16 R2, desc[UR36][R2.64] ;  /* 0x0000002402027981 */ /* 0x000ea4000c1e1500 */
[----:B--2---:R-:W-:-:S06]  /*9630*/  HADD2.F32 R36, -RZ, R2.H0_H0 ;  /* 0x20000002ff247230 */ /* 0x004fcc0000004100 */
[----:B------:R-:W0:Y:S02]  /*9640*/  F2I.S64.TRUNC R36, R36 ;  /* 0x0000002400247311 */ /* 0x000e24000020d900 */
[----:B0-----:R-:W-:Y:S05]  /*9650*/  BRA `(.L_x_18692) ;  /* 0x0000000800a07947 */ /* 0x001fea0003800000 */
.L_x_18697:
[----:B------:R-:W2:Y:S02]  /*9660*/  LDG.E.64 R2, desc[UR36][R2.64] ;  /* 0x0000002402027981 */ /* 0x000ea4000c1e1b00 */
[----:B--2---:R0:W1:Y:S02]  /*9670*/  F2I.S64.F64.TRUNC R36, R2 ;  /* 0x0000000200247311 */ /* 0x004064000030d900 */
[----:B01----:R-:W-:Y:S05]  /*9680*/  BRA `(.L_x_18692) ;  /* 0x0000000800947947 */ /* 0x003fea0003800000 */
.L_x_18687:
        /* <DEDUP_REMOVED lines=13> */
.L_x_18701:
[----:B------:R-:W2:Y:S02]  /*9760*/  LDG.E.64 R2, desc[UR36][R2.64] ;  /* 0x0000002402027981 */ /* 0x000ea4000c1e1b00 */
[----:B--2---:R0:W1:Y:S02]  /*9770*/  F2I.S64.F64.TRUNC R36, R2 ;  /* 0x0000000200247311 */ /* 0x004064000030d900 */
[----:B01----:R-:W-:Y:S05]  /*9780*/  BRA `(.L_x_18692) ;  /* 0x0000000800547947 */ /* 0x003fea0003800000 */
.L_x_18700:
        /* <DEDUP_REMOVED lines=26> */
.L_x_18703:
        /* <DEDUP_REMOVED lines=13> */
.L_x_18702:
[----:B------:R-:W2:Y:S02]  /*9a00*/  LDG.E.U16 R36, desc[UR36][R2.64] ;  /* 0x0000002402247981 */ /* 0x000ea4000c1e1500 */
[----:B--2---:R-:W-:-:S06]  /*9a10*/  IMAD.U32 R36, R36, 0x10000, RZ ;  /* 0x0001000024247824 */ /* 0x004fcc00078e00ff */
[----:B------:R-:W0:Y:S02]  /*9a20*/  F2I.S64.TRUNC R36, R36 ;  /* 0x0000002400247311 */ /* 0x000e24000020d900 */
[----:B0-----:R-:W-:Y:S05]  /*9a30*/  BRA `(.L_x_18692) ;  /* 0x0000000400a87947 */ /* 0x001fea0003800000 */
.L_x_18699:
        /* <DEDUP_REMOVED lines=11> */
.L_x_18706:
        /* <DEDUP_REMOVED lines=21> */
.L_x_18710:
[----:B------:R-:W-:Y:S05]  /*9c40*/  BSYNC.RECONVERGENT B1 ;  /* 0x0000000000017941 */ /* 0x000fea0003800200 */
.L_x_18709:
[----:B------:R-:W-:Y:S01]  /*9c50*/  IMAD.SHL.U32 R0, R0, 0x100000, RZ ;  /* 0x0010000000007824 */ /* 0x000fe200078e00ff */
[----:B------:R-:W-:-:S04]  /*9c60*/  LEA R2, R2, 0x3b800000, 0x17 ;  /* 0x3b80000002027811 */ /* 0x000fc800078eb8ff */
[----:B------:R-:W-:-:S07]  /*9c70*/  LOP3.LUT R36, R2, R0, R7, 0xfe, !PT ;  /* 0x0000000002247212 */ /* 0x000fce00078efe07 */
.L_x_18708:
[----:B------:R-:W-:Y:S05]  /*9c80*/  BSYNC.RECONVERGENT B0 ;  /* 0x0000000000007941 */ /* 0x000fea0003800200 */
.L_x_18707:
[----:B------:R-:W3:Y:S02]  /*9c90*/  F2I.S64.TRUNC R36, R36 ;  /* 0x0000002400247311 */ /* 0x000ee4000020d900 */
[----:B---3--:R-:W-:Y:S05]  /*9ca0*/  BRA `(.L_x_18692) ;  /* 0x00000004000c7947 */ /* 0x008fea0003800000 */
.L_x_18705:
        /* <DEDUP_REMOVED lines=21> */
.L_x_18714:
[----:B------:R-:W-:Y:S05]  /*9e00*/  BSYNC.RECONVERGENT B1 ;  /* 0x0000000000017941 */ /* 0x000fea0003800200 */
.L_x_18713:
[----:B------:R-:W-:Y:S02]  /*9e10*/  SHF.L.U32 R0, R0, 0x15, RZ ;  /* 0x0000001500007819 */ /* 0x000fe400000006ff */
[----:B------:R-:W-:-:S04]  /*9e20*/  LEA R2, R2, 0x37800000, 0x17 ;  /* 0x3780000002027811 */ /* 0x000fc800078eb8ff */
[----:B------:R-:W-:-:S07]  /*9e30*/  LOP3.LUT R36, R2, R0, R7, 0xfe, !PT ;  /* 0x0000000002247212 */ /* 0x000fce00078efe07 */
.L_x_18712:
[----:B------:R-:W-:Y:S05]  /*9e40*/  BSYNC.RECONVERGENT B0 ;  /* 0x0000000000007941 */ /* 0x000fea0003800200 */
.L_x_18711:
[----:B------:R-:W2:Y:S02]  /*9e50*/  F2I.S64.TRUNC R36, R36 ;  /* 0x0000002400247311 */ /* 0x000ea4000020d900 */
[----:B--2---:R-:W-:Y:S05]  /*9e60*/  BRA `(.L_x_18692) ;  /* 0x00000000009c7947 */ /* 0x004fea0003800000 */
.L_x_18704:
        /* <DEDUP_REMOVED lines=14> */
.L_x_18718:
[----:B------:R-:W-:Y:S05]  /*9f50*/  BSYNC.RECONVERGENT B0 ;  /* 0x0000000000007941 */ /* 0x000fea0003800200 */
.L_x_18717:
[----:B------:R-:W4:Y:S02]  /*9f60*/  F2I.S64.TRUNC R36, R36 ;  /* 0x0000002400247311 */ /* 0x000f24000020d900 */
[----:B----4-:R-:W-:Y:S05]  /*9f70*/  BRA `(.L_x_18692) ;  /* 0x0000000000587947 */ /* 0x010fea0003800000 */
.L_x_18691:
        /* <DEDUP_REMOVED lines=16> */
.L_x_18719:
[----:B------:R-:W-:Y:S01]  /*a080*/  CS2R R36, SRZ ;  /* 0x0000000000247805 */ /* 0x000fe2000001ff00 */
[----:B------:R-:W-:Y:S06]  /*a090*/  BRA `(.L_x_18692) ;  /* 0x0000000000107947 */ /* 0x000fec0003800000 */
.L_x_18716:
[----:B------:R3:W5:Y:S01]  /*a0a0*/  LDG.E.64 R36, desc[UR36][R2.64] ;  /* 0x0000002402247981 */ /* 0x000762000c1e1b00 */
[----:B------:R-:W-:Y:S05]  /*a0b0*/  BRA `(.L_x_18692) ;  /* 0x0000000000087947 */ /* 0x000fea0003800000 */
.L_x_18715:
[----:B------:R4:W5:Y:S01]  /*a0c0*/  LDG.E R36, desc[UR36][R2.64] ;  /* 0x0000002402247981 */ /* 0x000962000c1e1900 */
[----:B------:R-:W-:-:S07]  /*a0d0*/  IMAD.MOV.U32 R37, RZ, RZ, RZ ;  /* 0x000000ffff257224 */ /* 0x000fce00078e00ff */
.L_x_18692:
        /* <DEDUP_REMOVED lines=19> */
.L_x_18723:
[----:B------:R4:W5:Y:S01]  /*a210*/  LDG.E.U8 R34, desc[UR36][R2.64] ;  /* 0x0000002402227981 */ /* 0x000962000c1e1100 */
[----:B------:R-:W-:Y:S01]  /*a220*/  IMAD.MOV.U32 R35, RZ, RZ, RZ ;  /* 0x000000ffff237224 */ /* 0x000fe200078e00ff */
[----:B------:R-:W-:Y:S06]  /*a230*/  BRA `(.L_x_18725) ;  /* 0x0000000c00407947 */ /* 0x000fec0003800000 */
.L_x_18722:
        /* <DEDUP_REMOVED lines=8> */
.L_x_18727:
[----:B------:R-:W2:Y:S02]  /*a2c0*/  LDG.E R34, desc[UR36][R2.64] ;  /* 0x0000002402227981 */ /* 0x000ea4000c1e1900 */
[----:B--2---:R-:W-:Y:S01]  /*a2d0*/  SHF.R.S32.HI R35, RZ, 0x1f, R34 ;  /* 0x0000001fff237819 */ /* 0x004fe20000011422 */
[----:B------:R-:W-:Y:S06]  /*a2e0*/  BRA `(.L_x_18725) ;  /* 0x0000000c00147947 */ /* 0x000fec0003800000 */
.L_x_18726:
[----:B------:R-:W2:Y:S02]  /*a2f0*/  LDG.E.S16 R34, desc[UR36][R2.64] ;  /* 0x0000002402227981 */ /* 0x000ea4000c1e1700 */
[----:B--2---:R-:W-:Y:S01]  /*a300*/  SHF.R.S32.HI R35, RZ, 0x1f, R34 ;  /* 0x0000001fff237819 */ /* 0x004fe20000011422 */
[----:B------:R-:W-:Y:S06]  /*a310*/  BRA `(.L_x_18725) ;  /* 0x0000000c00087947 */ /* 0x000fec0003800000 */
.L_x_18721:
        /* <DEDUP_REMOVED lines=9> */
.L_x_18729:
[----:B------:R-:W2:Y:S02]  /*a3b0*/  LDG.E.U16 R2, desc[UR36][R2.64] ;  /* 0x0000002402027981 */ /* 0x000ea4000c1e1500 */
[----:B--2---:R-:W-:-:S06]  /*a3c0*/  HADD2.F32 R34, -RZ, R2.H0_H0 ;  /* 0x20000002ff227230 */ /* 0x004fcc0000004100 */
[----:B------:R-:W3:Y:S02]  /*a3d0*/  F2I.S64.TRUNC R34, R34 ;  /* 0x0000002200227311 */ /* 0x000ee4000020d900 */
[----:B---3--:R-:W-:Y:S05]  /*a3e0*/  BRA `(.L_x_18725) ;  /* 0x0000000800d47947 */ /* 0x008fea0003800000 */
.L_x_18728:
        /* <DEDUP_REMOVED lines=9> */
.L_x_18731:
[----:B------:R-:W2:Y:S02]  /*a480*/  LDG.E.U16 R2, desc[UR36][R2.64] ;  /* 0x0000002402027981 */ /* 0x000ea4000c1e1500 */
[----:B--2---:R-:W-:-:S06]  /*a490*/  HADD2.F32 R34, -RZ, R2.H0_H0 ;  /* 0x20000002ff227230 */ /* 0x004fcc0000004100 */
[----:B------:R-:W3:Y:S02]  /*a4a0*/  F2I.S64.TRUNC R34, R34 ;  /* 0x0000002200227311 */ /* 0x000ee4000020d900 */
[----:B---3--:R-:W-:Y:S05]  /*a4b0*/  BRA `(.L_x_18725) ;  /* 0x0000000800a07947 */ /* 0x008fea0003800000 */
.L_x_18730:
[----:B------:R-:W2:Y:S02]  /*a4c0*/  LDG.E.64 R2, desc[UR36][R2.64] ;  /* 0x0000002402027981 */ /* 0x000ea4000c1e1b00 */
[----:B--2---:R3:W4:Y:S02]  /*a4d0*/  F2I.S64.F64.TRUNC R34, R2 ;  /* 0x0000000200227311 */ /* 0x004724000030d900 */
[----:B---34-:R-:W-:Y:S05]  /*a4e0*/  BRA `(.L_x_18725) ;  /* 0x0000000800947947 */ /* 0x018fea0003800000 */
.L_x_18720:
        /* <DEDUP_REMOVED lines=13> */
.L_x_18734:
[----:B------:R-:W2:Y:S02]  /*a5c0*/  LDG.E.64 R2, desc[UR36][R2.64] ;  /* 0x0000002402027981 */ /* 0x000ea4000c1e1b00 */
[----:B--2---:R0:W1:Y:S02]  /*a5d0*/  F2I.S64.F64.TRUNC R34, R2 ;  /* 0x0000000200227311 */ /* 0x004064000030d900 */
[----:B01----:R-:W-:Y:S05]  /*a5e0*/  BRA `(.L_x_18725) ;  /* 0x0000000800547947 */ /* 0x003fea0003800000 */
.L_x_18733:
        /* <DEDUP_REMOVED lines=26> */
.L_x_18736:
        /* <DEDUP_REMOVED lines=13> */
.L_x_18735:
[----:B------:R-:W2:Y:S02]  /*a860*/  LDG.E.U16 R34, desc[UR36][R2.64] ;  /* 0x0000002402227981 */ /* 0x000ea4000c1e1500 */
[----:B--2---:R-:W-:-:S06]  /*a870*/  IMAD.U32 R34, R34, 0x10000, RZ ;  /* 0x0001000022227824 */ /* 0x004fcc00078e00ff */
[----:B------:R-:W0:Y:S02]  /*a880*/  F2I.S64.TRUNC R34, R34 ;  /* 0x0000002200227311 */ /* 0x000e24000020d900 */
[----:B0-----:R-:W-:Y:S05]  /*a890*/  BRA `(.L_x_18725) ;  /* 0x0000000400a87947 */ /* 0x001fea0003800000 */
.L_x_18732:
        /* <DEDUP_REMOVED lines=11> */
.L_x_18739:
        /* <DEDUP_REMOVED lines=21> */
.L_x_18743:
[----:B------:R-:W-:Y:S05]  /*aaa0*/  BSYNC.RECONVERGENT B1 ;  /* 0x0000000000017941 */ /* 0x000fea0003800200 */
.L_x_18742:
[----:B------:R-:W-:Y:S02]  /*aab0*/  SHF.L.U32 R0, R0, 0x14, RZ ;  /* 0x0000001400007819 */ /* 0x000fe400000006ff */
[----:B------:R-:W-:-:S04]  /*aac0*/  LEA R2, R2, 0x3b800000, 0x17 ;  /* 0x3b80000002027811 */ /* 0x000fc800078eb8ff */
[----:B------:R-:W-:-:S07]  /*aad0*/  LOP3.LUT R34, R2, R0, R7, 0xfe, !PT ;  /* 0x0000000002227212 */ /* 0x000fce00078efe07 */
.L_x_18741:
[----:B------:R-:W-:Y:S05]  /*aae0*/  BSYNC.RECONVERGENT B0 ;  /* 0x0000000000007941 */ /* 0x000fea0003800200 */
.L_x_18740:
[----:B------:R-:W1:Y:S02]  /*aaf0*/  F2I.S64.TRUNC R34, R34 ;  /* 0x0000002200227311 */ /* 0x000e64000020d900 */
[----:B-1----:R-:W-:Y:S05]  /*ab00*/  BRA `(.L_x_18725) ;  /* 0x00000004000c7947 */ /* 0x002fea0003800000 */
.L_x_18738:
        /* <DEDUP_REMOVED lines=21> */
.L_x_18747:
[----:B------:R-:W-:Y:S05]  /*ac60*/  BSYNC.RECONVERGENT B1 ;  /* 0x0000000000017941 */ /* 0x000fea0003800200 */
.L_x_18746:
[----:B------:R-:W-:Y:S01]  /*ac70*/  IMAD.SHL.U32 R0, R0, 0x200000, RZ ;  /* 0x0020000000007824 */ /* 0x000fe200078e00ff */
[----:B------:R-:W-:-:S04]  /*ac80*/  LEA R2, R2, 0x37800000, 0x17 ;  /* 0x3780000002027811 */ /* 0x000fc800078eb8ff */
[----:B------:R-:W-:-:S07]  /*ac90*/  LOP3.LUT R34, R2, R0, R7, 0xfe, !PT ;  /* 0x0000000002227212 */ /* 0x000fce00078efe07 */
.L_x_18745:
[----:B------:R-:W-:Y:S05]  /*aca0*/  BSYNC.RECONVERGENT B0 ;  /* 0x0000000000007941 */ /* 0x000fea0003800200 */
.L_x_18744:
[----:B------:R-:W1:Y:S02]  /*acb0*/  F2I.S64.TRUNC R34, R34 ;  /* 0x0000002200227311 */ /* 0x000e64000020d900 */
[----:B-1----:R-:W-:Y:S05]  /*acc0*/  BRA `(.L_x_18725) ;  /* 0x00000000009c7947 */ /* 0x002fea0003800000 */
.L_x_18737:
        /* <DEDUP_REMOVED lines=14> */
.L_x_18751:
[----:B------:R-:W-:Y:S05]  /*adb0*/  BSYNC.RECONVERGENT B0 ;  /* 0x0000000000007941 */ /* 0x000fea0003800200 */
.L_x_18750:
[----:B------:R-:W3:Y:S02]  /*adc0*/  F2I.S64.TRUNC R34, R34 ;  /* 0x0000002200227311 */ /* 0x000ee4000020d900 */
[----:B---3--:R-:W-:Y:S05]  /*add0*/  BRA `(.L_x_18725) ;  /* 0x0000000000587947 */ /* 0x008fea0003800000 */
.L_x_18724:
        /* <DEDUP_REMOVED lines=16> */
.L_x_18752:
[----:B------:R-:W-:Y:S01]  /*aee0*/  CS2R R34, SRZ ;  /* 0x0000000000227805 */ /* 0x000fe2000001ff00 */
[----:B------:R-:W-:Y:S06]  /*aef0*/  BRA `(.L_x_18725) ;  /* 0x0000000000107947 */ /* 0x000fec0003800000 */
.L_x_18749:
[----:B------:R2:W5:Y:S01]  /*af00*/  LDG.E.64 R34, desc[UR36][R2.64] ;  /* 0x0000002402227981 */ /* 0x000562000c1e1b00 */
[----:B------:R-:W-:Y:S05]  /*af10*/  BRA `(.L_x_18725) ;  /* 0x0000000000087947 */ /* 0x000fea0003800000 */
.L_x_18748:
[----:B------:R1:W5:Y:S01]  /*af20*/  LDG.E R34, desc[UR36][R2.64] ;  /* 0x0000002402227981 */ /* 0x000362000c1e1900 */
[----:B------:R-:W-:-:S07]  /*af30*/  IMAD.MOV.U32 R35, RZ, RZ, RZ ;  /* 0x000000ffff237224 */ /* 0x000fce00078e00ff */
.L_x_18725:
        /* <DEDUP_REMOVED lines=19> */
.L_x_18756:
[----:B------:R4:W5:Y:S01]  /*b070*/  LDG.E.U8 R32, desc[UR36][R2.64] ;  /* 0x0000002402207981 */ /* 0x000962000c1e1100 */
[----:B------:R-:W-:Y:S01]  /*b080*/  MOV R33, RZ ;  /* 0x000000ff00217202 */ /* 0x000fe20000000f00 */
[----:B------:R-:W-:Y:S06]  /*b090*/  BRA `(.L_x_18758) ;  /* 0x0000000c00407947 */ /* 0x000fec0003800000 */
.L_x_18755:
        /* <DEDUP_REMOVED lines=8> */
.L_x_18760:
[----:B------:R-:W2:Y:S02]  /*b120*/  LDG.E R32, desc[UR36][R2.64] ;  /* 0x0000002402207981 */ /* 0x000ea4000c1e1900 */
[----:B--2---:R-:W-:Y:S01]  /*b130*/  SHF.R.S32.HI R33, RZ, 0x1f, R32 ;  /* 0x0000001fff217819 */ /* 0x004fe20000011420 */
[----:B------:R-:W-:Y:S06]  /*b140*/  BRA `(.L_x_18758) ;  /* 0x0000000c00147947 */ /* 0x000fec0003800000 */
.L_x_18759:
[----:B------:R-:W2:Y:S02]  /*b150*/  LDG.E.S16 R32, desc[UR36][R2.64] ;  /* 0x0000002402207981 */ /* 0x000ea4000c1e1700 */
[----:B--2---:R-:W-:Y:S01]  /*b160*/  SHF.R.S32.HI R33, RZ, 0x1f, R32 ;  /* 0x0000001fff217819 */ /* 0x004fe20000011420 */
[----:B------:R-:W-:Y:S06]  /*b170*/  BRA `(.L_x_18758) ;  /* 0x0000000c00087947 */ /* 0x000fec0003800000 */
.L_x_18754:
        /* <DEDUP_REMOVED lines=9> */
.L_x_18762:
[----:B------:R-:W2:Y:S02]  /*b210*/  LDG.E.U16 R2, desc[UR36][R2.64] ;  /* 0x0000002402027981 */ /* 0x000ea4000c1e1500 */
[----:B--2---:R-:W-:-:S06]  /*b220*/  HADD2.F32 R32, -RZ, R2.H0_H0 ;  /* 0x20000002ff207230 */ /* 0x004fcc0000004100 */
[----:B------:R-:W0:Y:S02]  /*b230*/  F2I.S64.TRUNC R32, R32 ;  /* 0x0000002000207311 */ /* 0x000e24000020d900 */
[----:B0-----:R-:W-:Y:S05]  /*b240*/  BRA `(.L_x_18758) ;  /* 0x0000000800d47947 */ /* 0x001fea0003800000 */
.L_x_18761:
        /* <DEDUP_REMOVED lines=9> */
.L_x_18764:
[----:B------:R-:W2:Y:S02]  /*b2e0*/  LDG.E.U16 R2, desc[UR36][R2.64] ;  /* 0x0000002402027981 */ /* 0x000ea4000c1e1500 */
[----:B--2---:R-:W-:-:S06]  /*b2f0*/  HADD2.F32 R32, -RZ, R2.H0_H0 ;  /* 0x20000002ff207230 */ /* 0x004fcc0000004100 */
[----:B------:R-:W0:Y:S02]  /*b300*/  F2I.S64.TRUNC R32, R32 ;  /* 0x0000002000207311 */ /* 0x000e24000020d900 */
[----:B0-----:R-:W-:Y:S05]  /*b310*/  BRA `(.L_x_18758) ;  /* 0x0000000800a07947 */ /* 0x001fea0003800000 */
.L_x_18763:
[----:B------:R-:W2:Y:S02]  /*b320*/  LDG.E.64 R2, desc[UR36][R2.64] ;  /* 0x0000002402027981 */ /* 0x000ea4000c1e1b00 */
[----:B--2---:R0:W1:Y:S02]  /*b330*/  F2I.S64.F64.TRUNC R32, R2 ;  /* 0x0000000200207311 */ /* 0x004064000030d900 */
[----:B01----:R-:W-:Y:S05]  /*b340*/  BRA `(.L_x_18758) ;  /* 0x0000000800947947 */ /* 0x003fea0003800000 */
.L_x_18753:
        /* <DEDUP_REMOVED lines=13> */
.L_x_18767:
[----:B------:R-:W2:Y:S02]  /*b420*/  LDG.E.64 R2, desc[UR36][R2.64] ;  /* 0x0000002402027981 */ /* 0x000ea4000c1e1b00 */
[----:B--2---:R0:W1:Y:S02]  /*b430*/  F2I.S64.F64.TRUNC R32, R2 ;  /* 0x0000000200207311 */ /* 0x004064000030d900 */
[----:B01----:R-:W-:Y:S05]  /*b440*/  BRA `(.L_x_18758) ;  /* 0x0000000800547947 */ /* 0x003fea0003800000 */
.L_x_18766:
        /* <DEDUP_REMOVED lines=26> */
.L_x_18769:
        /* <DEDUP_REMOVED lines=13> */
.L_x_18768:
[----:B------:R-:W2:Y:S02]  /*b6c0*/  LDG.E.U16 R32, desc[UR36][R2.64] ;  /* 0x0000002402207981 */ /* 0x000ea4000c1e1500 */
[----:B--2---:R-:W-:-:S06]  /*b6d0*/  IMAD.U32 R32, R32, 0x10000, RZ ;  /* 0x0001000020207824 */ /* 0x004fcc00078e00ff */
[----:B------:R-:W0:Y:S02]  /*b6e0*/  F2I.S64.TRUNC R32, R32 ;  /* 0x0000002000207311 */ /* 0x000e24000020d900 */
[----:B0-----:R-:W-:Y:S05]  /*b6f0*/  BRA `(.L_x_18758) ;  /* 0x0000000400a87947 */ /* 0x001fea0003800000 */
.L_x_18765:
        /* <DEDUP_REMOVED lines=11> */
.L_x_18772:
        /* <DEDUP_REMOVED lines=21> */
.L_x_18776:
[----:B------:R-:W-:Y:S05]  /*b900*/  BSYNC.RECONVERGENT B1 ;  /* 0x0000000000017941 */ /* 0x000fea0003800200 */
.L_x_18775:
[----:B------:R-:W-:Y:S01]  /*b910*/  IMAD.SHL.U32 R0, R0, 0x100000, RZ ;  /* 0x0010000000007824 */ /* 0x000fe200078e00ff */
[----:B------:R-:W-:-:S04]  /*b920*/  LEA R2, R2, 0x3b800000, 0x17 ;  /* 0x3b80000002027811 */ /* 0x000fc800078eb8ff */
[----:B------:R-:W-:-:S07]  /*b930*/  LOP3.LUT R32, R2, R0, R7, 0xfe, !PT ;  /* 0x0000000002207212 */ /* 0x000fce00078efe07 */
.L_x_18774:
[----:B------:R-:W-:Y:S05]  /*b940*/  BSYNC.RECONVERGENT B0 ;  /* 0x0000000000007941 */ /* 0x000fea0003800200 */
.L_x_18773:
[----:B------:R-:W3:Y:S02]  /*b950*/  F2I.S64.TRUNC R32, R32 ;  /* 0x0000002000207311 */ /* 0x000ee4000020d900 */
[----:B---3--:R-:W-:Y:S05]  /*b960*/  BRA `(.L_x_18758) ;  /* 0x00000004000c7947 */ /* 0x008fea0003800000 */
.L_x_18771:
        /* <DEDUP_REMOVED lines=21> */
.L_x_18780:
[----:B------:R-:W-:Y:S05]  /*bac0*/  BSYNC.RECONVERGENT B1 ;  /* 0x0000000000017941 */ /* 0x000fea0003800200 */
.L_x_18779:
[----:B------:R-:W-:Y:S01]  /*bad0*/  IMAD.SHL.U32 R0, R0, 0x200000, RZ ;  /* 0x0020000000007824 */ /* 0x000fe200078e00ff */
[----:B------:R-:W-:-:S04]  /*bae0*/  LEA R2, R2, 0x37800000, 0x17 ;  /* 0x3780000002027811 */ /* 0x000fc800078eb8ff */
[----:B------:R-:W-:-:S07]  /*baf0*/  LOP3.LUT R32, R2, R0, R7, 0xfe, !PT ;  /* 0x0000000002207212 */ /* 0x000fce00078efe07 */
.L_x_18778:
[----:B------:R-:W-:Y:S05]  /*bb00*/  BSYNC.RECONVERGENT B0 ;  /* 0x0000000000007941 */ /* 0x000fea0003800200 */
.L_x_18777:
[----:B------:R-:W2:Y:S02]  /*bb10*/  F2I.S64.TRUNC R32, R32 ;  /* 0x0000002000207311 */ /* 0x000ea4000020d900 */
[----:B--2---:R-:W-:Y:S05]  /*bb20*/  BRA `(.L_x_18758) ;  /* 0x00000000009c7947 */ /* 0x004fea0003800000 */
.L_x_18770:
        /* <DEDUP_REMOVED lines=14> */
.L_x_18784:
[----:B------:R-:W-:Y:S05]  /*bc10*/  BSYNC.RECONVERGENT B0 ;  /* 0x0000000000007941 */ /* 0x000fea0003800200 */
.L_x_18783:
[----:B------:R-:W1:Y:S02]  /*bc20*/  F2I.S64.TRUNC R32, R32 ;  /* 0x0000002000207311 */ /* 0x000e64000020d900 */
[----:B-1----:R-:W-:Y:S05]  /*bc30*/  BRA `(.L_x_18758) ;  /* 0x0000000000587947 */ /* 0x002fea0003800000 */
.L_x_18757:
        /* <DEDUP_REMOVED lines=16> */
.L_x_18785:
[----:B------:R-:W-:Y:S01]  /*bd40*/  CS2R R32, SRZ ;  /* 0x0000000000207805 */ /* 0x000fe2000001ff00 */
[----:B------:R-:W-:Y:S06]  /*bd50*/  BRA `(.L_x_18758) ;  /* 0x0000000000107947 */ /* 0x000fec0003800000 */
.L_x_18782:
[----:B------:R0:W5:Y:S01]  /*bd60*/  LDG.E.64 R32, desc[UR36][R2.64] ;  /* 0x0000002402207981 */ /* 0x000162000c1e1b00 */
[----:B------:R-:W-:Y:S05]  /*bd70*/  BRA `(.L_x_18758) ;  /* 0x0000000000087947 */ /* 0x000fea0003800000 */
.L_x_18781:
[----:B------:R1:W5:Y:S01]  /*bd80*/  LDG.E R32, desc[UR36][R2.64] ;  /* 0x0000002402207981 */ /* 0x000362000c1e1900 */
[----:B------:R-:W-:-:S07]  /*bd90*/  IMAD.MOV.U32 R33, RZ, RZ, RZ ;  /* 0x000000ffff217224 */ /* 0x000fce00078e00ff */
.L_x_18758:
        /* <DEDUP_REMOVED lines=19> */
.L_x_18789:
[----:B------:R0:W5:Y:S01]  /*bed0*/  LDG.E.U8 R30, desc[UR36][R2.64] ;  /* 0x00000024021e7981 */ /* 0x000162000c1e1100 */
[----:B------:R-:W-:Y:S01]  /*bee0*/  IMAD.MOV.U32 R31, RZ, RZ, RZ ;  /* 0x000000ffff1f7224 */ /* 0x000fe200078e00ff */
[----:B------:R-:W-:Y:S06]  /*bef0*/  BRA `(.L_x_18791) ;  /* 0x0000000c00407947 */ /* 0x000fec0003800000 */
.L_x_18788:
        /* <DEDUP_REMOVED lines=8> */
.L_x_18793:
[----:B------:R-:W2:Y:S02]  /*bf80*/  LDG.E R30, desc[UR36][R2.64] ;  /* 0x00000024021e7981 */ /* 0x000ea4000c1e1900 */
[----:B--2---:R-:W-:Y:S01]  /*bf90*/  SHF.R.S32.HI R31, RZ, 0x1f, R30 ;  /* 0x0000001fff1f7819 */ /* 0x004fe2000001141e */
[----:B------:R-:W-:Y:S06]  /*bfa0*/  BRA `(.L_x_18791) ;  /* 0x0000000c00147947 */ /* 0x000fec0003800000 */
.L_x_18792:
[----:B------:R-:W2:Y:S02]  /*bfb0*/  LDG.E.S16 R30, desc[UR36][R2.64] ;  /* 0x00000024021e7981 */ /* 0x000ea4000c1e1700 */
[----:B--2---:R-:W-:Y:S01]  /*bfc0*/  SHF.R.S32.HI R31, RZ, 0x1f, R30 ;  /* 0x0000001fff1f7819 */ /* 0x004fe2000001141e */
[----:B------:R-:W-:Y:S06]  /*bfd0*/  BRA `(.L_x_18791) ;  /* 0x0000000c00087947 */ /* 0x000fec0003800000 */
.L_x_18787:
        /* <DEDUP_REMOVED lines=9> */
.L_x_18795:
[----:B------:R-:W2:Y:S02]  /*c070*/  LDG.E.U16 R2, desc[UR36][R2.64] ;  /* 0x0000002402027981 */ /* 0x000ea4000c1e1500 */
[----:B--2---:R-:W-:-:S06]  /*c080*/  HADD2.F32 R30, -RZ, R2.H0_H0 ;  /* 0x20000002ff1e7230 */ /* 0x004fcc0000004100 */
[----:B------:R-:W2:Y:S02]  /*c090*/  F2I.S64.TRUNC R30, R30 ;  /* 0x0000001e001e7311 */ /* 0x000ea4000020d900 */
[----:B--2---:R-:W-:Y:S05]  /*c0a0*/  BRA `(.L_x_18791) ;  /* 0x0000000800d47947 */ /* 0x004fea0003800000 */
.L_x_18794:
        /* <DEDUP_REMOVED lines=9> */
.L_x_18797:
[----:B------:R-:W2:Y:S02]  /*c140*/  LDG.E.U16 R2, desc[UR36][R2.64] ;  /* 0x0000002402027981 */ /* 0x000ea4000c1e1500 */
[----:B--2---:R-:W-:-:S06]  /*c150*/  HADD2.F32 R30, -RZ, R2.H0_H0 ;  /* 0x20000002ff1e7230 */ /* 0x004fcc0000004100 */
[----:B------:R-:W2:Y:S02]  /*c160*/  F2I.S64.TRUNC R30, R30 ;  /* 0x0000001e001e7311 */ /* 0x000ea4000020d900 */
[----:B--2---:R-:W-:Y:S05]  /*c170*/  BRA `(.L_x_18791) ;  /* 0x0000000800a07947 */ /* 0x004fea0003800000 */
.L_x_18796:
[----:B------:R-:W2:Y:S02]  /*c180*/  LDG.E.64 R2, desc[UR36][R2.64] ;  /* 0x0000002402027981 */ /* 0x000ea4000c1e1b00 */
[----:B--2---:R2:W3:Y:S02]  /*c190*/  F2I.S64.F64.TRUNC R30, R2 ;  /* 0x00000002001e7311 */ /* 0x0044e4000030d900 */
[----:B--23--:R-:W-:Y:S05]  /*c1a0*/  BRA `(.L_x_18791) ;  /* 0x0000000800947947 */ /* 0x00cfea0003800000 */
.L_x_18786:
        /* <DEDUP_REMOVED lines=13> */
.L_x_18800:
[----:B------:R-:W2:Y:S02]  /*c280*/  LDG.E.64 R2, desc[UR36][R2.64] ;  /* 0x0000002402027981 */ /* 0x000ea4000c1e1b00 */
[----:B--2---:R2:W3:Y:S02]  /*c290*/  F2I.S64.F64.TRUNC R30, R2 ;  /* 0x00000002001e7311 */ /* 0x0044e4000030d900 */
[----:B--23--:R-:W-:Y:S05]  /*c2a0*/  BRA `(.L_x_18791) ;  /* 0x0000000800547947 */ /* 0x00cfea0003800000 */
.L_x_18799:
        /* <DEDUP_REMOVED lines=26> */
.L_x_18802:
        /* <DEDUP_REMOVED lines=13> */
.L_x_18801:
[----:B------:R-:W2:Y:S02]  /*c520*/  LDG.E.U16 R30, desc[UR36][R2.64] ;  /* 0x00000024021e7981 */ /* 0x000ea4000c1e1500 */
[----:B--2---:R-:W-:-:S06]  /*c530*/  SHF.L.U32 R30, R30, 0x10, RZ ;  /* 0x000000101e1e7819 */ /* 0x004fcc00000006ff */
[----:B------:R-:W2:Y:S02]  /*c540*/  F2I.S64.TRUNC R30, R30 ;  /* 0x0000001e001e7311 */ /* 0x000ea4000020d900 */
[----:B--2---:R-:W-:Y:S05]  /*c550*/  BRA `(.L_x_18791) ;  /* 0x0000000400a87947 */ /* 0x004fea0003800000 */
.L_x_18798:
        /* <DEDUP_REMOVED lines=11> */
.L_x_18805:
        /* <DEDUP_REMOVED lines=21> */
.L_x_18809:
[----:B------:R-:W-:Y:S05]  /*c760*/  BSYNC.RECONVERGENT B1 ;  /* 0x0000000000017941 */ /* 0x000fea0003800200 */
.L_x_18808:
[----:B------:R-:W-:Y:S01]  /*c770*/  IMAD.SHL.U32 R0, R0, 0x100000, RZ ;  /* 0x0010000000007824 */ /* 0x000fe200078e00ff */
[----:B------:R-:W-:-:S04]  /*c780*/  LEA R2, R2, 0x3b800000, 0x17 ;  /* 0x3b80000002027811 */ /* 0x000fc800078eb8ff */
[----:B------:R-:W-:-:S07]  /*c790*/  LOP3.LUT R30, R2, R0, R7, 0xfe, !PT ;  /* 0x00000000021e7212 */ /* 0x000fce00078efe07 */
.L_x_18807:
[----:B------:R-:W-:Y:S05]  /*c7a0*/  BSYNC.RECONVERGENT B0 ;  /* 0x0000000000007941 */ /* 0x000fea0003800200 */
.L_x_18806:
[----:B------:R-:W4:Y:S02]  /*c7b0*/  F2I.S64.TRUNC R30, R30 ;  /* 0x0000001e001e7311 */ /* 0x000f24000020d900 */
[----:B----4-:R-:W-:Y:S05]  /*c7c0*/  BRA `(.L_x_18791) ;  /* 0x00000004000c7947 */ /* 0x010fea0003800000 */
.L_x_18804:
        /* <DEDUP_REMOVED lines=21> */
.L_x_18813:
[----:B------:R-:W-:Y:S05]  /*c920*/  BSYNC.RECONVERGENT B1 ;  /* 0x0000000000017941 */ /* 0x000fea0003800200 */
.L_x_18812:
[----:B------:R-:W-:Y:S01]  /*c930*/  IMAD.SHL.U32 R0, R0, 0x200000, RZ ;  /* 0x0020000000007824 */ /* 0x000fe200078e00ff */
[----:B------:R-:W-:-:S04]  /*c940*/  LEA R2, R2, 0x37800000, 0x17 ;  /* 0x3780000002027811 */ /* 0x000fc800078eb8ff */
[----:B------:R-:W-:-:S07]  /*c950*/  LOP3.LUT R30, R2, R0, R7, 0xfe, !PT ;  /* 0x00000000021e7212 */ /* 0x000fce00078efe07 */
.L_x_18811:
[----:B------:R-:W-:Y:S05]  /*c960*/  BSYNC.RECONVERGENT B0 ;  /* 0x0000000000007941 */ /* 0x000fea0003800200 */
.L_x_18810:
[----:B------:R-:W4:Y:S02]  /*c970*/  F2I.S64.TRUNC R30, R30 ;  /* 0x0000001e001e7311 */ /* 0x000f24000020d900 */
[----:B----4-:R-:W-:Y:S05]  /*c980*/  BRA `(.L_x_18791) ;  /* 0x00000000009c7947 */ /* 0x010fea0003800000 */
.L_x_18803:
        /* <DEDUP_REMOVED lines=14> */
.L_x_18817:
[----:B------:R-:W-:Y:S05]  /*ca70*/  BSYNC.RECONVERGENT B0 ;  /* 0x0000000000007941 */ /* 0x000fea0003800200 */
.L_x_18816:
[----:B------:R-:W3:Y:S02]  /*ca80*/  F2I.S64.TRUNC R30, R30 ;  /* 0x0000001e001e7311 */ /* 0x000ee4000020d900 */
[----:B---3--:R-:W-:Y:S05]  /*ca90*/  BRA `(.L_x_18791) ;  /* 0x0000000000587947 */ /* 0x008fea0003800000 */
.L_x_18790:
        /* <DEDUP_REMOVED lines=16> */
.L_x_18818:
[----:B------:R-:W-:Y:S01]  /*cba0*/  CS2R R30, SRZ ;  /* 0x00000000001e7805 */ /* 0x000fe2000001ff00 */
[----:B------:R-:W-:Y:S06]  /*cbb0*/  BRA `(.L_x_18791) ;  /* 0x0000000000107947 */ /* 0x000fec0003800000 */
.L_x_18815:
[----:B------:R2:W5:Y:S01]  /*cbc0*/  LDG.E.64 R30, desc[UR36][R2.64] ;  /* 0x00000024021e7981 */ /* 0x000562000c1e1b00 */
[----:B------:R-:W-:Y:S05]  /*cbd0*/  BRA `(.L_x_18791) ;  /* 0x0000000000087947 */ /* 0x000fea0003800000 */
.L_x_18814:
[----:B------:R3:W5:Y:S01]  /*cbe0*/  LDG.E R30, desc[UR36][R2.64] ;  /* 0x00000024021e7981 */ /* 0x000762000c1e1900 */
[----:B------:R-:W-:-:S07]  /*cbf0*/  HFMA2 R31, -RZ, RZ, 0, 0 ;  /* 0x00000000ff1f7431 */ /* 0x000fce00000001ff */
.L_x_18791:
        /* <DEDUP_REMOVED lines=19> */
.L_x_18822:
[----:B------:R3:W5:Y:S01]  /*cd30*/  LDG.E.U8 R28, desc[UR36][R2.64] ;  /* 0x00000024021c7981 */ /* 0x000762000c1e1100 */
[----:B------:R-:W-:Y:S01]  /*cd40*/  IMAD.MOV.U32 R29, RZ, RZ, RZ ;  /* 0x000000ffff1d7224 */ /* 0x000fe200078e00ff */
[----:B------:R-:W-:Y:S06]  /*cd50*/  BRA `(.L_x_18824) ;  /* 0x0000000c00407947 */ /* 0x000fec0003800000 */
.L_x_18821:
        /* <DEDUP_REMOVED lines=8> */
.L_x_18826:
[----:B------:R-:W2:Y:S02]  /*cde0*/  LDG.E R28, desc[UR36][R2.64] ;  /* 0x00000024021c7981 */ /* 0x000ea4000c1e1900 */
[----:B--2---:R-:W-:Y:S01]  /*cdf0*/  SHF.R.S32.HI R29, RZ, 0x1f, R28 ;  /* 0x0000001fff1d7819 */ /* 0x004fe2000001141c */
[----:B------:R-:W-:Y:S06]  /*ce00*/  BRA `(.L_x_18824) ;  /* 0x0000000c00147947 */ /* 0x000fec0003800000 */
.L_x_18825:
[----:B------:R-:W2:Y:S02]  /*ce10*/  LDG.E.S16 R28, desc[UR36][R2.64] ;  /* 0x00000024021c7981 */ /* 0x000ea4000c1e1700 */
[----:B--2---:R-:W-:Y:S01]  /*ce20*/  SHF.R.S32.HI R29, RZ, 0x1f, R28 ;  /* 0x0000001fff1d7819 */ /* 0x004fe2000001141c */
[----:B------:R-:W-:Y:S06]  /*ce30*/  BRA `(.L_x_18824) ;  /* 0x0000000c00087947 */ /* 0x000fec0003800000 */
.L_x_18820:
        /* <DEDUP_REMOVED lines=9> */
.L_x_18828:
[----:B------:R-:W2:Y:S02]  /*ced0*/  LDG.E.U16 R2, desc[UR36][R2.64] ;  /* 0x0000002402027981 */ /* 0x000ea4000c1e1500 */
[----:B--2---:R-:W-:-:S06]  /*cee0*/  HADD2.F32 R28, -RZ, R2.H0_H0 ;  /* 0x20000002ff1c7230 */ /* 0x004fcc0000004100 */
[----:B------:R-:W3:Y:S02]  /*cef0*/  F2I.S64.TRUNC R28, R28 ;  /* 0x0000001c001c7311 */ /* 0x000ee4000020d900 */
[----:B---3--:R-:W-:Y:S05]  /*cf00*/  BRA `(.L_x_18824) ;  /* 0x0000000800d47947 */ /* 0x008fea0003800000 */
.L_x_18827:
        /* <DEDUP_REMOVED lines=9> */
.L_x_18830:
[----:B------:R-:W2:Y:S02]  /*cfa0*/  LDG.E.U16 R2, desc[UR36][R2.64] ;  /* 0x0000002402027981 */ /* 0x000ea4000c1e1500 */
[----:B--2---:R-:W-:-:S06]  /*cfb0*/  HADD2.F32 R28, -RZ, R2.H0_H0 ;  /* 0x20000002ff1c7230 */ /* 0x004fcc0000004100 */
[----:B------:R-:W3:Y:S02]  /*cfc0*/  F2I.S64.TRUNC R28, R28 ;  /* 0x0000001c001c7311 */ /* 0x000ee4000020d900 */
[----:B---3--:R-:W-:Y:S05]  /*cfd0*/  BRA `(.L_x_18824) ;  /* 0x0000000800a07947 */ /* 0x008fea0003800000 */
.L_x_18829:
[----:B------:R-:W2:Y:S02]  /*cfe0*/  LDG.E.64 R2, desc[UR36][R2.64] ;  /* 0x0000002402027981 */ /* 0x000ea4000c1e1b00 */
[----:B--2---:R3:W4:Y:S02]  /*cff0*/  F2I.S64.F64.TRUNC R28, R2 ;  /* 0x00000002001c7311 */ /* 0x004724000030d900 */
[----:B---34-:R-:W-:Y:S05]  /*d000*/  BRA `(.L_x_18824) ;  /* 0x0000000800947947 */ /* 0x018fea0003800000 */
.L_x_18819:
        /* <DEDUP_REMOVED lines=13> */
.L_x_18833:
[----:B------:R-:W2:Y:S02]  /*d0e0*/  LDG.E.64 R2, desc[UR36][R2.64] ;  /* 0x0000002402027981 */ /* 0x000ea4000c1e1b00 */
[----:B--2---:R3:W4:Y:S02]  /*d0f0*/  F2I.S64.F64.TRUNC R28, R2 ;  /* 0x00000002001c7311 */ /* 0x004724000030d900 */
[----:B---34-:R-:W-:Y:S05]  /*d100*/  BRA `(.L_x_18824) ;  /* 0x0000000800547947 */ /* 0x018fea0003800000 */
.L_x_18832:
        /* <DEDUP_REMOVED lines=26> */
.L_x_18835:
        /* <DEDUP_REMOVED lines=13> */
.L_x_18834:
[----:B------:R-:W2:Y:S02]  /*d380*/  LDG.E.U16 R28, desc[UR36][R2.64] ;  /* 0x00000024021c7981 */ /* 0x000ea4000c1e1500 */
[----:B--2---:R-:W-:-:S06]  /*d390*/  IMAD.U32 R28, R28, 0x10000, RZ ;  /* 0x000100001c1c7824 */ /* 0x004fcc00078e00ff */
[----:B------:R-:W3:Y:S02]  /*d3a0*/  F2I.S64.TRUNC R28, R28 ;  /* 0x0000001c001c7311 */ /* 0x000ee4000020d900 */
[----:B---3--:R-:W-:Y:S05]  /*d3b0*/  BRA `(.L_x_18824) ;  /* 0x0000000400a87947 */ /* 0x008fea0003800000 */
.L_x_18831:
        /* <DEDUP_REMOVED lines=11> */
.L_x_18838:
        /* <DEDUP_REMOVED lines=21> */
.L_x_18842:
[----:B------:R-:W-:Y:S05]  /*d5c0*/  BSYNC.RECONVERGENT B1 ;  /* 0x0000000000017941 */ /* 0x000fea0003800200 */
.L_x_18841:
[----:B------:R-:W-:Y:S01]  /*d5d0*/  IMAD.SHL.U32 R0, R0, 0x100000, RZ ;  /* 0x0010000000007824 */ /* 0x000fe200078e00ff */
[----:B------:R-:W-:-:S04]  /*d5e0*/  LEA R2, R2, 0x3b800000, 0x17 ;  /* 0x3b80000002027811 */ /* 0x000fc800078eb8ff */
[----:B------:R-:W-:-:S07]  /*d5f0*/  LOP3.LUT R28, R2, R0, R7, 0xfe, !PT ;  /* 0x00000000021c7212 */ /* 0x000fce00078efe07 */
.L_x_18840:
[----:B------:R-:W-:Y:S05]  /*d600*/  BSYNC.RECONVERGENT B0 ;  /* 0x0000000000007941 */ /* 0x000fea0003800200 */
.L_x_18839:
[----:B------:R-:W2:Y:S02]  /*d610*/  F2I.S64.TRUNC R28, R28 ;  /* 0x0000001c001c7311 */ /* 0x000ea4000020d900 */
[----:B--2---:R-:W-:Y:S05]  /*d620*/  BRA `(.L_x_18824) ;  /* 0x00000004000c7947 */ /* 0x004fea0003800000 */
.L_x_18837:
        /* <DEDUP_REMOVED lines=21> */
.L_x_18846:
[----:B------:R-:W-:Y:S05]  /*d780*/  BSYNC.RECONVERGENT B1 ;  /* 0x0000000000017941 */ /* 0x000fea0003800200 */
.L_x_18845:
[----:B------:R-:W-:Y:S02]  /*d790*/  SHF.L.U32 R0, R0, 0x15, RZ ;  /* 0x0000001500007819 */ /* 0x000fe400000006ff */
[----:B------:R-:W-:-:S04]  /*d7a0*/  LEA R2, R2, 0x37800000, 0x17 ;  /* 0x3780000002027811 */ /* 0x000fc800078eb8ff */
[----:B------:R-:W-:-:S07]  /*d7b0*/  LOP3.LUT R28, R2, R0, R7, 0xfe, !PT ;  /* 0x00000000021c7212 */ /* 0x000fce00078efe07 */
.L_x_18844:
[----:B------:R-:W-:Y:S05]  /*d7c0*/  BSYNC.RECONVERGENT B0 ;  /* 0x0000000000007941 */ /* 0x000fea0003800200 */
.L_x_18843:
[----:B------:R-:W2:Y:S02]  /*d7d0*/  F2I.S64.TRUNC R28, R28 ;  /* 0x0000001c001c7311 */ /* 0x000ea4000020d900 */
[----:B--2---:R-:W-:Y:S05]  /*d7e0*/  BRA `(.L_x_18824) ;  /* 0x00000000009c7947 */ /* 0x004fea0003800000 */
.L_x_18836:
        /* <DEDUP_REMOVED lines=14> */
.L_x_18850:
[----:B------:R-:W-:Y:S05]  /*d8d0*/  BSYNC.RECONVERGENT B0 ;  /* 0x0000000000007941 */ /* 0x000fea0003800200 */
.L_x_18849:
[----:B------:R-:W0:Y:S02]  /*d8e0*/  F2I.S64.TRUNC R28, R28 ;  /* 0x0000001c001c7311 */ /* 0x000e24000020d900 */
[----:B0-----:R-:W-:Y:S05]  /*d8f0*/  BRA `(.L_x_18824) ;  /* 0x0000000000587947 */ /* 0x001fea0003800000 */
.L_x_18823:
        /* <DEDUP_REMOVED lines=16> */
.L_x_18851:
[----:B------:R-:W-:Y:S01]  /*da00*/  CS2R R28, SRZ ;  /* 0x00000000001c7805 */ /* 0x000fe2000001ff00 */
[----:B------:R-:W-:Y:S06]  /*da10*/  BRA `(.L_x_18824) ;  /* 0x0000000000107947 */ /* 0x000fec0003800000 */
.L_x_18848:
[----:B------:R0:W5:Y:S01]  /*da20*/  LDG.E.64 R28, desc[UR36][R2.64] ;  /* 0x00000024021c7981 */ /* 0x000162000c1e1b00 */
[----:B------:R-:W-:Y:S05]  /*da30*/  BRA `(.L_x_18824) ;  /* 0x0000000000087947 */ /* 0x000fea0003800000 */
.L_x_18847:
[----:B------:R1:W5:Y:S01]  /*da40*/  LDG.E R28, desc[UR36][R2.64] ;  /* 0x00000024021c7981 */ /* 0x000362000c1e1900 */
[----:B------:R-:W-:-:S07]  /*da50*/  IMAD.MOV.U32 R29, RZ, RZ, RZ ;  /* 0x000000ffff1d7224 */ /* 0x000fce00078e00ff */
.L_x_18824:
[----:B------:R-:W-:-:S07]  /*da60*/  VIADD R59, R59, 0x80 ;  /* 0x000000803b3b7836 */ /* 0x000fce0000000000 */
.L_x_18686:
[----:B------:R-:W-:Y:S05]  /*da70*/  BSYNC.RECONVERGENT B6 ;  /* 0x0000000000067941 */ /* 0x000fea0003800200 */
.L_x_18685:
        /* <DEDUP_REMOVED lines=28> */
.L_x_18857:
[----:B------:R3:W5:Y:S01]  /*dc40*/  LDG.E.U8 R24, desc[UR36][R2.64] ;  /* 0x0000002402187981 */ /* 0x000762000c1e1100 */
[----:B------:R-:W-:Y:S01]  /*dc50*/  IMAD.MOV.U32 R25, RZ, RZ, RZ ;  /* 0x000000ffff197224 */ /* 0x000fe200078e00ff */
[----:B------:R-:W-:Y:S06]  /*dc60*/  BRA `(.L_x_18859) ;  /* 0x0000000c00407947 */ /* 0x000fec0003800000 */
.L_x_18856:
        /* <DEDUP_REMOVED lines=8> */
.L_x_18861:
[----:B------:R-:W2:Y:S02]  /*dcf0*/  LDG.E R24, desc[UR36][R2.64] ;  /* 0x0000002402187981 */ /* 0x000ea4000c1e1900 */
[----:B--2---:R-:W-:Y:S01]  /*dd00*/  SHF.R.S32.HI R25, RZ, 0x1f, R24 ;  /* 0x0000001fff197819 */ /* 0x004fe20000011418 */
[----:B------:R-:W-:Y:S06]  /*dd10*/  BRA `(.L_x_18859) ;  /* 0x0000000c00147947 */ /* 0x000fec0003800000 */
.L_x_18860:
[----:B------:R-:W2:Y:S02]  /*dd20*/  LDG.E.S16 R24, desc[UR36][R2.64] ;  /* 0x0000002402187981 */ /* 0x000ea4000c1e1700 */
[----:B--2---:R-:W-:Y:S01]  /*dd30*/  SHF.R.S32.HI R25, RZ, 0x1f, R24 ;  /* 0x0000001fff197819 */ /* 0x004fe20000011418 */
[----:B------:R-:W-:Y:S06]  /*dd40*/  BRA `(.L_x_18859) ;  /* 0x0000000c00087947 */ /* 0x000fec0003800000 */
.L_x_18855:
        /* <DEDUP_REMOVED lines=9> */
.L_x_18863:
[----:B------:R-:W2:Y:S02]  /*dde0*/  LDG.E.U16 R2, desc[UR36][R2.64] ;  /* 0x0000002402027981 */ /* 0x000ea4000c1e1500 */
[----:B--2---:R-:W-:-:S06]  /*ddf0*/  HADD2.F32 R24, -RZ, R2.H0_H0 ;  /* 0x20000002ff187230 */ /* 0x004fcc0000004100 */
[----:B------:R-:W0:Y:S02]  /*de00*/  F2I.S64.TRUNC R24, R24 ;  /* 0x0000001800187311 */ /* 0x000e24000020d900 */
[----:B0-----:R-:W-:Y:S05]  /*de10*/  BRA `(.L_x_18859) ;  /* 0x0000000800d47947 */ /* 0x001fea0003800000 */
.L_x_18862:
        /* <DEDUP_REMOVED lines=9> */
.L_x_18865:
[----:B------:R-:W2:Y:S02]  /*deb0*/  LDG.E.U16 R2, desc[UR36][R2.64] ;  /* 0x0000002402027981 */ /* 0x000ea4000c1e1500 */
[----:B--2---:R-:W-:-:S06]  /*dec0*/  HADD2.F32 R24, -RZ, R2.H0_H0 ;  /* 0x20000002ff187230 */ /* 0x004fcc0000004100 */
[----:B------:R-:W0:Y:S02]  /*ded0*/  F2I.S64.TRUNC R24, R24 ;  /* 0x0000001800187311 */ /* 0x000e24000020d900 */
[----:B0-----:R-:W-:Y:S05]  /*dee0*/  BRA `(.L_x_18859) ;  /* 0x0000000800a07947 */ /* 0x001fea0003800000 */
.L_x_18864:
[----:B------:R-:W2:Y:S02]  /*def0*/  LDG.E.64 R2, desc[UR36][R2.64] ;  /* 0x0000002402027981 */ /* 0x000ea4000c1e1b00 */
[----:B--2---:R0:W1:Y:S02]  /*df00*/  F2I.S64.F64.TRUNC R24, R2 ;  /* 0x0000000200187311 */ /* 0x004064000030d900 */
[----:B01----:R-:W-:Y:S05]  /*df10*/  BRA `(.L_x_18859) ;  /* 0x0000000800947947 */ /* 0x003fea0003800000 */
.L_x_18854:
        /* <DEDUP_REMOVED lines=13> */
.L_x_18868:
[----:B------:R-:W2:Y:S02]  /*dff0*/  LDG.E.64 R2, desc[UR36][R2.64] ;  /* 0x0000002402027981 */ /* 0x000ea4000c1e1b00 */
[----:B--2---:R0:W1:Y:S02]  /*e000*/  F2I.S64.F64.TRUNC R24, R2 ;  /* 0x0000000200187311 */ /* 0x004064000030d900 */
[----:B01----:R-:W-:Y:S05]  /*e010*/  BRA `(.L_x_18859) ;  /* 0x0000000800547947 */ /* 0x003fea0003800000 */
.L_x_18867:
        /* <DEDUP_REMOVED lines=26> */
.L_x_18870:
        /* <DEDUP_REMOVED lines=13> */
.L_x_18869:
[----:B------:R-:W2:Y:S02]  /*e290*/  LDG.E.U16 R24, desc[UR36][R2.64] ;  /* 0x0000002402187981 */ /* 0x000ea4000c1e1500 */
[----:B--2---:R-:W-:-:S06]  /*e2a0*/  SHF.L.U32 R24, R24, 0x10, RZ ;  /* 0x0000001018187819 */ /* 0x004fcc00000006ff */
[----:B------:R-:W0:Y:S02]  /*e2b0*/  F2I.S64.TRUNC R24, R24 ;  /* 0x0000001800187311 */ /* 0x000e24000020d900 */
[----:B0-----:R-:W-:Y:S05]  /*e2c0*/  BRA `(.L_x_18859) ;  /* 0x0000000400a87947 */ /* 0x001fea0003800000 */
.L_x_18866:
        /* <DEDUP_REMOVED lines=11> */
.L_x_18873:
        /* <DEDUP_REMOVED lines=21> */
.L_x_18877:
[----:B------:R-:W-:Y:S05]  /*e4d0*/  BSYNC.RECONVERGENT B1 ;  /* 0x0000000000017941 */ /* 0x000fea0003800200 */
.L_x_18876:
[----:B------:R-:W-:Y:S01]  /*e4e0*/  IMAD.SHL.U32 R0, R0, 0x100000, RZ ;  /* 0x0010000000007824 */ /* 0x000fe200078e00ff */
[----:B------:R-:W-:-:S04]  /*e4f0*/  LEA R2, R2, 0x3b800000, 0x17 ;  /* 0x3b80000002027811 */ /* 0x000fc800078eb8ff */
[----:B------:R-:W-:-:S07]  /*e500*/  LOP3.LUT R24, R2, R0, R7, 0xfe, !PT ;  /* 0x0000000002187212 */ /* 0x000fce00078efe07 */
.L_x_18875:
[----:B------:R-:W-:Y:S05]  /*e510*/  BSYNC.RECONVERGENT B0 ;  /* 0x0000000000007941 */ /* 0x000fea0003800200 */
.L_x_18874:
[----:B------:R-:W2:Y:S02]  /*e520*/  F2I.S64.TRUNC R24, R24 ;  /* 0x0000001800187311 */ /* 0x000ea4000020d900 */
[----:B--2---:R-:W-:Y:S05]  /*e530*/  BRA `(.L_x_18859) ;  /* 0x00000004000c7947 */ /* 0x004fea0003800000 */
.L_x_18872:
        /* <DEDUP_REMOVED lines=21> */
.L_x_18881:
[----:B------:R-:W-:Y:S05]  /*e690*/  BSYNC.RECONVERGENT B1 ;  /* 0x0000000000017941 */ /* 0x000fea0003800200 */
.L_x_18880:
[----:B------:R-:W-:Y:S01]  /*e6a0*/  IMAD.SHL.U32 R0, R0, 0x200000, RZ ;  /* 0x0020000000007824 */ /* 0x000fe200078e00ff */
[----:B------:R-:W-:-:S04]  /*e6b0*/  LEA R2, R2, 0x37800000, 0x17 ;  /* 0x3780000002027811 */ /* 0x000fc800078eb8ff */
[----:B------:R-:W-:-:S07]  /*e6c0*/  LOP3.LUT R24, R2, R0, R7, 0xfe, !PT ;  /* 0x0000000002187212 */ /* 0x000fce00078efe07 */
.L_x_18879:
[----:B------:R-:W-:Y:S05]  /*e6d0*/  BSYNC.RECONVERGENT B0 ;  /* 0x0000000000007941 */ /* 0x000fea0003800200 */
.L_x_18878:
[----:B------:R-:W2:Y:S02]  /*e6e0*/  F2I.S64.TRUNC R24, R24 ;  /* 0x0000001800187311 */ /* 0x000ea4000020d900 */
[----:B--2---:R-:W-:Y:S05]  /*e6f0*/  BRA `(.L_x_18859) ;  /* 0x00000000009c7947 */ /* 0x004fea0003800000 */
.L_x_18871:
        /* <DEDUP_REMOVED lines=14> */
.L_x_18885:
[----:B------:R-:W-:Y:S05]  /*e7e0*/  BSYNC.RECONVERGENT B0 ;  /* 0x0000000000007941 */ /* 0x000fea0003800200 */
.L_x_18884:
[----:B------:R-:W0:Y:S02]  /*e7f0*/  F2I.S64.TRUNC R24, R24 ;  /* 0x0000001800187311 */ /* 0x000e24000020d900 */
[----:B0-----:R-:W-:Y:S05]  /*e800*/  BRA `(.L_x_18859) ;  /* 0x0000000000587947 */ /* 0x001fea0003800000 */
.L_x_18858:
        /* <DEDUP_REMOVED lines=16> */
.L_x_18886:
[----:B------:R-:W-:Y:S01]  /*e910*/  CS2R R24, SRZ ;  /* 0x0000000000187805 */ /* 0x000fe2000001ff00 */
[----:B------:R-:W-:Y:S06]  /*e920*/  BRA `(.L_x_18859) ;  /* 0x0000000000107947 */ /* 0x000fec0003800000 */
.L_x_18883:
[----:B------:R0:W5:Y:S01]  /*e930*/  LDG.E.64 R24, desc[UR36][R2.64] ;  /* 0x0000002402187981 */ /* 0x000162000c1e1b00 */
[----:B------:R-:W-:Y:S05]  /*e940*/  BRA `(.L_x_18859) ;  /* 0x0000000000087947 */ /* 0x000fea0003800000 */
.L_x_18882:
[----:B------:R1:W5:Y:S01]  /*e950*/  LDG.E R24, desc[UR36][R2.64] ;  /* 0x0000002402187981 */ /* 0x000362000c1e1900 */
[----:B------:R-:W-:-:S07]  /*e960*/  HFMA2 R25, -RZ, RZ, 0, 0 ;  /* 0x00000000ff197431 */ /* 0x000fce00000001ff */
.L_x_18859:
        /* <DEDUP_REMOVED lines=19> */
.L_x_18890:
[----:B------:R3:W5:Y:S01]  /*eaa0*/  LDG.E.U8 R22, desc[UR36][R2.64] ;  /* 0x0000002402167981 */ /* 0x000762000c1e1100 */
[----:B------:R-:W-:Y:S01]  /*eab0*/  IMAD.MOV.U32 R23, RZ, RZ, RZ ;  /* 0x000000ffff177224 */ /* 0x000fe200078e00ff */
[----:B------:R-:W-:Y:S06]  /*eac0*/  BRA `(.L_x_18892) ;  /* 0x0000000c00407947 */ /* 0x000fec0003800000 */
.L_x_18889:
        /* <DEDUP_REMOVED lines=8> */
.L_x_18894:
[----:B------:R-:W2:Y:S02]  /*eb50*/  LDG.E R22, desc[UR36][R2.64] ;  /* 0x0000002402167981 */ /* 0x000ea4000c1e1900 */
[----:B--2---:R-:W-:Y:S01]  /*eb60*/  SHF.R.S32.HI R23, RZ, 0x1f, R22 ;  /* 0x0000001fff177819 */ /* 0x004fe20000011416 */
[----:B------:R-:W-:Y:S06]  /*eb70*/  BRA `(.L_x_18892) ;  /* 0x0000000c00147947 */ /* 0x000fec0003800000 */
.L_x_18893:
[----:B------:R-:W2:Y:S02]  /*eb80*/  LDG.E.S16 R22, desc[UR36][R2.64] ;  /* 0x0000002402167981 */ /* 0x000ea4000c1e1700 */
[----:B--2---:R-:W-:Y:S01]  /*eb90*/  SHF.R.S32.HI R23, RZ, 0x1f, R22 ;  /* 0x0000001fff177819 */ /* 0x004fe20000011416 */
[----:B------:R-:W-:Y:S06]  /*eba0*/  BRA `(.L_x_18892) ;  /* 0x0000000c00087947 */ /* 0x000fec0003800000 */
.L_x_18888:
        /* <DEDUP_REMOVED lines=9> */
.L_x_18896:
[----:B------:R-:W2:Y:S02]  /*ec40*/  LDG.E.U16 R2, desc[UR36][R2.64] ;  /* 0x0000002402027981 */ /* 0x000ea4000c1e1500 */
[----:B--2---:R-:W-:-:S06]  /*ec50*/  HADD2.F32 R22, -RZ, R2.H0_H0 ;  /* 0x20000002ff167230 */ /* 0x004fcc0000004100 */
[----:B------:R-:W3:Y:S02]  /*ec60*/  F2I.S64.TRUNC R22, R22 ;  /* 0x0000001600167311 */ /* 0x000ee4000020d900 */
[----:B---3--:R-:W-:Y:S05]  /*ec70*/  BRA `(.L_x_18892) ;  /* 0x0000000800d47947 */ /* 0x008fea0003800000 */
.L_x_18895:
        /* <DEDUP_REMOVED lines=9> */
.L_x_18898:
[----:B------:R-:W2:Y:S02]  /*ed10*/  LDG.E.U16 R2, desc[UR36][R2.64] ;  /* 0x0000002402027981 */ /* 0x000ea4000c1e1500 */
[----:B--2---:R-:W-:-:S06]  /*ed20*/  HADD2.F32 R22, -RZ, R2.H0_H0 ;  /* 0x20000002ff167230 */ /* 0x004fcc0000004100 */
[----:B------:R-:W3:Y:S02]  /*ed30*/  F2I.S64.TRUNC R22, R22 ;  /* 0x0000001600167311 */ /* 0x000ee4000020d900 */
[----:B---3--:R-:W-:Y:S05]  /*ed40*/  BRA `(.L_x_18892) ;  /* 0x0000000800a07947 */ /* 0x008fea0003800000 */
.L_x_18897:
[----:B------:R-:W2:Y:S02]  /*ed50*/  LDG.E.64 R2, desc[UR36][R2.64] ;  /* 0x0000002402027981 */ /* 0x000ea4000c1e1b00 */
[----:B--2---:R3:W4:Y:S02]  /*ed60*/  F2I.S64.F64.TRUNC R22, R2 ;  /* 0x0000000200167311 */ /* 0x004724000030d900 */
[----:B---34-:R-:W-:Y:S05]  /*ed70*/  BRA `(.L_x_18892) ;  /* 0x0000000800947947 */ /* 0x018fea0003800000 */
.L_x_18887:
        /* <DEDUP_REMOVED lines=13> */
.L_x_18901:
[----:B------:R-:W2:Y:S02]  /*ee50*/  LDG.E.64 R2, desc[UR36][R2.64] ;  /* 0x0000002402027981 */ /* 0x000ea4000c1e1b00 */
[----:B--2---:R3:W4:Y:S02]  /*ee60*/  F2I.S64.F64.TRUNC R22, R2 ;  /* 0x0000000200167311 */ /* 0x004724000030d900 */
[----:B---34-:R-:W-:Y:S05]  /*ee70*/  BRA `(.L_x_18892) ;  /* 0x0000000800547947 */ /* 0x018fea0003800000 */
.L_x_18900:
        /* <DEDUP_REMOVED lines=26> */
.L_x_18903:
        /* <DEDUP_REMOVED lines=13> */
.L_x_18902:
[----:B------:R-:W2:Y:S02]  /*f0f0*/  LDG.E.U16 R22, desc[UR36][R2.64] ;  /* 0x0000002402167981 */ /* 0x000ea4000c1e1500 */
[----:B--2---:R-:W-:-:S06]  /*f100*/  IMAD.U32 R22, R22, 0x10000, RZ ;  /* 0x0001000016167824 */ /* 0x004fcc00078e00ff */
[----:B------:R-:W3:Y:S02]  /*f110*/  F2I.S64.TRUNC R22, R22 ;  /* 0x0000001600167311 */ /* 0x000ee4000020d900 */
[----:B---3--:R-:W-:Y:S05]  /*f120*/  BRA `(.L_x_18892) ;  /* 0x0000000400a87947 */ /* 0x008fea0003800000 */
.L_x_18899:
        /* <DEDUP_REMOVED lines=11> */
.L_x_18906:
        /* <DEDUP_REMOVED lines=21> */
.L_x_18910:
[----:B------:R-:W-:Y:S05]  /*f330*/  BSYNC.RECONVERGENT B1 ;  /* 0x0000000000017941 */ /* 0x000fea0003800200 */
.L_x_18909:
[----:B------:R-:W-:Y:S01]  /*f340*/  IMAD.SHL.U32 R0, R0, 0x100000, RZ ;  /* 0x0010000000007824 */ /* 0x000fe200078e00ff */
[----:B------:R-:W-:-:S04]  /*f350*/  LEA R2, R2, 0x3b800000, 0x17 ;  /* 0x3b80000002027811 */ /* 0x000fc800078eb8ff */
[----:B------:R-:W-:-:S07]  /*f360*/  LOP3.LUT R22, R2, R0, R7, 0xfe, !PT ;  /* 0x0000000002167212 */ /* 0x000fce00078efe07 */
.L_x_18908:
[----:B------:R-:W-:Y:S05]  /*f370*/  BSYNC.RECONVERGENT B0 ;  /* 0x0000000000007941 */ /* 0x000fea0003800200 */
.L_x_18907:
[----:B------:R-:W0:Y:S02]  /*f380*/  F2I.S64.TRUNC R22, R22 ;  /* 0x0000001600167311 */ /* 0x000e24000020d900 */
[----:B0-----:R-:W-:Y:S05]  /*f390*/  BRA `(.L_x_18892) ;  /* 0x00000004000c7947 */ /* 0x001fea0003800000 */
.L_x_18905:
        /* <DEDUP_REMOVED lines=21> */
.L_x_18914:
[----:B------:R-:W-:Y:S05]  /*f4f0*/  BSYNC.RECONVERGENT B1 ;  /* 0x0000000000017941 */ /* 0x000fea0003800200 */
.L_x_18913:
[----:B------:R-:W-:Y:S02]  /*f500*/  SHF.L.U32 R0, R0, 0x15, RZ ;  /* 0x0000001500007819 */ /* 0x000fe400000006ff */
[----:B------:R-:W-:-:S04]  /*f510*/  LEA R2, R2, 0x37800000, 0x17 ;  /* 0x3780000002027811 */ /* 0x000fc800078eb8ff */
[----:B------:R-:W-:-:S07]  /*f520*/  LOP3.LUT R22, R2, R0, R7, 0xfe, !PT ;  /* 0x0000000002167212 */ /* 0x000fce00078efe07 */
.L_x_18912:
[----:B------:R-:W-:Y:S05]  /*f530*/  BSYNC.RECONVERGENT B0 ;  /* 0x0000000000007941 */ /* 0x000fea0003800200 */
.L_x_18911:
[----:B------:R-:W0:Y:S02]  /*f540*/  F2I.S64.TRUNC R22, R22 ;  /* 0x0000001600167311 */ /* 0x000e24000020d900 */
[----:B0-----:R-:W-:Y:S05]  /*f550*/  BRA `(.L_x_18892) ;  /* 0x00000000009c7947 */ /* 0x001fea0003800000 */
.L_x_18904:
        /* <DEDUP_REMOVED lines=14> */
.L_x_18918:
[----:B------:R-:W-:Y:S05]  /*f640*/  BSYNC.RECONVERGENT B0 ;  /* 0x0000000000007941 */ /* 0x000fea0003800200 */
.L_x_18917:
[----:B------:R-:W3:Y:S02]  /*f650*/  F2I.S64.TRUNC R22, R22 ;  /* 0x0000001600167311 */ /* 0x000ee4000020d900 */
[----:B---3--:R-:W-:Y:S05]  /*f660*/  BRA `(.L_x_18892) ;  /* 0x0000000000587947 */ /* 0x008fea0003800000 */
.L_x_18891:
        /* <DEDUP_REMOVED lines=16> */
.L_x_18919:
[----:B------:R-:W-:Y:S01]  /*f770*/  CS2R R22, SRZ ;  /* 0x0000000000167805 */ /* 0x000fe2000001ff00 */
[----:B------:R-:W-:Y:S06]  /*f780*/  BRA `(.L_x_18892) ;  /* 0x0000000000107947 */ /* 0x000fec0003800000 */
.L_x_18916:
[----:B------:R2:W5:Y:S01]  /*f790*/  LDG.E.64 R22, desc[UR36][R2.64] ;  /* 0x0000002402167981 */ /* 0x000562000c1e1b00 */
[----:B------:R-:W-:Y:S05]  /*f7a0*/  BRA `(.L_x_18892) ;  /* 0x0000000000087947 */ /* 0x000fea0003800000 */
.L_x_18915:
[----:B------:R1:W5:Y:S01]  /*f7b0*/  LDG.E R22, desc[UR36][R2.64] ;  /* 0x0000002402167981 */ /* 0x000362000c1e1900 */
[----:B------:R-:W-:-:S07]  /*f7c0*/  IMAD.MOV.U32 R23, RZ, RZ, RZ ;  /* 0x000000ffff177224 */ /* 0x000fce00078e00ff */
.L_x_18892:
        /* <DEDUP_REMOVED lines=19> */
.L_x_18923:
[----:B------:R4:W5:Y:S01]  /*f900*/  LDG.E.U8 R18, desc[UR36][R2.64] ;  /* 0x0000002402127981 */ /* 0x000962000c1e1100 */
[----:B------:R-:W-:Y:S01]  /*f910*/  IMAD.MOV.U32 R19, RZ, RZ, RZ ;  /* 0x000000ffff137224 */ /* 0x000fe200078e00ff */
[----:B------:R-:W-:Y:S06]  /*f920*/  BRA `(.L_x_18925) ;  /* 0x0000000c00407947 */ /* 0x000fec0003800000 */
.L_x_18922:
        /* <DEDUP_REMOVED lines=8> */
.L_x_18927:
[----:B------:R-:W2:Y:S02]  /*f9b0*/  LDG.E R18, desc[UR36][R2.64] ;  /* 0x0000002402127981 */ /* 0x000ea4000c1e1900 */
[----:B--2---:R-:W-:Y:S01]  /*f9c0*/  SHF.R.S32.HI R19, RZ, 0x1f, R18 ;  /* 0x0000001fff137819 */ /* 0x004fe20000011412 */
[----:B------:R-:W-:Y:S06]  /*f9d0*/  BRA `(.L_x_18925) ;  /* 0x0000000c00147947 */ /* 0x000fec0003800000 */
.L_x_18926:
[----:B------:R-:W2:Y:S02]  /*f9e0*/  LDG.E.S16 R18, desc[UR36][R2.64] ;  /* 0x0000002402127981 */ /* 0x000ea4000c1e1700 */
[----:B--2---:R-:W-:Y:S01]  /*f9f0*/  SHF.R.S32.HI R19, RZ, 0x1f, R18 ;  /* 0x0000001fff137819 */ /* 0x004fe20000011412 */
[----:B------:R-:W-:Y:S06]  /*fa00*/  BRA `(.L_x_18925) ;  /* 0x0000000c00087947 */ /* 0x000fec0003800000 */
.L_x_18921:
        /* <DEDUP_REMOVED lines=9> */
.L_x_18929:
[----:B------:R-:W2:Y:S02]  /*faa0*/  LDG.E.U16 R2, desc[UR36][R2.64] ;  /* 0x0000002402027981 */ /* 0x000ea4000c1e1500 */
[----:B--2---:R-:W-:-:S06]  /*fab0*/  HADD2.F32 R18, -RZ, R2.H0_H0 ;  /* 0x20000002ff127230 */ /* 0x004fcc0000004100 */
[----:B------:R-:W3:Y:S02]  /*fac0*/  F2I.S64.TRUNC R18, R18 ;  /* 0x0000001200127311 */ /* 0x000ee4000020d900 */
[----:B---3--:R-:W-:Y:S05]  /*fad0*/  BRA `(.L_x_18925) ;  /* 0x0000000800d47947 */ /* 0x008fea0003800000 */
.L_x_18928:
        /* <DEDUP_REMOVED lines=9> */
.L_x_18931:
[----:B------:R-:W2:Y:S02]  /*fb70*/  LDG.E.U16 R2, desc[UR36][R2.64] ;  /* 0x0000002402027981 */ /* 0x000ea4000c1e1500 */
[----:B--2---:R-:W-:-:S06]  /*fb80*/  HADD2.F32 R18, -RZ, R2.H0_H0 ;  /* 0x20000002ff127230 */ /* 0x004fcc0000004100 */
[----:B------:R-:W3:Y:S02]  /*fb90*/  F2I.S64.TRUNC R18, R18 ;  /* 0x0000001200127311 */ /* 0x000ee4000020d900 */
[----:B---3--:R-:W-:Y:S05]  /*fba0*/  BRA `(.L_x_18925) ;  /* 0x0000000800a07947 */ /* 0x008fea0003800000 */
.L_x_18930:
[----:B------:R-:W2:Y:S02]  /*fbb0*/  LDG.E.64 R2, desc[UR36][R2.64] ;  /* 0x0000002402027981 */ /* 0x000ea4000c1e1b00 */
[----:B--2---:R3:W4:Y:S02]  /*fbc0*/  F2I.S64.F64.TRUNC R18, R2 ;  /* 0x0000000200127311 */ /* 0x004724000030d900 */
[----:B---34-:R-:W-:Y:S05]  /*fbd0*/  BRA `(.L_x_18925) ;  /* 0x0000000800947947 */ /* 0x018fea0003800000 */
.L_x_18920:
        /* <DEDUP_REMOVED lines=13> */
.L_x_18934:
[----:B------:R-:W2:Y:S02]  /*fcb0*/  LDG.E.64 R2, desc[UR36][R2.64] ;  /* 0x0000002402027981 */ /* 0x000ea4000c1e1b00 */
[----:B--2---:R3:W4:Y:S02]  /*fcc0*/  F2I.S64.F64.TRUNC R18, R2 ;  /* 0x0000000200127311 */ /* 0x004724000030d900 */
[----:B---34-:R-:W-:Y:S05]  /*fcd0*/  BRA `(.L_x_18925) ;  /* 0x0000000800547947 */ /* 0x018fea0003800000 */
.L_x_18933:
        /* <DEDUP_REMOVED lines=26> */
.L_x_18936:
        /* <DEDUP_REMOVED lines=13> */
.L_x_18935:
[----:B------:R-:W2:Y:S02]  /*ff50*/  LDG.E.U16 R18, desc[UR36][R2.64] ;  /* 0x0000002402127981 */ /* 0x000ea4000c1e1500 */
[----:B--2---:R-:W-:-:S06]  /*ff60*/  IMAD.U32 R18, R18, 0x10000, RZ ;  /* 0x0001000012127824 */ /* 0x004fcc00078e00ff */
[----:B------:R-:W3:Y:S02]  /*ff70*/  F2I.S64.TRUNC R18, R18 ;  /* 0x0000001200127311 */ /* 0x000ee4000020d900 */
[----:B---3--:R-:W-:Y:S05]  /*ff80*/  BRA `(.L_x_18925) ;  /* 0x0000000400a87947 */ /* 0x008fea0003800000 */
.L_x_18932:
        /* <DEDUP_REMOVED lines=11> */
.L_x_18939:
        /* <DEDUP_REMOVED lines=21> */
.L_x_18943:
[----:B------:R-:W-:Y:S05]  /*10190*/  BSYNC.RECONVERGENT B1 ;  /* 0x0000000000017941 */ /* 0x000fea0003800200 */
.L_x_18942:
[----:B------:R-:W-:Y:S02]  /*101a0*/  SHF.L.U32 R0, R0, 0x14, RZ ;  /* 0x0000001400007819 */ /* 0x000fe400000006ff */
[----:B------:R-:W-:-:S04]  /*101b0*/  LEA R2, R2, 0x3b800000, 0x17 ;  /* 0x3b80000002027811 */ /* 0x000fc800078eb8ff */
[----:B------:R-:W-:-:S07]  /*101c0*/  LOP3.LUT R18, R2, R0, R7, 0xfe, !PT ;  /* 0x0000000002127212 */ /* 0x000fce00078efe07 */
.L_x_18941:
[----:B------:R-:W-:Y:S05]  /*101d0*/  BSYNC.RECONVERGENT B0 ;  /* 0x0000000000007941 */ /* 0x000fea0003800200 */
.L_x_18940:
[----:B------:R-:W1:Y:S02]  /*101e0*/  F2I.S64.TRUNC R18, R18 ;  /* 0x0000001200127311 */ /* 0x000e64000020d900 */
[----:B-1----:R-:W-:Y:S05]  /*101f0*/  BRA `(.L_x_18925) ;  /* 0x00000004000c7947 */ /* 0x002fea0003800000 */
.L_x_18938:
        /* <DEDUP_REMOVED lines=21> */
.L_x_18947:
[----:B------:R-:W-:Y:S05]  /*10350*/  BSYNC.RECONVERGENT B1 ;  /* 0x0000000000017941 */ /* 0x000fea0003800200 */
.L_x_18946:
[----:B------:R-:W-:Y:S01]  /*10360*/  IMAD.SHL.U32 R0, R0, 0x200000, RZ ;  /* 0x0020000000007824 */ /* 0x000fe200078e00ff */
[----:B------:R-:W-:-:S04]  /*10370*/  LEA R2, R2, 0x37800000, 0x17 ;  /* 0x3780000002027811 */ /* 0x000fc800078eb8ff */
[----:B------:R-:W-:-:S07]  /*10380*/  LOP3.LUT R18, R2, R0, R7, 0xfe, !PT ;  /* 0x0000000002127212 */ /* 0x000fce00078efe07 */
.L_x_18945:
[----:B------:R-:W-:Y:S05]  /*10390*/  BSYNC.RECONVERGENT B0 ;  /* 0x0000000000007941 */ /* 0x000fea0003800200 */
.L_x_18944:
[----:B------:R-:W1:Y:S02]  /*103a0*/  F2I.S64.TRUNC R18, R18 ;  /* 0x0000001200127311 */ /* 0x000e64000020d900 */
[----:B-1----:R-:W-:Y:S05]  /*103b0*/  BRA `(.L_x_18925) ;  /* 0x00000000009c7947 */ /* 0x002fea0003800000 */
.L_x_18937:
        /* <DEDUP_REMOVED lines=14> */
.L_x_18951:
[----:B------:R-:W-:Y:S05]  /*104a0*/  BSYNC.RECONVERGENT B0 ;  /* 0x0000000000007941 */ /* 0x000fea0003800200 */
.L_x_18950:
[----:B------:R-:W3:Y:S02]  /*104b0*/  F2I.S64.TRUNC R18, R18 ;  /* 0x0000001200127311 */ /* 0x000ee4000020d900 */
[----:B---3--:R-:W-:Y:S05]  /*104c0*/  BRA `(.L_x_18925) ;  /* 0x0000000000587947 */ /* 0x008fea0003800000 */
.L_x_18924:
        /* <DEDUP_REMOVED lines=16> */
.L_x_18952:
[----:B------:R-:W-:Y:S01]  /*105d0*/  CS2R R18, SRZ ;  /* 0x0000000000127805 */ /* 0x000fe2000001ff00 */
[----:B------:R-:W-:Y:S06]  /*105e0*/  BRA `(.L_x_18925) ;  /* 0x0000000000107947 */ /* 0x000fec0003800000 */
.L_x_18949:
[----:B------:R2:W5:Y:S01]  /*105f0*/  LDG.E.64 R18, desc[UR36][R2.64] ;  /* 0x0000002402127981 */ /* 0x000562000c1e1b00 */
[----:B------:R-:W-:Y:S05]  /*10600*/  BRA `(.L_x_18925) ;  /* 0x0000000000087947 */ /* 0x000fea0003800000 */
.L_x_18948:
[----:B------:R1:W5:Y:S01]  /*10610*/  LDG.E R18, desc[UR36][R2.64] ;  /* 0x0000002402127981 */ /* 0x000362000c1e1900 */
[----:B------:R-:W-:-:S07]  /*10620*/  IMAD.MOV.U32 R19, RZ, RZ, RZ ;  /* 0x000000ffff137224 */ /* 0x000fce00078e00ff */
.L_x_18925:
        /* <DEDUP_REMOVED lines=19> */
.L_x_18956:
[----:B------:R1:W5:Y:S01]  /*10760*/  LDG.E.U8 R16, desc[UR36][R2.64] ;  /* 0x0000002402107981 */ /* 0x000362000c1e1100 */
[----:B------:R-:W-:Y:S01]  /*10770*/  MOV R17, RZ ;  /* 0x000000ff00117202 */ /* 0x000fe20000000f00 */
[----:B------:R-:W-:Y:S06]  /*10780*/  BRA `(.L_x_18958) ;  /* 0x0000000c00407947 */ /* 0x000fec0003800000 */
.L_x_18955:
        /* <DEDUP_REMOVED lines=8> */
.L_x_18960:
[----:B------:R-:W2:Y:S02]  /*10810*/  LDG.E R16, desc[UR36][R2.64] ;  /* 0x0000002402107981 */ /* 0x000ea4000c1e1900 */
[----:B--2---:R-:W-:Y:S01]  /*10820*/  SHF.R.S32.HI R17, RZ, 0x1f, R16 ;  /* 0x0000001fff117819 */ /* 0x004fe20000011410 */
[----:B------:R-:W-:Y:S06]  /*10830*/  BRA `(.L_x_18958) ;  /* 0x0000000c00147947 */ /* 0x000fec0003800000 */
.L_x_18959:
[----:B------:R-:W2:Y:S02]  /*10840*/  LDG.E.S16 R16, desc[UR36][R2.64] ;  /* 0x0000002402107981 */ /* 0x000ea4000c1e1700 */
[----:B--2---:R-:W-:Y:S01]  /*10850*/  SHF.R.S32.HI R17, RZ, 0x1f, R16 ;  /* 0x0000001fff117819 */ /* 0x004fe20000011410 */
[----:B------:R-:W-:Y:S06]  /*10860*/  BRA `(.L_x_18958) ;  /* 0x0000000c00087947 */ /* 0x000fec0003800000 */
.L_x_18954:
        /* <DEDUP_REMOVED lines=9> */
.L_x_18962:
[----:B------:R-:W2:Y:S02]  /*10900*/  LDG.E.U16 R2, desc[UR36][R2.64] ;  /* 0x0000002402027981 */ /* 0x000ea4000c1e1500 */
[----:B--2---:R-:W-:-:S06]  /*10910*/  HADD2.F32 R16, -RZ, R2.H0_H0 ;  /* 0x20000002ff107230 */ /* 0x004fcc0000004100 */
[----:B------:R-:W0:Y:S02]  /*10920*/  F2I.S64.TRUNC R16, R16 ;  /* 0x0000001000107311 */ /* 0x000e24000020d900 */
[----:B0-----:R-:W-:Y:S05]  /*10930*/  BRA `(.L_x_18958) ;  /* 0x0000000800d47947 */ /* 0x001fea0003800000 */
.L_x_18961:
        /* <DEDUP_REMOVED lines=9> */
.L_x_18964:
[----:B------:R-:W2:Y:S02]  /*109d0*/  LDG.E.U16 R2, desc[UR36][R2.64] ;  /* 0x0000002402027981 */ /* 0x000ea4000c1e1500 */
[----:B--2---:R-:W-:-:S06]  /*109e0*/  HADD2.F32 R16, -RZ, R2.H0_H0 ;  /* 0x20000002ff107230 */ /* 0x004fcc0000004100 */
[----:B------:R-:W0:Y:S02]  /*109f0*/  F2I.S64.TRUNC R16, R16 ;  /* 0x0000001000107311 */ /* 0x000e24000020d900 */
[----:B0-----:R-:W-:Y:S05]  /*10a00*/  BRA `(.L_x_18958) ;  /* 0x0000000800a07947 */ /* 0x001fea0003800000 */
.L_x_18963:
[----:B------:R-:W2:Y:S02]  /*10a10*/  LDG.E.64 R2, desc[UR36][R2.64] ;  /* 0x0000002402027981 */ /* 0x000ea4000c1e1b00 */
[----:B--2---:R0:W1:Y:S02]  /*10a20*/  F2I.S64.F64.TRUNC R16, R2 ;  /* 0x0000000200107311 */ /* 0x004064000030d900 */
[----:B01----:R-:W-:Y:S05]  /*10a30*/  BRA `(.L_x_18958) ;  /* 0x0000000800947947 */ /* 0x003fea0003800000 */
.L_x_18953:
        /* <DEDUP_REMOVED lines=13> */
.L_x_18967:
[----:B------:R-:W2:Y:S02]  /*10b10*/  LDG.E.64 R2, desc[UR36][R2.64] ;  /* 0x0000002402027981 */ /* 0x000ea4000c1e1b00 */
[----:B--2---:R2:W3:Y:S02]  /*10b20*/  F2I.S64.F64.TRUNC R16, R2 ;  /* 0x0000000200107311 */ /* 0x0044e4000030d900 */
[----:B--23--:R-:W-:Y:S05]  /*10b30*/  BRA `(.L_x_18958) ;  /* 0x0000000800547947 */ /* 0x00cfea0003800000 */
.L_x_18966:
        /* <DEDUP_REMOVED lines=26> */
.L_x_18969:
        /* <DEDUP_REMOVED lines=13> */
.L_x_18968:
[----:B------:R-:W2:Y:S02]  /*10db0*/  LDG.E.U16 R16, desc[UR36][R2.64] ;  /* 0x0000002402107981 */ /* 0x000ea4000c1e1500 */
[----:B--2---:R-:W-:-:S06]  /*10dc0*/  IMAD.U32 R16, R16, 0x10000, RZ ;  /* 0x0001000010107824 */ /* 0x004fcc00078e00ff */
[----:B------:R-:W2:Y:S02]  /*10dd0*/  F2I.S64.TRUNC R16, R16 ;  /* 0x0000001000107311 */ /* 0x000ea4000020d900 */
[----:B--2---:R-:W-:Y:S05]  /*10de0*/  BRA `(.L_x_18958) ;  /* 0x0000000400a87947 */ /* 0x004fea0003800000 */
.L_x_18965:
        /* <DEDUP_REMOVED lines=11> */
.L_x_18972:
        /* <DEDUP_REMOVED lines=21> */
.L_x_18976:
[----:B------:R-:W-:Y:S05]  /*10ff0*/  BSYNC.RECONVERGENT B1 ;  /* 0x0000000000017941 */ /* 0x000fea0003800200 */
.L_x_18975:
[----:B------:R-:W-:Y:S01]  /*11000*/  IMAD.SHL.U32 R0, R0, 0x100000, RZ ;  /* 0x0010000000007824 */ /* 0x000fe200078e00ff */
[----:B------:R-:W-:-:S04]  /*11010*/  LEA R2, R2, 0x3b800000, 0x17 ;  /* 0x3b80000002027811 */ /* 0x000fc800078eb8ff */
[----:B------:R-:W-:-:S07]  /*11020*/  LOP3.LUT R16, R2, R0, R7, 0xfe, !PT ;  /* 0x0000000002107212 */ /* 0x000fce00078efe07 */
.L_x_18974:
[----:B------:R-:W-:Y:S05]  /*11030*/  BSYNC.RECONVERGENT B0 ;  /* 0x0000000000007941 */ /* 0x000fea0003800200 */
.L_x_18973:
[----:B------:R-:W3:Y:S02]  /*11040*/  F2I.S64.TRUNC R16, R16 ;  /* 0x0000001000107311 */ /* 0x000ee4000020d900 */
[----:B---3--:R-:W-:Y:S05]  /*11050*/  BRA `(.L_x_18958) ;  /* 0x00000004000c7947 */ /* 0x008fea0003800000 */
.L_x_18971:
        /* <DEDUP_REMOVED lines=21> */
.L_x_18980:
[----:B------:R-:W-:Y:S05]  /*111b0*/  BSYNC.RECONVERGENT B1 ;  /* 0x0000000000017941 */ /* 0x000fea0003800200 */
.L_x_18979:
[----:B------:R-:W-:Y:S01]  /*111c0*/  IMAD.SHL.U32 R0, R0, 0x200000, RZ ;  /* 0x0020000000007824 */ /* 0x000fe200078e00ff */
[----:B------:R-:W-:-:S04]  /*111d0*/  LEA R2, R2, 0x37800000, 0x17 ;  /* 0x3780000002027811 */ /* 0x000fc800078eb8ff */
[----:B------:R-:W-:-:S07]  /*111e0*/  LOP3.LUT R16, R2, R0, R7, 0xfe, !PT ;  /* 0x0000000002107212 */ /* 0x000fce00078efe07 */
.L_x_18978:
[----:B------:R-:W-:Y:S05]  /*111f0*/  BSYNC.RECONVERGENT B0 ;  /* 0x0000000000007941 */ /* 0x000fea0003800200 */
.L_x_18977:
[----:B------:R-:W3:Y:S02]  /*11200*/  F2I.S64.TRUNC R16, R16 ;  /* 0x0000001000107311 */ /* 0x000ee4000020d900 */
[----:B---3--:R-:W-:Y:S05]  /*11210*/  BRA `(.L_x_18958) ;  /* 0x00000000009c7947 */ /* 0x008fea0003800000 */
.L_x_18970:
        /* <DEDUP_REMOVED lines=14> */
.L_x_18984:
[----:B------:R-:W-:Y:S05]  /*11300*/  BSYNC.RECONVERGENT B0 ;  /* 0x0000000000007941 */ /* 0x000fea0003800200 */
.L_x_18983:
[----:B------:R-:W3:Y:S02]  /*11310*/  F2I.S64.TRUNC R16, R16 ;  /* 0x0000001000107311 */ /* 0x000ee4000020d900 */
[----:B---3--:R-:W-:Y:S05]  /*11320*/  BRA `(.L_x_18958) ;  /* 0x0000000000587947 */ /* 0x008fea0003800000 */
.L_x_18957:
        /* <DEDUP_REMOVED lines=16> */
.L_x_18985:
[----:B------:R-:W-:Y:S01]  /*11430*/  CS2R R16, SRZ ;  /* 0x0000000000107805 */ /* 0x000fe2000001ff00 */
[----:B------:R-:W-:Y:S06]  /*11440*/  BRA `(.L_x_18958) ;  /* 0x0000000000107947 */ /* 0x000fec0003800000 */
.L_x_18982:
[----:B------:R3:W5:Y:S01]  /*11450*/  LDG.E.64 R16, desc[UR36][R2.64] ;  /* 0x0000002402107981 */ /* 0x000762000c1e1b00 */
[----:B------:R-:W-:Y:S05]  /*11460*/  BRA `(.L_x_18958) ;  /* 0x0000000000087947 */ /* 0x000fea0003800000 */
.L_x_18981:
[----:B------:R4:W5:Y:S01]  /*11470*/  LDG.E R16, desc[UR36][R2.64] ;  /* 0x0000002402107981 */ /* 0x000962000c1e1900 */
[----:B------:R-:W-:-:S07]  /*11480*/  IMAD.MOV.U32 R17, RZ, RZ, RZ ;  /* 0x000000ffff117224 */ /* 0x000fce00078e00ff */
.L_x_18958:
        /* <DEDUP_REMOVED lines=19> */
.L_x_18989:
[----:B------:R0:W5:Y:S01]  /*115c0*/  LDG.E.U8 R26, desc[UR36][R2.64] ;  /* 0x00000024021a7981 */ /* 0x000162000c1e1100 */
[----:B------:R-:W-:Y:S01]  /*115d0*/  IMAD.MOV.U32 R27, RZ, RZ, RZ ;  /* 0x000000ffff1b7224 */ /* 0x000fe200078e00ff */
[----:B------:R-:W-:Y:S06]  /*115e0*/  BRA `(.L_x_18853) ;  /* 0x0000000c003c7947 */ /* 0x000fec0003800000 */
.L_x_18988:
        /* <DEDUP_REMOVED lines=8> */
.L_x_18992:
[----:B------:R-:W2:Y:S02]  /*11670*/  LDG.E R26, desc[UR36][R2.64] ;  /* 0x00000024021a7981 */ /* 0x000ea4000c1e1900 */
[----:B--2---:R-:W-:Y:S01]  /*11680*/  SHF.R.S32.HI R27, RZ, 0x1f, R26 ;  /* 0x0000001fff1b7819 */ /* 0x004fe2000001141a */
[----:B------:R-:W-:Y:S06]  /*11690*/  BRA `(.L_x_18853) ;  /* 0x0000000c00107947 */ /* 0x000fec0003800000 */
.L_x_18991:
[----:B------:R-:W2:Y:S02]  /*116a0*/  LDG.E.S16 R26, desc[UR36][R2.64] ;  /* 0x00000024021a7981 */ /* 0x000ea4000c1e1700 */
[----:B--2---:R-:W-:Y:S01]  /*116b0*/  SHF.R.S32.HI R27, RZ, 0x1f, R26 ;  /* 0x0000001fff1b7819 */ /* 0x004fe2000001141a */
[----:B------:R-:W-:Y:S06]  /*116c0*/  BRA `(.L_x_18853) ;  /* 0x0000000c00047947 */ /* 0x000fec0003800000 */
.L_x_18987:
        /* <DEDUP_REMOVED lines=9> */
.L_x_18994:
[----:B------:R-:W2:Y:S02]  /*11760*/  LDG.E.U16 R2, desc[UR36][R2.64] ;  /* 0x0000002402027981 */ /* 0x000ea4000c1e1500 */
[----:B--2---:R-:W-:-:S06]  /*11770*/  HADD2.F32 R26, -RZ, R2.H0_H0 ;  /* 0x20000002ff1a7230 */ /* 0x004fcc0000004100 */
[----:B------:R-:W0:Y:S02]  /*11780*/  F2I.S64.TRUNC R26, R26 ;  /* 0x0000001a001a7311 */ /* 0x000e24000020d900 */
[----:B0-----:R-:W-:Y:S05]  /*11790*/  BRA `(.L_x_18853) ;  /* 0x0000000800d07947 */ /* 0x001fea0003800000 */
.L_x_18993:
        /* <DEDUP_REMOVED lines=9> */
.L_x_18996:
[----:B------:R-:W2:Y:S02]  /*11830*/  LDG.E.U16 R2, desc[UR36][R2.64] ;  /* 0x0000002402027981 */ /* 0x000ea4000c1e1500 */
[----:B--2---:R-:W-:-:S06]  /*11840*/  HADD2.F32 R26, -RZ, R2.H0_H0 ;  /* 0x20000002ff1a7230 */ /* 0x004fcc0000004100 */
[----:B------:R-:W0:Y:S02]  /*11850*/  F2I.S64.TRUNC R26, R26 ;  /* 0x0000001a001a7311 */ /* 0x000e24000020d900 */
[----:B0-----:R-:W-:Y:S05]  /*11860*/  BRA `(.L_x_18853) ;  /* 0x00000008009c7947 */ /* 0x001fea0003800000 */
.L_x_18995:
[----:B------:R-:W2:Y:S02]  /*11870*/  LDG.E.64 R2, desc[UR36][R2.64] ;  /* 0x0000002402027981 */ /* 0x000ea4000c1e1b00 */
[----:B--2---:R0:W1:Y:S02]  /*11880*/  F2I.S64.F64.TRUNC R26, R2 ;  /* 0x00000002001a7311 */ /* 0x004064000030d900 */
[----:B01----:R-:W-:Y:S05]  /*11890*/  BRA `(.L_x_18853) ;  /* 0x0000000800907947 */ /* 0x003fea0003800000 */
.L_x_18986:
        /* <DEDUP_REMOVED lines=13> */
.L_x_18999:
[----:B------:R-:W2:Y:S02]  /*11970*/  LDG.E.64 R2, desc[UR36][R2.64] ;  /* 0x0000002402027981 */ /* 0x000ea4000c1e1b00 */
[----:B--2---:R0:W1:Y:S02]  /*11980*/  F2I.S64.F64.TRUNC R26, R2 ;  /* 0x00000002001a7311 */ /* 0x004064000030d900 */
[----:B01----:R-:W-:Y:S05]  /*11990*/  BRA `(.L_x_18853) ;  /* 0x0000000800507947 */ /* 0x003fea0003800000 */
.L_x_18998:
        /* <DEDUP_REMOVED lines=26> */
.L_x_19001:
        /* <DEDUP_REMOVED lines=13> */
.L_x_19000:
[----:B------:R-:W2:Y:S02]  /*11c10*/  LDG.E.U16 R26, desc[UR36][R2.64] ;  /* 0x00000024021a7981 */ /* 0x000ea4000c1e1500 */
[----:B--2---:R-:W-:-:S06]  /*11c20*/  SHF.L.U32 R26, R26, 0x10, RZ ;  /* 0x000000101a1a7819 */ /* 0x004fcc00000006ff */
[----:B------:R-:W0:Y:S02]  /*11c30*/  F2I.S64.TRUNC R26, R26 ;  /* 0x0000001a001a7311 */ /* 0x000e24000020d900 */
[----:B0-----:R-:W-:Y:S05]  /*11c40*/  BRA `(.L_x_18853) ;  /* 0x0000000400a47947 */ /* 0x001fea0003800000 */
.L_x_18997:
        /* <DEDUP_REMOVED lines=11> */
.L_x_19004:
        /* <DEDUP_REMOVED lines=21> */
.L_x_19008:
[----:B------:R-:W-:Y:S05]  /*11e50*/  BSYNC.RECONVERGENT B1 ;  /* 0x0000000000017941 */ /* 0x000fea0003800200 */
.L_x_19007:
[----:B------:R-:W-:Y:S01]  /*11e60*/  IMAD.SHL.U32 R0, R0, 0x100000, RZ ;  /* 0x0010000000007824 */ /* 0x000fe200078e00ff */
[----:B------:R-:W-:-:S04]  /*11e70*/  LEA R2, R2, 0x3b800000, 0x17 ;  /* 0x3b80000002027811 */ /* 0x000fc800078eb8ff */
[----:B------:R-:W-:-:S07]  /*11e80*/  LOP3.LUT R26, R2, R0, R7, 0xfe, !PT ;  /* 0x00000000021a7212 */ /* 0x000fce00078efe07 */
.L_x_19006:
[----:B------:R-:W-:Y:S05]  /*11e90*/  BSYNC.RECONVERGENT B0 ;  /* 0x0000000000007941 */ /* 0x000fea0003800200 */
.L_x_19005:
[----:B------:R-:W0:Y:S02]  /*11ea0*/  F2I.S64.TRUNC R26, R26 ;  /* 0x0000001a001a7311 */ /* 0x000e24000020d900 */
[----:B0-----:R-:W-:Y:S05]  /*11eb0*/  BRA `(.L_x_18853) ;  /* 0x0000000400087947 */ /* 0x001fea0003800000 */
.L_x_19003:
        /* <DEDUP_REMOVED lines=21> */
.L_x_19012:
[----:B------:R-:W-:Y:S05]  /*12010*/  BSYNC.RECONVERGENT B1 ;  /* 0x0000000000017941 */ /* 0x000fea0003800200 */
.L_x_19011:
[----:B------:R-:W-:Y:S01]  /*12020*/  IMAD.SHL.U32 R0, R0, 0x200000, RZ ;  /* 0x0020000000007824 */ /* 0x000fe200078e00ff */
[----:B------:R-:W-:-:S04]  /*12030*/  LEA R2, R2, 0x37800000, 0x17 ;  /* 0x3780000002027811 */ /* 0x000fc800078eb8ff */
[----:B------:R-:W-:-:S07]  /*12040*/  LOP3.LUT R26, R2, R0, R7, 0xfe, !PT ;  /* 0x00000000021a7212 */ /* 0x000fce00078efe07 */
.L_x_19010:
[----:B------:R-:W-:Y:S05]  /*12050*/  BSYNC.RECONVERGENT B0 ;  /* 0x0000000000007941 */ /* 0x000fea0003800200 */
.L_x_19009:
[----:B------:R-:W0:Y:S02]  /*12060*/  F2I.S64.TRUNC R26, R26 ;  /* 0x0000001a001a7311 */ /* 0x000e24000020d900 */
[----:B0-----:R-:W-:Y:S05]  /*12070*/  BRA `(.L_x_18853) ;  /* 0x0000000000987947 */ /* 0x001fea0003800000 */
.L_x_19002:
        /* <DEDUP_REMOVED lines=14> */
.L_x_19016:
[----:B------:R-:W-:Y:S05]  /*12160*/  BSYNC.RECONVERGENT B0 ;  /* 0x0000000000007941 */ /* 0x000fea0003800200 */
.L_x_19015:
[----:B------:R-:W0:Y:S02]  /*12170*/  F2I.S64.TRUNC R26, R26 ;  /* 0x0000001a001a7311 */ /* 0x000e24000020d900 */
[----:B0-----:R-:W-:Y:S05]  /*12180*/  BRA `(.L_x_18853) ;  /* 0x0000000000547947 */ /* 0x001fea0003800000 */
.L_x_18990:
        /* <DEDUP_REMOVED lines=16> */
.L_x_19017:
[----:B------:R-:W-:Y:S05]  /*12290*/  BRA `(.L_x_18853) ;  /* 0x0000000000107947 */ /* 0x000fea0003800000 */
.L_x_19014:
[----:B------:R0:W5:Y:S01]  /*122a0*/  LDG.E.64 R26, desc[UR36][R2.64] ;  /* 0x00000024021a7981 */ /* 0x000162000c1e1b00 */
[----:B------:R-:W-:Y:S05]  /*122b0*/  BRA `(.L_x_18853) ;  /* 0x0000000000087947 */ /* 0x000fea0003800000 */
.L_x_19013:
[----:B------:R0:W5:Y:S01]  /*122c0*/  LDG.E R26, desc[UR36][R2.64] ;  /* 0x00000024021a7981 */ /* 0x000162000c1e1900 */
[----:B------:R-:W-:-:S07]  /*122d0*/  HFMA2 R27, -RZ, RZ, 0, 0 ;  /* 0x00000000ff1b7431 */ /* 0x000fce00000001ff */
.L_x_18853:
[----:B------:R-:W-:Y:S05]  /*122e0*/  BSYNC.RECONVERGENT B6 ;  /* 0x0000000000067941 */ /* 0x000fea0003800200 */
.L_x_18852:
        /* <DEDUP_REMOVED lines=35> */
.L_x_19023:
[----:B------:R-:W-:Y:S05]  /*12520*/  BSYNC.RECONVERGENT B8 ;  /* 0x0000000000087941 */ /* 0x000fea0003800200 */
.L_x_19022:
        /* <DEDUP_REMOVED lines=21> */
.L_x_19025:
[----:B------:R-:W-:Y:S05]  /*12680*/  BSYNC.RECONVERGENT B8 ;  /* 0x0000000000087941 */ /* 0x000fea0003800200 */
.L_x_19024:
        /* <DEDUP_REMOVED lines=26> */
.L_x_19027:
[----:B------:R-:W-:Y:S05]  /*12830*/  BSYNC.RECONVERGENT B8 ;  /* 0x0000000000087941 */ /* 0x000fea0003800200 */
.L_x_19026:
        /* <DEDUP_REMOVED lines=19> */
.L_x_19054:
        /* <DEDUP_REMOVED lines=28> */
.L_x_19031:
[----:B------:R-:W-:Y:S01]  /*12b30*/  MOV R6, R10 ;  /* 0x0000000a00067202 */ /* 0x000fe20000000f00 */
[----:B------:R-:W-:Y:S01]  /*12b40*/  IMAD.MOV.U32 R4, RZ, RZ, R8 ;  /* 0x000000ffff047224 */ /* 0x000fe200078e0008 */
[----:B------:R-:W-:Y:S01]  /*12b50*/  MOV R2, 0x12b80 ;  /* 0x00012b8000027802 */ /* 0x000fe20000000f00 */
[----:B------:R-:W-:-:S07]  /*12b60*/  IMAD.MOV.U32 R3, RZ, RZ, R9 ;  /* 0x000000ffff037224 */ /* 0x000fce00078e0009 */
[----:B------:R-:W-:Y:S05]  /*12b70*/  CALL.REL.NOINC `($__internal_42_$__cuda_sm20_div_s64) ;  /* 0x0000012000107944 */ /* 0x000fea0003c00000 */
[----:B------:R-:W-:Y:S01]  /*12b80*/  IMAD.MOV.U32 R12, RZ, RZ, R4 ;  /* 0x000000ffff0c7224 */ /* 0x000fe200078e0004 */
[----:B------:R-:W-:-:S07]  /*12b90*/  MOV R13, R3 ;  /* 0x00000003000d7202 */ /* 0x000fce0000000f00 */
.L_x_19032:
[----:B------:R-:W-:Y:S05]  /*12ba0*/  BSYNC.RECONVERGENT B1 ;  /* 0x0000000000017941 */ /* 0x000fea0003800200 */
.L_x_19030:
        /* <DEDUP_REMOVED lines=44> */
.L_x_19034:
[----:B------:R-:W-:Y:S01]  /*12e70*/  MOV R6, R12 ;  /* 0x0000000c00067202 */ /* 0x000fe20000000f00 */
[----:B------:R-:W-:Y:S01]  /*12e80*/  IMAD.MOV.U32 R5, RZ, RZ, R13 ;  /* 0x000000ffff057224 */ /* 0x000fe200078e000d */
[----:B------:R-:W-:Y:S01]  /*12e90*/  MOV R2, 0x12ed0 ;  /* 0x00012ed000027802 */ /* 0x000fe20000000f00 */
[----:B------:R-:W-:Y:S02]  /*12ea0*/  IMAD.MOV.U32 R4, RZ, RZ, R14 ;  /* 0x000000ffff047224 */ /* 0x000fe400078e000e */
[----:B------:R-:W-:-:S07]  /*12eb0*/  IMAD.MOV.U32 R3, RZ, RZ, R15 ;  /* 0x000000ffff037224 */ /* 0x000fce00078e000f */
[----:B------:R-:W-:Y:S05]  /*12ec0*/  CALL.REL.NOINC `($__internal_42_$__cuda_sm20_div_s64) ;  /* 0x0000011c003c7944 */ /* 0x000fea0003c00000 */
[----:B------:R-:W-:Y:S01]  /*12ed0*/  MOV R8, R4 ;  /* 0x0000000400087202 */ /* 0x000fe20000000f00 */
[----:B------:R-:W-:-:S07]  /*12ee0*/  IMAD.MOV.U32 R9, RZ, RZ, R3 ;  /* 0x000000ffff097224 */ /* 0x000fce00078e0003 */
.L_x_19035:
[----:B------:R-:W-:Y:S05]  /*12ef0*/  BSYNC.RECONVERGENT B1 ;  /* 0x0000000000017941 */ /* 0x000fea0003800200 */
.L_x_19033:
        /* <DEDUP_REMOVED lines=44> */
.L_x_19037:
[----:B------:R-:W-:Y:S01]  /*131c0*/  IMAD.MOV.U32 R6, RZ, RZ, R8 ;  /* 0x000000ffff067224 */ /* 0x000fe200078e0008 */
[----:B------:R-:W-:Y:S01]  /*131d0*/  MOV R3, R11 ;  /* 0x0000000b00037202 */ /* 0x000fe20000000f00 */
[----:B------:R-:W-:Y:S01]  /*131e0*/  IMAD.MOV.U32 R5, RZ, RZ, R9 ;  /* 0x000000ffff057224 */ /* 0x000fe200078e0009 */
[----:B------:R-:W-:Y:S01]  /*131f0*/  MOV R2, 0x13220 ;  /* 0x0001322000027802 */ /* 0x000fe20000000f00 */
[----:B------:R-:W-:-:S07]  /*13200*/  IMAD.MOV.U32 R4, RZ, RZ, R10 ;  /* 0x000000ffff047224 */ /* 0x000fce00078e000a */
[----:B------:R-:W-:Y:S05]  /*13210*/  CALL.REL.NOINC `($__internal_42_$__cuda_sm20_div_s64) ;  /* 0x0000011800687944 */ /* 0x000fea0003c00000 */
[----:B------:R-:W-:Y:S02]  /*13220*/  IMAD.MOV.U32 R12, RZ, RZ, R4 ;  /* 0x000000ffff0c7224 */ /* 0x000fe400078e0004 */
[----:B------:R-:W-:-:S07]  /*13230*/  IMAD.MOV.U32 R13, RZ, RZ, R3 ;  /* 0x000000ffff0d7224 */ /* 0x000fce00078e0003 */
.L_x_19038:
[----:B------:R-:W-:Y:S05]  /*13240*/  BSYNC.RECONVERGENT B1 ;  /* 0x0000000000017941 */ /* 0x000fea0003800200 */
.L_x_19036:
        /* <DEDUP_REMOVED lines=44> */
.L_x_19040:
        /* <DEDUP_REMOVED lines=8> */
.L_x_19041:
[----:B------:R-:W-:Y:S05]  /*13590*/  BSYNC.RECONVERGENT B1 ;  /* 0x0000000000017941 */ /* 0x000fea0003800200 */
.L_x_19039:
        /* <DEDUP_REMOVED lines=44> */
.L_x_19043:
[----:B------:R-:W-:Y:S01]  /*13860*/  IMAD.MOV.U32 R6, RZ, RZ, R10 ;  /* 0x000000ffff067224 */ /* 0x000fe200078e000a */
[----:B------:R-:W-:Y:S01]  /*13870*/  MOV R5, R11 ;  /* 0x0000000b00057202 */ /* 0x000fe20000000f00 */
[----:B------:R-:W-:Y:S01]  /*13880*/  IMAD.MOV.U32 R4, RZ, RZ, R8 ;  /* 0x000000ffff047224 */ /* 0x000fe200078e0008 */
[----:B------:R-:W-:Y:S01]  /*13890*/  MOV R2, 0x138c0 ;  /* 0x000138c000027802 */ /* 0x000fe20000000f00 */
[----:B------:R-:W-:-:S07]  /*138a0*/  IMAD.MOV.U32 R3, RZ, RZ, R9 ;  /* 0x000000ffff037224 */ /* 0x000fce00078e0009 */
[----:B------:R-:W-:Y:S05]  /*138b0*/  CALL.REL.NOINC `($__internal_42_$__cuda_sm20_div_s64) ;  /* 0x0000011000c07944 */ /* 0x000fea0003c00000 */
[----:B------:R-:W-:Y:S01]  /*138c0*/  IMAD.MOV.U32 R14, RZ, RZ, R4 ;  /* 0x000000ffff0e7224 */ /* 0x000fe200078e0004 */
[----:B------:R-:W-:-:S07]  /*138d0*/  MOV R15, R3 ;  /* 0x00000003000f7202 */ /* 0x000fce0000000f00 */
.L_x_19044:
[----:B------:R-:W-:Y:S05]  /*138e0*/  BSYNC.RECONVERGENT B1 ;  /* 0x0000000000017941 */ /* 0x000fea0003800200 */
.L_x_19042:
        /* <DEDUP_REMOVED lines=44> */
.L_x_19046:
        /* <DEDUP_REMOVED lines=8> */
.L_x_19047:
[----:B------:R-:W-:Y:S05]  /*13c30*/  BSYNC.RECONVERGENT B1 ;  /* 0x0000000000017941 */ /* 0x000fea0003800200 */
.L_x_19045:
        /* <DEDUP_REMOVED lines=45> */
.L_x_19049:
        /* <DEDUP_REMOVED lines=8> */
.L_x_19050:
[----:B------:R-:W-:Y:S05]  /*13f90*/  BSYNC.RECONVERGENT B1 ;  /* 0x0000000000017941 */ /* 0x000fea0003800200 */
.L_x_19048:
        /* <DEDUP_REMOVED lines=44> */
.L_x_19052:
        /* <DEDUP_REMOVED lines=8> */
.L_x_19053:
[----:B------:R-:W-:Y:S05]  /*142e0*/  BSYNC.RECONVERGENT B1 ;  /* 0x0000000000017941 */ /* 0x000fea0003800200 */
.L_x_19051:
        /* <DEDUP_REMOVED lines=22> */
.L_x_19029:
[----:B------:R-:W-:-:S07]  /*14450*/  VIADD R0, R0, 0x3 ;  /* 0x0000000300007836 */ /* 0x000fce0000000000 */
.L_x_19028:
        /* <DEDUP_REMOVED lines=31> */
.L_x_19058:
[----:B------:R-:W-:Y:S01]  /*14650*/  IMAD.MOV.U32 R6, RZ, RZ, R10 ;  /* 0x000000ffff067224 */ /* 0x000fe200078e000a */
[----:B------:R-:W-:Y:S01]  /*14660*/  MOV R4, R12 ;  /* 0x0000000c00047202 */ /* 0x000fe20000000f00 */
[----:B------:R-:W-:Y:S01]  /*14670*/  IMAD.MOV.U32 R3, RZ, RZ, R13 ;  /* 0x000000ffff037224 */ /* 0x000fe200078e000d */
[----:B------:R-:W-:-:S07]  /*14680*/  MOV R2, 0x146a0 ;  /* 0x000146a000027802 */ /* 0x000fce0000000f00 */
[----:B------:R-:W-:Y:S05]  /*14690*/  CALL.REL.NOINC `($__internal_42_$__cuda_sm20_div_s64) ;  /* 0x0000010400487944 */ /* 0x000fea0003c00000 */
[----:B------:R-:W-:Y:S02]  /*146a0*/  IMAD.MOV.U32 R14, RZ, RZ, R4 ;  /* 0x000000ffff0e7224 */ /* 0x000fe400078e0004 */
[----:B------:R-:W-:-:S07]  /*146b0*/  IMAD.MOV.U32 R15, RZ, RZ, R3 ;  /* 0x000000ffff0f7224 */ /* 0x000fce00078e0003 */
.L_x_19059:
[----:B------:R-:W-:Y:S05]  /*146c0*/  BSYNC.RECONVERGENT B0 ;  /* 0x0000000000007941 */ /* 0x000fea0003800200 */
.L_x_19057:
        /* <DEDUP_REMOVED lines=44> */
.L_x_19061:
        /* <DEDUP_REMOVED lines=8> */
.L_x_19062:
[----:B------:R-:W-:Y:S05]  /*14a10*/  BSYNC.RECONVERGENT B0 ;  /* 0x0000000000007941 */ /* 0x000fea0003800200 */
.L_x_19060:
        /* <DEDUP_REMOVED lines=44> */
.L_x_19064:
        /* <DEDUP_REMOVED lines=8> */
.L_x_19065:
[----:B------:R-:W-:Y:S05]  /*14d60*/  BSYNC.RECONVERGENT B0 ;  /* 0x0000000000007941 */ /* 0x000fea0003800200 */
.L_x_19063:
        /* <DEDUP_REMOVED lines=44> */
.L_x_19067:
        /* <DEDUP_REMOVED lines=8> */
.L_x_19068:
[----:B------:R-:W-:Y:S05]  /*150b0*/  BSYNC.RECONVERGENT B0 ;  /* 0x0000000000007941 */ /* 0x000fea0003800200 */
.L_x_19066:
        /* <DEDUP_REMOVED lines=18> */
.L_x_19056:
        /* <DEDUP_REMOVED lines=31> */
.L_x_19071:
[----:B------:R-:W-:Y:S01]  /*153d0*/  IMAD.MOV.U32 R6, RZ, RZ, R10 ;  /* 0x000000ffff067224 */ /* 0x000fe200078e000a */
[----:B------:R-:W-:Y:S01]  /*153e0*/  MOV R4, R12 ;  /* 0x0000000c00047202 */ /* 0x000fe20000000f00 */
[----:B------:R-:W-:Y:S01]  /*153f0*/  IMAD.MOV.U32 R3, RZ, RZ, R13 ;  /* 0x000000ffff037224 */ /* 0x000fe200078e000d */
[----:B------:R-:W-:-:S07]  /*15400*/  MOV R2, 0x15420 ;  /* 0x0001542000027802 */ /* 0x000fce0000000f00 */
[----:B------:R-:W-:Y:S05]  /*15410*/  CALL.REL.NOINC `($__internal_42_$__cuda_sm20_div_s64) ;  /* 0x000000f400e87944 */ /* 0x000fea0003c00000 */
[----:B------:R-:W-:Y:S02]  /*15420*/  IMAD.MOV.U32 R14, RZ, RZ, R4 ;  /* 0x000000ffff0e7224 */ /* 0x000fe400078e0004 */
[----:B------:R-:W-:-:S07]  /*15430*/  IMAD.MOV.U32 R15, RZ, RZ, R3 ;  /* 0x000000ffff0f7224 */ /* 0x000fce00078e0003 */
.L_x_19072:
[----:B------:R-:W-:Y:S05]  /*15440*/  BSYNC.RECONVERGENT B0 ;  /* 0x0000000000007941 */ /* 0x000fea0003800200 */
.L_x_19070:
        /* <DEDUP_REMOVED lines=44> */
.L_x_19074:
        /* <DEDUP_REMOVED lines=8> */
.L_x_19075:
[----:B------:R-:W-:Y:S05]  /*15790*/  BSYNC.RECONVERGENT B0 ;  /* 0x0000000000007941 */ /* 0x000fea0003800200 */
.L_x_19073:
        /* <DEDUP_REMOVED lines=18> */
.L_x_19069:
        /* <DEDUP_REMOVED lines=31> */
.L_x_19077:
[----:B------:R-:W-:Y:S01]  /*15ab0*/  IMAD.MOV.U32 R12, RZ, RZ, R10 ;  /* 0x000000ffff0c7224 */ /* 0x000fe200078e000a */
[----:B------:R-:W-:Y:S01]  /*15ac0*/  MOV R14, R5 ;  /* 0x00000005000e7202 */ /* 0x000fe20000000f00 */
[----:B------:R-:W-:Y:S01]  /*15ad0*/  IMAD.MOV.U32 R9, RZ, RZ, R2 ;  /* 0x000000ffff097224 */ /* 0x000fe200078e0002 */
[----:B------:R-:W-:Y:S01]  /*15ae0*/  MOV R10, 0x15b10 ;  /* 0x00015b10000a7802 */ /* 0x000fe20000000f00 */
[----:B------:R-:W-:-:S07]  /*15af0*/  IMAD.MOV.U32 R8, RZ, RZ, R3 ;  /* 0x000000ffff087224 */ /* 0x000fce00078e0003 */
[----:B------:R-:W-:Y:S05]  /*15b00*/  CALL.REL.NOINC `($__internal_43_$__cuda_sm20_rem_s64) ;  /* 0x000000f400887944 */ /* 0x000fea0003c00000 */
[----:B------:R-:W-:Y:S02]  /*15b10*/  IMAD.MOV.U32 R2, RZ, RZ, R4 ;  /* 0x000000ffff027224 */ /* 0x000fe400078e0004 */
[----:B------:R-:W-:-:S07]  /*15b20*/  IMAD.MOV.U32 R3, RZ, RZ, R5 ;  /* 0x000000ffff037224 */ /* 0x000fce00078e0005 */
.L_x_19078:
[----:B------:R-:W-:Y:S05]  /*15b30*/  BSYNC.RECONVERGENT B0 ;  /* 0x0000000000007941 */ /* 0x000fea0003800200 */
.L_x_19076:
        /* <DEDUP_REMOVED lines=10> */
.L_x_19055:
        /* <DEDUP_REMOVED lines=16> */
.L_x_19081:
        /* <DEDUP_REMOVED lines=22> */
.L_x_19080:
[----:B------:R-:W-:Y:S05]  /*15e40*/  BSYNC.RECONVERGENT B8 ;  /* 0x0000000000087941 */ /* 0x000fea0003800200 */
.L_x_19079:
[----:B------:R-:W-:-:S05]  /*15e50*/  IADD3 R48, P0, PT, R48, 0x8, RZ ;  /* 0x0000000830307810 */ /* 0x000fca0007f1e0ff */
[----:B------:R-:W-:Y:S01]  /*15e60*/  IMAD.X R49, RZ, RZ, R49, P0 ;  /* 0x000000ffff317224 */ /* 0x000fe200000e0631 */
[----:B------:R-:W-:-:S04]  /*15e70*/  ISETP.GE.U32.AND P0, PT, R48, R52, PT ;  /* 0x000000343000720c */ /* 0x000fc80003f06070 */
[----:B------:R-:W-:-:S13]  /*15e80*/  ISETP.GE.U32.AND.EX P0, PT, R49, R53, PT, P0 ;  /* 0x000000353100720c */ /* 0x000fda0003f06100 */
[----:B------:R-:W-:Y:S05]  /*15e90*/  @!P0 BRA `(.L_x_19081) ;  /* 0xfffffffc00908947 */ /* 0x000fea000383ffff */
.L_x_19021:
[----:B------:R-:W-:Y:S05]  /*15ea0*/  BSYNC.RECONVERGENT B7 ;  /* 0x0000000000077941 */ /* 0x000fea0003800200 */
.L_x_19020:
        /* <DEDUP_REMOVED lines=25> */
.L_x_19085:
[----:B------:R-:W-:Y:S05]  /*16040*/  BSYNC.RECONVERGENT B8 ;  /* 0x0000000000087941 */ /* 0x000fea0003800200 */
.L_x_19084:
        /* <DEDUP_REMOVED lines=21> */
.L_x_19087:
[----:B------:R-:W-:Y:S05]  /*161a0*/  BSYNC.RECONVERGENT B8 ;  /* 0x0000000000087941 */ /* 0x000fea0003800200 */
.L_x_19086:
        /* <DEDUP_REMOVED lines=26> */
.L_x_19089:
[----:B------:R-:W-:Y:S05]  /*16350*/  BSYNC.RECONVERGENT B8 ;  /* 0x0000000000087941 */ /* 0x000fea0003800200 */
.L_x_19088:
        /* <DEDUP_REMOVED lines=19> */
.L_x_19116:
        /* <DEDUP_REMOVED lines=28> */
.L_x_19093:
[----:B------:R-:W-:Y:S01]  /*16650*/  IMAD.MOV.U32 R6, RZ, RZ, R12 ;  /* 0x000000ffff067224 */ /* 0x000fe200078e000c */
[----:B------:R-:W-:Y:S01]  /*16660*/  MOV R3, R11 ;  /* 0x0000000b00037202 */ /* 0x000fe20000000f00 */
[----:B------:R-:W-:Y:S01]  /*16670*/  IMAD.MOV.U32 R4, RZ, RZ, R10 ;  /* 0x000000ffff047224 */ /* 0x000fe200078e000a */
[----:B------:R-:W-:-:S07]  /*16680*/  MOV R2, 0x166a0 ;  /* 0x000166a000027802 */ /* 0x000fce0000000f00 */
[----:B------:R-:W-:Y:S05]  /*16690*/  CALL.REL.NOINC `($__internal_42_$__cuda_sm20_div_s64) ;  /* 0x000000e400487944 */ /* 0x000fea0003c00000 */
[----:B------:R-:W-:Y:S02]  /*166a0*/  IMAD.MOV.U32 R14, RZ, RZ, R4 ;  /* 0x000000ffff0e7224 */ /* 0x000fe400078e0004 */
[----:B------:R-:W-:-:S07]  /*166b0*/  IMAD.MOV.U32 R15, RZ, RZ, R3 ;  /* 0x000000ffff0f7224 */ /* 0x000fce00078e0003 */
.L_x_19094:
[----:B------:R-:W-:Y:S05]  /*166c0*/  BSYNC.RECONVERGENT B1 ;  /* 0x0000000000017941 */ /* 0x000fea0003800200 */
.L_x_19092:
        /* <DEDUP_REMOVED lines=43> */
.L_x_19096:
        /* <DEDUP_REMOVED lines=8> */
.L_x_19097:
[----:B------:R-:W-:Y:S05]  /*16a00*/  BSYNC.RECONVERGENT B1 ;  /* 0x0000000000017941 */ /* 0x000fea0003800200 */
.L_x_19095:
        /* <DEDUP_REMOVED lines=44> */
.L_x_19099:
        /* <DEDUP_REMOVED lines=8> */
.L_x_19100:
[----:B------:R-:W-:Y:S05]  /*16d50*/  BSYNC.RECONVERGENT B1 ;  /* 0x0000000000017941 */ /* 0x000fea0003800200 */
.L_x_19098:
        /* <DEDUP_REMOVED lines=44> */
.L_x_19102:
        /* <DEDUP_REMOVED lines=8> */
.L_x_19103:
[----:B------:R-:W-:Y:S05]  /*170a0*/  BSYNC.RECONVERGENT B1 ;  /* 0x0000000000017941 */ /* 0x000fea0003800200 */
.L_x_19101:
        /* <DEDUP_REMOVED lines=44> */
.L_x_19105:
        /* <DEDUP_REMOVED lines=8> */
.L_x_19106:
[----:B------:R-:W-:Y:S05]  /*173f0*/  BSYNC.RECONVERGENT B1 ;  /* 0x0000000000017941 */ /* 0x000fea0003800200 */
.L_x_19104:
        /* <DEDUP_REMOVED lines=44> */
.L_x_19108:
        /* <DEDUP_REMOVED lines=8> */
.L_x_19109:
[----:B------:R-:W-:Y:S05]  /*17740*/  BSYNC.RECONVERGENT B1 ;  /* 0x0000000000017941 */ /* 0x000fea0003800200 */
.L_x_19107:
        /* <DEDUP_REMOVED lines=44> */
.L_x_19111:
        /* <DEDUP_REMOVED lines=8> */
.L_x_19112:
[----:B------:R-:W-:Y:S05]  /*17a90*/  BSYNC.RECONVERGENT B1 ;  /* 0x0000000000017941 */ /* 0x000fea0003800200 */
.L_x_19110:
        /* <DEDUP_REMOVED lines=44> */
.L_x_19114:
        /* <DEDUP_REMOVED lines=8> */
.L_x_19115:
[----:B------:R-:W-:Y:S05]  /*17de0*/  BSYNC.RECONVERGENT B1 ;  /* 0x0000000000017941 */ /* 0x000fea0003800200 */
.L_x_19113:
        /* <DEDUP_REMOVED lines=22> */
.L_x_19091:
[----:B------:R-:W-:-:S07]  /*17f50*/  VIADD R20, R9, 0x3 ;  /* 0x0000000309147836 */ /* 0x000fce0000000000 */
.L_x_19090:
        /* <DEDUP_REMOVED lines=31> */
.L_x_19120:
[----:B------:R-:W-:Y:S01]  /*18150*/  IMAD.MOV.U32 R6, RZ, RZ, R12 ;  /* 0x000000ffff067224 */ /* 0x000fe200078e000c */
[----:B------:R-:W-:Y:S01]  /*18160*/  MOV R4, R8 ;  /* 0x0000000800047202 */ /* 0x000fe20000000f00 */
[----:B------:R-:W-:Y:S01]  /*18170*/  IMAD.MOV.U32 R3, RZ, RZ, R9 ;  /* 0x000000ffff037224 */ /* 0x000fe200078e0009 */
[----:B------:R-:W-:-:S07]  /*18180*/  MOV R2, 0x181a0 ;  /* 0x000181a000027802 */ /* 0x000fce0000000f00 */
[----:B------:R-:W-:Y:S05]  /*18190*/  CALL.REL.NOINC `($__internal_42_$__cuda_sm20_div_s64) ;  /* 0x000000c800887944 */ /* 0x000fea0003c00000 */
[----:B------:R-:W-:Y:S02]  /*181a0*/  IMAD.MOV.U32 R10, RZ, RZ, R4 ;  /* 0x000000ffff0a7224 */ /* 0x000fe400078e0004 */
[----:B------:R-:W-:-:S07]  /*181b0*/  IMAD.MOV.U32 R11, RZ, RZ, R3 ;  /* 0x000000ffff0b7224 */ /* 0x000fce00078e0003 */
.L_x_19121:
[----:B------:R-:W-:Y:S05]  /*181c0*/  BSYNC.RECONVERGENT B0 ;  /* 0x0000000000007941 */ /* 0x000fea0003800200 */
.L_x_19119:
        /* <DEDUP_REMOVED lines=43> */
.L_x_19123:
        /* <DEDUP_REMOVED lines=8> */
.L_x_19124:
[----:B------:R-:W-:Y:S05]  /*18500*/  BSYNC.RECONVERGENT B0 ;  /* 0x0000000000007941 */ /* 0x000fea0003800200 */
.L_x_19122:
        /* <DEDUP_REMOVED lines=44> */
.L_x_19126:
        /* <DEDUP_REMOVED lines=8> */
.L_x_19127:
[----:B------:R-:W-:Y:S05]  /*18850*/  BSYNC.RECONVERGENT B0 ;  /* 0x0000000000007941 */ /* 0x000fea0003800200 */
.L_x_19125:
        /* <DEDUP_REMOVED lines=44> */
.L_x_19129:
        /* <DEDUP_REMOVED lines=8> */
.L_x_19130:
[----:B------:R-:W-:Y:S05]  /*18ba0*/  BSYNC.RECONVERGENT B0 ;  /* 0x0000000000007941 */ /* 0x000fea0003800200 */
.L_x_19128:
        /* <DEDUP_REMOVED lines=18> */
.L_x_19118:
        /* <DEDUP_REMOVED lines=31> */
.L_x_19133:
[----:B------:R-:W-:Y:S01]  /*18ec0*/  IMAD.MOV.U32 R6, RZ, RZ, R12 ;  /* 0x000000ffff067224 */ /* 0x000fe200078e000c */
[----:B------:R-:W-:Y:S01]  /*18ed0*/  MOV R3, R9 ;  /* 0x0000000900037202 */ /* 0x000fe20000000f00 */
[----:B------:R-:W-:Y:S01]  /*18ee0*/  IMAD.MOV.U32 R4, RZ, RZ, R8 ;  /* 0x000000ffff047224 */ /* 0x000fe200078e0008 */
[----:B------:R-:W-:-:S07]  /*18ef0*/  MOV R2, 0x18f10 ;  /* 0x00018f1000027802 */ /* 0x000fce0000000f00 */
[----:B------:R-:W-:Y:S05]  /*18f00*/  CALL.REL.NOINC `($__internal_42_$__cuda_sm20_div_s64) ;  /* 0x000000bc002c7944 */ /* 0x000fea0003c00000 */
[----:B------:R-:W-:Y:S02]  /*18f10*/  IMAD.MOV.U32 R10, RZ, RZ, R4 ;  /* 0x000000ffff0a7224 */ /* 0x000fe400078e0004 */
[----:B------:R-:W-:-:S07]  /*18f20*/  IMAD.MOV.U32 R11, RZ, RZ, R3 ;  /* 0x000000ffff0b7224 */ /* 0x000fce00078e0003 */
.L_x_19134:
[----:B------:R-:W-:Y:S05]  /*18f30*/  BSYNC.RECONVERGENT B0 ;  /* 0x0000000000007941 */ /* 0x000fea0003800200 */
.L_x_19132:
        /* <DEDUP_REMOVED lines=43> */
.L_x_19136:
        /* <DEDUP_REMOVED lines=8> */
.L_x_19137:
[----:B------:R-:W-:Y:S05]  /*19270*/  BSYNC.RECONVERGENT B0 ;  /* 0x0000000000007941 */ /* 0x000fea0003800200 */
.L_x_19135:
        /* <DEDUP_REMOVED lines=18> */
.L_x_19131:
        /* <DEDUP_REMOVED lines=31> */
.L_x_19139:
[----:B------:R-:W-:Y:S01]  /*19590*/  IMAD.MOV.U32 R9, RZ, RZ, R2 ;  /* 0x000000ffff097224 */ /* 0x000fe200078e0002 */
[----:B------:R-:W-:Y:S01]  /*195a0*/  MOV R8, R3 ;  /* 0x0000000300087202 */ /* 0x000fe20000000f00 */
[----:B------:R-:W-:Y:S01]  /*195b0*/  IMAD.MOV.U32 R14, RZ, RZ, R5 ;  /* 0x000000ffff0e7224 */ /* 0x000fe200078e0005 */
[----:B------:R-:W-:-:S07]  /*195c0*/  MOV R10, 0x195e0 ;  /* 0x000195e0000a7802 */ /* 0x000fce0000000f00 */
[----:B------:R-:W-:Y:S05]  /*195d0*/  CALL.REL.NOINC `($__internal_43_$__cuda_sm20_rem_s64) ;  /* 0x000000b800d47944 */ /* 0x000fea0003c00000 */
[----:B------:R-:W-:Y:S02]  /*195e0*/  IMAD.MOV.U32 R2, RZ, RZ, R4 ;  /* 0x000000ffff027224 */ /* 0x000fe400078e0004 */
[----:B------:R-:W-:-:S07]  /*195f0*/  IMAD.MOV.U32 R3, RZ, RZ, R5 ;  /* 0x000000ffff037224 */ /* 0x000fce00078e0005 */
.L_x_19140:
[----:B------:R-:W-:Y:S05]  /*19600*/  BSYNC.RECONVERGENT B0 ;  /* 0x0000000000007941 */ /* 0x000fea0003800200 */
.L_x_19138:
        /* <DEDUP_REMOVED lines=9> */
.L_x_19117:
        /* <DEDUP_REMOVED lines=14> */
.L_x_19143:
        /* <DEDUP_REMOVED lines=22> */
.L_x_19142:
[----:B------:R-:W-:Y:S05]  /*198e0*/  BSYNC.RECONVERGENT B8 ;  /* 0x0000000000087941 */ /* 0x000fea0003800200 */
.L_x_19141:
[----:B------:R-:W-:-:S05]  /*198f0*/  IADD3 R38, P0, PT, R38, 0x8, RZ ;  /* 0x0000000826267810 */ /* 0x000fca0007f1e0ff */
[----:B------:R-:W-:Y:S01]  /*19900*/  IMAD.X R39, RZ, RZ, R39, P0 ;  /* 0x000000ffff277224 */ /* 0x000fe200000e0627 */
[----:B------:R-:W-:-:S04]  /*19910*/  ISETP.GE.U32.AND P0, PT, R38, R45, PT ;  /* 0x0000002d2600720c */ /* 0x000fc80003f06070 */
[----:B------:R-:W-:-:S13]  /*19920*/  ISETP.GE.U32.AND.EX P0, PT, R39, R44, PT, P0 ;  /* 0x0000002c2700720c */ /* 0x000fda0003f06100 */
[----:B------:R-:W-:Y:S05]  /*19930*/  @!P0 BRA `(.L_x_19143) ;  /* 0xfffffffc00908947 */ /* 0x000fea000383ffff */
.L_x_19083:
[----:B------:R-:W-:Y:S05]  /*19940*/  BSYNC.RECONVERGENT B7 ;  /* 0x0000000000077941 */ /* 0x000fea0003800200 */
.L_x_19082:
        /* <DEDUP_REMOVED lines=25> */
.L_x_19147:
[----:B------:R-:W-:Y:S05]  /*19ae0*/  BSYNC.RECONVERGENT B8 ;  /* 0x0000000000087941 */ /* 0x000fea0003800200 */
.L_x_19146:
        /* <DEDUP_REMOVED lines=21> */
.L_x_19149:
[----:B------:R-:W-:Y:S05]  /*19c40*/  BSYNC.RECONVERGENT B8 ;  /* 0x0000000000087941 */ /* 0x000fea0003800200 */
.L_x_19148:
        /* <DEDUP_REMOVED lines=26> */
.L_x_19151:
[----:B------:R-:W-:Y:S05]  /*19df0*/  BSYNC.RECONVERGENT B8 ;  /* 0x0000000000087941 */ /* 0x000fea0003800200 */
.L_x_19150:
        /* <DEDUP_REMOVED lines=19> */
.L_x_19178:
        /* <DEDUP_REMOVED lines=28> */
.L_x_19155:
[----:B------:R-:W-:Y:S01]  /*1a0f0*/  MOV R6, R12 ;  /* 0x0000000c00067202 */ /* 0x000fe20000000f00 */
[----:B------:R-:W-:Y:S01]  /*1a100*/  IMAD.MOV.U32 R4, RZ, RZ, R10 ;  /* 0x000000ffff047224 */ /* 0x000fe200078e000a */
[----:B------:R-:W-:Y:S01]  /*1a110*/  MOV R2, 0x1a140 ;  /* 0x0001a14000027802 */ /* 0x000fe20000000f00 */
[----:B------:R-:W-:-:S07]  /*1a120*/  IMAD.MOV.U32 R3, RZ, RZ, R11 ;  /* 0x000000ffff037224 */ /* 0x000fce00078e000b */
[----:B------:R-:W-:Y:S05]  /*1a130*/  CALL.REL.NOINC `($__internal_42_$__cuda_sm20_div_s64) ;  /* 0x000000a800a07944 */ /* 0x000fea0003c00000 */
[----:B------:R-:W-:Y:S01]  /*1a140*/  IMAD.MOV.U32 R14, RZ, RZ, R4 ;  /* 0x000000ffff0e7224 */ /* 0x000fe200078e0004 */
[----:B------:R-:W-:-:S07]  /*1a150*/  MOV R15, R3 ;  /* 0x00000003000f7202 */ /* 0x000fce0000000f00 */
.L_x_19156:
[----:B------:R-:W-:Y:S05]  /*1a160*/  BSYNC.RECONVERGENT B1 ;  /* 0x0000000000017941 */ /* 0x000fea0003800200 */
.L_x_19154:
        /* <DEDUP_REMOVED lines=44> */
.L_x_19158:
        /* <DEDUP_REMOVED lines=8> */
.L_x_19159:
[----:B------:R-:W-:Y:S05]  /*1a4b0*/  BSYNC.RECONVERGENT B1 ;  /* 0x0000000000017941 */ /* 0x000fea0003800200 */
.L_x_19157:
        /* <DEDUP_REMOVED lines=44> */
.L_x_19161:
        /* <DEDUP_REMOVED lines=8> */
.L_x_19162:
[----:B------:R-:W-:Y:S05]  /*1a800*/  BSYNC.RECONVERGENT B1 ;  /* 0x0000000000017941 */ /* 0x000fea0003800200 */
.L_x_19160:
        /* <DEDUP_REMOVED lines=44> */
.L_x_19164:
        /* <DEDUP_REMOVED lines=8> */
.L_x_19165:
[----:B------:R-:W-:Y:S05]  /*1ab50*/  BSYNC.RECONVERGENT B1 ;  /* 0x0000000000017941 */ /* 0x000fea0003800200 */
.L_x_19163:
        /* <DEDUP_REMOVED lines=44> */
.L_x_19167:
        /* <DEDUP_REMOVED lines=8> */
.L_x_19168:
[----:B------:R-:W-:Y:S05]  /*1aea0*/  BSYNC.RECONVERGENT B1 ;  /* 0x0000000000017941 */ /* 0x000fea0003800200 */
.L_x_19166:
        /* <DEDUP_REMOVED lines=44> */
.L_x_19170:
        /* <DEDUP_REMOVED lines=8> */
.L_x_19171:
[----:B------:R-:W-:Y:S05]  /*1b1f0*/  BSYNC.RECONVERGENT B1 ;  /* 0x0000000000017941 */ /* 0x000fea0003800200 */
.L_x_19169:
        /* <DEDUP_REMOVED lines=44> */
.L_x_19173:
        /* <DEDUP_REMOVED lines=8> */
.L_x_19174:
[----:B------:R-:W-:Y:S05]  /*1b540*/  BSYNC.RECONVERGENT B1 ;  /* 0x0000000000017941 */ /* 0x000fea0003800200 */
.L_x_19172:
        /* <DEDUP_REMOVED lines=44> */
.L_x_19176:
        /* <DEDUP_REMOVED lines=8> */
.L_x_19177:
[----:B------:R-:W-:Y:S05]  /*1b890*/  BSYNC.RECONVERGENT B1 ;  /* 0x0000000000017941 */ /* 0x000fea0003800200 */
.L_x_19175:
        /* <DEDUP_REMOVED lines=22> */
.L_x_19153:
[----:B------:R-:W-:-:S07]  /*1ba00*/  VIADD R0, R0, 0x3 ;  /* 0x0000000300007836 */ /* 0x000fce0000000000 */
.L_x_19152:
        /* <DEDUP_REMOVED lines=31> */
.L_x_19182:
[----:B------:R-:W-:Y:S01]  /*1bc00*/  IMAD.MOV.U32 R6, RZ, RZ, R12 ;  /* 0x000000ffff067224 */ /* 0x000fe200078e000c */
[----:B------:R-:W-:Y:S01]  /*1bc10*/  MOV R3, R15 ;  /* 0x0000000f00037202 */ /* 0x000fe20000000f00 */
[----:B------:R-:W-:Y:S01]  /*1bc20*/  IMAD.MOV.U32 R4, RZ, RZ, R14 ;  /* 0x000000ffff047224 */ /* 0x000fe200078e000e */
[----:B------:R-:W-:-:S07]  /*1bc30*/  MOV R2, 0x1bc50 ;  /* 0x0001bc5000027802 */ /* 0x000fce0000000f00 */
[----:B------:R-:W-:Y:S05]  /*1bc40*/  CALL.REL.NOINC `($__internal_42_$__cuda_sm20_div_s64) ;  /* 0x0000008c00dc7944 */ /* 0x000fea0003c00000 */
[----:B------:R-:W-:Y:S02]  /*1bc50*/  IMAD.MOV.U32 R8, RZ, RZ, R4 ;  /* 0x000000ffff087224 */ /* 0x000fe400078e0004 */
[----:B------:R-:W-:-:S07]  /*1bc60*/  IMAD.MOV.U32 R9, RZ, RZ, R3 ;  /* 0x000000ffff097224 */ /* 0x000fce00078e0003 */
.L_x_19183:
[----:B------:R-:W-:Y:S05]  /*1bc70*/  BSYNC.RECONVERGENT B0 ;  /* 0x0000000000007941 */ /* 0x000fea0003800200 */
.L_x_19181:
        /* <DEDUP_REMOVED lines=44> */
.L_x_19185:
        /* <DEDUP_REMOVED lines=8> */
.L_x_19186:
[----:B------:R-:W-:Y:S05]  /*1bfc0*/  BSYNC.RECONVERGENT B0 ;  /* 0x0000000000007941 */ /* 0x000fea0003800200 */
.L_x_19184:
        /* <DEDUP_REMOVED lines=44> */
.L_x_19188:
        /* <DEDUP_REMOVED lines=8> */
.L_x_19189:
[----:B------:R-:W-:Y:S05]  /*1c310*/  BSYNC.RECONVERGENT B0 ;  /* 0x0000000000007941 */ /* 0x000fea0003800200 */
.L_x_19187:
        /* <DEDUP_REMOVED lines=44> */
.L_x_19191:
        /* <DEDUP_REMOVED lines=8> */
.L_x_19192:
[----:B------:R-:W-:Y:S05]  /*1c660*/  BSYNC.RECONVERGENT B0 ;  /* 0x0000000000007941 */ /* 0x000fea0003800200 */
.L_x_19190:
        /* <DEDUP_REMOVED lines=18> */
.L_x_19180:
        /* <DEDUP_REMOVED lines=31> */
.L_x_19195:
[----:B------:R-:W-:Y:S01]  /*1c980*/  IMAD.MOV.U32 R6, RZ, RZ, R12 ;  /* 0x000000ffff067224 */ /* 0x000fe200078e000c */
[----:B------:R-:W-:Y:S01]  /*1c990*/  MOV R3, R15 ;  /* 0x0000000f00037202 */ /* 0x000fe20000000f00 */
[----:B------:R-:W-:Y:S01]  /*1c9a0*/  IMAD.MOV.U32 R4, RZ, RZ, R14 ;  /* 0x000000ffff047224 */ /* 0x000fe200078e000e */
[----:B------:R-:W-:-:S07]  /*1c9b0*/  MOV R2, 0x1c9d0 ;  /* 0x0001c9d000027802 */ /* 0x000fce0000000f00 */
[----:B------:R-:W-:Y:S05]  /*1c9c0*/  CALL.REL.NOINC `($__internal_42_$__cuda_sm20_div_s64) ;  /* 0x00000080007c7944 */ /* 0x000fea0003c00000 */
[----:B------:R-:W-:Y:S02]  /*1c9d0*/  IMAD.MOV.U32 R8, RZ, RZ, R4 ;  /* 0x000000ffff087224 */ /* 0x000fe400078e0004 */
[----:B------:R-:W-:-:S07]  /*1c9e0*/  IMAD.MOV.U32 R9, RZ, RZ, R3 ;  /* 0x000000ffff097224 */ /* 0x000fce00078e0003 */
.L_x_19196:
[----:B------:R-:W-:Y:S05]  /*1c9f0*/  BSYNC.RECONVERGENT B0 ;  /* 0x0000000000007941 */ /* 0x000fea0003800200 */
.L_x_19194:
        /* <DEDUP_REMOVED lines=44> */
.L_x_19198:
        /* <DEDUP_REMOVED lines=8> */
.L_x_19199:
[----:B------:R-:W-:Y:S05]  /*1cd40*/  BSYNC.RECONVERGENT B0 ;  /* 0x0000000000007941 */ /* 0x000fea0003800200 */
.L_x_19197:
        /* <DEDUP_REMOVED lines=18> */
.L_x_19193:
        /* <DEDUP_REMOVED lines=31> */
.L_x_19201:
[----:B------:R-:W-:Y:S01]  /*1d060*/  MOV R9, R2 ;  /* 0x0000000200097202 */ /* 0x000fe20000000f00 */
[----:B------:R-:W-:Y:S01]  /*1d070*/  IMAD.MOV.U32 R8, RZ, RZ, R3 ;  /* 0x000000ffff087224 */ /* 0x000fe200078e0003 */
[----:B------:R-:W-:Y:S01]  /*1d080*/  MOV R10, 0x1d0b0 ;  /* 0x0001d0b0000a7802 */ /* 0x000fe20000000f00 */
[----:B------:R-:W-:-:S07]  /*1d090*/  IMAD.MOV.U32 R14, RZ, RZ, R5 ;  /* 0x000000ffff0e7224 */ /* 0x000fce00078e0005 */
[----:B------:R-:W-:Y:S05]  /*1d0a0*/  CALL.REL.NOINC `($__internal_43_$__cuda_sm20_rem_s64) ;  /* 0x0000008000207944 */ /* 0x000fea0003c00000 */
[----:B------:R-:W-:Y:S01]  /*1d0b0*/  IMAD.MOV.U32 R2, RZ, RZ, R4 ;  /* 0x000000ffff027224 */ /* 0x000fe200078e0004 */
[----:B------:R-:W-:-:S07]  /*1d0c0*/  MOV R3, R5 ;  /* 0x0000000500037202 */ /* 0x000fce0000000f00 */
.L_x_19202:
[----:B------:R-:W-:Y:S05]  /*1d0d0*/  BSYNC.RECONVERGENT B0 ;  /* 0x0000000000007941 */ /* 0x000fea0003800200 */
.L_x_19200:
        /* <DEDUP_REMOVED lines=10> */
.L_x_19179:
        /* <DEDUP_REMOVED lines=14> */
.L_x_19205:
        /* <DEDUP_REMOVED lines=22> */
.L_x_19204:
[----:B------:R-:W-:Y:S05]  /*1d3c0*/  BSYNC.RECONVERGENT B8 ;  /* 0x0000000000087941 */ /* 0x000fea0003800200 */
.L_x_19203:
[----:B------:R-:W-:-:S05]  /*1d3d0*/  IADD3 R28, P0, PT, R28, 0x8, RZ ;  /* 0x000000081c1c7810 */ /* 0x000fca0007f1e0ff */
[----:B------:R-:W-:Y:S01]  /*1d3e0*/  IMAD.X R29, RZ, RZ, R29, P0 ;  /* 0x000000ffff1d7224 */ /* 0x000fe200000e061d */
[----:B------:R-:W-:-:S04]  /*1d3f0*/  ISETP.GE.U32.AND P0, PT, R28, R35, PT ;  /* 0x000000231c00720c */ /* 0x000fc80003f06070 */
[----:B------:R-:W-:-:S13]  /*1d400*/  ISETP.GE.U32.AND.EX P0, PT, R29, R34, PT, P0 ;  /* 0x000000221d00720c */ /* 0x000fda0003f06100 */
[----:B------:R-:W-:Y:S05]  /*1d410*/  @!P0 BRA `(.L_x_19205) ;  /* 0xfffffffc00908947 */ /* 0x000fea000383ffff */
.L_x_19145:
[----:B------:R-:W-:Y:S05]  /*1d420*/  BSYNC.RECONVERGENT B7 ;  /* 0x0000000000077941 */ /* 0x000fea0003800200 */
.L_x_19144:
        /* <DEDUP_REMOVED lines=25> */
.L_x_19209:
[----:B------:R-:W-:Y:S05]  /*1d5c0*/  BSYNC.RECONVERGENT B8 ;  /* 0x0000000000087941 */ /* 0x000fea0003800200 */
.L_x_19208:
        /* <DEDUP_REMOVED lines=21> */
.L_x_19211:
[----:B------:R-:W-:Y:S05]  /*1d720*/  BSYNC.RECONVERGENT B8 ;  /* 0x0000000000087941 */ /* 0x000fea0003800200 */
.L_x_19210:
        /* <DEDUP_REMOVED lines=26> */
.L_x_19213:
[----:B------:R-:W-:Y:S05]  /*1d8d0*/  BSYNC.RECONVERGENT B8 ;  /* 0x0000000000087941 */ /* 0x000fea0003800200 */
.L_x_19212:
        /* <DEDUP_REMOVED lines=18> */
.L_x_19240:
        /* <DEDUP_REMOVED lines=28> */
.L_x_19217:
[----:B------:R-:W-:Y:S01]  /*1dbc0*/  MOV R6, R12 ;  /* 0x0000000c00067202 */ /* 0x000fe20000000f00 */
[----:B------:R-:W-:Y:S01]  /*1dbd0*/  IMAD.MOV.U32 R4, RZ, RZ, R10 ;  /* 0x000000ffff047224 */ /* 0x000fe200078e000a */
[----:B------:R-:W-:Y:S01]  /*1dbe0*/  MOV R2, 0x1dc10 ;  /* 0x0001dc1000027802 */ /* 0x000fe20000000f00 */
[----:B------:R-:W-:-:S07]  /*1dbf0*/  IMAD.MOV.U32 R3, RZ, RZ, R11 ;  /* 0x000000ffff037224 */ /* 0x000fce00078e000b */
[----:B------:R-:W-:Y:S05]  /*1dc00*/  CALL.REL.NOINC `($__internal_42_$__cuda_sm20_div_s64) ;  /* 0x0000006c00ec7944 */ /* 0x000fea0003c00000 */
[----:B------:R-:W-:Y:S01]  /*1dc10*/  MOV R14, R4 ;  /* 0x00000004000e7202 */ /* 0x000fe20000000f00 */
[----:B------:R-:W-:-:S07]  /*1dc20*/  IMAD.MOV.U32 R15, RZ, RZ, R3 ;  /* 0x000000ffff0f7224 */ /* 0x000fce00078e0003 */
.L_x_19218:
[----:B------:R-:W-:Y:S05]  /*1dc30*/  BSYNC.RECONVERGENT B1 ;  /* 0x0000000000017941 */ /* 0x000fea0003800200 */
.L_x_19216:
        /* <DEDUP_REMOVED lines=44> */
.L_x_19220:
[----:B------:R-:W-:Y:S01]  /*1df00*/  IMAD.MOV.U32 R6, RZ, RZ, R14 ;  /* 0x000000ffff067224 */ /* 0x000fe200078e000e */
[----:B------:R-:W-:Y:S01]  /*1df10*/  MOV R5, R15 ;  /* 0x0000000f00057202 */ /* 0x000fe20000000f00 */
[----:B------:R-:W-:Y:S01]  /*1df20*/  IMAD.MOV.U32 R4, RZ, RZ, R20 ;  /* 0x000000ffff047224 */ /* 0x000fe200078e0014 */
[----:B------:R-:W-:Y:S01]  /*1df30*/  MOV R2, 0x1df60 ;  /* 0x0001df6000027802 */ /* 0x000fe20000000f00 */
[----:B------:R-:W-:-:S07]  /*1df40*/  IMAD.MOV.U32 R3, RZ, RZ, R21 ;  /* 0x000000ffff037224 */ /* 0x000fce00078e0015 */
[----:B------:R-:W-:Y:S05]  /*1df50*/  CALL.REL.NOINC `($__internal_42_$__cuda_sm20_div_s64) ;  /* 0x0000006c00187944 */ /* 0x000fea0003c00000 */
[----:B------:R-:W-:Y:S01]  /*1df60*/  MOV R10, R4 ;  /* 0x00000004000a7202 */ /* 0x000fe20000000f00 */
[----:B------:R-:W-:-:S07]  /*1df70*/  IMAD.MOV.U32 R11, RZ, RZ, R3 ;  /* 0x000000ffff0b7224 */ /* 0x000fce00078e0003 */
.L_x_19221:
[----:B------:R-:W-:Y:S05]  /*1df80*/  BSYNC.RECONVERGENT B1 ;  /* 0x0000000000017941 */ /* 0x000fea0003800200 */
.L_x_19219:
        /* <DEDUP_REMOVED lines=45> */
.L_x_19223:
[----:B------:R-:W-:Y:S01]  /*1e260*/  MOV R6, R10 ;  /* 0x0000000a00067202 */ /* 0x000fe20000000f00 */
[----:B------:R-:W-:Y:S01]  /*1e270*/  IMAD.MOV.U32 R5, RZ, RZ, R11 ;  /* 0x000000ffff057224 */ /* 0x000fe200078e000b */
[----:B------:R-:W-:Y:S01]  /*1e280*/  MOV R3, R13 ;  /* 0x0000000d00037202 */ /* 0x000fe20000000f00 */
[----:B------:R-:W-:Y:S01]  /*1e290*/  IMAD.MOV.U32 R4, RZ, RZ, R12 ;  /* 0x000000ffff047224 */ /* 0x000fe200078e000c */
[----:B------:R-:W-:-:S07]  /*1e2a0*/  MOV R2, 0x1e2c0 ;  /* 0x0001e2c000027802 */ /* 0x000fce0000000f00 */
[----:B------:R-:W-:Y:S05]  /*1e2b0*/  CALL.REL.NOINC `($__internal_42_$__cuda_sm20_div_s64) ;  /* 0x0000006800407944 */ /* 0x000fea0003c00000 */
[----:B------:R-:W-:Y:S02]  /*1e2c0*/  IMAD.MOV.U32 R22, RZ, RZ, R4 ;  /* 0x000000ffff167224 */ /* 0x000fe400078e0004 */
[----:B------:R-:W-:-:S07]  /*1e2d0*/  IMAD.MOV.U32 R23, RZ, RZ, R3 ;  /* 0x000000ffff177224 */ /* 0x000fce00078e0003 */
.L_x_19224:
[----:B------:R-:W-:Y:S05]  /*1e2e0*/  BSYNC.RECONVERGENT B1 ;  /* 0x0000000000017941 */ /* 0x000fea0003800200 */
.L_x_19222:
        /* <DEDUP_REMOVED lines=44> */
.L_x_19226:
        /* <DEDUP_REMOVED lines=8> */
.L_x_19227:
[----:B------:R-:W-:Y:S05]  /*1e630*/  BSYNC.RECONVERGENT B1 ;  /* 0x0000000000017941 */ /* 0x000fea0003800200 */
.L_x_19225:
        /* <DEDUP_REMOVED lines=45> */
.L_x_19229:
        /* <DEDUP_REMOVED lines=8> */
.L_x_19230:
[----:B------:R-:W-:Y:S05]  /*1e990*/  BSYNC.RECONVERGENT B1 ;  /* 0x0000000000017941 */ /* 0x000fea0003800200 */
.L_x_19228:
        /* <DEDUP_REMOVED lines=44> */
.L_x_19232:
        /* <DEDUP_REMOVED lines=8> */
.L_x_19233:
[----:B------:R-:W-:Y:S05]  /*1ece0*/  BSYNC.RECONVERGENT B1 ;  /* 0x0000000000017941 */ /* 0x000fea0003800200 */
.L_x_19231:
        /* <DEDUP_REMOVED lines=44> */
.L_x_19235:
        /* <DEDUP_REMOVED lines=8> */
.L_x_19236:
[----:B------:R-:W-:Y:S05]  /*1f030*/  BSYNC.RECONVERGENT B1 ;  /* 0x0000000000017941 */ /* 0x000fea0003800200 */
.L_x_19234:
        /* <DEDUP_REMOVED lines=44> */
.L_x_19238:
        /* <DEDUP_REMOVED lines=8> */
.L_x_19239:
[----:B------:R-:W-:Y:S05]  /*1f380*/  BSYNC.RECONVERGENT B1 ;  /* 0x0000000000017941 */ /* 0x000fea0003800200 */
.L_x_19237:
        /* <DEDUP_REMOVED lines=22> */
.L_x_19215:
[----:B------:R-:W-:-:S07]  /*1f4f0*/  VIADD R67, R8, 0x3 ;  /* 0x0000000308437836 */ /* 0x000fce0000000000 */
.L_x_19214:
        /* <DEDUP_REMOVED lines=31> */
.L_x_19244:
[----:B------:R-:W-:Y:S01]  /*1f6f0*/  IMAD.MOV.U32 R6, RZ, RZ, R12 ;  /* 0x000000ffff067224 */ /* 0x000fe200078e000c */
[----:B------:R-:W-:Y:S01]  /*1f700*/  MOV R3, R15 ;  /* 0x0000000f00037202 */ /* 0x000fe20000000f00 */
[----:B------:R-:W-:Y:S01]  /*1f710*/  IMAD.MOV.U32 R4, RZ, RZ, R14 ;  /* 0x000000ffff047224 */ /* 0x000fe200078e000e */
[----:B------:R-:W-:-:S07]  /*1f720*/  MOV R2, 0x1f740 ;  /* 0x0001f74000027802 */ /* 0x000fce0000000f00 */
[----:B------:R-:W-:Y:S05]  /*1f730*/  CALL.REL.NOINC `($__internal_42_$__cuda_sm20_div_s64) ;  /* 0x0000005400207944 */ /* 0x000fea0003c00000 */
[----:B------:R-:W-:Y:S02]  /*1f740*/  IMAD.MOV.U32 R8, RZ, RZ, R4 ;  /* 0x000000ffff087224 */ /* 0x000fe400078e0004 */
[----:B------:R-:W-:-:S07]  /*1f750*/  IMAD.MOV.U32 R9, RZ, RZ, R3 ;  /* 0x000000ffff097224 */ /* 0x000fce00078e0003 */
.L_x_19245:
[----:B------:R-:W-:Y:S05]  /*1f760*/  BSYNC.RECONVERGENT B0 ;  /* 0x0000000000007941 */ /* 0x000fea0003800200 */
.L_x_19243:
        /* <DEDUP_REMOVED lines=44> */
.L_x_19247:
        /* <DEDUP_REMOVED lines=8> */
.L_x_19248:
[----:B------:R-:W-:Y:S05]  /*1fab0*/  BSYNC.RECONVERGENT B0 ;  /* 0x0000000000007941 */ /* 0x000fea0003800200 */
.L_x_19246:
        /* <DEDUP_REMOVED lines=44> */
.L_x_19250:
        /* <DEDUP_REMOVED lines=8> */
.L_x_19251:
[----:B------:R-:W-:Y:S05]  /*1fe00*/  BSYNC.RECONVERGENT B0 ;  /* 0x0000000000007941 */ /* 0x000fea0003800200 */
.L_x_19249:
        /* <DEDUP_REMOVED lines=44> */
.L_x_19253:
        /* <DEDUP_REMOVED lines=8> */
.L_x_19254:
[----:B------:R-:W-:Y:S05]  /*20150*/  BSYNC.RECONVERGENT B0 ;  /* 0x0000000000007941 */ /* 0x000fea0003800200 */
.L_x_19252:
        /* <DEDUP_REMOVED lines=18> */
.L_x_19242:
        /* <DEDUP_REMOVED lines=31> */
.L_x_19257:
[----:B------:R-:W-:Y:S01]  /*20470*/  IMAD.MOV.U32 R6, RZ, RZ, R12 ;  /* 0x000000ffff067224 */ /* 0x000fe200078e000c */
[----:B------:R-:W-:Y:S01]  /*20480*/  MOV R3, R15 ;  /* 0x0000000f00037202 */ /* 0x000fe20000000f00 */
[----:B------:R-:W-:Y:S01]  /*20490*/  IMAD.MOV.U32 R4, RZ, RZ, R14 ;  /* 0x000000ffff047224 */ /* 0x000fe200078e000e */
[----:B------:R-:W-:-:S07]  /*204a0*/  MOV R2, 0x204c0 ;  /* 0x000204c000027802 */ /* 0x000fce0000000f00 */
[----:B------:R-:W-:Y:S05]  /*204b0*/  CALL.REL.NOINC `($__internal_42_$__cuda_sm20_div_s64) ;  /* 0x0000004400c07944 */ /* 0x000fea0003c00000 */
[----:B------:R-:W-:Y:S02]  /*204c0*/  IMAD.MOV.U32 R8, RZ, RZ, R4 ;  /* 0x000000ffff087224 */ /* 0x000fe400078e0004 */
[----:B------:R-:W-:-:S07]  /*204d0*/  IMAD.MOV.U32 R9, RZ, RZ, R3 ;  /* 0x000000ffff097224 */ /* 0x000fce00078e0003 */
.L_x_19258:
[----:B------:R-:W-:Y:S05]  /*204e0*/  BSYNC.RECONVERGENT B0 ;  /* 0x0000000000007941 */ /* 0x000fea0003800200 */
.L_x_19256:
        /* <DEDUP_REMOVED lines=44> */
.L_x_19260:
        /* <DEDUP_REMOVED lines=8> */
.L_x_19261:
[----:B------:R-:W-:Y:S05]  /*20830*/  BSYNC.RECONVERGENT B0 ;  /* 0x0000000000007941 */ /* 0x000fea0003800200 */
.L_x_19259:
        /* <DEDUP_REMOVED lines=18> */
.L_x_19255:
        /* <DEDUP_REMOVED lines=31> */
.L_x_19263:
[----:B------:R-:W-:Y:S01]  /*20b50*/  IMAD.MOV.U32 R9, RZ, RZ, R2 ;  /* 0x000000ffff097224 */ /* 0x000fe200078e0002 */
[----:B------:R-:W-:Y:S01]  /*20b60*/  MOV R14, R5 ;  /* 0x00000005000e7202 */ /* 0x000fe20000000f00 */
[----:B------:R-:W-:Y:S01]  /*20b70*/  IMAD.MOV.U32 R8, RZ, RZ, R3 ;  /* 0x000000ffff087224 */ /* 0x000fe200078e0003 */
[----:B------:R-:W-:-:S07]  /*20b80*/  MOV R10, 0x20ba0 ;  /* 0x00020ba0000a7802 */ /* 0x000fce0000000f00 */
[----:B------:R-:W-:Y:S05]  /*20b90*/  CALL.REL.NOINC `($__internal_43_$__cuda_sm20_rem_s64) ;  /* 0x0000004400647944 */ /* 0x000fea0003c00000 */
[----:B------:R-:W-:Y:S02]  /*20ba0*/  IMAD.MOV.U32 R2, RZ, RZ, R4 ;  /* 0x000000ffff027224 */ /* 0x000fe400078e0004 */
[----:B------:R-:W-:-:S07]  /*20bb0*/  IMAD.MOV.U32 R3, RZ, RZ, R5 ;  /* 0x000000ffff037224 */ /* 0x000fce00078e0005 */
.L_x_19264:
[----:B------:R-:W-:Y:S05]  /*20bc0*/  BSYNC.RECONVERGENT B0 ;  /* 0x0000000000007941 */ /* 0x000fea0003800200 */
.L_x_19262:
        /* <DEDUP_REMOVED lines=10> */
.L_x_19241:
        /* <DEDUP_REMOVED lines=16> */
.L_x_19267:
        /* <DEDUP_REMOVED lines=22> */
.L_x_19266:
[----:B------:R-:W-:Y:S05]  /*20ed0*/  BSYNC.RECONVERGENT B8 ;  /* 0x0000000000087941 */ /* 0x000fea0003800200 */
.L_x_19265:
[----:B------:R-:W-:-:S05]  /*20ee0*/  IADD3 R16, P0, PT, R16, 0x8, RZ ;  /* 0x0000000810107810 */ /* 0x000fca0007f1e0ff */
[----:B------:R-:W-:Y:S01]  /*20ef0*/  IMAD.X R17, RZ, RZ, R17, P0 ;  /* 0x000000ffff117224 */ /* 0x000fe200000e0611 */
[----:B------:R-:W-:-:S04]  /*20f00*/  ISETP.GE.U32.AND P0, PT, R16, R23, PT ;  /* 0x000000171000720c */ /* 0x000fc80003f06070 */
[----:B------:R-:W-:-:S13]  /*20f10*/  ISETP.GE.U32.AND.EX P0, PT, R17, R22, PT, P0 ;  /* 0x000000161100720c */ /* 0x000fda0003f06100 */
[----:B------:R-:W-:Y:S05]  /*20f20*/  @!P0 BRA `(.L_x_19267) ;  /* 0xfffffffc00908947 */ /* 0x000fea000383ffff */
.L_x_19207:
[----:B------:R-:W-:Y:S05]  /*20f30*/  BSYNC.RECONVERGENT B7 ;  /* 0x0000000000077941 */ /* 0x000fea0003800200 */
.L_x_19206:
[----:B------:R-:W-:Y:S05]  /*20f40*/  BRA `(.L_x_19268) ;  /* 0x0000001c003c7947 */ /* 0x000fea0003800000 */
.L_x_19019:
        /* <DEDUP_REMOVED lines=24> */
.L_x_19272:
[----:B------:R-:W-:Y:S05]  /*210d0*/  BSYNC.RECONVERGENT B8 ;  /* 0x0000000000087941 */ /* 0x000fea0003800200 */
.L_x_19271:
        /* <DEDUP_REMOVED lines=21> */
.L_x_19274:
[----:B------:R-:W-:Y:S05]  /*21230*/  BSYNC.RECONVERGENT B8 ;  /* 0x0000000000087941 */ /* 0x000fea0003800200 */
.L_x_19273:
        /* <DEDUP_REMOVED lines=26> */
.L_x_19276:
[----:B------:R-:W-:Y:S05]  /*213e0*/  BSYNC.RECONVERGENT B8 ;  /* 0x0000000000087941 */ /* 0x000fea0003800200 */
.L_x_19275:
        /* <DEDUP_REMOVED lines=12> */
.L_x_19279:
        /* <DEDUP_REMOVED lines=22> */
.L_x_19278:
[----:B------:R-:W-:Y:S05]  /*21610*/  BSYNC.RECONVERGENT B8 ;  /* 0x0000000000087941 */ /* 0x000fea0003800200 */
.L_x_19277:
[----:B------:R-:W-:-:S05]  /*21620*/  IADD3 R26, P0, PT, R26, 0x8, RZ ;  /* 0x000000081a1a7810 */ /* 0x000fca0007f1e0ff */
[----:B------:R-:W-:Y:S01]  /*21630*/  IMAD.X R27, RZ, RZ, R27, P0 ;  /* 0x000000ffff1b7224 */ /* 0x000fe200000e061b */
[----:B------:R-:W-:-:S04]  /*21640*/  ISETP.GE.U32.AND P0, PT, R26, R29, PT ;  /* 0x0000001d1a00720c */ /* 0x000fc80003f06070 */
[----:B------:R-:W-:-:S13]  /*21650*/  ISETP.GE.U32.AND.EX P0, PT, R27, R28, PT, P0 ;  /* 0x0000001c1b00720c */ /* 0x000fda0003f06100 */
[----:B------:R-:W-:Y:S05]  /*21660*/  @!P0 BRA `(.L_x_19279) ;  /* 0xfffffffc00908947 */ /* 0x000fea000383ffff */
.L_x_19270:
[----:B------:R-:W-:Y:S05]  /*21670*/  BSYNC.RECONVERGENT B7 ;  /* 0x0000000000077941 */ /* 0x000fea0003800200 */
.L_x_19269:
        /* <DEDUP_REMOVED lines=25> */
.L_x_19283:
[----:B------:R-:W-:Y:S05]  /*21810*/  BSYNC.RECONVERGENT B8 ;  /* 0x0000000000087941 */ /* 0x000fea0003800200 */
.L_x_19282:
        /* <DEDUP_REMOVED lines=21> */
.L_x_19285:
[----:B------:R-:W-:Y:S05]  /*21970*/  BSYNC.RECONVERGENT B8 ;  /* 0x0000000000087941 */ /* 0x000fea0003800200 */
.L_x_19284:
        /* <DEDUP_REMOVED lines=26> */
.L_x_19287:
[----:B------:R-:W-:Y:S05]  /*21b20*/  BSYNC.RECONVERGENT B8 ;  /* 0x0000000000087941 */ /* 0x000fea0003800200 */
.L_x_19286:
        /* <DEDUP_REMOVED lines=12> */
.L_x_19290:
        /* <DEDUP_REMOVED lines=22> */
.L_x_19289:
[----:B------:R-:W-:Y:S05]  /*21d50*/  BSYNC.RECONVERGENT B8 ;  /* 0x0000000000087941 */ /* 0x000fea0003800200 */
.L_x_19288:
[----:B------:R-:W-:-:S05]  /*21d60*/  IADD3 R26, P0, PT, R26, 0x8, RZ ;  /* 0x000000081a1a7810 */ /* 0x000fca0007f1e0ff */
[----:B------:R-:W-:Y:S01]  /*21d70*/  IMAD.X R27, RZ, RZ, R27, P0 ;  /* 0x000000ffff1b7224 */ /* 0x000fe200000e061b */
[----:B------:R-:W-:-:S04]  /*21d80*/  ISETP.GE.U32.AND P0, PT, R26, R29, PT ;  /* 0x0000001d1a00720c */ /* 0x000fc80003f06070 */
[----:B------:R-:W-:-:S13]  /*21d90*/  ISETP.GE.U32.AND.EX P0, PT, R27, R28, PT, P0 ;  /* 0x0000001c1b00720c */ /* 0x000fda0003f06100 */
[----:B------:R-:W-:Y:S05]  /*21da0*/  @!P0 BRA `(.L_x_19290) ;  /* 0xfffffffc00908947 */ /* 0x000fea000383ffff */
.L_x_19281:
[----:B------:R-:W-:Y:S05]  /*21db0*/  BSYNC.RECONVERGENT B7 ;  /* 0x0000000000077941 */ /* 0x000fea0003800200 */
.L_x_19280:
        /* <DEDUP_REMOVED lines=25> */
.L_x_19294:
[----:B------:R-:W-:Y:S05]  /*21f50*/  BSYNC.RECONVERGENT B8 ;  /* 0x0000000000087941 */ /* 0x000fea0003800200 */
.L_x_19293:
        /* <DEDUP_REMOVED lines=21> */
.L_x_19296:
[----:B------:R-:W-:Y:S05]  /*220b0*/  BSYNC.RECONVERGENT B8 ;  /* 0x0000000000087941 */ /* 0x000fea0003800200 */
.L_x_19295:
        /* <DEDUP_REMOVED lines=26> */
.L_x_19298:
[----:B------:R-:W-:Y:S05]  /*22260*/  BSYNC.RECONVERGENT B8 ;  /* 0x0000000000087941 */ /* 0x000fea0003800200 */
.L_x_19297:
        /* <DEDUP_REMOVED lines=12> */
.L_x_19301:
        /* <DEDUP_REMOVED lines=22> */
.L_x_19300:
[----:B------:R-:W-:Y:S05]  /*22490*/  BSYNC.RECONVERGENT B8 ;  /* 0x0000000000087941 */ /* 0x000fea0003800200 */
.L_x_19299:
[----:B------:R-:W-:-:S04]  /*224a0*/  IADD3 R26, P0, PT, R26, 0x8, RZ ;  /* 0x000000081a1a7810 */ /* 0x000fc80007f1e0ff */
[----:B------:R-:W-:Y:S02]  /*224b0*/  IADD3.X R27, PT, PT, RZ, R27, RZ, P0, !PT ;  /* 0x0000001bff1b7210 */ /* 0x000fe400007fe4ff */
[----:B------:R-:W-:-:S04]  /*224c0*/  ISETP.GE.U32.AND P0, PT, R26, R29, PT ;  /* 0x0000001d1a00720c */ /* 0x000fc80003f06070 */
[----:B------:R-:W-:-:S13]  /*224d0*/  ISETP.GE.U32.AND.EX P0, PT, R27, R28, PT, P0 ;  /* 0x0000001c1b00720c */ /* 0x000fda0003f06100 */
[----:B------:R-:W-:Y:S05]  /*224e0*/  @!P0 BRA `(.L_x_19301) ;  /* 0xfffffffc00908947 */ /* 0x000fea000383ffff */
.L_x_19292:
[----:B------:R-:W-:Y:S05]  /*224f0*/  BSYNC.RECONVERGENT B7 ;  /* 0x0000000000077941 */ /* 0x000fea0003800200 */
.L_x_19291:
        /* <DEDUP_REMOVED lines=24> */
.L_x_19303:
[----:B------:R-:W-:Y:S05]  /*22680*/  BSYNC.RECONVERGENT B7 ;  /* 0x0000000000077941 */ /* 0x000fea0003800200 */
.L_x_19302:
        /* <DEDUP_REMOVED lines=21> */
.L_x_19305:
[----:B------:R-:W-:Y:S05]  /*227e0*/  BSYNC.RECONVERGENT B7 ;  /* 0x0000000000077941 */ /* 0x000fea0003800200 */
.L_x_19304:
        /* <DEDUP_REMOVED lines=26> */
.L_x_19307:
[----:B------:R-:W-:Y:S05]  /*22990*/  BSYNC.RECONVERGENT B7 ;  /* 0x0000000000077941 */ /* 0x000fea0003800200 */
.L_x_19306:
        /* <DEDUP_REMOVED lines=14> */
.L_x_19310:
        /* <DEDUP_REMOVED lines=22> */
.L_x_19309:
[----:B------:R-:W-:Y:S05]  /*22be0*/  BSYNC.RECONVERGENT B7 ;  /* 0x0000000000077941 */ /* 0x000fea0003800200 */
.L_x_19308:
[----:B------:R-:W-:-:S04]  /*22bf0*/  IADD3 R16, P0, PT, R16, 0x8, RZ ;  /* 0x0000000810107810 */ /* 0x000fc80007f1e0ff */
[----:B------:R-:W-:Y:S02]  /*22c00*/  IADD3.X R17, PT, PT, RZ, R17, RZ, P0, !PT ;  /* 0x00000011ff117210 */ /* 0x000fe400007fe4ff */
[----:B------:R-:W-:-:S04]  /*22c10*/  ISETP.GE.U32.AND P0, PT, R16, R23, PT ;  /* 0x000000171000720c */ /* 0x000fc80003f06070 */
[----:B------:R-:W-:-:S13]  /*22c20*/  ISETP.GE.U32.AND.EX P0, PT, R17, R22, PT, P0 ;  /* 0x000000161100720c */ /* 0x000fda0003f06100 */
[----:B------:R-:W-:Y:S05]  /*22c30*/  @!P0 BRA `(.L_x_19310) ;  /* 0xfffffffc00908947 */ /* 0x000fea000383ffff */
.L_x_19268:
[----:B------:R-:W-:Y:S05]  /*22c40*/  BSYNC.RECONVERGENT B6 ;  /* 0x0000000000067941 */ /* 0x000fea0003800200 */
.L_x_19018:
        /* <DEDUP_REMOVED lines=25> */
.L_x_19317:
[----:B------:R0:W-:Y:S01]  /*22de0*/  STG.E.U8 desc[UR36][R2.64], RZ ;  /* 0x000000ff02007986 */ /* 0x0001e2000c101124 */
[----:B------:R-:W-:Y:S05]  /*22df0*/  BRA `(.L_x_19319) ;  /* 0x0000000400907947 */ /* 0x000fea0003800000 */
.L_x_19316:
        /* <DEDUP_REMOVED lines=8> */
.L_x_19321:
[----:B------:R0:W-:Y:S01]  /*22e80*/  STG.E desc[UR36][R2.64], RZ ;  /* 0x000000ff02007986 */ /* 0x0001e2000c101924 */
[----:B------:R-:W-:Y:S05]  /*22e90*/  BRA `(.L_x_19319) ;  /* 0x0000000400687947 */ /* 0x000fea0003800000 */
.L_x_19320:
[----:B------:R0:W-:Y:S01]  /*22ea0*/  STG.E.U16 desc[UR36][R2.64], RZ ;  /* 0x000000ff02007986 */ /* 0x0001e2000c101524 */
[----:B------:R-:W-:Y:S05]  /*22eb0*/  BRA `(.L_x_19319) ;  /* 0x0000000400607947 */ /* 0x000fea0003800000 */
.L_x_19315:
        /* <DEDUP_REMOVED lines=8> */
.L_x_19323:
[----:B------:R0:W-:Y:S01]  /*22f40*/  STG.E.U16 desc[UR36][R2.64], RZ ;  /* 0x000000ff02007986 */ /* 0x0001e2000c101524 */
[----:B------:R-:W-:Y:S05]  /*22f50*/  BRA `(.L_x_19319) ;  /* 0x0000000400387947 */ /* 0x000fea0003800000 */
.L_x_19322:
        /* <DEDUP_REMOVED lines=8> */
.L_x_19325:
[----:B------:R0:W-:Y:S01]  /*22fe0*/  STG.E desc[UR36][R2.64], RZ ;  /* 0x000000ff02007986 */ /* 0x0001e2000c101924 */
[----:B------:R-:W-:Y:S05]  /*22ff0*/  BRA `(.L_x_19319) ;  /* 0x0000000400107947 */ /* 0x000fea0003800000 */
.L_x_19324:
[----:B------:R0:W-:Y:S01]  /*23000*/  STG.E.64 desc[UR36][R2.64], RZ ;  /* 0x000000ff02007986 */ /* 0x0001e2000c101b24 */
[----:B------:R-:W-:Y:S05]  /*23010*/  BRA `(.L_x_19319) ;  /* 0x0000000400087947 */ /* 0x000fea0003800000 */
.L_x_19314:
        /* <DEDUP_REMOVED lines=10> */
.L_x_19328:
[----:B------:R0:W-:Y:S01]  /*230c0*/  STG.E.128 desc[UR36][R2.64], RZ ;  /* 0x000000ff02007986 */ /* 0x0001e2000c101d24 */
[----:B------:R-:W-:Y:S05]  /*230d0*/  BRA `(.L_x_19319) ;  /* 0x0000000000d87947 */ /* 0x000fea0003800000 */
.L_x_19327:
        /* <DEDUP_REMOVED lines=8> */
.L_x_19330:
[----:B------:R0:W-:Y:S01]  /*23160*/  STG.E.U8 desc[UR36][R2.64], RZ ;  /* 0x000000ff02007986 */ /* 0x0001e2000c101124 */
[----:B------:R-:W-:Y:S05]  /*23170*/  BRA `(.L_x_19319) ;  /* 0x0000000000b07947 */ /* 0x000fea0003800000 */
.L_x_19329:
[----:B------:R0:W-:Y:S01]  /*23180*/  STG.E.U16 desc[UR36][R2.64], RZ ;  /* 0x000000ff02007986 */ /* 0x0001e2000c101524 */
[----:B------:R-:W-:Y:S05]  /*23190*/  BRA `(.L_x_19319) ;  /* 0x0000000000a87947 */ /* 0x000fea0003800000 */
.L_x_19326:
        /* <DEDUP_REMOVED lines=10> */
.L_x_19333:
[----:B------:R0:W-:Y:S01]  /*23240*/  STG.E.U8 desc[UR36][R2.64], RZ ;  /* 0x000000ff02007986 */ /* 0x0001e2000c101124 */
[----:B------:R-:W-:Y:S05]  /*23250*/  BRA `(.L_x_19319) ;  /* 0x0000000000787947 */ /* 0x000fea0003800000 */
.L_x_19332:
[----:B------:R2:W-:Y:S01]  /*23260*/  STG.E.U8 desc[UR36][R2.64], RZ ;  /* 0x000000ff02007986 */ /* 0x0005e2000c101124 */
[----:B------:R-:W-:Y:S05]  /*23270*/  BRA `(.L_x_19319) ;  /* 0x0000000000707947 */ /* 0x000fea0003800000 */
.L_x_19331:
[----:B------:R-:W-:-:S13]  /*23280*/  ISETP.NE.AND P0, PT, R0, 0x1c, PT ;  /* 0x0000001c0000780c */ /* 0x000fda0003f05270 */
[----:B------:R-:W-:Y:S05]  /*23290*/  @!P0 BRA `(.L_x_19334) ;  /* 0x0000000000648947 */ /* 0x000fea0003800000 */
[----:B------:R-:W-:-:S13]  /*232a0*/  ISETP.NE.AND P0, PT, R0, 0x1d, PT ;  /* 0x0000001d0000780c */ /* 0x000fda0003f05270 */
[----:B------:R-:W-:Y:S05]  /*232b0*/  @!P0 BRA `(.L_x_19335) ;  /* 0x0000000000548947 */ /* 0x000fea0003800000 */
[----:B------:R-:W-:-:S13]  /*232c0*/  ISETP.NE.AND P0, PT, R0, 0x2c, PT ;  /* 0x0000002c0000780c */ /* 0x000fda0003f05270 */
[----:B------:R-:W-:Y:S05]  /*232d0*/  @!P0 BRA `(.L_x_19336) ;  /* 0x0000000000448947 */ /* 0x000fea0003800000 */
.L_x_19318:
        /* <DEDUP_REMOVED lines=16> */
.L_x_19337:
[----:B------:R-:W-:Y:S05]  /*233e0*/  BRA `(.L_x_19319) ;  /* 0x0000000000147947 */ /* 0x000fea0003800000 */
.L_x_19336:
[----:B------:R4:W-:Y:S01]  /*233f0*/  STG.E.U8 desc[UR36][R2.64], RZ ;  /* 0x000000ff02007986 */ /* 0x0009e2000c101124 */
[----:B------:R-:W-:Y:S05]  /*23400*/  BRA `(.L_x_19319) ;  /* 0x00000000000c7947 */ /* 0x000fea0003800000 */
.L_x_19335:
[----:B------:R0:W-:Y:S01]  /*23410*/  STG.E.64 desc[UR36][R2.64], RZ ;  /* 0x000000ff02007986 */ /* 0x0001e2000c101b24 */
[----:B------:R-:W-:Y:S05]  /*23420*/  BRA `(.L_x_19319) ;  /* 0x0000000000047947 */ /* 0x000fea0003800000 */
.L_x_19334:
[----:B------:R3:W-:Y:S02]  /*23430*/  STG.E desc[UR36][R2.64], RZ ;  /* 0x000000ff02007986 */ /* 0x0007e4000c101924 */
.L_x_19319:
        /* <DEDUP_REMOVED lines=24> */
.L_x_19342:
[----:B------:R0:W-:Y:S01]  /*235c0*/  STG.E.U8 desc[UR36][R2.64], RZ ;  /* 0x000000ff02007986 */ /* 0x0001e2000c101124 */
[----:B------:R-:W-:Y:S05]  /*235d0*/  BRA `(.L_x_19344) ;  /* 0x00000004008c7947 */ /* 0x000fea0003800000 */
.L_x_19341:
        /* <DEDUP_REMOVED lines=8> */
.L_x_19346:
[----:B------:R0:W-:Y:S01]  /*23660*/  STG.E desc[UR36][R2.64], RZ ;  /* 0x000000ff02007986 */ /* 0x0001e2000c101924 */
[----:B------:R-:W-:Y:S05]  /*23670*/  BRA `(.L_x_19344) ;  /* 0x0000000400647947 */ /* 0x000fea0003800000 */
.L_x_19345:
[----:B------:R0:W-:Y:S01]  /*23680*/  STG.E.U16 desc[UR36][R2.64], RZ ;  /* 0x000000ff02007986 */ /* 0x0001e2000c101524 */
[----:B------:R-:W-:Y:S05]  /*23690*/  BRA `(.L_x_19344) ;  /* 0x00000004005c7947 */ /* 0x000fea0003800000 */
.L_x_19340:
        /* <DEDUP_REMOVED lines=8> */
.L_x_19348:
[----:B------:R0:W-:Y:S01]  /*23720*/  STG.E.U16 desc[UR36][R2.64], RZ ;  /* 0x000000ff02007986 */ /* 0x0001e2000c101524 */
[----:B------:R-:W-:Y:S05]  /*23730*/  BRA `(.L_x_19344) ;  /* 0x0000000400347947 */ /* 0x000fea0003800000 */
.L_x_19347:
        /* <DEDUP_REMOVED lines=8> */
.L_x_19350:
[----:B------:R0:W-:Y:S01]  /*237c0*/  STG.E desc[UR36][R2.64], RZ ;  /* 0x000000ff02007986 */ /* 0x0001e2000c101924 */
[----:B------:R-:W-:Y:S05]  /*237d0*/  BRA `(.L_x_19344) ;  /* 0x00000004000c7947 */ /* 0x000fea0003800000 */
.L_x_19349:
[----:B------:R0:W-:Y:S01]  /*237e0*/  STG.E.64 desc[UR36][R2.64], RZ ;  /* 0x000000ff02007986 */ /* 0x0001e2000c101b24 */
[----:B------:R-:W-:Y:S05]  /*237f0*/  BRA `(.L_x_19344) ;  /* 0x0000000400047947 */ /* 0x000fea0003800000 */
.L_x_19339:
        /* <DEDUP_REMOVED lines=10> */
.L_x_19353:
[----:B------:R0:W-:Y:S01]  /*238a0*/  STG.E.128 desc[UR36][R2.64], RZ ;  /* 0x000000ff02007986 */ /* 0x0001e2000c101d24 */
[----:B------:R-:W-:Y:S05]  /*238b0*/  BRA `(.L_x_19344) ;  /* 0x0000000000d47947 */ /* 0x000fea0003800000 */
.L_x_19352:
        /* <DEDUP_REMOVED lines=8> */
.L_x_19355:
[----:B------:R0:W-:Y:S01]  /*23940*/  STG.E.U8 desc[UR36][R2.64], RZ ;  /* 0x000000ff02007986 */ /* 0x0001e2000c101124 */
[----:B------:R-:W-:Y:S05]  /*23950*/  BRA `(.L_x_19344) ;  /* 0x0000000000ac7947 */ /* 0x000fea0003800000 */
.L_x_19354:
[----:B------:R0:W-:Y:S01]  /*23960*/  STG.E.U16 desc[UR36][R2.64], RZ ;  /* 0x000000ff02007986 */ /* 0x0001e2000c101524 */
[----:B------:R-:W-:Y:S05]  /*23970*/  BRA `(.L_x_19344) ;  /* 0x0000000000a47947 */ /* 0x000fea0003800000 */
.L_x_19351:
        /* <DEDUP_REMOVED lines=10> */
.L_x_19358:
[----:B------:R1:W-:Y:S01]  /*23a20*/  STG.E.U8 desc[UR36][R2.64], RZ ;  /* 0x000000ff02007986 */ /* 0x0003e2000c101124 */
[----:B------:R-:W-:Y:S05]  /*23a30*/  BRA `(.L_x_19344) ;  /* 0x0000000000747947 */ /* 0x000fea0003800000 */
.L_x_19357:
[----:B------:R2:W-:Y:S01]  /*23a40*/  STG.E.U8 desc[UR36][R2.64], RZ ;  /* 0x000000ff02007986 */ /* 0x0005e2000c101124 */
[----:B------:R-:W-:Y:S05]  /*23a50*/  BRA `(.L_x_19344) ;  /* 0x00000000006c7947 */ /* 0x000fea0003800000 */
.L_x_19356:
[----:B------:R-:W-:-:S13]  /*23a60*/  ISETP.NE.AND P0, PT, R0, 0x1c, PT ;  /* 0x0000001c0000780c */ /* 0x000fda0003f05270 */
[----:B------:R-:W-:Y:S05]  /*23a70*/  @!P0 BRA `(.L_x_19359) ;  /* 0x0000000000608947 */ /* 0x000fea0003800000 */
[----:B------:R-:W-:-:S13]  /*23a80*/  ISETP.NE.AND P0, PT, R0, 0x1d, PT ;  /* 0x0000001d0000780c */ /* 0x000fda0003f05270 */
[----:B------:R-:W-:Y:S05]  /*23a90*/  @!P0 BRA `(.L_x_19360) ;  /* 0x0000000000508947 */ /* 0x000fea0003800000 */
[----:B------:R-:W-:-:S13]  /*23aa0*/  ISETP.NE.AND P0, PT, R0, 0x2c, PT ;  /* 0x0000002c0000780c */ /* 0x000fda0003f05270 */
[----:B------:R4:W-:Y:S01]  /*23ab0*/  @!P0 STG.E.U8 desc[UR36][R2.64], RZ ;  /* 0x000000ff02008986 */ /* 0x0009e2000c101124 */
[----:B------:R-:W-:Y:S05]  /*23ac0*/  @!P0 BRA `(.L_x_19344) ;  /* 0x0000000000508947 */ /* 0x000fea0003800000 */
.L_x_19343:
        /* <DEDUP_REMOVED lines=16> */
.L_x_19361:
[----:B------:R-:W-:Y:S05]  /*23bd0*/  BRA `(.L_x_19344) ;  /* 0x00000000000c7947 */ /* 0x000fea0003800000 */
.L_x_19360:
[----:B------:R0:W-:Y:S01]  /*23be0*/  STG.E.64 desc[UR36][R2.64], RZ ;  /* 0x000000ff02007986 */ /* 0x0001e2000c101b24 */
[----:B------:R-:W-:Y:S05]  /*23bf0*/  BRA `(.L_x_19344) ;  /* 0x0000000000047947 */ /* 0x000fea0003800000 */
.L_x_19359:
[----:B------:R3:W-:Y:S02]  /*23c00*/  STG.E desc[UR36][R2.64], RZ ;  /* 0x000000ff02007986 */ /* 0x0007e4000c101924 */
.L_x_19344:
[----:B------:R-:W-:-:S07]  /*23c10*/  VIADD R66, R66, 0x80 ;  /* 0x0000008042427836 */ /* 0x000fce0000000000 */
.L_x_19313:
[----:B------:R-:W-:-:S13]  /*23c20*/  ISETP.GE.AND P0, PT, R66, R68, PT ;  /* 0x000000444200720c */ /* 0x000fda0003f06270 */
[----:B------:R-:W-:Y:S05]  /*23c30*/  @P0 BREAK.RELIABLE B7 ;  /* 0x0000000000070942 */ /* 0x000fea0003800100 */
[----:B------:R-:W-:Y:S05]  /*23c40*/  @P0 BRA `(.L_x_19338) ;  /* 0x0000000400ec0947 */ /* 0x000fea0003800000 */
[----:B------:R-:W-:Y:S05]  /*23c50*/  BSYNC.RELIABLE B7 ;  /* 0x0000000000077941 */ /* 0x000fea0003800100 */
.L_x_19312:
        /* <DEDUP_REMOVED lines=20> */
.L_x_19365:
[----:B------:R0:W-:Y:S01]  /*23da0*/  STG.E.U8 desc[UR36][R2.64], RZ ;  /* 0x000000ff02007986 */ /* 0x0001e2000c101124 */
[----:B------:R-:W-:Y:S05]  /*23db0*/  BRA `(.L_x_19367) ;  /* 0x00000004008c7947 */ /* 0x000fea0003800000 */
.L_x_19364:
        /* <DEDUP_REMOVED lines=8> */
.L_x_19369:
[----:B------:R0:W-:Y:S01]  /*23e40*/  STG.E desc[UR36][R2.64], RZ ;  /* 0x000000ff02007986 */ /* 0x0001e2000c101924 */
[----:B------:R-:W-:Y:S05]  /*23e50*/  BRA `(.L_x_19367) ;  /* 0x0000000400647947 */ /* 0x000fea0003800000 */
.L_x_19368:
[----:B------:R0:W-:Y:S01]  /*23e60*/  STG.E.U16 desc[UR36][R2.64], RZ ;  /* 0x000000ff02007986 */ /* 0x0001e2000c101524 */
[----:B------:R-:W-:Y:S05]  /*23e70*/  BRA `(.L_x_19367) ;  /* 0x00000004005c7947 */ /* 0x000fea0003800000 */
.L_x_19363:
        /* <DEDUP_REMOVED lines=8> */
.L_x_19371:
[----:B------:R0:W-:Y:S01]  /*23f00*/  STG.E.U16 desc[UR36][R2.64], RZ ;  /* 0x000000ff02007986 */ /* 0x0001e2000c101524 */
[----:B------:R-:W-:Y:S05]  /*23f10*/  BRA `(.L_x_19367) ;  /* 0x0000000400347947 */ /* 0x000fea0003800000 */
.L_x_19370:
        /* <DEDUP_REMOVED lines=8> */
.L_x_19373:
[----:B------:R0:W-:Y:S01]  /*23fa0*/  STG.E desc[UR36][R2.64], RZ ;  /* 0x000000ff02007986 */ /* 0x0001e2000c101924 */
[----:B------:R-:W-:Y:S05]  /*23fb0*/  BRA `(.L_x_19367) ;  /* 0x00000004000c7947 */ /* 0x000fea0003800000 */
.L_x_19372:
[----:B------:R0:W-:Y:S01]  /*23fc0*/  STG.E.64 desc[UR36][R2.64], RZ ;  /* 0x000000ff02007986 */ /* 0x0001e2000c101b24 */
[----:B------:R-:W-:Y:S05]  /*23fd0*/  BRA `(.L_x_19367) ;  /* 0x0000000400047947 */ /* 0x000fea0003800000 */
.L_x_19362:
        /* <DEDUP_REMOVED lines=10> */
.L_x_19376:
[----:B------:R3:W-:Y:S01]  /*24080*/  STG.E.128 desc[UR36][R2.64], RZ ;  /* 0x000000ff02007986 */ /* 0x0007e2000c101d24 */
[----:B------:R-:W-:Y:S05]  /*24090*/  BRA `(.L_x_19367) ;  /* 0x0000000000d47947 */ /* 0x000fea0003800000 */
.L_x_19375:
        /* <DEDUP_REMOVED lines=8> */
.L_x_19378:
[----:B------:R1:W-:Y:S01]  /*24120*/  STG.E.U8 desc[UR36][R2.64], RZ ;  /* 0x000000ff02007986 */ /* 0x0003e2000c101124 */
[----:B------:R-:W-:Y:S05]  /*24130*/  BRA `(.L_x_19367) ;  /* 0x0000000000ac7947 */ /* 0x000fea0003800000 */
.L_x_19377:
[----:B------:R2:W-:Y:S01]  /*24140*/  STG.E.U16 desc[UR36][R2.64], RZ ;  /* 0x000000ff02007986 */ /* 0x0005e2000c101524 */
[----:B------:R-:W-:Y:S05]  /*24150*/  BRA `(.L_x_19367) ;  /* 0x0000000000a47947 */ /* 0x000fea0003800000 */
.L_x_19374:
        /* <DEDUP_REMOVED lines=10> */
.L_x_19381:
[----:B------:R0:W-:Y:S01]  /*24200*/  STG.E.U8 desc[UR36][R2.64], RZ ;  /* 0x000000ff02007986 */ /* 0x0001e2000c101124 */
[----:B------:R-:W-:Y:S05]  /*24210*/  BRA `(.L_x_19367) ;  /* 0x0000000000747947 */ /* 0x000fea0003800000 */
.L_x_19380:
[----:B------:R0:W-:Y:S01]  /*24220*/  STG.E.U8 desc[UR36][R2.64], RZ ;  /* 0x000000ff02007986 */ /* 0x0001e2000c101124 */
[----:B------:R-:W-:Y:S05]  /*24230*/  BRA `(.L_x_19367) ;  /* 0x00000000006c7947 */ /* 0x000fea0003800000 */
.L_x_19379:
[----:B------:R-:W-:-:S13]  /*24240*/  ISETP.NE.AND P0, PT, R0, 0x1c, PT ;  /* 0x0000001c0000780c */ /* 0x000fda0003f05270 */
[----:B------:R-:W-:Y:S05]  /*24250*/  @!P0 BRA `(.L_x_19382) ;  /* 0x0000000000608947 */ /* 0x000fea0003800000 */
[----:B------:R-:W-:-:S13]  /*24260*/  ISETP.NE.AND P0, PT, R0, 0x1d, PT ;  /* 0x0000001d0000780c */ /* 0x000fda0003f05270 */
[----:B------:R-:W-:Y:S05]  /*24270*/  @!P0 BRA `(.L_x_19383) ;  /* 0x0000000000508947 */ /* 0x000fea0003800000 */
[----:B------:R-:W-:-:S13]  /*24280*/  ISETP.NE.AND P0, PT, R0, 0x2c, PT ;  /* 0x0000002c0000780c */ /* 0x000fda0003f05270 */
[----:B------:R0:W-:Y:S01]  /*24290*/  @!P0 STG.E.U8 desc[UR36][R2.64], RZ ;  /* 0x000000ff02008986 */ /* 0x0001e2000c101124 */
[----:B------:R-:W-:Y:S05]  /*242a0*/  @!P0 BRA `(.L_x_19367) ;  /* 0x0000000000508947 */ /* 0x000fea0003800000 */
.L_x_19366:
        /* <DEDUP_REMOVED lines=16> */
.L_x_19384:
[----:B------:R-:W-:Y:S05]  /*243b0*/  BRA `(.L_x_19367) ;  /* 0x00000000000c7947 */ /* 0x000fea0003800000 */
.L_x_19383:
[----:B------:R0:W-:Y:S01]  /*243c0*/  STG.E.64 desc[UR36][R2.64], RZ ;  /* 0x000000ff02007986 */ /* 0x0001e2000c101b24 */
[----:B------:R-:W-:Y:S05]  /*243d0*/  BRA `(.L_x_19367) ;  /* 0x0000000000047947 */ /* 0x000fea0003800000 */
.L_x_19382:
[----:B------:R0:W-:Y:S02]  /*243e0*/  STG.E desc[UR36][R2.64], RZ ;  /* 0x000000ff02007986 */ /* 0x0001e4000c101924 */
.L_x_19367:
[----:B------:R-:W-:-:S07]  /*243f0*/  IADD3 R66, PT, PT, R66, 0x80, RZ ;  /* 0x0000008042427810 */ /* 0x000fce0007ffe0ff */
.L_x_19338:
[----:B------:R-:W-:Y:S05]  /*24400*/  BSYNC.RECONVERGENT B6 ;  /* 0x0000000000067941 */ /* 0x000fea0003800200 */
.L_x_19311:
        /* <DEDUP_REMOVED lines=21> */
.L_x_19388:
[----:B------:R-:W-:Y:S01]  /*24560*/  STG.E.U8 desc[UR36][R2.64], RZ ;  /* 0x000000ff02007986 */ /* 0x000fe2000c101124 */
[----:B------:R-:W-:Y:S05]  /*24570*/  EXIT ;  /* 0x000000000000794d */ /* 0x000fea0003800000 */
.L_x_19387:
        /* <DEDUP_REMOVED lines=8> */
.L_x_19391:
[----:B------:R-:W-:Y:S01]  /*24600*/  STG.E desc[UR36][R2.64], RZ ;  /* 0x000000ff02007986 */ /* 0x000fe2000c101924 */
[----:B------:R-:W-:Y:S05]  /*24610*/  EXIT ;  /* 0x000000000000794d */ /* 0x000fea0003800000 */
.L_x_19390:
[----:B------:R-:W-:Y:S01]  /*24620*/  STG.E.U16 desc[UR36][R2.64], RZ ;  /* 0x000000ff02007986 */ /* 0x000fe2000c101524 */
[----:B------:R-:W-:Y:S05]  /*24630*/  EXIT ;  /* 0x000000000000794d */ /* 0x000fea0003800000 */
.L_x_19386:
        /* <DEDUP_REMOVED lines=8> */
.L_x_19393:
[----:B------:R-:W-:Y:S01]  /*246c0*/  STG.E.U16 desc[UR36][R2.64], RZ ;  /* 0x000000ff02007986 */ /* 0x000fe2000c101524 */
[----:B------:R-:W-:Y:S05]  /*246d0*/  EXIT ;  /* 0x000000000000794d */ /* 0x000fea0003800000 */
.L_x_19392:
        /* <DEDUP_REMOVED lines=8> */
.L_x_19395:
[----:B------:R-:W-:Y:S01]  /*24760*/  STG.E desc[UR36][R2.64], RZ ;  /* 0x000000ff02007986 */ /* 0x000fe2000c101924 */
[----:B------:R-:W-:Y:S05]  /*24770*/  EXIT ;  /* 0x000000000000794d */ /* 0x000fea0003800000 */
.L_x_19394:
[----:B------:R-:W-:Y:S01]  /*24780*/  STG.E.64 desc[UR36][R2.64], RZ ;  /* 0x000000ff02007986 */ /* 0x000fe2000c101b24 */
[----:B------:R-:W-:Y:S05]  /*24790*/  EXIT ;  /* 0x000000000000794d */ /* 0x000fea0003800000 */
.L_x_19385:
        /* <DEDUP_REMOVED lines=10> */
.L_x_19398:
[----:B------:R-:W-:Y:S01]  /*24840*/  STG.E.128 desc[UR36][R2.64], RZ ;  /* 0x000000ff02007986 */ /* 0x000fe2000c101d24 */
[----:B------:R-:W-:Y:S05]  /*24850*/  EXIT ;  /* 0x000000000000794d */ /* 0x000fea0003800000 */
.L_x_19397:
        /* <DEDUP_REMOVED lines=8> */
.L_x_19400:
[----:B------:R-:W-:Y:S01]  /*248e0*/  STG.E.U8 desc[UR36][R2.64], RZ ;  /* 0x000000ff02007986 */ /* 0x000fe2000c101124 */
[----:B------:R-:W-:Y:S05]  /*248f0*/  EXIT ;  /* 0x000000000000794d */ /* 0x000fea0003800000 */
.L_x_19399:
[----:B------:R-:W-:Y:S01]  /*24900*/  STG.E.U16 desc[UR36][R2.64], RZ ;  /* 0x000000ff02007986 */ /* 0x000fe2000c101524 */
[----:B------:R-:W-:Y:S05]  /*24910*/  EXIT ;  /* 0x000000000000794d */ /* 0x000fea0003800000 */
.L_x_19396:
        /* <DEDUP_REMOVED lines=10> */
.L_x_19403:
[----:B------:R-:W-:Y:S01]  /*249c0*/  STG.E.U8 desc[UR36][R2.64], RZ ;  /* 0x000000ff02007986 */ /* 0x000fe2000c101124 */
[----:B------:R-:W-:Y:S05]  /*249d0*/  EXIT ;  /* 0x000000000000794d */ /* 0x000fea0003800000 */
.L_x_19402:
[----:B------:R-:W-:Y:S01]  /*249e0*/  STG.E.U8 desc[UR36][R2.64], RZ ;  /* 0x000000ff02007986 */ /* 0x000fe2000c101124 */
[----:B------:R-:W-:Y:S05]  /*249f0*/  EXIT ;  /* 0x000000000000794d */ /* 0x000fea0003800000 */
.L_x_19401:
[----:B------:R-:W-:-:S13]  /*24a00*/  ISETP.NE.AND P0, PT, R0, 0x1c, PT ;  /* 0x0000001c0000780c */ /* 0x000fda0003f05270 */
[----:B------:R-:W-:Y:S05]  /*24a10*/  @!P0 BRA `(.L_x_19404) ;  /* 0x0000000000608947 */ /* 0x000fea0003800000 */
[----:B------:R-:W-:-:S13]  /*24a20*/  ISETP.NE.AND P0, PT, R0, 0x1d, PT ;  /* 0x0000001d0000780c */ /* 0x000fda0003f05270 */
[----:B------:R-:W-:Y:S05]  /*24a30*/  @!P0 BRA `(.L_x_19405) ;  /* 0x0000000000508947 */ /* 0x000fea0003800000 */
[----:B------:R-:W-:-:S13]  /*24a40*/  ISETP.NE.AND P0, PT, R0, 0x2c, PT ;  /* 0x0000002c0000780c */ /* 0x000fda0003f05270 */
[----:B------:R0:W-:Y:S01]  /*24a50*/  @!P0 STG.E.U8 desc[UR36][R2.64], RZ ;  /* 0x000000ff02008986 */ /* 0x0001e2000c101124 */
[----:B------:R-:W-:Y:S05]  /*24a60*/  @!P0 EXIT ;  /* 0x000000000000894d */ /* 0x000fea0003800000 */
.L_x_19389:
        /* <DEDUP_REMOVED lines=16> */
.L_x_19406:
[----:B------:R-:W-:Y:S05]  /*24b70*/  EXIT ;  /* 0x000000000000794d */ /* 0x000fea0003800000 */
.L_x_19405:
[----:B------:R-:W-:Y:S01]  /*24b80*/  STG.E.64 desc[UR36][R2.64], RZ ;  /* 0x000000ff02007986 */ /* 0x000fe2000c101b24 */
[----:B------:R-:W-:Y:S05]  /*24b90*/  EXIT ;  /* 0x000000000000794d */ /* 0x000fea0003800000 */
.L_x_19404:
[----:B------:R-:W-:Y:S01]  /*24ba0*/  STG.E desc[UR36][R2.64], RZ ;  /* 0x000000ff02007986 */ /* 0x000fe2000c101924 */
[----:B------:R-:W-:Y:S05]  /*24bb0*/  EXIT ;  /* 0x000000000000794d */ /* 0x000fea0003800000 */
        .weak           $__internal_42_$__cuda_sm20_div_s64
        .type           $__internal_42_$__cuda_sm20_div_s64,@function
        .size           $__internal_42_$__cuda_sm20_div_s64,($__internal_43_$__cuda_sm20_rem_s64 - $__internal_42_$__cuda_sm20_div_s64)
$__internal_42_$__cuda_sm20_div_s64:
        /* <DEDUP_REMOVED lines=86> */
[----:B------:R-:W-:Y:S06]  /*25120*/  RET.REL.NODEC R6 `(_ZN2at6native27unrolled_elementwise_kernelIZZZNS0_67_GLOBAL__N__bb565c37_34_ValidateCompressedIndicesKernel_cu_33a4b88b42_validate_compressed_sparse_indices_kernelILNS2_8CDimNameE0ENS2_18CUDAKernelLauncherENS2_14EmptyVecKernelENS2_8DummyVecELm0EEEvRKNS_6TensorESA_lllENKUlvE1_clEvENKUlvE0_clEvEUllllllE_St5arrayIPcLm6EELi4E23TrivialOffsetCalculatorILi5EjESH_ILi1EjENS0_6memory12LoadWithCastILi5EEENSK_13StoreWithCastILi1EEEEEviT_T0_T2_T3_T4_T5_) ;  /* 0xfffffdac06b47950 */ /* 0x000fec0003c3ffff */
        .weak           $__internal_43_$__cuda_sm20_rem_s64
        .type           $__internal_43_$__cuda_sm20_rem_s64,@function
        .size           $__internal_43_$__cuda_sm20_rem_s64,(.L_x_34671 - $__internal_43_$__cuda_sm20_rem_s64)
$__internal_43_$__cuda_sm20_rem_s64:
        /* <DEDUP_REMOVED lines=80> */
[----:B------:R-:W-:Y:S06]  /*25630*/  RET.REL.NODEC R2 `(_ZN2at6native27unrolled_elementwise_kernelIZZZNS0_67_GLOBAL__N__bb565c37_34_ValidateCompressedIndicesKernel_cu_33a4b88b42_validate_compressed_sparse_indices_kernelILNS2_8CDimNameE0ENS2_18CUDAKernelLauncherENS2_14EmptyVecKernelENS2_8DummyVecELm0EEEvRKNS_6TensorESA_lllENKUlvE1_clEvENKUlvE0_clEvEUllllllE_St5arrayIPcLm6EELi4E23TrivialOffsetCalculatorILi5EjESH_ILi1EjENS0_6memory12LoadWithCastILi5EEENSK_13StoreWithCastILi1EEEEEviT_T0_T2_T3_T4_T5_) ;  /* 0xfffffda802707950 */ /* 0x000fec0003c3ffff */
.L_x_19407:
        /* <DEDUP_REMOVED lines=12> */
.L_x_34671:


//--------------------- .text._ZN2at6native18elementwise_kernelILi128ELi2EZNS0_22gpu_kernel_impl_nocastIZZZNS0_67_GLOBAL__N__bb565c37_34_ValidateCompressedIndicesKernel_cu_33a4b88b42_validate_compressed_sparse_indices_kernelILNS3_8CDimNameE0ENS3_18CUDAKernelLauncherENS3_14EmptyVecKernelENS3_8DummyVecELm0EEEvRKNS_6TensorESB_lllENKUlvE1_clEvENKUlvE0_clEvEUllllllE_EEvRNS_18TensorIteratorBaseERKT_EUliE_EEviT1_ --------------------------
	.section	.text._ZN2at6native18elementwise_kernelILi128ELi2EZNS0_22gpu_kernel_impl_nocastIZZZNS0_67_GLOBAL__N__bb565c37_34_ValidateCompressedIndicesKernel_cu_33a4b88b42_validate_compressed_sparse_indices_kernelILNS3_8CDimNameE0ENS3_18CUDAKernelLauncherENS3_14EmptyVecKernelENS3_8DummyVecELm0EEEvRKNS_6TensorESB_lllENKUlvE1_clEvENKUlvE0_clEvEUllllllE_EEvRNS_18TensorIteratorBaseERKT_EUliE_EEviT1_,"ax",@progbits
	.align	128
        .global         _ZN2at6native18elementwise_kernelILi128ELi2EZNS0_22gpu_kernel_impl_nocastIZZZNS0_67_GLOBAL__N__bb565c37_34_ValidateCompressedIndicesKernel_cu_33a4b88b42_validate_compressed_sparse_indices_kernelILNS3_8CDimNameE0ENS3_18CUDAKernelLauncherENS3_14EmptyVecKernelENS3_8DummyVecELm0EEEvRKNS_6TensorESB_lllENKUlvE1_clEvENKUlvE0_clEvEUllllllE_EEvRNS_18TensorIteratorBaseERKT_EUliE_EEviT1_
        .type           _ZN2at6native18elementwise_kernelILi128ELi2EZNS0_22gpu_kernel_impl_nocastIZZZNS0_67_GLOBAL__N__bb565c37_34_ValidateCompressedIndicesKernel_cu_33a4b88b42_validate_compressed_sparse_indices_kernelILNS3_8CDimNameE0ENS3_18CUDAKernelLauncherENS3_14EmptyVecKernelENS3_8DummyVecELm0EEEvRKNS_6TensorESB_lllENKUlvE1_clEvENKUlvE0_clEvEUllllllE_EEvRNS_18TensorIteratorBaseERKT_EUliE_EEviT1_,@function
        .size           _ZN2at6native18elementwise_kernelILi128ELi2EZNS0_22gpu_kernel_impl_nocastIZZZNS0_67_GLOBAL__N__bb565c37_34_ValidateCompressedIndicesKernel_cu_33a4b88b42_validate_compressed_sparse_indices_kernelILNS3_8CDimNameE0ENS3_18CUDAKernelLauncherENS3_14EmptyVecKernelENS3_8DummyVecELm0EEEvRKNS_6TensorESB_lllENKUlvE1_clEvENKUlvE0_clEvEUllllllE_EEvRNS_18TensorIteratorBaseERKT_EUliE_EEviT1_,(.L_x_34673 - _ZN2at6native18elementwise_kernelILi128ELi2EZNS0_22gpu_kernel_impl_nocastIZZZNS0_67_GLOBAL__N__bb565c37_34_ValidateCompressedIndicesKernel_cu_33a4b88b42_validate_compressed_sparse_indices_kernelILNS3_8CDimNameE0ENS3_18CUDAKernelLauncherENS3_14EmptyVecKernelENS3_8DummyVecELm0EEEvRKNS_6TensorESB_lllENKUlvE1_clEvENKUlvE0_clEvEUllllllE_EEvRNS_18TensorIteratorBaseERKT_EUliE_EEviT1_)
        .other          _ZN2at6native18elementwise_kernelILi128ELi2EZNS0_22gpu_kernel_impl_nocastIZZZNS0_67_GLOBAL__N__bb565c37_34_ValidateCompressedIndicesKernel_cu_33a4b88b42_validate_compressed_sparse_indices_kernelILNS3_8CDimNameE0ENS3_18CUDAKernelLauncherENS3_14EmptyVecKernelENS3_8DummyVecELm0EEEvRKNS_6TensorESB_lllENKUlvE1_clEvENKUlvE0_clEvEUllllllE_EEvRNS_18TensorIteratorBaseERKT_EUliE_EEviT1_,@"STO_CUDA_ENTRY STV_DEFAULT"
_ZN2at6native18elementwise_kernelILi128ELi2EZNS0_22gpu_kernel_impl_nocastIZZZNS0_67_GLOBAL__N__bb565c37_34_ValidateCompressedIndicesKernel_cu_33a4b88b42_validate_compressed_sparse_indices_kernelILNS3_8CDimNameE0ENS3_18CUDAKernelLauncherENS3_14EmptyVecKernelENS3_8DummyVecELm0EEEvRKNS_6TensorESB_lllENKUlvE1_clEvENKUlvE0_clEvEUllllllE_EEvRNS_18TensorIteratorBaseERKT_EUliE_EEviT1_:
.text._ZN2at6native18elementwise_kernelILi128ELi2EZNS0_22gpu_kernel_impl_nocastIZZZNS0_67_GLOBAL__N__bb565c37_34_ValidateCompressedIndicesKernel_cu_33a4b88b42_validate_compressed_sparse_indices_kernelILNS3_8CDimNameE0ENS3_18CUDAKernelLauncherENS3_14EmptyVecKernelENS3_8DummyVecELm0EEEvRKNS_6TensorESB_lllENKUlvE1_clEvENKUlvE0_clEvEUllllllE_EEvRNS_18TensorIteratorBaseERKT_EUliE_EEviT1_:
        /* <DEDUP_REMOVED lines=60> */
.L_x_19412:
        /* <DEDUP_REMOVED lines=20> */
.L_x_19413:
        /* <DEDUP_REMOVED lines=24> */
.L_x_19414:
        /* <DEDUP_REMOVED lines=34> */
.L_x_19416:
[----:B------:R-:W-:Y:S01]  /*08a0*/  MOV R0, R4 ;  /* 0x0000000400007202 */ /* 0x000fe20000000f00 */
[----:B------:R-:W-:Y:S01]  /*08b0*/  IMAD.MOV.U32 R12, RZ, RZ, R5 ;  /* 0x000000ffff0c7224 */ /* 0x000fe200078e0005 */
[----:B------:R-:W-:Y:S01]  /*08c0*/  MOV R10, R32 ;  /* 0x00000020000a7202 */ /* 0x000fe20000000f00 */
[----:B------:R-:W-:Y:S01]  /*08d0*/  IMAD.MOV.U32 R11, RZ, RZ, R33 ;  /* 0x000000ffff0b7224 */ /* 0x000fe200078e0021 */
[----:B------:R-:W-:-:S07]  /*08e0*/  MOV R13, 0x900 ;  /* 0x00000900000d7802 */ /* 0x000fce0000000f00 */
[----:B------:R-:W-:Y:S05]  /*08f0*/  CALL.REL.NOINC `($__internal_45_$__cuda_sm20_rem_s64) ;  /* 0x0000017c00c87944 */ /* 0x000fea0003c00000 */
[----:B------:R-:W-:Y:S01]  /*0900*/  MOV R4, R0 ;  /* 0x0000000000047202 */ /* 0x000fe20000000f00 */
[----:B------:R-:W-:-:S07]  /*0910*/  IMAD.MOV.U32 R5, RZ, RZ, R3 ;  /* 0x000000ffff057224 */ /* 0x000fce00078e0003 */
.L_x_19417:
        /* <DEDUP_REMOVED lines=9> */
.L_x_19415:
        /* <DEDUP_REMOVED lines=16> */
.L_x_19445:
        /* <DEDUP_REMOVED lines=27> */
.L_x_19422:
[----:B------:R-:W-:Y:S01]  /*0c60*/  MOV R8, R32 ;  /* 0x0000002000087202 */ /* 0x000fe20000000f00 */
[----:B------:R-:W-:Y:S01]  /*0c70*/  IMAD.MOV.U32 R5, RZ, RZ, R33 ;  /* 0x000000ffff057224 */ /* 0x000fe200078e0021 */
[----:B------:R-:W-:Y:S01]  /*0c80*/  MOV R4, R14 ;  /* 0x0000000e00047202 */ /* 0x000fe20000000f00 */
[----:B------:R-:W-:Y:S01]  /*0c90*/  IMAD.MOV.U32 R3, RZ, RZ, R15 ;  /* 0x000000ffff037224 */ /* 0x000fe200078e000f */
[----:B------:R-:W-:-:S07]  /*0ca0*/  MOV R0, 0xcc0 ;  /* 0x00000cc000007802 */ /* 0x000fce0000000f00 */
[----:B012---:R-:W-:Y:S05]  /*0cb0*/  CALL.REL.NOINC `($__internal_44_$__cuda_sm20_div_s64) ;  /* 0x00000174007c7944 */ /* 0x007fea0003c00000 */
[----:B------:R-:W-:Y:S01]  /*0cc0*/  MOV R20, R6 ;  /* 0x0000000600147202 */ /* 0x000fe20000000f00 */
[----:B------:R-:W-:-:S07]  /*0cd0*/  IMAD.MOV.U32 R21, RZ, RZ, R3 ;  /* 0x000000ffff157224 */ /* 0x000fce00078e0003 */
.L_x_19423:
[----:B------:R-:W-:Y:S05]  /*0ce0*/  BSYNC.RECONVERGENT B1 ;  /* 0x0000000000017941 */ /* 0x000fea0003800200 */
.L_x_19421:
        /* <DEDUP_REMOVED lines=42> */
.L_x_19425:
[----:B------:R-:W-:Y:S01]  /*0f90*/  MOV R8, R20 ;  /* 0x0000001400087202 */ /* 0x000fe20000000f00 */
[----:B------:R-:W-:Y:S01]  /*0fa0*/  IMAD.MOV.U32 R5, RZ, RZ, R21 ;  /* 0x000000ffff057224 */ /* 0x000fe200078e0015 */
[----:B------:R-:W-:Y:S01]  /*0fb0*/  MOV R4, R22 ;  /* 0x0000001600047202 */ /* 0x000fe20000000f00 */
[----:B------:R-:W-:Y:S01]  /*0fc0*/  IMAD.MOV.U32 R3, RZ, RZ, R23 ;  /* 0x000000ffff037224 */ /* 0x000fe200078e0017 */
[----:B------:R-:W-:-:S07]  /*0fd0*/  MOV R0, 0xff0 ;  /* 0x00000ff000007802 */ /* 0x000fce0000000f00 */
[----:B0-----:R-:W-:Y:S05]  /*0fe0*/  CALL.REL.NOINC `($__internal_44_$__cuda_sm20_div_s64) ;  /* 0x0000017000b07944 */ /* 0x001fea0003c00000 */
[----:B------:R-:W-:Y:S01]  /*0ff0*/  MOV R14, R6 ;  /* 0x00000006000e7202 */ /* 0x000fe20000000f00 */
[----:B------:R-:W-:-:S07]  /*1000*/  IMAD.MOV.U32 R15, RZ, RZ, R3 ;  /* 0x000000ffff0f7224 */ /* 0x000fce00078e0003 */
.L_x_19426:
[----:B------:R-:W-:Y:S05]  /*1010*/  BSYNC.RECONVERGENT B1 ;  /* 0x0000000000017941 */ /* 0x000fea0003800200 */
.L_x_19424:
        /* <DEDUP_REMOVED lines=42> */
.L_x_19428:
[----:B------:R-:W-:Y:S01]  /*12c0*/  IMAD.MOV.U32 R8, RZ, RZ, R14 ;  /* 0x000000ffff087224 */ /* 0x000fe200078e000e */
[----:B------:R-:W-:Y:S01]  /*12d0*/  MOV R5, R15 ;  /* 0x0000000f00057202 */ /* 0x000fe20000000f00 */
[----:B------:R-:W-:Y:S01]  /*12e0*/  IMAD.MOV.U32 R4, RZ, RZ, R18 ;  /* 0x000000ffff047224 */ /* 0x000fe200078e0012 */
[----:B------:R-:W-:Y:S02]  /*12f0*/  MOV R3, R19 ;  /* 0x0000001300037202 */ /* 0x000fe40000000f00 */
[----:B------:R-:W-:-:S07]  /*1300*/  MOV R0, 0x1320 ;  /* 0x0000132000007802 */ /* 0x000fce0000000f00 */
[----:B0-----:R-:W-:Y:S05]  /*1310*/  CALL.REL.NOINC `($__internal_44_$__cuda_sm20_div_s64) ;  /* 0x0000016c00e47944 */ /* 0x001fea0003c00000 */
[----:B------:R-:W-:Y:S01]  /*1320*/  IMAD.MOV.U32 R20, RZ, RZ, R6 ;  /* 0x000000ffff147224 */ /* 0x000fe200078e0006 */
[----:B------:R-:W-:-:S07]  /*1330*/  MOV R21, R3 ;  /* 0x0000000300157202 */ /* 0x000fce0000000f00 */
.L_x_19429:
[----:B------:R-:W-:Y:S05]  /*1340*/  BSYNC.RECONVERGENT B1 ;  /* 0x0000000000017941 */ /* 0x000fea0003800200 */
.L_x_19427:
        /* <DEDUP_REMOVED lines=42> */
.L_x_19431:
        /* <DEDUP_REMOVED lines=8> */
.L_x_19432:
[----:B------:R-:W-:Y:S05]  /*1670*/  BSYNC.RECONVERGENT B1 ;  /* 0x0000000000017941 */ /* 0x000fea0003800200 */
.L_x_19430:
        /* <DEDUP_REMOVED lines=42> */
.L_x_19434:
        /* <DEDUP_REMOVED lines=8> */
.L_x_19435:
[----:B------:R-:W-:Y:S05]  /*19a0*/  BSYNC.RECONVERGENT B1 ;  /* 0x0000000000017941 */ /* 0x000fea0003800200 */
.L_x_19433:
        /* <DEDUP_REMOVED lines=42> */
.L_x_19437:
        /* <DEDUP_REMOVED lines=8> */
.L_x_19438:
[----:B------:R-:W-:Y:S05]  /*1cd0*/  BSYNC.RECONVERGENT B1 ;  /* 0x0000000000017941 */ /* 0x000fea0003800200 */
.L_x_19436:
        /* <DEDUP_REMOVED lines=42> */
.L_x_19440:
        /* <DEDUP_REMOVED lines=8> */
.L_x_19441:
[----:B------:R-:W-:Y:S05]  /*2000*/  BSYNC.RECONVERGENT B1 ;  /* 0x0000000000017941 */ /* 0x000fea0003800200 */
.L_x_19439:
        /* <DEDUP_REMOVED lines=41> */
.L_x_19443:
        /* <DEDUP_REMOVED lines=8> */
.L_x_19444:
[----:B------:R-:W-:Y:S05]  /*2320*/  BSYNC.RECONVERGENT B1 ;  /* 0x0000000000017941 */ /* 0x000fea0003800200 */
.L_x_19442:
        /* <DEDUP_REMOVED lines=21> */
.L_x_19420:
[----:B------:R-:W-:-:S07]  /*2480*/  IADD3 R17, PT, PT, R17, 0x3, RZ ;  /* 0x0000000311117810 */ /* 0x000fce0007ffe0ff */
.L_x_19419:
        /* <DEDUP_REMOVED lines=31> */
.L_x_19448:
[----:B------:R-:W-:Y:S01]  /*2680*/  IMAD.MOV.U32 R8, RZ, RZ, R32 ;  /* 0x000000ffff087224 */ /* 0x000fe200078e0020 */
[----:B------:R-:W-:Y:S01]  /*2690*/  MOV R5, R33 ;  /* 0x0000002100057202 */ /* 0x000fe20000000f00 */
[----:B------:R-:W-:Y:S01]  /*26a0*/  IMAD.MOV.U32 R4, RZ, RZ, R14 ;  /* 0x000000ffff047224 */ /* 0x000fe200078e000e */
[----:B------:R-:W-:Y:S02]  /*26b0*/  MOV R3, R15 ;  /* 0x0000000f00037202 */ /* 0x000fe40000000f00 */
[----:B------:R-:W-:-:S07]  /*26c0*/  MOV R0, 0x26e0 ;  /* 0x000026e000007802 */ /* 0x000fce0000000f00 */
[----:B------:R-:W-:Y:S05]  /*26d0*/  CALL.REL.NOINC `($__internal_44_$__cuda_sm20_div_s64) ;  /* 0x0000015800f47944 */ /* 0x000fea0003c00000 */
[----:B------:R-:W-:Y:S01]  /*26e0*/  IMAD.MOV.U32 R20, RZ, RZ, R6 ;  /* 0x000000ffff147224 */ /* 0x000fe200078e0006 */
[----:B------:R-:W-:-:S07]  /*26f0*/  MOV R21, R3 ;  /* 0x0000000300157202 */ /* 0x000fce0000000f00 */
.L_x_19449:
[----:B------:R-:W-:Y:S05]  /*2700*/  BSYNC.RECONVERGENT B0 ;  /* 0x0000000000007941 */ /* 0x000fea0003800200 */
.L_x_19447:
        /* <DEDUP_REMOVED lines=43> */
.L_x_19451:
        /* <DEDUP_REMOVED lines=8> */
.L_x_19452:
[----:B------:R-:W-:Y:S05]  /*2a40*/  BSYNC.RECONVERGENT B0 ;  /* 0x0000000000007941 */ /* 0x000fea0003800200 */
.L_x_19450:
        /* <DEDUP_REMOVED lines=44> */
.L_x_19454:
[----:B------:R-:W-:Y:S01]  /*2d10*/  MOV R8, R18 ;  /* 0x0000001200087202 */ /* 0x000fe20000000f00 */
[----:B------:R-:W-:Y:S01]  /*2d20*/  IMAD.MOV.U32 R5, RZ, RZ, R19 ;  /* 0x000000ffff057224 */ /* 0x000fe200078e0013 */
[----:B------:R-:W-:Y:S01]  /*2d30*/  MOV R4, R14 ;  /* 0x0000000e00047202 */ /* 0x000fe20000000f00 */
[----:B------:R-:W-:Y:S01]  /*2d40*/  IMAD.MOV.U32 R3, RZ, RZ, R15 ;  /* 0x000000ffff037224 */ /* 0x000fe200078e000f */
[----:B------:R-:W-:-:S07]  /*2d50*/  MOV R0, 0x2d70 ;  /* 0x00002d7000007802 */ /* 0x000fce0000000f00 */
[----:B------:R-:W-:Y:S05]  /*2d60*/  CALL.REL.NOINC `($__internal_44_$__cuda_sm20_div_s64) ;  /* 0x0000015400507944 */ /* 0x000fea0003c00000 */
[----:B------:R-:W-:Y:S01]  /*2d70*/  MOV R20, R6 ;  /* 0x0000000600147202 */ /* 0x000fe20000000f00 */
[----:B------:R-:W-:-:S07]  /*2d80*/  IMAD.MOV.U32 R21, RZ, RZ, R3 ;  /* 0x000000ffff157224 */ /* 0x000fce00078e0003 */
.L_x_19455:
[----:B------:R-:W-:Y:S05]  /*2d90*/  BSYNC.RECONVERGENT B0 ;  /* 0x0000000000007941 */ /* 0x000fea0003800200 */
.L_x_19453:
        /* <DEDUP_REMOVED lines=44> */
.L_x_19457:
        /* <DEDUP_REMOVED lines=8> */
.L_x_19458:
[----:B------:R-:W-:Y:S05]  /*30e0*/  BSYNC.RECONVERGENT B0 ;  /* 0x0000000000007941 */ /* 0x000fea0003800200 */
.L_x_19456:
        /* <DEDUP_REMOVED lines=18> */
.L_x_19446:
        /* <DEDUP_REMOVED lines=31> */
.L_x_19461:
        /* <DEDUP_REMOVED lines=8> */
.L_x_19462:
[----:B------:R-:W-:Y:S05]  /*3480*/  BSYNC.RECONVERGENT B0 ;  /* 0x0000000000007941 */ /* 0x000fea0003800200 */
.L_x_19460:
        /* <DEDUP_REMOVED lines=43> */
.L_x_19464:
        /* <DEDUP_REMOVED lines=8> */
.L_x_19465:
[----:B------:R-:W-:Y:S05]  /*37c0*/  BSYNC.RECONVERGENT B0 ;  /* 0x0000000000007941 */ /* 0x000fea0003800200 */
.L_x_19463:
        /* <DEDUP_REMOVED lines=18> */
.L_x_19459:
        /* <DEDUP_REMOVED lines=30> */
.L_x_19467:
[----:B------:R-:W-:Y:S01]  /*3ad0*/  IMAD.MOV.U32 R0, RZ, RZ, R4 ;  /* 0x000000ffff007224 */ /* 0x000fe200078e0004 */
[----:B------:R-:W-:Y:S01]  /*3ae0*/  MOV R12, R5 ;  /* 0x00000005000c7202 */ /* 0x000fe20000000f00 */
[----:B------:R-:W-:Y:S01]  /*3af0*/  IMAD.MOV.U32 R10, RZ, RZ, R32 ;  /* 0x000000ffff0a7224 */ /* 0x000fe200078e0020 */
[----:B------:R-:W-:Y:S02]  /*3b00*/  MOV R11, R33 ;  /* 0x00000021000b7202 */ /* 0x000fe40000000f00 */
[----:B------:R-:W-:-:S07]  /*3b10*/  MOV R13, 0x3b30 ;  /* 0x00003b30000d7802 */ /* 0x000fce0000000f00 */
[----:B------:R-:W-:Y:S05]  /*3b20*/  CALL.REL.NOINC `($__internal_45_$__cuda_sm20_rem_s64) ;  /* 0x0000014c003c7944 */ /* 0x000fea0003c00000 */
[----:B------:R-:W-:Y:S01]  /*3b30*/  IMAD.MOV.U32 R4, RZ, RZ, R0 ;  /* 0x000000ffff047224 */ /* 0x000fe200078e0000 */
[----:B------:R-:W-:-:S07]  /*3b40*/  MOV R5, R3 ;  /* 0x0000000300057202 */ /* 0x000fce0000000f00 */
.L_x_19468:
[----:B------:R-:W-:Y:S05]  /*3b50*/  BSYNC.RECONVERGENT B0 ;  /* 0x0000000000007941 */ /* 0x000fea0003800200 */
.L_x_19466:
        /* <DEDUP_REMOVED lines=10> */
.L_x_19418:
        /* <DEDUP_REMOVED lines=15> */
.L_x_19473:
        /* <DEDUP_REMOVED lines=24> */
.L_x_19472:
[----:B------:R-:W-:Y:S05]  /*3e70*/  BSYNC.RECONVERGENT B8 ;  /* 0x0000000000087941 */ /* 0x000fea0003800200 */
.L_x_19471:
[----:B------:R-:W-:-:S05]  /*3e80*/  IADD3 R0, P0, PT, R18, 0x8, RZ ;  /* 0x0000000812007810 */ /* 0x000fca0007f1e0ff */
[----:B------:R-:W-:Y:S01]  /*3e90*/  IMAD.X R3, RZ, RZ, R19, P0 ;  /* 0x000000ffff037224 */ /* 0x000fe200000e0613 */
[----:B------:R-:W-:-:S04]  /*3ea0*/  ISETP.GE.U32.AND P0, PT, R0, R17, PT ;  /* 0x000000110000720c */ /* 0x000fc80003f06070 */
[----:B------:R-:W-:-:S13]  /*3eb0*/  ISETP.GE.U32.AND.EX P0, PT, R3, R22, PT, P0 ;  /* 0x000000160300720c */ /* 0x000fda0003f06100 */
[----:B------:R-:W-:Y:S05]  /*3ec0*/  @!P0 BRA `(.L_x_19473) ;  /* 0xfffffffc00888947 */ /* 0x000fea000383ffff */
.L_x_19470:
[----:B------:R-:W-:Y:S05]  /*3ed0*/  BSYNC.RECONVERGENT B7 ;  /* 0x0000000000077941 */ /* 0x000fea0003800200 */
.L_x_19469:
[----:B------:R-:W0:Y:S01]  /*3ee0*/  LDC.64 R4, c[0x0][0x710] ;  /* 0x0001c400ff047b82 */ /* 0x000e220000000a00 */
[----:B------:R-:W-:Y:S01]  /*3ef0*/  IADD3 R16, PT, PT, R16, 0x80, RZ ;  /* 0x0000008010107810 */ /* 0x000fe20007ffe0ff */
[----:B0-----:R1:W-:Y:S06]  /*3f00*/  STG.E.64 desc[UR36][R4.64], RZ ;  /* 0x000000ff04007986 */ /* 0x0013ec000c101b24 */
.L_x_19411:
[----:B0-----:R-:W-:Y:S05]  /*3f10*/  BSYNC.RECONVERGENT B6 ;  /* 0x0000000000067941 */ /* 0x001fea0003800200 */
.L_x_19410:
        /* <DEDUP_REMOVED lines=33> */
.L_x_19474:
        /* <DEDUP_REMOVED lines=20> */
.L_x_19475:
        /* <DEDUP_REMOVED lines=24> */
.L_x_19476:
        /* <DEDUP_REMOVED lines=35> */
.L_x_19478:
        /* <DEDUP_REMOVED lines=8> */
.L_x_19479:
        /* <DEDUP_REMOVED lines=8> */
.L_x_19477:
        /* <DEDUP_REMOVED lines=15> */
.L_x_19507:
        /* <DEDUP_REMOVED lines=27> */
.L_x_19484:
[----:B------:R-:W-:Y:S01]  /*49c0*/  IMAD.MOV.U32 R8, RZ, RZ, R33 ;  /* 0x000000ffff087224 */ /* 0x000fe200078e0021 */
[----:B------:R-:W-:Y:S01]  /*49d0*/  MOV R5, R32 ;  /* 0x0000002000057202 */ /* 0x000fe20000000f00 */
[----:B------:R-:W-:Y:S01]  /*49e0*/  IMAD.MOV.U32 R4, RZ, RZ, R14 ;  /* 0x000000ffff047224 */ /* 0x000fe200078e000e */
[----:B------:R-:W-:Y:S02]  /*49f0*/  MOV R3, R15 ;  /* 0x0000000f00037202 */ /* 0x000fe40000000f00 */
[----:B------:R-:W-:-:S07]  /*4a00*/  MOV R0, 0x4a20 ;  /* 0x00004a2000007802 */ /* 0x000fce0000000f00 */
[----:B012---:R-:W-:Y:S05]  /*4a10*/  CALL.REL.NOINC `($__internal_44_$__cuda_sm20_div_s64) ;  /* 0x0000013800247944 */ /* 0x007fea0003c00000 */
[----:B------:R-:W-:Y:S01]  /*4a20*/  IMAD.MOV.U32 R18, RZ, RZ, R6 ;  /* 0x000000ffff127224 */ /* 0x000fe200078e0006 */
[----:B------:R-:W-:-:S07]  /*4a30*/  MOV R19, R3 ;  /* 0x0000000300137202 */ /* 0x000fce0000000f00 */
.L_x_19485:
[----:B------:R-:W-:Y:S05]  /*4a40*/  BSYNC.RECONVERGENT B1 ;  /* 0x0000000000017941 */ /* 0x000fea0003800200 */
.L_x_19483:
        /* <DEDUP_REMOVED lines=41> */
.L_x_19487:
        /* <DEDUP_REMOVED lines=8> */
.L_x_19488:
[----:B------:R-:W-:Y:S05]  /*4d60*/  BSYNC.RECONVERGENT B1 ;  /* 0x0000000000017941 */ /* 0x000fea0003800200 */
.L_x_19486:
        /* <DEDUP_REMOVED lines=42> */
.L_x_19490:
        /* <DEDUP_REMOVED lines=8> */
.L_x_19491:
[----:B------:R-:W-:Y:S05]  /*5090*/  BSYNC.RECONVERGENT B1 ;  /* 0x0000000000017941 */ /* 0x000fea0003800200 */
.L_x_19489:
        /* <DEDUP_REMOVED lines=42> */
.L_x_19493:
[----:B------:R-:W-:Y:S01]  /*5340*/  MOV R8, R20 ;  /* 0x0000001400087202 */ /* 0x000fe20000000f00 */
[----:B------:R-:W-:Y:S01]  /*5350*/  IMAD.MOV.U32 R5, RZ, RZ, R21 ;  /* 0x000000ffff057224 */ /* 0x000fe200078e0015 */
[----:B------:R-:W-:Y:S02]  /*5360*/  MOV R4, R18 ;  /* 0x0000001200047202 */ /* 0x000fe40000000f00 */
[----:B------:R-:W-:Y:S02]  /*5370*/  MOV R3, R19 ;  /* 0x0000001300037202 */ /* 0x000fe40000000f00 */
[----:B------:R-:W-:-:S07]  /*5380*/  MOV R0, 0x53a0 ;  /* 0x000053a000007802 */ /* 0x000fce0000000f00 */
[----:B0-----:R-:W-:Y:S05]  /*5390*/  CALL.REL.NOINC `($__internal_44_$__cuda_sm20_div_s64) ;  /* 0x0000012c00c47944 */ /* 0x001fea0003c00000 */
[----:B------:R-:W-:Y:S01]  /*53a0*/  IMAD.MOV.U32 R16, RZ, RZ, R6 ;  /* 0x000000ffff107224 */ /* 0x000fe200078e0006 */
[----:B------:R-:W-:-:S07]  /*53b0*/  MOV R17, R3 ;  /* 0x0000000300117202 */ /* 0x000fce0000000f00 */
.L_x_19494:
[----:B------:R-:W-:Y:S05]  /*53c0*/  BSYNC.RECONVERGENT B1 ;  /* 0x0000000000017941 */ /* 0x000fea0003800200 */
.L_x_19492:
        /* <DEDUP_REMOVED lines=42> */
.L_x_19496:
        /* <DEDUP_REMOVED lines=8> */
.L_x_19497:
[----:B------:R-:W-:Y:S05]  /*56f0*/  BSYNC.RECONVERGENT B1 ;  /* 0x0000000000017941 */ /* 0x000fea0003800200 */
.L_x_19495:
        /* <DEDUP_REMOVED lines=42> */
.L_x_19499:
        /* <DEDUP_REMOVED lines=8> */
.L_x_19500:
[----:B------:R-:W-:Y:S05]  /*5a20*/  BSYNC.RECONVERGENT B1 ;  /* 0x0000000000017941 */ /* 0x000fea0003800200 */
.L_x_19498:
        /* <DEDUP_REMOVED lines=42> */
.L_x_19502:
        /* <DEDUP_REMOVED lines=8> */
.L_x_19503:
[----:B------:R-:W-:Y:S05]  /*5d50*/  BSYNC.RECONVERGENT B1 ;  /* 0x0000000000017941 */ /* 0x000fea0003800200 */
.L_x_19501:
        /* <DEDUP_REMOVED lines=41> */
.L_x_19505:
[----:B------:R-:W-:Y:S01]  /*5ff0*/  MOV R8, R20 ;  /* 0x0000001400087202 */ /* 0x000fe20000000f00 */
[----:B------:R-:W-:Y:S01]  /*6000*/  IMAD.MOV.U32 R4, RZ, RZ, R22 ;  /* 0x000000ffff047224 */ /* 0x000fe200078e0016 */
[----:B------:R-:W-:Y:S02]  /*6010*/  MOV R5, R21 ;  /* 0x0000001500057202 */ /* 0x000fe40000000f00 */
[----:B------:R-:W-:Y:S02]  /*6020*/  MOV R3, R23 ;  /* 0x0000001700037202 */ /* 0x000fe40000000f00 */
[----:B------:R-:W-:-:S07]  /*6030*/  MOV R0, 0x6050 ;  /* 0x0000605000007802 */ /* 0x000fce0000000f00 */
[----:B0-----:R-:W-:Y:S05]  /*6040*/  CALL.REL.NOINC `($__internal_44_$__cuda_sm20_div_s64) ;  /* 0x0000012000987944 */ /* 0x001fea0003c00000 */
[----:B------:R-:W-:Y:S01]  /*6050*/  MOV R33, R6 ;  /* 0x0000000600217202 */ /* 0x000fe20000000f00 */
[----:B------:R-:W-:-:S07]  /*6060*/  IMAD.MOV.U32 R32, RZ, RZ, R3 ;  /* 0x000000ffff207224 */ /* 0x000fce00078e0003 */
.L_x_19506:
[----:B------:R-:W-:Y:S05]  /*6070*/  BSYNC.RECONVERGENT B1 ;  /* 0x0000000000017941 */ /* 0x000fea0003800200 */
.L_x_19504:
        /* <DEDUP_REMOVED lines=20> */
.L_x_19482:
[----:B------:R-:W-:-:S07]  /*61c0*/  VIADD R2, R2, 0x3 ;  /* 0x0000000302027836 */ /* 0x000fce0000000000 */
.L_x_19481:
        /* <DEDUP_REMOVED lines=31> */
.L_x_19510:
[----:B------:R-:W-:Y:S01]  /*63c0*/  IMAD.MOV.U32 R8, RZ, RZ, R33 ;  /* 0x000000ffff087224 */ /* 0x000fe200078e0021 */
[----:B------:R-:W-:Y:S01]  /*63d0*/  MOV R5, R32 ;  /* 0x0000002000057202 */ /* 0x000fe20000000f00 */
[----:B------:R-:W-:Y:S01]  /*63e0*/  IMAD.MOV.U32 R3, RZ, RZ, R15 ;  /* 0x000000ffff037224 */ /* 0x000fe200078e000f */
[----:B------:R-:W-:Y:S02]  /*63f0*/  MOV R4, R14 ;  /* 0x0000000e00047202 */ /* 0x000fe40000000f00 */
[----:B------:R-:W-:-:S07]  /*6400*/  MOV R0, 0x6420 ;  /* 0x0000642000007802 */ /* 0x000fce0000000f00 */
[----:B------:R-:W-:Y:S05]  /*6410*/  CALL.REL.NOINC `($__internal_44_$__cuda_sm20_div_s64) ;  /* 0x0000011c00a47944 */ /* 0x000fea0003c00000 */
[----:B------:R-:W-:Y:S02]  /*6420*/  MOV R18, R6 ;  /* 0x0000000600127202 */ /* 0x000fe40000000f00 */
[----:B------:R-:W-:-:S07]  /*6430*/  MOV R19, R3 ;  /* 0x0000000300137202 */ /* 0x000fce0000000f00 */
.L_x_19511:
[----:B------:R-:W-:Y:S05]  /*6440*/  BSYNC.RECONVERGENT B0 ;  /* 0x0000000000007941 */ /* 0x000fea0003800200 */
.L_x_19509:
        /* <DEDUP_REMOVED lines=43> */
.L_x_19513:
[----:B------:R-:W-:Y:S01]  /*6700*/  MOV R8, R18 ;  /* 0x0000001200087202 */ /* 0x000fe20000000f00 */
[----:B------:R-:W-:Y:S01]  /*6710*/  IMAD.MOV.U32 R5, RZ, RZ, R19 ;  /* 0x000000ffff057224 */ /* 0x000fe200078e0013 */
[----:B------:R-:W-:Y:S02]  /*6720*/  MOV R4, R20 ;  /* 0x0000001400047202 */ /* 0x000fe40000000f00 */
[----:B------:R-:W-:Y:S02]  /*6730*/  MOV R3, R21 ;  /* 0x0000001500037202 */ /* 0x000fe40000000f00 */
[----:B------:R-:W-:-:S07]  /*6740*/  MOV R0, 0x6760 ;  /* 0x0000676000007802 */ /* 0x000fce0000000f00 */
[----:B------:R-:W-:Y:S05]  /*6750*/  CALL.REL.NOINC `($__internal_44_$__cuda_sm20_div_s64) ;  /* 0x0000011800d47944 */ /* 0x000fea0003c00000 */
[----:B------:R-:W-:Y:S01]  /*6760*/  IMAD.MOV.U32 R16, RZ, RZ, R6 ;  /* 0x000000ffff107224 */ /* 0x000fe200078e0006 */
[----:B------:R-:W-:-:S07]  /*6770*/  MOV R17, R3 ;  /* 0x0000000300117202 */ /* 0x000fce0000000f00 */
.L_x_19514:
[----:B------:R-:W-:Y:S05]  /*6780*/  BSYNC.RECONVERGENT B0 ;  /* 0x0000000000007941 */ /* 0x000fea0003800200 */
.L_x_19512:
        /* <DEDUP_REMOVED lines=44> */
.L_x_19516:
        /* <DEDUP_REMOVED lines=8> */
.L_x_19517:
[----:B------:R-:W-:Y:S05]  /*6ad0*/  BSYNC.RECONVERGENT B0 ;  /* 0x0000000000007941 */ /* 0x000fea0003800200 */
.L_x_19515:
        /* <DEDUP_REMOVED lines=44> */
.L_x_19519:
        /* <DEDUP_REMOVED lines=8> */
.L_x_19520:
[----:B------:R-:W-:Y:S05]  /*6e20*/  BSYNC.RECONVERGENT B0 ;  /* 0x0000000000007941 */ /* 0x000fea0003800200 */
.L_x_19518:
        /* <DEDUP_REMOVED lines=17> */
.L_x_19508:
        /* <DEDUP_REMOVED lines=31> */
.L_x_19523:
        /* <DEDUP_REMOVED lines=8> */
.L_x_19524:
[----:B------:R-:W-:Y:S05]  /*71b0*/  BSYNC.RECONVERGENT B0 ;  /* 0x0000000000007941 */ /* 0x000fea0003800200 */
.L_x_19522:
        /* <DEDUP_REMOVED lines=43> */
.L_x_19526:
[----:B------:R-:W-:Y:S01]  /*7470*/  MOV R8, R16 ;  /* 0x0000001000087202 */ /* 0x000fe20000000f00 */
[----:B------:R-:W-:Y:S01]  /*7480*/  IMAD.MOV.U32 R4, RZ, RZ, R18 ;  /* 0x000000ffff047224 */ /* 0x000fe200078e0012 */
[----:B------:R-:W-:Y:S02]  /*7490*/  MOV R5, R17 ;  /* 0x0000001100057202 */ /* 0x000fe40000000f00 */
[----:B------:R-:W-:Y:S02]  /*74a0*/  MOV R3, R19 ;  /* 0x0000001300037202 */ /* 0x000fe40000000f00 */
[----:B------:R-:W-:-:S07]  /*74b0*/  MOV R0, 0x74d0 ;  /* 0x000074d000007802 */ /* 0x000fce0000000f00 */
[----:B------:R-:W-:Y:S05]  /*74c0*/  CALL.REL.NOINC `($__internal_44_$__cuda_sm20_div_s64) ;  /* 0x0000010c00787944 */ /* 0x000fea0003c00000 */
[----:B------:R-:W-:Y:S01]  /*74d0*/  MOV R33, R6 ;  /* 0x0000000600217202 */ /* 0x000fe20000000f00 */
[----:B------:R-:W-:-:S07]  /*74e0*/  IMAD.MOV.U32 R32, RZ, RZ, R3 ;  /* 0x000000ffff207224 */ /* 0x000fce00078e0003 */
.L_x_19527:
[----:B------:R-:W-:Y:S05]  /*74f0*/  BSYNC.RECONVERGENT B0 ;  /* 0x0000000000007941 */ /* 0x000fea0003800200 */
.L_x_19525:
        /* <DEDUP_REMOVED lines=17> */
.L_x_19521:
        /* <DEDUP_REMOVED lines=30> */
.L_x_19529:
[----:B------:R-:W-:Y:S01]  /*77f0*/  MOV R0, R4 ;  /* 0x0000000400007202 */ /* 0x000fe20000000f00 */
[----:B------:R-:W-:Y:S01]  /*7800*/  IMAD.MOV.U32 R10, RZ, RZ, R33 ;  /* 0x000000ffff0a7224 */ /* 0x000fe200078e0021 */
[----:B------:R-:W-:Y:S02]  /*7810*/  MOV R12, R5 ;  /* 0x00000005000c7202 */ /* 0x000fe40000000f00 */
[----:B------:R-:W-:Y:S02]  /*7820*/  MOV R11, R32 ;  /* 0x00000020000b7202 */ /* 0x000fe40000000f00 */
[----:B------:R-:W-:-:S07]  /*7830*/  MOV R13, 0x7850 ;  /* 0x00007850000d7802 */ /* 0x000fce0000000f00 */
[----:B------:R-:W-:Y:S05]  /*7840*/  CALL.REL.NOINC `($__internal_45_$__cuda_sm20_rem_s64) ;  /* 0x0000010c00f47944 */ /* 0x000fea0003c00000 */
[----:B------:R-:W-:Y:S01]  /*7850*/  MOV R4, R0 ;  /* 0x0000000000047202 */ /* 0x000fe20000000f00 */
[----:B------:R-:W-:-:S07]  /*7860*/  IMAD.MOV.U32 R5, RZ, RZ, R3 ;  /* 0x000000ffff057224 */ /* 0x000fce00078e0003 */
.L_x_19530:
[----:B------:R-:W-:Y:S05]  /*7870*/  BSYNC.RECONVERGENT B0 ;  /* 0x0000000000007941 */ /* 0x000fea0003800200 */
.L_x_19528:
[----:B------:R-:W0:Y:S02]  /*7880*/  LDC.64 R6, c[0x0][0x768] ;  /* 0x0001da00ff067b82 */ /* 0x000e240000000a00 */
[----:B0-----:R-:W-:-:S06]  /*7890*/  IMAD.WIDE.U32 R2, R2, 0x8, R6 ;  /* 0x0000000802027825 */ /* 0x001fcc00078e0006 */
[----:B------:R-:W2:Y:S02]  /*78a0*/  LDG.E.64 R2, desc[UR36][R2.64] ;  /* 0x0000002402027981 */ /* 0x000ea4000c1e1b00 */
[----:B--2---:R-:W-:Y:S02]  /*78b0*/  IMAD R5, R5, R2, RZ ;  /* 0x0000000205057224 */ /* 0x004fe400078e02ff */
[----:B------:R-:W-:-:S04]  /*78c0*/  IMAD.WIDE.U32 R22, R2, R4, R22 ;  /* 0x0000000402167225 */ /* 0x000fc800078e0016 */
[----:B------:R-:W-:-:S05]  /*78d0*/  IMAD R5, R3, R4, R5 ;  /* 0x0000000403057224 */ /* 0x000fca00078e0205 */
[----:B------:R-:W-:-:S07]  /*78e0*/  IADD3 R23, PT, PT, R23, R5, RZ ;  /* 0x0000000517177210 */ /* 0x000fce0007ffe0ff */
.L_x_19480:
        /* <DEDUP_REMOVED lines=15> */
.L_x_19535:
        /* <DEDUP_REMOVED lines=22> */
.L_x_19534:
[----:B------:R-:W-:Y:S05]  /*7b40*/  BSYNC.RECONVERGENT B7 ;  /* 0x0000000000077941 */ /* 0x000fea0003800200 */
.L_x_19533:
[----:B------:R-:W-:-:S05]  /*7b50*/  IADD3 R16, P0, PT, R16, 0x8, RZ ;  /* 0x0000000810107810 */ /* 0x000fca0007f1e0ff */
[----:B------:R-:W-:Y:S01]  /*7b60*/  IMAD.X R17, RZ, RZ, R17, P0 ;  /* 0x000000ffff117224 */ /* 0x000fe200000e0611 */
[----:B------:R-:W-:-:S04]  /*7b70*/  ISETP.GE.U32.AND P0, PT, R16, R19, PT ;  /* 0x000000131000720c */ /* 0x000fc80003f06070 */
[----:B------:R-:W-:-:S13]  /*7b80*/  ISETP.GE.U32.AND.EX P0, PT, R17, R18, PT, P0 ;  /* 0x000000121100720c */ /* 0x000fda0003f06100 */
[----:B------:R-:W-:Y:S05]  /*7b90*/  @!P0 BRA `(.L_x_19535) ;  /* 0xfffffffc00908947 */ /* 0x000fea000383ffff */
.L_x_19532:
[----:B------:R-:W-:Y:S05]  /*7ba0*/  BSYNC.RECONVERGENT B6 ;  /* 0x0000000000067941 */ /* 0x000fea0003800200 */
.L_x_19531:
[----:B------:R-:W0:Y:S02]  /*7bb0*/  LDC.64 R2, c[0x0][0x710] ;  /* 0x0001c400ff027b82 */ /* 0x000e240000000a00 */
[----:B0-----:R-:W-:Y:S01]  /*7bc0*/  STG.E.64 desc[UR36][R2.64], RZ ;  /* 0x000000ff02007986 */ /* 0x001fe2000c101b24 */
[----:B------:R-:W-:Y:S05]  /*7bd0*/  EXIT ;  /* 0x000000000000794d */ /* 0x000fea0003800000 */
.L_x_19409:
        /* <DEDUP_REMOVED lines=440> */
.L_x_19538:
        /* <DEDUP_REMOVED lines=39> */
.L_x_19540:
[----:B------:R-:W-:Y:S05]  /*99d0*/  BSYNC.RECONVERGENT B7 ;  /* 0x0000000000077941 */ /* 0x000fea0003800200 */
.L_x_19539:
        /* <DEDUP_REMOVED lines=21> */
.L_x_19542:
[----:B------:R-:W-:Y:S05]  /*9b30*/  BSYNC.RECONVERGENT B7 ;  /* 0x0000000000077941 */ /* 0x000fea0003800200 */
.L_x_19541:
        /* <DEDUP_REMOVED lines=25> */
.L_x_19544:
[----:B------:R-:W-:Y:S05]  /*9cd0*/  BSYNC.RECONVERGENT B7 ;  /* 0x0000000000077941 */ /* 0x000fea0003800200 */
.L_x_19543:
        /* <DEDUP_REMOVED lines=35> */
.L_x_19547:
[----:B------:R-:W-:Y:S01]  /*9f10*/  IMAD.MOV.U32 R0, RZ, RZ, R4 ;  /* 0x000000ffff007224 */ /* 0x000fe200078e0004 */
[----:B------:R-:W-:Y:S01]  /*9f20*/  MOV R12, R5 ;  /* 0x00000005000c7202 */ /* 0x000fe20000000f00 */
[----:B------:R-:W-:Y:S01]  /*9f30*/  IMAD.MOV.U32 R11, RZ, RZ, R27 ;  /* 0x000000ffff0b7224 */ /* 0x000fe200078e001b */
[----:B------:R-:W-:Y:S02]  /*9f40*/  MOV R10, R26 ;  /* 0x0000001a000a7202 */ /* 0x000fe40000000f00 */
[----:B------:R-:W-:-:S07]  /*9f50*/  MOV R13, 0x9f70 ;  /* 0x00009f70000d7802 */ /* 0x000fce0000000f00 */
[----:B------:R-:W-:Y:S05]  /*9f60*/  CALL.REL.NOINC `($__internal_45_$__cuda_sm20_rem_s64) ;  /* 0x000000e8002c7944 */ /* 0x000fea0003c00000 */
[----:B------:R-:W-:Y:S02]  /*9f70*/  MOV R4, R0 ;  /* 0x0000000000047202 */ /* 0x000fe40000000f00 */
[----:B------:R-:W-:-:S07]  /*9f80*/  MOV R5, R3 ;  /* 0x0000000300057202 */ /* 0x000fce0000000f00 */
.L_x_19548:
[----:B------:R-:W-:Y:S05]  /*9f90*/  BSYNC.RECONVERGENT B0 ;  /* 0x0000000000007941 */ /* 0x000fea0003800200 */
.L_x_19546:
        /* <DEDUP_REMOVED lines=9> */
.L_x_19545:
        /* <DEDUP_REMOVED lines=18> */
.L_x_19576:
        /* <DEDUP_REMOVED lines=27> */
.L_x_19553:
[----:B------:R-:W-:Y:S01]  /*a300*/  IMAD.MOV.U32 R8, RZ, RZ, R26 ;  /* 0x000000ffff087224 */ /* 0x000fe200078e001a */
[----:B------:R-:W-:Y:S01]  /*a310*/  MOV R5, R27 ;  /* 0x0000001b00057202 */ /* 0x000fe20000000f00 */
[----:B------:R-:W-:Y:S01]  /*a320*/  IMAD.MOV.U32 R3, RZ, RZ, R15 ;  /* 0x000000ffff037224 */ /* 0x000fe200078e000f */
[----:B------:R-:W-:Y:S02]  /*a330*/  MOV R4, R14 ;  /* 0x0000000e00047202 */ /* 0x000fe40000000f00 */
[----:B------:R-:W-:-:S07]  /*a340*/  MOV R0, 0xa360 ;  /* 0x0000a36000007802 */ /* 0x000fce0000000f00 */
[----:B012---:R-:W-:Y:S05]  /*a350*/  CALL.REL.NOINC `($__internal_44_$__cuda_sm20_div_s64) ;  /* 0x000000dc00d47944 */ /* 0x007fea0003c00000 */
[----:B------:R-:W-:Y:S02]  /*a360*/  MOV R22, R6 ;  /* 0x0000000600167202 */ /* 0x000fe40000000f00 */
[----:B------:R-:W-:-:S07]  /*a370*/  MOV R23, R3 ;  /* 0x0000000300177202 */ /* 0x000fce0000000f00 */
.L_x_19554:
[----:B------:R-:W-:Y:S05]  /*a380*/  BSYNC.RECONVERGENT B1 ;  /* 0x0000000000017941 */ /* 0x000fea0003800200 */
.L_x_19552:
        /* <DEDUP_REMOVED lines=41> */
.L_x_19556:
        /* <DEDUP_REMOVED lines=8> */
.L_x_19557:
[----:B------:R-:W-:Y:S05]  /*a6a0*/  BSYNC.RECONVERGENT B1 ;  /* 0x0000000000017941 */ /* 0x000fea0003800200 */
.L_x_19555:
        /* <DEDUP_REMOVED lines=42> */
.L_x_19559:
        /* <DEDUP_REMOVED lines=8> */
.L_x_19560:
[----:B------:R-:W-:Y:S05]  /*a9d0*/  BSYNC.RECONVERGENT B1 ;  /* 0x0000000000017941 */ /* 0x000fea0003800200 */
.L_x_19558:
        /* <DEDUP_REMOVED lines=42> */
.L_x_19562:
        /* <DEDUP_REMOVED lines=8> */
.L_x_19563:
[----:B------:R-:W-:Y:S05]  /*ad00*/  BSYNC.RECONVERGENT B1 ;  /* 0x0000000000017941 */ /* 0x000fea0003800200 */
.L_x_19561:
        /* <DEDUP_REMOVED lines=42> */
.L_x_19565:
        /* <DEDUP_REMOVED lines=8> */
.L_x_19566:
[----:B------:R-:W-:Y:S05]  /*b030*/  BSYNC.RECONVERGENT B1 ;  /* 0x0000000000017941 */ /* 0x000fea0003800200 */
.L_x_19564:
        /* <DEDUP_REMOVED lines=42> */
.L_x_19568:
        /* <DEDUP_REMOVED lines=8> */
.L_x_19569:
[----:B------:R-:W-:Y:S05]  /*b360*/  BSYNC.RECONVERGENT B1 ;  /* 0x0000000000017941 */ /* 0x000fea0003800200 */
.L_x_19567:
        /* <DEDUP_REMOVED lines=42> */
.L_x_19571:
        /* <DEDUP_REMOVED lines=8> */
.L_x_19572:
[----:B------:R-:W-:Y:S05]  /*b690*/  BSYNC.RECONVERGENT B1 ;  /* 0x0000000000017941 */ /* 0x000fea0003800200 */
.L_x_19570:
        /* <DEDUP_REMOVED lines=41> */
.L_x_19574:
        /* <DEDUP_REMOVED lines=8> */
.L_x_19575:
[----:B------:R-:W-:Y:S05]  /*b9b0*/  BSYNC.RECONVERGENT B1 ;  /* 0x0000000000017941 */ /* 0x000fea0003800200 */
.L_x_19573:
        /* <DEDUP_REMOVED lines=21> */
.L_x_19551:
[----:B------:R-:W-:-:S07]  /*bb10*/  IADD3 R19, PT, PT, R19, 0x3, RZ ;  /* 0x0000000313137810 */ /* 0x000fce0007ffe0ff */
.L_x_19550:
        /* <DEDUP_REMOVED lines=31> */
.L_x_19579:
        /* <DEDUP_REMOVED lines=8> */
.L_x_19580:
[----:B------:R-:W-:Y:S05]  /*bd90*/  BSYNC.RECONVERGENT B0 ;  /* 0x0000000000007941 */ /* 0x000fea0003800200 */
.L_x_19578:
        /* <DEDUP_REMOVED lines=42> */
.L_x_19582:
        /* <DEDUP_REMOVED lines=8> */
.L_x_19583:
[----:B------:R-:W-:Y:S05]  /*c0c0*/  BSYNC.RECONVERGENT B0 ;  /* 0x0000000000007941 */ /* 0x000fea0003800200 */
.L_x_19581:
        /* <DEDUP_REMOVED lines=44> */
.L_x_19585:
        /* <DEDUP_REMOVED lines=8> */
.L_x_19586:
[----:B------:R-:W-:Y:S05]  /*c410*/  BSYNC.RECONVERGENT B0 ;  /* 0x0000000000007941 */ /* 0x000fea0003800200 */
.L_x_19584:
        /* <DEDUP_REMOVED lines=44> */
.L_x_19588:
        /* <DEDUP_REMOVED lines=8> */
.L_x_19589:
[----:B------:R-:W-:Y:S05]  /*c760*/  BSYNC.RECONVERGENT B0 ;  /* 0x0000000000007941 */ /* 0x000fea0003800200 */
.L_x_19587:
        /* <DEDUP_REMOVED lines=18> */
.L_x_19577:
        /* <DEDUP_REMOVED lines=31> */
.L_x_19592:
        /* <DEDUP_REMOVED lines=8> */
.L_x_19593:
[----:B------:R-:W-:Y:S05]  /*cb00*/  BSYNC.RECONVERGENT B0 ;  /* 0x0000000000007941 */ /* 0x000fea0003800200 */
.L_x_19591:
        /* <DEDUP_REMOVED lines=43> */
.L_x_19595:
        /* <DEDUP_REMOVED lines=8> */
.L_x_19596:
[----:B------:R-:W-:Y:S05]  /*ce40*/  BSYNC.RECONVERGENT B0 ;  /* 0x0000000000007941 */ /* 0x000fea0003800200 */
.L_x_19594:
        /* <DEDUP_REMOVED lines=18> */
.L_x_19590:
        /* <DEDUP_REMOVED lines=30> */
.L_x_19598:
        /* <DEDUP_REMOVED lines=8> */
.L_x_19599:
[----:B------:R-:W-:Y:S05]  /*d1d0*/  BSYNC.RECONVERGENT B0 ;  /* 0x0000000000007941 */ /* 0x000fea0003800200 */
.L_x_19597:
        /* <DEDUP_REMOVED lines=9> */
.L_x_19549:
        /* <DEDUP_REMOVED lines=15> */
.L_x_19604:
        /* <DEDUP_REMOVED lines=24> */
.L_x_19603:
[----:B------:R-:W-:Y:S05]  /*d4e0*/  BSYNC.RECONVERGENT B8 ;  /* 0x0000000000087941 */ /* 0x000fea0003800200 */
.L_x_19602:
[----:B------:R-:W-:-:S05]  /*d4f0*/  IADD3 R0, P0, PT, R22, 0x8, RZ ;  /* 0x0000000816007810 */ /* 0x000fca0007f1e0ff */
[----:B------:R-:W-:Y:S01]  /*d500*/  IMAD.X R3, RZ, RZ, R23, P0 ;  /* 0x000000ffff037224 */ /* 0x000fe200000e0617 */
[----:B------:R-:W-:-:S04]  /*d510*/  ISETP.GE.U32.AND P0, PT, R0, R19, PT ;  /* 0x000000130000720c */ /* 0x000fc80003f06070 */
[----:B------:R-:W-:-:S13]  /*d520*/  ISETP.GE.U32.AND.EX P0, PT, R3, R24, PT, P0 ;  /* 0x000000180300720c */ /* 0x000fda0003f06100 */
[----:B------:R-:W-:Y:S05]  /*d530*/  @!P0 BRA `(.L_x_19604) ;  /* 0xfffffffc00888947 */ /* 0x000fea000383ffff */
.L_x_19601:
[----:B------:R-:W-:Y:S05]  /*d540*/  BSYNC.RECONVERGENT B7 ;  /* 0x0000000000077941 */ /* 0x000fea0003800200 */
.L_x_19600:
[----:B------:R-:W0:Y:S01]  /*d550*/  LDCU.64 UR4, c[0x0][0x710] ;  /* 0x0000e200ff0477ac */ /* 0x000e220008000a00 */
[----:B------:R-:W-:Y:S02]  /*d560*/  IADD3 R16, PT, PT, R16, 0x80, RZ ;  /* 0x0000008010107810 */ /* 0x000fe40007ffe0ff */
[----:B0-----:R-:W-:-:S04]  /*d570*/  IADD3 R18, P0, PT, R18, UR4, RZ ;  /* 0x0000000412127c10 */ /* 0x001fc8000ff1e0ff */
[----:B------:R-:W-:-:S05]  /*d580*/  IADD3.X R19, PT, PT, RZ, UR5, RZ, P0, !PT ;  /* 0x00000005ff137c10 */ /* 0x000fca00087fe4ff */
[----:B------:R1:W-:Y:S04]  /*d590*/  STG.E.64 desc[UR36][R18.64], RZ ;  /* 0x000000ff12007986 */ /* 0x0003e8000c101b24 */
.L_x_19537:
[----:B0-----:R-:W-:Y:S05]  /*d5a0*/  BSYNC.RECONVERGENT B6 ;  /* 0x0000000000067941 */ /* 0x001fea0003800200 */
.L_x_19536:
        /* <DEDUP_REMOVED lines=427> */
.L_x_19605:
        /* <DEDUP_REMOVED lines=41> */
.L_x_19607:
[----:B------:R-:W-:Y:S05]  /*f2f0*/  BSYNC.RECONVERGENT B6 ;  /* 0x0000000000067941 */ /* 0x000fea0003800200 */
.L_x_19606:
        /* <DEDUP_REMOVED lines=21> */
.L_x_19609:
[----:B------:R-:W-:Y:S05]  /*f450*/  BSYNC.RECONVERGENT B6 ;  /* 0x0000000000067941 */ /* 0x000fea0003800200 */
.L_x_19608:
        /* <DEDUP_REMOVED lines=25> */
.L_x_19611:
[----:B------:R-:W-:Y:S05]  /*f5f0*/  BSYNC.RECONVERGENT B6 ;  /* 0x0000000000067941 */ /* 0x000fea0003800200 */
.L_x_19610:
        /* <DEDUP_REMOVED lines=36> */
.L_x_19614:
[----:B------:R-:W-:Y:S01]  /*f840*/  MOV R0, R4 ;  /* 0x0000000400007202 */ /* 0x000fe20000000f00 */
[----:B------:R-:W-:Y:S01]  /*f850*/  IMAD.MOV.U32 R12, RZ, RZ, R5 ;  /* 0x000000ffff0c7224 */ /* 0x000fe200078e0005 */
[----:B------:R-:W-:Y:S02]  /*f860*/  MOV R10, R33 ;  /* 0x00000021000a7202 */ /* 0x000fe40000000f00 */
[----:B------:R-:W-:Y:S02]  /*f870*/  MOV R11, R32 ;  /* 0x00000020000b7202 */ /* 0x000fe40000000f00 */
[----:B------:R-:W-:-:S07]  /*f880*/  MOV R13, 0xf8a0 ;  /* 0x0000f8a0000d7802 */ /* 0x000fce0000000f00 */
[----:B------:R-:W-:Y:S05]  /*f890*/  CALL.REL.NOINC `($__internal_45_$__cuda_sm20_rem_s64) ;  /* 0x0000008c00e07944 */ /* 0x000fea0003c00000 */
[----:B------:R-:W-:Y:S01]  /*f8a0*/  IMAD.MOV.U32 R4, RZ, RZ, R0 ;  /* 0x000000ffff047224 */ /* 0x000fe200078e0000 */
[----:B------:R-:W-:-:S07]  /*f8b0*/  MOV R5, R3 ;  /* 0x0000000300057202 */ /* 0x000fce0000000f00 */
.L_x_19615:
[----:B------:R-:W-:Y:S05]  /*f8c0*/  BSYNC.RECONVERGENT B0 ;  /* 0x0000000000007941 */ /* 0x000fea0003800200 */
.L_x_19613:
        /* <DEDUP_REMOVED lines=9> */
.L_x_19612:
        /* <DEDUP_REMOVED lines=15> */
.L_x_19643:
        /* <DEDUP_REMOVED lines=27> */
.L_x_19620:
        /* <DEDUP_REMOVED lines=8> */
.L_x_19621:
[----:B------:R-:W-:Y:S05]  /*fc80*/  BSYNC.RECONVERGENT B1 ;  /* 0x0000000000017941 */ /* 0x000fea0003800200 */
.L_x_19619:
        /* <DEDUP_REMOVED lines=44> */
.L_x_19623:
        /* <DEDUP_REMOVED lines=8> */
.L_x_19624:
[----:B------:R-:W-:Y:S05]  /*ffd0*/  BSYNC.RECONVERGENT B1 ;  /* 0x0000000000017941 */ /* 0x000fea0003800200 */
.L_x_19622:
        /* <DEDUP_REMOVED lines=42> */
.L_x_19626:
        /* <DEDUP_REMOVED lines=8> */
.L_x_19627:
[----:B------:R-:W-:Y:S05]  /*10300*/  BSYNC.RECONVERGENT B1 ;  /* 0x0000000000017941 */ /* 0x000fea0003800200 */
.L_x_19625:
        /* <DEDUP_REMOVED lines=42> */
.L_x_19629:
        /* <DEDUP_REMOVED lines=8> */
.L_x_19630:
[----:B------:R-:W-:Y:S05]  /*10630*/  BSYNC.RECONVERGENT B1 ;  /* 0x0000000000017941 */ /* 0x000fea0003800200 */
.L_x_19628:
        /* <DEDUP_REMOVED lines=42> */
.L_x_19632:
        /* <DEDUP_REMOVED lines=8> */
.L_x_19633:
[----:B------:R-:W-:Y:S05]  /*10960*/  BSYNC.RECONVERGENT B1 ;  /* 0x0000000000017941 */ /* 0x000fea0003800200 */
.L_x_19631:
        /* <DEDUP_REMOVED lines=42> */
.L_x_19635:
        /* <DEDUP_REMOVED lines=8> */
.L_x_19636:
[----:B------:R-:W-:Y:S05]  /*10c90*/  BSYNC.RECONVERGENT B1 ;  /* 0x0000000000017941 */ /* 0x000fea0003800200 */
.L_x_19634:
        /* <DEDUP_REMOVED lines=42> */
.L_x_19638:
        /* <DEDUP_REMOVED lines=8> */
.L_x_19639:
[----:B------:R-:W-:Y:S05]  /*10fc0*/  BSYNC.RECONVERGENT B1 ;  /* 0x0000000000017941 */ /* 0x000fea0003800200 */
.L_x_19637:
        /* <DEDUP_REMOVED lines=41> */
.L_x_19641:
        /* <DEDUP_REMOVED lines=8> */
.L_x_19642:
[----:B------:R-:W-:Y:S05]  /*112e0*/  BSYNC.RECONVERGENT B1 ;  /* 0x0000000000017941 */ /* 0x000fea0003800200 */
.L_x_19640:
        /* <DEDUP_REMOVED lines=21> */
.L_x_19618:
[----:B------:R-:W-:-:S07]  /*11440*/  IADD3 R2, PT, PT, R2, 0x3, RZ ;  /* 0x0000000302027810 */ /* 0x000fce0007ffe0ff */
.L_x_19617:
        /* <DEDUP_REMOVED lines=31> */
.L_x_19646:
        /* <DEDUP_REMOVED lines=8> */
.L_x_19647:
[----:B------:R-:W-:Y:S05]  /*116c0*/  BSYNC.RECONVERGENT B0 ;  /* 0x0000000000007941 */ /* 0x000fea0003800200 */
.L_x_19645:
        /* <DEDUP_REMOVED lines=45> */
.L_x_19649:
        /* <DEDUP_REMOVED lines=8> */
.L_x_19650:
[----:B------:R-:W-:Y:S05]  /*11a20*/  BSYNC.RECONVERGENT B0 ;  /* 0x0000000000007941 */ /* 0x000fea0003800200 */
.L_x_19648:
        /* <DEDUP_REMOVED lines=44> */
.L_x_19652:
        /* <DEDUP_REMOVED lines=8> */
.L_x_19653:
[----:B------:R-:W-:Y:S05]  /*11d70*/  BSYNC.RECONVERGENT B0 ;  /* 0x0000000000007941 */ /* 0x000fea0003800200 */
.L_x_19651:
        /* <DEDUP_REMOVED lines=44> */
.L_x_19655:
        /* <DEDUP_REMOVED lines=8> */
.L_x_19656:
[----:B------:R-:W-:Y:S05]  /*120c0*/  BSYNC.RECONVERGENT B0 ;  /* 0x0000000000007941 */ /* 0x000fea0003800200 */
.L_x_19654:
        /* <DEDUP_REMOVED lines=18> */
.L_x_19644:
        /* <DEDUP_REMOVED lines=31> */
.L_x_19659:
        /* <DEDUP_REMOVED lines=8> */
.L_x_19660:
[----:B------:R-:W-:Y:S05]  /*12460*/  BSYNC.RECONVERGENT B0 ;  /* 0x0000000000007941 */ /* 0x000fea0003800200 */
.L_x_19658:
        /* <DEDUP_REMOVED lines=45> */
.L_x_19662:
        /* <DEDUP_REMOVED lines=8> */
.L_x_19663:
[----:B------:R-:W-:Y:S05]  /*127c0*/  BSYNC.RECONVERGENT B0 ;  /* 0x0000000000007941 */ /* 0x000fea0003800200 */
.L_x_19661:
        /* <DEDUP_REMOVED lines=18> */
.L_x_19657:
        /* <DEDUP_REMOVED lines=30> */
.L_x_19665:
        /* <DEDUP_REMOVED lines=8> */
.L_x_19666:
[----:B------:R-:W-:Y:S05]  /*12b50*/  BSYNC.RECONVERGENT B0 ;  /* 0x0000000000007941 */ /* 0x000fea0003800200 */
.L_x_19664:
        /* <DEDUP_REMOVED lines=10> */
.L_x_19616:
        /* <DEDUP_REMOVED lines=15> */
.L_x_19671:
        /* <DEDUP_REMOVED lines=22> */
.L_x_19670:
[----:B------:R-:W-:Y:S05]  /*12e50*/  BSYNC.RECONVERGENT B7 ;  /* 0x0000000000077941 */ /* 0x000fea0003800200 */
.L_x_19669:
[----:B------:R-:W-:-:S04]  /*12e60*/  IADD3 R16, P0, PT, R16, 0x8, RZ ;  /* 0x0000000810107810 */ /* 0x000fc80007f1e0ff */
[----:B------:R-:W-:Y:S02]  /*12e70*/  IADD3.X R17, PT, PT, RZ, R17, RZ, P0, !PT ;  /* 0x00000011ff117210 */ /* 0x000fe400007fe4ff */
[----:B------:R-:W-:-:S04]  /*12e80*/  ISETP.GE.U32.AND P0, PT, R16, R19, PT ;  /* 0x000000131000720c */ /* 0x000fc80003f06070 */
[----:B------:R-:W-:-:S13]  /*12e90*/  ISETP.GE.U32.AND.EX P0, PT, R17, R18, PT, P0 ;  /* 0x000000121100720c */ /* 0x000fda0003f06100 */
[----:B------:R-:W-:Y:S05]  /*12ea0*/  @!P0 BRA `(.L_x_19671) ;  /* 0xfffffffc00908947 */ /* 0x000fea000383ffff */
.L_x_19668:
[----:B------:R-:W-:Y:S05]  /*12eb0*/  BSYNC.RECONVERGENT B6 ;  /* 0x0000000000067941 */ /* 0x000fea0003800200 */
.L_x_19667:
[----:B------:R-:W-:Y:S01]  /*12ec0*/  STG.E.64 desc[UR36][R38.64], RZ ;  /* 0x000000ff26007986 */ /* 0x000fe2000c101b24 */
[----:B------:R-:W-:Y:S05]  /*12ed0*/  EXIT ;  /* 0x000000000000794d */ /* 0x000fea0003800000 */
.L_x_19408:
        /* <DEDUP_REMOVED lines=35> */
.L_x_19675:
        /* <DEDUP_REMOVED lines=20> */
.L_x_19676:
        /* <DEDUP_REMOVED lines=24> */
.L_x_19677:
        /* <DEDUP_REMOVED lines=13> */
.L_x_19681:
        /* <DEDUP_REMOVED lines=22> */
.L_x_19680:
[----:B------:R-:W-:Y:S05]  /*13600*/  BSYNC.RECONVERGENT B8 ;  /* 0x0000000000087941 */ /* 0x000fea0003800200 */
.L_x_19679:
[----:B------:R-:W-:-:S04]  /*13610*/  IADD3 R18, P0, PT, R18, 0x8, RZ ;  /* 0x0000000812127810 */ /* 0x000fc80007f1e0ff */
[----:B------:R-:W-:Y:S02]  /*13620*/  IADD3.X R19, PT, PT, RZ, R19, RZ, P0, !PT ;  /* 0x00000013ff137210 */ /* 0x000fe400007fe4ff */
[----:B------:R-:W-:-:S04]  /*13630*/  ISETP.GE.U32.AND P0, PT, R18, R17, PT ;  /* 0x000000111200720c */ /* 0x000fc80003f06070 */
[----:B------:R-:W-:-:S13]  /*13640*/  ISETP.GE.U32.AND.EX P0, PT, R19, R26, PT, P0 ;  /* 0x0000001a1300720c */ /* 0x000fda0003f06100 */
[----:B------:R-:W-:Y:S05]  /*13650*/  @!P0 BRA `(.L_x_19681) ;  /* 0xfffffffc00908947 */ /* 0x000fea000383ffff */
[----:B------:R-:W-:Y:S05]  /*13660*/  BSYNC.RECONVERGENT B7 ;  /* 0x0000000000077941 */ /* 0x000fea0003800200 */
.L_x_19678:
[----:B------:R-:W0:Y:S01]  /*13670*/  LDC.64 R2, c[0x0][0x710] ;  /* 0x0001c400ff027b82 */ /* 0x000e220000000a00 */
[----:B------:R-:W-:Y:S01]  /*13680*/  IADD3 R16, PT, PT, R16, 0x80, RZ ;  /* 0x0000008010107810 */ /* 0x000fe20007ffe0ff */
[----:B0-----:R1:W-:Y:S06]  /*13690*/  STG.E.64 desc[UR36][R2.64], RZ ;  /* 0x000000ff02007986 */ /* 0x0013ec000c101b24 */
.L_x_19674:
[----:B0-----:R-:W-:Y:S05]  /*136a0*/  BSYNC.RECONVERGENT B6 ;  /* 0x0000000000067941 */ /* 0x001fea0003800200 */
.L_x_19673:
        /* <DEDUP_REMOVED lines=31> */
.L_x_19682:
        /* <DEDUP_REMOVED lines=20> */
.L_x_19683:
        /* <DEDUP_REMOVED lines=24> */
.L_x_19684:
        /* <DEDUP_REMOVED lines=13> */
.L_x_19688:
        /* <DEDUP_REMOVED lines=22> */
.L_x_19687:
[----:B------:R-:W-:Y:S05]  /*13d90*/  BSYNC.RECONVERGENT B7 ;  /* 0x0000000000077941 */ /* 0x000fea0003800200 */
.L_x_19686:
[----:B------:R-:W-:-:S04]  /*13da0*/  IADD3 R16, P0, PT, R16, 0x8, RZ ;  /* 0x0000000810107810 */ /* 0x000fc80007f1e0ff */
[----:B------:R-:W-:Y:S02]  /*13db0*/  IADD3.X R17, PT, PT, RZ, R17, RZ, P0, !PT ;  /* 0x00000011ff117210 */ /* 0x000fe400007fe4ff */
[----:B------:R-:W-:-:S04]  /*13dc0*/  ISETP.GE.U32.AND P0, PT, R16, R25, PT ;  /* 0x000000191000720c */ /* 0x000fc80003f06070 */
[----:B------:R-:W-:-:S13]  /*13dd0*/  ISETP.GE.U32.AND.EX P0, PT, R17, R24, PT, P0 ;  /* 0x000000181100720c */ /* 0x000fda0003f06100 */
[----:B------:R-:W-:Y:S05]  /*13de0*/  @!P0 BRA `(.L_x_19688) ;  /* 0xfffffffc00908947 */ /* 0x000fea000383ffff */
[----:B------:R-:W-:Y:S05]  /*13df0*/  BSYNC.RECONVERGENT B6 ;  /* 0x0000000000067941 */ /* 0x000fea0003800200 */
.L_x_19685:
[----:B------:R-:W0:Y:S02]  /*13e00*/  LDC.64 R2, c[0x0][0x710] ;  /* 0x0001c400ff027b82 */ /* 0x000e240000000a00 */
[----:B0-----:R-:W-:Y:S01]  /*13e10*/  STG.E.64 desc[UR36][R2.64], RZ ;  /* 0x000000ff02007986 */ /* 0x001fe2000c101b24 */
[----:B------:R-:W-:Y:S05]  /*13e20*/  EXIT ;  /* 0x000000000000794d */ /* 0x000fea0003800000 */
.L_x_19672:
        /* <DEDUP_REMOVED lines=418> */
.L_x_19691:
        /* <DEDUP_REMOVED lines=36> */
.L_x_19693:
[----:B------:R-:W-:Y:S05]  /*15a90*/  BSYNC.RECONVERGENT B7 ;  /* 0x0000000000077941 */ /* 0x000fea0003800200 */
.L_x_19692:
        /* <DEDUP_REMOVED lines=21> */
.L_x_19695:
[----:B------:R-:W-:Y:S05]  /*15bf0*/  BSYNC.RECONVERGENT B7 ;  /* 0x0000000000077941 */ /* 0x000fea0003800200 */
.L_x_19694:
        /* <DEDUP_REMOVED lines=25> */
.L_x_19697:
[----:B------:R-:W-:Y:S05]  /*15d90*/  BSYNC.RECONVERGENT B7 ;  /* 0x0000000000077941 */ /* 0x000fea0003800200 */
.L_x_19696:
        /* <DEDUP_REMOVED lines=13> */
.L_x_19702:
        /* <DEDUP_REMOVED lines=22> */
.L_x_19701:
[----:B------:R-:W-:Y:S05]  /*15fd0*/  BSYNC.RECONVERGENT B8 ;  /* 0x0000000000087941 */ /* 0x000fea0003800200 */
.L_x_19700:
[----:B------:R-:W-:-:S04]  /*15fe0*/  IADD3 R22, P0, PT, R22, 0x8, RZ ;  /* 0x0000000816167810 */ /* 0x000fc80007f1e0ff */
[----:B------:R-:W-:Y:S02]  /*15ff0*/  IADD3.X R23, PT, PT, RZ, R23, RZ, P0, !PT ;  /* 0x00000017ff177210 */ /* 0x000fe400007fe4ff */
[----:B------:R-:W-:-:S04]  /*16000*/  ISETP.GE.U32.AND P0, PT, R22, R29, PT ;  /* 0x0000001d1600720c */ /* 0x000fc80003f06070 */
[----:B------:R-:W-:-:S13]  /*16010*/  ISETP.GE.U32.AND.EX P0, PT, R23, R28, PT, P0 ;  /* 0x0000001c1700720c */ /* 0x000fda0003f06100 */
[----:B------:R-:W-:Y:S05]  /*16020*/  @!P0 BRA `(.L_x_19702) ;  /* 0xfffffffc00908947 */ /* 0x000fea000383ffff */
.L_x_19699:
[----:B------:R-:W-:Y:S05]  /*16030*/  BSYNC.RECONVERGENT B7 ;  /* 0x0000000000077941 */ /* 0x000fea0003800200 */
.L_x_19698:
[----:B------:R-:W0:Y:S01]  /*16040*/  LDCU.64 UR4, c[0x0][0x710] ;  /* 0x0000e200ff0477ac */ /* 0x000e220008000a00 */
[----:B------:R-:W-:Y:S02]  /*16050*/  IADD3 R16, PT, PT, R16, 0x80, RZ ;  /* 0x0000008010107810 */ /* 0x000fe40007ffe0ff */
[----:B0-----:R-:W-:-:S05]  /*16060*/  IADD3 R2, P0, PT, R19, UR4, RZ ;  /* 0x0000000413027c10 */ /* 0x001fca000ff1e0ff */
[----:B------:R-:W-:-:S05]  /*16070*/  IMAD.X R3, RZ, RZ, UR5, P0 ;  /* 0x00000005ff037e24 */ /* 0x000fca00080e06ff */
[----:B------:R1:W-:Y:S03]  /*16080*/  STG.E.64 desc[UR36][R2.64], RZ ;  /* 0x000000ff02007986 */ /* 0x0003e6000c101b24 */
.L_x_19690:
[----:B0-----:R-:W-:Y:S05]  /*16090*/  BSYNC.RECONVERGENT B6 ;  /* 0x0000000000067941 */ /* 0x001fea0003800200 */
.L_x_19689:
        /* <DEDUP_REMOVED lines=414> */
.L_x_19703:
        /* <DEDUP_REMOVED lines=38> */
.L_x_19705:
[----:B------:R-:W-:Y:S05]  /*17ce0*/  BSYNC.RECONVERGENT B6 ;  /* 0x0000000000067941 */ /* 0x000fea0003800200 */
.L_x_19704:
        /* <DEDUP_REMOVED lines=21> */
.L_x_19707:
[----:B------:R-:W-:Y:S05]  /*17e40*/  BSYNC.RECONVERGENT B6 ;  /* 0x0000000000067941 */ /* 0x000fea0003800200 */
.L_x_19706:
        /* <DEDUP_REMOVED lines=25> */
.L_x_19709:
[----:B------:R-:W-:Y:S05]  /*17fe0*/  BSYNC.RECONVERGENT B6 ;  /* 0x0000000000067941 */ /* 0x000fea0003800200 */
.L_x_19708:
        /* <DEDUP_REMOVED lines=13> */
.L_x_19714:
        /* <DEDUP_REMOVED lines=22> */
.L_x_19713:
[----:B------:R-:W-:Y:S05]  /*18220*/  BSYNC.RECONVERGENT B7 ;  /* 0x0000000000077941 */ /* 0x000fea0003800200 */
.L_x_19712:
[----:B------:R-:W-:-:S05]  /*18230*/  IADD3 R16, P0, PT, R16, 0x8, RZ ;  /* 0x0000000810107810 */ /* 0x000fca0007f1e0ff */
[----:B------:R-:W-:Y:S01]  /*18240*/  IMAD.X R17, RZ, RZ, R17, P0 ;  /* 0x000000ffff117224 */ /* 0x000fe200000e0611 */
[----:B------:R-:W-:-:S04]  /*18250*/  ISETP.GE.U32.AND P0, PT, R16, R27, PT ;  /* 0x0000001b1000720c */ /* 0x000fc80003f06070 */
[----:B------:R-:W-:-:S13]  /*18260*/  ISETP.GE.U32.AND.EX P0, PT, R17, R26, PT, P0 ;  /* 0x0000001a1100720c */ /* 0x000fda0003f06100 */
[----:B------:R-:W-:Y:S05]  /*18270*/  @!P0 BRA `(.L_x_19714) ;  /* 0xfffffffc00908947 */ /* 0x000fea000383ffff */
.L_x_19711:
[----:B------:R-:W-:Y:S05]  /*18280*/  BSYNC.RECONVERGENT B6 ;  /* 0x0000000000067941 */ /* 0x000fea0003800200 */
.L_x_19710:
[----:B------:R-:W-:Y:S01]  /*18290*/  STG.E.64 desc[UR36][R18.64], RZ ;  /* 0x000000ff12007986 */ /* 0x000fe2000c101b24 */
[----:B------:R-:W-:Y:S05]  /*182a0*/  EXIT ;  /* 0x000000000000794d */ /* 0x000fea0003800000 */
        .weak           $__internal_44_$__cuda_sm20_div_s64
        .type           $__internal_44_$__cuda_sm20_div_s64,@function
        .size           $__internal_44_$__cuda_sm20_div_s64,($__internal_45_$__cuda_sm20_rem_s64 - $__internal_44_$__cuda_sm20_div_s64)
$__internal_44_$__cuda_sm20_div_s64:
        /* <DEDUP_REMOVED lines=86> */
[----:B------:R-:W-:Y:S06]  /*18810*/  RET.REL.NODEC R4 `(_ZN2at6native18elementwise_kernelILi128ELi2EZNS0_22gpu_kernel_impl_nocastIZZZNS0_67_GLOBAL__N__bb565c37_34_ValidateCompressedIndicesKernel_cu_33a4b88b42_validate_compressed_sparse_indices_kernelILNS3_8CDimNameE0ENS3_18CUDAKernelLauncherENS3_14EmptyVecKernelENS3_8DummyVecELm0EEEvRKNS_6TensorESB_lllENKUlvE1_clEvENKUlvE0_clEvEUllllllE_EEvRNS_18TensorIteratorBaseERKT_EUliE_EEviT1_) ;  /* 0xfffffe7404f87950 */ /* 0x000fec0003c3ffff */
        .weak           $__internal_45_$__cuda_sm20_rem_s64
        .type           $__internal_45_$__cuda_sm20_rem_s64,@function
        .size           $__internal_45_$__cuda_sm20_rem_s64,(.L_x_34673 - $__internal_45_$__cuda_sm20_rem_s64)
$__internal_45_$__cuda_sm20_rem_s64:
        /* <DEDUP_REMOVED lines=80> */
[----:B------:R-:W-:Y:S06]  /*18d20*/  RET.REL.NODEC R4 `(_ZN2at6native18elementwise_kernelILi128ELi2EZNS0_22gpu_kernel_impl_nocastIZZZNS0_67_GLOBAL__N__bb565c37_34_ValidateCompressedIndicesKernel_cu_33a4b88b42_validate_compressed_sparse_indices_kernelILNS3_8CDimNameE0ENS3_18CUDAKernelLauncherENS3_14EmptyVecKernelENS3_8DummyVecELm0EEEvRKNS_6TensorESB_lllENKUlvE1_clEvENKUlvE0_clEvEUllllllE_EEvRNS_18TensorIteratorBaseERKT_EUliE_EEviT1_) ;  /* 0xfffffe7004b47950 */ /* 0x000fec0003c3ffff */
.L_x_19715:
        /* <DEDUP_REMOVED lines=13> */
.L_x_34673:


//--------------------- .text._ZN2at6native27unrolled_elementwise_kernelIZZZNS0_67_GLOBAL__N__bb565c37_34_ValidateCompressedIndicesKernel_cu_33a4b88b42_validate_compressed_sparse_indices_kernelILNS2_8CDimNameE0ENS2_18CUDAKernelLauncherENS2_14EmptyVecKernelENS2_8DummyVecELm0EEEvRKNS_6TensorESA_lllENKUlvE1_clEvENKUlvE0_clEvEUllllllE_St5arrayIPcLm6EELi4E23TrivialOffsetCalculatorILi5EjESH_ILi1EjENS0_6memory15LoadWithoutCastENSK_16StoreWithoutCastEEEviT_T0_T2_T3_T4_T5_ --------------------------
	.section	.text._ZN2at6native27unrolled_elementwise_kernelIZZZNS0_67_GLOBAL__N__bb565c37_34_ValidateCompressedIndicesKernel_cu_33a4b88b42_validate_compressed_sparse_indices_kernelILNS2_8CDimNameE0ENS2_18CUDAKernelLauncherENS2_14EmptyVecKernelENS2_8DummyVecELm0EEEvRKNS_6TensorESA_lllENKUlvE1_clEvENKUlvE0_clEvEUllllllE_St5arrayIPcLm6EELi4E23TrivialOffsetCalculatorILi5EjESH_ILi1EjENS0_6memory15LoadWithoutCastENSK_16StoreWithoutCastEEEviT_T0_T2_T3_T4_T5_,"ax",@progbits
	.align	128
        .global         _ZN2at6native27unrolled_elementwise_kernelIZZZNS0_67_GLOBAL__N__bb565c37_34_ValidateCompressedIndicesKernel_cu_33a4b88b42_validate_compressed_sparse_indices_kernelILNS2_8CDimNameE0ENS2_18CUDAKernelLauncherENS2_14EmptyVecKernelENS2_8DummyVecELm0EEEvRKNS_6TensorESA_lllENKUlvE1_clEvENKUlvE0_clEvEUllllllE_St5arrayIPcLm6EELi4E23TrivialOffsetCalculatorILi5EjESH_ILi1EjENS0_6memory15LoadWithoutCastENSK_16StoreWithoutCastEEEviT_T0_T2_T3_T4_T5_
        .type           _ZN2at6native27unrolled_elementwise_kernelIZZZNS0_67_GLOBAL__N__bb565c37_34_ValidateCompressedIndicesKernel_cu_33a4b88b42_validate_compressed_sparse_indices_kernelILNS2_8CDimNameE0ENS2_18CUDAKernelLauncherENS2_14EmptyVecKernelENS2_8DummyVecELm0EEEvRKNS_6TensorESA_lllENKUlvE1_clEvENKUlvE0_clEvEUllllllE_St5arrayIPcLm6EELi4E23TrivialOffsetCalculatorILi5EjESH_ILi1EjENS0_6memory15LoadWithoutCastENSK_16StoreWithoutCastEEEviT_T0_T2_T3_T4_T5_,@function
        .size           _ZN2at6native27unrolled_elementwise_kernelIZZZNS0_67_GLOBAL__N__bb565c37_34_ValidateCompressedIndicesKernel_cu_33a4b88b42_validate_compressed_sparse_indices_kernelILNS2_8CDimNameE0ENS2_18CUDAKernelLauncherENS2_14EmptyVecKernelENS2_8DummyVecELm0EEEvRKNS_6TensorESA_lllENKUlvE1_clEvENKUlvE0_clEvEUllllllE_St5arrayIPcLm6EELi4E23TrivialOffsetCalculatorILi5EjESH_ILi1EjENS0_6memory15LoadWithoutCastENSK_16StoreWithoutCastEEEviT_T0_T2_T3_T4_T5_,(.L_x_34675 - _ZN2at6native27unrolled_elementwise_kernelIZZZNS0_67_GLOBAL__N__bb565c37_34_ValidateCompressedIndicesKernel_cu_33a4b88b42_validate_compressed_sparse_indices_kernelILNS2_8CDimNameE0ENS2_18CUDAKernelLauncherENS2_14EmptyVecKernelENS2_8DummyVecELm0EEEvRKNS_6TensorESA_lllENKUlvE1_clEvENKUlvE0_clEvEUllllllE_St5arrayIPcLm6EELi4E23TrivialOffsetCalculatorILi5EjESH_ILi1EjENS0_6memory15LoadWithoutCastENSK_16StoreWithoutCastEEEviT_T0_T2_T3_T4_T5_)
        .other          _ZN2at6native27unrolled_elementwise_kernelIZZZNS0_67_GLOBAL__N__bb565c37_34_ValidateCompressedIndicesKernel_cu_33a4b88b42_validate_compressed_sparse_indices_kernelILNS2_8CDimNameE0ENS2_18CUDAKernelLauncherENS2_14EmptyVecKernelENS2_8DummyVecELm0EEEvRKNS_6TensorESA_lllENKUlvE1_clEvENKUlvE0_clEvEUllllllE_St5arrayIPcLm6EELi4E23TrivialOffsetCalculatorILi5EjESH_ILi1EjENS0_6memory15LoadWithoutCastENSK_16StoreWithoutCastEEEviT_T0_T2_T3_T4_T5_,@"STO_CUDA_ENTRY STV_DEFAULT"
_ZN2at6native27unrolled_elementwise_kernelIZZZNS0_67_GLOBAL__N__bb565c37_34_ValidateCompressedIndicesKernel_cu_33a4b88b42_validate_compressed_sparse_indices_kernelILNS2_8CDimNameE0ENS2_18CUDAKernelLauncherENS2_14EmptyVecKernelENS2_8DummyVecELm0EEEvRKNS_6TensorESA_lllENKUlvE1_clEvENKUlvE0_clEvEUllllllE_St5arrayIPcLm6EELi4E23TrivialOffsetCalculatorILi5EjESH_ILi1EjENS0_6memory15LoadWithoutCastENSK_16StoreWithoutCastEEEviT_T0_T2_T3_T4_T5_:
.text._ZN2at6native27unrolled_elementwise_kernelIZZZNS0_67_GLOBAL__N__bb565c37_34_ValidateCompressedIndicesKernel_cu_33a4b88b42_validate_compressed_sparse_indices_kernelILNS2_8CDimNameE0ENS2_18CUDAKernelLauncherENS2_14EmptyVecKernelENS2_8DummyVecELm0EEEvRKNS_6TensorESA_lllENKUlvE1_clEvENKUlvE0_clEvEUllllllE_St5arrayIPcLm6EELi4E23TrivialOffsetCalculatorILi5EjESH_ILi1EjENS0_6memory15LoadWithoutCastENSK_16StoreWithoutCastEEEviT_T0_T2_T3_T4_T5_:
        /* <DEDUP_REMOVED lines=132> */
.L_x_19721:
[----:B------:R-:W-:Y:S05]  /*0840*/  BSYNC.RECONVERGENT B8 ;  /* 0x0000000000087941 */ /* 0x000fea0003800200 */
.L_x_19720:
        /* <DEDUP_REMOVED lines=21> */
.L_x_19723:
[----:B------:R-:W-:Y:S05]  /*09a0*/  BSYNC.RECONVERGENT B8 ;  /* 0x0000000000087941 */ /* 0x000fea0003800200 */
.L_x_19722:
        /* <DEDUP_REMOVED lines=26> */
.L_x_19725:
[----:B------:R-:W-:Y:S05]  /*0b50*/  BSYNC.RECONVERGENT B8 ;  /* 0x0000000000087941 */ /* 0x000fea0003800200 */
.L_x_19724:
        /* <DEDUP_REMOVED lines=17> */
.L_x_19752:
        /* <DEDUP_REMOVED lines=28> */
.L_x_19729:
[----:B------:R-:W-:Y:S01]  /*0e30*/  MOV R8, R28 ;  /* 0x0000001c00087202 */ /* 0x000fe20000000f00 */
[----:B------:R-:W-:Y:S01]  /*0e40*/  IMAD.MOV.U32 R4, RZ, RZ, R11 ;  /* 0x000000ffff047224 */ /* 0x000fe200078e000b */
[----:B------:R-:W-:Y:S01]  /*0e50*/  MOV R3, R15 ;  /* 0x0000000f00037202 */ /* 0x000fe20000000f00 */
[----:B------:R-:W-:Y:S01]  /*0e60*/  IMAD.MOV.U32 R2, RZ, RZ, R14 ;  /* 0x000000ffff027224 */ /* 0x000fe200078e000e */
[----:B------:R-:W-:-:S07]  /*0e70*/  MOV R0, 0xe90 ;  /* 0x00000e9000007802 */ /* 0x000fce0000000f00 */
[----:B------:R-:W-:Y:S05]  /*0e80*/  CALL.REL.NOINC `($__internal_46_$__cuda_sm20_div_s64) ;  /* 0x0000010000347944 */ /* 0x000fea0003c00000 */
[----:B------:R-:W-:Y:S02]  /*0e90*/  IMAD.MOV.U32 R18, RZ, RZ, R2 ;  /* 0x000000ffff127224 */ /* 0x000fe400078e0002 */
[----:B------:R-:W-:-:S07]  /*0ea0*/  IMAD.MOV.U32 R19, RZ, RZ, R3 ;  /* 0x000000ffff137224 */ /* 0x000fce00078e0003 */
.L_x_19730:
[----:B------:R-:W-:Y:S05]  /*0eb0*/  BSYNC.RECONVERGENT B1 ;  /* 0x0000000000017941 */ /* 0x000fea0003800200 */
.L_x_19728:
        /* <DEDUP_REMOVED lines=43> */
.L_x_19732:
[----:B------:R-:W-:Y:S01]  /*1170*/  IMAD.MOV.U32 R8, RZ, RZ, R18 ;  /* 0x000000ffff087224 */ /* 0x000fe200078e0012 */
[----:B------:R-:W-:Y:S01]  /*1180*/  MOV R4, R19 ;  /* 0x0000001300047202 */ /* 0x000fe20000000f00 */
[----:B------:R-:W-:Y:S01]  /*1190*/  IMAD.MOV.U32 R2, RZ, RZ, R20 ;  /* 0x000000ffff027224 */ /* 0x000fe200078e0014 */
[----:B------:R-:W-:Y:S01]  /*11a0*/  MOV R0, 0x11d0 ;  /* 0x000011d000007802 */ /* 0x000fe20000000f00 */
[----:B------:R-:W-:-:S07]  /*11b0*/  IMAD.MOV.U32 R3, RZ, RZ, R21 ;  /* 0x000000ffff037224 */ /* 0x000fce00078e0015 */
[----:B------:R-:W-:Y:S05]  /*11c0*/  CALL.REL.NOINC `($__internal_46_$__cuda_sm20_div_s64) ;  /* 0x000000fc00647944 */ /* 0x000fea0003c00000 */
[----:B------:R-:W-:Y:S01]  /*11d0*/  MOV R16, R2 ;  /* 0x0000000200107202 */ /* 0x000fe20000000f00 */
[----:B------:R-:W-:-:S07]  /*11e0*/  IMAD.MOV.U32 R17, RZ, RZ, R3 ;  /* 0x000000ffff117224 */ /* 0x000fce00078e0003 */
.L_x_19733:
[----:B------:R-:W-:Y:S05]  /*11f0*/  BSYNC.RECONVERGENT B1 ;  /* 0x0000000000017941 */ /* 0x000fea0003800200 */
.L_x_19731:
        /* <DEDUP_REMOVED lines=44> */
.L_x_19735:
        /* <DEDUP_REMOVED lines=8> */
.L_x_19736:
[----:B------:R-:W-:Y:S05]  /*1540*/  BSYNC.RECONVERGENT B1 ;  /* 0x0000000000017941 */ /* 0x000fea0003800200 */
.L_x_19734:
        /* <DEDUP_REMOVED lines=43> */
.L_x_19738:
[----:B------:R-:W-:Y:S01]  /*1800*/  IMAD.MOV.U32 R8, RZ, RZ, R20 ;  /* 0x000000ffff087224 */ /* 0x000fe200078e0014 */
[----:B------:R-:W-:Y:S01]  /*1810*/  MOV R2, R18 ;  /* 0x0000001200027202 */ /* 0x000fe20000000f00 */
[----:B------:R-:W-:Y:S01]  /*1820*/  IMAD.MOV.U32 R4, RZ, RZ, R21 ;  /* 0x000000ffff047224 */ /* 0x000fe200078e0015 */
[----:B------:R-:W-:Y:S01]  /*1830*/  MOV R0, 0x1860 ;  /* 0x0000186000007802 */ /* 0x000fe20000000f00 */
[----:B------:R-:W-:-:S07]  /*1840*/  IMAD.MOV.U32 R3, RZ, RZ, R19 ;  /* 0x000000ffff037224 */ /* 0x000fce00078e0013 */
[----:B------:R-:W-:Y:S05]  /*1850*/  CALL.REL.NOINC `($__internal_46_$__cuda_sm20_div_s64) ;  /* 0x000000f400c07944 */ /* 0x000fea0003c00000 */
[----:B------:R-:W-:Y:S01]  /*1860*/  IMAD.MOV.U32 R16, RZ, RZ, R2 ;  /* 0x000000ffff107224 */ /* 0x000fe200078e0002 */
[----:B------:R-:W-:-:S07]  /*1870*/  MOV R17, R3 ;  /* 0x0000000300117202 */ /* 0x000fce0000000f00 */
.L_x_19739:
[----:B------:R-:W-:Y:S05]  /*1880*/  BSYNC.RECONVERGENT B1 ;  /* 0x0000000000017941 */ /* 0x000fea0003800200 */
.L_x_19737:
        /* <DEDUP_REMOVED lines=44> */
.L_x_19741:
        /* <DEDUP_REMOVED lines=8> */
.L_x_19742:
[----:B------:R-:W-:Y:S05]  /*1bd0*/  BSYNC.RECONVERGENT B1 ;  /* 0x0000000000017941 */ /* 0x000fea0003800200 */
.L_x_19740:
        /* <DEDUP_REMOVED lines=44> */
.L_x_19744:
        /* <DEDUP_REMOVED lines=8> */
.L_x_19745:
[----:B------:R-:W-:Y:S05]  /*1f20*/  BSYNC.RECONVERGENT B1 ;  /* 0x0000000000017941 */ /* 0x000fea0003800200 */
.L_x_19743:
        /* <DEDUP_REMOVED lines=44> */
.L_x_19747:
        /* <DEDUP_REMOVED lines=8> */
.L_x_19748:
[----:B------:R-:W-:Y:S05]  /*2270*/  BSYNC.RECONVERGENT B1 ;  /* 0x0000000000017941 */ /* 0x000fea0003800200 */
.L_x_19746:
        /* <DEDUP_REMOVED lines=45> */
.L_x_19750:
        /* <DEDUP_REMOVED lines=8> */
.L_x_19751:
[----:B------:R-:W-:Y:S05]  /*25d0*/  BSYNC.RECONVERGENT B1 ;  /* 0x0000000000017941 */ /* 0x000fea0003800200 */
.L_x_19749:
        /* <DEDUP_REMOVED lines=23> */
.L_x_19727:
[----:B------:R-:W-:-:S07]  /*2750*/  IADD3 R9, PT, PT, R10, 0x3, RZ ;  /* 0x000000030a097810 */ /* 0x000fce0007ffe0ff */
.L_x_19726:
        /* <DEDUP_REMOVED lines=31> */
.L_x_19756:
        /* <DEDUP_REMOVED lines=8> */
.L_x_19757:
[----:B------:R-:W-:Y:S05]  /*29d0*/  BSYNC.RECONVERGENT B0 ;  /* 0x0000000000007941 */ /* 0x000fea0003800200 */
.L_x_19755:
        /* <DEDUP_REMOVED lines=42> */
.L_x_19759:
        /* <DEDUP_REMOVED lines=8> */
.L_x_19760:
[----:B------:R-:W-:Y:S05]  /*2d00*/  BSYNC.RECONVERGENT B0 ;  /* 0x0000000000007941 */ /* 0x000fea0003800200 */
.L_x_19758:
        /* <DEDUP_REMOVED lines=44> */
.L_x_19762:
[----:B------:R-:W-:Y:S01]  /*2fd0*/  IMAD.MOV.U32 R8, RZ, RZ, R18 ;  /* 0x000000ffff087224 */ /* 0x000fe200078e0012 */
[----:B------:R-:W-:Y:S01]  /*2fe0*/  MOV R4, R19 ;  /* 0x0000001300047202 */ /* 0x000fe20000000f00 */
[----:B------:R-:W-:Y:S01]  /*2ff0*/  IMAD.MOV.U32 R2, RZ, RZ, R10 ;  /* 0x000000ffff027224 */ /* 0x000fe200078e000a */
[----:B------:R-:W-:Y:S02]  /*3000*/  MOV R3, R11 ;  /* 0x0000000b00037202 */ /* 0x000fe40000000f00 */
[----:B------:R-:W-:-:S07]  /*3010*/  MOV R0, 0x3030 ;  /* 0x0000303000007802 */ /* 0x000fce0000000f00 */
[----:B------:R-:W-:Y:S05]  /*3020*/  CALL.REL.NOINC `($__internal_46_$__cuda_sm20_div_s64) ;  /* 0x000000dc00cc7944 */ /* 0x000fea0003c00000 */
[----:B------:R-:W-:Y:S01]  /*3030*/  IMAD.MOV.U32 R14, RZ, RZ, R2 ;  /* 0x000000ffff0e7224 */ /* 0x000fe200078e0002 */
[----:B------:R-:W-:-:S07]  /*3040*/  MOV R15, R3 ;  /* 0x00000003000f7202 */ /* 0x000fce0000000f00 */
.L_x_19763:
[----:B------:R-:W-:Y:S05]  /*3050*/  BSYNC.RECONVERGENT B0 ;  /* 0x0000000000007941 */ /* 0x000fea0003800200 */
.L_x_19761:
        /* <DEDUP_REMOVED lines=44> */
.L_x_19765:
[----:B------:R-:W-:Y:S01]  /*3320*/  MOV R8, R14 ;  /* 0x0000000e00087202 */ /* 0x000fe20000000f00 */
[----:B------:R-:W-:Y:S01]  /*3330*/  IMAD.MOV.U32 R4, RZ, RZ, R15 ;  /* 0x000000ffff047224 */ /* 0x000fe200078e000f */
[----:B------:R-:W-:Y:S01]  /*3340*/  MOV R2, R16 ;  /* 0x0000001000027202 */ /* 0x000fe20000000f00 */
[----:B------:R-:W-:Y:S01]  /*3350*/  IMAD.MOV.U32 R3, RZ, RZ, R17 ;  /* 0x000000ffff037224 */ /* 0x000fe200078e0011 */
[----:B------:R-:W-:-:S07]  /*3360*/  MOV R0, 0x3380 ;  /* 0x0000338000007802 */ /* 0x000fce0000000f00 */
[----:B------:R-:W-:Y:S05]  /*3370*/  CALL.REL.NOINC `($__internal_46_$__cuda_sm20_div_s64) ;  /* 0x000000d800f87944 */ /* 0x000fea0003c00000 */
[----:B------:R-:W-:Y:S01]  /*3380*/  MOV R28, R2 ;  /* 0x00000002001c7202 */ /* 0x000fe20000000f00 */
[----:B------:R-:W-:-:S07]  /*3390*/  IMAD.MOV.U32 R11, RZ, RZ, R3 ;  /* 0x000000ffff0b7224 */ /* 0x000fce00078e0003 */
.L_x_19766:
[----:B------:R-:W-:Y:S05]  /*33a0*/  BSYNC.RECONVERGENT B0 ;  /* 0x0000000000007941 */ /* 0x000fea0003800200 */
.L_x_19764:
        /* <DEDUP_REMOVED lines=17> */
.L_x_19754:
        /* <DEDUP_REMOVED lines=31> */
.L_x_19769:
        /* <DEDUP_REMOVED lines=8> */
.L_x_19770:
[----:B------:R-:W-:Y:S05]  /*3730*/  BSYNC.RECONVERGENT B0 ;  /* 0x0000000000007941 */ /* 0x000fea0003800200 */
.L_x_19768:
        /* <DEDUP_REMOVED lines=42> */
.L_x_19772:
        /* <DEDUP_REMOVED lines=8> */
.L_x_19773:
[----:B------:R-:W-:Y:S05]  /*3a60*/  BSYNC.RECONVERGENT B0 ;  /* 0x0000000000007941 */ /* 0x000fea0003800200 */
.L_x_19771:
        /* <DEDUP_REMOVED lines=17> */
.L_x_19767:
        /* <DEDUP_REMOVED lines=31> */
.L_x_19775:
[----:B------:R-:W-:Y:S01]  /*3d70*/  IMAD.MOV.U32 R0, RZ, RZ, R3 ;  /* 0x000000ffff007224 */ /* 0x000fe200078e0003 */
[----:B------:R-:W-:Y:S01]  /*3d80*/  MOV R17, R28 ;  /* 0x0000001c00117202 */ /* 0x000fe20000000f00 */
[----:B------:R-:W-:Y:S01]  /*3d90*/  IMAD.MOV.U32 R16, RZ, RZ, R11 ;  /* 0x000000ffff107224 */ /* 0x000fe200078e000b */
[----:B------:R-:W-:-:S07]  /*3da0*/  MOV R3, 0x3dc0 ;  /* 0x00003dc000037802 */ /* 0x000fce0000000f00 */
[----:B------:R-:W-:Y:S05]  /*3db0*/  CALL.REL.NOINC `($__internal_47_$__cuda_sm20_rem_s64) ;  /* 0x000000d400c47944 */ /* 0x000fea0003c00000 */
[----:B------:R-:W-:Y:S01]  /*3dc0*/  MOV R2, R0 ;  /* 0x0000000000027202 */ /* 0x000fe20000000f00 */
[----:B------:R-:W-:-:S07]  /*3dd0*/  IMAD.MOV.U32 R3, RZ, RZ, R5 ;  /* 0x000000ffff037224 */ /* 0x000fce00078e0005 */
.L_x_19776:
[----:B------:R-:W-:Y:S05]  /*3de0*/  BSYNC.RECONVERGENT B0 ;  /* 0x0000000000007941 */ /* 0x000fea0003800200 */
.L_x_19774:
[----:B------:R-:W0:Y:S02]  /*3df0*/  LDC.64 R4, c[0x0][0x3b0] ;  /* 0x0000ec00ff047b82 */ /* 0x000e240000000a00 */
[----:B0-----:R-:W-:-:S06]  /*3e00*/  IMAD.WIDE.U32 R4, R9, 0x8, R4 ;  /* 0x0000000809047825 */ /* 0x001fcc00078e0004 */
[----:B------:R-:W2:Y:S02]  /*3e10*/  LDG.E.64 R4, desc[UR36][R4.64] ;  /* 0x0000002404047981 */ /* 0x000ea4000c1e1b00 */
[----:B--2---:R-:W-:Y:S02]  /*3e20*/  IMAD R3, R3, R4, RZ ;  /* 0x0000000403037224 */ /* 0x004fe400078e02ff */
[----:B------:R-:W-:-:S04]  /*3e30*/  IMAD.WIDE.U32 R22, R4, R2, R22 ;  /* 0x0000000204167225 */ /* 0x000fc800078e0016 */
[----:B------:R-:W-:-:S05]  /*3e40*/  IMAD R3, R5, R2, R3 ;  /* 0x0000000205037224 */ /* 0x000fca00078e0203 */
[----:B------:R-:W-:-:S07]  /*3e50*/  IADD3 R23, PT, PT, R23, R3, RZ ;  /* 0x0000000317177210 */ /* 0x000fce0007ffe0ff */
.L_x_19753:
        /* <DEDUP_REMOVED lines=14> */
.L_x_19779:
        /* <DEDUP_REMOVED lines=22> */
.L_x_19778:
[----:B------:R-:W-:Y:S05]  /*40a0*/  BSYNC.RECONVERGENT B8 ;  /* 0x0000000000087941 */ /* 0x000fea0003800200 */
.L_x_19777:
[----:B------:R-:W-:-:S05]  /*40b0*/  IADD3 R16, P0, PT, R16, 0x8, RZ ;  /* 0x0000000810107810 */ /* 0x000fca0007f1e0ff */
[----:B------:R-:W-:Y:S01]  /*40c0*/  IMAD.X R17, RZ, RZ, R17, P0 ;  /* 0x000000ffff117224 */ /* 0x000fe200000e0611 */
[----:B------:R-:W-:-:S04]  /*40d0*/  ISETP.GE.U32.AND P0, PT, R16, R18, PT ;  /* 0x000000121000720c */ /* 0x000fc80003f06070 */
[----:B------:R-:W-:-:S13]  /*40e0*/  ISETP.GE.U32.AND.EX P0, PT, R17, R19, PT, P0 ;  /* 0x000000131100720c */ /* 0x000fda0003f06100 */
[----:B------:R-:W-:Y:S05]  /*40f0*/  @!P0 BRA `(.L_x_19779) ;  /* 0xfffffffc00908947 */ /* 0x000fea000383ffff */
.L_x_19719:
[----:B------:R-:W-:Y:S05]  /*4100*/  BSYNC.RECONVERGENT B7 ;  /* 0x0000000000077941 */ /* 0x000fea0003800200 */
.L_x_19718:
        /* <DEDUP_REMOVED lines=26> */
.L_x_19783:
[----:B------:R-:W-:Y:S05]  /*42b0*/  BSYNC.RECONVERGENT B8 ;  /* 0x0000000000087941 */ /* 0x000fea0003800200 */
.L_x_19782:
        /* <DEDUP_REMOVED lines=21> */
.L_x_19785:
[----:B------:R-:W-:Y:S05]  /*4410*/  BSYNC.RECONVERGENT B8 ;  /* 0x0000000000087941 */ /* 0x000fea0003800200 */
.L_x_19784:
        /* <DEDUP_REMOVED lines=26> */
.L_x_19787:
[----:B------:R-:W-:Y:S05]  /*45c0*/  BSYNC.RECONVERGENT B8 ;  /* 0x0000000000087941 */ /* 0x000fea0003800200 */
.L_x_19786:
        /* <DEDUP_REMOVED lines=18> */
.L_x_19814:
        /* <DEDUP_REMOVED lines=28> */
.L_x_19791:
        /* <DEDUP_REMOVED lines=8> */
.L_x_19792:
[----:B------:R-:W-:Y:S05]  /*4930*/  BSYNC.RECONVERGENT B1 ;  /* 0x0000000000017941 */ /* 0x000fea0003800200 */
.L_x_19790:
        /* <DEDUP_REMOVED lines=43> */
.L_x_19794:
        /* <DEDUP_REMOVED lines=8> */
.L_x_19795:
[----:B------:R-:W-:Y:S05]  /*4c70*/  BSYNC.RECONVERGENT B1 ;  /* 0x0000000000017941 */ /* 0x000fea0003800200 */
.L_x_19793:
        /* <DEDUP_REMOVED lines=44> */
.L_x_19797:
        /* <DEDUP_REMOVED lines=8> */
.L_x_19798:
[----:B------:R-:W-:Y:S05]  /*4fc0*/  BSYNC.RECONVERGENT B1 ;  /* 0x0000000000017941 */ /* 0x000fea0003800200 */
.L_x_19796:
        /* <DEDUP_REMOVED lines=44> */
.L_x_19800:
        /* <DEDUP_REMOVED lines=8> */
.L_x_19801:
[----:B------:R-:W-:Y:S05]  /*5310*/  BSYNC.RECONVERGENT B1 ;  /* 0x0000000000017941 */ /* 0x000fea0003800200 */
.L_x_19799:
        /* <DEDUP_REMOVED lines=44> */
.L_x_19803:
        /* <DEDUP_REMOVED lines=8> */
.L_x_19804:
[----:B------:R-:W-:Y:S05]  /*5660*/  BSYNC.RECONVERGENT B1 ;  /* 0x0000000000017941 */ /* 0x000fea0003800200 */
.L_x_19802:
        /* <DEDUP_REMOVED lines=44> */
.L_x_19806:
        /* <DEDUP_REMOVED lines=8> */
.L_x_19807:
[----:B------:R-:W-:Y:S05]  /*59b0*/  BSYNC.RECONVERGENT B1 ;  /* 0x0000000000017941 */ /* 0x000fea0003800200 */
.L_x_19805:
        /* <DEDUP_REMOVED lines=44> */
.L_x_19809:
        /* <DEDUP_REMOVED lines=8> */
.L_x_19810:
[----:B------:R-:W-:Y:S05]  /*5d00*/  BSYNC.RECONVERGENT B1 ;  /* 0x0000000000017941 */ /* 0x000fea0003800200 */
.L_x_19808:
        /* <DEDUP_REMOVED lines=44> */
.L_x_19812:
        /* <DEDUP_REMOVED lines=8> */
.L_x_19813:
[----:B------:R-:W-:Y:S05]  /*6050*/  BSYNC.RECONVERGENT B1 ;  /* 0x0000000000017941 */ /* 0x000fea0003800200 */
.L_x_19811:
        /* <DEDUP_REMOVED lines=22> */
.L_x_19789:
[----:B------:R-:W-:-:S07]  /*61c0*/  VIADD R9, R10, 0x3 ;  /* 0x000000030a097836 */ /* 0x000fce0000000000 */
.L_x_19788:
        /* <DEDUP_REMOVED lines=31> */
.L_x_19818:
        /* <DEDUP_REMOVED lines=8> */
.L_x_19819:
[----:B------:R-:W-:Y:S05]  /*6440*/  BSYNC.RECONVERGENT B0 ;  /* 0x0000000000007941 */ /* 0x000fea0003800200 */
.L_x_19817:
        /* <DEDUP_REMOVED lines=43> */
.L_x_19821:
        /* <DEDUP_REMOVED lines=8> */
.L_x_19822:
[----:B------:R-:W-:Y:S05]  /*6780*/  BSYNC.RECONVERGENT B0 ;  /* 0x0000000000007941 */ /* 0x000fea0003800200 */
.L_x_19820:
        /* <DEDUP_REMOVED lines=44> */
.L_x_19824:
        /* <DEDUP_REMOVED lines=8> */
.L_x_19825:
[----:B------:R-:W-:Y:S05]  /*6ad0*/  BSYNC.RECONVERGENT B0 ;  /* 0x0000000000007941 */ /* 0x000fea0003800200 */
.L_x_19823:
        /* <DEDUP_REMOVED lines=44> */
.L_x_19827:
        /* <DEDUP_REMOVED lines=8> */
.L_x_19828:
[----:B------:R-:W-:Y:S05]  /*6e20*/  BSYNC.RECONVERGENT B0 ;  /* 0x0000000000007941 */ /* 0x000fea0003800200 */
.L_x_19826:
        /* <DEDUP_REMOVED lines=17> */
.L_x_19816:
        /* <DEDUP_REMOVED lines=31> */
.L_x_19831:
        /* <DEDUP_REMOVED lines=8> */
.L_x_19832:
[----:B------:R-:W-:Y:S05]  /*71b0*/  BSYNC.RECONVERGENT B0 ;  /* 0x0000000000007941 */ /* 0x000fea0003800200 */
.L_x_19830:
        /* <DEDUP_REMOVED lines=43> */
.L_x_19834:
        /* <DEDUP_REMOVED lines=8> */
.L_x_19835:
[----:B------:R-:W-:Y:S05]  /*74f0*/  BSYNC.RECONVERGENT B0 ;  /* 0x0000000000007941 */ /* 0x000fea0003800200 */
.L_x_19833:
        /* <DEDUP_REMOVED lines=17> */
.L_x_19829:
        /* <DEDUP_REMOVED lines=31> */
.L_x_19837:
[----:B------:R-:W-:Y:S02]  /*7800*/  MOV R0, R3 ;  /* 0x0000000300007202 */ /* 0x000fe40000000f00 */
[----:B------:R-:W-:-:S07]  /*7810*/  MOV R3, 0x7830 ;  /* 0x0000783000037802 */ /* 0x000fce0000000f00 */
[----:B------:R-:W-:Y:S05]  /*7820*/  CALL.REL.NOINC `($__internal_47_$__cuda_sm20_rem_s64) ;  /* 0x0000009c00287944 */ /* 0x000fea0003c00000 */
[----:B------:R-:W-:Y:S01]  /*7830*/  IMAD.MOV.U32 R2, RZ, RZ, R0 ;  /* 0x000000ffff027224 */ /* 0x000fe200078e0000 */
[----:B------:R-:W-:-:S07]  /*7840*/  MOV R3, R5 ;  /* 0x0000000500037202 */ /* 0x000fce0000000f00 */
.L_x_19838:
[----:B------:R-:W-:Y:S05]  /*7850*/  BSYNC.RECONVERGENT B0 ;  /* 0x0000000000007941 */ /* 0x000fea0003800200 */
.L_x_19836:
[----:B------:R-:W0:Y:S02]  /*7860*/  LDC.64 R4, c[0x0][0x3b0] ;  /* 0x0000ec00ff047b82 */ /* 0x000e240000000a00 */
[----:B0-----:R-:W-:-:S06]  /*7870*/  IMAD.WIDE.U32 R4, R9, 0x8, R4 ;  /* 0x0000000809047825 */ /* 0x001fcc00078e0004 */
[----:B------:R-:W2:Y:S02]  /*7880*/  LDG.E.64 R4, desc[UR36][R4.64] ;  /* 0x0000002404047981 */ /* 0x000ea4000c1e1b00 */
[----:B--2---:R-:W-:Y:S02]  /*7890*/  IMAD R3, R3, R4, RZ ;  /* 0x0000000403037224 */ /* 0x004fe400078e02ff */
[----:B------:R-:W-:-:S04]  /*78a0*/  IMAD.WIDE.U32 R22, R4, R2, R22 ;  /* 0x0000000204167225 */ /* 0x000fc800078e0016 */
[----:B------:R-:W-:-:S04]  /*78b0*/  IMAD R3, R5, R2, R3 ;  /* 0x0000000205037224 */ /* 0x000fc800078e0203 */
[----:B------:R-:W-:-:S07]  /*78c0*/  IMAD.IADD R23, R23, 0x1, R3 ;  /* 0x0000000117177824 */ /* 0x000fce00078e0203 */
.L_x_19815:
        /* <DEDUP_REMOVED lines=14> */
.L_x_19841:
        /* <DEDUP_REMOVED lines=22> */
.L_x_19840:
[----:B------:R-:W-:Y:S05]  /*7b10*/  BSYNC.RECONVERGENT B8 ;  /* 0x0000000000087941 */ /* 0x000fea0003800200 */
.L_x_19839:
[----:B------:R-:W-:-:S04]  /*7b20*/  IADD3 R16, P0, PT, R16, 0x8, RZ ;  /* 0x0000000810107810 */ /* 0x000fc80007f1e0ff */
[----:B------:R-:W-:Y:S02]  /*7b30*/  IADD3.X R17, PT, PT, RZ, R17, RZ, P0, !PT ;  /* 0x00000011ff117210 */ /* 0x000fe400007fe4ff */
[----:B------:R-:W-:-:S04]  /*7b40*/  ISETP.GE.U32.AND P0, PT, R16, R19, PT ;  /* 0x000000131000720c */ /* 0x000fc80003f06070 */
[----:B------:R-:W-:-:S13]  /*7b50*/  ISETP.GE.U32.AND.EX P0, PT, R17, R18, PT, P0 ;  /* 0x000000121100720c */ /* 0x000fda0003f06100 */
[----:B------:R-:W-:Y:S05]  /*7b60*/  @!P0 BRA `(.L_x_19841) ;  /* 0xfffffffc00908947 */ /* 0x000fea000383ffff */
.L_x_19781:
[----:B------:R-:W-:Y:S05]  /*7b70*/  BSYNC.RECONVERGENT B7 ;  /* 0x0000000000077941 */ /* 0x000fea0003800200 */
.L_x_19780:
        /* <DEDUP_REMOVED lines=25> */
.L_x_19845:
[----:B------:R-:W-:Y:S05]  /*7d10*/  BSYNC.RECONVERGENT B8 ;  /* 0x0000000000087941 */ /* 0x000fea0003800200 */
.L_x_19844:
        /* <DEDUP_REMOVED lines=21> */
.L_x_19847:
[----:B------:R-:W-:Y:S05]  /*7e70*/  BSYNC.RECONVERGENT B8 ;  /* 0x0000000000087941 */ /* 0x000fea0003800200 */
.L_x_19846:
        /* <DEDUP_REMOVED lines=26> */
.L_x_19849:
[----:B------:R-:W-:Y:S05]  /*8020*/  BSYNC.RECONVERGENT B8 ;  /* 0x0000000000087941 */ /* 0x000fea0003800200 */
.L_x_19848:
        /* <DEDUP_REMOVED lines=18> */
.L_x_19876:
        /* <DEDUP_REMOVED lines=28> */
.L_x_19853:
        /* <DEDUP_REMOVED lines=8> */
.L_x_19854:
[----:B------:R-:W-:Y:S05]  /*8390*/  BSYNC.RECONVERGENT B1 ;  /* 0x0000000000017941 */ /* 0x000fea0003800200 */
.L_x_19852:
        /* <DEDUP_REMOVED lines=43> */
.L_x_19856:
        /* <DEDUP_REMOVED lines=8> */
.L_x_19857:
[----:B------:R-:W-:Y:S05]  /*86d0*/  BSYNC.RECONVERGENT B1 ;  /* 0x0000000000017941 */ /* 0x000fea0003800200 */
.L_x_19855:
        /* <DEDUP_REMOVED lines=45> */
.L_x_19859:
        /* <DEDUP_REMOVED lines=8> */
.L_x_19860:
[----:B------:R-:W-:Y:S05]  /*8a30*/  BSYNC.RECONVERGENT B1 ;  /* 0x0000000000017941 */ /* 0x000fea0003800200 */
.L_x_19858:
        /* <DEDUP_REMOVED lines=44> */
.L_x_19862:
        /* <DEDUP_REMOVED lines=8> */
.L_x_19863:
[----:B------:R-:W-:Y:S05]  /*8d80*/  BSYNC.RECONVERGENT B1 ;  /* 0x0000000000017941 */ /* 0x000fea0003800200 */
.L_x_19861:
        /* <DEDUP_REMOVED lines=45> */
.L_x_19865:
        /* <DEDUP_REMOVED lines=8> */
.L_x_19866:
[----:B------:R-:W-:Y:S05]  /*90e0*/  BSYNC.RECONVERGENT B1 ;  /* 0x0000000000017941 */ /* 0x000fea0003800200 */
.L_x_19864:
        /* <DEDUP_REMOVED lines=44> */
.L_x_19868:
        /* <DEDUP_REMOVED lines=8> */
.L_x_19869:
[----:B------:R-:W-:Y:S05]  /*9430*/  BSYNC.RECONVERGENT B1 ;  /* 0x0000000000017941 */ /* 0x000fea0003800200 */
.L_x_19867:
        /* <DEDUP_REMOVED lines=44> */
.L_x_19871:
        /* <DEDUP_REMOVED lines=8> */
.L_x_19872:
[----:B------:R-:W-:Y:S05]  /*9780*/  BSYNC.RECONVERGENT B1 ;  /* 0x0000000000017941 */ /* 0x000fea0003800200 */
.L_x_19870:
        /* <DEDUP_REMOVED lines=44> */
.L_x_19874:
        /* <DEDUP_REMOVED lines=8> */
.L_x_19875:
[----:B------:R-:W-:Y:S05]  /*9ad0*/  BSYNC.RECONVERGENT B1 ;  /* 0x0000000000017941 */ /* 0x000fea0003800200 */
.L_x_19873:
        /* <DEDUP_REMOVED lines=22> */
.L_x_19851:
[----:B------:R-:W-:-:S07]  /*9c40*/  VIADD R9, R10, 0x3 ;  /* 0x000000030a097836 */ /* 0x000fce0000000000 */
.L_x_19850:
        /* <DEDUP_REMOVED lines=31> */
.L_x_19880:
        /* <DEDUP_REMOVED lines=8> */
.L_x_19881:
[----:B------:R-:W-:Y:S05]  /*9ec0*/  BSYNC.RECONVERGENT B0 ;  /* 0x0000000000007941 */ /* 0x000fea0003800200 */
.L_x_19879:
        /* <DEDUP_REMOVED lines=43> */
.L_x_19883:
        /* <DEDUP_REMOVED lines=8> */
.L_x_19884:
[----:B------:R-:W-:Y:S05]  /*a200*/  BSYNC.RECONVERGENT B0 ;  /* 0x0000000000007941 */ /* 0x000fea0003800200 */
.L_x_19882:
        /* <DEDUP_REMOVED lines=44> */
.L_x_19886:
        /* <DEDUP_REMOVED lines=8> */
.L_x_19887:
[----:B------:R-:W-:Y:S05]  /*a550*/  BSYNC.RECONVERGENT B0 ;  /* 0x0000000000007941 */ /* 0x000fea0003800200 */
.L_x_19885:
        /* <DEDUP_REMOVED lines=44> */
.L_x_19889:
        /* <DEDUP_REMOVED lines=8> */
.L_x_19890:
[----:B------:R-:W-:Y:S05]  /*a8a0*/  BSYNC.RECONVERGENT B0 ;  /* 0x0000000000007941 */ /* 0x000fea0003800200 */
.L_x_19888:
        /* <DEDUP_REMOVED lines=17> */
.L_x_19878:
        /* <DEDUP_REMOVED lines=31> */
.L_x_19893:
        /* <DEDUP_REMOVED lines=8> */
.L_x_19894:
[----:B------:R-:W-:Y:S05]  /*ac30*/  BSYNC.RECONVERGENT B0 ;  /* 0x0000000000007941 */ /* 0x000fea0003800200 */
.L_x_19892:
        /* <DEDUP_REMOVED lines=43> */
.L_x_19896:
        /* <DEDUP_REMOVED lines=8> */
.L_x_19897:
[----:B------:R-:W-:Y:S05]  /*af70*/  BSYNC.RECONVERGENT B0 ;  /* 0x0000000000007941 */ /* 0x000fea0003800200 */
.L_x_19895:
        /* <DEDUP_REMOVED lines=17> */
.L_x_19891:
        /* <DEDUP_REMOVED lines=31> */
.L_x_19899:
[----:B------:R-:W-:Y:S02]  /*b280*/  MOV R0, R3 ;  /* 0x0000000300007202 */ /* 0x000fe40000000f00 */
[----:B------:R-:W-:-:S07]  /*b290*/  MOV R3, 0xb2b0 ;  /* 0x0000b2b000037802 */ /* 0x000fce0000000f00 */
[----:B------:R-:W-:Y:S05]  /*b2a0*/  CALL.REL.NOINC `($__internal_47_$__cuda_sm20_rem_s64) ;  /* 0x0000006000887944 */ /* 0x000fea0003c00000 */
[----:B------:R-:W-:Y:S01]  /*b2b0*/  IMAD.MOV.U32 R2, RZ, RZ, R0 ;  /* 0x000000ffff027224 */ /* 0x000fe200078e0000 */
[----:B------:R-:W-:-:S07]  /*b2c0*/  MOV R3, R5 ;  /* 0x0000000500037202 */ /* 0x000fce0000000f00 */
.L_x_19900:
[----:B------:R-:W-:Y:S05]  /*b2d0*/  BSYNC.RECONVERGENT B0 ;  /* 0x0000000000007941 */ /* 0x000fea0003800200 */
.L_x_19898:
[----:B------:R-:W0:Y:S02]  /*b2e0*/  LDC.64 R4, c[0x0][0x3b0] ;  /* 0x0000ec00ff047b82 */ /* 0x000e240000000a00 */
[----:B0-----:R-:W-:-:S06]  /*b2f0*/  IMAD.WIDE.U32 R4, R9, 0x8, R4 ;  /* 0x0000000809047825 */ /* 0x001fcc00078e0004 */
[----:B------:R-:W2:Y:S02]  /*b300*/  LDG.E.64 R4, desc[UR36][R4.64] ;  /* 0x0000002404047981 */ /* 0x000ea4000c1e1b00 */
[----:B--2---:R-:W-:Y:S02]  /*b310*/  IMAD R3, R3, R4, RZ ;  /* 0x0000000403037224 */ /* 0x004fe400078e02ff */
[----:B------:R-:W-:-:S04]  /*b320*/  IMAD.WIDE.U32 R22, R4, R2, R22 ;  /* 0x0000000204167225 */ /* 0x000fc800078e0016 */
[----:B------:R-:W-:-:S04]  /*b330*/  IMAD R3, R5, R2, R3 ;  /* 0x0000000205037224 */ /* 0x000fc800078e0203 */
[----:B------:R-:W-:-:S07]  /*b340*/  IMAD.IADD R23, R23, 0x1, R3 ;  /* 0x0000000117177824 */ /* 0x000fce00078e0203 */
.L_x_19877:
        /* <DEDUP_REMOVED lines=14> */
.L_x_19903:
        /* <DEDUP_REMOVED lines=22> */
.L_x_19902:
[----:B------:R-:W-:Y:S05]  /*b590*/  BSYNC.RECONVERGENT B8 ;  /* 0x0000000000087941 */ /* 0x000fea0003800200 */
.L_x_19901:
[----:B------:R-:W-:-:S04]  /*b5a0*/  IADD3 R16, P0, PT, R16, 0x8, RZ ;  /* 0x0000000810107810 */ /* 0x000fc80007f1e0ff */
[----:B------:R-:W-:Y:S02]  /*b5b0*/  IADD3.X R17, PT, PT, RZ, R17, RZ, P0, !PT ;  /* 0x00000011ff117210 */ /* 0x000fe400007fe4ff */
[----:B------:R-:W-:-:S04]  /*b5c0*/  ISETP.GE.U32.AND P0, PT, R16, R19, PT ;  /* 0x000000131000720c */ /* 0x000fc80003f06070 */
[----:B------:R-:W-:-:S13]  /*b5d0*/  ISETP.GE.U32.AND.EX P0, PT, R17, R18, PT, P0 ;  /* 0x000000121100720c */ /* 0x000fda0003f06100 */
[----:B------:R-:W-:Y:S05]  /*b5e0*/  @!P0 BRA `(.L_x_19903) ;  /* 0xfffffffc00908947 */ /* 0x000fea000383ffff */
.L_x_19843:
[----:B------:R-:W-:Y:S05]  /*b5f0*/  BSYNC.RECONVERGENT B7 ;  /* 0x0000000000077941 */ /* 0x000fea0003800200 */
.L_x_19842:
        /* <DEDUP_REMOVED lines=25> */
.L_x_19907:
[----:B------:R-:W-:Y:S05]  /*b790*/  BSYNC.RECONVERGENT B8 ;  /* 0x0000000000087941 */ /* 0x000fea0003800200 */
.L_x_19906:
        /* <DEDUP_REMOVED lines=21> */
.L_x_19909:
[----:B------:R-:W-:Y:S05]  /*b8f0*/  BSYNC.RECONVERGENT B8 ;  /* 0x0000000000087941 */ /* 0x000fea0003800200 */
.L_x_19908:
        /* <DEDUP_REMOVED lines=26> */
.L_x_19911:
[----:B------:R-:W-:Y:S05]  /*baa0*/  BSYNC.RECONVERGENT B8 ;  /* 0x0000000000087941 */ /* 0x000fea0003800200 */
.L_x_19910:
        /* <DEDUP_REMOVED lines=17> */
.L_x_19938:
        /* <DEDUP_REMOVED lines=28> */
.L_x_19915:
        /* <DEDUP_REMOVED lines=8> */
.L_x_19916:
[----:B------:R-:W-:Y:S05]  /*be00*/  BSYNC.RECONVERGENT B1 ;  /* 0x0000000000017941 */ /* 0x000fea0003800200 */
.L_x_19914:
        /* <DEDUP_REMOVED lines=43> */
.L_x_19918:
        /* <DEDUP_REMOVED lines=8> */
.L_x_19919:
[----:B------:R-:W-:Y:S05]  /*c140*/  BSYNC.RECONVERGENT B1 ;  /* 0x0000000000017941 */ /* 0x000fea0003800200 */
.L_x_19917:
        /* <DEDUP_REMOVED lines=45> */
.L_x_19921:
        /* <DEDUP_REMOVED lines=8> */
.L_x_19922:
[----:B------:R-:W-:Y:S05]  /*c4a0*/  BSYNC.RECONVERGENT B1 ;  /* 0x0000000000017941 */ /* 0x000fea0003800200 */
.L_x_19920:
        /* <DEDUP_REMOVED lines=44> */
.L_x_19924:
        /* <DEDUP_REMOVED lines=8> */
.L_x_19925:
[----:B------:R-:W-:Y:S05]  /*c7f0*/  BSYNC.RECONVERGENT B1 ;  /* 0x0000000000017941 */ /* 0x000fea0003800200 */
.L_x_19923:
        /* <DEDUP_REMOVED lines=45> */
.L_x_19927:
        /* <DEDUP_REMOVED lines=8> */
.L_x_19928:
[----:B------:R-:W-:Y:S05]  /*cb50*/  BSYNC.RECONVERGENT B1 ;  /* 0x0000000000017941 */ /* 0x000fea0003800200 */
.L_x_19926:
        /* <DEDUP_REMOVED lines=44> */
.L_x_19930:
        /* <DEDUP_REMOVED lines=8> */
.L_x_19931:
[----:B------:R-:W-:Y:S05]  /*cea0*/  BSYNC.RECONVERGENT B1 ;  /* 0x0000000000017941 */ /* 0x000fea0003800200 */
.L_x_19929:
        /* <DEDUP_REMOVED lines=44> */
.L_x_19933:
        /* <DEDUP_REMOVED lines=8> */
.L_x_19934:
[----:B------:R-:W-:Y:S05]  /*d1f0*/  BSYNC.RECONVERGENT B1 ;  /* 0x0000000000017941 */ /* 0x000fea0003800200 */
.L_x_19932:
        /* <DEDUP_REMOVED lines=44> */
.L_x_19936:
        /* <DEDUP_REMOVED lines=8> */
.L_x_19937:
[----:B------:R-:W-:Y:S05]  /*d540*/  BSYNC.RECONVERGENT B1 ;  /* 0x0000000000017941 */ /* 0x000fea0003800200 */
.L_x_19935:
        /* <DEDUP_REMOVED lines=22> */
.L_x_19913:
[----:B------:R-:W-:-:S07]  /*d6b0*/  IADD3 R38, PT, PT, R10, 0x3, RZ ;  /* 0x000000030a267810 */ /* 0x000fce0007ffe0ff */
.L_x_19912:
        /* <DEDUP_REMOVED lines=31> */
.L_x_19942:
        /* <DEDUP_REMOVED lines=8> */
.L_x_19943:
[----:B------:R-:W-:Y:S05]  /*d930*/  BSYNC.RECONVERGENT B0 ;  /* 0x0000000000007941 */ /* 0x000fea0003800200 */
.L_x_19941:
        /* <DEDUP_REMOVED lines=43> */
.L_x_19945:
        /* <DEDUP_REMOVED lines=8> */
.L_x_19946:
[----:B------:R-:W-:Y:S05]  /*dc70*/  BSYNC.RECONVERGENT B0 ;  /* 0x0000000000007941 */ /* 0x000fea0003800200 */
.L_x_19944:
        /* <DEDUP_REMOVED lines=44> */
.L_x_19948:
        /* <DEDUP_REMOVED lines=8> */
.L_x_19949:
[----:B------:R-:W-:Y:S05]  /*dfc0*/  BSYNC.RECONVERGENT B0 ;  /* 0x0000000000007941 */ /* 0x000fea0003800200 */
.L_x_19947:
        /* <DEDUP_REMOVED lines=44> */
.L_x_19951:
        /* <DEDUP_REMOVED lines=8> */
.L_x_19952:
[----:B------:R-:W-:Y:S05]  /*e310*/  BSYNC.RECONVERGENT B0 ;  /* 0x0000000000007941 */ /* 0x000fea0003800200 */
.L_x_19950:
        /* <DEDUP_REMOVED lines=17> */
.L_x_19940:
        /* <DEDUP_REMOVED lines=31> */
.L_x_19955:
        /* <DEDUP_REMOVED lines=8> */
.L_x_19956:
[----:B------:R-:W-:Y:S05]  /*e6a0*/  BSYNC.RECONVERGENT B0 ;  /* 0x0000000000007941 */ /* 0x000fea0003800200 */
.L_x_19954:
        /* <DEDUP_REMOVED lines=43> */
.L_x_19958:
        /* <DEDUP_REMOVED lines=8> */
.L_x_19959:
[----:B------:R-:W-:Y:S05]  /*e9e0*/  BSYNC.RECONVERGENT B0 ;  /* 0x0000000000007941 */ /* 0x000fea0003800200 */
.L_x_19957:
        /* <DEDUP_REMOVED lines=17> */
.L_x_19953:
        /* <DEDUP_REMOVED lines=31> */
.L_x_19961:
[----:B------:R-:W-:Y:S01]  /*ecf0*/  IMAD.MOV.U32 R0, RZ, RZ, R3 ;  /* 0x000000ffff007224 */ /* 0x000fe200078e0003 */
[----:B------:R-:W-:-:S07]  /*ed00*/  MOV R3, 0xed20 ;  /* 0x0000ed2000037802 */ /* 0x000fce0000000f00 */
[----:B------:R-:W-:Y:S05]  /*ed10*/  CALL.REL.NOINC `($__internal_47_$__cuda_sm20_rem_s64) ;  /* 0x0000002400ec7944 */ /* 0x000fea0003c00000 */
[----:B------:R-:W-:Y:S01]  /*ed20*/  MOV R2, R0 ;  /* 0x0000000000027202 */ /* 0x000fe20000000f00 */
[----:B------:R-:W-:-:S07]  /*ed30*/  IMAD.MOV.U32 R3, RZ, RZ, R5 ;  /* 0x000000ffff037224 */ /* 0x000fce00078e0005 */
.L_x_19962:
[----:B------:R-:W-:Y:S05]  /*ed40*/  BSYNC.RECONVERGENT B0 ;  /* 0x0000000000007941 */ /* 0x000fea0003800200 */
.L_x_19960:
[----:B------:R-:W0:Y:S02]  /*ed50*/  LDC.64 R4, c[0x0][0x3b0] ;  /* 0x0000ec00ff047b82 */ /* 0x000e240000000a00 */
[----:B0-----:R-:W-:-:S06]  /*ed60*/  IMAD.WIDE.U32 R4, R38, 0x8, R4 ;  /* 0x0000000826047825 */ /* 0x001fcc00078e0004 */
[----:B------:R-:W2:Y:S02]  /*ed70*/  LDG.E.64 R4, desc[UR36][R4.64] ;  /* 0x0000002404047981 */ /* 0x000ea4000c1e1b00 */
[----:B--2---:R-:W-:Y:S02]  /*ed80*/  IMAD R3, R3, R4, RZ ;  /* 0x0000000403037224 */ /* 0x004fe400078e02ff */
[----:B------:R-:W-:-:S04]  /*ed90*/  IMAD.WIDE.U32 R22, R4, R2, R22 ;  /* 0x0000000204167225 */ /* 0x000fc800078e0016 */
[----:B------:R-:W-:-:S05]  /*eda0*/  IMAD R3, R5, R2, R3 ;  /* 0x0000000205037224 */ /* 0x000fca00078e0203 */
[----:B------:R-:W-:-:S07]  /*edb0*/  IADD3 R23, PT, PT, R23, R3, RZ ;  /* 0x0000000317177210 */ /* 0x000fce0007ffe0ff */
.L_x_19939:
        /* <DEDUP_REMOVED lines=14> */
.L_x_19965:
        /* <DEDUP_REMOVED lines=22> */
.L_x_19964:
[----:B------:R-:W-:Y:S05]  /*f000*/  BSYNC.RECONVERGENT B8 ;  /* 0x0000000000087941 */ /* 0x000fea0003800200 */
.L_x_19963:
[----:B------:R-:W-:-:S05]  /*f010*/  IADD3 R16, P0, PT, R16, 0x8, RZ ;  /* 0x0000000810107810 */ /* 0x000fca0007f1e0ff */
[----:B------:R-:W-:Y:S01]  /*f020*/  IMAD.X R17, RZ, RZ, R17, P0 ;  /* 0x000000ffff117224 */ /* 0x000fe200000e0611 */
[----:B------:R-:W-:-:S04]  /*f030*/  ISETP.GE.U32.AND P0, PT, R16, R19, PT ;  /* 0x000000131000720c */ /* 0x000fc80003f06070 */
[----:B------:R-:W-:-:S13]  /*f040*/  ISETP.GE.U32.AND.EX P0, PT, R17, R18, PT, P0 ;  /* 0x000000121100720c */ /* 0x000fda0003f06100 */
[----:B------:R-:W-:Y:S05]  /*f050*/  @!P0 BRA `(.L_x_19965) ;  /* 0xfffffffc00908947 */ /* 0x000fea000383ffff */
.L_x_19905:
[----:B------:R-:W-:Y:S05]  /*f060*/  BSYNC.RECONVERGENT B7 ;  /* 0x0000000000077941 */ /* 0x000fea0003800200 */
.L_x_19904:
[----:B------:R-:W-:Y:S05]  /*f070*/  BRA `(.L_x_19966) ;  /* 0x0000001c00347947 */ /* 0x000fea0003800000 */
.L_x_19717:
        /* <DEDUP_REMOVED lines=24> */
.L_x_19970:
[----:B------:R-:W-:Y:S05]  /*f200*/  BSYNC.RECONVERGENT B8 ;  /* 0x0000000000087941 */ /* 0x000fea0003800200 */
.L_x_19969:
        /* <DEDUP_REMOVED lines=21> */
.L_x_19972:
[----:B------:R-:W-:Y:S05]  /*f360*/  BSYNC.RECONVERGENT B8 ;  /* 0x0000000000087941 */ /* 0x000fea0003800200 */
.L_x_19971:
        /* <DEDUP_REMOVED lines=26> */
.L_x_19974:
[----:B------:R-:W-:Y:S05]  /*f510*/  BSYNC.RECONVERGENT B8 ;  /* 0x0000000000087941 */ /* 0x000fea0003800200 */
.L_x_19973:
        /* <DEDUP_REMOVED lines=12> */
.L_x_19977:
        /* <DEDUP_REMOVED lines=22> */
.L_x_19976:
[----:B------:R-:W-:Y:S05]  /*f740*/  BSYNC.RECONVERGENT B8 ;  /* 0x0000000000087941 */ /* 0x000fea0003800200 */
.L_x_19975:
[----:B------:R-:W-:-:S04]  /*f750*/  IADD3 R16, P0, PT, R16, 0x8, RZ ;  /* 0x0000000810107810 */ /* 0x000fc80007f1e0ff */
[----:B------:R-:W-:Y:S02]  /*f760*/  IADD3.X R17, PT, PT, RZ, R17, RZ, P0, !PT ;  /* 0x00000011ff117210 */ /* 0x000fe400007fe4ff */
[----:B------:R-:W-:-:S04]  /*f770*/  ISETP.GE.U32.AND P0, PT, R16, R19, PT ;  /* 0x000000131000720c */ /* 0x000fc80003f06070 */
[----:B------:R-:W-:-:S13]  /*f780*/  ISETP.GE.U32.AND.EX P0, PT, R17, R18, PT, P0 ;  /* 0x000000121100720c */ /* 0x000fda0003f06100 */
[----:B------:R-:W-:Y:S05]  /*f790*/  @!P0 BRA `(.L_x_19977) ;  /* 0xfffffffc00908947 */ /* 0x000fea000383ffff */
.L_x_19968:
[----:B------:R-:W-:Y:S05]  /*f7a0*/  BSYNC.RECONVERGENT B7 ;  /* 0x0000000000077941 */ /* 0x000fea0003800200 */
.L_x_19967:
        /* <DEDUP_REMOVED lines=25> */
.L_x_19981:
[----:B------:R-:W-:Y:S05]  /*f940*/  BSYNC.RECONVERGENT B8 ;  /* 0x0000000000087941 */ /* 0x000fea0003800200 */
.L_x_19980:
        /* <DEDUP_REMOVED lines=21> */
.L_x_19983:
[----:B------:R-:W-:Y:S05]  /*faa0*/  BSYNC.RECONVERGENT B8 ;  /* 0x0000000000087941 */ /* 0x000fea0003800200 */
.L_x_19982:
        /* <DEDUP_REMOVED lines=26> */
.L_x_19985:
[----:B------:R-:W-:Y:S05]  /*fc50*/  BSYNC.RECONVERGENT B8 ;  /* 0x0000000000087941 */ /* 0x000fea0003800200 */
.L_x_19984:
        /* <DEDUP_REMOVED lines=12> */
.L_x_19988:
        /* <DEDUP_REMOVED lines=22> */
.L_x_19987:
[----:B------:R-:W-:Y:S05]  /*fe80*/  BSYNC.RECONVERGENT B8 ;  /* 0x0000000000087941 */ /* 0x000fea0003800200 */
.L_x_19986:
[----:B------:R-:W-:-:S04]  /*fe90*/  IADD3 R16, P0, PT, R16, 0x8, RZ ;  /* 0x0000000810107810 */ /* 0x000fc80007f1e0ff */
[----:B------:R-:W-:Y:S02]  /*fea0*/  IADD3.X R17, PT, PT, RZ, R17, RZ, P0, !PT ;  /* 0x00000011ff117210 */ /* 0x000fe400007fe4ff */
[----:B------:R-:W-:-:S04]  /*feb0*/  ISETP.GE.U32.AND P0, PT, R16, R19, PT ;  /* 0x000000131000720c */ /* 0x000fc80003f06070 */
[----:B------:R-:W-:-:S13]  /*fec0*/  ISETP.GE.U32.AND.EX P0, PT, R17, R18, PT, P0 ;  /* 0x000000121100720c */ /* 0x000fda0003f06100 */
[----:B------:R-:W-:Y:S05]  /*fed0*/  @!P0 BRA `(.L_x_19988) ;  /* 0xfffffffc00908947 */ /* 0x000fea000383ffff */
.L_x_19979:
[----:B------:R-:W-:Y:S05]  /*fee0*/  BSYNC.RECONVERGENT B7 ;  /* 0x0000000000077941 */ /* 0x000fea0003800200 */
.L_x_19978:
        /* <DEDUP_REMOVED lines=25> */
.L_x_19992:
[----:B------:R-:W-:Y:S05]  /*10080*/  BSYNC.RECONVERGENT B8 ;  /* 0x0000000000087941 */ /* 0x000fea0003800200 */
.L_x_19991:
        /* <DEDUP_REMOVED lines=21> */
.L_x_19994:
[----:B------:R-:W-:Y:S05]  /*101e0*/  BSYNC.RECONVERGENT B8 ;  /* 0x0000000000087941 */ /* 0x000fea0003800200 */
.L_x_19993:
        /* <DEDUP_REMOVED lines=26> */
.L_x_19996:
[----:B------:R-:W-:Y:S05]  /*10390*/  BSYNC.RECONVERGENT B8 ;  /* 0x0000000000087941 */ /* 0x000fea0003800200 */
.L_x_19995:
        /* <DEDUP_REMOVED lines=12> */
.L_x_19999:
        /* <DEDUP_REMOVED lines=22> */
.L_x_19998:
[----:B------:R-:W-:Y:S05]  /*105c0*/  BSYNC.RECONVERGENT B8 ;  /* 0x0000000000087941 */ /* 0x000fea0003800200 */
.L_x_19997:
[----:B------:R-:W-:-:S04]  /*105d0*/  IADD3 R16, P0, PT, R16, 0x8, RZ ;  /* 0x0000000810107810 */ /* 0x000fc80007f1e0ff */
[----:B------:R-:W-:Y:S02]  /*105e0*/  IADD3.X R17, PT, PT, RZ, R17, RZ, P0, !PT ;  /* 0x00000011ff117210 */ /* 0x000fe400007fe4ff */
[----:B------:R-:W-:-:S04]  /*105f0*/  ISETP.GE.U32.AND P0, PT, R16, R19, PT ;  /* 0x000000131000720c */ /* 0x000fc80003f06070 */
[----:B------:R-:W-:-:S13]  /*10600*/  ISETP.GE.U32.AND.EX P0, PT, R17, R18, PT, P0 ;  /* 0x000000121100720c */ /* 0x000fda0003f06100 */
[----:B------:R-:W-:Y:S05]  /*10610*/  @!P0 BRA `(.L_x_19999) ;  /* 0xfffffffc00908947 */ /* 0x000fea000383ffff */
.L_x_19990:
[----:B------:R-:W-:Y:S05]  /*10620*/  BSYNC.RECONVERGENT B7 ;  /* 0x0000000000077941 */ /* 0x000fea0003800200 */
.L_x_19989:
        /* <DEDUP_REMOVED lines=24> */
.L_x_20001:
[----:B------:R-:W-:Y:S05]  /*107b0*/  BSYNC.RECONVERGENT B7 ;  /* 0x0000000000077941 */ /* 0x000fea0003800200 */
.L_x_20000:
        /* <DEDUP_REMOVED lines=21> */
.L_x_20003:
[----:B------:R-:W-:Y:S05]  /*10910*/  BSYNC.RECONVERGENT B7 ;  /* 0x0000000000077941 */ /* 0x000fea0003800200 */
.L_x_20002:
        /* <DEDUP_REMOVED lines=26> */
.L_x_20005:
[----:B------:R-:W-:Y:S05]  /*10ac0*/  BSYNC.RECONVERGENT B7 ;  /* 0x0000000000077941 */ /* 0x000fea0003800200 */
.L_x_20004:
        /* <DEDUP_REMOVED lines=12> */
.L_x_20008:
        /* <DEDUP_REMOVED lines=22> */
.L_x_20007:
[----:B------:R-:W-:Y:S05]  /*10cf0*/  BSYNC.RECONVERGENT B7 ;  /* 0x0000000000077941 */ /* 0x000fea0003800200 */
.L_x_20006:
[----:B------:R-:W-:-:S04]  /*10d00*/  IADD3 R16, P0, PT, R16, 0x8, RZ ;  /* 0x0000000810107810 */ /* 0x000fc80007f1e0ff */
[----:B------:R-:W-:Y:S02]  /*10d10*/  IADD3.X R17, PT, PT, RZ, R17, RZ, P0, !PT ;  /* 0x00000011ff117210 */ /* 0x000fe400007fe4ff */
[----:B------:R-:W-:-:S04]  /*10d20*/  ISETP.GE.U32.AND P0, PT, R16, R19, PT ;  /* 0x000000131000720c */ /* 0x000fc80003f06070 */
[----:B------:R-:W-:-:S13]  /*10d30*/  ISETP.GE.U32.AND.EX P0, PT, R17, R18, PT, P0 ;  /* 0x000000121100720c */ /* 0x000fda0003f06100 */
[----:B------:R-:W-:Y:S05]  /*10d40*/  @!P0 BRA `(.L_x_20008) ;  /* 0xfffffffc00908947 */ /* 0x000fea000383ffff */
.L_x_19966:
[----:B------:R-:W-:Y:S05]  /*10d50*/  BSYNC.RECONVERGENT B6 ;  /* 0x0000000000067941 */ /* 0x000fea0003800200 */
.L_x_19716:
        /* <DEDUP_REMOVED lines=17> */
.L_x_20011:
[----:B------:R-:W-:Y:S05]  /*10e70*/  BSYNC.RELIABLE B1 ;  /* 0x0000000000017941 */ /* 0x000fea0003800100 */
.L_x_20010:
[----:B------:R-:W-:-:S13]  /*10e80*/  ISETP.GE.AND P0, PT, R39, R66, PT ;  /* 0x000000422700720c */ /* 0x000fda0003f06270 */
[----:B0-----:R-:W0:Y:S01]  /*10e90*/  @!P0 LDC.64 R2, c[0x0][0x3c8] ;  /* 0x0000f200ff028b82 */ /* 0x001e220000000a00 */
[----:B------:R-:W-:Y:S01]  /*10ea0*/  @!P0 IMAD R5, R67, 0x200, R39 ;  /* 0x0000020043058824 */ /* 0x000fe200078e0227 */
[----:B------:R-:W-:-:S03]  /*10eb0*/  @!P0 IADD3 R39, PT, PT, R39, 0x80, RZ ;  /* 0x0000008027278810 */ /* 0x000fc60007ffe0ff */
[----:B0-----:R-:W-:-:S05]  /*10ec0*/  @!P0 IMAD.WIDE.U32 R2, R5, 0x8, R2 ;  /* 0x0000000805028825 */ /* 0x001fca00078e0002 */
[----:B------:R1:W-:Y:S02]  /*10ed0*/  @!P0 STG.E.64 desc[UR36][R2.64], RZ ;  /* 0x000000ff02008986 */ /* 0x0003e4000c101b24 */
.L_x_20012:
[----:B------:R-:W-:Y:S05]  /*10ee0*/  BSYNC.RECONVERGENT B0 ;  /* 0x0000000000007941 */ /* 0x000fea0003800200 */
.L_x_20009:
[----:B------:R-:W-:-:S13]  /*10ef0*/  ISETP.GE.AND P0, PT, R39, R66, PT ;  /* 0x000000422700720c */ /* 0x000fda0003f06270 */
[----:B------:R-:W-:Y:S05]  /*10f00*/  @P0 EXIT ;  /* 0x000000000000094d */ /* 0x000fea0003800000 */
[----:B01----:R-:W0:Y:S01]  /*10f10*/  LDC.64 R2, c[0x0][0x3c8] ;  /* 0x0000f200ff027b82 */ /* 0x003e220000000a00 */
[----:B------:R-:W-:-:S04]  /*10f20*/  IMAD R39, R67, 0x200, R39 ;  /* 0x0000020043277824 */ /* 0x000fc800078e0227 */
[----:B0-----:R-:W-:-:S05]  /*10f30*/  IMAD.WIDE.U32 R2, R39, 0x8, R2 ;  /* 0x0000000827027825 */ /* 0x001fca00078e0002 */
[----:B------:R-:W-:Y:S01]  /*10f40*/  STG.E.64 desc[UR36][R2.64], RZ ;  /* 0x000000ff02007986 */ /* 0x000fe2000c101b24 */
[----:B------:R-:W-:Y:S05]  /*10f50*/  EXIT ;  /* 0x000000000000794d */ /* 0x000fea0003800000 */
        .weak           $__internal_46_$__cuda_sm20_div_s64
        .type           $__internal_46_$__cuda_sm20_div_s64,@function
        .size           $__internal_46_$__cuda_sm20_div_s64,($__internal_47_$__cuda_sm20_rem_s64 - $__internal_46_$__cuda_sm20_div_s64)
$__internal_46_$__cuda_sm20_div_s64:
        /* <DEDUP_REMOVED lines=86> */
[----:B------:R-:W-:Y:S06]  /*114c0*/  RET.REL.NODEC R4 `(_ZN2at6native27unrolled_elementwise_kernelIZZZNS0_67_GLOBAL__N__bb565c37_34_ValidateCompressedIndicesKernel_cu_33a4b88b42_validate_compressed_sparse_indices_kernelILNS2_8CDimNameE0ENS2_18CUDAKernelLauncherENS2_14EmptyVecKernelENS2_8DummyVecELm0EEEvRKNS_6TensorESA_lllENKUlvE1_clEvENKUlvE0_clEvEUllllllE_St5arrayIPcLm6EELi4E23TrivialOffsetCalculatorILi5EjESH_ILi1EjENS0_6memory15LoadWithoutCastENSK_16StoreWithoutCastEEEviT_T0_T2_T3_T4_T5_) ;  /* 0xfffffee804cc7950 */ /* 0x000fec0003c3ffff */
        .weak           $__internal_47_$__cuda_sm20_rem_s64
        .type           $__internal_47_$__cuda_sm20_rem_s64,@function
        .size           $__internal_47_$__cuda_sm20_rem_s64,(.L_x_34675 - $__internal_47_$__cuda_sm20_rem_s64)
$__internal_47_$__cuda_sm20_rem_s64:
        /* <DEDUP_REMOVED lines=80> */
[----:B------:R-:W-:Y:S06]  /*119d0*/  RET.REL.NODEC R2 `(_ZN2at6native27unrolled_elementwise_kernelIZZZNS0_67_GLOBAL__N__bb565c37_34_ValidateCompressedIndicesKernel_cu_33a4b88b42_validate_compressed_sparse_indices_kernelILNS2_8CDimNameE0ENS2_18CUDAKernelLauncherENS2_14EmptyVecKernelENS2_8DummyVecELm0EEEvRKNS_6TensorESA_lllENKUlvE1_clEvENKUlvE0_clEvEUllllllE_St5arrayIPcLm6EELi4E23TrivialOffsetCalculatorILi5EjESH_ILi1EjENS0_6memory15LoadWithoutCastENSK_16StoreWithoutCastEEEviT_T0_T2_T3_T4_T5_) ;  /* 0xfffffee402887950 */ /* 0x000fec0003c3ffff */
.L_x_20013:
        /* <DEDUP_REMOVED lines=10> */
.L_x_34675:


//--------------------- .text._ZN2at6native29vectorized_elementwise_kernelILi2EZZZNS0_67_GLOBAL__N__bb565c37_34_ValidateCompressedIndicesKernel_cu_33a4b88b42_validate_compressed_sparse_indices_kernelILNS2_8CDimNameE0ENS2_18CUDAKernelLauncherENS2_14EmptyVecKernelENS2_8DummyVecELm0EEEvRKNS_6TensorESA_lllENKUlvE1_clEvENKUlvE0_clEvEUllllllE_St5arrayIPcLm6EEEEviT0_T1_ --------------------------
	.section	.text._ZN2at6native29vectorized_elementwise_kernelILi2EZZZNS0_67_GLOBAL__N__bb565c37_34_ValidateCompressedIndicesKernel_cu_33a4b88b42_validate_compressed_sparse_indices_kernelILNS2_8CDimNameE0ENS2_18CUDAKernelLauncherENS2_14EmptyVecKernelENS2_8DummyVecELm0EEEvRKNS_6TensorESA_lllENKUlvE1_clEvENKUlvE0_clEvEUllllllE_St5arrayIPcLm6EEEEviT0_T1_,"ax",@progbits
	.align	128
        .global         _ZN2at6native29vectorized_elementwise_kernelILi2EZZZNS0_67_GLOBAL__N__bb565c37_34_ValidateCompressedIndicesKernel_cu_33a4b88b42_validate_compressed_sparse_indices_kernelILNS2_8CDimNameE0ENS2_18CUDAKernelLauncherENS2_14EmptyVecKernelENS2_8DummyVecELm0EEEvRKNS_6TensorESA_lllENKUlvE1_clEvENKUlvE0_clEvEUllllllE_St5arrayIPcLm6EEEEviT0_T1_
        .type           _ZN2at6native29vectorized_elementwise_kernelILi2EZZZNS0_67_GLOBAL__N__bb565c37_34_ValidateCompressedIndicesKernel_cu_33a4b88b42_validate_compressed_sparse_indices_kernelILNS2_8CDimNameE0ENS2_18CUDAKernelLauncherENS2_14EmptyVecKernelENS2_8DummyVecELm0EEEvRKNS_6TensorESA_lllENKUlvE1_clEvENKUlvE0_clEvEUllllllE_St5arrayIPcLm6EEEEviT0_T1_,@function
        .size           _ZN2at6native29vectorized_elementwise_kernelILi2EZZZNS0_67_GLOBAL__N__bb565c37_34_ValidateCompressedIndicesKernel_cu_33a4b88b42_validate_compressed_sparse_indices_kernelILNS2_8CDimNameE0ENS2_18CUDAKernelLauncherENS2_14EmptyVecKernelENS2_8DummyVecELm0EEEvRKNS_6TensorESA_lllENKUlvE1_clEvENKUlvE0_clEvEUllllllE_St5arrayIPcLm6EEEEviT0_T1_,(.L_x_34677 - _ZN2at6native29vectorized_elementwise_kernelILi2EZZZNS0_67_GLOBAL__N__bb565c37_34_ValidateCompressedIndicesKernel_cu_33a4b88b42_validate_compressed_sparse_indices_kernelILNS2_8CDimNameE0ENS2_18CUDAKernelLauncherENS2_14EmptyVecKernelENS2_8DummyVecELm0EEEvRKNS_6TensorESA_lllENKUlvE1_clEvENKUlvE0_clEvEUllllllE_St5arrayIPcLm6EEEEviT0_T1_)
        .other          _ZN2at6native29vectorized_elementwise_kernelILi2EZZZNS0_67_GLOBAL__N__bb565c37_34_ValidateCompressedIndicesKernel_cu_33a4b88b42_validate_compressed_sparse_indices_kernelILNS2_8CDimNameE0ENS2_18CUDAKernelLauncherENS2_14EmptyVecKernelENS2_8DummyVecELm0EEEvRKNS_6TensorESA_lllENKUlvE1_clEvENKUlvE0_clEvEUllllllE_St5arrayIPcLm6EEEEviT0_T1_,@"STO_CUDA_ENTRY STV_DEFAULT"
_ZN2at6native29vectorized_elementwise_kernelILi2EZZZNS0_67_GLOBAL__N__bb565c37_34_ValidateCompressedIndicesKernel_cu_33a4b88b42_validate_compressed_sparse_indices_kernelILNS2_8CDimNameE0ENS2_18CUDAKernelLauncherENS2_14EmptyVecKernelENS2_8DummyVecELm0EEEvRKNS_6TensorESA_lllENKUlvE1_clEvENKUlvE0_clEvEUllllllE_St5arrayIPcLm6EEEEviT0_T1_:
.text._ZN2at6native29vectorized_elementwise_kernelILi2EZZZNS0_67_GLOBAL__N__bb565c37_34_ValidateCompressedIndicesKernel_cu_33a4b88b42_validate_compressed_sparse_indices_kernelILNS2_8CDimNameE0ENS2_18CUDAKernelLauncherENS2_14EmptyVecKernelENS2_8DummyVecELm0EEEvRKNS_6TensorESA_lllENKUlvE1_clEvENKUlvE0_clEvEUllllllE_St5arrayIPcLm6EEEEviT0_T1_:
        /* <DEDUP_REMOVED lines=221> */
.L_x_20018:
[----:B------:R-:W-:Y:S05]  /*0dd0*/  BSYNC.RECONVERGENT B7 ;  /* 0x0000000000077941 */ /* 0x000fea0003800200 */
.L_x_20017:
        /* <DEDUP_REMOVED lines=21> */
.L_x_20020:
[----:B------:R-:W-:Y:S05]  /*0f30*/  BSYNC.RECONVERGENT B7 ;  /* 0x0000000000077941 */ /* 0x000fea0003800200 */
.L_x_20019:
        /* <DEDUP_REMOVED lines=26> */
.L_x_20022:
[----:B------:R-:W-:Y:S05]  /*10e0*/  BSYNC.RECONVERGENT B7 ;  /* 0x0000000000077941 */ /* 0x000fea0003800200 */
.L_x_20021:
        /* <DEDUP_REMOVED lines=21> */
.L_x_20050:
        /* <DEDUP_REMOVED lines=28> */
.L_x_20027:
[----:B------:R-:W-:Y:S01]  /*1400*/  MOV R4, R58 ;  /* 0x0000003a00047202 */ /* 0x000fe20000000f00 */
[----:B------:R-:W-:Y:S01]  /*1410*/  IMAD.MOV.U32 R5, RZ, RZ, R59 ;  /* 0x000000ffff057224 */ /* 0x000fe200078e003b */
[----:B------:R-:W-:Y:S01]  /*1420*/  MOV R2, R14 ;  /* 0x0000000e00027202 */ /* 0x000fe20000000f00 */
[----:B------:R-:W-:Y:S01]  /*1430*/  IMAD.MOV.U32 R3, RZ, RZ, R15 ;  /* 0x000000ffff037224 */ /* 0x000fe200078e000f */
[----:B------:R-:W-:-:S07]  /*1440*/  MOV R0, 0x1460 ;  /* 0x0000146000007802 */ /* 0x000fce0000000f00 */
[----:B------:R-:W-:Y:S05]  /*1450*/  CALL.REL.NOINC `($__internal_48_$__cuda_sm20_div_s64) ;  /* 0x000003b000d87944 */ /* 0x000fea0003c00000 */
[----:B------:R-:W-:Y:S01]  /*1460*/  MOV R46, R4 ;  /* 0x00000004002e7202 */ /* 0x000fe20000000f00 */
[----:B------:R-:W-:-:S07]  /*1470*/  IMAD.MOV.U32 R47, RZ, RZ, R5 ;  /* 0x000000ffff2f7224 */ /* 0x000fce00078e0005 */
.L_x_20028:
[----:B------:R-:W-:Y:S05]  /*1480*/  BSYNC.RECONVERGENT B1 ;  /* 0x0000000000017941 */ /* 0x000fea0003800200 */
.L_x_20026:
        /* <DEDUP_REMOVED lines=42> */
.L_x_20030:
[----:B------:R-:W-:Y:S01]  /*1730*/  IMAD.MOV.U32 R4, RZ, RZ, R46 ;  /* 0x000000ffff047224 */ /* 0x000fe200078e002e */
[----:B------:R-:W-:Y:S01]  /*1740*/  MOV R5, R47 ;  /* 0x0000002f00057202 */ /* 0x000fe20000000f00 */
[----:B------:R-:W-:Y:S01]  /*1750*/  IMAD.MOV.U32 R2, RZ, RZ, R48 ;  /* 0x000000ffff027224 */ /* 0x000fe200078e0030 */
[----:B------:R-:W-:Y:S02]  /*1760*/  MOV R3, R49 ;  /* 0x0000003100037202 */ /* 0x000fe40000000f00 */
[----:B------:R-:W-:-:S07]  /*1770*/  MOV R0, 0x1790 ;  /* 0x0000179000007802 */ /* 0x000fce0000000f00 */
[----:B------:R-:W-:Y:S05]  /*1780*/  CALL.REL.NOINC `($__internal_48_$__cuda_sm20_div_s64) ;  /* 0x000003b0000c7944 */ /* 0x000fea0003c00000 */
[----:B------:R-:W-:Y:S01]  /*1790*/  IMAD.MOV.U32 R20, RZ, RZ, R4 ;  /* 0x000000ffff147224 */ /* 0x000fe200078e0004 */
[----:B------:R-:W-:-:S07]  /*17a0*/  MOV R21, R5 ;  /* 0x0000000500157202 */ /* 0x000fce0000000f00 */
.L_x_20031:
[----:B------:R-:W-:Y:S05]  /*17b0*/  BSYNC.RECONVERGENT B1 ;  /* 0x0000000000017941 */ /* 0x000fea0003800200 */
.L_x_20029:
        /* <DEDUP_REMOVED lines=45> */
.L_x_20033:
        /* <DEDUP_REMOVED lines=8> */
.L_x_20034:
[----:B------:R-:W-:Y:S05]  /*1b10*/  BSYNC.RECONVERGENT B1 ;  /* 0x0000000000017941 */ /* 0x000fea0003800200 */
.L_x_20032:
        /* <DEDUP_REMOVED lines=44> */
.L_x_20036:
        /* <DEDUP_REMOVED lines=8> */
.L_x_20037:
[----:B------:R-:W-:Y:S05]  /*1e60*/  BSYNC.RECONVERGENT B1 ;  /* 0x0000000000017941 */ /* 0x000fea0003800200 */
.L_x_20035:
        /* <DEDUP_REMOVED lines=44> */
.L_x_20039:
        /* <DEDUP_REMOVED lines=8> */
.L_x_20040:
[----:B------:R-:W-:Y:S05]  /*21b0*/  BSYNC.RECONVERGENT B1 ;  /* 0x0000000000017941 */ /* 0x000fea0003800200 */
.L_x_20038:
        /* <DEDUP_REMOVED lines=45> */
.L_x_20042:
        /* <DEDUP_REMOVED lines=8> */
.L_x_20043:
[----:B------:R-:W-:Y:S05]  /*2510*/  BSYNC.RECONVERGENT B1 ;  /* 0x0000000000017941 */ /* 0x000fea0003800200 */
.L_x_20041:
        /* <DEDUP_REMOVED lines=46> */
.L_x_20045:
        /* <DEDUP_REMOVED lines=8> */
.L_x_20046:
[----:B------:R-:W-:Y:S05]  /*2880*/  BSYNC.RECONVERGENT B1 ;  /* 0x0000000000017941 */ /* 0x000fea0003800200 */
.L_x_20044:
        /* <DEDUP_REMOVED lines=46> */
.L_x_20048:
        /* <DEDUP_REMOVED lines=8> */
.L_x_20049:
[----:B------:R-:W-:Y:S05]  /*2bf0*/  BSYNC.RECONVERGENT B1 ;  /* 0x0000000000017941 */ /* 0x000fea0003800200 */
.L_x_20047:
        /* <DEDUP_REMOVED lines=23> */
.L_x_20025:
[----:B------:R-:W-:-:S07]  /*2d70*/  VIADD R60, R6, 0x3 ;  /* 0x00000003063c7836 */ /* 0x000fce0000000000 */
.L_x_20024:
        /* <DEDUP_REMOVED lines=33> */
.L_x_20053:
        /* <DEDUP_REMOVED lines=8> */
.L_x_20054:
[----:B------:R-:W-:Y:S05]  /*3010*/  BSYNC.RECONVERGENT B0 ;  /* 0x0000000000007941 */ /* 0x000fea0003800200 */
.L_x_20052:
        /* <DEDUP_REMOVED lines=41> */
.L_x_20056:
        /* <DEDUP_REMOVED lines=8> */
.L_x_20057:
[----:B------:R-:W-:Y:S05]  /*3330*/  BSYNC.RECONVERGENT B0 ;  /* 0x0000000000007941 */ /* 0x000fea0003800200 */
.L_x_20055:
        /* <DEDUP_REMOVED lines=45> */
.L_x_20059:
        /* <DEDUP_REMOVED lines=8> */
.L_x_20060:
[----:B------:R-:W-:Y:S05]  /*3690*/  BSYNC.RECONVERGENT B0 ;  /* 0x0000000000007941 */ /* 0x000fea0003800200 */
.L_x_20058:
        /* <DEDUP_REMOVED lines=45> */
.L_x_20062:
        /* <DEDUP_REMOVED lines=8> */
.L_x_20063:
[----:B------:R-:W-:Y:S05]  /*39f0*/  BSYNC.RECONVERGENT B0 ;  /* 0x0000000000007941 */ /* 0x000fea0003800200 */
.L_x_20061:
        /* <DEDUP_REMOVED lines=18> */
.L_x_20051:
        /* <DEDUP_REMOVED lines=33> */
.L_x_20066:
        /* <DEDUP_REMOVED lines=8> */
.L_x_20067:
[----:B------:R-:W-:Y:S05]  /*3db0*/  BSYNC.RECONVERGENT B0 ;  /* 0x0000000000007941 */ /* 0x000fea0003800200 */
.L_x_20065:
        /* <DEDUP_REMOVED lines=41> */
.L_x_20069:
        /* <DEDUP_REMOVED lines=8> */
.L_x_20070:
[----:B------:R-:W-:Y:S05]  /*40d0*/  BSYNC.RECONVERGENT B0 ;  /* 0x0000000000007941 */ /* 0x000fea0003800200 */
.L_x_20068:
        /* <DEDUP_REMOVED lines=18> */
.L_x_20064:
        /* <DEDUP_REMOVED lines=32> */
.L_x_20072:
[----:B------:R-:W-:Y:S01]  /*4400*/  MOV R0, R3 ;  /* 0x0000000300007202 */ /* 0x000fe20000000f00 */
[----:B------:R-:W-:Y:S01]  /*4410*/  IMAD.MOV.U32 R15, RZ, RZ, R58 ;  /* 0x000000ffff0f7224 */ /* 0x000fe200078e003a */
[----:B------:R-:W-:Y:S02]  /*4420*/  MOV R6, R59 ;  /* 0x0000003b00067202 */ /* 0x000fe40000000f00 */
[----:B------:R-:W-:-:S07]  /*4430*/  MOV R3, 0x4450 ;  /* 0x0000445000037802 */ /* 0x000fce0000000f00 */
[----:B------:R-:W-:Y:S05]  /*4440*/  CALL.REL.NOINC `($__internal_49_$__cuda_sm20_rem_s64) ;  /* 0x0000038800387944 */ /* 0x000fea0003c00000 */
[----:B------:R-:W-:-:S07]  /*4450*/  IMAD.MOV.U32 R5, RZ, RZ, R0 ;  /* 0x000000ffff057224 */ /* 0x000fce00078e0000 */
.L_x_20073:
[----:B------:R-:W-:Y:S05]  /*4460*/  BSYNC.RECONVERGENT B0 ;  /* 0x0000000000007941 */ /* 0x000fea0003800200 */
.L_x_20071:
[----:B------:R-:W0:Y:S02]  /*4470*/  LDC.64 R2, c[0x0][0x3b0] ;  /* 0x0000ec00ff027b82 */ /* 0x000e240000000a00 */
[----:B0-----:R-:W-:-:S06]  /*4480*/  IMAD.WIDE.U32 R60, R60, 0x8, R2 ;  /* 0x000000083c3c7825 */ /* 0x001fcc00078e0002 */
[----:B------:R-:W2:Y:S02]  /*4490*/  LDG.E.64 R60, desc[UR36][R60.64] ;  /* 0x000000243c3c7981 */ /* 0x000ea4000c1e1b00 */
[----:B--2---:R-:W-:Y:S02]  /*44a0*/  IMAD R3, R5, R60, RZ ;  /* 0x0000003c05037224 */ /* 0x004fe400078e02ff */
[----:B------:R-:W-:-:S04]  /*44b0*/  IMAD.WIDE.U32 R50, R60, R4, R50 ;  /* 0x000000043c327225 */ /* 0x000fc800078e0032 */
[----:B------:R-:W-:-:S05]  /*44c0*/  IMAD R3, R61, R4, R3 ;  /* 0x000000043d037224 */ /* 0x000fca00078e0203 */
[----:B------:R-:W-:-:S07]  /*44d0*/  IADD3 R51, PT, PT, R51, R3, RZ ;  /* 0x0000000333337210 */ /* 0x000fce0007ffe0ff */
.L_x_20023:
        /* <DEDUP_REMOVED lines=14> */
.L_x_20076:
        /* <DEDUP_REMOVED lines=22> */
.L_x_20075:
[----:B------:R-:W-:Y:S05]  /*4720*/  BSYNC.RECONVERGENT B7 ;  /* 0x0000000000077941 */ /* 0x000fea0003800200 */
.L_x_20074:
[----:B------:R-:W-:-:S05]  /*4730*/  IADD3 R46, P0, PT, R46, 0x8, RZ ;  /* 0x000000082e2e7810 */ /* 0x000fca0007f1e0ff */
[----:B------:R-:W-:Y:S01]  /*4740*/  IMAD.X R47, RZ, RZ, R47, P0 ;  /* 0x000000ffff2f7224 */ /* 0x000fe200000e062f */
[----:B------:R-:W-:-:S04]  /*4750*/  ISETP.GE.U32.AND P0, PT, R46, R49, PT ;  /* 0x000000312e00720c */ /* 0x000fc80003f06070 */
[----:B------:R-:W-:-:S13]  /*4760*/  ISETP.GE.U32.AND.EX P0, PT, R47, R48, PT, P0 ;  /* 0x000000302f00720c */ /* 0x000fda0003f06100 */
[----:B------:R-:W-:Y:S05]  /*4770*/  @!P0 BRA `(.L_x_20076) ;  /* 0xfffffffc00908947 */ /* 0x000fea000383ffff */
.L_x_20016:
[----:B------:R-:W-:Y:S05]  /*4780*/  BSYNC.RECONVERGENT B6 ;  /* 0x0000000000067941 */ /* 0x000fea0003800200 */
.L_x_20015:
        /* <DEDUP_REMOVED lines=29> */
.L_x_20080:
[----:B------:R-:W-:Y:S05]  /*4960*/  BSYNC.RECONVERGENT B7 ;  /* 0x0000000000077941 */ /* 0x000fea0003800200 */
.L_x_20079:
        /* <DEDUP_REMOVED lines=21> */
.L_x_20082:
[----:B------:R-:W-:Y:S05]  /*4ac0*/  BSYNC.RECONVERGENT B7 ;  /* 0x0000000000077941 */ /* 0x000fea0003800200 */
.L_x_20081:
        /* <DEDUP_REMOVED lines=26> */
.L_x_20084:
[----:B------:R-:W-:Y:S05]  /*4c70*/  BSYNC.RECONVERGENT B7 ;  /* 0x0000000000077941 */ /* 0x000fea0003800200 */
.L_x_20083:
        /* <DEDUP_REMOVED lines=21> */
.L_x_20112:
        /* <DEDUP_REMOVED lines=28> */
.L_x_20089:
        /* <DEDUP_REMOVED lines=8> */
.L_x_20090:
[----:B------:R-:W-:Y:S05]  /*5010*/  BSYNC.RECONVERGENT B1 ;  /* 0x0000000000017941 */ /* 0x000fea0003800200 */
.L_x_20088:
        /* <DEDUP_REMOVED lines=43> */
.L_x_20092:
        /* <DEDUP_REMOVED lines=8> */
.L_x_20093:
[----:B------:R-:W-:Y:S05]  /*5350*/  BSYNC.RECONVERGENT B1 ;  /* 0x0000000000017941 */ /* 0x000fea0003800200 */
.L_x_20091:
        /* <DEDUP_REMOVED lines=44> */
.L_x_20095:
        /* <DEDUP_REMOVED lines=8> */
.L_x_20096:
[----:B------:R-:W-:Y:S05]  /*56a0*/  BSYNC.RECONVERGENT B1 ;  /* 0x0000000000017941 */ /* 0x000fea0003800200 */
.L_x_20094:
        /* <DEDUP_REMOVED lines=43> */
.L_x_20098:
        /* <DEDUP_REMOVED lines=8> */
.L_x_20099:
[----:B------:R-:W-:Y:S05]  /*59e0*/  BSYNC.RECONVERGENT B1 ;  /* 0x0000000000017941 */ /* 0x000fea0003800200 */
.L_x_20097:
        /* <DEDUP_REMOVED lines=44> */
.L_x_20101:
        /* <DEDUP_REMOVED lines=8> */
.L_x_20102:
[----:B------:R-:W-:Y:S05]  /*5d30*/  BSYNC.RECONVERGENT B1 ;  /* 0x0000000000017941 */ /* 0x000fea0003800200 */
.L_x_20100:
        /* <DEDUP_REMOVED lines=44> */
.L_x_20104:
        /* <DEDUP_REMOVED lines=8> */
.L_x_20105:
[----:B------:R-:W-:Y:S05]  /*6080*/  BSYNC.RECONVERGENT B1 ;  /* 0x0000000000017941 */ /* 0x000fea0003800200 */
.L_x_20103:
        /* <DEDUP_REMOVED lines=45> */
.L_x_20107:
        /* <DEDUP_REMOVED lines=8> */
.L_x_20108:
[----:B------:R-:W-:Y:S05]  /*63e0*/  BSYNC.RECONVERGENT B1 ;  /* 0x0000000000017941 */ /* 0x000fea0003800200 */
.L_x_20106:
        /* <DEDUP_REMOVED lines=45> */
.L_x_20110:
        /* <DEDUP_REMOVED lines=8> */
.L_x_20111:
[----:B------:R-:W-:Y:S05]  /*6740*/  BSYNC.RECONVERGENT B1 ;  /* 0x0000000000017941 */ /* 0x000fea0003800200 */
.L_x_20109:
        /* <DEDUP_REMOVED lines=23> */
.L_x_20087:
[----:B------:R-:W-:-:S07]  /*68c0*/  VIADD R55, R6, 0x3 ;  /* 0x0000000306377836 */ /* 0x000fce0000000000 */
.L_x_20086:
        /* <DEDUP_REMOVED lines=32> */
.L_x_20115:
        /* <DEDUP_REMOVED lines=8> */
.L_x_20116:
[----:B------:R-:W-:Y:S05]  /*6b50*/  BSYNC.RECONVERGENT B0 ;  /* 0x0000000000007941 */ /* 0x000fea0003800200 */
.L_x_20114:
        /* <DEDUP_REMOVED lines=43> */
.L_x_20118:
        /* <DEDUP_REMOVED lines=8> */
.L_x_20119:
[----:B------:R-:W-:Y:S05]  /*6e90*/  BSYNC.RECONVERGENT B0 ;  /* 0x0000000000007941 */ /* 0x000fea0003800200 */
.L_x_20117:
        /* <DEDUP_REMOVED lines=44> */
.L_x_20121:
        /* <DEDUP_REMOVED lines=8> */
.L_x_20122:
[----:B------:R-:W-:Y:S05]  /*71e0*/  BSYNC.RECONVERGENT B0 ;  /* 0x0000000000007941 */ /* 0x000fea0003800200 */
.L_x_20120:
        /* <DEDUP_REMOVED lines=44> */
.L_x_20124:
        /* <DEDUP_REMOVED lines=8> */
.L_x_20125:
[----:B------:R-:W-:Y:S05]  /*7530*/  BSYNC.RECONVERGENT B0 ;  /* 0x0000000000007941 */ /* 0x000fea0003800200 */
.L_x_20123:
        /* <DEDUP_REMOVED lines=17> */
.L_x_20113:
        /* <DEDUP_REMOVED lines=32> */
.L_x_20128:
        /* <DEDUP_REMOVED lines=8> */
.L_x_20129:
[----:B------:R-:W-:Y:S05]  /*78d0*/  BSYNC.RECONVERGENT B0 ;  /* 0x0000000000007941 */ /* 0x000fea0003800200 */
.L_x_20127:
        /* <DEDUP_REMOVED lines=43> */
.L_x_20131:
        /* <DEDUP_REMOVED lines=8> */
.L_x_20132:
[----:B------:R-:W-:Y:S05]  /*7c10*/  BSYNC.RECONVERGENT B0 ;  /* 0x0000000000007941 */ /* 0x000fea0003800200 */
.L_x_20130:
        /* <DEDUP_REMOVED lines=17> */
.L_x_20126:
        /* <DEDUP_REMOVED lines=31> */
.L_x_20134:
[----:B------:R-:W-:Y:S01]  /*7f20*/  MOV R0, R3 ;  /* 0x0000000300007202 */ /* 0x000fe20000000f00 */
[----:B------:R-:W-:Y:S01]  /*7f30*/  IMAD.MOV.U32 R15, RZ, RZ, R54 ;  /* 0x000000ffff0f7224 */ /* 0x000fe200078e0036 */
[----:B------:R-:W-:Y:S02]  /*7f40*/  MOV R6, R47 ;  /* 0x0000002f00067202 */ /* 0x000fe40000000f00 */
[----:B------:R-:W-:-:S07]  /*7f50*/  MOV R3, 0x7f70 ;  /* 0x00007f7000037802 */ /* 0x000fce0000000f00 */
[----:B------:R-:W-:Y:S05]  /*7f60*/  CALL.REL.NOINC `($__internal_49_$__cuda_sm20_rem_s64) ;  /* 0x0000034c00707944 */ /* 0x000fea0003c00000 */
[----:B------:R-:W-:-:S07]  /*7f70*/  IMAD.MOV.U32 R5, RZ, RZ, R0 ;  /* 0x000000ffff057224 */ /* 0x000fce00078e0000 */
.L_x_20135:
[----:B------:R-:W-:Y:S05]  /*7f80*/  BSYNC.RECONVERGENT B0 ;  /* 0x0000000000007941 */ /* 0x000fea0003800200 */
.L_x_20133:
[----:B------:R-:W0:Y:S02]  /*7f90*/  LDC.64 R2, c[0x0][0x3b0] ;  /* 0x0000ec00ff027b82 */ /* 0x000e240000000a00 */
[----:B0-----:R-:W-:-:S06]  /*7fa0*/  IMAD.WIDE.U32 R2, R55, 0x8, R2 ;  /* 0x0000000837027825 */ /* 0x001fcc00078e0002 */
[----:B------:R-:W2:Y:S02]  /*7fb0*/  LDG.E.64 R2, desc[UR36][R2.64] ;  /* 0x0000002402027981 */ /* 0x000ea4000c1e1b00 */
[----:B--2---:R-:W-:Y:S02]  /*7fc0*/  IMAD R5, R5, R2, RZ ;  /* 0x0000000205057224 */ /* 0x004fe400078e02ff */
[----:B------:R-:W-:-:S04]  /*7fd0*/  IMAD.WIDE.U32 R52, R2, R4, R52 ;  /* 0x0000000402347225 */ /* 0x000fc800078e0034 */
[----:B------:R-:W-:-:S05]  /*7fe0*/  IMAD R5, R3, R4, R5 ;  /* 0x0000000403057224 */ /* 0x000fca00078e0205 */
[----:B------:R-:W-:-:S07]  /*7ff0*/  IADD3 R53, PT, PT, R53, R5, RZ ;  /* 0x0000000535357210 */ /* 0x000fce0007ffe0ff */
.L_x_20085:
        /* <DEDUP_REMOVED lines=16> */
.L_x_20138:
        /* <DEDUP_REMOVED lines=22> */
.L_x_20137:
[----:B------:R-:W-:Y:S05]  /*8260*/  BSYNC.RECONVERGENT B7 ;  /* 0x0000000000077941 */ /* 0x000fea0003800200 */
.L_x_20136:
[----:B------:R-:W-:-:S05]  /*8270*/  IADD3 R16, P0, PT, R16, 0x8, RZ ;  /* 0x0000000810107810 */ /* 0x000fca0007f1e0ff */
[----:B------:R-:W-:Y:S01]  /*8280*/  IMAD.X R17, RZ, RZ, R17, P0 ;  /* 0x000000ffff117224 */ /* 0x000fe200000e0611 */
[----:B------:R-:W-:-:S04]  /*8290*/  ISETP.GE.U32.AND P0, PT, R16, R47, PT ;  /* 0x0000002f1000720c */ /* 0x000fc80003f06070 */
[----:B------:R-:W-:-:S13]  /*82a0*/  ISETP.GE.U32.AND.EX P0, PT, R17, R53, PT, P0 ;  /* 0x000000351100720c */ /* 0x000fda0003f06100 */
[----:B------:R-:W-:Y:S05]  /*82b0*/  @!P0 BRA `(.L_x_20138) ;  /* 0xfffffffc00908947 */ /* 0x000fea000383ffff */
.L_x_20078:
[----:B------:R-:W-:Y:S05]  /*82c0*/  BSYNC.RECONVERGENT B6 ;  /* 0x0000000000067941 */ /* 0x000fea0003800200 */
.L_x_20077:
        /* <DEDUP_REMOVED lines=30> */
.L_x_20142:
[----:B------:R-:W-:Y:S05]  /*84b0*/  BSYNC.RECONVERGENT B7 ;  /* 0x0000000000077941 */ /* 0x000fea0003800200 */
.L_x_20141:
        /* <DEDUP_REMOVED lines=21> */
.L_x_20144:
[----:B------:R-:W-:Y:S05]  /*8610*/  BSYNC.RECONVERGENT B7 ;  /* 0x0000000000077941 */ /* 0x000fea0003800200 */
.L_x_20143:
        /* <DEDUP_REMOVED lines=26> */
.L_x_20146:
[----:B------:R-:W-:Y:S05]  /*87c0*/  BSYNC.RECONVERGENT B7 ;  /* 0x0000000000077941 */ /* 0x000fea0003800200 */
.L_x_20145:
        /* <DEDUP_REMOVED lines=24> */
.L_x_20174:
        /* <DEDUP_REMOVED lines=28> */
.L_x_20151:
        /* <DEDUP_REMOVED lines=8> */
.L_x_20152:
[----:B------:R-:W-:Y:S05]  /*8b90*/  BSYNC.RECONVERGENT B1 ;  /* 0x0000000000017941 */ /* 0x000fea0003800200 */
.L_x_20150:
        /* <DEDUP_REMOVED lines=45> */
.L_x_20154:
        /* <DEDUP_REMOVED lines=8> */
.L_x_20155:
[----:B------:R-:W-:Y:S05]  /*8ef0*/  BSYNC.RECONVERGENT B1 ;  /* 0x0000000000017941 */ /* 0x000fea0003800200 */
.L_x_20153:
        /* <DEDUP_REMOVED lines=44> */
.L_x_20157:
        /* <DEDUP_REMOVED lines=8> */
.L_x_20158:
[----:B------:R-:W-:Y:S05]  /*9240*/  BSYNC.RECONVERGENT B1 ;  /* 0x0000000000017941 */ /* 0x000fea0003800200 */
.L_x_20156:
        /* <DEDUP_REMOVED lines=44> */
.L_x_20160:
        /* <DEDUP_REMOVED lines=8> */
.L_x_20161:
[----:B------:R-:W-:Y:S05]  /*9590*/  BSYNC.RECONVERGENT B1 ;  /* 0x0000000000017941 */ /* 0x000fea0003800200 */
.L_x_20159:
        /* <DEDUP_REMOVED lines=44> */
.L_x_20163:
        /* <DEDUP_REMOVED lines=8> */
.L_x_20164:
[----:B------:R-:W-:Y:S05]  /*98e0*/  BSYNC.RECONVERGENT B1 ;  /* 0x0000000000017941 */ /* 0x000fea0003800200 */
.L_x_20162:
        /* <DEDUP_REMOVED lines=44> */
.L_x_20166:
        /* <DEDUP_REMOVED lines=8> */
.L_x_20167:
[----:B------:R-:W-:Y:S05]  /*9c30*/  BSYNC.RECONVERGENT B1 ;  /* 0x0000000000017941 */ /* 0x000fea0003800200 */
.L_x_20165:
        /* <DEDUP_REMOVED lines=45> */
.L_x_20169:
        /* <DEDUP_REMOVED lines=8> */
.L_x_20170:
[----:B------:R-:W-:Y:S05]  /*9f90*/  BSYNC.RECONVERGENT B1 ;  /* 0x0000000000017941 */ /* 0x000fea0003800200 */
.L_x_20168:
        /* <DEDUP_REMOVED lines=44> */
.L_x_20172:
        /* <DEDUP_REMOVED lines=8> */
.L_x_20173:
[----:B------:R-:W-:Y:S05]  /*a2e0*/  BSYNC.RECONVERGENT B1 ;  /* 0x0000000000017941 */ /* 0x000fea0003800200 */
.L_x_20171:
        /* <DEDUP_REMOVED lines=23> */
.L_x_20149:
[----:B------:R-:W-:-:S07]  /*a460*/  IADD3 R17, PT, PT, R17, 0x3, RZ ;  /* 0x0000000311117810 */ /* 0x000fce0007ffe0ff */
.L_x_20148:
        /* <DEDUP_REMOVED lines=31> */
.L_x_20177:
        /* <DEDUP_REMOVED lines=8> */
.L_x_20178:
[----:B------:R-:W-:Y:S05]  /*a6e0*/  BSYNC.RECONVERGENT B0 ;  /* 0x0000000000007941 */ /* 0x000fea0003800200 */
.L_x_20176:
        /* <DEDUP_REMOVED lines=45> */
.L_x_20180:
        /* <DEDUP_REMOVED lines=8> */
.L_x_20181:
[----:B------:R-:W-:Y:S05]  /*aa40*/  BSYNC.RECONVERGENT B0 ;  /* 0x0000000000007941 */ /* 0x000fea0003800200 */
.L_x_20179:
        /* <DEDUP_REMOVED lines=44> */
.L_x_20183:
        /* <DEDUP_REMOVED lines=8> */
.L_x_20184:
[----:B------:R-:W-:Y:S05]  /*ad90*/  BSYNC.RECONVERGENT B0 ;  /* 0x0000000000007941 */ /* 0x000fea0003800200 */
.L_x_20182:
        /* <DEDUP_REMOVED lines=44> */
.L_x_20186:
        /* <DEDUP_REMOVED lines=8> */
.L_x_20187:
[----:B------:R-:W-:Y:S05]  /*b0e0*/  BSYNC.RECONVERGENT B0 ;  /* 0x0000000000007941 */ /* 0x000fea0003800200 */
.L_x_20185:
        /* <DEDUP_REMOVED lines=18> */
.L_x_20175:
        /* <DEDUP_REMOVED lines=31> */
.L_x_20190:
        /* <DEDUP_REMOVED lines=8> */
.L_x_20191:
[----:B------:R-:W-:Y:S05]  /*b480*/  BSYNC.RECONVERGENT B0 ;  /* 0x0000000000007941 */ /* 0x000fea0003800200 */
.L_x_20189:
        /* <DEDUP_REMOVED lines=44> */
.L_x_20193:
        /* <DEDUP_REMOVED lines=8> */
.L_x_20194:
[----:B------:R-:W-:Y:S05]  /*b7d0*/  BSYNC.RECONVERGENT B0 ;  /* 0x0000000000007941 */ /* 0x000fea0003800200 */
.L_x_20192:
        /* <DEDUP_REMOVED lines=18> */
.L_x_20188:
        /* <DEDUP_REMOVED lines=31> */
.L_x_20196:
[----:B------:R-:W-:Y:S01]  /*baf0*/  MOV R0, R3 ;  /* 0x0000000300007202 */ /* 0x000fe20000000f00 */
[----:B------:R-:W-:Y:S01]  /*bb00*/  IMAD.MOV.U32 R15, RZ, RZ, R53 ;  /* 0x000000ffff0f7224 */ /* 0x000fe200078e0035 */
[----:B------:R-:W-:Y:S02]  /*bb10*/  MOV R6, R52 ;  /* 0x0000003400067202 */ /* 0x000fe40000000f00 */
[----:B------:R-:W-:-:S07]  /*bb20*/  MOV R3, 0xbb40 ;  /* 0x0000bb4000037802 */ /* 0x000fce0000000f00 */
[----:B------:R-:W-:Y:S05]  /*bb30*/  CALL.REL.NOINC `($__internal_49_$__cuda_sm20_rem_s64) ;  /* 0x00000310007c7944 */ /* 0x000fea0003c00000 */
[----:B------:R-:W-:-:S07]  /*bb40*/  IMAD.MOV.U32 R5, RZ, RZ, R0 ;  /* 0x000000ffff057224 */ /* 0x000fce00078e0000 */
.L_x_20197:
[----:B------:R-:W-:Y:S05]  /*bb50*/  BSYNC.RECONVERGENT B0 ;  /* 0x0000000000007941 */ /* 0x000fea0003800200 */
.L_x_20195:
        /* <DEDUP_REMOVED lines=9> */
.L_x_20147:
        /* <DEDUP_REMOVED lines=14> */
.L_x_20200:
        /* <DEDUP_REMOVED lines=22> */
.L_x_20199:
[----:B------:R-:W-:Y:S05]  /*be30*/  BSYNC.RECONVERGENT B7 ;  /* 0x0000000000077941 */ /* 0x000fea0003800200 */
.L_x_20198:
[----:B------:R-:W-:-:S05]  /*be40*/  IADD3 R18, P0, PT, R18, 0x8, RZ ;  /* 0x0000000812127810 */ /* 0x000fca0007f1e0ff */
[----:B------:R-:W-:Y:S01]  /*be50*/  IMAD.X R19, RZ, RZ, R19, P0 ;  /* 0x000000ffff137224 */ /* 0x000fe200000e0613 */
[----:B------:R-:W-:-:S04]  /*be60*/  ISETP.GE.U32.AND P0, PT, R18, R17, PT ;  /* 0x000000111200720c */ /* 0x000fc80003f06070 */
[----:B------:R-:W-:-:S13]  /*be70*/  ISETP.GE.U32.AND.EX P0, PT, R19, R48, PT, P0 ;  /* 0x000000301300720c */ /* 0x000fda0003f06100 */
[----:B------:R-:W-:Y:S05]  /*be80*/  @!P0 BRA `(.L_x_20200) ;  /* 0xfffffffc00908947 */ /* 0x000fea000383ffff */
.L_x_20140:
[----:B------:R-:W-:Y:S05]  /*be90*/  BSYNC.RECONVERGENT B6 ;  /* 0x0000000000067941 */ /* 0x000fea0003800200 */
.L_x_20139:
        /* <DEDUP_REMOVED lines=25> */
.L_x_20204:
[----:B------:R-:W-:Y:S05]  /*c030*/  BSYNC.RECONVERGENT B7 ;  /* 0x0000000000077941 */ /* 0x000fea0003800200 */
.L_x_20203:
        /* <DEDUP_REMOVED lines=21> */
.L_x_20206:
[----:B------:R-:W-:Y:S05]  /*c190*/  BSYNC.RECONVERGENT B7 ;  /* 0x0000000000077941 */ /* 0x000fea0003800200 */
.L_x_20205:
        /* <DEDUP_REMOVED lines=26> */
.L_x_20208:
[----:B------:R-:W-:Y:S05]  /*c340*/  BSYNC.RECONVERGENT B7 ;  /* 0x0000000000077941 */ /* 0x000fea0003800200 */
.L_x_20207:
        /* <DEDUP_REMOVED lines=23> */
.L_x_20236:
        /* <DEDUP_REMOVED lines=28> */
.L_x_20213:
        /* <DEDUP_REMOVED lines=8> */
.L_x_20214:
[----:B------:R-:W-:Y:S05]  /*c700*/  BSYNC.RECONVERGENT B1 ;  /* 0x0000000000017941 */ /* 0x000fea0003800200 */
.L_x_20212:
        /* <DEDUP_REMOVED lines=44> */
.L_x_20216:
        /* <DEDUP_REMOVED lines=8> */
.L_x_20217:
[----:B------:R-:W-:Y:S05]  /*ca50*/  BSYNC.RECONVERGENT B1 ;  /* 0x0000000000017941 */ /* 0x000fea0003800200 */
.L_x_20215:
        /* <DEDUP_REMOVED lines=44> */
.L_x_20219:
        /* <DEDUP_REMOVED lines=8> */
.L_x_20220:
[----:B------:R-:W-:Y:S05]  /*cda0*/  BSYNC.RECONVERGENT B1 ;  /* 0x0000000000017941 */ /* 0x000fea0003800200 */
.L_x_20218:
        /* <DEDUP_REMOVED lines=44> */
.L_x_20222:
        /* <DEDUP_REMOVED lines=8> */
.L_x_20223:
[----:B------:R-:W-:Y:S05]  /*d0f0*/  BSYNC.RECONVERGENT B1 ;  /* 0x0000000000017941 */ /* 0x000fea0003800200 */
.L_x_20221:
        /* <DEDUP_REMOVED lines=44> */
.L_x_20225:
        /* <DEDUP_REMOVED lines=8> */
.L_x_20226:
[----:B------:R-:W-:Y:S05]  /*d440*/  BSYNC.RECONVERGENT B1 ;  /* 0x0000000000017941 */ /* 0x000fea0003800200 */
.L_x_20224:
        /* <DEDUP_REMOVED lines=44> */
.L_x_20228:
        /* <DEDUP_REMOVED lines=8> */
.L_x_20229:
[----:B------:R-:W-:Y:S05]  /*d790*/  BSYNC.RECONVERGENT B1 ;  /* 0x0000000000017941 */ /* 0x000fea0003800200 */
.L_x_20227:
        /* <DEDUP_REMOVED lines=45> */
.L_x_20231:
        /* <DEDUP_REMOVED lines=8> */
.L_x_20232:
[----:B------:R-:W-:Y:S05]  /*daf0*/  BSYNC.RECONVERGENT B1 ;  /* 0x0000000000017941 */ /* 0x000fea0003800200 */
.L_x_20230:
        /* <DEDUP_REMOVED lines=44> */
.L_x_20234:
        /* <DEDUP_REMOVED lines=8> */
.L_x_20235:
[----:B------:R-:W-:Y:S05]  /*de40*/  BSYNC.RECONVERGENT B1 ;  /* 0x0000000000017941 */ /* 0x000fea0003800200 */
.L_x_20233:
        /* <DEDUP_REMOVED lines=21> */
.L_x_20211:
[----:B------:R-:W-:-:S07]  /*dfa0*/  IADD3 R7, PT, PT, R7, 0x3, RZ ;  /* 0x0000000307077810 */ /* 0x000fce0007ffe0ff */
.L_x_20210:
        /* <DEDUP_REMOVED lines=31> */
.L_x_20239:
        /* <DEDUP_REMOVED lines=8> */
.L_x_20240:
[----:B------:R-:W-:Y:S05]  /*e220*/  BSYNC.RECONVERGENT B0 ;  /* 0x0000000000007941 */ /* 0x000fea0003800200 */
.L_x_20238:
        /* <DEDUP_REMOVED lines=44> */
.L_x_20242:
        /* <DEDUP_REMOVED lines=8> */
.L_x_20243:
[----:B------:R-:W-:Y:S05]  /*e570*/  BSYNC.RECONVERGENT B0 ;  /* 0x0000000000007941 */ /* 0x000fea0003800200 */
.L_x_20241:
        /* <DEDUP_REMOVED lines=44> */
.L_x_20245:
        /* <DEDUP_REMOVED lines=8> */
.L_x_20246:
[----:B------:R-:W-:Y:S05]  /*e8c0*/  BSYNC.RECONVERGENT B0 ;  /* 0x0000000000007941 */ /* 0x000fea0003800200 */
.L_x_20244:
        /* <DEDUP_REMOVED lines=44> */
.L_x_20248:
        /* <DEDUP_REMOVED lines=8> */
.L_x_20249:
[----:B------:R-:W-:Y:S05]  /*ec10*/  BSYNC.RECONVERGENT B0 ;  /* 0x0000000000007941 */ /* 0x000fea0003800200 */
.L_x_20247:
        /* <DEDUP_REMOVED lines=17> */
.L_x_20237:
        /* <DEDUP_REMOVED lines=31> */
.L_x_20252:
        /* <DEDUP_REMOVED lines=8> */
.L_x_20253:
[----:B------:R-:W-:Y:S05]  /*efa0*/  BSYNC.RECONVERGENT B0 ;  /* 0x0000000000007941 */ /* 0x000fea0003800200 */
.L_x_20251:
        /* <DEDUP_REMOVED lines=43> */
.L_x_20255:
        /* <DEDUP_REMOVED lines=8> */
.L_x_20256:
[----:B------:R-:W-:Y:S05]  /*f2e0*/  BSYNC.RECONVERGENT B0 ;  /* 0x0000000000007941 */ /* 0x000fea0003800200 */
.L_x_20254:
        /* <DEDUP_REMOVED lines=17> */
.L_x_20250:
        /* <DEDUP_REMOVED lines=31> */
.L_x_20258:
[----:B------:R-:W-:Y:S01]  /*f5f0*/  MOV R0, R3 ;  /* 0x0000000300007202 */ /* 0x000fe20000000f00 */
[----:B------:R-:W-:Y:S01]  /*f600*/  IMAD.MOV.U32 R15, RZ, RZ, R48 ;  /* 0x000000ffff0f7224 */ /* 0x000fe200078e0030 */
[----:B------:R-:W-:Y:S02]  /*f610*/  MOV R6, R47 ;  /* 0x0000002f00067202 */ /* 0x000fe40000000f00 */
[----:B------:R-:W-:-:S07]  /*f620*/  MOV R3, 0xf640 ;  /* 0x0000f64000037802 */ /* 0x000fce0000000f00 */
[----:B------:R-:W-:Y:S05]  /*f630*/  CALL.REL.NOINC `($__internal_49_$__cuda_sm20_rem_s64) ;  /* 0x000002d400bc7944 */ /* 0x000fea0003c00000 */
[----:B------:R-:W-:-:S07]  /*f640*/  IMAD.MOV.U32 R5, RZ, RZ, R0 ;  /* 0x000000ffff057224 */ /* 0x000fce00078e0000 */
.L_x_20259:
[----:B------:R-:W-:Y:S05]  /*f650*/  BSYNC.RECONVERGENT B0 ;  /* 0x0000000000007941 */ /* 0x000fea0003800200 */
.L_x_20257:
        /* <DEDUP_REMOVED lines=8> */
.L_x_20209:
        /* <DEDUP_REMOVED lines=14> */
.L_x_20262:
        /* <DEDUP_REMOVED lines=22> */
.L_x_20261:
[----:B------:R-:W-:Y:S05]  /*f920*/  BSYNC.RECONVERGENT B7 ;  /* 0x0000000000077941 */ /* 0x000fea0003800200 */
.L_x_20260:
[----:B------:R-:W-:-:S04]  /*f930*/  IADD3 R18, P0, PT, R18, 0x8, RZ ;  /* 0x0000000812127810 */ /* 0x000fc80007f1e0ff */
[----:B------:R-:W-:Y:S02]  /*f940*/  IADD3.X R19, PT, PT, RZ, R19, RZ, P0, !PT ;  /* 0x00000013ff137210 */ /* 0x000fe400007fe4ff */
[----:B------:R-:W-:-:S04]  /*f950*/  ISETP.GE.U32.AND P0, PT, R18, R23, PT ;  /* 0x000000171200720c */ /* 0x000fc80003f06070 */
[----:B------:R-:W-:-:S13]  /*f960*/  ISETP.GE.U32.AND.EX P0, PT, R19, R22, PT, P0 ;  /* 0x000000161300720c */ /* 0x000fda0003f06100 */
[----:B------:R-:W-:Y:S05]  /*f970*/  @!P0 BRA `(.L_x_20262) ;  /* 0xfffffffc00908947 */ /* 0x000fea000383ffff */
.L_x_20202:
[----:B------:R-:W-:Y:S05]  /*f980*/  BSYNC.RECONVERGENT B6 ;  /* 0x0000000000067941 */ /* 0x000fea0003800200 */
.L_x_20201:
        /* <DEDUP_REMOVED lines=25> */
.L_x_20266:
[----:B------:R-:W-:Y:S05]  /*fb20*/  BSYNC.RECONVERGENT B7 ;  /* 0x0000000000077941 */ /* 0x000fea0003800200 */
.L_x_20265:
        /* <DEDUP_REMOVED lines=21> */
.L_x_20268:
[----:B------:R-:W-:Y:S05]  /*fc80*/  BSYNC.RECONVERGENT B7 ;  /* 0x0000000000077941 */ /* 0x000fea0003800200 */
.L_x_20267:
        /* <DEDUP_REMOVED lines=26> */
.L_x_20270:
[----:B------:R-:W-:Y:S05]  /*fe30*/  BSYNC.RECONVERGENT B7 ;  /* 0x0000000000077941 */ /* 0x000fea0003800200 */
.L_x_20269:
        /* <DEDUP_REMOVED lines=23> */
.L_x_20298:
        /* <DEDUP_REMOVED lines=28> */
.L_x_20275:
        /* <DEDUP_REMOVED lines=8> */
.L_x_20276:
[----:B------:R-:W-:Y:S05]  /*101f0*/  BSYNC.RECONVERGENT B1 ;  /* 0x0000000000017941 */ /* 0x000fea0003800200 */
.L_x_20274:
        /* <DEDUP_REMOVED lines=44> */
.L_x_20278:
        /* <DEDUP_REMOVED lines=8> */
.L_x_20279:
[----:B------:R-:W-:Y:S05]  /*10540*/  BSYNC.RECONVERGENT B1 ;  /* 0x0000000000017941 */ /* 0x000fea0003800200 */
.L_x_20277:
        /* <DEDUP_REMOVED lines=44> */
.L_x_20281:
        /* <DEDUP_REMOVED lines=8> */
.L_x_20282:
[----:B------:R-:W-:Y:S05]  /*10890*/  BSYNC.RECONVERGENT B1 ;  /* 0x0000000000017941 */ /* 0x000fea0003800200 */
.L_x_20280:
        /* <DEDUP_REMOVED lines=44> */
.L_x_20284:
        /* <DEDUP_REMOVED lines=8> */
.L_x_20285:
[----:B------:R-:W-:Y:S05]  /*10be0*/  BSYNC.RECONVERGENT B1 ;  /* 0x0000000000017941 */ /* 0x000fea0003800200 */
.L_x_20283:
        /* <DEDUP_REMOVED lines=44> */
.L_x_20287:
        /* <DEDUP_REMOVED lines=8> */
.L_x_20288:
[----:B------:R-:W-:Y:S05]  /*10f30*/  BSYNC.RECONVERGENT B1 ;  /* 0x0000000000017941 */ /* 0x000fea0003800200 */
.L_x_20286:
        /* <DEDUP_REMOVED lines=44> */
.L_x_20290:
        /* <DEDUP_REMOVED lines=8> */
.L_x_20291:
[----:B------:R-:W-:Y:S05]  /*11280*/  BSYNC.RECONVERGENT B1 ;  /* 0x0000000000017941 */ /* 0x000fea0003800200 */
.L_x_20289:
        /* <DEDUP_REMOVED lines=45> */
.L_x_20293:
        /* <DEDUP_REMOVED lines=8> */
.L_x_20294:
[----:B------:R-:W-:Y:S05]  /*115e0*/  BSYNC.RECONVERGENT B1 ;  /* 0x0000000000017941 */ /* 0x000fea0003800200 */
.L_x_20292:
        /* <DEDUP_REMOVED lines=44> */
.L_x_20296:
        /* <DEDUP_REMOVED lines=8> */
.L_x_20297:
[----:B------:R-:W-:Y:S05]  /*11930*/  BSYNC.RECONVERGENT B1 ;  /* 0x0000000000017941 */ /* 0x000fea0003800200 */
.L_x_20295:
        /* <DEDUP_REMOVED lines=23> */
.L_x_20273:
[----:B------:R-:W-:-:S07]  /*11ab0*/  VIADD R17, R24, 0x3 ;  /* 0x0000000318117836 */ /* 0x000fce0000000000 */
.L_x_20272:
        /* <DEDUP_REMOVED lines=31> */
.L_x_20301:
        /* <DEDUP_REMOVED lines=8> */
.L_x_20302:
[----:B------:R-:W-:Y:S05]  /*11d30*/  BSYNC.RECONVERGENT B0 ;  /* 0x0000000000007941 */ /* 0x000fea0003800200 */
.L_x_20300:
        /* <DEDUP_REMOVED lines=44> */
.L_x_20304:
        /* <DEDUP_REMOVED lines=8> */
.L_x_20305:
[----:B------:R-:W-:Y:S05]  /*12080*/  BSYNC.RECONVERGENT B0 ;  /* 0x0000000000007941 */ /* 0x000fea0003800200 */
.L_x_20303:
        /* <DEDUP_REMOVED lines=44> */
.L_x_20307:
        /* <DEDUP_REMOVED lines=8> */
.L_x_20308:
[----:B------:R-:W-:Y:S05]  /*123d0*/  BSYNC.RECONVERGENT B0 ;  /* 0x0000000000007941 */ /* 0x000fea0003800200 */
.L_x_20306:
        /* <DEDUP_REMOVED lines=44> */
.L_x_20310:
        /* <DEDUP_REMOVED lines=8> */
.L_x_20311:
[----:B------:R-:W-:Y:S05]  /*12720*/  BSYNC.RECONVERGENT B0 ;  /* 0x0000000000007941 */ /* 0x000fea0003800200 */
.L_x_20309:
        /* <DEDUP_REMOVED lines=18> */
.L_x_20299:
        /* <DEDUP_REMOVED lines=31> */
.L_x_20314:
        /* <DEDUP_REMOVED lines=8> */
.L_x_20315:
[----:B------:R-:W-:Y:S05]  /*12ac0*/  BSYNC.RECONVERGENT B0 ;  /* 0x0000000000007941 */ /* 0x000fea0003800200 */
.L_x_20313:
        /* <DEDUP_REMOVED lines=44> */
.L_x_20317:
        /* <DEDUP_REMOVED lines=8> */
.L_x_20318:
[----:B------:R-:W-:Y:S05]  /*12e10*/  BSYNC.RECONVERGENT B0 ;  /* 0x0000000000007941 */ /* 0x000fea0003800200 */
.L_x_20316:
        /* <DEDUP_REMOVED lines=18> */
.L_x_20312:
        /* <DEDUP_REMOVED lines=31> */
.L_x_20320:
[----:B------:R-:W-:Y:S01]  /*13130*/  MOV R0, R3 ;  /* 0x0000000300007202 */ /* 0x000fe20000000f00 */
[----:B------:R-:W-:Y:S01]  /*13140*/  IMAD.MOV.U32 R15, RZ, RZ, R26 ;  /* 0x000000ffff0f7224 */ /* 0x000fe200078e001a */
[----:B------:R-:W-:Y:S02]  /*13150*/  MOV R6, R25 ;  /* 0x0000001900067202 */ /* 0x000fe40000000f00 */
[----:B------:R-:W-:-:S07]  /*13160*/  MOV R3, 0x13180 ;  /* 0x0001318000037802 */ /* 0x000fce0000000f00 */
[----:B------:R-:W-:Y:S05]  /*13170*/  CALL.REL.NOINC `($__internal_49_$__cuda_sm20_rem_s64) ;  /* 0x0000029800ec7944 */ /* 0x000fea0003c00000 */
[----:B------:R-:W-:-:S07]  /*13180*/  IMAD.MOV.U32 R5, RZ, RZ, R0 ;  /* 0x000000ffff057224 */ /* 0x000fce00078e0000 */
.L_x_20321:
[----:B------:R-:W-:Y:S05]  /*13190*/  BSYNC.RECONVERGENT B0 ;  /* 0x0000000000007941 */ /* 0x000fea0003800200 */
.L_x_20319:
        /* <DEDUP_REMOVED lines=10> */
.L_x_20271:
        /* <DEDUP_REMOVED lines=14> */
.L_x_20324:
        /* <DEDUP_REMOVED lines=22> */
.L_x_20323:
[----:B------:R-:W-:Y:S05]  /*13480*/  BSYNC.RECONVERGENT B7 ;  /* 0x0000000000077941 */ /* 0x000fea0003800200 */
.L_x_20322:
[----:B------:R-:W-:-:S04]  /*13490*/  IADD3 R18, P0, PT, R18, 0x8, RZ ;  /* 0x0000000812127810 */ /* 0x000fc80007f1e0ff */
[----:B------:R-:W-:Y:S02]  /*134a0*/  IADD3.X R19, PT, PT, RZ, R19, RZ, P0, !PT ;  /* 0x00000013ff137210 */ /* 0x000fe400007fe4ff */
[----:B------:R-:W-:-:S04]  /*134b0*/  ISETP.GE.U32.AND P0, PT, R18, R17, PT ;  /* 0x000000111200720c */ /* 0x000fc80003f06070 */
[----:B------:R-:W-:-:S13]  /*134c0*/  ISETP.GE.U32.AND.EX P0, PT, R19, R22, PT, P0 ;  /* 0x000000161300720c */ /* 0x000fda0003f06100 */
[----:B------:R-:W-:Y:S05]  /*134d0*/  @!P0 BRA `(.L_x_20324) ;  /* 0xfffffffc00908947 */ /* 0x000fea000383ffff */
.L_x_20264:
[----:B------:R-:W-:Y:S05]  /*134e0*/  BSYNC.RECONVERGENT B6 ;  /* 0x0000000000067941 */ /* 0x000fea0003800200 */
.L_x_20263:
        /* <DEDUP_REMOVED lines=25> */
.L_x_20328:
[----:B------:R-:W-:Y:S05]  /*13680*/  BSYNC.RECONVERGENT B7 ;  /* 0x0000000000077941 */ /* 0x000fea0003800200 */
.L_x_20327:
        /* <DEDUP_REMOVED lines=21> */
.L_x_20330:
[----:B------:R-:W-:Y:S05]  /*137e0*/  BSYNC.RECONVERGENT B7 ;  /* 0x0000000000077941 */ /* 0x000fea0003800200 */
.L_x_20329:
        /* <DEDUP_REMOVED lines=26> */
.L_x_20332:
[----:B------:R-:W-:Y:S05]  /*13990*/  BSYNC.RECONVERGENT B7 ;  /* 0x0000000000077941 */ /* 0x000fea0003800200 */
.L_x_20331:
        /* <DEDUP_REMOVED lines=23> */
.L_x_20360:
        /* <DEDUP_REMOVED lines=28> */
.L_x_20337:
        /* <DEDUP_REMOVED lines=8> */
.L_x_20338:
[----:B------:R-:W-:Y:S05]  /*13d50*/  BSYNC.RECONVERGENT B1 ;  /* 0x0000000000017941 */ /* 0x000fea0003800200 */
.L_x_20336:
        /* <DEDUP_REMOVED lines=44> */
.L_x_20340:
        /* <DEDUP_REMOVED lines=8> */
.L_x_20341:
[----:B------:R-:W-:Y:S05]  /*140a0*/  BSYNC.RECONVERGENT B1 ;  /* 0x0000000000017941 */ /* 0x000fea0003800200 */
.L_x_20339:
        /* <DEDUP_REMOVED lines=44> */
.L_x_20343:
        /* <DEDUP_REMOVED lines=8> */
.L_x_20344:
[----:B------:R-:W-:Y:S05]  /*143f0*/  BSYNC.RECONVERGENT B1 ;  /* 0x0000000000017941 */ /* 0x000fea0003800200 */
.L_x_20342:
        /* <DEDUP_REMOVED lines=44> */
.L_x_20346:
        /* <DEDUP_REMOVED lines=8> */
.L_x_20347:
[----:B------:R-:W-:Y:S05]  /*14740*/  BSYNC.RECONVERGENT B1 ;  /* 0x0000000000017941 */ /* 0x000fea0003800200 */
.L_x_20345:
        /* <DEDUP_REMOVED lines=44> */
.L_x_20349:
        /* <DEDUP_REMOVED lines=8> */
.L_x_20350:
[----:B------:R-:W-:Y:S05]  /*14a90*/  BSYNC.RECONVERGENT B1 ;  /* 0x0000000000017941 */ /* 0x000fea0003800200 */
.L_x_20348:
        /* <DEDUP_REMOVED lines=44> */
.L_x_20352:
        /* <DEDUP_REMOVED lines=8> */
.L_x_20353:
[----:B------:R-:W-:Y:S05]  /*14de0*/  BSYNC.RECONVERGENT B1 ;  /* 0x0000000000017941 */ /* 0x000fea0003800200 */
.L_x_20351:
        /* <DEDUP_REMOVED lines=45> */
.L_x_20355:
        /* <DEDUP_REMOVED lines=8> */
.L_x_20356:
[----:B------:R-:W-:Y:S05]  /*15140*/  BSYNC.RECONVERGENT B1 ;  /* 0x0000000000017941 */ /* 0x000fea0003800200 */
.L_x_20354:
        /* <DEDUP_REMOVED lines=44> */
.L_x_20358:
        /* <DEDUP_REMOVED lines=8> */
.L_x_20359:
[----:B------:R-:W-:Y:S05]  /*15490*/  BSYNC.RECONVERGENT B1 ;  /* 0x0000000000017941 */ /* 0x000fea0003800200 */
.L_x_20357:
        /* <DEDUP_REMOVED lines=23> */
.L_x_20335:
[----:B------:R-:W-:-:S07]  /*15610*/  VIADD R17, R17, 0x3 ;  /* 0x0000000311117836 */ /* 0x000fce0000000000 */
.L_x_20334:
        /* <DEDUP_REMOVED lines=31> */
.L_x_20363:
        /* <DEDUP_REMOVED lines=8> */
.L_x_20364:
[----:B------:R-:W-:Y:S05]  /*15890*/  BSYNC.RECONVERGENT B0 ;  /* 0x0000000000007941 */ /* 0x000fea0003800200 */
.L_x_20362:
        /* <DEDUP_REMOVED lines=44> */
.L_x_20366:
        /* <DEDUP_REMOVED lines=8> */
.L_x_20367:
[----:B------:R-:W-:Y:S05]  /*15be0*/  BSYNC.RECONVERGENT B0 ;  /* 0x0000000000007941 */ /* 0x000fea0003800200 */
.L_x_20365:
        /* <DEDUP_REMOVED lines=44> */
.L_x_20369:
        /* <DEDUP_REMOVED lines=8> */
.L_x_20370:
[----:B------:R-:W-:Y:S05]  /*15f30*/  BSYNC.RECONVERGENT B0 ;  /* 0x0000000000007941 */ /* 0x000fea0003800200 */
.L_x_20368:
        /* <DEDUP_REMOVED lines=44> */
.L_x_20372:
        /* <DEDUP_REMOVED lines=8> */
.L_x_20373:
[----:B------:R-:W-:Y:S05]  /*16280*/  BSYNC.RECONVERGENT B0 ;  /* 0x0000000000007941 */ /* 0x000fea0003800200 */
.L_x_20371:
        /* <DEDUP_REMOVED lines=18> */
.L_x_20361:
        /* <DEDUP_REMOVED lines=31> */
.L_x_20376:
        /* <DEDUP_REMOVED lines=8> */
.L_x_20377:
[----:B------:R-:W-:Y:S05]  /*16620*/  BSYNC.RECONVERGENT B0 ;  /* 0x0000000000007941 */ /* 0x000fea0003800200 */
.L_x_20375:
        /* <DEDUP_REMOVED lines=44> */
.L_x_20379:
        /* <DEDUP_REMOVED lines=8> */
.L_x_20380:
[----:B------:R-:W-:Y:S05]  /*16970*/  BSYNC.RECONVERGENT B0 ;  /* 0x0000000000007941 */ /* 0x000fea0003800200 */
.L_x_20378:
        /* <DEDUP_REMOVED lines=18> */
.L_x_20374:
        /* <DEDUP_REMOVED lines=31> */
.L_x_20382:
[----:B------:R-:W-:Y:S01]  /*16c90*/  MOV R0, R3 ;  /* 0x0000000300007202 */ /* 0x000fe20000000f00 */
[----:B------:R-:W-:Y:S01]  /*16ca0*/  IMAD.MOV.U32 R15, RZ, RZ, R26 ;  /* 0x000000ffff0f7224 */ /* 0x000fe200078e001a */
[----:B------:R-:W-:Y:S02]  /*16cb0*/  MOV R6, R25 ;  /* 0x0000001900067202 */ /* 0x000fe40000000f00 */
[----:B------:R-:W-:-:S07]  /*16cc0*/  MOV R3, 0x16ce0 ;  /* 0x00016ce000037802 */ /* 0x000fce0000000f00 */
[----:B------:R-:W-:Y:S05]  /*16cd0*/  CALL.REL.NOINC `($__internal_49_$__cuda_sm20_rem_s64) ;  /* 0x0000026000147944 */ /* 0x000fea0003c00000 */
[----:B------:R-:W-:-:S07]  /*16ce0*/  IMAD.MOV.U32 R5, RZ, RZ, R0 ;  /* 0x000000ffff057224 */ /* 0x000fce00078e0000 */
.L_x_20383:
[----:B------:R-:W-:Y:S05]  /*16cf0*/  BSYNC.RECONVERGENT B0 ;  /* 0x0000000000007941 */ /* 0x000fea0003800200 */
.L_x_20381:
        /* <DEDUP_REMOVED lines=10> */
.L_x_20333:
        /* <DEDUP_REMOVED lines=14> */
.L_x_20386:
        /* <DEDUP_REMOVED lines=22> */
.L_x_20385:
[----:B------:R-:W-:Y:S05]  /*16fe0*/  BSYNC.RECONVERGENT B7 ;  /* 0x0000000000077941 */ /* 0x000fea0003800200 */
.L_x_20384:
[----:B------:R-:W-:-:S04]  /*16ff0*/  IADD3 R18, P0, PT, R18, 0x8, RZ ;  /* 0x0000000812127810 */ /* 0x000fc80007f1e0ff */
[----:B------:R-:W-:Y:S02]  /*17000*/  IADD3.X R19, PT, PT, RZ, R19, RZ, P0, !PT ;  /* 0x00000013ff137210 */ /* 0x000fe400007fe4ff */
[----:B------:R-:W-:-:S04]  /*17010*/  ISETP.GE.U32.AND P0, PT, R18, R17, PT ;  /* 0x000000111200720c */ /* 0x000fc80003f06070 */
[----:B------:R-:W-:-:S13]  /*17020*/  ISETP.GE.U32.AND.EX P0, PT, R19, R22, PT, P0 ;  /* 0x000000161300720c */ /* 0x000fda0003f06100 */
[----:B------:R-:W-:Y:S05]  /*17030*/  @!P0 BRA `(.L_x_20386) ;  /* 0xfffffffc00908947 */ /* 0x000fea000383ffff */
.L_x_20326:
[----:B------:R-:W-:Y:S05]  /*17040*/  BSYNC.RECONVERGENT B6 ;  /* 0x0000000000067941 */ /* 0x000fea0003800200 */
.L_x_20325:
        /* <DEDUP_REMOVED lines=25> */
.L_x_20390:
[----:B------:R-:W-:Y:S05]  /*171e0*/  BSYNC.RECONVERGENT B7 ;  /* 0x0000000000077941 */ /* 0x000fea0003800200 */
.L_x_20389:
        /* <DEDUP_REMOVED lines=21> */
.L_x_20392:
[----:B------:R-:W-:Y:S05]  /*17340*/  BSYNC.RECONVERGENT B7 ;  /* 0x0000000000077941 */ /* 0x000fea0003800200 */
.L_x_20391:
        /* <DEDUP_REMOVED lines=26> */
.L_x_20394:
[----:B------:R-:W-:Y:S05]  /*174f0*/  BSYNC.RECONVERGENT B7 ;  /* 0x0000000000077941 */ /* 0x000fea0003800200 */
.L_x_20393:
        /* <DEDUP_REMOVED lines=24> */
.L_x_20422:
        /* <DEDUP_REMOVED lines=28> */
.L_x_20399:
        /* <DEDUP_REMOVED lines=8> */
.L_x_20400:
[----:B------:R-:W-:Y:S05]  /*178c0*/  BSYNC.RECONVERGENT B1 ;  /* 0x0000000000017941 */ /* 0x000fea0003800200 */
.L_x_20398:
        /* <DEDUP_REMOVED lines=45> */
.L_x_20402:
        /* <DEDUP_REMOVED lines=8> */
.L_x_20403:
[----:B------:R-:W-:Y:S05]  /*17c20*/  BSYNC.RECONVERGENT B1 ;  /* 0x0000000000017941 */ /* 0x000fea0003800200 */
.L_x_20401:
        /* <DEDUP_REMOVED lines=44> */
.L_x_20405:
        /* <DEDUP_REMOVED lines=8> */
.L_x_20406:
[----:B------:R-:W-:Y:S05]  /*17f70*/  BSYNC.RECONVERGENT B1 ;  /* 0x0000000000017941 */ /* 0x000fea0003800200 */
.L_x_20404:
        /* <DEDUP_REMOVED lines=44> */
.L_x_20408:
        /* <DEDUP_REMOVED lines=8> */
.L_x_20409:
[----:B------:R-:W-:Y:S05]  /*182c0*/  BSYNC.RECONVERGENT B1 ;  /* 0x0000000000017941 */ /* 0x000fea0003800200 */
.L_x_20407:
        /* <DEDUP_REMOVED lines=44> */
.L_x_20411:
        /* <DEDUP_REMOVED lines=8> */
.L_x_20412:
[----:B------:R-:W-:Y:S05]  /*18610*/  BSYNC.RECONVERGENT B1 ;  /* 0x0000000000017941 */ /* 0x000fea0003800200 */
.L_x_20410:
        /* <DEDUP_REMOVED lines=44> */
.L_x_20414:
        /* <DEDUP_REMOVED lines=8> */
.L_x_20415:
[----:B------:R-:W-:Y:S05]  /*18960*/  BSYNC.RECONVERGENT B1 ;  /* 0x0000000000017941 */ /* 0x000fea0003800200 */
.L_x_20413:
        /* <DEDUP_REMOVED lines=44> */
.L_x_20417:
        /* <DEDUP_REMOVED lines=8> */
.L_x_20418:
[----:B------:R-:W-:Y:S05]  /*18cb0*/  BSYNC.RECONVERGENT B1 ;  /* 0x0000000000017941 */ /* 0x000fea0003800200 */
.L_x_20416:
        /* <DEDUP_REMOVED lines=43> */
.L_x_20420:
        /* <DEDUP_REMOVED lines=8> */
.L_x_20421:
[----:B------:R-:W-:Y:S05]  /*18ff0*/  BSYNC.RECONVERGENT B1 ;  /* 0x0000000000017941 */ /* 0x000fea0003800200 */
.L_x_20419:
        /* <DEDUP_REMOVED lines=22> */
.L_x_20397:
[----:B------:R-:W-:-:S07]  /*19160*/  IADD3 R7, PT, PT, R24, 0x3, RZ ;  /* 0x0000000318077810 */ /* 0x000fce0007ffe0ff */
.L_x_20396:
        /* <DEDUP_REMOVED lines=31> */
.L_x_20425:
        /* <DEDUP_REMOVED lines=8> */
.L_x_20426:
[----:B------:R-:W-:Y:S05]  /*193e0*/  BSYNC.RECONVERGENT B0 ;  /* 0x0000000000007941 */ /* 0x000fea0003800200 */
.L_x_20424:
        /* <DEDUP_REMOVED lines=45> */
.L_x_20428:
        /* <DEDUP_REMOVED lines=8> */
.L_x_20429:
[----:B------:R-:W-:Y:S05]  /*19740*/  BSYNC.RECONVERGENT B0 ;  /* 0x0000000000007941 */ /* 0x000fea0003800200 */
.L_x_20427:
        /* <DEDUP_REMOVED lines=44> */
.L_x_20431:
        /* <DEDUP_REMOVED lines=8> */
.L_x_20432:
[----:B------:R-:W-:Y:S05]  /*19a90*/  BSYNC.RECONVERGENT B0 ;  /* 0x0000000000007941 */ /* 0x000fea0003800200 */
.L_x_20430:
        /* <DEDUP_REMOVED lines=44> */
.L_x_20434:
        /* <DEDUP_REMOVED lines=8> */
.L_x_20435:
[----:B------:R-:W-:Y:S05]  /*19de0*/  BSYNC.RECONVERGENT B0 ;  /* 0x0000000000007941 */ /* 0x000fea0003800200 */
.L_x_20433:
        /* <DEDUP_REMOVED lines=18> */
.L_x_20423:
        /* <DEDUP_REMOVED lines=31> */
.L_x_20438:
        /* <DEDUP_REMOVED lines=8> */
.L_x_20439:
[----:B------:R-:W-:Y:S05]  /*1a180*/  BSYNC.RECONVERGENT B0 ;  /* 0x0000000000007941 */ /* 0x000fea0003800200 */
.L_x_20437:
        /* <DEDUP_REMOVED lines=45> */
.L_x_20441:
        /* <DEDUP_REMOVED lines=8> */
.L_x_20442:
[----:B------:R-:W-:Y:S05]  /*1a4e0*/  BSYNC.RECONVERGENT B0 ;  /* 0x0000000000007941 */ /* 0x000fea0003800200 */
.L_x_20440:
        /* <DEDUP_REMOVED lines=18> */
.L_x_20436:
        /* <DEDUP_REMOVED lines=31> */
.L_x_20444:
[----:B------:R-:W-:Y:S01]  /*1a800*/  IMAD.MOV.U32 R0, RZ, RZ, R3 ;  /* 0x000000ffff007224 */ /* 0x000fe200078e0003 */
[----:B------:R-:W-:Y:S01]  /*1a810*/  MOV R15, R27 ;  /* 0x0000001b000f7202 */ /* 0x000fe20000000f00 */
[----:B------:R-:W-:Y:S01]  /*1a820*/  IMAD.MOV.U32 R6, RZ, RZ, R26 ;  /* 0x000000ffff067224 */ /* 0x000fe200078e001a */
[----:B------:R-:W-:-:S07]  /*1a830*/  MOV R3, 0x1a850 ;  /* 0x0001a85000037802 */ /* 0x000fce0000000f00 */
[----:B------:R-:W-:Y:S05]  /*1a840*/  CALL.REL.NOINC `($__internal_49_$__cuda_sm20_rem_s64) ;  /* 0x0000022400387944 */ /* 0x000fea0003c00000 */
[----:B------:R-:W-:-:S07]  /*1a850*/  MOV R5, R0 ;  /* 0x0000000000057202 */ /* 0x000fce0000000f00 */
.L_x_20445:
[----:B------:R-:W-:Y:S05]  /*1a860*/  BSYNC.RECONVERGENT B0 ;  /* 0x0000000000007941 */ /* 0x000fea0003800200 */
.L_x_20443:
        /* <DEDUP_REMOVED lines=10> */
.L_x_20395:
        /* <DEDUP_REMOVED lines=14> */
.L_x_20448:
        /* <DEDUP_REMOVED lines=22> */
.L_x_20447:
[----:B------:R-:W-:Y:S05]  /*1ab50*/  BSYNC.RECONVERGENT B7 ;  /* 0x0000000000077941 */ /* 0x000fea0003800200 */
.L_x_20446:
[----:B------:R-:W-:-:S05]  /*1ab60*/  IADD3 R18, P0, PT, R18, 0x8, RZ ;  /* 0x0000000812127810 */ /* 0x000fca0007f1e0ff */
[----:B------:R-:W-:Y:S01]  /*1ab70*/  IMAD.X R19, RZ, RZ, R19, P0 ;  /* 0x000000ffff137224 */ /* 0x000fe200000e0613 */
[----:B------:R-:W-:-:S04]  /*1ab80*/  ISETP.GE.U32.AND P0, PT, R18, R23, PT ;  /* 0x000000171200720c */ /* 0x000fc80003f06070 */
[----:B------:R-:W-:-:S13]  /*1ab90*/  ISETP.GE.U32.AND.EX P0, PT, R19, R22, PT, P0 ;  /* 0x000000161300720c */ /* 0x000fda0003f06100 */
[----:B------:R-:W-:Y:S05]  /*1aba0*/  @!P0 BRA `(.L_x_20448) ;  /* 0xfffffffc00908947 */ /* 0x000fea000383ffff */
.L_x_20388:
[----:B------:R-:W-:Y:S05]  /*1abb0*/  BSYNC.RECONVERGENT B6 ;  /* 0x0000000000067941 */ /* 0x000fea0003800200 */
.L_x_20387:
        /* <DEDUP_REMOVED lines=25> */
.L_x_20452:
[----:B------:R-:W-:Y:S05]  /*1ad50*/  BSYNC.RECONVERGENT B7 ;  /* 0x0000000000077941 */ /* 0x000fea0003800200 */
.L_x_20451:
        /* <DEDUP_REMOVED lines=21> */
.L_x_20454:
[----:B------:R-:W-:Y:S05]  /*1aeb0*/  BSYNC.RECONVERGENT B7 ;  /* 0x0000000000077941 */ /* 0x000fea0003800200 */
.L_x_20453:
        /* <DEDUP_REMOVED lines=26> */
.L_x_20456:
[----:B------:R-:W-:Y:S05]  /*1b060*/  BSYNC.RECONVERGENT B7 ;  /* 0x0000000000077941 */ /* 0x000fea0003800200 */
.L_x_20455:
        /* <DEDUP_REMOVED lines=23> */
.L_x_20484:
        /* <DEDUP_REMOVED lines=28> */
.L_x_20461:
        /* <DEDUP_REMOVED lines=8> */
.L_x_20462:
[----:B------:R-:W-:Y:S05]  /*1b420*/  BSYNC.RECONVERGENT B1 ;  /* 0x0000000000017941 */ /* 0x000fea0003800200 */
.L_x_20460:
        /* <DEDUP_REMOVED lines=45> */
.L_x_20464:
        /* <DEDUP_REMOVED lines=8> */
.L_x_20465:
[----:B------:R-:W-:Y:S05]  /*1b780*/  BSYNC.RECONVERGENT B1 ;  /* 0x0000000000017941 */ /* 0x000fea0003800200 */
.L_x_20463:
        /* <DEDUP_REMOVED lines=44> */
.L_x_20467:
        /* <DEDUP_REMOVED lines=8> */
.L_x_20468:
[----:B------:R-:W-:Y:S05]  /*1bad0*/  BSYNC.RECONVERGENT B1 ;  /* 0x0000000000017941 */ /* 0x000fea0003800200 */
.L_x_20466:
        /* <DEDUP_REMOVED lines=44> */
.L_x_20470:
        /* <DEDUP_REMOVED lines=8> */
.L_x_20471:
[----:B------:R-:W-:Y:S05]  /*1be20*/  BSYNC.RECONVERGENT B1 ;  /* 0x0000000000017941 */ /* 0x000fea0003800200 */
.L_x_20469:
        /* <DEDUP_REMOVED lines=44> */
.L_x_20473:
        /* <DEDUP_REMOVED lines=8> */
.L_x_20474:
[----:B------:R-:W-:Y:S05]  /*1c170*/  BSYNC.RECONVERGENT B1 ;  /* 0x0000000000017941 */ /* 0x000fea0003800200 */
.L_x_20472:
        /* <DEDUP_REMOVED lines=44> */
.L_x_20476:
        /* <DEDUP_REMOVED lines=8> */
.L_x_20477:
[----:B------:R-:W-:Y:S05]  /*1c4c0*/  BSYNC.RECONVERGENT B1 ;  /* 0x0000000000017941 */ /* 0x000fea0003800200 */
.L_x_20475:
        /* <DEDUP_REMOVED lines=45> */
.L_x_20479:
        /* <DEDUP_REMOVED lines=8> */
.L_x_20480:
[----:B------:R-:W-:Y:S05]  /*1c820*/  BSYNC.RECONVERGENT B1 ;  /* 0x0000000000017941 */ /* 0x000fea0003800200 */
.L_x_20478:
        /* <DEDUP_REMOVED lines=43> */
.L_x_20482:
        /* <DEDUP_REMOVED lines=8> */
.L_x_20483:
[----:B------:R-:W-:Y:S05]  /*1cb60*/  BSYNC.RECONVERGENT B1 ;  /* 0x0000000000017941 */ /* 0x000fea0003800200 */
.L_x_20481:
        /* <DEDUP_REMOVED lines=22> */
.L_x_20459:
[----:B------:R-:W-:-:S07]  /*1ccd0*/  VIADD R16, R22, 0x3 ;  /* 0x0000000316107836 */ /* 0x000fce0000000000 */
.L_x_20458:
        /* <DEDUP_REMOVED lines=31> */
.L_x_20487:
        /* <DEDUP_REMOVED lines=8> */
.L_x_20488:
[----:B------:R-:W-:Y:S05]  /*1cf50*/  BSYNC.RECONVERGENT B0 ;  /* 0x0000000000007941 */ /* 0x000fea0003800200 */
.L_x_20486:
        /* <DEDUP_REMOVED lines=45> */
.L_x_20490:
        /* <DEDUP_REMOVED lines=8> */
.L_x_20491:
[----:B------:R-:W-:Y:S05]  /*1d2b0*/  BSYNC.RECONVERGENT B0 ;  /* 0x0000000000007941 */ /* 0x000fea0003800200 */
.L_x_20489:
        /* <DEDUP_REMOVED lines=44> */
.L_x_20493:
        /* <DEDUP_REMOVED lines=8> */
.L_x_20494:
[----:B------:R-:W-:Y:S05]  /*1d600*/  BSYNC.RECONVERGENT B0 ;  /* 0x0000000000007941 */ /* 0x000fea0003800200 */
.L_x_20492:
        /* <DEDUP_REMOVED lines=44> */
.L_x_20496:
        /* <DEDUP_REMOVED lines=8> */
.L_x_20497:
[----:B------:R-:W-:Y:S05]  /*1d950*/  BSYNC.RECONVERGENT B0 ;  /* 0x0000000000007941 */ /* 0x000fea0003800200 */
.L_x_20495:
        /* <DEDUP_REMOVED lines=18> */
.L_x_20485:
        /* <DEDUP_REMOVED lines=31> */
.L_x_20500:
        /* <DEDUP_REMOVED lines=8> */
.L_x_20501:
[----:B------:R-:W-:Y:S05]  /*1dcf0*/  BSYNC.RECONVERGENT B0 ;  /* 0x0000000000007941 */ /* 0x000fea0003800200 */
.L_x_20499:
        /* <DEDUP_REMOVED lines=45> */
.L_x_20503:
        /* <DEDUP_REMOVED lines=8> */
.L_x_20504:
[----:B------:R-:W-:Y:S05]  /*1e050*/  BSYNC.RECONVERGENT B0 ;  /* 0x0000000000007941 */ /* 0x000fea0003800200 */
.L_x_20502:
        /* <DEDUP_REMOVED lines=18> */
.L_x_20498:
        /* <DEDUP_REMOVED lines=31> */
.L_x_20506:
[----:B------:R-:W-:Y:S01]  /*1e370*/  MOV R0, R3 ;  /* 0x0000000300007202 */ /* 0x000fe20000000f00 */
[----:B------:R-:W-:Y:S01]  /*1e380*/  IMAD.MOV.U32 R15, RZ, RZ, R25 ;  /* 0x000000ffff0f7224 */ /* 0x000fe200078e0019 */
[----:B------:R-:W-:Y:S02]  /*1e390*/  MOV R6, R24 ;  /* 0x0000001800067202 */ /* 0x000fe40000000f00 */
[----:B------:R-:W-:-:S07]  /*1e3a0*/  MOV R3, 0x1e3c0 ;  /* 0x0001e3c000037802 */ /* 0x000fce0000000f00 */
[----:B------:R-:W-:Y:S05]  /*1e3b0*/  CALL.REL.NOINC `($__internal_49_$__cuda_sm20_rem_s64) ;  /* 0x000001e8005c7944 */ /* 0x000fea0003c00000 */
[----:B------:R-:W-:-:S07]  /*1e3c0*/  IMAD.MOV.U32 R5, RZ, RZ, R0 ;  /* 0x000000ffff057224 */ /* 0x000fce00078e0000 */
.L_x_20507:
[----:B------:R-:W-:Y:S05]  /*1e3d0*/  BSYNC.RECONVERGENT B0 ;  /* 0x0000000000007941 */ /* 0x000fea0003800200 */
.L_x_20505:
        /* <DEDUP_REMOVED lines=10> */
.L_x_20457:
        /* <DEDUP_REMOVED lines=14> */
.L_x_20510:
        /* <DEDUP_REMOVED lines=22> */
.L_x_20509:
[----:B------:R-:W-:Y:S05]  /*1e6c0*/  BSYNC.RECONVERGENT B7 ;  /* 0x0000000000077941 */ /* 0x000fea0003800200 */
.L_x_20508:
[----:B------:R-:W-:-:S04]  /*1e6d0*/  IADD3 R16, P0, PT, R16, 0x8, RZ ;  /* 0x0000000810107810 */ /* 0x000fc80007f1e0ff */
[----:B------:R-:W-:Y:S02]  /*1e6e0*/  IADD3.X R17, PT, PT, RZ, R17, RZ, P0, !PT ;  /* 0x00000011ff117210 */ /* 0x000fe400007fe4ff */
[----:B------:R-:W-:-:S04]  /*1e6f0*/  ISETP.GE.U32.AND P0, PT, R16, R19, PT ;  /* 0x000000131000720c */ /* 0x000fc80003f06070 */
[----:B------:R-:W-:-:S13]  /*1e700*/  ISETP.GE.U32.AND.EX P0, PT, R17, R18, PT, P0 ;  /* 0x000000121100720c */ /* 0x000fda0003f06100 */
[----:B------:R-:W-:Y:S05]  /*1e710*/  @!P0 BRA `(.L_x_20510) ;  /* 0xfffffffc00908947 */ /* 0x000fea000383ffff */
.L_x_20450:
[----:B------:R-:W-:Y:S05]  /*1e720*/  BSYNC.RECONVERGENT B6 ;  /* 0x0000000000067941 */ /* 0x000fea0003800200 */
.L_x_20449:
        /* <DEDUP_REMOVED lines=16> */
.L_x_20513:
[----:B------:R-:W-:-:S13]  /*1e830*/  ISETP.GE.AND P0, PT, R46, R60, PT ;  /* 0x0000003c2e00720c */ /* 0x000fda0003f06270 */
[----:B------:R-:W-:Y:S05]  /*1e840*/  @P0 BRA `(.L_x_20515) ;  /* 0x0000000000300947 */ /* 0x000fea0003800000 */
[----:B0-----:R-:W0:Y:S01]  /*1e850*/  LDC.64 R2, c[0x0][0x3c8] ;  /* 0x0000f200ff027b82 */ /* 0x001e220000000a00 */
[----:B------:R-:W-:Y:S01]  /*1e860*/  IMAD R5, R61, 0x400, R46 ;  /* 0x000004003d057824 */ /* 0x000fe200078e022e */
[----:B------:R-:W-:-:S03]  /*1e870*/  IADD3 R46, PT, PT, R46, 0x80, RZ ;  /* 0x000000802e2e7810 */ /* 0x000fc60007ffe0ff */
[----:B0-----:R-:W-:-:S05]  /*1e880*/  IMAD.WIDE.U32 R2, R5, 0x8, R2 ;  /* 0x0000000805027825 */ /* 0x001fca00078e0002 */
[----:B------:R1:W-:Y:S02]  /*1e890*/  STG.E.64 desc[UR36][R2.64], RZ ;  /* 0x000000ff02007986 */ /* 0x0003e4000c101b24 */
.L_x_20514:
[----:B------:R-:W-:-:S13]  /*1e8a0*/  ISETP.GE.AND P0, PT, R46, R60, PT ;  /* 0x0000003c2e00720c */ /* 0x000fda0003f06270 */
[----:B------:R-:W-:Y:S05]  /*1e8b0*/  @P0 BRA `(.L_x_20516) ;  /* 0x0000000000300947 */ /* 0x000fea0003800000 */
[----:B01----:R-:W0:Y:S01]  /*1e8c0*/  LDC.64 R2, c[0x0][0x3c8] ;  /* 0x0000f200ff027b82 */ /* 0x003e220000000a00 */
[----:B------:R-:W-:Y:S01]  /*1e8d0*/  IMAD R5, R61, 0x400, R46 ;  /* 0x000004003d057824 */ /* 0x000fe200078e022e */
[----:B------:R-:W-:-:S03]  /*1e8e0*/  IADD3 R46, PT, PT, R46, 0x80, RZ ;  /* 0x000000802e2e7810 */ /* 0x000fc60007ffe0ff */
[----:B0-----:R-:W-:-:S05]  /*1e8f0*/  IMAD.WIDE.U32 R2, R5, 0x8, R2 ;  /* 0x0000000805027825 */ /* 0x001fca00078e0002 */
[----:B------:R1:W-:Y:S02]  /*1e900*/  STG.E.64 desc[UR36][R2.64], RZ ;  /* 0x000000ff02007986 */ /* 0x0003e4000c101b24 */
.L_x_20515:
[----:B------:R-:W-:-:S13]  /*1e910*/  ISETP.GE.AND P0, PT, R46, R60, PT ;  /* 0x0000003c2e00720c */ /* 0x000fda0003f06270 */
[----:B------:R-:W-:Y:S05]  /*1e920*/  @P0 BRA `(.L_x_20517) ;  /* 0x0000000000340947 */ /* 0x000fea0003800000 */
[----:B01----:R-:W0:Y:S01]  /*1e930*/  LDC.64 R2, c[0x0][0x3c8] ;  /* 0x0000f200ff027b82 */ /* 0x003e220000000a00 */
[----:B------:R-:W-:Y:S01]  /*1e940*/  IMAD R5, R61, 0x400, R46 ;  /* 0x000004003d057824 */ /* 0x000fe200078e022e */
[----:B------:R-:W-:-:S03]  /*1e950*/  IADD3 R46, PT, PT, R46, 0x80, RZ ;  /* 0x000000802e2e7810 */ /* 0x000fc60007ffe0ff */
[----:B0-----:R-:W-:-:S05]  /*1e960*/  IMAD.WIDE.U32 R2, R5, 0x8, R2 ;  /* 0x0000000805027825 */ /* 0x001fca00078e0002 */
[----:B------:R2:W-:Y:S02]  /*1e970*/  STG.E.64 desc[UR36][R2.64], RZ ;  /* 0x000000ff02007986 */ /* 0x0005e4000c101b24 */
.L_x_20516:
        /* <DEDUP_REMOVED lines=8> */
.L_x_20517:
[----:B------:R-:W-:Y:S05]  /*1ea00*/  BSYNC.RELIABLE B1 ;  /* 0x0000000000017941 */ /* 0x000fea0003800100 */
.L_x_20512:
[----:B------:R-:W-:-:S13]  /*1ea10*/  ISETP.GE.AND P0, PT, R46, R60, PT ;  /* 0x0000003c2e00720c */ /* 0x000fda0003f06270 */
[----:B012---:R-:W0:Y:S01]  /*1ea20*/  @!P0 LDC.64 R2, c[0x0][0x3c8] ;  /* 0x0000f200ff028b82 */ /* 0x007e220000000a00 */
[----:B------:R-:W-:Y:S01]  /*1ea30*/  @!P0 IMAD R5, R61, 0x400, R46 ;  /* 0x000004003d058824 */ /* 0x000fe200078e022e */
[----:B------:R-:W-:-:S03]  /*1ea40*/  @!P0 IADD3 R46, PT, PT, R46, 0x80, RZ ;  /* 0x000000802e2e8810 */ /* 0x000fc60007ffe0ff */
[----:B0-----:R-:W-:-:S05]  /*1ea50*/  @!P0 IMAD.WIDE.U32 R2, R5, 0x8, R2 ;  /* 0x0000000805028825 */ /* 0x001fca00078e0002 */
[----:B------:R3:W-:Y:S02]  /*1ea60*/  @!P0 STG.E.64 desc[UR36][R2.64], RZ ;  /* 0x000000ff02008986 */ /* 0x0007e4000c101b24 */
.L_x_20518:
[----:B------:R-:W-:Y:S05]  /*1ea70*/  BSYNC.RECONVERGENT B0 ;  /* 0x0000000000007941 */ /* 0x000fea0003800200 */
.L_x_20511:
[----:B------:R-:W-:-:S13]  /*1ea80*/  ISETP.GE.AND P0, PT, R46, R60, PT ;  /* 0x0000003c2e00720c */ /* 0x000fda0003f06270 */
[----:B------:R-:W-:Y:S05]  /*1ea90*/  @P0 EXIT ;  /* 0x000000000000094d */ /* 0x000fea0003800000 */
[----:B0123--:R-:W0:Y:S01]  /*1eaa0*/  LDC.64 R2, c[0x0][0x3c8] ;  /* 0x0000f200ff027b82 */ /* 0x00fe220000000a00 */
[----:B------:R-:W-:-:S04]  /*1eab0*/  IMAD R61, R61, 0x400, R46 ;  /* 0x000004003d3d7824 */ /* 0x000fc800078e022e */
[----:B0-----:R-:W-:-:S05]  /*1eac0*/  IMAD.WIDE.U32 R2, R61, 0x8, R2 ;  /* 0x000000083d027825 */ /* 0x001fca00078e0002 */
[----:B------:R-:W-:Y:S01]  /*1ead0*/  STG.E.64 desc[UR36][R2.64], RZ ;  /* 0x000000ff02007986 */ /* 0x000fe2000c101b24 */
[----:B------:R-:W-:Y:S05]  /*1eae0*/  EXIT ;  /* 0x000000000000794d */ /* 0x000fea0003800000 */
.L_x_20014:
        /* <DEDUP_REMOVED lines=66> */
.L_x_20520:
[----:B------:R-:W-:Y:S05]  /*1ef10*/  BSYNC.RECONVERGENT B6 ;  /* 0x0000000000067941 */ /* 0x000fea0003800200 */
.L_x_20519:
        /* <DEDUP_REMOVED lines=21> */
.L_x_20522:
[----:B------:R-:W-:Y:S05]  /*1f070*/  BSYNC.RECONVERGENT B6 ;  /* 0x0000000000067941 */ /* 0x000fea0003800200 */
.L_x_20521:
        /* <DEDUP_REMOVED lines=26> */
.L_x_20524:
[----:B------:R-:W-:Y:S05]  /*1f220*/  BSYNC.RECONVERGENT B6 ;  /* 0x0000000000067941 */ /* 0x000fea0003800200 */
.L_x_20523:
        /* <DEDUP_REMOVED lines=22> */
.L_x_20552:
        /* <DEDUP_REMOVED lines=28> */
.L_x_20529:
        /* <DEDUP_REMOVED lines=8> */
.L_x_20530:
[----:B------:R-:W-:Y:S05]  /*1f5d0*/  BSYNC.RECONVERGENT B1 ;  /* 0x0000000000017941 */ /* 0x000fea0003800200 */
.L_x_20528:
        /* <DEDUP_REMOVED lines=44> */
.L_x_20532:
        /* <DEDUP_REMOVED lines=8> */
.L_x_20533:
[----:B------:R-:W-:Y:S05]  /*1f920*/  BSYNC.RECONVERGENT B1 ;  /* 0x0000000000017941 */ /* 0x000fea0003800200 */
.L_x_20531:
        /* <DEDUP_REMOVED lines=45> */
.L_x_20535:
        /* <DEDUP_REMOVED lines=8> */
.L_x_20536:
[----:B------:R-:W-:Y:S05]  /*1fc80*/  BSYNC.RECONVERGENT B1 ;  /* 0x0000000000017941 */ /* 0x000fea0003800200 */
.L_x_20534:
        /* <DEDUP_REMOVED lines=44> */
.L_x_20538:
        /* <DEDUP_REMOVED lines=8> */
.L_x_20539:
[----:B------:R-:W-:Y:S05]  /*1ffd0*/  BSYNC.RECONVERGENT B1 ;  /* 0x0000000000017941 */ /* 0x000fea0003800200 */
.L_x_20537:
        /* <DEDUP_REMOVED lines=44> */
.L_x_20541:
        /* <DEDUP_REMOVED lines=8> */
.L_x_20542:
[----:B------:R-:W-:Y:S05]  /*20320*/  BSYNC.RECONVERGENT B1 ;  /* 0x0000000000017941 */ /* 0x000fea0003800200 */
.L_x_20540:
        /* <DEDUP_REMOVED lines=45> */
.L_x_20544:
        /* <DEDUP_REMOVED lines=8> */
.L_x_20545:
[----:B------:R-:W-:Y:S05]  /*20680*/  BSYNC.RECONVERGENT B1 ;  /* 0x0000000000017941 */ /* 0x000fea0003800200 */
.L_x_20543:
        /* <DEDUP_REMOVED lines=46> */
.L_x_20547:
        /* <DEDUP_REMOVED lines=8> */
.L_x_20548:
[----:B------:R-:W-:Y:S05]  /*209f0*/  BSYNC.RECONVERGENT B1 ;  /* 0x0000000000017941 */ /* 0x000fea0003800200 */
.L_x_20546:
        /* <DEDUP_REMOVED lines=46> */
.L_x_20550:
        /* <DEDUP_REMOVED lines=8> */
.L_x_20551:
[----:B------:R-:W-:Y:S05]  /*20d60*/  BSYNC.RECONVERGENT B1 ;  /* 0x0000000000017941 */ /* 0x000fea0003800200 */
.L_x_20549:
        /* <DEDUP_REMOVED lines=24> */
.L_x_20527:
[----:B------:R-:W-:-:S07]  /*20ef0*/  IADD3 R54, PT, PT, R6, 0x3, RZ ;  /* 0x0000000306367810 */ /* 0x000fce0007ffe0ff */
.L_x_20526:
        /* <DEDUP_REMOVED lines=32> */
.L_x_20555:
        /* <DEDUP_REMOVED lines=8> */
.L_x_20556:
[----:B------:R-:W-:Y:S05]  /*21180*/  BSYNC.RECONVERGENT B0 ;  /* 0x0000000000007941 */ /* 0x000fea0003800200 */
.L_x_20554:
        /* <DEDUP_REMOVED lines=43> */
.L_x_20558:
        /* <DEDUP_REMOVED lines=8> */
.L_x_20559:
[----:B------:R-:W-:Y:S05]  /*214c0*/  BSYNC.RECONVERGENT B0 ;  /* 0x0000000000007941 */ /* 0x000fea0003800200 */
.L_x_20557:
        /* <DEDUP_REMOVED lines=45> */
.L_x_20561:
        /* <DEDUP_REMOVED lines=8> */
.L_x_20562:
[----:B------:R-:W-:Y:S05]  /*21820*/  BSYNC.RECONVERGENT B0 ;  /* 0x0000000000007941 */ /* 0x000fea0003800200 */
.L_x_20560:
        /* <DEDUP_REMOVED lines=45> */
.L_x_20564:
        /* <DEDUP_REMOVED lines=8> */
.L_x_20565:
[----:B------:R-:W-:Y:S05]  /*21b80*/  BSYNC.RECONVERGENT B0 ;  /* 0x0000000000007941 */ /* 0x000fea0003800200 */
.L_x_20563:
        /* <DEDUP_REMOVED lines=19> */
.L_x_20553:
        /* <DEDUP_REMOVED lines=32> */
.L_x_20568:
        /* <DEDUP_REMOVED lines=8> */
.L_x_20569:
[----:B------:R-:W-:Y:S05]  /*21f40*/  BSYNC.RECONVERGENT B0 ;  /* 0x0000000000007941 */ /* 0x000fea0003800200 */
.L_x_20567:
        /* <DEDUP_REMOVED lines=43> */
.L_x_20571:
        /* <DEDUP_REMOVED lines=8> */
.L_x_20572:
[----:B------:R-:W-:Y:S05]  /*22280*/  BSYNC.RECONVERGENT B0 ;  /* 0x0000000000007941 */ /* 0x000fea0003800200 */
.L_x_20570:
        /* <DEDUP_REMOVED lines=19> */
.L_x_20566:
        /* <DEDUP_REMOVED lines=32> */
.L_x_20574:
[----:B------:R-:W-:Y:S01]  /*225c0*/  IMAD.MOV.U32 R0, RZ, RZ, R3 ;  /* 0x000000ffff007224 */ /* 0x000fe200078e0003 */
[----:B------:R-:W-:Y:S01]  /*225d0*/  MOV R15, R60 ;  /* 0x0000003c000f7202 */ /* 0x000fe20000000f00 */
[----:B------:R-:W-:Y:S01]  /*225e0*/  IMAD.MOV.U32 R6, RZ, RZ, R61 ;  /* 0x000000ffff067224 */ /* 0x000fe200078e003d */
[----:B------:R-:W-:-:S07]  /*225f0*/  MOV R3, 0x22610 ;  /* 0x0002261000037802 */ /* 0x000fce0000000f00 */
[----:B------:R-:W-:Y:S05]  /*22600*/  CALL.REL.NOINC `($__internal_49_$__cuda_sm20_rem_s64) ;  /* 0x000001a400c87944 */ /* 0x000fea0003c00000 */
[----:B------:R-:W-:-:S07]  /*22610*/  MOV R5, R0 ;  /* 0x0000000000057202 */ /* 0x000fce0000000f00 */
.L_x_20575:
[----:B------:R-:W-:Y:S05]  /*22620*/  BSYNC.RECONVERGENT B0 ;  /* 0x0000000000007941 */ /* 0x000fea0003800200 */
.L_x_20573:
        /* <DEDUP_REMOVED lines=10> */
.L_x_20525:
        /* <DEDUP_REMOVED lines=17> */
.L_x_20580:
        /* <DEDUP_REMOVED lines=22> */
.L_x_20579:
[----:B------:R-:W-:Y:S05]  /*22940*/  BSYNC.RECONVERGENT B7 ;  /* 0x0000000000077941 */ /* 0x000fea0003800200 */
.L_x_20578:
[----:B------:R-:W-:-:S05]  /*22950*/  IADD3 R16, P0, PT, R16, 0x8, RZ ;  /* 0x0000000810107810 */ /* 0x000fca0007f1e0ff */
[----:B------:R-:W-:Y:S01]  /*22960*/  IMAD.X R17, RZ, RZ, R17, P0 ;  /* 0x000000ffff117224 */ /* 0x000fe200000e0611 */
[----:B------:R-:W-:-:S04]  /*22970*/  ISETP.GE.U32.AND P0, PT, R16, R23, PT ;  /* 0x000000171000720c */ /* 0x000fc80003f06070 */
[----:B------:R-:W-:-:S13]  /*22980*/  ISETP.GE.U32.AND.EX P0, PT, R17, R55, PT, P0 ;  /* 0x000000371100720c */ /* 0x000fda0003f06100 */
[----:B------:R-:W-:Y:S05]  /*22990*/  @!P0 BRA `(.L_x_20580) ;  /* 0xfffffffc00908947 */ /* 0x000fea000383ffff */
.L_x_20577:
[----:B------:R-:W-:Y:S05]  /*229a0*/  BSYNC.RECONVERGENT B6 ;  /* 0x0000000000067941 */ /* 0x000fea0003800200 */
.L_x_20576:
        /* <DEDUP_REMOVED lines=21> */
.L_x_20582:
[----:B------:R-:W-:Y:S05]  /*22b00*/  BSYNC.RECONVERGENT B6 ;  /* 0x0000000000067941 */ /* 0x000fea0003800200 */
.L_x_20581:
        /* <DEDUP_REMOVED lines=21> */
.L_x_20584:
[----:B------:R-:W-:Y:S05]  /*22c60*/  BSYNC.RECONVERGENT B6 ;  /* 0x0000000000067941 */ /* 0x000fea0003800200 */
.L_x_20583:
        /* <DEDUP_REMOVED lines=26> */
.L_x_20586:
[----:B------:R-:W-:Y:S05]  /*22e10*/  BSYNC.RECONVERGENT B6 ;  /* 0x0000000000067941 */ /* 0x000fea0003800200 */
.L_x_20585:
        /* <DEDUP_REMOVED lines=20> */
.L_x_20614:
        /* <DEDUP_REMOVED lines=28> */
.L_x_20591:
        /* <DEDUP_REMOVED lines=8> */
.L_x_20592:
[----:B------:R-:W-:Y:S05]  /*231a0*/  BSYNC.RECONVERGENT B1 ;  /* 0x0000000000017941 */ /* 0x000fea0003800200 */
.L_x_20590:
        /* <DEDUP_REMOVED lines=43> */
.L_x_20594:
        /* <DEDUP_REMOVED lines=8> */
.L_x_20595:
[----:B------:R-:W-:Y:S05]  /*234e0*/  BSYNC.RECONVERGENT B1 ;  /* 0x0000000000017941 */ /* 0x000fea0003800200 */
.L_x_20593:
        /* <DEDUP_REMOVED lines=44> */
.L_x_20597:
        /* <DEDUP_REMOVED lines=8> */
.L_x_20598:
[----:B------:R-:W-:Y:S05]  /*23830*/  BSYNC.RECONVERGENT B1 ;  /* 0x0000000000017941 */ /* 0x000fea0003800200 */
.L_x_20596:
        /* <DEDUP_REMOVED lines=43> */
.L_x_20600:
        /* <DEDUP_REMOVED lines=8> */
.L_x_20601:
[----:B------:R-:W-:Y:S05]  /*23b70*/  BSYNC.RECONVERGENT B1 ;  /* 0x0000000000017941 */ /* 0x000fea0003800200 */
.L_x_20599:
        /* <DEDUP_REMOVED lines=44> */
.L_x_20603:
        /* <DEDUP_REMOVED lines=8> */
.L_x_20604:
[----:B------:R-:W-:Y:S05]  /*23ec0*/  BSYNC.RECONVERGENT B1 ;  /* 0x0000000000017941 */ /* 0x000fea0003800200 */
.L_x_20602:
        /* <DEDUP_REMOVED lines=44> */
.L_x_20606:
        /* <DEDUP_REMOVED lines=8> */
.L_x_20607:
[----:B------:R-:W-:Y:S05]  /*24210*/  BSYNC.RECONVERGENT B1 ;  /* 0x0000000000017941 */ /* 0x000fea0003800200 */
.L_x_20605:
        /* <DEDUP_REMOVED lines=45> */
.L_x_20609:
        /* <DEDUP_REMOVED lines=8> */
.L_x_20610:
[----:B------:R-:W-:Y:S05]  /*24570*/  BSYNC.RECONVERGENT B1 ;  /* 0x0000000000017941 */ /* 0x000fea0003800200 */
.L_x_20608:
        /* <DEDUP_REMOVED lines=45> */
.L_x_20612:
        /* <DEDUP_REMOVED lines=8> */
.L_x_20613:
[----:B------:R-:W-:Y:S05]  /*248d0*/  BSYNC.RECONVERGENT B1 ;  /* 0x0000000000017941 */ /* 0x000fea0003800200 */
.L_x_20611:
        /* <DEDUP_REMOVED lines=22> */
.L_x_20589:
[----:B------:R-:W-:-:S07]  /*24a40*/  IADD3 R55, PT, PT, R6, 0x3, RZ ;  /* 0x0000000306377810 */ /* 0x000fce0007ffe0ff */
.L_x_20588:
        /* <DEDUP_REMOVED lines=32> */
.L_x_20617:
        /* <DEDUP_REMOVED lines=8> */
.L_x_20618:
[----:B------:R-:W-:Y:S05]  /*24cd0*/  BSYNC.RECONVERGENT B0 ;  /* 0x0000000000007941 */ /* 0x000fea0003800200 */
.L_x_20616:
        /* <DEDUP_REMOVED lines=43> */
.L_x_20620:
        /* <DEDUP_REMOVED lines=8> */
.L_x_20621:
[----:B------:R-:W-:Y:S05]  /*25010*/  BSYNC.RECONVERGENT B0 ;  /* 0x0000000000007941 */ /* 0x000fea0003800200 */
.L_x_20619:
        /* <DEDUP_REMOVED lines=44> */
.L_x_20623:
        /* <DEDUP_REMOVED lines=8> */
.L_x_20624:
[----:B------:R-:W-:Y:S05]  /*25360*/  BSYNC.RECONVERGENT B0 ;  /* 0x0000000000007941 */ /* 0x000fea0003800200 */
.L_x_20622:
        /* <DEDUP_REMOVED lines=44> */
.L_x_20626:
        /* <DEDUP_REMOVED lines=8> */
.L_x_20627:
[----:B------:R-:W-:Y:S05]  /*256b0*/  BSYNC.RECONVERGENT B0 ;  /* 0x0000000000007941 */ /* 0x000fea0003800200 */
.L_x_20625:
        /* <DEDUP_REMOVED lines=17> */
.L_x_20615:
        /* <DEDUP_REMOVED lines=31> */
.L_x_20630:
        /* <DEDUP_REMOVED lines=8> */
.L_x_20631:
[----:B------:R-:W-:Y:S05]  /*25a40*/  BSYNC.RECONVERGENT B0 ;  /* 0x0000000000007941 */ /* 0x000fea0003800200 */
.L_x_20629:
        /* <DEDUP_REMOVED lines=43> */
.L_x_20633:
        /* <DEDUP_REMOVED lines=8> */
.L_x_20634:
[----:B------:R-:W-:Y:S05]  /*25d80*/  BSYNC.RECONVERGENT B0 ;  /* 0x0000000000007941 */ /* 0x000fea0003800200 */
.L_x_20632:
        /* <DEDUP_REMOVED lines=17> */
.L_x_20628:
        /* <DEDUP_REMOVED lines=31> */
.L_x_20636:
[----:B------:R-:W-:Y:S01]  /*26090*/  IMAD.MOV.U32 R0, RZ, RZ, R3 ;  /* 0x000000ffff007224 */ /* 0x000fe200078e0003 */
[----:B------:R-:W-:Y:S01]  /*260a0*/  MOV R15, R54 ;  /* 0x00000036000f7202 */ /* 0x000fe20000000f00 */
[----:B------:R-:W-:Y:S01]  /*260b0*/  IMAD.MOV.U32 R6, RZ, RZ, R17 ;  /* 0x000000ffff067224 */ /* 0x000fe200078e0011 */
[----:B------:R-:W-:-:S07]  /*260c0*/  MOV R3, 0x260e0 ;  /* 0x000260e000037802 */ /* 0x000fce0000000f00 */
[----:B------:R-:W-:Y:S05]  /*260d0*/  CALL.REL.NOINC `($__internal_49_$__cuda_sm20_rem_s64) ;  /* 0x0000016c00147944 */ /* 0x000fea0003c00000 */
[----:B------:R-:W-:-:S07]  /*260e0*/  MOV R5, R0 ;  /* 0x0000000000057202 */ /* 0x000fce0000000f00 */
.L_x_20637:
[----:B------:R-:W-:Y:S05]  /*260f0*/  BSYNC.RECONVERGENT B0 ;  /* 0x0000000000007941 */ /* 0x000fea0003800200 */
.L_x_20635:
[----:B------:R-:W0:Y:S02]  /*26100*/  LDC.64 R2, c[0x0][0x3b0] ;  /* 0x0000ec00ff027b82 */ /* 0x000e240000000a00 */
[----:B0-----:R-:W-:-:S06]  /*26110*/  IMAD.WIDE.U32 R2, R55, 0x8, R2 ;  /* 0x0000000837027825 */ /* 0x001fcc00078e0002 */
[----:B------:R-:W2:Y:S02]  /*26120*/  LDG.E.64 R2, desc[UR36][R2.64] ;  /* 0x0000002402027981 */ /* 0x000ea4000c1e1b00 */
[----:B--2---:R-:W-:Y:S02]  /*26130*/  IMAD R5, R5, R2, RZ ;  /* 0x0000000205057224 */ /* 0x004fe400078e02ff */
[----:B------:R-:W-:-:S04]  /*26140*/  IMAD.WIDE.U32 R52, R2, R4, R52 ;  /* 0x0000000402347225 */ /* 0x000fc800078e0034 */
[----:B------:R-:W-:-:S04]  /*26150*/  IMAD R5, R3, R4, R5 ;  /* 0x0000000403057224 */ /* 0x000fc800078e0205 */
[----:B------:R-:W-:-:S07]  /*26160*/  IMAD.IADD R53, R53, 0x1, R5 ;  /* 0x0000000135357824 */ /* 0x000fce00078e0205 */
.L_x_20587:
        /* <DEDUP_REMOVED lines=17> */
.L_x_20642:
        /* <DEDUP_REMOVED lines=22> */
.L_x_20641:
[----:B------:R-:W-:Y:S05]  /*263e0*/  BSYNC.RECONVERGENT B7 ;  /* 0x0000000000077941 */ /* 0x000fea0003800200 */
.L_x_20640:
[----:B------:R-:W-:-:S04]  /*263f0*/  IADD3 R18, P0, PT, R18, 0x8, RZ ;  /* 0x0000000812127810 */ /* 0x000fc80007f1e0ff */
[----:B------:R-:W-:Y:S02]  /*26400*/  IADD3.X R19, PT, PT, RZ, R19, RZ, P0, !PT ;  /* 0x00000013ff137210 */ /* 0x000fe400007fe4ff */
[----:B------:R-:W-:-:S04]  /*26410*/  ISETP.GE.U32.AND P0, PT, R18, R17, PT ;  /* 0x000000111200720c */ /* 0x000fc80003f06070 */
[----:B------:R-:W-:-:S13]  /*26420*/  ISETP.GE.U32.AND.EX P0, PT, R19, R53, PT, P0 ;  /* 0x000000351300720c */ /* 0x000fda0003f06100 */
[----:B------:R-:W-:Y:S05]  /*26430*/  @!P0 BRA `(.L_x_20642) ;  /* 0xfffffffc00908947 */ /* 0x000fea000383ffff */
.L_x_20639:
[----:B------:R-:W-:Y:S05]  /*26440*/  BSYNC.RECONVERGENT B6 ;  /* 0x0000000000067941 */ /* 0x000fea0003800200 */
.L_x_20638:
        /* <DEDUP_REMOVED lines=21> */
.L_x_20644:
[----:B------:R-:W-:Y:S05]  /*265a0*/  BSYNC.RECONVERGENT B6 ;  /* 0x0000000000067941 */ /* 0x000fea0003800200 */
.L_x_20643:
        /* <DEDUP_REMOVED lines=21> */
.L_x_20646:
[----:B------:R-:W-:Y:S05]  /*26700*/  BSYNC.RECONVERGENT B6 ;  /* 0x0000000000067941 */ /* 0x000fea0003800200 */
.L_x_20645:
        /* <DEDUP_REMOVED lines=26> */
.L_x_20648:
[----:B------:R-:W-:Y:S05]  /*268b0*/  BSYNC.RECONVERGENT B6 ;  /* 0x0000000000067941 */ /* 0x000fea0003800200 */
.L_x_20647:
        /* <DEDUP_REMOVED lines=24> */
.L_x_20676:
        /* <DEDUP_REMOVED lines=28> */
.L_x_20653:
        /* <DEDUP_REMOVED lines=8> */
.L_x_20654:
[----:B------:R-:W-:Y:S05]  /*26c80*/  BSYNC.RECONVERGENT B1 ;  /* 0x0000000000017941 */ /* 0x000fea0003800200 */
.L_x_20652:
        /* <DEDUP_REMOVED lines=45> */
.L_x_20656:
        /* <DEDUP_REMOVED lines=8> */
.L_x_20657:
[----:B------:R-:W-:Y:S05]  /*26fe0*/  BSYNC.RECONVERGENT B1 ;  /* 0x0000000000017941 */ /* 0x000fea0003800200 */
.L_x_20655:
        /* <DEDUP_REMOVED lines=44> */
.L_x_20659:
        /* <DEDUP_REMOVED lines=8> */
.L_x_20660:
[----:B------:R-:W-:Y:S05]  /*27330*/  BSYNC.RECONVERGENT B1 ;  /* 0x0000000000017941 */ /* 0x000fea0003800200 */
.L_x_20658:
        /* <DEDUP_REMOVED lines=44> */
.L_x_20662:
        /* <DEDUP_REMOVED lines=8> */
.L_x_20663:
[----:B------:R-:W-:Y:S05]  /*27680*/  BSYNC.RECONVERGENT B1 ;  /* 0x0000000000017941 */ /* 0x000fea0003800200 */
.L_x_20661:
        /* <DEDUP_REMOVED lines=44> */
.L_x_20665:
        /* <DEDUP_REMOVED lines=8> */
.L_x_20666:
[----:B------:R-:W-:Y:S05]  /*279d0*/  BSYNC.RECONVERGENT B1 ;  /* 0x0000000000017941 */ /* 0x000fea0003800200 */
.L_x_20664:
        /* <DEDUP_REMOVED lines=44> */
.L_x_20668:
        /* <DEDUP_REMOVED lines=8> */
.L_x_20669:
[----:B------:R-:W-:Y:S05]  /*27d20*/  BSYNC.RECONVERGENT B1 ;  /* 0x0000000000017941 */ /* 0x000fea0003800200 */
.L_x_20667:
        /* <DEDUP_REMOVED lines=44> */
.L_x_20671:
        /* <DEDUP_REMOVED lines=8> */
.L_x_20672:
[----:B------:R-:W-:Y:S05]  /*28070*/  BSYNC.RECONVERGENT B1 ;  /* 0x0000000000017941 */ /* 0x000fea0003800200 */
.L_x_20670:
        /* <DEDUP_REMOVED lines=44> */
.L_x_20674:
        /* <DEDUP_REMOVED lines=8> */
.L_x_20675:
[----:B------:R-:W-:Y:S05]  /*283c0*/  BSYNC.RECONVERGENT B1 ;  /* 0x0000000000017941 */ /* 0x000fea0003800200 */
.L_x_20673:
        /* <DEDUP_REMOVED lines=23> */
.L_x_20651:
[----:B------:R-:W-:-:S07]  /*28540*/  IADD3 R7, PT, PT, R14, 0x3, RZ ;  /* 0x000000030e077810 */ /* 0x000fce0007ffe0ff */
.L_x_20650:
        /* <DEDUP_REMOVED lines=31> */
.L_x_20679:
        /* <DEDUP_REMOVED lines=8> */
.L_x_20680:
[----:B------:R-:W-:Y:S05]  /*287c0*/  BSYNC.RECONVERGENT B0 ;  /* 0x0000000000007941 */ /* 0x000fea0003800200 */
.L_x_20678:
        /* <DEDUP_REMOVED lines=45> */
.L_x_20682:
        /* <DEDUP_REMOVED lines=8> */
.L_x_20683:
[----:B------:R-:W-:Y:S05]  /*28b20*/  BSYNC.RECONVERGENT B0 ;  /* 0x0000000000007941 */ /* 0x000fea0003800200 */
.L_x_20681:
        /* <DEDUP_REMOVED lines=44> */
.L_x_20685:
        /* <DEDUP_REMOVED lines=8> */
.L_x_20686:
[----:B------:R-:W-:Y:S05]  /*28e70*/  BSYNC.RECONVERGENT B0 ;  /* 0x0000000000007941 */ /* 0x000fea0003800200 */
.L_x_20684:
        /* <DEDUP_REMOVED lines=44> */
.L_x_20688:
        /* <DEDUP_REMOVED lines=8> */
.L_x_20689:
[----:B------:R-:W-:Y:S05]  /*291c0*/  BSYNC.RECONVERGENT B0 ;  /* 0x0000000000007941 */ /* 0x000fea0003800200 */
.L_x_20687:
        /* <DEDUP_REMOVED lines=18> */
.L_x_20677:
        /* <DEDUP_REMOVED lines=31> */
.L_x_20692:
        /* <DEDUP_REMOVED lines=8> */
.L_x_20693:
[----:B------:R-:W-:Y:S05]  /*29560*/  BSYNC.RECONVERGENT B0 ;  /* 0x0000000000007941 */ /* 0x000fea0003800200 */
.L_x_20691:
        /* <DEDUP_REMOVED lines=45> */
.L_x_20695:
        /* <DEDUP_REMOVED lines=8> */
.L_x_20696:
[----:B------:R-:W-:Y:S05]  /*298c0*/  BSYNC.RECONVERGENT B0 ;  /* 0x0000000000007941 */ /* 0x000fea0003800200 */
.L_x_20694:
        /* <DEDUP_REMOVED lines=18> */
.L_x_20690:
        /* <DEDUP_REMOVED lines=31> */
.L_x_20698:
[----:B------:R-:W-:Y:S01]  /*29be0*/  IMAD.MOV.U32 R0, RZ, RZ, R3 ;  /* 0x000000ffff007224 */ /* 0x000fe200078e0003 */
[----:B------:R-:W-:-:S07]  /*29bf0*/  MOV R3, 0x29c10 ;  /* 0x00029c1000037802 */ /* 0x000fce0000000f00 */
[----:B------:R-:W-:Y:S05]  /*29c00*/  CALL.REL.NOINC `($__internal_49_$__cuda_sm20_rem_s64) ;  /* 0x0000013000487944 */ /* 0x000fea0003c00000 */
[----:B------:R-:W-:-:S07]  /*29c10*/  MOV R5, R0 ;  /* 0x0000000000057202 */ /* 0x000fce0000000f00 */
.L_x_20699:
[----:B------:R-:W-:Y:S05]  /*29c20*/  BSYNC.RECONVERGENT B0 ;  /* 0x0000000000007941 */ /* 0x000fea0003800200 */
.L_x_20697:
        /* <DEDUP_REMOVED lines=10> */
.L_x_20649:
        /* <DEDUP_REMOVED lines=15> */
.L_x_20704:
        /* <DEDUP_REMOVED lines=22> */
.L_x_20703:
[----:B------:R-:W-:Y:S05]  /*29f20*/  BSYNC.RECONVERGENT B7 ;  /* 0x0000000000077941 */ /* 0x000fea0003800200 */
.L_x_20702:
[----:B------:R-:W-:-:S05]  /*29f30*/  IADD3 R18, P0, PT, R18, 0x8, RZ ;  /* 0x0000000812127810 */ /* 0x000fca0007f1e0ff */
[----:B------:R-:W-:Y:S01]  /*29f40*/  IMAD.X R19, RZ, RZ, R19, P0 ;  /* 0x000000ffff137224 */ /* 0x000fe200000e0613 */
[----:B------:R-:W-:-:S04]  /*29f50*/  ISETP.GE.U32.AND P0, PT, R18, R23, PT ;  /* 0x000000171200720c */ /* 0x000fc80003f06070 */
[----:B------:R-:W-:-:S13]  /*29f60*/  ISETP.GE.U32.AND.EX P0, PT, R19, R22, PT, P0 ;  /* 0x000000161300720c */ /* 0x000fda0003f06100 */
[----:B------:R-:W-:Y:S05]  /*29f70*/  @!P0 BRA `(.L_x_20704) ;  /* 0xfffffffc00908947 */ /* 0x000fea000383ffff */
.L_x_20701:
[----:B------:R-:W-:Y:S05]  /*29f80*/  BSYNC.RECONVERGENT B6 ;  /* 0x0000000000067941 */ /* 0x000fea0003800200 */
.L_x_20700:
        /* <DEDUP_REMOVED lines=21> */
.L_x_20706:
[----:B------:R-:W-:Y:S05]  /*2a0e0*/  BSYNC.RECONVERGENT B6 ;  /* 0x0000000000067941 */ /* 0x000fea0003800200 */
.L_x_20705:
        /* <DEDUP_REMOVED lines=21> */
.L_x_20708:
[----:B------:R-:W-:Y:S05]  /*2a240*/  BSYNC.RECONVERGENT B6 ;  /* 0x0000000000067941 */ /* 0x000fea0003800200 */
.L_x_20707:
        /* <DEDUP_REMOVED lines=26> */
.L_x_20710:
[----:B------:R-:W-:Y:S05]  /*2a3f0*/  BSYNC.RECONVERGENT B6 ;  /* 0x0000000000067941 */ /* 0x000fea0003800200 */
.L_x_20709:
        /* <DEDUP_REMOVED lines=23> */
.L_x_20738:
        /* <DEDUP_REMOVED lines=28> */
.L_x_20715:
        /* <DEDUP_REMOVED lines=8> */
.L_x_20716:
[----:B------:R-:W-:Y:S05]  /*2a7b0*/  BSYNC.RECONVERGENT B1 ;  /* 0x0000000000017941 */ /* 0x000fea0003800200 */
.L_x_20714:
        /* <DEDUP_REMOVED lines=44> */
.L_x_20718:
        /* <DEDUP_REMOVED lines=8> */
.L_x_20719:
[----:B------:R-:W-:Y:S05]  /*2ab00*/  BSYNC.RECONVERGENT B1 ;  /* 0x0000000000017941 */ /* 0x000fea0003800200 */
.L_x_20717:
        /* <DEDUP_REMOVED lines=44> */
.L_x_20721:
        /* <DEDUP_REMOVED lines=8> */
.L_x_20722:
[----:B------:R-:W-:Y:S05]  /*2ae50*/  BSYNC.RECONVERGENT B1 ;  /* 0x0000000000017941 */ /* 0x000fea0003800200 */
.L_x_20720:
        /* <DEDUP_REMOVED lines=44> */
.L_x_20724:
        /* <DEDUP_REMOVED lines=8> */
.L_x_20725:
[----:B------:R-:W-:Y:S05]  /*2b1a0*/  BSYNC.RECONVERGENT B1 ;  /* 0x0000000000017941 */ /* 0x000fea0003800200 */
.L_x_20723:
        /* <DEDUP_REMOVED lines=44> */
.L_x_20727:
        /* <DEDUP_REMOVED lines=8> */
.L_x_20728:
[----:B------:R-:W-:Y:S05]  /*2b4f0*/  BSYNC.RECONVERGENT B1 ;  /* 0x0000000000017941 */ /* 0x000fea0003800200 */
.L_x_20726:
        /* <DEDUP_REMOVED lines=44> */
.L_x_20730:
        /* <DEDUP_REMOVED lines=8> */
.L_x_20731:
[----:B------:R-:W-:Y:S05]  /*2b840*/  BSYNC.RECONVERGENT B1 ;  /* 0x0000000000017941 */ /* 0x000fea0003800200 */
.L_x_20729:
        /* <DEDUP_REMOVED lines=44> */
.L_x_20733:
        /* <DEDUP_REMOVED lines=8> */
.L_x_20734:
[----:B------:R-:W-:Y:S05]  /*2bb90*/  BSYNC.RECONVERGENT B1 ;  /* 0x0000000000017941 */ /* 0x000fea0003800200 */
.L_x_20732:
        /* <DEDUP_REMOVED lines=44> */
.L_x_20736:
        /* <DEDUP_REMOVED lines=8> */
.L_x_20737:
[----:B------:R-:W-:Y:S05]  /*2bee0*/  BSYNC.RECONVERGENT B1 ;  /* 0x0000000000017941 */ /* 0x000fea0003800200 */
.L_x_20735:
        /* <DEDUP_REMOVED lines=23> */
.L_x_20713:
[----:B------:R-:W-:-:S07]  /*2c060*/  IADD3 R17, PT, PT, R17, 0x3, RZ ;  /* 0x0000000311117810 */ /* 0x000fce0007ffe0ff */
.L_x_20712:
        /* <DEDUP_REMOVED lines=31> */
.L_x_20741:
        /* <DEDUP_REMOVED lines=8> */
.L_x_20742:
[----:B------:R-:W-:Y:S05]  /*2c2e0*/  BSYNC.RECONVERGENT B0 ;  /* 0x0000000000007941 */ /* 0x000fea0003800200 */
.L_x_20740:
        /* <DEDUP_REMOVED lines=44> */
.L_x_20744:
        /* <DEDUP_REMOVED lines=8> */
.L_x_20745:
[----:B------:R-:W-:Y:S05]  /*2c630*/  BSYNC.RECONVERGENT B0 ;  /* 0x0000000000007941 */ /* 0x000fea0003800200 */
.L_x_20743:
        /* <DEDUP_REMOVED lines=44> */
.L_x_20747:
        /* <DEDUP_REMOVED lines=8> */
.L_x_20748:
[----:B------:R-:W-:Y:S05]  /*2c980*/  BSYNC.RECONVERGENT B0 ;  /* 0x0000000000007941 */ /* 0x000fea0003800200 */
.L_x_20746:
        /* <DEDUP_REMOVED lines=44> */
.L_x_20750:
        /* <DEDUP_REMOVED lines=8> */
.L_x_20751:
[----:B------:R-:W-:Y:S05]  /*2ccd0*/  BSYNC.RECONVERGENT B0 ;  /* 0x0000000000007941 */ /* 0x000fea0003800200 */
.L_x_20749:
        /* <DEDUP_REMOVED lines=18> */
.L_x_20739:
        /* <DEDUP_REMOVED lines=31> */
.L_x_20754:
        /* <DEDUP_REMOVED lines=8> */
.L_x_20755:
[----:B------:R-:W-:Y:S05]  /*2d070*/  BSYNC.RECONVERGENT B0 ;  /* 0x0000000000007941 */ /* 0x000fea0003800200 */
.L_x_20753:
        /* <DEDUP_REMOVED lines=45> */
.L_x_20757:
        /* <DEDUP_REMOVED lines=8> */
.L_x_20758:
[----:B------:R-:W-:Y:S05]  /*2d3d0*/  BSYNC.RECONVERGENT B0 ;  /* 0x0000000000007941 */ /* 0x000fea0003800200 */
.L_x_20756:
        /* <DEDUP_REMOVED lines=18> */
.L_x_20752:
        /* <DEDUP_REMOVED lines=31> */
.L_x_20760:
[----:B------:R-:W-:Y:S01]  /*2d6f0*/  MOV R0, R3 ;  /* 0x0000000300007202 */ /* 0x000fe20000000f00 */
[----:B------:R-:W-:Y:S01]  /*2d700*/  IMAD.MOV.U32 R15, RZ, RZ, R24 ;  /* 0x000000ffff0f7224 */ /* 0x000fe200078e0018 */
[----:B------:R-:W-:-:S07]  /*2d710*/  MOV R3, 0x2d730 ;  /* 0x0002d73000037802 */ /* 0x000fce0000000f00 */
[----:B------:R-:W-:Y:S05]  /*2d720*/  CALL.REL.NOINC `($__internal_49_$__cuda_sm20_rem_s64) ;  /* 0x000000f400807944 */ /* 0x000fea0003c00000 */
[----:B------:R-:W-:-:S07]  /*2d730*/  MOV R5, R0 ;  /* 0x0000000000057202 */ /* 0x000fce0000000f00 */
.L_x_20761:
[----:B------:R-:W-:Y:S05]  /*2d740*/  BSYNC.RECONVERGENT B0 ;  /* 0x0000000000007941 */ /* 0x000fea0003800200 */
.L_x_20759:
        /* <DEDUP_REMOVED lines=10> */
.L_x_20711:
        /* <DEDUP_REMOVED lines=15> */
.L_x_20766:
        /* <DEDUP_REMOVED lines=22> */
.L_x_20765:
[----:B------:R-:W-:Y:S05]  /*2da40*/  BSYNC.RECONVERGENT B7 ;  /* 0x0000000000077941 */ /* 0x000fea0003800200 */
.L_x_20764:
[----:B------:R-:W-:-:S05]  /*2da50*/  IADD3 R18, P0, PT, R18, 0x8, RZ ;  /* 0x0000000812127810 */ /* 0x000fca0007f1e0ff */
[----:B------:R-:W-:Y:S01]  /*2da60*/  IMAD.X R19, RZ, RZ, R19, P0 ;  /* 0x000000ffff137224 */ /* 0x000fe200000e0613 */
[----:B------:R-:W-:-:S04]  /*2da70*/  ISETP.GE.U32.AND P0, PT, R18, R17, PT ;  /* 0x000000111200720c */ /* 0x000fc80003f06070 */
[----:B------:R-:W-:-:S13]  /*2da80*/  ISETP.GE.U32.AND.EX P0, PT, R19, R22, PT, P0 ;  /* 0x000000161300720c */ /* 0x000fda0003f06100 */
[----:B------:R-:W-:Y:S05]  /*2da90*/  @!P0 BRA `(.L_x_20766) ;  /* 0xfffffffc00908947 */ /* 0x000fea000383ffff */
.L_x_20763:
[----:B------:R-:W-:Y:S05]  /*2daa0*/  BSYNC.RECONVERGENT B6 ;  /* 0x0000000000067941 */ /* 0x000fea0003800200 */
.L_x_20762:
        /* <DEDUP_REMOVED lines=21> */
.L_x_20768:
[----:B------:R-:W-:Y:S05]  /*2dc00*/  BSYNC.RECONVERGENT B6 ;  /* 0x0000000000067941 */ /* 0x000fea0003800200 */
.L_x_20767:
        /* <DEDUP_REMOVED lines=21> */
.L_x_20770:
[----:B------:R-:W-:Y:S05]  /*2dd60*/  BSYNC.RECONVERGENT B6 ;  /* 0x0000000000067941 */ /* 0x000fea0003800200 */
.L_x_20769:
        /* <DEDUP_REMOVED lines=26> */
.L_x_20772:
[----:B------:R-:W-:Y:S05]  /*2df10*/  BSYNC.RECONVERGENT B6 ;  /* 0x0000000000067941 */ /* 0x000fea0003800200 */
.L_x_20771:
        /* <DEDUP_REMOVED lines=24> */
.L_x_20800:
        /* <DEDUP_REMOVED lines=28> */
.L_x_20777:
        /* <DEDUP_REMOVED lines=8> */
.L_x_20778:
[----:B------:R-:W-:Y:S05]  /*2e2e0*/  BSYNC.RECONVERGENT B1 ;  /* 0x0000000000017941 */ /* 0x000fea0003800200 */
.L_x_20776:
        /* <DEDUP_REMOVED lines=45> */
.L_x_20780:
        /* <DEDUP_REMOVED lines=8> */
.L_x_20781:
[----:B------:R-:W-:Y:S05]  /*2e640*/  BSYNC.RECONVERGENT B1 ;  /* 0x0000000000017941 */ /* 0x000fea0003800200 */
.L_x_20779:
        /* <DEDUP_REMOVED lines=44> */
.L_x_20783:
        /* <DEDUP_REMOVED lines=8> */
.L_x_20784:
[----:B------:R-:W-:Y:S05]  /*2e990*/  BSYNC.RECONVERGENT B1 ;  /* 0x0000000000017941 */ /* 0x000fea0003800200 */
.L_x_20782:
        /* <DEDUP_REMOVED lines=44> */
.L_x_20786:
        /* <DEDUP_REMOVED lines=8> */
.L_x_20787:
[----:B------:R-:W-:Y:S05]  /*2ece0*/  BSYNC.RECONVERGENT B1 ;  /* 0x0000000000017941 */ /* 0x000fea0003800200 */
.L_x_20785:
        /* <DEDUP_REMOVED lines=44> */
.L_x_20789:
        /* <DEDUP_REMOVED lines=8> */
.L_x_20790:
[----:B------:R-:W-:Y:S05]  /*2f030*/  BSYNC.RECONVERGENT B1 ;  /* 0x0000000000017941 */ /* 0x000fea0003800200 */
.L_x_20788:
        /* <DEDUP_REMOVED lines=44> */
.L_x_20792:
        /* <DEDUP_REMOVED lines=8> */
.L_x_20793:
[----:B------:R-:W-:Y:S05]  /*2f380*/  BSYNC.RECONVERGENT B1 ;  /* 0x0000000000017941 */ /* 0x000fea0003800200 */
.L_x_20791:
        /* <DEDUP_REMOVED lines=44> */
.L_x_20795:
        /* <DEDUP_REMOVED lines=8> */
.L_x_20796:
[----:B------:R-:W-:Y:S05]  /*2f6d0*/  BSYNC.RECONVERGENT B1 ;  /* 0x0000000000017941 */ /* 0x000fea0003800200 */
.L_x_20794:
        /* <DEDUP_REMOVED lines=44> */
.L_x_20798:
        /* <DEDUP_REMOVED lines=8> */
.L_x_20799:
[----:B------:R-:W-:Y:S05]  /*2fa20*/  BSYNC.RECONVERGENT B1 ;  /* 0x0000000000017941 */ /* 0x000fea0003800200 */
.L_x_20797:
        /* <DEDUP_REMOVED lines=23> */
.L_x_20775:
[----:B------:R-:W-:-:S07]  /*2fba0*/  IADD3 R17, PT, PT, R24, 0x3, RZ ;  /* 0x0000000318117810 */ /* 0x000fce0007ffe0ff */
.L_x_20774:
        /* <DEDUP_REMOVED lines=31> */
.L_x_20803:
        /* <DEDUP_REMOVED lines=8> */
.L_x_20804:
[----:B------:R-:W-:Y:S05]  /*2fe20*/  BSYNC.RECONVERGENT B0 ;  /* 0x0000000000007941 */ /* 0x000fea0003800200 */
.L_x_20802:
        /* <DEDUP_REMOVED lines=45> */
.L_x_20806:
        /* <DEDUP_REMOVED lines=8> */
.L_x_20807:
[----:B------:R-:W-:Y:S05]  /*30180*/  BSYNC.RECONVERGENT B0 ;  /* 0x0000000000007941 */ /* 0x000fea0003800200 */
.L_x_20805:
        /* <DEDUP_REMOVED lines=44> */
.L_x_20809:
        /* <DEDUP_REMOVED lines=8> */
.L_x_20810:
[----:B------:R-:W-:Y:S05]  /*304d0*/  BSYNC.RECONVERGENT B0 ;  /* 0x0000000000007941 */ /* 0x000fea0003800200 */
.L_x_20808:
        /* <DEDUP_REMOVED lines=44> */
.L_x_20812:
        /* <DEDUP_REMOVED lines=8> */
.L_x_20813:
[----:B------:R-:W-:Y:S05]  /*30820*/  BSYNC.RECONVERGENT B0 ;  /* 0x0000000000007941 */ /* 0x000fea0003800200 */
.L_x_20811:
        /* <DEDUP_REMOVED lines=18> */
.L_x_20801:
        /* <DEDUP_REMOVED lines=31> */
.L_x_20816:
        /* <DEDUP_REMOVED lines=8> */
.L_x_20817:
[----:B------:R-:W-:Y:S05]  /*30bc0*/  BSYNC.RECONVERGENT B0 ;  /* 0x0000000000007941 */ /* 0x000fea0003800200 */
.L_x_20815:
        /* <DEDUP_REMOVED lines=45> */
.L_x_20819:
        /* <DEDUP_REMOVED lines=8> */
.L_x_20820:
[----:B------:R-:W-:Y:S05]  /*30f20*/  BSYNC.RECONVERGENT B0 ;  /* 0x0000000000007941 */ /* 0x000fea0003800200 */
.L_x_20818:
        /* <DEDUP_REMOVED lines=18> */
.L_x_20814:
        /* <DEDUP_REMOVED lines=31> */
.L_x_20822:
[----:B------:R-:W-:Y:S01]  /*31240*/  IMAD.MOV.U32 R0, RZ, RZ, R3 ;  /* 0x000000ffff007224 */ /* 0x000fe200078e0003 */
[----:B------:R-:W-:Y:S01]  /*31250*/  MOV R15, R27 ;  /* 0x0000001b000f7202 */ /* 0x000fe20000000f00 */
[----:B------:R-:W-:Y:S01]  /*31260*/  IMAD.MOV.U32 R6, RZ, RZ, R26 ;  /* 0x000000ffff067224 */ /* 0x000fe200078e001a */
[----:B------:R-:W-:-:S07]  /*31270*/  MOV R3, 0x31290 ;  /* 0x0003129000037802 */ /* 0x000fce0000000f00 */
[----:B------:R-:W-:Y:S05]  /*31280*/  CALL.REL.NOINC `($__internal_49_$__cuda_sm20_rem_s64) ;  /* 0x000000b800a87944 */ /* 0x000fea0003c00000 */
[----:B------:R-:W-:-:S07]  /*31290*/  MOV R5, R0 ;  /* 0x0000000000057202 */ /* 0x000fce0000000f00 */
.L_x_20823:
[----:B------:R-:W-:Y:S05]  /*312a0*/  BSYNC.RECONVERGENT B0 ;  /* 0x0000000000007941 */ /* 0x000fea0003800200 */
.L_x_20821:
        /* <DEDUP_REMOVED lines=10> */
.L_x_20773:
        /* <DEDUP_REMOVED lines=15> */
.L_x_20828:
        /* <DEDUP_REMOVED lines=22> */
.L_x_20827:
[----:B------:R-:W-:Y:S05]  /*315a0*/  BSYNC.RECONVERGENT B7 ;  /* 0x0000000000077941 */ /* 0x000fea0003800200 */
.L_x_20826:
[----:B------:R-:W-:-:S05]  /*315b0*/  IADD3 R18, P0, PT, R18, 0x8, RZ ;  /* 0x0000000812127810 */ /* 0x000fca0007f1e0ff */
[----:B------:R-:W-:Y:S01]  /*315c0*/  IMAD.X R19, RZ, RZ, R19, P0 ;  /* 0x000000ffff137224 */ /* 0x000fe200000e0613 */
[----:B------:R-:W-:-:S04]  /*315d0*/  ISETP.GE.U32.AND P0, PT, R18, R17, PT ;  /* 0x000000111200720c */ /* 0x000fc80003f06070 */
[----:B------:R-:W-:-:S13]  /*315e0*/  ISETP.GE.U32.AND.EX P0, PT, R19, R22, PT, P0 ;  /* 0x000000161300720c */ /* 0x000fda0003f06100 */
[----:B------:R-:W-:Y:S05]  /*315f0*/  @!P0 BRA `(.L_x_20828) ;  /* 0xfffffffc00908947 */ /* 0x000fea000383ffff */
.L_x_20825:
[----:B------:R-:W-:Y:S05]  /*31600*/  BSYNC.RECONVERGENT B6 ;  /* 0x0000000000067941 */ /* 0x000fea0003800200 */
.L_x_20824:
        /* <DEDUP_REMOVED lines=21> */
.L_x_20830:
[----:B------:R-:W-:Y:S05]  /*31760*/  BSYNC.RECONVERGENT B6 ;  /* 0x0000000000067941 */ /* 0x000fea0003800200 */
.L_x_20829:
        /* <DEDUP_REMOVED lines=21> */
.L_x_20832:
[----:B------:R-:W-:Y:S05]  /*318c0*/  BSYNC.RECONVERGENT B6 ;  /* 0x0000000000067941 */ /* 0x000fea0003800200 */
.L_x_20831:
        /* <DEDUP_REMOVED lines=26> */
.L_x_20834:
[----:B------:R-:W-:Y:S05]  /*31a70*/  BSYNC.RECONVERGENT B6 ;  /* 0x0000000000067941 */ /* 0x000fea0003800200 */
.L_x_20833:
        /* <DEDUP_REMOVED lines=24> */
.L_x_20862:
        /* <DEDUP_REMOVED lines=28> */
.L_x_20839:
        /* <DEDUP_REMOVED lines=8> */
.L_x_20840:
[----:B------:R-:W-:Y:S05]  /*31e40*/  BSYNC.RECONVERGENT B1 ;  /* 0x0000000000017941 */ /* 0x000fea0003800200 */
.L_x_20838:
        /* <DEDUP_REMOVED lines=45> */
.L_x_20842:
        /* <DEDUP_REMOVED lines=8> */
.L_x_20843:
[----:B------:R-:W-:Y:S05]  /*321a0*/  BSYNC.RECONVERGENT B1 ;  /* 0x0000000000017941 */ /* 0x000fea0003800200 */
.L_x_20841:
        /* <DEDUP_REMOVED lines=44> */
.L_x_20845:
        /* <DEDUP_REMOVED lines=8> */
.L_x_20846:
[----:B------:R-:W-:Y:S05]  /*324f0*/  BSYNC.RECONVERGENT B1 ;  /* 0x0000000000017941 */ /* 0x000fea0003800200 */
.L_x_20844:
        /* <DEDUP_REMOVED lines=44> */
.L_x_20848:
        /* <DEDUP_REMOVED lines=8> */
.L_x_20849:
[----:B------:R-:W-:Y:S05]  /*32840*/  BSYNC.RECONVERGENT B1 ;  /* 0x0000000000017941 */ /* 0x000fea0003800200 */
.L_x_20847:
        /* <DEDUP_REMOVED lines=44> */
.L_x_20851:
        /* <DEDUP_REMOVED lines=8> */
.L_x_20852:
[----:B------:R-:W-:Y:S05]  /*32b90*/  BSYNC.RECONVERGENT B1 ;  /* 0x0000000000017941 */ /* 0x000fea0003800200 */
.L_x_20850:
        /* <DEDUP_REMOVED lines=44> */
.L_x_20854:
        /* <DEDUP_REMOVED lines=8> */
.L_x_20855:
[----:B------:R-:W-:Y:S05]  /*32ee0*/  BSYNC.RECONVERGENT B1 ;  /* 0x0000000000017941 */ /* 0x000fea0003800200 */
.L_x_20853:
        /* <DEDUP_REMOVED lines=45> */
.L_x_20857:
[----:B------:R-:W-:Y:S01]  /*331c0*/  IMAD.MOV.U32 R4, RZ, RZ, R20 ;  /* 0x000000ffff047224 */ /* 0x000fe200078e0014 */
[----:B------:R-:W-:Y:S01]  /*331d0*/  MOV R5, R21 ;  /* 0x0000001500057202 */ /* 0x000fe20000000f00 */
[----:B------:R-:W-:Y:S01]  /*331e0*/  IMAD.MOV.U32 R3, RZ, RZ, R7 ;  /* 0x000000ffff037224 */ /* 0x000fe200078e0007 */
[----:B------:R-:W-:Y:S02]  /*331f0*/  MOV R2, R6 ;  /* 0x0000000600027202 */ /* 0x000fe40000000f00 */
[----:B------:R-:W-:-:S07]  /*33200*/  MOV R0, 0x33220 ;  /* 0x0003322000007802 */ /* 0x000fce0000000f00 */
[----:B------:R-:W-:Y:S05]  /*33210*/  CALL.REL.NOINC `($__internal_48_$__cuda_sm20_div_s64) ;  /* 0x0000009400687944 */ /* 0x000fea0003c00000 */
[----:B------:R-:W-:Y:S02]  /*33220*/  MOV R18, R4 ;  /* 0x0000000400127202 */ /* 0x000fe40000000f00 */
[----:B------:R-:W-:-:S07]  /*33230*/  MOV R19, R5 ;  /* 0x0000000500137202 */ /* 0x000fce0000000f00 */
.L_x_20858:
[----:B------:R-:W-:Y:S05]  /*33240*/  BSYNC.RECONVERGENT B1 ;  /* 0x0000000000017941 */ /* 0x000fea0003800200 */
.L_x_20856:
        /* <DEDUP_REMOVED lines=44> */
.L_x_20860:
        /* <DEDUP_REMOVED lines=8> */
.L_x_20861:
[----:B------:R-:W-:Y:S05]  /*33590*/  BSYNC.RECONVERGENT B1 ;  /* 0x0000000000017941 */ /* 0x000fea0003800200 */
.L_x_20859:
        /* <DEDUP_REMOVED lines=23> */
.L_x_20837:
[----:B------:R-:W-:-:S07]  /*33710*/  IADD3 R14, PT, PT, R25, 0x3, RZ ;  /* 0x00000003190e7810 */ /* 0x000fce0007ffe0ff */
.L_x_20836:
        /* <DEDUP_REMOVED lines=31> */
.L_x_20865:
[----:B------:R-:W-:Y:S01]  /*33910*/  MOV R4, R29 ;  /* 0x0000001d00047202 */ /* 0x000fe20000000f00 */
[----:B------:R-:W-:Y:S01]  /*33920*/  IMAD.MOV.U32 R2, RZ, RZ, R22 ;  /* 0x000000ffff027224 */ /* 0x000fe200078e0016 */
[----:B------:R-:W-:Y:S02]  /*33930*/  MOV R5, R28 ;  /* 0x0000001c00057202 */ /* 0x000fe40000000f00 */
[----:B------:R-:W-:Y:S02]  /*33940*/  MOV R3, R23 ;  /* 0x0000001700037202 */ /* 0x000fe40000000f00 */
[----:B------:R-:W-:-:S07]  /*33950*/  MOV R0, 0x33970 ;  /* 0x0003397000007802 */ /* 0x000fce0000000f00 */
[----:B------:R-:W-:Y:S05]  /*33960*/  CALL.REL.NOINC `($__internal_48_$__cuda_sm20_div_s64) ;  /* 0x0000008c00947944 */ /* 0x000fea0003c00000 */
[----:B------:R-:W-:Y:S01]  /*33970*/  MOV R18, R4 ;  /* 0x0000000400127202 */ /* 0x000fe20000000f00 */
[----:B------:R-:W-:-:S07]  /*33980*/  IMAD.MOV.U32 R19, RZ, RZ, R5 ;  /* 0x000000ffff137224 */ /* 0x000fce00078e0005 */
.L_x_20866:
[----:B------:R-:W-:Y:S05]  /*33990*/  BSYNC.RECONVERGENT B0 ;  /* 0x0000000000007941 */ /* 0x000fea0003800200 */
.L_x_20864:
        /* <DEDUP_REMOVED lines=45> */
.L_x_20868:
[----:B------:R-:W-:Y:S01]  /*33c70*/  MOV R4, R18 ;  /* 0x0000001200047202 */ /* 0x000fe20000000f00 */
[----:B------:R-:W-:Y:S01]  /*33c80*/  IMAD.MOV.U32 R5, RZ, RZ, R19 ;  /* 0x000000ffff057224 */ /* 0x000fe200078e0013 */
[----:B------:R-:W-:Y:S02]  /*33c90*/  MOV R2, R20 ;  /* 0x0000001400027202 */ /* 0x000fe40000000f00 */
[----:B------:R-:W-:Y:S02]  /*33ca0*/  MOV R3, R21 ;  /* 0x0000001500037202 */ /* 0x000fe40000000f00 */
[----:B------:R-:W-:-:S07]  /*33cb0*/  MOV R0, 0x33cd0 ;  /* 0x00033cd000007802 */ /* 0x000fce0000000f00 */
[----:B------:R-:W-:Y:S05]  /*33cc0*/  CALL.REL.NOINC `($__internal_48_$__cuda_sm20_div_s64) ;  /* 0x0000008800bc7944 */ /* 0x000fea0003c00000 */
[----:B------:R-:W-:Y:S01]  /*33cd0*/  IMAD.MOV.U32 R6, RZ, RZ, R4 ;  /* 0x000000ffff067224 */ /* 0x000fe200078e0004 */
[----:B------:R-:W-:-:S07]  /*33ce0*/  MOV R7, R5 ;  /* 0x0000000500077202 */ /* 0x000fce0000000f00 */
.L_x_20869:
[----:B------:R-:W-:Y:S05]  /*33cf0*/  BSYNC.RECONVERGENT B0 ;  /* 0x0000000000007941 */ /* 0x000fea0003800200 */
.L_x_20867:
        /* <DEDUP_REMOVED lines=44> */
.L_x_20871:
        /* <DEDUP_REMOVED lines=8> */
.L_x_20872:
[----:B------:R-:W-:Y:S05]  /*34040*/  BSYNC.RECONVERGENT B0 ;  /* 0x0000000000007941 */ /* 0x000fea0003800200 */
.L_x_20870:
        /* <DEDUP_REMOVED lines=44> */
.L_x_20874:
        /* <DEDUP_REMOVED lines=8> */
.L_x_20875:
[----:B------:R-:W-:Y:S05]  /*34390*/  BSYNC.RECONVERGENT B0 ;  /* 0x0000000000007941 */ /* 0x000fea0003800200 */
.L_x_20873:
        /* <DEDUP_REMOVED lines=18> */
.L_x_20863:
        /* <DEDUP_REMOVED lines=31> */
.L_x_20878:
        /* <DEDUP_REMOVED lines=8> */
.L_x_20879:
[----:B------:R-:W-:Y:S05]  /*34730*/  BSYNC.RECONVERGENT B0 ;  /* 0x0000000000007941 */ /* 0x000fea0003800200 */
.L_x_20877:
        /* <DEDUP_REMOVED lines=45> */
.L_x_20881:
        /* <DEDUP_REMOVED lines=8> */
.L_x_20882:
[----:B------:R-:W-:Y:S05]  /*34a90*/  BSYNC.RECONVERGENT B0 ;  /* 0x0000000000007941 */ /* 0x000fea0003800200 */
.L_x_20880:
        /* <DEDUP_REMOVED lines=18> */
.L_x_20876:
        /* <DEDUP_REMOVED lines=31> */
.L_x_20884:
[----:B------:R-:W-:Y:S01]  /*34db0*/  MOV R0, R3 ;  /* 0x0000000300007202 */ /* 0x000fe20000000f00 */
[----:B------:R-:W-:Y:S01]  /*34dc0*/  IMAD.MOV.U32 R15, RZ, RZ, R29 ;  /* 0x000000ffff0f7224 */ /* 0x000fe200078e001d */
[----:B------:R-:W-:Y:S02]  /*34dd0*/  MOV R6, R28 ;  /* 0x0000001c00067202 */ /* 0x000fe40000000f00 */
[----:B------:R-:W-:-:S07]  /*34de0*/  MOV R3, 0x34e00 ;  /* 0x00034e0000037802 */ /* 0x000fce0000000f00 */
[----:B------:R-:W-:Y:S05]  /*34df0*/  CALL.REL.NOINC `($__internal_49_$__cuda_sm20_rem_s64) ;  /* 0x0000007c00cc7944 */ /* 0x000fea0003c00000 */
[----:B------:R-:W-:-:S07]  /*34e00*/  MOV R5, R0 ;  /* 0x0000000000057202 */ /* 0x000fce0000000f00 */
.L_x_20885:
[----:B------:R-:W-:Y:S05]  /*34e10*/  BSYNC.RECONVERGENT B0 ;  /* 0x0000000000007941 */ /* 0x000fea0003800200 */
.L_x_20883:
        /* <DEDUP_REMOVED lines=10> */
.L_x_20835:
        /* <DEDUP_REMOVED lines=15> */
.L_x_20890:
        /* <DEDUP_REMOVED lines=22> */
.L_x_20889:
[----:B------:R-:W-:Y:S05]  /*35110*/  BSYNC.RECONVERGENT B7 ;  /* 0x0000000000077941 */ /* 0x000fea0003800200 */
.L_x_20888:
[----:B------:R-:W-:-:S04]  /*35120*/  IADD3 R18, P0, PT, R18, 0x8, RZ ;  /* 0x0000000812127810 */ /* 0x000fc80007f1e0ff */
[----:B------:R-:W-:Y:S02]  /*35130*/  IADD3.X R19, PT, PT, RZ, R19, RZ, P0, !PT ;  /* 0x00000013ff137210 */ /* 0x000fe400007fe4ff */
[----:B------:R-:W-:-:S04]  /*35140*/  ISETP.GE.U32.AND P0, PT, R18, R17, PT ;  /* 0x000000111200720c */ /* 0x000fc80003f06070 */
[----:B------:R-:W-:-:S13]  /*35150*/  ISETP.GE.U32.AND.EX P0, PT, R19, R22, PT, P0 ;  /* 0x000000161300720c */ /* 0x000fda0003f06100 */
[----:B------:R-:W-:Y:S05]  /*35160*/  @!P0 BRA `(.L_x_20890) ;  /* 0xfffffffc00908947 */ /* 0x000fea000383ffff */
.L_x_20887:
[----:B------:R-:W-:Y:S05]  /*35170*/  BSYNC.RECONVERGENT B6 ;  /* 0x0000000000067941 */ /* 0x000fea0003800200 */
.L_x_20886:
        /* <DEDUP_REMOVED lines=21> */
.L_x_20892:
[----:B------:R-:W-:Y:S05]  /*352d0*/  BSYNC.RECONVERGENT B6 ;  /* 0x0000000000067941 */ /* 0x000fea0003800200 */
.L_x_20891:
        /* <DEDUP_REMOVED lines=21> */
.L_x_20894:
[----:B------:R-:W-:Y:S05]  /*35430*/  BSYNC.RECONVERGENT B6 ;  /* 0x0000000000067941 */ /* 0x000fea0003800200 */
.L_x_20893:
        /* <DEDUP_REMOVED lines=26> */
.L_x_20896:
[----:B------:R-:W-:Y:S05]  /*355e0*/  BSYNC.RECONVERGENT B6 ;  /* 0x0000000000067941 */ /* 0x000fea0003800200 */
.L_x_20895:
        /* <DEDUP_REMOVED lines=24> */
.L_x_20924:
        /* <DEDUP_REMOVED lines=28> */
.L_x_20901:
        /* <DEDUP_REMOVED lines=8> */
.L_x_20902:
[----:B------:R-:W-:Y:S05]  /*359b0*/  BSYNC.RECONVERGENT B1 ;  /* 0x0000000000017941 */ /* 0x000fea0003800200 */
.L_x_20900:
        /* <DEDUP_REMOVED lines=45> */
.L_x_20904:
        /* <DEDUP_REMOVED lines=8> */
.L_x_20905:
[----:B------:R-:W-:Y:S05]  /*35d10*/  BSYNC.RECONVERGENT B1 ;  /* 0x0000000000017941 */ /* 0x000fea0003800200 */
.L_x_20903:
        /* <DEDUP_REMOVED lines=44> */
.L_x_20907:
        /* <DEDUP_REMOVED lines=8> */
.L_x_20908:
[----:B------:R-:W-:Y:S05]  /*36060*/  BSYNC.RECONVERGENT B1 ;  /* 0x0000000000017941 */ /* 0x000fea0003800200 */
.L_x_20906:
        /* <DEDUP_REMOVED lines=44> */
.L_x_20910:
        /* <DEDUP_REMOVED lines=8> */
.L_x_20911:
[----:B------:R-:W-:Y:S05]  /*363b0*/  BSYNC.RECONVERGENT B1 ;  /* 0x0000000000017941 */ /* 0x000fea0003800200 */
.L_x_20909:
        /* <DEDUP_REMOVED lines=44> */
.L_x_20913:
        /* <DEDUP_REMOVED lines=8> */
.L_x_20914:
[----:B------:R-:W-:Y:S05]  /*36700*/  BSYNC.RECONVERGENT B1 ;  /* 0x0000000000017941 */ /* 0x000fea0003800200 */
.L_x_20912:
        /* <DEDUP_REMOVED lines=44> */
.L_x_20916:
        /* <DEDUP_REMOVED lines=8> */
.L_x_20917:
[----:B------:R-:W-:Y:S05]  /*36a50*/  BSYNC.RECONVERGENT B1 ;  /* 0x0000000000017941 */ /* 0x000fea0003800200 */
.L_x_20915:
        /* <DEDUP_REMOVED lines=44> */
.L_x_20919:
        /* <DEDUP_REMOVED lines=8> */
.L_x_20920:
[----:B------:R-:W-:Y:S05]  /*36da0*/  BSYNC.RECONVERGENT B1 ;  /* 0x0000000000017941 */ /* 0x000fea0003800200 */
.L_x_20918:
        /* <DEDUP_REMOVED lines=43> */
.L_x_20922:
        /* <DEDUP_REMOVED lines=8> */
.L_x_20923:
[----:B------:R-:W-:Y:S05]  /*370e0*/  BSYNC.RECONVERGENT B1 ;  /* 0x0000000000017941 */ /* 0x000fea0003800200 */
.L_x_20921:
        /* <DEDUP_REMOVED lines=22> */
.L_x_20899:
[----:B------:R-:W-:-:S07]  /*37250*/  VIADD R14, R24, 0x3 ;  /* 0x00000003180e7836 */ /* 0x000fce0000000000 */
.L_x_20898:
        /* <DEDUP_REMOVED lines=31> */
.L_x_20927:
        /* <DEDUP_REMOVED lines=8> */
.L_x_20928:
[----:B------:R-:W-:Y:S05]  /*374d0*/  BSYNC.RECONVERGENT B0 ;  /* 0x0000000000007941 */ /* 0x000fea0003800200 */
.L_x_20926:
        /* <DEDUP_REMOVED lines=45> */
.L_x_20930:
        /* <DEDUP_REMOVED lines=8> */
.L_x_20931:
[----:B------:R-:W-:Y:S05]  /*37830*/  BSYNC.RECONVERGENT B0 ;  /* 0x0000000000007941 */ /* 0x000fea0003800200 */
.L_x_20929:
        /* <DEDUP_REMOVED lines=44> */
.L_x_20933:
        /* <DEDUP_REMOVED lines=8> */
.L_x_20934:
[----:B------:R-:W-:Y:S05]  /*37b80*/  BSYNC.RECONVERGENT B0 ;  /* 0x0000000000007941 */ /* 0x000fea0003800200 */
.L_x_20932:
        /* <DEDUP_REMOVED lines=44> */
.L_x_20936:
        /* <DEDUP_REMOVED lines=8> */
.L_x_20937:
[----:B------:R-:W-:Y:S05]  /*37ed0*/  BSYNC.RECONVERGENT B0 ;  /* 0x0000000000007941 */ /* 0x000fea0003800200 */
.L_x_20935:
        /* <DEDUP_REMOVED lines=18> */
.L_x_20925:
        /* <DEDUP_REMOVED lines=31> */
.L_x_20940:
        /* <DEDUP_REMOVED lines=8> */
.L_x_20941:
[----:B------:R-:W-:Y:S05]  /*38270*/  BSYNC.RECONVERGENT B0 ;  /* 0x0000000000007941 */ /* 0x000fea0003800200 */
.L_x_20939:
        /* <DEDUP_REMOVED lines=45> */
.L_x_20943:
        /* <DEDUP_REMOVED lines=8> */
.L_x_20944:
[----:B------:R-:W-:Y:S05]  /*385d0*/  BSYNC.RECONVERGENT B0 ;  /* 0x0000000000007941 */ /* 0x000fea0003800200 */
.L_x_20942:
        /* <DEDUP_REMOVED lines=18> */
.L_x_20938:
        /* <DEDUP_REMOVED lines=31> */
.L_x_20946:
[----:B------:R-:W-:Y:S01]  /*388f0*/  MOV R0, R3 ;  /* 0x0000000300007202 */ /* 0x000fe20000000f00 */
[----:B------:R-:W-:Y:S01]  /*38900*/  IMAD.MOV.U32 R6, RZ, RZ, R26 ;  /* 0x000000ffff067224 */ /* 0x000fe200078e001a */
[----:B------:R-:W-:Y:S02]  /*38910*/  MOV R15, R27 ;  /* 0x0000001b000f7202 */ /* 0x000fe40000000f00 */
[----:B------:R-:W-:-:S07]  /*38920*/  MOV R3, 0x38940 ;  /* 0x0003894000037802 */ /* 0x000fce0000000f00 */
[----:B------:R-:W-:Y:S05]  /*38930*/  CALL.REL.NOINC `($__internal_49_$__cuda_sm20_rem_s64) ;  /* 0x0000004000fc7944 */ /* 0x000fea0003c00000 */
[----:B------:R-:W-:-:S07]  /*38940*/  MOV R5, R0 ;  /* 0x0000000000057202 */ /* 0x000fce0000000f00 */
.L_x_20947:
[----:B------:R-:W-:Y:S05]  /*38950*/  BSYNC.RECONVERGENT B0 ;  /* 0x0000000000007941 */ /* 0x000fea0003800200 */
.L_x_20945:
        /* <DEDUP_REMOVED lines=10> */
.L_x_20897:
        /* <DEDUP_REMOVED lines=15> */
.L_x_20952:
        /* <DEDUP_REMOVED lines=22> */
.L_x_20951:
[----:B------:R-:W-:Y:S05]  /*38c50*/  BSYNC.RECONVERGENT B7 ;  /* 0x0000000000077941 */ /* 0x000fea0003800200 */
.L_x_20950:
[----:B------:R-:W-:-:S04]  /*38c60*/  IADD3 R18, P0, PT, R18, 0x8, RZ ;  /* 0x0000000812127810 */ /* 0x000fc80007f1e0ff */
[----:B------:R-:W-:Y:S02]  /*38c70*/  IADD3.X R19, PT, PT, RZ, R19, RZ, P0, !PT ;  /* 0x00000013ff137210 */ /* 0x000fe400007fe4ff */
[----:B------:R-:W-:-:S04]  /*38c80*/  ISETP.GE.U32.AND P0, PT, R18, R17, PT ;  /* 0x000000111200720c */ /* 0x000fc80003f06070 */
[----:B------:R-:W-:-:S13]  /*38c90*/  ISETP.GE.U32.AND.EX P0, PT, R19, R22, PT, P0 ;  /* 0x000000161300720c */ /* 0x000fda0003f06100 */
[----:B------:R-:W-:Y:S05]  /*38ca0*/  @!P0 BRA `(.L_x_20952) ;  /* 0xfffffffc00908947 */ /* 0x000fea000383ffff */
.L_x_20949:
[----:B------:R-:W-:Y:S05]  /*38cb0*/  BSYNC.RECONVERGENT B6 ;  /* 0x0000000000067941 */ /* 0x000fea0003800200 */
.L_x_20948:
        /* <DEDUP_REMOVED lines=21> */
.L_x_20954:
[----:B------:R-:W-:Y:S05]  /*38e10*/  BSYNC.RECONVERGENT B6 ;  /* 0x0000000000067941 */ /* 0x000fea0003800200 */
.L_x_20953:
        /* <DEDUP_REMOVED lines=21> */
.L_x_20956:
[----:B------:R-:W-:Y:S05]  /*38f70*/  BSYNC.RECONVERGENT B6 ;  /* 0x0000000000067941 */ /* 0x000fea0003800200 */
.L_x_20955:
        /* <DEDUP_REMOVED lines=26> */
.L_x_20958:
[----:B------:R-:W-:Y:S05]  /*39120*/  BSYNC.RECONVERGENT B6 ;  /* 0x0000000000067941 */ /* 0x000fea0003800200 */
.L_x_20957:
        /* <DEDUP_REMOVED lines=25> */
.L_x_20986:
        /* <DEDUP_REMOVED lines=27> */
.L_x_20963:
[----:B------:R-:W-:Y:S01]  /*39470*/  MOV R4, R29 ;  /* 0x0000001d00047202 */ /* 0x000fe20000000f00 */
[----:B------:R-:W-:Y:S01]  /*39480*/  IMAD.MOV.U32 R2, RZ, RZ, R24 ;  /* 0x000000ffff027224 */ /* 0x000fe200078e0018 */
[----:B------:R-:W-:Y:S02]  /*39490*/  MOV R5, R28 ;  /* 0x0000001c00057202 */ /* 0x000fe40000000f00 */
[----:B------:R-:W-:Y:S02]  /*394a0*/  MOV R3, R25 ;  /* 0x0000001900037202 */ /* 0x000fe40000000f00 */
[----:B------:R-:W-:-:S07]  /*394b0*/  MOV R0, 0x394d0 ;  /* 0x000394d000007802 */ /* 0x000fce0000000f00 */
[----:B--2---:R-:W-:Y:S05]  /*394c0*/  CALL.REL.NOINC `($__internal_48_$__cuda_sm20_div_s64) ;  /* 0x0000003000bc7944 */ /* 0x004fea0003c00000 */
[----:B------:R-:W-:Y:S01]  /*394d0*/  MOV R18, R4 ;  /* 0x0000000400127202 */ /* 0x000fe20000000f00 */
[----:B------:R-:W-:-:S07]  /*394e0*/  IMAD.MOV.U32 R19, RZ, RZ, R5 ;  /* 0x000000ffff137224 */ /* 0x000fce00078e0005 */
.L_x_20964:
[----:B------:R-:W-:Y:S05]  /*394f0*/  BSYNC.RECONVERGENT B1 ;  /* 0x0000000000017941 */ /* 0x000fea0003800200 */
.L_x_20962:
        /* <DEDUP_REMOVED lines=43> */
.L_x_20966:
        /* <DEDUP_REMOVED lines=8> */
.L_x_20967:
[----:B------:R-:W-:Y:S05]  /*39830*/  BSYNC.RECONVERGENT B1 ;  /* 0x0000000000017941 */ /* 0x000fea0003800200 */
.L_x_20965:
        /* <DEDUP_REMOVED lines=42> */
.L_x_20969:
        /* <DEDUP_REMOVED lines=8> */
.L_x_20970:
[----:B------:R-:W-:Y:S05]  /*39b60*/  BSYNC.RECONVERGENT B1 ;  /* 0x0000000000017941 */ /* 0x000fea0003800200 */
.L_x_20968:
        /* <DEDUP_REMOVED lines=42> */
.L_x_20972:
        /* <DEDUP_REMOVED lines=8> */
.L_x_20973:
[----:B------:R-:W-:Y:S05]  /*39e90*/  BSYNC.RECONVERGENT B1 ;  /* 0x0000000000017941 */ /* 0x000fea0003800200 */
.L_x_20971:
        /* <DEDUP_REMOVED lines=42> */
.L_x_20975:
        /* <DEDUP_REMOVED lines=8> */
.L_x_20976:
[----:B------:R-:W-:Y:S05]  /*3a1c0*/  BSYNC.RECONVERGENT B1 ;  /* 0x0000000000017941 */ /* 0x000fea0003800200 */
.L_x_20974:
        /* <DEDUP_REMOVED lines=42> */
.L_x_20978:
        /* <DEDUP_REMOVED lines=8> */
.L_x_20979:
[----:B------:R-:W-:Y:S05]  /*3a4f0*/  BSYNC.RECONVERGENT B1 ;  /* 0x0000000000017941 */ /* 0x000fea0003800200 */
.L_x_20977:
        /* <DEDUP_REMOVED lines=42> */
.L_x_20981:
        /* <DEDUP_REMOVED lines=8> */
.L_x_20982:
[----:B------:R-:W-:Y:S05]  /*3a820*/  BSYNC.RECONVERGENT B1 ;  /* 0x0000000000017941 */ /* 0x000fea0003800200 */
.L_x_20980:
        /* <DEDUP_REMOVED lines=41> */
.L_x_20984:
        /* <DEDUP_REMOVED lines=8> */
.L_x_20985:
[----:B------:R-:W-:Y:S05]  /*3ab40*/  BSYNC.RECONVERGENT B1 ;  /* 0x0000000000017941 */ /* 0x000fea0003800200 */
.L_x_20983:
        /* <DEDUP_REMOVED lines=21> */
.L_x_20961:
[----:B------:R-:W-:-:S07]  /*3aca0*/  IADD3 R16, PT, PT, R26, 0x3, RZ ;  /* 0x000000031a107810 */ /* 0x000fce0007ffe0ff */
.L_x_20960:
        /* <DEDUP_REMOVED lines=31> */
.L_x_20989:
        /* <DEDUP_REMOVED lines=8> */
.L_x_20990:
[----:B------:R-:W-:Y:S05]  /*3af20*/  BSYNC.RECONVERGENT B0 ;  /* 0x0000000000007941 */ /* 0x000fea0003800200 */
.L_x_20988:
        /* <DEDUP_REMOVED lines=45> */
.L_x_20992:
        /* <DEDUP_REMOVED lines=8> */
.L_x_20993:
[----:B------:R-:W-:Y:S05]  /*3b280*/  BSYNC.RECONVERGENT B0 ;  /* 0x0000000000007941 */ /* 0x000fea0003800200 */
.L_x_20991:
        /* <DEDUP_REMOVED lines=44> */
.L_x_20995:
        /* <DEDUP_REMOVED lines=8> */
.L_x_20996:
[----:B------:R-:W-:Y:S05]  /*3b5d0*/  BSYNC.RECONVERGENT B0 ;  /* 0x0000000000007941 */ /* 0x000fea0003800200 */
.L_x_20994:
        /* <DEDUP_REMOVED lines=44> */
.L_x_20998:
        /* <DEDUP_REMOVED lines=8> */
.L_x_20999:
[----:B------:R-:W-:Y:S05]  /*3b920*/  BSYNC.RECONVERGENT B0 ;  /* 0x0000000000007941 */ /* 0x000fea0003800200 */
.L_x_20997:
        /* <DEDUP_REMOVED lines=18> */
.L_x_20987:
        /* <DEDUP_REMOVED lines=31> */
.L_x_21002:
        /* <DEDUP_REMOVED lines=8> */
.L_x_21003:
[----:B------:R-:W-:Y:S05]  /*3bcc0*/  BSYNC.RECONVERGENT B0 ;  /* 0x0000000000007941 */ /* 0x000fea0003800200 */
.L_x_21001:
        /* <DEDUP_REMOVED lines=45> */
.L_x_21005:
        /* <DEDUP_REMOVED lines=8> */
.L_x_21006:
[----:B------:R-:W-:Y:S05]  /*3c020*/  BSYNC.RECONVERGENT B0 ;  /* 0x0000000000007941 */ /* 0x000fea0003800200 */
.L_x_21004:
        /* <DEDUP_REMOVED lines=18> */
.L_x_21000:
        /* <DEDUP_REMOVED lines=31> */
.L_x_21008:
[----:B------:R-:W-:Y:S01]  /*3c340*/  MOV R0, R3 ;  /* 0x0000000300007202 */ /* 0x000fe20000000f00 */
[----:B------:R-:W-:Y:S01]  /*3c350*/  IMAD.MOV.U32 R15, RZ, RZ, R29 ;  /* 0x000000ffff0f7224 */ /* 0x000fe200078e001d */
[----:B------:R-:W-:Y:S02]  /*3c360*/  MOV R6, R28 ;  /* 0x0000001c00067202 */ /* 0x000fe40000000f00 */
[----:B------:R-:W-:-:S07]  /*3c370*/  MOV R3, 0x3c390 ;  /* 0x0003c39000037802 */ /* 0x000fce0000000f00 */
[----:B------:R-:W-:Y:S05]  /*3c380*/  CALL.REL.NOINC `($__internal_49_$__cuda_sm20_rem_s64) ;  /* 0x0000000800687944 */ /* 0x000fea0003c00000 */
[----:B------:R-:W-:-:S07]  /*3c390*/  MOV R5, R0 ;  /* 0x0000000000057202 */ /* 0x000fce0000000f00 */
.L_x_21009:
[----:B------:R-:W-:Y:S05]  /*3c3a0*/  BSYNC.RECONVERGENT B0 ;  /* 0x0000000000007941 */ /* 0x000fea0003800200 */
.L_x_21007:
        /* <DEDUP_REMOVED lines=10> */
.L_x_20959:
        /* <DEDUP_REMOVED lines=15> */
.L_x_21014:
        /* <DEDUP_REMOVED lines=22> */
.L_x_21013:
[----:B------:R-:W-:Y:S05]  /*3c6a0*/  BSYNC.RECONVERGENT B7 ;  /* 0x0000000000077941 */ /* 0x000fea0003800200 */
.L_x_21012:
[----:B------:R-:W-:-:S04]  /*3c6b0*/  IADD3 R16, P0, PT, R16, 0x8, RZ ;  /* 0x0000000810107810 */ /* 0x000fc80007f1e0ff */
[----:B------:R-:W-:Y:S02]  /*3c6c0*/  IADD3.X R17, PT, PT, RZ, R17, RZ, P0, !PT ;  /* 0x00000011ff117210 */ /* 0x000fe400007fe4ff */
[----:B------:R-:W-:-:S04]  /*3c6d0*/  ISETP.GE.U32.AND P0, PT, R16, R19, PT ;  /* 0x000000131000720c */ /* 0x000fc80003f06070 */
[----:B------:R-:W-:-:S13]  /*3c6e0*/  ISETP.GE.U32.AND.EX P0, PT, R17, R18, PT, P0 ;  /* 0x000000121100720c */ /* 0x000fda0003f06100 */
[----:B------:R-:W-:Y:S05]  /*3c6f0*/  @!P0 BRA `(.L_x_21014) ;  /* 0xfffffffc00908947 */ /* 0x000fea000383ffff */
.L_x_21011:
[----:B------:R-:W-:Y:S05]  /*3c700*/  BSYNC.RECONVERGENT B6 ;  /* 0x0000000000067941 */ /* 0x000fea0003800200 */
.L_x_21010:
        /* <DEDUP_REMOVED lines=11> */
        .weak           $__internal_48_$__cuda_sm20_div_s64
        .type           $__internal_48_$__cuda_sm20_div_s64,@function
        .size           $__internal_48_$__cuda_sm20_div_s64,($__internal_49_$__cuda_sm20_rem_s64 - $__internal_48_$__cuda_sm20_div_s64)
$__internal_48_$__cuda_sm20_div_s64:
        /* <DEDUP_REMOVED lines=86> */
[----:B------:R-:W-:Y:S05]  /*3cd20*/  RET.REL.NODEC R2 `(_ZN2at6native29vectorized_elementwise_kernelILi2EZZZNS0_67_GLOBAL__N__bb565c37_34_ValidateCompressedIndicesKernel_cu_33a4b88b42_validate_compressed_sparse_indices_kernelILNS2_8CDimNameE0ENS2_18CUDAKernelLauncherENS2_14EmptyVecKernelENS2_8DummyVecELm0EEEvRKNS_6TensorESA_lllENKUlvE1_clEvENKUlvE0_clEvEUllllllE_St5arrayIPcLm6EEEEviT0_T1_) ;  /* 0xfffffc3002b47950 */ /* 0x000fea0003c3ffff */
        .weak           $__internal_49_$__cuda_sm20_rem_s64
        .type           $__internal_49_$__cuda_sm20_rem_s64,@function
        .size           $__internal_49_$__cuda_sm20_rem_s64,(.L_x_34677 - $__internal_49_$__cuda_sm20_rem_s64)
$__internal_49_$__cuda_sm20_rem_s64:
        /* <DEDUP_REMOVED lines=80> */
[----:B------:R-:W-:Y:S06]  /*3d230*/  RET.REL.NODEC R2 `(_ZN2at6native29vectorized_elementwise_kernelILi2EZZZNS0_67_GLOBAL__N__bb565c37_34_ValidateCompressedIndicesKernel_cu_33a4b88b42_validate_compressed_sparse_indices_kernelILNS2_8CDimNameE0ENS2_18CUDAKernelLauncherENS2_14EmptyVecKernelENS2_8DummyVecELm0EEEvRKNS_6TensorESA_lllENKUlvE1_clEvENKUlvE0_clEvEUllllllE_St5arrayIPcLm6EEEEviT0_T1_) ;  /* 0xfffffc2c02707950 */ /* 0x000fec0003c3ffff */
.L_x_21015:
        /* <DEDUP_REMOVED lines=12> */
.L_x_34677:


//--------------------- .text._ZN2at6native29vectorized_elementwise_kernelILi4EZZZNS0_67_GLOBAL__N__bb565c37_34_ValidateCompressedIndicesKernel_cu_33a4b88b42_validate_compressed_sparse_indices_kernelILNS2_8CDimNameE0ENS2_18CUDAKernelLauncherENS2_14EmptyVecKernelENS2_8DummyVecELm0EEEvRKNS_6TensorESA_lllENKUlvE1_clEvENKUlvE0_clEvEUllllllE_St5arrayIPcLm6EEEEviT0_T1_ --------------------------
	.section	.text._ZN2at6native29vectorized_elementwise_kernelILi4EZZZNS0_67_GLOBAL__N__bb565c37_34_ValidateCompressedIndicesKernel_cu_33a4b88b42_validate_compressed_sparse_indices_kernelILNS2_8CDimNameE0ENS2_18CUDAKernelLauncherENS2_14EmptyVecKernelENS2_8DummyVecELm0EEEvRKNS_6TensorESA_lllENKUlvE1_clEvENKUlvE0_clEvEUllllllE_St5arrayIPcLm6EEEEviT0_T1_,"ax",@progbits
	.align	128
        .global         _ZN2at6native29vectorized_elementwise_kernelILi4EZZZNS0_67_GLOBAL__N__bb565c37_34_ValidateCompressedIndicesKernel_cu_33a4b88b42_validate_compressed_sparse_indices_kernelILNS2_8CDimNameE0ENS2_18CUDAKernelLauncherENS2_14EmptyVecKernelENS2_8DummyVecELm0EEEvRKNS_6TensorESA_lllENKUlvE1_clEvENKUlvE0_clEvEUllllllE_St5arrayIPcLm6EEEEviT0_T1_
        .type           _ZN2at6native29vectorized_elementwise_kernelILi4EZZZNS0_67_GLOBAL__N__bb565c37_34_ValidateCompressedIndicesKernel_cu_33a4b88b42_validate_compressed_sparse_indices_kernelILNS2_8CDimNameE0ENS2_18CUDAKernelLauncherENS2_14EmptyVecKernelENS2_8DummyVecELm0EEEvRKNS_6TensorESA_lllENKUlvE1_clEvENKUlvE0_clEvEUllllllE_St5arrayIPcLm6EEEEviT0_T1_,@function
        .size           _ZN2at6native29vectorized_elementwise_kernelILi4EZZZNS0_67_GLOBAL__N__bb565c37_34_ValidateCompressedIndicesKernel_cu_33a4b88b42_validate_compressed_sparse_indices_kernelILNS2_8CDimNameE0ENS2_18CUDAKernelLauncherENS2_14EmptyVecKernelENS2_8DummyVecELm0EEEvRKNS_6TensorESA_lllENKUlvE1_clEvENKUlvE0_clEvEUllllllE_St5arrayIPcLm6EEEEviT0_T1_,(.L_x_34679 - _ZN2at6native29vectorized_elementwise_kernelILi4EZZZNS0_67_GLOBAL__N__bb565c37_34_ValidateCompressedIndicesKernel_cu_33a4b88b42_validate_compressed_sparse_indices_kernelILNS2_8CDimNameE0ENS2_18CUDAKernelLauncherENS2_14EmptyVecKernelENS2_8DummyVecELm0EEEvRKNS_6TensorESA_lllENKUlvE1_clEvENKUlvE0_clEvEUllllllE_St5arrayIPcLm6EEEEviT0_T1_)
        .other          _ZN2at6native29vectorized_elementwise_kernelILi4EZZZNS0_67_GLOBAL__N__bb565c37_34_ValidateCompressedIndicesKernel_cu_33a4b88b42_validate_compressed_sparse_indices_kernelILNS2_8CDimNameE0ENS2_18CUDAKernelLauncherENS2_14EmptyVecKernelENS2_8DummyVecELm0EEEvRKNS_6TensorESA_lllENKUlvE1_clEvENKUlvE0_clEvEUllllllE_St5arrayIPcLm6EEEEviT0_T1_,@"STO_CUDA_ENTRY STV_DEFAULT"
_ZN2at6native29vectorized_elementwise_kernelILi4EZZZNS0_67_GLOBAL__N__bb565c37_34_ValidateCompressedIndicesKernel_cu_33a4b88b42_validate_compressed_sparse_indices_kernelILNS2_8CDimNameE0ENS2_18CUDAKernelLauncherENS2_14EmptyVecKernelENS2_8DummyVecELm0EEEvRKNS_6TensorESA_lllENKUlvE1_clEvENKUlvE0_clEvEUllllllE_St5arrayIPcLm6EEEEviT0_T1_:
.text._ZN2at6native29vectorized_elementwise_kernelILi4EZZZNS0_67_GLOBAL__N__bb565c37_34_ValidateCompressedIndicesKernel_cu_33a4b88b42_validate_compressed_sparse_indices_kernelILNS2_8CDimNameE0ENS2_18CUDAKernelLauncherENS2_14EmptyVecKernelENS2_8DummyVecELm0EEEvRKNS_6TensorESA_lllENKUlvE1_clEvENKUlvE0_clEvEUllllllE_St5arrayIPcLm6EEEEviT0_T1_:
        /* <DEDUP_REMOVED lines=221> */
.L_x_21020:
[----:B------:R-:W-:Y:S05]  /*0dd0*/  BSYNC.RECONVERGENT B7 ;  /* 0x0000000000077941 */ /* 0x000fea0003800200 */
.L_x_21019:
        /* <DEDUP_REMOVED lines=21> */
.L_x_21022:
[----:B------:R-:W-:Y:S05]  /*0f30*/  BSYNC.RECONVERGENT B7 ;  /* 0x0000000000077941 */ /* 0x000fea0003800200 */
.L_x_21021:
        /* <DEDUP_REMOVED lines=26> */
.L_x_21024:
[----:B------:R-:W-:Y:S05]  /*10e0*/  BSYNC.RECONVERGENT B7 ;  /* 0x0000000000077941 */ /* 0x000fea0003800200 */
.L_x_21023:
        /* <DEDUP_REMOVED lines=21> */
.L_x_21052:
        /* <DEDUP_REMOVED lines=28> */
.L_x_21029:
[----:B------:R-:W-:Y:S01]  /*1400*/  MOV R4, R58 ;  /* 0x0000003a00047202 */ /* 0x000fe20000000f00 */
[----:B------:R-:W-:Y:S01]  /*1410*/  IMAD.MOV.U32 R5, RZ, RZ, R59 ;  /* 0x000000ffff057224 */ /* 0x000fe200078e003b */
[----:B------:R-:W-:Y:S01]  /*1420*/  MOV R2, R14 ;  /* 0x0000000e00027202 */ /* 0x000fe20000000f00 */
[----:B------:R-:W-:Y:S01]  /*1430*/  IMAD.MOV.U32 R3, RZ, RZ, R15 ;  /* 0x000000ffff037224 */ /* 0x000fe200078e000f */
[----:B------:R-:W-:-:S07]  /*1440*/  MOV R0, 0x1460 ;  /* 0x0000146000007802 */ /* 0x000fce0000000f00 */
[----:B------:R-:W-:Y:S05]  /*1450*/  CALL.REL.NOINC `($__internal_50_$__cuda_sm20_div_s64) ;  /* 0x000003b000a87944 */ /* 0x000fea0003c00000 */
[----:B------:R-:W-:Y:S01]  /*1460*/  MOV R46, R4 ;  /* 0x00000004002e7202 */ /* 0x000fe20000000f00 */
[----:B------:R-:W-:-:S07]  /*1470*/  IMAD.MOV.U32 R47, RZ, RZ, R5 ;  /* 0x000000ffff2f7224 */ /* 0x000fce00078e0005 */
.L_x_21030:
[----:B------:R-:W-:Y:S05]  /*1480*/  BSYNC.RECONVERGENT B1 ;  /* 0x0000000000017941 */ /* 0x000fea0003800200 */
.L_x_21028:
        /* <DEDUP_REMOVED lines=42> */
.L_x_21032:
[----:B------:R-:W-:Y:S01]  /*1730*/  IMAD.MOV.U32 R4, RZ, RZ, R46 ;  /* 0x000000ffff047224 */ /* 0x000fe200078e002e */
[----:B------:R-:W-:Y:S01]  /*1740*/  MOV R5, R47 ;  /* 0x0000002f00057202 */ /* 0x000fe20000000f00 */
[----:B------:R-:W-:Y:S01]  /*1750*/  IMAD.MOV.U32 R2, RZ, RZ, R48 ;  /* 0x000000ffff027224 */ /* 0x000fe200078e0030 */
[----:B------:R-:W-:Y:S02]  /*1760*/  MOV R3, R49 ;  /* 0x0000003100037202 */ /* 0x000fe40000000f00 */
[----:B------:R-:W-:-:S07]  /*1770*/  MOV R0, 0x1790 ;  /* 0x0000179000007802 */ /* 0x000fce0000000f00 */
[----:B------:R-:W-:Y:S05]  /*1780*/  CALL.REL.NOINC `($__internal_50_$__cuda_sm20_div_s64) ;  /* 0x000003ac00dc7944 */ /* 0x000fea0003c00000 */
[----:B------:R-:W-:Y:S01]  /*1790*/  IMAD.MOV.U32 R20, RZ, RZ, R4 ;  /* 0x000000ffff147224 */ /* 0x000fe200078e0004 */
[----:B------:R-:W-:-:S07]  /*17a0*/  MOV R21, R5 ;  /* 0x0000000500157202 */ /* 0x000fce0000000f00 */
.L_x_21033:
[----:B------:R-:W-:Y:S05]  /*17b0*/  BSYNC.RECONVERGENT B1 ;  /* 0x0000000000017941 */ /* 0x000fea0003800200 */
.L_x_21031:
        /* <DEDUP_REMOVED lines=45> */
.L_x_21035:
        /* <DEDUP_REMOVED lines=8> */
.L_x_21036:
[----:B------:R-:W-:Y:S05]  /*1b10*/  BSYNC.RECONVERGENT B1 ;  /* 0x0000000000017941 */ /* 0x000fea0003800200 */
.L_x_21034:
        /* <DEDUP_REMOVED lines=44> */
.L_x_21038:
        /* <DEDUP_REMOVED lines=8> */
.L_x_21039:
[----:B------:R-:W-:Y:S05]  /*1e60*/  BSYNC.RECONVERGENT B1 ;  /* 0x0000000000017941 */ /* 0x000fea0003800200 */
.L_x_21037:
        /* <DEDUP_REMOVED lines=44> */
.L_x_21041:
        /* <DEDUP_REMOVED lines=8> */
.L_x_21042:
[----:B------:R-:W-:Y:S05]  /*21b0*/  BSYNC.RECONVERGENT B1 ;  /* 0x0000000000017941 */ /* 0x000fea0003800200 */
.L_x_21040:
        /* <DEDUP_REMOVED lines=45> */
.L_x_21044:
        /* <DEDUP_REMOVED lines=8> */
.L_x_21045:
[----:B------:R-:W-:Y:S05]  /*2510*/  BSYNC.RECONVERGENT B1 ;  /* 0x0000000000017941 */ /* 0x000fea0003800200 */
.L_x_21043:
        /* <DEDUP_REMOVED lines=46> */
.L_x_21047:
        /* <DEDUP_REMOVED lines=8> */
.L_x_21048:
[----:B------:R-:W-:Y:S05]  /*2880*/  BSYNC.RECONVERGENT B1 ;  /* 0x0000000000017941 */ /* 0x000fea0003800200 */
.L_x_21046:
        /* <DEDUP_REMOVED lines=46> */
.L_x_21050:
        /* <DEDUP_REMOVED lines=8> */
.L_x_21051:
[----:B------:R-:W-:Y:S05]  /*2bf0*/  BSYNC.RECONVERGENT B1 ;  /* 0x0000000000017941 */ /* 0x000fea0003800200 */
.L_x_21049:
        /* <DEDUP_REMOVED lines=23> */
.L_x_21027:
[----:B------:R-:W-:-:S07]  /*2d70*/  VIADD R60, R6, 0x3 ;  /* 0x00000003063c7836 */ /* 0x000fce0000000000 */
.L_x_21026:
        /* <DEDUP_REMOVED lines=33> */
.L_x_21055:
        /* <DEDUP_REMOVED lines=8> */
.L_x_21056:
[----:B------:R-:W-:Y:S05]  /*3010*/  BSYNC.RECONVERGENT B0 ;  /* 0x0000000000007941 */ /* 0x000fea0003800200 */
.L_x_21054:
        /* <DEDUP_REMOVED lines=41> */
.L_x_21058:
        /* <DEDUP_REMOVED lines=8> */
.L_x_21059:
[----:B------:R-:W-:Y:S05]  /*3330*/  BSYNC.RECONVERGENT B0 ;  /* 0x0000000000007941 */ /* 0x000fea0003800200 */
.L_x_21057:
        /* <DEDUP_REMOVED lines=45> */
.L_x_21061:
        /* <DEDUP_REMOVED lines=8> */
.L_x_21062:
[----:B------:R-:W-:Y:S05]  /*3690*/  BSYNC.RECONVERGENT B0 ;  /* 0x0000000000007941 */ /* 0x000fea0003800200 */
.L_x_21060:
        /* <DEDUP_REMOVED lines=45> */
.L_x_21064:
        /* <DEDUP_REMOVED lines=8> */
.L_x_21065:
[----:B------:R-:W-:Y:S05]  /*39f0*/  BSYNC.RECONVERGENT B0 ;  /* 0x0000000000007941 */ /* 0x000fea0003800200 */
.L_x_21063:
        /* <DEDUP_REMOVED lines=18> */
.L_x_21053:
        /* <DEDUP_REMOVED lines=33> */
.L_x_21068:
        /* <DEDUP_REMOVED lines=8> */
.L_x_21069:
[----:B------:R-:W-:Y:S05]  /*3db0*/  BSYNC.RECONVERGENT B0 ;  /* 0x0000000000007941 */ /* 0x000fea0003800200 */
.L_x_21067:
        /* <DEDUP_REMOVED lines=41> */
.L_x_21071:
        /* <DEDUP_REMOVED lines=8> */
.L_x_21072:
[----:B------:R-:W-:Y:S05]  /*40d0*/  BSYNC.RECONVERGENT B0 ;  /* 0x0000000000007941 */ /* 0x000fea0003800200 */
.L_x_21070:
        /* <DEDUP_REMOVED lines=18> */
.L_x_21066:
        /* <DEDUP_REMOVED lines=32> */
.L_x_21074:
[----:B------:R-:W-:Y:S01]  /*4400*/  MOV R0, R3 ;  /* 0x0000000300007202 */ /* 0x000fe20000000f00 */
[----:B------:R-:W-:Y:S01]  /*4410*/  IMAD.MOV.U32 R15, RZ, RZ, R58 ;  /* 0x000000ffff0f7224 */ /* 0x000fe200078e003a */
[----:B------:R-:W-:Y:S02]  /*4420*/  MOV R6, R59 ;  /* 0x0000003b00067202 */ /* 0x000fe40000000f00 */
[----:B------:R-:W-:-:S07]  /*4430*/  MOV R3, 0x4450 ;  /* 0x0000445000037802 */ /* 0x000fce0000000f00 */
[----:B------:R-:W-:Y:S05]  /*4440*/  CALL.REL.NOINC `($__internal_51_$__cuda_sm20_rem_s64) ;  /* 0x0000038800087944 */ /* 0x000fea0003c00000 */
[----:B------:R-:W-:-:S07]  /*4450*/  IMAD.MOV.U32 R5, RZ, RZ, R0 ;  /* 0x000000ffff057224 */ /* 0x000fce00078e0000 */
.L_x_21075:
[----:B------:R-:W-:Y:S05]  /*4460*/  BSYNC.RECONVERGENT B0 ;  /* 0x0000000000007941 */ /* 0x000fea0003800200 */
.L_x_21073:
[----:B------:R-:W0:Y:S02]  /*4470*/  LDC.64 R2, c[0x0][0x3b0] ;  /* 0x0000ec00ff027b82 */ /* 0x000e240000000a00 */
[----:B0-----:R-:W-:-:S06]  /*4480*/  IMAD.WIDE.U32 R60, R60, 0x8, R2 ;  /* 0x000000083c3c7825 */ /* 0x001fcc00078e0002 */
[----:B------:R-:W2:Y:S02]  /*4490*/  LDG.E.64 R60, desc[UR36][R60.64] ;  /* 0x000000243c3c7981 */ /* 0x000ea4000c1e1b00 */
[----:B--2---:R-:W-:Y:S02]  /*44a0*/  IMAD R3, R5, R60, RZ ;  /* 0x0000003c05037224 */ /* 0x004fe400078e02ff */
[----:B------:R-:W-:-:S04]  /*44b0*/  IMAD.WIDE.U32 R50, R60, R4, R50 ;  /* 0x000000043c327225 */ /* 0x000fc800078e0032 */
[----:B------:R-:W-:-:S05]  /*44c0*/  IMAD R3, R61, R4, R3 ;  /* 0x000000043d037224 */ /* 0x000fca00078e0203 */
[----:B------:R-:W-:-:S07]  /*44d0*/  IADD3 R51, PT, PT, R51, R3, RZ ;  /* 0x0000000333337210 */ /* 0x000fce0007ffe0ff */
.L_x_21025:
        /* <DEDUP_REMOVED lines=14> */
.L_x_21078:
        /* <DEDUP_REMOVED lines=22> */
.L_x_21077:
[----:B------:R-:W-:Y:S05]  /*4720*/  BSYNC.RECONVERGENT B7 ;  /* 0x0000000000077941 */ /* 0x000fea0003800200 */
.L_x_21076:
[----:B------:R-:W-:-:S05]  /*4730*/  IADD3 R46, P0, PT, R46, 0x8, RZ ;  /* 0x000000082e2e7810 */ /* 0x000fca0007f1e0ff */
[----:B------:R-:W-:Y:S01]  /*4740*/  IMAD.X R47, RZ, RZ, R47, P0 ;  /* 0x000000ffff2f7224 */ /* 0x000fe200000e062f */
[----:B------:R-:W-:-:S04]  /*4750*/  ISETP.GE.U32.AND P0, PT, R46, R49, PT ;  /* 0x000000312e00720c */ /* 0x000fc80003f06070 */
[----:B------:R-:W-:-:S13]  /*4760*/  ISETP.GE.U32.AND.EX P0, PT, R47, R48, PT, P0 ;  /* 0x000000302f00720c */ /* 0x000fda0003f06100 */
[----:B------:R-:W-:Y:S05]  /*4770*/  @!P0 BRA `(.L_x_21078) ;  /* 0xfffffffc00908947 */ /* 0x000fea000383ffff */
.L_x_21018:
[----:B------:R-:W-:Y:S05]  /*4780*/  BSYNC.RECONVERGENT B6 ;  /* 0x0000000000067941 */ /* 0x000fea0003800200 */
.L_x_21017:
        /* <DEDUP_REMOVED lines=29> */
.L_x_21082:
[----:B------:R-:W-:Y:S05]  /*4960*/  BSYNC.RECONVERGENT B7 ;  /* 0x0000000000077941 */ /* 0x000fea0003800200 */
.L_x_21081:
        /* <DEDUP_REMOVED lines=21> */
.L_x_21084:
[----:B------:R-:W-:Y:S05]  /*4ac0*/  BSYNC.RECONVERGENT B7 ;  /* 0x0000000000077941 */ /* 0x000fea0003800200 */
.L_x_21083:
        /* <DEDUP_REMOVED lines=26> */
.L_x_21086:
[----:B------:R-:W-:Y:S05]  /*4c70*/  BSYNC.RECONVERGENT B7 ;  /* 0x0000000000077941 */ /* 0x000fea0003800200 */
.L_x_21085:
        /* <DEDUP_REMOVED lines=21> */
.L_x_21114:
        /* <DEDUP_REMOVED lines=28> */
.L_x_21091:
        /* <DEDUP_REMOVED lines=8> */
.L_x_21092:
[----:B------:R-:W-:Y:S05]  /*5010*/  BSYNC.RECONVERGENT B1 ;  /* 0x0000000000017941 */ /* 0x000fea0003800200 */
.L_x_21090:
        /* <DEDUP_REMOVED lines=43> */
.L_x_21094:
        /* <DEDUP_REMOVED lines=8> */
.L_x_21095:
[----:B------:R-:W-:Y:S05]  /*5350*/  BSYNC.RECONVERGENT B1 ;  /* 0x0000000000017941 */ /* 0x000fea0003800200 */
.L_x_21093:
        /* <DEDUP_REMOVED lines=44> */
.L_x_21097:
        /* <DEDUP_REMOVED lines=8> */
.L_x_21098:
[----:B------:R-:W-:Y:S05]  /*56a0*/  BSYNC.RECONVERGENT B1 ;  /* 0x0000000000017941 */ /* 0x000fea0003800200 */
.L_x_21096:
        /* <DEDUP_REMOVED lines=43> */
.L_x_21100:
        /* <DEDUP_REMOVED lines=8> */
.L_x_21101:
[----:B------:R-:W-:Y:S05]  /*59e0*/  BSYNC.RECONVERGENT B1 ;  /* 0x0000000000017941 */ /* 0x000fea0003800200 */
.L_x_21099:
        /* <DEDUP_REMOVED lines=44> */
.L_x_21103:
        /* <DEDUP_REMOVED lines=8> */
.L_x_21104:
[----:B------:R-:W-:Y:S05]  /*5d30*/  BSYNC.RECONVERGENT B1 ;  /* 0x0000000000017941 */ /* 0x000fea0003800200 */
.L_x_21102:
        /* <DEDUP_REMOVED lines=44> */
.L_x_21106:
        /* <DEDUP_REMOVED lines=8> */
.L_x_21107:
[----:B------:R-:W-:Y:S05]  /*6080*/  BSYNC.RECONVERGENT B1 ;  /* 0x0000000000017941 */ /* 0x000fea0003800200 */
.L_x_21105:
        /* <DEDUP_REMOVED lines=45> */
.L_x_21109:
        /* <DEDUP_REMOVED lines=8> */
.L_x_21110:
[----:B------:R-:W-:Y:S05]  /*63e0*/  BSYNC.RECONVERGENT B1 ;  /* 0x0000000000017941 */ /* 0x000fea0003800200 */
.L_x_21108:
        /* <DEDUP_REMOVED lines=45> */
.L_x_21112:
        /* <DEDUP_REMOVED lines=8> */
.L_x_21113:
[----:B------:R-:W-:Y:S05]  /*6740*/  BSYNC.RECONVERGENT B1 ;  /* 0x0000000000017941 */ /* 0x000fea0003800200 */
.L_x_21111:
        /* <DEDUP_REMOVED lines=23> */
.L_x_21089:
[----:B------:R-:W-:-:S07]  /*68c0*/  VIADD R55, R6, 0x3 ;  /* 0x0000000306377836 */ /* 0x000fce0000000000 */
.L_x_21088:
        /* <DEDUP_REMOVED lines=32> */
.L_x_21117:
        /* <DEDUP_REMOVED lines=8> */
.L_x_21118:
[----:B------:R-:W-:Y:S05]  /*6b50*/  BSYNC.RECONVERGENT B0 ;  /* 0x0000000000007941 */ /* 0x000fea0003800200 */
.L_x_21116:
        /* <DEDUP_REMOVED lines=43> */
.L_x_21120:
        /* <DEDUP_REMOVED lines=8> */
.L_x_21121:
[----:B------:R-:W-:Y:S05]  /*6e90*/  BSYNC.RECONVERGENT B0 ;  /* 0x0000000000007941 */ /* 0x000fea0003800200 */
.L_x_21119:
        /* <DEDUP_REMOVED lines=44> */
.L_x_21123:
        /* <DEDUP_REMOVED lines=8> */
.L_x_21124:
[----:B------:R-:W-:Y:S05]  /*71e0*/  BSYNC.RECONVERGENT B0 ;  /* 0x0000000000007941 */ /* 0x000fea0003800200 */
.L_x_21122:
        /* <DEDUP_REMOVED lines=44> */
.L_x_21126:
        /* <DEDUP_REMOVED lines=8> */
.L_x_21127:
[----:B------:R-:W-:Y:S05]  /*7530*/  BSYNC.RECONVERGENT B0 ;  /* 0x0000000000007941 */ /* 0x000fea0003800200 */
.L_x_21125:
        /* <DEDUP_REMOVED lines=17> */
.L_x_21115:
        /* <DEDUP_REMOVED lines=32> */
.L_x_21130:
        /* <DEDUP_REMOVED lines=8> */
.L_x_21131:
[----:B------:R-:W-:Y:S05]  /*78d0*/  BSYNC.RECONVERGENT B0 ;  /* 0x0000000000007941 */ /* 0x000fea0003800200 */
.L_x_21129:
        /* <DEDUP_REMOVED lines=43> */
.L_x_21133:
        /* <DEDUP_REMOVED lines=8> */
.L_x_21134:
[----:B------:R-:W-:Y:S05]  /*7c10*/  BSYNC.RECONVERGENT B0 ;  /* 0x0000000000007941 */ /* 0x000fea0003800200 */
.L_x_21132:
        /* <DEDUP_REMOVED lines=17> */
.L_x_21128:
        /* <DEDUP_REMOVED lines=31> */
.L_x_21136:
[----:B------:R-:W-:Y:S01]  /*7f20*/  MOV R0, R3 ;  /* 0x0000000300007202 */ /* 0x000fe20000000f00 */
[----:B------:R-:W-:Y:S01]  /*7f30*/  IMAD.MOV.U32 R15, RZ, RZ, R54 ;  /* 0x000000ffff0f7224 */ /* 0x000fe200078e0036 */
[----:B------:R-:W-:Y:S02]  /*7f40*/  MOV R6, R47 ;  /* 0x0000002f00067202 */ /* 0x000fe40000000f00 */
[----:B------:R-:W-:-:S07]  /*7f50*/  MOV R3, 0x7f70 ;  /* 0x00007f7000037802 */ /* 0x000fce0000000f00 */
[----:B------:R-:W-:Y:S05]  /*7f60*/  CALL.REL.NOINC `($__internal_51_$__cuda_sm20_rem_s64) ;  /* 0x0000034c00407944 */ /* 0x000fea0003c00000 */
[----:B------:R-:W-:-:S07]  /*7f70*/  IMAD.MOV.U32 R5, RZ, RZ, R0 ;  /* 0x000000ffff057224 */ /* 0x000fce00078e0000 */
.L_x_21137:
[----:B------:R-:W-:Y:S05]  /*7f80*/  BSYNC.RECONVERGENT B0 ;  /* 0x0000000000007941 */ /* 0x000fea0003800200 */
.L_x_21135:
[----:B------:R-:W0:Y:S02]  /*7f90*/  LDC.64 R2, c[0x0][0x3b0] ;  /* 0x0000ec00ff027b82 */ /* 0x000e240000000a00 */
[----:B0-----:R-:W-:-:S06]  /*7fa0*/  IMAD.WIDE.U32 R2, R55, 0x8, R2 ;  /* 0x0000000837027825 */ /* 0x001fcc00078e0002 */
[----:B------:R-:W2:Y:S02]  /*7fb0*/  LDG.E.64 R2, desc[UR36][R2.64] ;  /* 0x0000002402027981 */ /* 0x000ea4000c1e1b00 */
[----:B--2---:R-:W-:Y:S02]  /*7fc0*/  IMAD R5, R5, R2, RZ ;  /* 0x0000000205057224 */ /* 0x004fe400078e02ff */
[----:B------:R-:W-:-:S04]  /*7fd0*/  IMAD.WIDE.U32 R52, R2, R4, R52 ;  /* 0x0000000402347225 */ /* 0x000fc800078e0034 */
[----:B------:R-:W-:-:S05]  /*7fe0*/  IMAD R5, R3, R4, R5 ;  /* 0x0000000403057224 */ /* 0x000fca00078e0205 */
[----:B------:R-:W-:-:S07]  /*7ff0*/  IADD3 R53, PT, PT, R53, R5, RZ ;  /* 0x0000000535357210 */ /* 0x000fce0007ffe0ff */
.L_x_21087:
        /* <DEDUP_REMOVED lines=16> */
.L_x_21140:
        /* <DEDUP_REMOVED lines=22> */
.L_x_21139:
[----:B------:R-:W-:Y:S05]  /*8260*/  BSYNC.RECONVERGENT B7 ;  /* 0x0000000000077941 */ /* 0x000fea0003800200 */
.L_x_21138:
[----:B------:R-:W-:-:S05]  /*8270*/  IADD3 R16, P0, PT, R16, 0x8, RZ ;  /* 0x0000000810107810 */ /* 0x000fca0007f1e0ff */
[----:B------:R-:W-:Y:S01]  /*8280*/  IMAD.X R17, RZ, RZ, R17, P0 ;  /* 0x000000ffff117224 */ /* 0x000fe200000e0611 */
[----:B------:R-:W-:-:S04]  /*8290*/  ISETP.GE.U32.AND P0, PT, R16, R47, PT ;  /* 0x0000002f1000720c */ /* 0x000fc80003f06070 */
[----:B------:R-:W-:-:S13]  /*82a0*/  ISETP.GE.U32.AND.EX P0, PT, R17, R53, PT, P0 ;  /* 0x000000351100720c */ /* 0x000fda0003f06100 */
[----:B------:R-:W-:Y:S05]  /*82b0*/  @!P0 BRA `(.L_x_21140) ;  /* 0xfffffffc00908947 */ /* 0x000fea000383ffff */
.L_x_21080:
[----:B------:R-:W-:Y:S05]  /*82c0*/  BSYNC.RECONVERGENT B6 ;  /* 0x0000000000067941 */ /* 0x000fea0003800200 */
.L_x_21079:
        /* <DEDUP_REMOVED lines=30> */
.L_x_21144:
[----:B------:R-:W-:Y:S05]  /*84b0*/  BSYNC.RECONVERGENT B7 ;  /* 0x0000000000077941 */ /* 0x000fea0003800200 */
.L_x_21143:
        /* <DEDUP_REMOVED lines=21> */
.L_x_21146:
[----:B------:R-:W-:Y:S05]  /*8610*/  BSYNC.RECONVERGENT B7 ;  /* 0x0000000000077941 */ /* 0x000fea0003800200 */
.L_x_21145:
        /* <DEDUP_REMOVED lines=26> */
.L_x_21148:
[----:B------:R-:W-:Y:S05]  /*87c0*/  BSYNC.RECONVERGENT B7 ;  /* 0x0000000000077941 */ /* 0x000fea0003800200 */
.L_x_21147:
        /* <DEDUP_REMOVED lines=24> */
.L_x_21176:
        /* <DEDUP_REMOVED lines=28> */
.L_x_21153:
        /* <DEDUP_REMOVED lines=8> */
.L_x_21154:
[----:B------:R-:W-:Y:S05]  /*8b90*/  BSYNC.RECONVERGENT B1 ;  /* 0x0000000000017941 */ /* 0x000fea0003800200 */
.L_x_21152:
        /* <DEDUP_REMOVED lines=45> */
.L_x_21156:
        /* <DEDUP_REMOVED lines=8> */
.L_x_21157:
[----:B------:R-:W-:Y:S05]  /*8ef0*/  BSYNC.RECONVERGENT B1 ;  /* 0x0000000000017941 */ /* 0x000fea0003800200 */
.L_x_21155:
        /* <DEDUP_REMOVED lines=44> */
.L_x_21159:
        /* <DEDUP_REMOVED lines=8> */
.L_x_21160:
[----:B------:R-:W-:Y:S05]  /*9240*/  BSYNC.RECONVERGENT B1 ;  /* 0x0000000000017941 */ /* 0x000fea0003800200 */
.L_x_21158:
        /* <DEDUP_REMOVED lines=44> */
.L_x_21162:
        /* <DEDUP_REMOVED lines=8> */
.L_x_21163:
[----:B------:R-:W-:Y:S05]  /*9590*/  BSYNC.RECONVERGENT B1 ;  /* 0x0000000000017941 */ /* 0x000fea0003800200 */
.L_x_21161:
        /* <DEDUP_REMOVED lines=44> */
.L_x_21165:
        /* <DEDUP_REMOVED lines=8> */
.L_x_21166:
[----:B------:R-:W-:Y:S05]  /*98e0*/  BSYNC.RECONVERGENT B1 ;  /* 0x0000000000017941 */ /* 0x000fea0003800200 */
.L_x_21164:
        /* <DEDUP_REMOVED lines=44> */
.L_x_21168:
        /* <DEDUP_REMOVED lines=8> */
.L_x_21169:
[----:B------:R-:W-:Y:S05]  /*9c30*/  BSYNC.RECONVERGENT B1 ;  /* 0x0000000000017941 */ /* 0x000fea0003800200 */
.L_x_21167:
        /* <DEDUP_REMOVED lines=45> */
.L_x_21171:
        /* <DEDUP_REMOVED lines=8> */
.L_x_21172:
[----:B------:R-:W-:Y:S05]  /*9f90*/  BSYNC.RECONVERGENT B1 ;  /* 0x0000000000017941 */ /* 0x000fea0003800200 */
.L_x_21170:
        /* <DEDUP_REMOVED lines=44> */
.L_x_21174:
        /* <DEDUP_REMOVED lines=8> */
.L_x_21175:
[----:B------:R-:W-:Y:S05]  /*a2e0*/  BSYNC.RECONVERGENT B1 ;  /* 0x0000000000017941 */ /* 0x000fea0003800200 */
.L_x_21173:
        /* <DEDUP_REMOVED lines=23> */
.L_x_21151:
[----:B------:R-:W-:-:S07]  /*a460*/  IADD3 R17, PT, PT, R17, 0x3, RZ ;  /* 0x0000000311117810 */ /* 0x000fce0007ffe0ff */
.L_x_21150:
        /* <DEDUP_REMOVED lines=31> */
.L_x_21179:
        /* <DEDUP_REMOVED lines=8> */
.L_x_21180:
[----:B------:R-:W-:Y:S05]  /*a6e0*/  BSYNC.RECONVERGENT B0 ;  /* 0x0000000000007941 */ /* 0x000fea0003800200 */
.L_x_21178:
        /* <DEDUP_REMOVED lines=45> */
.L_x_21182:
        /* <DEDUP_REMOVED lines=8> */
.L_x_21183:
[----:B------:R-:W-:Y:S05]  /*aa40*/  BSYNC.RECONVERGENT B0 ;  /* 0x0000000000007941 */ /* 0x000fea0003800200 */
.L_x_21181:
        /* <DEDUP_REMOVED lines=44> */
.L_x_21185:
        /* <DEDUP_REMOVED lines=8> */
.L_x_21186:
[----:B------:R-:W-:Y:S05]  /*ad90*/  BSYNC.RECONVERGENT B0 ;  /* 0x0000000000007941 */ /* 0x000fea0003800200 */
.L_x_21184:
        /* <DEDUP_REMOVED lines=44> */
.L_x_21188:
        /* <DEDUP_REMOVED lines=8> */
.L_x_21189:
[----:B------:R-:W-:Y:S05]  /*b0e0*/  BSYNC.RECONVERGENT B0 ;  /* 0x0000000000007941 */ /* 0x000fea0003800200 */
.L_x_21187:
        /* <DEDUP_REMOVED lines=18> */
.L_x_21177:
        /* <DEDUP_REMOVED lines=31> */
.L_x_21192:
        /* <DEDUP_REMOVED lines=8> */
.L_x_21193:
[----:B------:R-:W-:Y:S05]  /*b480*/  BSYNC.RECONVERGENT B0 ;  /* 0x0000000000007941 */ /* 0x000fea0003800200 */
.L_x_21191:
        /* <DEDUP_REMOVED lines=44> */
.L_x_21195:
        /* <DEDUP_REMOVED lines=8> */
.L_x_21196:
[----:B------:R-:W-:Y:S05]  /*b7d0*/  BSYNC.RECONVERGENT B0 ;  /* 0x0000000000007941 */ /* 0x000fea0003800200 */
.L_x_21194:
        /* <DEDUP_REMOVED lines=18> */
.L_x_21190:
        /* <DEDUP_REMOVED lines=31> */
.L_x_21198:
[----:B------:R-:W-:Y:S01]  /*baf0*/  MOV R0, R3 ;  /* 0x0000000300007202 */ /* 0x000fe20000000f00 */
[----:B------:R-:W-:Y:S01]  /*bb00*/  IMAD.MOV.U32 R15, RZ, RZ, R53 ;  /* 0x000000ffff0f7224 */ /* 0x000fe200078e0035 */
[----:B------:R-:W-:Y:S02]  /*bb10*/  MOV R6, R52 ;  /* 0x0000003400067202 */ /* 0x000fe40000000f00 */
[----:B------:R-:W-:-:S07]  /*bb20*/  MOV R3, 0xbb40 ;  /* 0x0000bb4000037802 */ /* 0x000fce0000000f00 */
[----:B------:R-:W-:Y:S05]  /*bb30*/  CALL.REL.NOINC `($__internal_51_$__cuda_sm20_rem_s64) ;  /* 0x00000310004c7944 */ /* 0x000fea0003c00000 */
[----:B------:R-:W-:-:S07]  /*bb40*/  IMAD.MOV.U32 R5, RZ, RZ, R0 ;  /* 0x000000ffff057224 */ /* 0x000fce00078e0000 */
.L_x_21199:
[----:B------:R-:W-:Y:S05]  /*bb50*/  BSYNC.RECONVERGENT B0 ;  /* 0x0000000000007941 */ /* 0x000fea0003800200 */
.L_x_21197:
        /* <DEDUP_REMOVED lines=9> */
.L_x_21149:
        /* <DEDUP_REMOVED lines=14> */
.L_x_21202:
        /* <DEDUP_REMOVED lines=22> */
.L_x_21201:
[----:B------:R-:W-:Y:S05]  /*be30*/  BSYNC.RECONVERGENT B7 ;  /* 0x0000000000077941 */ /* 0x000fea0003800200 */
.L_x_21200:
[----:B------:R-:W-:-:S05]  /*be40*/  IADD3 R18, P0, PT, R18, 0x8, RZ ;  /* 0x0000000812127810 */ /* 0x000fca0007f1e0ff */
[----:B------:R-:W-:Y:S01]  /*be50*/  IMAD.X R19, RZ, RZ, R19, P0 ;  /* 0x000000ffff137224 */ /* 0x000fe200000e0613 */
[----:B------:R-:W-:-:S04]  /*be60*/  ISETP.GE.U32.AND P0, PT, R18, R17, PT ;  /* 0x000000111200720c */ /* 0x000fc80003f06070 */
[----:B------:R-:W-:-:S13]  /*be70*/  ISETP.GE.U32.AND.EX P0, PT, R19, R48, PT, P0 ;  /* 0x000000301300720c */ /* 0x000fda0003f06100 */
[----:B------:R-:W-:Y:S05]  /*be80*/  @!P0 BRA `(.L_x_21202) ;  /* 0xfffffffc00908947 */ /* 0x000fea000383ffff */
.L_x_21142:
[----:B------:R-:W-:Y:S05]  /*be90*/  BSYNC.RECONVERGENT B6 ;  /* 0x0000000000067941 */ /* 0x000fea0003800200 */
.L_x_21141:
        /* <DEDUP_REMOVED lines=25> */
.L_x_21206:
[----:B------:R-:W-:Y:S05]  /*c030*/  BSYNC.RECONVERGENT B7 ;  /* 0x0000000000077941 */ /* 0x000fea0003800200 */
.L_x_21205:
        /* <DEDUP_REMOVED lines=21> */
.L_x_21208:
[----:B------:R-:W-:Y:S05]  /*c190*/  BSYNC.RECONVERGENT B7 ;  /* 0x0000000000077941 */ /* 0x000fea0003800200 */
.L_x_21207:
        /* <DEDUP_REMOVED lines=26> */
.L_x_21210:
[----:B------:R-:W-:Y:S05]  /*c340*/  BSYNC.RECONVERGENT B7 ;  /* 0x0000000000077941 */ /* 0x000fea0003800200 */
.L_x_21209:
        /* <DEDUP_REMOVED lines=23> */
.L_x_21238:
        /* <DEDUP_REMOVED lines=28> */
.L_x_21215:
        /* <DEDUP_REMOVED lines=8> */
.L_x_21216:
[----:B------:R-:W-:Y:S05]  /*c700*/  BSYNC.RECONVERGENT B1 ;  /* 0x0000000000017941 */ /* 0x000fea0003800200 */
.L_x_21214:
        /* <DEDUP_REMOVED lines=44> */
.L_x_21218:
        /* <DEDUP_REMOVED lines=8> */
.L_x_21219:
[----:B------:R-:W-:Y:S05]  /*ca50*/  BSYNC.RECONVERGENT B1 ;  /* 0x0000000000017941 */ /* 0x000fea0003800200 */
.L_x_21217:
        /* <DEDUP_REMOVED lines=44> */
.L_x_21221:
        /* <DEDUP_REMOVED lines=8> */
.L_x_21222:
[----:B------:R-:W-:Y:S05]  /*cda0*/  BSYNC.RECONVERGENT B1 ;  /* 0x0000000000017941 */ /* 0x000fea0003800200 */
.L_x_21220:
        /* <DEDUP_REMOVED lines=44> */
.L_x_21224:
        /* <DEDUP_REMOVED lines=8> */
.L_x_21225:
[----:B------:R-:W-:Y:S05]  /*d0f0*/  BSYNC.RECONVERGENT B1 ;  /* 0x0000000000017941 */ /* 0x000fea0003800200 */
.L_x_21223:
        /* <DEDUP_REMOVED lines=44> */
.L_x_21227:
        /* <DEDUP_REMOVED lines=8> */
.L_x_21228:
[----:B------:R-:W-:Y:S05]  /*d440*/  BSYNC.RECONVERGENT B1 ;  /* 0x0000000000017941 */ /* 0x000fea0003800200 */
.L_x_21226:
        /* <DEDUP_REMOVED lines=44> */
.L_x_21230:
        /* <DEDUP_REMOVED lines=8> */
.L_x_21231:
[----:B------:R-:W-:Y:S05]  /*d790*/  BSYNC.RECONVERGENT B1 ;  /* 0x0000000000017941 */ /* 0x000fea0003800200 */
.L_x_21229:
        /* <DEDUP_REMOVED lines=45> */
.L_x_21233:
        /* <DEDUP_REMOVED lines=8> */
.L_x_21234:
[----:B------:R-:W-:Y:S05]  /*daf0*/  BSYNC.RECONVERGENT B1 ;  /* 0x0000000000017941 */ /* 0x000fea0003800200 */
.L_x_21232:
        /* <DEDUP_REMOVED lines=44> */
.L_x_21236:
        /* <DEDUP_REMOVED lines=8> */
.L_x_21237:
[----:B------:R-:W-:Y:S05]  /*de40*/  BSYNC.RECONVERGENT B1 ;  /* 0x0000000000017941 */ /* 0x000fea0003800200 */
.L_x_21235:
        /* <DEDUP_REMOVED lines=21> */
.L_x_21213:
[----:B------:R-:W-:-:S07]  /*dfa0*/  IADD3 R7, PT, PT, R7, 0x3, RZ ;  /* 0x0000000307077810 */ /* 0x000fce0007ffe0ff */
.L_x_21212:
        /* <DEDUP_REMOVED lines=31> */
.L_x_21241:
        /* <DEDUP_REMOVED lines=8> */
.L_x_21242:
[----:B------:R-:W-:Y:S05]  /*e220*/  BSYNC.RECONVERGENT B0 ;  /* 0x0000000000007941 */ /* 0x000fea0003800200 */
.L_x_21240:
        /* <DEDUP_REMOVED lines=44> */
.L_x_21244:
        /* <DEDUP_REMOVED lines=8> */
.L_x_21245:
[----:B------:R-:W-:Y:S05]  /*e570*/  BSYNC.RECONVERGENT B0 ;  /* 0x0000000000007941 */ /* 0x000fea0003800200 */
.L_x_21243:
        /* <DEDUP_REMOVED lines=44> */
.L_x_21247:
        /* <DEDUP_REMOVED lines=8> */
.L_x_21248:
[----:B------:R-:W-:Y:S05]  /*e8c0*/  BSYNC.RECONVERGENT B0 ;  /* 0x0000000000007941 */ /* 0x000fea0003800200 */
.L_x_21246:
        /* <DEDUP_REMOVED lines=44> */
.L_x_21250:
        /* <DEDUP_REMOVED lines=8> */
.L_x_21251:
[----:B------:R-:W-:Y:S05]  /*ec10*/  BSYNC.RECONVERGENT B0 ;  /* 0x0000000000007941 */ /* 0x000fea0003800200 */
.L_x_21249:
        /* <DEDUP_REMOVED lines=17> */
.L_x_21239:
        /* <DEDUP_REMOVED lines=31> */
.L_x_21254:
        /* <DEDUP_REMOVED lines=8> */
.L_x_21255:
[----:B------:R-:W-:Y:S05]  /*efa0*/  BSYNC.RECONVERGENT B0 ;  /* 0x0000000000007941 */ /* 0x000fea0003800200 */
.L_x_21253:
        /* <DEDUP_REMOVED lines=43> */
.L_x_21257:
        /* <DEDUP_REMOVED lines=8> */
.L_x_21258:
[----:B------:R-:W-:Y:S05]  /*f2e0*/  BSYNC.RECONVERGENT B0 ;  /* 0x0000000000007941 */ /* 0x000fea0003800200 */
.L_x_21256:
        /* <DEDUP_REMOVED lines=17> */
.L_x_21252:
        /* <DEDUP_REMOVED lines=31> */
.L_x_21260:
[----:B------:R-:W-:Y:S01]  /*f5f0*/  MOV R0, R3 ;  /* 0x0000000300007202 */ /* 0x000fe20000000f00 */
[----:B------:R-:W-:Y:S01]  /*f600*/  IMAD.MOV.U32 R15, RZ, RZ, R48 ;  /* 0x000000ffff0f7224 */ /* 0x000fe200078e0030 */
[----:B------:R-:W-:Y:S02]  /*f610*/  MOV R6, R47 ;  /* 0x0000002f00067202 */ /* 0x000fe40000000f00 */
[----:B------:R-:W-:-:S07]  /*f620*/  MOV R3, 0xf640 ;  /* 0x0000f64000037802 */ /* 0x000fce0000000f00 */
[----:B------:R-:W-:Y:S05]  /*f630*/  CALL.REL.NOINC `($__internal_51_$__cuda_sm20_rem_s64) ;  /* 0x000002d4008c7944 */ /* 0x000fea0003c00000 */
[----:B------:R-:W-:-:S07]  /*f640*/  IMAD.MOV.U32 R5, RZ, RZ, R0 ;  /* 0x000000ffff057224 */ /* 0x000fce00078e0000 */
.L_x_21261:
[----:B------:R-:W-:Y:S05]  /*f650*/  BSYNC.RECONVERGENT B0 ;  /* 0x0000000000007941 */ /* 0x000fea0003800200 */
.L_x_21259:
        /* <DEDUP_REMOVED lines=8> */
.L_x_21211:
        /* <DEDUP_REMOVED lines=14> */
.L_x_21264:
        /* <DEDUP_REMOVED lines=22> */
.L_x_21263:
[----:B------:R-:W-:Y:S05]  /*f920*/  BSYNC.RECONVERGENT B7 ;  /* 0x0000000000077941 */ /* 0x000fea0003800200 */
.L_x_21262:
[----:B------:R-:W-:-:S04]  /*f930*/  IADD3 R18, P0, PT, R18, 0x8, RZ ;  /* 0x0000000812127810 */ /* 0x000fc80007f1e0ff */
[----:B------:R-:W-:Y:S02]  /*f940*/  IADD3.X R19, PT, PT, RZ, R19, RZ, P0, !PT ;  /* 0x00000013ff137210 */ /* 0x000fe400007fe4ff */
[----:B------:R-:W-:-:S04]  /*f950*/  ISETP.GE.U32.AND P0, PT, R18, R23, PT ;  /* 0x000000171200720c */ /* 0x000fc80003f06070 */
[----:B------:R-:W-:-:S13]  /*f960*/  ISETP.GE.U32.AND.EX P0, PT, R19, R22, PT, P0 ;  /* 0x000000161300720c */ /* 0x000fda0003f06100 */
[----:B------:R-:W-:Y:S05]  /*f970*/  @!P0 BRA `(.L_x_21264) ;  /* 0xfffffffc00908947 */ /* 0x000fea000383ffff */
.L_x_21204:
[----:B------:R-:W-:Y:S05]  /*f980*/  BSYNC.RECONVERGENT B6 ;  /* 0x0000000000067941 */ /* 0x000fea0003800200 */
.L_x_21203:
        /* <DEDUP_REMOVED lines=25> */
.L_x_21268:
[----:B------:R-:W-:Y:S05]  /*fb20*/  BSYNC.RECONVERGENT B7 ;  /* 0x0000000000077941 */ /* 0x000fea0003800200 */
.L_x_21267:
        /* <DEDUP_REMOVED lines=21> */
.L_x_21270:
[----:B------:R-:W-:Y:S05]  /*fc80*/  BSYNC.RECONVERGENT B7 ;  /* 0x0000000000077941 */ /* 0x000fea0003800200 */
.L_x_21269:
        /* <DEDUP_REMOVED lines=26> */
.L_x_21272:
[----:B------:R-:W-:Y:S05]  /*fe30*/  BSYNC.RECONVERGENT B7 ;  /* 0x0000000000077941 */ /* 0x000fea0003800200 */
.L_x_21271:
        /* <DEDUP_REMOVED lines=23> */
.L_x_21300:
        /* <DEDUP_REMOVED lines=28> */
.L_x_21277:
        /* <DEDUP_REMOVED lines=8> */
.L_x_21278:
[----:B------:R-:W-:Y:S05]  /*101f0*/  BSYNC.RECONVERGENT B1 ;  /* 0x0000000000017941 */ /* 0x000fea0003800200 */
.L_x_21276:
        /* <DEDUP_REMOVED lines=44> */
.L_x_21280:
        /* <DEDUP_REMOVED lines=8> */
.L_x_21281:
[----:B------:R-:W-:Y:S05]  /*10540*/  BSYNC.RECONVERGENT B1 ;  /* 0x0000000000017941 */ /* 0x000fea0003800200 */
.L_x_21279:
        /* <DEDUP_REMOVED lines=44> */
.L_x_21283:
        /* <DEDUP_REMOVED lines=8> */
.L_x_21284:
[----:B------:R-:W-:Y:S05]  /*10890*/  BSYNC.RECONVERGENT B1 ;  /* 0x0000000000017941 */ /* 0x000fea0003800200 */
.L_x_21282:
        /* <DEDUP_REMOVED lines=44> */
.L_x_21286:
        /* <DEDUP_REMOVED lines=8> */
.L_x_21287:
[----:B------:R-:W-:Y:S05]  /*10be0*/  BSYNC.RECONVERGENT B1 ;  /* 0x0000000000017941 */ /* 0x000fea0003800200 */
.L_x_21285:
        /* <DEDUP_REMOVED lines=44> */
.L_x_21289:
        /* <DEDUP_REMOVED lines=8> */
.L_x_21290:
[----:B------:R-:W-:Y:S05]  /*10f30*/  BSYNC.RECONVERGENT B1 ;  /* 0x0000000000017941 */ /* 0x000fea0003800200 */
.L_x_21288:
        /* <DEDUP_REMOVED lines=44> */
.L_x_21292:
        /* <DEDUP_REMOVED lines=8> */
.L_x_21293:
[----:B------:R-:W-:Y:S05]  /*11280*/  BSYNC.RECONVERGENT B1 ;  /* 0x0000000000017941 */ /* 0x000fea0003800200 */
.L_x_21291:
        /* <DEDUP_REMOVED lines=45> */
.L_x_21295:
        /* <DEDUP_REMOVED lines=8> */
.L_x_21296:
[----:B------:R-:W-:Y:S05]  /*115e0*/  BSYNC.RECONVERGENT B1 ;  /* 0x0000000000017941 */ /* 0x000fea0003800200 */
.L_x_21294:
        /* <DEDUP_REMOVED lines=44> */
.L_x_21298:
        /* <DEDUP_REMOVED lines=8> */
.L_x_21299:
[----:B------:R-:W-:Y:S05]  /*11930*/  BSYNC.RECONVERGENT B1 ;  /* 0x0000000000017941 */ /* 0x000fea0003800200 */
.L_x_21297:
        /* <DEDUP_REMOVED lines=23> */
.L_x_21275:
[----:B------:R-:W-:-:S07]  /*11ab0*/  VIADD R17, R24, 0x3 ;  /* 0x0000000318117836 */ /* 0x000fce0000000000 */
.L_x_21274:
        /* <DEDUP_REMOVED lines=31> */
.L_x_21303:
        /* <DEDUP_REMOVED lines=8> */
.L_x_21304:
[----:B------:R-:W-:Y:S05]  /*11d30*/  BSYNC.RECONVERGENT B0 ;  /* 0x0000000000007941 */ /* 0x000fea0003800200 */
.L_x_21302:
        /* <DEDUP_REMOVED lines=44> */
.L_x_21306:
        /* <DEDUP_REMOVED lines=8> */
.L_x_21307:
[----:B------:R-:W-:Y:S05]  /*12080*/  BSYNC.RECONVERGENT B0 ;  /* 0x0000000000007941 */ /* 0x000fea0003800200 */
.L_x_21305:
        /* <DEDUP_REMOVED lines=44> */
.L_x_21309:
        /* <DEDUP_REMOVED lines=8> */
.L_x_21310:
[----:B------:R-:W-:Y:S05]  /*123d0*/  BSYNC.RECONVERGENT B0 ;  /* 0x0000000000007941 */ /* 0x000fea0003800200 */
.L_x_21308:
        /* <DEDUP_REMOVED lines=44> */
.L_x_21312:
        /* <DEDUP_REMOVED lines=8> */
.L_x_21313:
[----:B------:R-:W-:Y:S05]  /*12720*/  BSYNC.RECONVERGENT B0 ;  /* 0x0000000000007941 */ /* 0x000fea0003800200 */
.L_x_21311:
        /* <DEDUP_REMOVED lines=18> */
.L_x_21301:
        /* <DEDUP_REMOVED lines=31> */
.L_x_21316:
        /* <DEDUP_REMOVED lines=8> */
.L_x_21317:
[----:B------:R-:W-:Y:S05]  /*12ac0*/  BSYNC.RECONVERGENT B0 ;  /* 0x0000000000007941 */ /* 0x000fea0003800200 */
.L_x_21315:
        /* <DEDUP_REMOVED lines=44> */
.L_x_21319:
        /* <DEDUP_REMOVED lines=8> */
.L_x_21320:
[----:B------:R-:W-:Y:S05]  /*12e10*/  BSYNC.RECONVERGENT B0 ;  /* 0x0000000000007941 */ /* 0x000fea0003800200 */
.L_x_21318:
        /* <DEDUP_REMOVED lines=18> */
.L_x_21314:
        /* <DEDUP_REMOVED lines=31> */
.L_x_21322:
[----:B------:R-:W-:Y:S01]  /*13130*/  MOV R0, R3 ;  /* 0x0000000300007202 */ /* 0x000fe20000000f00 */
[----:B------:R-:W-:Y:S01]  /*13140*/  IMAD.MOV.U32 R15, RZ, RZ, R26 ;  /* 0x000000ffff0f7224 */ /* 0x000fe200078e001a */
[----:B------:R-:W-:Y:S02]  /*13150*/  MOV R6, R25 ;  /* 0x0000001900067202 */ /* 0x000fe40000000f00 */
[----:B------:R-:W-:-:S07]  /*13160*/  MOV R3, 0x13180 ;  /* 0x0001318000037802 */ /* 0x000fce0000000f00 */
[----:B------:R-:W-:Y:S05]  /*13170*/  CALL.REL.NOINC `($__internal_51_$__cuda_sm20_rem_s64) ;  /* 0x0000029800bc7944 */ /* 0x000fea0003c00000 */
[----:B------:R-:W-:-:S07]  /*13180*/  IMAD.MOV.U32 R5, RZ, RZ, R0 ;  /* 0x000000ffff057224 */ /* 0x000fce00078e0000 */
.L_x_21323:
[----:B------:R-:W-:Y:S05]  /*13190*/  BSYNC.RECONVERGENT B0 ;  /* 0x0000000000007941 */ /* 0x000fea0003800200 */
.L_x_21321:
        /* <DEDUP_REMOVED lines=10> */
.L_x_21273:
        /* <DEDUP_REMOVED lines=14> */
.L_x_21326:
        /* <DEDUP_REMOVED lines=22> */
.L_x_21325:
[----:B------:R-:W-:Y:S05]  /*13480*/  BSYNC.RECONVERGENT B7 ;  /* 0x0000000000077941 */ /* 0x000fea0003800200 */
.L_x_21324:
[----:B------:R-:W-:-:S04]  /*13490*/  IADD3 R18, P0, PT, R18, 0x8, RZ ;  /* 0x0000000812127810 */ /* 0x000fc80007f1e0ff */
[----:B------:R-:W-:Y:S02]  /*134a0*/  IADD3.X R19, PT, PT, RZ, R19, RZ, P0, !PT ;  /* 0x00000013ff137210 */ /* 0x000fe400007fe4ff */
[----:B------:R-:W-:-:S04]  /*134b0*/  ISETP.GE.U32.AND P0, PT, R18, R17, PT ;  /* 0x000000111200720c */ /* 0x000fc80003f06070 */
[----:B------:R-:W-:-:S13]  /*134c0*/  ISETP.GE.U32.AND.EX P0, PT, R19, R22, PT, P0 ;  /* 0x000000161300720c */ /* 0x000fda0003f06100 */
[----:B------:R-:W-:Y:S05]  /*134d0*/  @!P0 BRA `(.L_x_21326) ;  /* 0xfffffffc00908947 */ /* 0x000fea000383ffff */
.L_x_21266:
[----:B------:R-:W-:Y:S05]  /*134e0*/  BSYNC.RECONVERGENT B6 ;  /* 0x0000000000067941 */ /* 0x000fea0003800200 */
.L_x_21265:
        /* <DEDUP_REMOVED lines=25> */
.L_x_21330:
[----:B------:R-:W-:Y:S05]  /*13680*/  BSYNC.RECONVERGENT B7 ;  /* 0x0000000000077941 */ /* 0x000fea0003800200 */
.L_x_21329:
        /* <DEDUP_REMOVED lines=21> */
.L_x_21332:
[----:B------:R-:W-:Y:S05]  /*137e0*/  BSYNC.RECONVERGENT B7 ;  /* 0x0000000000077941 */ /* 0x000fea0003800200 */
.L_x_21331:
        /* <DEDUP_REMOVED lines=26> */
.L_x_21334:
[----:B------:R-:W-:Y:S05]  /*13990*/  BSYNC.RECONVERGENT B7 ;  /* 0x0000000000077941 */ /* 0x000fea0003800200 */
.L_x_21333:
        /* <DEDUP_REMOVED lines=23> */
.L_x_21362:
        /* <DEDUP_REMOVED lines=28> */
.L_x_21339:
        /* <DEDUP_REMOVED lines=8> */
.L_x_21340:
[----:B------:R-:W-:Y:S05]  /*13d50*/  BSYNC.RECONVERGENT B1 ;  /* 0x0000000000017941 */ /* 0x000fea0003800200 */
.L_x_21338:
        /* <DEDUP_REMOVED lines=44> */
.L_x_21342:
        /* <DEDUP_REMOVED lines=8> */
.L_x_21343:
[----:B------:R-:W-:Y:S05]  /*140a0*/  BSYNC.RECONVERGENT B1 ;  /* 0x0000000000017941 */ /* 0x000fea0003800200 */
.L_x_21341:
        /* <DEDUP_REMOVED lines=44> */
.L_x_21345:
        /* <DEDUP_REMOVED lines=8> */
.L_x_21346:
[----:B------:R-:W-:Y:S05]  /*143f0*/  BSYNC.RECONVERGENT B1 ;  /* 0x0000000000017941 */ /* 0x000fea0003800200 */
.L_x_21344:
        /* <DEDUP_REMOVED lines=44> */
.L_x_21348:
        /* <DEDUP_REMOVED lines=8> */
.L_x_21349:
[----:B------:R-:W-:Y:S05]  /*14740*/  BSYNC.RECONVERGENT B1 ;  /* 0x0000000000017941 */ /* 0x000fea0003800200 */
.L_x_21347:
        /* <DEDUP_REMOVED lines=44> */
.L_x_21351:
        /* <DEDUP_REMOVED lines=8> */
.L_x_21352:
[----:B------:R-:W-:Y:S05]  /*14a90*/  BSYNC.RECONVERGENT B1 ;  /* 0x0000000000017941 */ /* 0x000fea0003800200 */
.L_x_21350:
        /* <DEDUP_REMOVED lines=44> */
.L_x_21354:
        /* <DEDUP_REMOVED lines=8> */
.L_x_21355:
[----:B------:R-:W-:Y:S05]  /*14de0*/  BSYNC.RECONVERGENT B1 ;  /* 0x0000000000017941 */ /* 0x000fea0003800200 */
.L_x_21353:
        /* <DEDUP_REMOVED lines=45> */
.L_x_21357:
        /* <DEDUP_REMOVED lines=8> */
.L_x_21358:
[----:B------:R-:W-:Y:S05]  /*15140*/  BSYNC.RECONVERGENT B1 ;  /* 0x0000000000017941 */ /* 0x000fea0003800200 */
.L_x_21356:
        /* <DEDUP_REMOVED lines=44> */
.L_x_21360:
        /* <DEDUP_REMOVED lines=8> */
.L_x_21361:
[----:B------:R-:W-:Y:S05]  /*15490*/  BSYNC.RECONVERGENT B1 ;  /* 0x0000000000017941 */ /* 0x000fea0003800200 */
.L_x_21359:
        /* <DEDUP_REMOVED lines=23> */
.L_x_21337:
[----:B------:R-:W-:-:S07]  /*15610*/  VIADD R17, R17, 0x3 ;  /* 0x0000000311117836 */ /* 0x000fce0000000000 */
.L_x_21336:
        /* <DEDUP_REMOVED lines=31> */
.L_x_21365:
        /* <DEDUP_REMOVED lines=8> */
.L_x_21366:
[----:B------:R-:W-:Y:S05]  /*15890*/  BSYNC.RECONVERGENT B0 ;  /* 0x0000000000007941 */ /* 0x000fea0003800200 */
.L_x_21364:
        /* <DEDUP_REMOVED lines=44> */
.L_x_21368:
        /* <DEDUP_REMOVED lines=8> */
.L_x_21369:
[----:B------:R-:W-:Y:S05]  /*15be0*/  BSYNC.RECONVERGENT B0 ;  /* 0x0000000000007941 */ /* 0x000fea0003800200 */
.L_x_21367:
        /* <DEDUP_REMOVED lines=44> */
.L_x_21371:
        /* <DEDUP_REMOVED lines=8> */
.L_x_21372:
[----:B------:R-:W-:Y:S05]  /*15f30*/  BSYNC.RECONVERGENT B0 ;  /* 0x0000000000007941 */ /* 0x000fea0003800200 */
.L_x_21370:
        /* <DEDUP_REMOVED lines=44> */
.L_x_21374:
        /* <DEDUP_REMOVED lines=8> */
.L_x_21375:
[----:B------:R-:W-:Y:S05]  /*16280*/  BSYNC.RECONVERGENT B0 ;  /* 0x0000000000007941 */ /* 0x000fea0003800200 */
.L_x_21373:
        /* <DEDUP_REMOVED lines=18> */
.L_x_21363:
        /* <DEDUP_REMOVED lines=31> */
.L_x_21378:
        /* <DEDUP_REMOVED lines=8> */
.L_x_21379:
[----:B------:R-:W-:Y:S05]  /*16620*/  BSYNC.RECONVERGENT B0 ;  /* 0x0000000000007941 */ /* 0x000fea0003800200 */
.L_x_21377:
        /* <DEDUP_REMOVED lines=44> */
.L_x_21381:
        /* <DEDUP_REMOVED lines=8> */
.L_x_21382:
[----:B------:R-:W-:Y:S05]  /*16970*/  BSYNC.RECONVERGENT B0 ;  /* 0x0000000000007941 */ /* 0x000fea0003800200 */
.L_x_21380:
        /* <DEDUP_REMOVED lines=18> */
.L_x_21376:
        /* <DEDUP_REMOVED lines=31> */
.L_x_21384:
[----:B------:R-:W-:Y:S01]  /*16c90*/  MOV R0, R3 ;  /* 0x0000000300007202 */ /* 0x000fe20000000f00 */
[----:B------:R-:W-:Y:S01]  /*16ca0*/  IMAD.MOV.U32 R15, RZ, RZ, R26 ;  /* 0x000000ffff0f7224 */ /* 0x000fe200078e001a */
[----:B------:R-:W-:Y:S02]  /*16cb0*/  MOV R6, R25 ;  /* 0x0000001900067202 */ /* 0x000fe40000000f00 */
[----:B------:R-:W-:-:S07]  /*16cc0*/  MOV R3, 0x16ce0 ;  /* 0x00016ce000037802 */ /* 0x000fce0000000f00 */
[----:B------:R-:W-:Y:S05]  /*16cd0*/  CALL.REL.NOINC `($__internal_51_$__cuda_sm20_rem_s64) ;  /* 0x0000025c00e47944 */ /* 0x000fea0003c00000 */
[----:B------:R-:W-:-:S07]  /*16ce0*/  IMAD.MOV.U32 R5, RZ, RZ, R0 ;  /* 0x000000ffff057224 */ /* 0x000fce00078e0000 */
.L_x_21385:
[----:B------:R-:W-:Y:S05]  /*16cf0*/  BSYNC.RECONVERGENT B0 ;  /* 0x0000000000007941 */ /* 0x000fea0003800200 */
.L_x_21383:
        /* <DEDUP_REMOVED lines=10> */
.L_x_21335:
        /* <DEDUP_REMOVED lines=14> */
.L_x_21388:
        /* <DEDUP_REMOVED lines=22> */
.L_x_21387:
[----:B------:R-:W-:Y:S05]  /*16fe0*/  BSYNC.RECONVERGENT B7 ;  /* 0x0000000000077941 */ /* 0x000fea0003800200 */
.L_x_21386:
[----:B------:R-:W-:-:S04]  /*16ff0*/  IADD3 R18, P0, PT, R18, 0x8, RZ ;  /* 0x0000000812127810 */ /* 0x000fc80007f1e0ff */
[----:B------:R-:W-:Y:S02]  /*17000*/  IADD3.X R19, PT, PT, RZ, R19, RZ, P0, !PT ;  /* 0x00000013ff137210 */ /* 0x000fe400007fe4ff */
[----:B------:R-:W-:-:S04]  /*17010*/  ISETP.GE.U32.AND P0, PT, R18, R17, PT ;  /* 0x000000111200720c */ /* 0x000fc80003f06070 */
[----:B------:R-:W-:-:S13]  /*17020*/  ISETP.GE.U32.AND.EX P0, PT, R19, R22, PT, P0 ;  /* 0x000000161300720c */ /* 0x000fda0003f06100 */
[----:B------:R-:W-:Y:S05]  /*17030*/  @!P0 BRA `(.L_x_21388) ;  /* 0xfffffffc00908947 */ /* 0x000fea000383ffff */
.L_x_21328:
[----:B------:R-:W-:Y:S05]  /*17040*/  BSYNC.RECONVERGENT B6 ;  /* 0x0000000000067941 */ /* 0x000fea0003800200 */
.L_x_21327:
        /* <DEDUP_REMOVED lines=25> */
.L_x_21392:
[----:B------:R-:W-:Y:S05]  /*171e0*/  BSYNC.RECONVERGENT B7 ;  /* 0x0000000000077941 */ /* 0x000fea0003800200 */
.L_x_21391:
        /* <DEDUP_REMOVED lines=21> */
.L_x_21394:
[----:B------:R-:W-:Y:S05]  /*17340*/  BSYNC.RECONVERGENT B7 ;  /* 0x0000000000077941 */ /* 0x000fea0003800200 */
.L_x_21393:
        /* <DEDUP_REMOVED lines=26> */
.L_x_21396:
[----:B------:R-:W-:Y:S05]  /*174f0*/  BSYNC.RECONVERGENT B7 ;  /* 0x0000000000077941 */ /* 0x000fea0003800200 */
.L_x_21395:
        /* <DEDUP_REMOVED lines=24> */
.L_x_21424:
        /* <DEDUP_REMOVED lines=28> */
.L_x_21401:
        /* <DEDUP_REMOVED lines=8> */
.L_x_21402:
[----:B------:R-:W-:Y:S05]  /*178c0*/  BSYNC.RECONVERGENT B1 ;  /* 0x0000000000017941 */ /* 0x000fea0003800200 */
.L_x_21400:
        /* <DEDUP_REMOVED lines=45> */
.L_x_21404:
        /* <DEDUP_REMOVED lines=8> */
.L_x_21405:
[----:B------:R-:W-:Y:S05]  /*17c20*/  BSYNC.RECONVERGENT B1 ;  /* 0x0000000000017941 */ /* 0x000fea0003800200 */
.L_x_21403:
        /* <DEDUP_REMOVED lines=44> */
.L_x_21407:
        /* <DEDUP_REMOVED lines=8> */
.L_x_21408:
[----:B------:R-:W-:Y:S05]  /*17f70*/  BSYNC.RECONVERGENT B1 ;  /* 0x0000000000017941 */ /* 0x000fea0003800200 */
.L_x_21406:
        /* <DEDUP_REMOVED lines=44> */
.L_x_21410:
        /* <DEDUP_REMOVED lines=8> */
.L_x_21411:
[----:B------:R-:W-:Y:S05]  /*182c0*/  BSYNC.RECONVERGENT B1 ;  /* 0x0000000000017941 */ /* 0x000fea0003800200 */
.L_x_21409:
        /* <DEDUP_REMOVED lines=44> */
.L_x_21413:
        /* <DEDUP_REMOVED lines=8> */
.L_x_21414:
[----:B------:R-:W-:Y:S05]  /*18610*/  BSYNC.RECONVERGENT B1 ;  /* 0x0000000000017941 */ /* 0x000fea0003800200 */
.L_x_21412:
        /* <DEDUP_REMOVED lines=44> */
.L_x_21416:
        /* <DEDUP_REMOVED lines=8> */
.L_x_21417:
[----:B------:R-:W-:Y:S05]  /*18960*/  BSYNC.RECONVERGENT B1 ;  /* 0x0000000000017941 */ /* 0x000fea0003800200 */
.L_x_21415:
        /* <DEDUP_REMOVED lines=44> */
.L_x_21419:
        /* <DEDUP_REMOVED lines=8> */
.L_x_21420:
[----:B------:R-:W-:Y:S05]  /*18cb0*/  BSYNC.RECONVERGENT B1 ;  /* 0x0000000000017941 */ /* 0x000fea0003800200 */
.L_x_21418:
        /* <DEDUP_REMOVED lines=43> */
.L_x_21422:
        /* <DEDUP_REMOVED lines=8> */
.L_x_21423:
[----:B------:R-:W-:Y:S05]  /*18ff0*/  BSYNC.RECONVERGENT B1 ;  /* 0x0000000000017941 */ /* 0x000fea0003800200 */
.L_x_21421:
        /* <DEDUP_REMOVED lines=22> */
.L_x_21399:
[----:B------:R-:W-:-:S07]  /*19160*/  IADD3 R7, PT, PT, R24, 0x3, RZ ;  /* 0x0000000318077810 */ /* 0x000fce0007ffe0ff */
.L_x_21398:
        /* <DEDUP_REMOVED lines=31> */
.L_x_21427:
        /* <DEDUP_REMOVED lines=8> */
.L_x_21428:
[----:B------:R-:W-:Y:S05]  /*193e0*/  BSYNC.RECONVERGENT B0 ;  /* 0x0000000000007941 */ /* 0x000fea0003800200 */
.L_x_21426:
        /* <DEDUP_REMOVED lines=45> */
.L_x_21430:
        /* <DEDUP_REMOVED lines=8> */
.L_x_21431:
[----:B------:R-:W-:Y:S05]  /*19740*/  BSYNC.RECONVERGENT B0 ;  /* 0x0000000000007941 */ /* 0x000fea0003800200 */
.L_x_21429:
        /* <DEDUP_REMOVED lines=44> */
.L_x_21433:
        /* <DEDUP_REMOVED lines=8> */
.L_x_21434:
[----:B------:R-:W-:Y:S05]  /*19a90*/  BSYNC.RECONVERGENT B0 ;  /* 0x0000000000007941 */ /* 0x000fea0003800200 */
.L_x_21432:
        /* <DEDUP_REMOVED lines=44> */
.L_x_21436:
        /* <DEDUP_REMOVED lines=8> */
.L_x_21437:
[----:B------:R-:W-:Y:S05]  /*19de0*/  BSYNC.RECONVERGENT B0 ;  /* 0x0000000000007941 */ /* 0x000fea0003800200 */
.L_x_21435:
        /* <DEDUP_REMOVED lines=18> */
.L_x_21425:
        /* <DEDUP_REMOVED lines=31> */
.L_x_21440:
        /* <DEDUP_REMOVED lines=8> */
.L_x_21441:
[----:B------:R-:W-:Y:S05]  /*1a180*/  BSYNC.RECONVERGENT B0 ;  /* 0x0000000000007941 */ /* 0x000fea0003800200 */
.L_x_21439:
        /* <DEDUP_REMOVED lines=45> */
.L_x_21443:
        /* <DEDUP_REMOVED lines=8> */
.L_x_21444:
[----:B------:R-:W-:Y:S05]  /*1a4e0*/  BSYNC.RECONVERGENT B0 ;  /* 0x0000000000007941 */ /* 0x000fea0003800200 */
.L_x_21442:
        /* <DEDUP_REMOVED lines=18> */
.L_x_21438:
        /* <DEDUP_REMOVED lines=31> */
.L_x_21446:
[----:B------:R-:W-:Y:S01]  /*1a800*/  IMAD.MOV.U32 R0, RZ, RZ, R3 ;  /* 0x000000ffff007224 */ /* 0x000fe200078e0003 */
[----:B------:R-:W-:Y:S01]  /*1a810*/  MOV R15, R27 ;  /* 0x0000001b000f7202 */ /* 0x000fe20000000f00 */
[----:B------:R-:W-:Y:S01]  /*1a820*/  IMAD.MOV.U32 R6, RZ, RZ, R26 ;  /* 0x000000ffff067224 */ /* 0x000fe200078e001a */
[----:B------:R-:W-:-:S07]  /*1a830*/  MOV R3, 0x1a850 ;  /* 0x0001a85000037802 */ /* 0x000fce0000000f00 */
[----:B------:R-:W-:Y:S05]  /*1a840*/  CALL.REL.NOINC `($__internal_51_$__cuda_sm20_rem_s64) ;  /* 0x0000022400087944 */ /* 0x000fea0003c00000 */
[----:B------:R-:W-:-:S07]  /*1a850*/  MOV R5, R0 ;  /* 0x0000000000057202 */ /* 0x000fce0000000f00 */
.L_x_21447:
[----:B------:R-:W-:Y:S05]  /*1a860*/  BSYNC.RECONVERGENT B0 ;  /* 0x0000000000007941 */ /* 0x000fea0003800200 */
.L_x_21445:
        /* <DEDUP_REMOVED lines=10> */
.L_x_21397:
        /* <DEDUP_REMOVED lines=14> */
.L_x_21450:
        /* <DEDUP_REMOVED lines=22> */
.L_x_21449:
[----:B------:R-:W-:Y:S05]  /*1ab50*/  BSYNC.RECONVERGENT B7 ;  /* 0x0000000000077941 */ /* 0x000fea0003800200 */
.L_x_21448:
[----:B------:R-:W-:-:S05]  /*1ab60*/  IADD3 R18, P0, PT, R18, 0x8, RZ ;  /* 0x0000000812127810 */ /* 0x000fca0007f1e0ff */
[----:B------:R-:W-:Y:S01]  /*1ab70*/  IMAD.X R19, RZ, RZ, R19, P0 ;  /* 0x000000ffff137224 */ /* 0x000fe200000e0613 */
[----:B------:R-:W-:-:S04]  /*1ab80*/  ISETP.GE.U32.AND P0, PT, R18, R23, PT ;  /* 0x000000171200720c */ /* 0x000fc80003f06070 */
[----:B------:R-:W-:-:S13]  /*1ab90*/  ISETP.GE.U32.AND.EX P0, PT, R19, R22, PT, P0 ;  /* 0x000000161300720c */ /* 0x000fda0003f06100 */
[----:B------:R-:W-:Y:S05]  /*1aba0*/  @!P0 BRA `(.L_x_21450) ;  /* 0xfffffffc00908947 */ /* 0x000fea000383ffff */
.L_x_21390:
[----:B------:R-:W-:Y:S05]  /*1abb0*/  BSYNC.RECONVERGENT B6 ;  /* 0x0000000000067941 */ /* 0x000fea0003800200 */
.L_x_21389:
        /* <DEDUP_REMOVED lines=25> */
.L_x_21454:
[----:B------:R-:W-:Y:S05]  /*1ad50*/  BSYNC.RECONVERGENT B7 ;  /* 0x0000000000077941 */ /* 0x000fea0003800200 */
.L_x_21453:
        /* <DEDUP_REMOVED lines=21> */
.L_x_21456:
[----:B------:R-:W-:Y:S05]  /*1aeb0*/  BSYNC.RECONVERGENT B7 ;  /* 0x0000000000077941 */ /* 0x000fea0003800200 */
.L_x_21455:
        /* <DEDUP_REMOVED lines=26> */
.L_x_21458:
[----:B------:R-:W-:Y:S05]  /*1b060*/  BSYNC.RECONVERGENT B7 ;  /* 0x0000000000077941 */ /* 0x000fea0003800200 */
.L_x_21457:
        /* <DEDUP_REMOVED lines=23> */
.L_x_21486:
        /* <DEDUP_REMOVED lines=28> */
.L_x_21463:
        /* <DEDUP_REMOVED lines=8> */
.L_x_21464:
[----:B------:R-:W-:Y:S05]  /*1b420*/  BSYNC.RECONVERGENT B1 ;  /* 0x0000000000017941 */ /* 0x000fea0003800200 */
.L_x_21462:
        /* <DEDUP_REMOVED lines=45> */
.L_x_21466:
        /* <DEDUP_REMOVED lines=8> */
.L_x_21467:
[----:B------:R-:W-:Y:S05]  /*1b780*/  BSYNC.RECONVERGENT B1 ;  /* 0x0000000000017941 */ /* 0x000fea0003800200 */
.L_x_21465:
        /* <DEDUP_REMOVED lines=44> */
.L_x_21469:
        /* <DEDUP_REMOVED lines=8> */
.L_x_21470:
[----:B------:R-:W-:Y:S05]  /*1bad0*/  BSYNC.RECONVERGENT B1 ;  /* 0x0000000000017941 */ /* 0x000fea0003800200 */
.L_x_21468:
        /* <DEDUP_REMOVED lines=44> */
.L_x_21472:
        /* <DEDUP_REMOVED lines=8> */
.L_x_21473:
[----:B------:R-:W-:Y:S05]  /*1be20*/  BSYNC.RECONVERGENT B1 ;  /* 0x0000000000017941 */ /* 0x000fea0003800200 */
.L_x_21471:
        /* <DEDUP_REMOVED lines=44> */
.L_x_21475:
        /* <DEDUP_REMOVED lines=8> */
.L_x_21476:
[----:B------:R-:W-:Y:S05]  /*1c170*/  BSYNC.RECONVERGENT B1 ;  /* 0x0000000000017941 */ /* 0x000fea0003800200 */
.L_x_21474:
        /* <DEDUP_REMOVED lines=44> */
.L_x_21478:
        /* <DEDUP_REMOVED lines=8> */
.L_x_21479:
[----:B------:R-:W-:Y:S05]  /*1c4c0*/  BSYNC.RECONVERGENT B1 ;  /* 0x0000000000017941 */ /* 0x000fea0003800200 */
.L_x_21477:
        /* <DEDUP_REMOVED lines=45> */
.L_x_21481:
        /* <DEDUP_REMOVED lines=8> */
.L_x_21482:
[----:B------:R-:W-:Y:S05]  /*1c820*/  BSYNC.RECONVERGENT B1 ;  /* 0x0000000000017941 */ /* 0x000fea0003800200 */
.L_x_21480:
        /* <DEDUP_REMOVED lines=43> */
.L_x_21484:
        /* <DEDUP_REMOVED lines=8> */
.L_x_21485:
[----:B------:R-:W-:Y:S05]  /*1cb60*/  BSYNC.RECONVERGENT B1 ;  /* 0x0000000000017941 */ /* 0x000fea0003800200 */
.L_x_21483:
        /* <DEDUP_REMOVED lines=22> */
.L_x_21461:
[----:B------:R-:W-:-:S07]  /*1ccd0*/  VIADD R16, R22, 0x3 ;  /* 0x0000000316107836 */ /* 0x000fce0000000000 */
.L_x_21460:
        /* <DEDUP_REMOVED lines=31> */
.L_x_21489:
        /* <DEDUP_REMOVED lines=8> */
.L_x_21490:
[----:B------:R-:W-:Y:S05]  /*1cf50*/  BSYNC.RECONVERGENT B0 ;  /* 0x0000000000007941 */ /* 0x000fea0003800200 */
.L_x_21488:
        /* <DEDUP_REMOVED lines=45> */
.L_x_21492:
        /* <DEDUP_REMOVED lines=8> */
.L_x_21493:
[----:B------:R-:W-:Y:S05]  /*1d2b0*/  BSYNC.RECONVERGENT B0 ;  /* 0x0000000000007941 */ /* 0x000fea0003800200 */
.L_x_21491:
        /* <DEDUP_REMOVED lines=44> */
.L_x_21495:
        /* <DEDUP_REMOVED lines=8> */
.L_x_21496:
[----:B------:R-:W-:Y:S05]  /*1d600*/  BSYNC.RECONVERGENT B0 ;  /* 0x0000000000007941 */ /* 0x000fea0003800200 */
.L_x_21494:
        /* <DEDUP_REMOVED lines=44> */
.L_x_21498:
        /* <DEDUP_REMOVED lines=8> */
.L_x_21499:
[----:B------:R-:W-:Y:S05]  /*1d950*/  BSYNC.RECONVERGENT B0 ;  /* 0x0000000000007941 */ /* 0x000fea0003800200 */
.L_x_21497:
        /* <DEDUP_REMOVED lines=18> */
.L_x_21487:
        /* <DEDUP_REMOVED lines=31> */
.L_x_21502:
        /* <DEDUP_REMOVED lines=8> */
.L_x_21503:
[----:B------:R-:W-:Y:S05]  /*1dcf0*/  BSYNC.RECONVERGENT B0 ;  /* 0x0000000000007941 */ /* 0x000fea0003800200 */
.L_x_21501:
        /* <DEDUP_REMOVED lines=45> */
.L_x_21505:
        /* <DEDUP_REMOVED lines=8> */
.L_x_21506:
[----:B------:R-:W-:Y:S05]  /*1e050*/  BSYNC.RECONVERGENT B0 ;  /* 0x0000000000007941 */ /* 0x000fea0003800200 */
.L_x_21504:
        /* <DEDUP_REMOVED lines=18> */
.L_x_21500:
        /* <DEDUP_REMOVED lines=31> */
.L_x_21508:
[----:B------:R-:W-:Y:S01]  /*1e370*/  MOV R0, R3 ;  /* 0x0000000300007202 */ /* 0x000fe20000000f00 */
[----:B------:R-:W-:Y:S01]  /*1e380*/  IMAD.MOV.U32 R15, RZ, RZ, R25 ;  /* 0x000000ffff0f7224 */ /* 0x000fe200078e0019 */
[----:B------:R-:W-:Y:S02]  /*1e390*/  MOV R6, R24 ;  /* 0x0000001800067202 */ /* 0x000fe40000000f00 */
[----:B------:R-:W-:-:S07]  /*1e3a0*/  MOV R3, 0x1e3c0 ;  /* 0x0001e3c000037802 */ /* 0x000fce0000000f00 */
[----:B------:R-:W-:Y:S05]  /*1e3b0*/  CALL.REL.NOINC `($__internal_51_$__cuda_sm20_rem_s64) ;  /* 0x000001e8002c7944 */ /* 0x000fea0003c00000 */
[----:B------:R-:W-:-:S07]  /*1e3c0*/  IMAD.MOV.U32 R5, RZ, RZ, R0 ;  /* 0x000000ffff057224 */ /* 0x000fce00078e0000 */
.L_x_21509:
[----:B------:R-:W-:Y:S05]  /*1e3d0*/  BSYNC.RECONVERGENT B0 ;  /* 0x0000000000007941 */ /* 0x000fea0003800200 */
.L_x_21507:
        /* <DEDUP_REMOVED lines=10> */
.L_x_21459:
        /* <DEDUP_REMOVED lines=14> */
.L_x_21512:
        /* <DEDUP_REMOVED lines=22> */
.L_x_21511:
[----:B------:R-:W-:Y:S05]  /*1e6c0*/  BSYNC.RECONVERGENT B7 ;  /* 0x0000000000077941 */ /* 0x000fea0003800200 */
.L_x_21510:
[----:B------:R-:W-:-:S04]  /*1e6d0*/  IADD3 R16, P0, PT, R16, 0x8, RZ ;  /* 0x0000000810107810 */ /* 0x000fc80007f1e0ff */
[----:B------:R-:W-:Y:S02]  /*1e6e0*/  IADD3.X R17, PT, PT, RZ, R17, RZ, P0, !PT ;  /* 0x00000011ff117210 */ /* 0x000fe400007fe4ff */
[----:B------:R-:W-:-:S04]  /*1e6f0*/  ISETP.GE.U32.AND P0, PT, R16, R19, PT ;  /* 0x000000131000720c */ /* 0x000fc80003f06070 */
[----:B------:R-:W-:-:S13]  /*1e700*/  ISETP.GE.U32.AND.EX P0, PT, R17, R18, PT, P0 ;  /* 0x000000121100720c */ /* 0x000fda0003f06100 */
[----:B------:R-:W-:Y:S05]  /*1e710*/  @!P0 BRA `(.L_x_21512) ;  /* 0xfffffffc00908947 */ /* 0x000fea000383ffff */
.L_x_21452:
[----:B------:R-:W-:Y:S05]  /*1e720*/  BSYNC.RECONVERGENT B6 ;  /* 0x0000000000067941 */ /* 0x000fea0003800200 */
.L_x_21451:
        /* <DEDUP_REMOVED lines=16> */
.L_x_21515:
[----:B------:R-:W-:-:S13]  /*1e830*/  ISETP.GE.AND P0, PT, R46, R60, PT ;  /* 0x0000003c2e00720c */ /* 0x000fda0003f06270 */
[----:B------:R-:W-:Y:S05]  /*1e840*/  @P0 BRA `(.L_x_21517) ;  /* 0x0000000000300947 */ /* 0x000fea0003800000 */
[----:B0-----:R-:W0:Y:S01]  /*1e850*/  LDC.64 R2, c[0x0][0x3c8] ;  /* 0x0000f200ff027b82 */ /* 0x001e220000000a00 */
[----:B------:R-:W-:Y:S01]  /*1e860*/  IMAD R5, R61, 0x400, R46 ;  /* 0x000004003d057824 */ /* 0x000fe200078e022e */
[----:B------:R-:W-:-:S03]  /*1e870*/  IADD3 R46, PT, PT, R46, 0x80, RZ ;  /* 0x000000802e2e7810 */ /* 0x000fc60007ffe0ff */
[----:B0-----:R-:W-:-:S05]  /*1e880*/  IMAD.WIDE.U32 R2, R5, 0x8, R2 ;  /* 0x0000000805027825 */ /* 0x001fca00078e0002 */
[----:B------:R1:W-:Y:S02]  /*1e890*/  STG.E.64 desc[UR36][R2.64], RZ ;  /* 0x000000ff02007986 */ /* 0x0003e4000c101b24 */
.L_x_21516:
[----:B------:R-:W-:-:S13]  /*1e8a0*/  ISETP.GE.AND P0, PT, R46, R60, PT ;  /* 0x0000003c2e00720c */ /* 0x000fda0003f06270 */
[----:B------:R-:W-:Y:S05]  /*1e8b0*/  @P0 BRA `(.L_x_21518) ;  /* 0x0000000000300947 */ /* 0x000fea0003800000 */
[----:B01----:R-:W0:Y:S01]  /*1e8c0*/  LDC.64 R2, c[0x0][0x3c8] ;  /* 0x0000f200ff027b82 */ /* 0x003e220000000a00 */
[----:B------:R-:W-:Y:S01]  /*1e8d0*/  IMAD R5, R61, 0x400, R46 ;  /* 0x000004003d057824 */ /* 0x000fe200078e022e */
[----:B------:R-:W-:-:S03]  /*1e8e0*/  IADD3 R46, PT, PT, R46, 0x80, RZ ;  /* 0x000000802e2e7810 */ /* 0x000fc60007ffe0ff */
[----:B0-----:R-:W-:-:S05]  /*1e8f0*/  IMAD.WIDE.U32 R2, R5, 0x8, R2 ;  /* 0x0000000805027825 */ /* 0x001fca00078e0002 */
[----:B------:R1:W-:Y:S02]  /*1e900*/  STG.E.64 desc[UR36][R2.64], RZ ;  /* 0x000000ff02007986 */ /* 0x0003e4000c101b24 */
.L_x_21517:
[----:B------:R-:W-:-:S13]  /*1e910*/  ISETP.GE.AND P0, PT, R46, R60, PT ;  /* 0x0000003c2e00720c */ /* 0x000fda0003f06270 */
[----:B------:R-:W-:Y:S05]  /*1e920*/  @P0 BRA `(.L_x_21519) ;  /* 0x0000000000340947 */ /* 0x000fea0003800000 */
[----:B01----:R-:W0:Y:S01]  /*1e930*/  LDC.64 R2, c[0x0][0x3c8] ;  /* 0x0000f200ff027b82 */ /* 0x003e220000000a00 */
[----:B------:R-:W-:Y:S01]  /*1e940*/  IMAD R5, R61, 0x400, R46 ;  /* 0x000004003d057824 */ /* 0x000fe200078e022e */
[----:B------:R-:W-:-:S03]  /*1e950*/  IADD3 R46, PT, PT, R46, 0x80, RZ ;  /* 0x000000802e2e7810 */ /* 0x000fc60007ffe0ff */
[----:B0-----:R-:W-:-:S05]  /*1e960*/  IMAD.WIDE.U32 R2, R5, 0x8, R2 ;  /* 0x0000000805027825 */ /* 0x001fca00078e0002 */
[----:B------:R2:W-:Y:S02]  /*1e970*/  STG.E.64 desc[UR36][R2.64], RZ ;  /* 0x000000ff02007986 */ /* 0x0005e4000c101b24 */
.L_x_21518:
        /* <DEDUP_REMOVED lines=8> */
.L_x_21519:
[----:B------:R-:W-:Y:S05]  /*1ea00*/  BSYNC.RELIABLE B1 ;  /* 0x0000000000017941 */ /* 0x000fea0003800100 */
.L_x_21514:
[----:B------:R-:W-:-:S13]  /*1ea10*/  ISETP.GE.AND P0, PT, R46, R60, PT ;  /* 0x0000003c2e00720c */ /* 0x000fda0003f06270 */
[----:B012---:R-:W0:Y:S01]  /*1ea20*/  @!P0 LDC.64 R2, c[0x0][0x3c8] ;  /* 0x0000f200ff028b82 */ /* 0x007e220000000a00 */
[----:B------:R-:W-:Y:S01]  /*1ea30*/  @!P0 IMAD R5, R61, 0x400, R46 ;  /* 0x000004003d058824 */ /* 0x000fe200078e022e */
[----:B------:R-:W-:-:S03]  /*1ea40*/  @!P0 IADD3 R46, PT, PT, R46, 0x80, RZ ;  /* 0x000000802e2e8810 */ /* 0x000fc60007ffe0ff */
[----:B0-----:R-:W-:-:S05]  /*1ea50*/  @!P0 IMAD.WIDE.U32 R2, R5, 0x8, R2 ;  /* 0x0000000805028825 */ /* 0x001fca00078e0002 */
[----:B------:R3:W-:Y:S02]  /*1ea60*/  @!P0 STG.E.64 desc[UR36][R2.64], RZ ;  /* 0x000000ff02008986 */ /* 0x0007e4000c101b24 */
.L_x_21520:
[----:B------:R-:W-:Y:S05]  /*1ea70*/  BSYNC.RECONVERGENT B0 ;  /* 0x0000000000007941 */ /* 0x000fea0003800200 */
.L_x_21513:
[----:B------:R-:W-:-:S13]  /*1ea80*/  ISETP.GE.AND P0, PT, R46, R60, PT ;  /* 0x0000003c2e00720c */ /* 0x000fda0003f06270 */
[----:B------:R-:W-:Y:S05]  /*1ea90*/  @P0 EXIT ;  /* 0x000000000000094d */ /* 0x000fea0003800000 */
[----:B0123--:R-:W0:Y:S01]  /*1eaa0*/  LDC.64 R2, c[0x0][0x3c8] ;  /* 0x0000f200ff027b82 */ /* 0x00fe220000000a00 */
[----:B------:R-:W-:-:S04]  /*1eab0*/  IMAD R61, R61, 0x400, R46 ;  /* 0x000004003d3d7824 */ /* 0x000fc800078e022e */
[----:B0-----:R-:W-:-:S05]  /*1eac0*/  IMAD.WIDE.U32 R2, R61, 0x8, R2 ;  /* 0x000000083d027825 */ /* 0x001fca00078e0002 */
[----:B------:R-:W-:Y:S01]  /*1ead0*/  STG.E.64 desc[UR36][R2.64], RZ ;  /* 0x000000ff02007986 */ /* 0x000fe2000c101b24 */
[----:B------:R-:W-:Y:S05]  /*1eae0*/  EXIT ;  /* 0x000000000000794d */ /* 0x000fea0003800000 */
.L_x_21016:
        /* <DEDUP_REMOVED lines=56> */
.L_x_21522:
[----:B------:R-:W-:Y:S05]  /*1ee70*/  BSYNC.RECONVERGENT B6 ;  /* 0x0000000000067941 */ /* 0x000fea0003800200 */
.L_x_21521:
        /* <DEDUP_REMOVED lines=21> */
.L_x_21524:
[----:B------:R-:W-:Y:S05]  /*1efd0*/  BSYNC.RECONVERGENT B6 ;  /* 0x0000000000067941 */ /* 0x000fea0003800200 */
.L_x_21523:
        /* <DEDUP_REMOVED lines=26> */
.L_x_21526:
[----:B------:R-:W-:Y:S05]  /*1f180*/  BSYNC.RECONVERGENT B6 ;  /* 0x0000000000067941 */ /* 0x000fea0003800200 */
.L_x_21525:
        /* <DEDUP_REMOVED lines=22> */
.L_x_21554:
        /* <DEDUP_REMOVED lines=28> */
.L_x_21531:
        /* <DEDUP_REMOVED lines=8> */
.L_x_21532:
[----:B------:R-:W-:Y:S05]  /*1f530*/  BSYNC.RECONVERGENT B1 ;  /* 0x0000000000017941 */ /* 0x000fea0003800200 */
.L_x_21530:
        /* <DEDUP_REMOVED lines=44> */
.L_x_21534:
        /* <DEDUP_REMOVED lines=8> */
.L_x_21535:
[----:B------:R-:W-:Y:S05]  /*1f880*/  BSYNC.RECONVERGENT B1 ;  /* 0x0000000000017941 */ /* 0x000fea0003800200 */
.L_x_21533:
        /* <DEDUP_REMOVED lines=45> */
.L_x_21537:
        /* <DEDUP_REMOVED lines=8> */
.L_x_21538:
[----:B------:R-:W-:Y:S05]  /*1fbe0*/  BSYNC.RECONVERGENT B1 ;  /* 0x0000000000017941 */ /* 0x000fea0003800200 */
.L_x_21536:
        /* <DEDUP_REMOVED lines=44> */
.L_x_21540:
        /* <DEDUP_REMOVED lines=8> */
.L_x_21541:
[----:B------:R-:W-:Y:S05]  /*1ff30*/  BSYNC.RECONVERGENT B1 ;  /* 0x0000000000017941 */ /* 0x000fea0003800200 */
.L_x_21539:
        /* <DEDUP_REMOVED lines=44> */
.L_x_21543:
        /* <DEDUP_REMOVED lines=8> */
.L_x_21544:
[----:B------:R-:W-:Y:S05]  /*20280*/  BSYNC.RECONVERGENT B1 ;  /* 0x0000000000017941 */ /* 0x000fea0003800200 */
.L_x_21542:
        /* <DEDUP_REMOVED lines=45> */
.L_x_21546:
        /* <DEDUP_REMOVED lines=8> */
.L_x_21547:
[----:B------:R-:W-:Y:S05]  /*205e0*/  BSYNC.RECONVERGENT B1 ;  /* 0x0000000000017941 */ /* 0x000fea0003800200 */
.L_x_21545:
        /* <DEDUP_REMOVED lines=46> */
.L_x_21549:
        /* <DEDUP_REMOVED lines=8> */
.L_x_21550:
[----:B------:R-:W-:Y:S05]  /*20950*/  BSYNC.RECONVERGENT B1 ;  /* 0x0000000000017941 */ /* 0x000fea0003800200 */
.L_x_21548:
        /* <DEDUP_REMOVED lines=46> */
.L_x_21552:
        /* <DEDUP_REMOVED lines=8> */
.L_x_21553:
[----:B------:R-:W-:Y:S05]  /*20cc0*/  BSYNC.RECONVERGENT B1 ;  /* 0x0000000000017941 */ /* 0x000fea0003800200 */
.L_x_21551:
        /* <DEDUP_REMOVED lines=24> */
.L_x_21529:
[----:B------:R-:W-:-:S07]  /*20e50*/  IADD3 R54, PT, PT, R6, 0x3, RZ ;  /* 0x0000000306367810 */ /* 0x000fce0007ffe0ff */
.L_x_21528:
        /* <DEDUP_REMOVED lines=32> */
.L_x_21557:
        /* <DEDUP_REMOVED lines=8> */
.L_x_21558:
[----:B------:R-:W-:Y:S05]  /*210e0*/  BSYNC.RECONVERGENT B0 ;  /* 0x0000000000007941 */ /* 0x000fea0003800200 */
.L_x_21556:
        /* <DEDUP_REMOVED lines=43> */
.L_x_21560:
        /* <DEDUP_REMOVED lines=8> */
.L_x_21561:
[----:B------:R-:W-:Y:S05]  /*21420*/  BSYNC.RECONVERGENT B0 ;  /* 0x0000000000007941 */ /* 0x000fea0003800200 */
.L_x_21559:
        /* <DEDUP_REMOVED lines=45> */
.L_x_21563:
        /* <DEDUP_REMOVED lines=8> */
.L_x_21564:
[----:B------:R-:W-:Y:S05]  /*21780*/  BSYNC.RECONVERGENT B0 ;  /* 0x0000000000007941 */ /* 0x000fea0003800200 */
.L_x_21562:
        /* <DEDUP_REMOVED lines=45> */
.L_x_21566:
        /* <DEDUP_REMOVED lines=8> */
.L_x_21567:
[----:B------:R-:W-:Y:S05]  /*21ae0*/  BSYNC.RECONVERGENT B0 ;  /* 0x0000000000007941 */ /* 0x000fea0003800200 */
.L_x_21565:
        /* <DEDUP_REMOVED lines=19> */
.L_x_21555:
        /* <DEDUP_REMOVED lines=32> */
.L_x_21570:
        /* <DEDUP_REMOVED lines=8> */
.L_x_21571:
[----:B------:R-:W-:Y:S05]  /*21ea0*/  BSYNC.RECONVERGENT B0 ;  /* 0x0000000000007941 */ /* 0x000fea0003800200 */
.L_x_21569:
        /* <DEDUP_REMOVED lines=43> */
.L_x_21573:
        /* <DEDUP_REMOVED lines=8> */
.L_x_21574:
[----:B------:R-:W-:Y:S05]  /*221e0*/  BSYNC.RECONVERGENT B0 ;  /* 0x0000000000007941 */ /* 0x000fea0003800200 */
.L_x_21572:
        /* <DEDUP_REMOVED lines=19> */
.L_x_21568:
        /* <DEDUP_REMOVED lines=32> */
.L_x_21576:
[----:B------:R-:W-:Y:S01]  /*22520*/  IMAD.MOV.U32 R0, RZ, RZ, R3 ;  /* 0x000000ffff007224 */ /* 0x000fe200078e0003 */
[----:B------:R-:W-:Y:S01]  /*22530*/  MOV R15, R60 ;  /* 0x0000003c000f7202 */ /* 0x000fe20000000f00 */
[----:B------:R-:W-:Y:S01]  /*22540*/  IMAD.MOV.U32 R6, RZ, RZ, R61 ;  /* 0x000000ffff067224 */ /* 0x000fe200078e003d */
[----:B------:R-:W-:-:S07]  /*22550*/  MOV R3, 0x22570 ;  /* 0x0002257000037802 */ /* 0x000fce0000000f00 */
[----:B------:R-:W-:Y:S05]  /*22560*/  CALL.REL.NOINC `($__internal_51_$__cuda_sm20_rem_s64) ;  /* 0x000001a400c07944 */ /* 0x000fea0003c00000 */
[----:B------:R-:W-:-:S07]  /*22570*/  MOV R5, R0 ;  /* 0x0000000000057202 */ /* 0x000fce0000000f00 */
.L_x_21577:
[----:B------:R-:W-:Y:S05]  /*22580*/  BSYNC.RECONVERGENT B0 ;  /* 0x0000000000007941 */ /* 0x000fea0003800200 */
.L_x_21575:
        /* <DEDUP_REMOVED lines=10> */
.L_x_21527:
        /* <DEDUP_REMOVED lines=17> */
.L_x_21582:
        /* <DEDUP_REMOVED lines=22> */
.L_x_21581:
[----:B------:R-:W-:Y:S05]  /*228a0*/  BSYNC.RECONVERGENT B7 ;  /* 0x0000000000077941 */ /* 0x000fea0003800200 */
.L_x_21580:
[----:B------:R-:W-:-:S05]  /*228b0*/  IADD3 R16, P0, PT, R16, 0x8, RZ ;  /* 0x0000000810107810 */ /* 0x000fca0007f1e0ff */
[----:B------:R-:W-:Y:S01]  /*228c0*/  IMAD.X R17, RZ, RZ, R17, P0 ;  /* 0x000000ffff117224 */ /* 0x000fe200000e0611 */
[----:B------:R-:W-:-:S04]  /*228d0*/  ISETP.GE.U32.AND P0, PT, R16, R23, PT ;  /* 0x000000171000720c */ /* 0x000fc80003f06070 */
[----:B------:R-:W-:-:S13]  /*228e0*/  ISETP.GE.U32.AND.EX P0, PT, R17, R55, PT, P0 ;  /* 0x000000371100720c */ /* 0x000fda0003f06100 */
[----:B------:R-:W-:Y:S05]  /*228f0*/  @!P0 BRA `(.L_x_21582) ;  /* 0xfffffffc00908947 */ /* 0x000fea000383ffff */
.L_x_21579:
[----:B------:R-:W-:Y:S05]  /*22900*/  BSYNC.RECONVERGENT B6 ;  /* 0x0000000000067941 */ /* 0x000fea0003800200 */
.L_x_21578:
        /* <DEDUP_REMOVED lines=21> */
.L_x_21584:
[----:B------:R-:W-:Y:S05]  /*22a60*/  BSYNC.RECONVERGENT B6 ;  /* 0x0000000000067941 */ /* 0x000fea0003800200 */
.L_x_21583:
        /* <DEDUP_REMOVED lines=21> */
.L_x_21586:
[----:B------:R-:W-:Y:S05]  /*22bc0*/  BSYNC.RECONVERGENT B6 ;  /* 0x0000000000067941 */ /* 0x000fea0003800200 */
.L_x_21585:
        /* <DEDUP_REMOVED lines=26> */
.L_x_21588:
[----:B------:R-:W-:Y:S05]  /*22d70*/  BSYNC.RECONVERGENT B6 ;  /* 0x0000000000067941 */ /* 0x000fea0003800200 */
.L_x_21587:
        /* <DEDUP_REMOVED lines=20> */
.L_x_21616:
        /* <DEDUP_REMOVED lines=28> */
.L_x_21593:
        /* <DEDUP_REMOVED lines=8> */
.L_x_21594:
[----:B------:R-:W-:Y:S05]  /*23100*/  BSYNC.RECONVERGENT B1 ;  /* 0x0000000000017941 */ /* 0x000fea0003800200 */
.L_x_21592:
        /* <DEDUP_REMOVED lines=43> */
.L_x_21596:
        /* <DEDUP_REMOVED lines=8> */
.L_x_21597:
[----:B------:R-:W-:Y:S05]  /*23440*/  BSYNC.RECONVERGENT B1 ;  /* 0x0000000000017941 */ /* 0x000fea0003800200 */
.L_x_21595:
        /* <DEDUP_REMOVED lines=44> */
.L_x_21599:
        /* <DEDUP_REMOVED lines=8> */
.L_x_21600:
[----:B------:R-:W-:Y:S05]  /*23790*/  BSYNC.RECONVERGENT B1 ;  /* 0x0000000000017941 */ /* 0x000fea0003800200 */
.L_x_21598:
        /* <DEDUP_REMOVED lines=43> */
.L_x_21602:
        /* <DEDUP_REMOVED lines=8> */
.L_x_21603:
[----:B------:R-:W-:Y:S05]  /*23ad0*/  BSYNC.RECONVERGENT B1 ;  /* 0x0000000000017941 */ /* 0x000fea0003800200 */
.L_x_21601:
        /* <DEDUP_REMOVED lines=44> */
.L_x_21605:
        /* <DEDUP_REMOVED lines=8> */
.L_x_21606:
[----:B------:R-:W-:Y:S05]  /*23e20*/  BSYNC.RECONVERGENT B1 ;  /* 0x0000000000017941 */ /* 0x000fea0003800200 */
.L_x_21604:
        /* <DEDUP_REMOVED lines=44> */
.L_x_21608:
        /* <DEDUP_REMOVED lines=8> */
.L_x_21609:
[----:B------:R-:W-:Y:S05]  /*24170*/  BSYNC.RECONVERGENT B1 ;  /* 0x0000000000017941 */ /* 0x000fea0003800200 */
.L_x_21607:
        /* <DEDUP_REMOVED lines=45> */
.L_x_21611:
        /* <DEDUP_REMOVED lines=8> */
.L_x_21612:
[----:B------:R-:W-:Y:S05]  /*244d0*/  BSYNC.RECONVERGENT B1 ;  /* 0x0000000000017941 */ /* 0x000fea0003800200 */
.L_x_21610:
        /* <DEDUP_REMOVED lines=45> */
.L_x_21614:
        /* <DEDUP_REMOVED lines=8> */
.L_x_21615:
[----:B------:R-:W-:Y:S05]  /*24830*/  BSYNC.RECONVERGENT B1 ;  /* 0x0000000000017941 */ /* 0x000fea0003800200 */
.L_x_21613:
        /* <DEDUP_REMOVED lines=22> */
.L_x_21591:
[----:B------:R-:W-:-:S07]  /*249a0*/  IADD3 R55, PT, PT, R6, 0x3, RZ ;  /* 0x0000000306377810 */ /* 0x000fce0007ffe0ff */
.L_x_21590:
        /* <DEDUP_REMOVED lines=32> */
.L_x_21619:
        /* <DEDUP_REMOVED lines=8> */
.L_x_21620:
[----:B------:R-:W-:Y:S05]  /*24c30*/  BSYNC.RECONVERGENT B0 ;  /* 0x0000000000007941 */ /* 0x000fea0003800200 */
.L_x_21618:
        /* <DEDUP_REMOVED lines=43> */
.L_x_21622:
        /* <DEDUP_REMOVED lines=8> */
.L_x_21623:
[----:B------:R-:W-:Y:S05]  /*24f70*/  BSYNC.RECONVERGENT B0 ;  /* 0x0000000000007941 */ /* 0x000fea0003800200 */
.L_x_21621:
        /* <DEDUP_REMOVED lines=44> */
.L_x_21625:
        /* <DEDUP_REMOVED lines=8> */
.L_x_21626:
[----:B------:R-:W-:Y:S05]  /*252c0*/  BSYNC.RECONVERGENT B0 ;  /* 0x0000000000007941 */ /* 0x000fea0003800200 */
.L_x_21624:
        /* <DEDUP_REMOVED lines=44> */
.L_x_21628:
        /* <DEDUP_REMOVED lines=8> */
.L_x_21629:
[----:B------:R-:W-:Y:S05]  /*25610*/  BSYNC.RECONVERGENT B0 ;  /* 0x0000000000007941 */ /* 0x000fea0003800200 */
.L_x_21627:
        /* <DEDUP_REMOVED lines=17> */
.L_x_21617:
        /* <DEDUP_REMOVED lines=31> */
.L_x_21632:
        /* <DEDUP_REMOVED lines=8> */
.L_x_21633:
[----:B------:R-:W-:Y:S05]  /*259a0*/  BSYNC.RECONVERGENT B0 ;  /* 0x0000000000007941 */ /* 0x000fea0003800200 */
.L_x_21631:
        /* <DEDUP_REMOVED lines=43> */
.L_x_21635:
        /* <DEDUP_REMOVED lines=8> */
.L_x_21636:
[----:B------:R-:W-:Y:S05]  /*25ce0*/  BSYNC.RECONVERGENT B0 ;  /* 0x0000000000007941 */ /* 0x000fea0003800200 */
.L_x_21634:
        /* <DEDUP_REMOVED lines=17> */
.L_x_21630:
        /* <DEDUP_REMOVED lines=31> */
.L_x_21638:
[----:B------:R-:W-:Y:S01]  /*25ff0*/  IMAD.MOV.U32 R0, RZ, RZ, R3 ;  /* 0x000000ffff007224 */ /* 0x000fe200078e0003 */
[----:B------:R-:W-:Y:S01]  /*26000*/  MOV R15, R54 ;  /* 0x00000036000f7202 */ /* 0x000fe20000000f00 */
[----:B------:R-:W-:Y:S01]  /*26010*/  IMAD.MOV.U32 R6, RZ, RZ, R17 ;  /* 0x000000ffff067224 */ /* 0x000fe200078e0011 */
[----:B------:R-:W-:-:S07]  /*26020*/  MOV R3, 0x26040 ;  /* 0x0002604000037802 */ /* 0x000fce0000000f00 */
[----:B------:R-:W-:Y:S05]  /*26030*/  CALL.REL.NOINC `($__internal_51_$__cuda_sm20_rem_s64) ;  /* 0x0000016c000c7944 */ /* 0x000fea0003c00000 */
[----:B------:R-:W-:-:S07]  /*26040*/  MOV R5, R0 ;  /* 0x0000000000057202 */ /* 0x000fce0000000f00 */
.L_x_21639:
[----:B------:R-:W-:Y:S05]  /*26050*/  BSYNC.RECONVERGENT B0 ;  /* 0x0000000000007941 */ /* 0x000fea0003800200 */
.L_x_21637:
[----:B------:R-:W0:Y:S02]  /*26060*/  LDC.64 R2, c[0x0][0x3b0] ;  /* 0x0000ec00ff027b82 */ /* 0x000e240000000a00 */
[----:B0-----:R-:W-:-:S06]  /*26070*/  IMAD.WIDE.U32 R2, R55, 0x8, R2 ;  /* 0x0000000837027825 */ /* 0x001fcc00078e0002 */
[----:B------:R-:W2:Y:S02]  /*26080*/  LDG.E.64 R2, desc[UR36][R2.64] ;  /* 0x0000002402027981 */ /* 0x000ea4000c1e1b00 */
[----:B--2---:R-:W-:Y:S02]  /*26090*/  IMAD R5, R5, R2, RZ ;  /* 0x0000000205057224 */ /* 0x004fe400078e02ff */
[----:B------:R-:W-:-:S04]  /*260a0*/  IMAD.WIDE.U32 R52, R2, R4, R52 ;  /* 0x0000000402347225 */ /* 0x000fc800078e0034 */
[----:B------:R-:W-:-:S04]  /*260b0*/  IMAD R5, R3, R4, R5 ;  /* 0x0000000403057224 */ /* 0x000fc800078e0205 */
[----:B------:R-:W-:-:S07]  /*260c0*/  IMAD.IADD R53, R53, 0x1, R5 ;  /* 0x0000000135357824 */ /* 0x000fce00078e0205 */
.L_x_21589:
        /* <DEDUP_REMOVED lines=17> */
.L_x_21644:
        /* <DEDUP_REMOVED lines=22> */
.L_x_21643:
[----:B------:R-:W-:Y:S05]  /*26340*/  BSYNC.RECONVERGENT B7 ;  /* 0x0000000000077941 */ /* 0x000fea0003800200 */
.L_x_21642:
[----:B------:R-:W-:-:S04]  /*26350*/  IADD3 R18, P0, PT, R18, 0x8, RZ ;  /* 0x0000000812127810 */ /* 0x000fc80007f1e0ff */
[----:B------:R-:W-:Y:S02]  /*26360*/  IADD3.X R19, PT, PT, RZ, R19, RZ, P0, !PT ;  /* 0x00000013ff137210 */ /* 0x000fe400007fe4ff */
[----:B------:R-:W-:-:S04]  /*26370*/  ISETP.GE.U32.AND P0, PT, R18, R17, PT ;  /* 0x000000111200720c */ /* 0x000fc80003f06070 */
[----:B------:R-:W-:-:S13]  /*26380*/  ISETP.GE.U32.AND.EX P0, PT, R19, R53, PT, P0 ;  /* 0x000000351300720c */ /* 0x000fda0003f06100 */
[----:B------:R-:W-:Y:S05]  /*26390*/  @!P0 BRA `(.L_x_21644) ;  /* 0xfffffffc00908947 */ /* 0x000fea000383ffff */
.L_x_21641:
[----:B------:R-:W-:Y:S05]  /*263a0*/  BSYNC.RECONVERGENT B6 ;  /* 0x0000000000067941 */ /* 0x000fea0003800200 */
.L_x_21640:
        /* <DEDUP_REMOVED lines=21> */
.L_x_21646:
[----:B------:R-:W-:Y:S05]  /*26500*/  BSYNC.RECONVERGENT B6 ;  /* 0x0000000000067941 */ /* 0x000fea0003800200 */
.L_x_21645:
        /* <DEDUP_REMOVED lines=21> */
.L_x_21648:
[----:B------:R-:W-:Y:S05]  /*26660*/  BSYNC.RECONVERGENT B6 ;  /* 0x0000000000067941 */ /* 0x000fea0003800200 */
.L_x_21647:
        /* <DEDUP_REMOVED lines=26> */
.L_x_21650:
[----:B------:R-:W-:Y:S05]  /*26810*/  BSYNC.RECONVERGENT B6 ;  /* 0x0000000000067941 */ /* 0x000fea0003800200 */
.L_x_21649:
        /* <DEDUP_REMOVED lines=24> */
.L_x_21678:
        /* <DEDUP_REMOVED lines=28> */
.L_x_21655:
        /* <DEDUP_REMOVED lines=8> */
.L_x_21656:
[----:B------:R-:W-:Y:S05]  /*26be0*/  BSYNC.RECONVERGENT B1 ;  /* 0x0000000000017941 */ /* 0x000fea0003800200 */
.L_x_21654:
        /* <DEDUP_REMOVED lines=45> */
.L_x_21658:
        /* <DEDUP_REMOVED lines=8> */
.L_x_21659:
[----:B------:R-:W-:Y:S05]  /*26f40*/  BSYNC.RECONVERGENT B1 ;  /* 0x0000000000017941 */ /* 0x000fea0003800200 */
.L_x_21657:
        /* <DEDUP_REMOVED lines=44> */
.L_x_21661:
        /* <DEDUP_REMOVED lines=8> */
.L_x_21662:
[----:B------:R-:W-:Y:S05]  /*27290*/  BSYNC.RECONVERGENT B1 ;  /* 0x0000000000017941 */ /* 0x000fea0003800200 */
.L_x_21660:
        /* <DEDUP_REMOVED lines=44> */
.L_x_21664:
        /* <DEDUP_REMOVED lines=8> */
.L_x_21665:
[----:B------:R-:W-:Y:S05]  /*275e0*/  BSYNC.RECONVERGENT B1 ;  /* 0x0000000000017941 */ /* 0x000fea0003800200 */
.L_x_21663:
        /* <DEDUP_REMOVED lines=44> */
.L_x_21667:
        /* <DEDUP_REMOVED lines=8> */
.L_x_21668:
[----:B------:R-:W-:Y:S05]  /*27930*/  BSYNC.RECONVERGENT B1 ;  /* 0x0000000000017941 */ /* 0x000fea0003800200 */
.L_x_21666:
        /* <DEDUP_REMOVED lines=44> */
.L_x_21670:
        /* <DEDUP_REMOVED lines=8> */
.L_x_21671:
[----:B------:R-:W-:Y:S05]  /*27c80*/  BSYNC.RECONVERGENT B1 ;  /* 0x0000000000017941 */ /* 0x000fea0003800200 */
.L_x_21669:
        /* <DEDUP_REMOVED lines=44> */
.L_x_21673:
        /* <DEDUP_REMOVED lines=8> */
.L_x_21674:
[----:B------:R-:W-:Y:S05]  /*27fd0*/  BSYNC.RECONVERGENT B1 ;  /* 0x0000000000017941 */ /* 0x000fea0003800200 */
.L_x_21672:
        /* <DEDUP_REMOVED lines=44> */
.L_x_21676:
        /* <DEDUP_REMOVED lines=8> */
.L_x_21677:
[----:B------:R-:W-:Y:S05]  /*28320*/  BSYNC.RECONVERGENT B1 ;  /* 0x0000000000017941 */ /* 0x000fea0003800200 */
.L_x_21675:
        /* <DEDUP_REMOVED lines=23> */
.L_x_21653:
[----:B------:R-:W-:-:S07]  /*284a0*/  IADD3 R7, PT, PT, R14, 0x3, RZ ;  /* 0x000000030e077810 */ /* 0x000fce0007ffe0ff */
.L_x_21652:
        /* <DEDUP_REMOVED lines=31> */
.L_x_21681:
        /* <DEDUP_REMOVED lines=8> */
.L_x_21682:
[----:B------:R-:W-:Y:S05]  /*28720*/  BSYNC.RECONVERGENT B0 ;  /* 0x0000000000007941 */ /* 0x000fea0003800200 */
.L_x_21680:
        /* <DEDUP_REMOVED lines=45> */
.L_x_21684:
        /* <DEDUP_REMOVED lines=8> */
.L_x_21685:
[----:B------:R-:W-:Y:S05]  /*28a80*/  BSYNC.RECONVERGENT B0 ;  /* 0x0000000000007941 */ /* 0x000fea0003800200 */
.L_x_21683:
        /* <DEDUP_REMOVED lines=44> */
.L_x_21687:
        /* <DEDUP_REMOVED lines=8> */
.L_x_21688:
[----:B------:R-:W-:Y:S05]  /*28dd0*/  BSYNC.RECONVERGENT B0 ;  /* 0x0000000000007941 */ /* 0x000fea0003800200 */
.L_x_21686:
        /* <DEDUP_REMOVED lines=44> */
.L_x_21690:
        /* <DEDUP_REMOVED lines=8> */
.L_x_21691:
[----:B------:R-:W-:Y:S05]  /*29120*/  BSYNC.RECONVERGENT B0 ;  /* 0x0000000000007941 */ /* 0x000fea0003800200 */
.L_x_21689:
        /* <DEDUP_REMOVED lines=18> */
.L_x_21679:
        /* <DEDUP_REMOVED lines=31> */
.L_x_21694:
        /* <DEDUP_REMOVED lines=8> */
.L_x_21695:
[----:B------:R-:W-:Y:S05]  /*294c0*/  BSYNC.RECONVERGENT B0 ;  /* 0x0000000000007941 */ /* 0x000fea0003800200 */
.L_x_21693:
        /* <DEDUP_REMOVED lines=45> */
.L_x_21697:
        /* <DEDUP_REMOVED lines=8> */
.L_x_21698:
[----:B------:R-:W-:Y:S05]  /*29820*/  BSYNC.RECONVERGENT B0 ;  /* 0x0000000000007941 */ /* 0x000fea0003800200 */
.L_x_21696:
        /* <DEDUP_REMOVED lines=18> */
.L_x_21692:
        /* <DEDUP_REMOVED lines=31> */
.L_x_21700:
[----:B------:R-:W-:Y:S01]  /*29b40*/  IMAD.MOV.U32 R0, RZ, RZ, R3 ;  /* 0x000000ffff007224 */ /* 0x000fe200078e0003 */
[----:B------:R-:W-:-:S07]  /*29b50*/  MOV R3, 0x29b70 ;  /* 0x00029b7000037802 */ /* 0x000fce0000000f00 */
[----:B------:R-:W-:Y:S05]  /*29b60*/  CALL.REL.NOINC `($__internal_51_$__cuda_sm20_rem_s64) ;  /* 0x0000013000407944 */ /* 0x000fea0003c00000 */
[----:B------:R-:W-:-:S07]  /*29b70*/  MOV R5, R0 ;  /* 0x0000000000057202 */ /* 0x000fce0000000f00 */
.L_x_21701:
[----:B------:R-:W-:Y:S05]  /*29b80*/  BSYNC.RECONVERGENT B0 ;  /* 0x0000000000007941 */ /* 0x000fea0003800200 */
.L_x_21699:
        /* <DEDUP_REMOVED lines=10> */
.L_x_21651:
        /* <DEDUP_REMOVED lines=15> */
.L_x_21706:
        /* <DEDUP_REMOVED lines=22> */
.L_x_21705:
[----:B------:R-:W-:Y:S05]  /*29e80*/  BSYNC.RECONVERGENT B7 ;  /* 0x0000000000077941 */ /* 0x000fea0003800200 */
.L_x_21704:
[----:B------:R-:W-:-:S05]  /*29e90*/  IADD3 R18, P0, PT, R18, 0x8, RZ ;  /* 0x0000000812127810 */ /* 0x000fca0007f1e0ff */
[----:B------:R-:W-:Y:S01]  /*29ea0*/  IMAD.X R19, RZ, RZ, R19, P0 ;  /* 0x000000ffff137224 */ /* 0x000fe200000e0613 */
[----:B------:R-:W-:-:S04]  /*29eb0*/  ISETP.GE.U32.AND P0, PT, R18, R23, PT ;  /* 0x000000171200720c */ /* 0x000fc80003f06070 */
[----:B------:R-:W-:-:S13]  /*29ec0*/  ISETP.GE.U32.AND.EX P0, PT, R19, R22, PT, P0 ;  /* 0x000000161300720c */ /* 0x000fda0003f06100 */
[----:B------:R-:W-:Y:S05]  /*29ed0*/  @!P0 BRA `(.L_x_21706) ;  /* 0xfffffffc00908947 */ /* 0x000fea000383ffff */
.L_x_21703:
[----:B------:R-:W-:Y:S05]  /*29ee0*/  BSYNC.RECONVERGENT B6 ;  /* 0x0000000000067941 */ /* 0x000fea0003800200 */
.L_x_21702:
        /* <DEDUP_REMOVED lines=21> */
.L_x_21708:
[----:B------:R-:W-:Y:S05]  /*2a040*/  BSYNC.RECONVERGENT B6 ;  /* 0x0000000000067941 */ /* 0x000fea0003800200 */
.L_x_21707:
        /* <DEDUP_REMOVED lines=21> */
.L_x_21710:
[----:B------:R-:W-:Y:S05]  /*2a1a0*/  BSYNC.RECONVERGENT B6 ;  /* 0x0000000000067941 */ /* 0x000fea0003800200 */
.L_x_21709:
        /* <DEDUP_REMOVED lines=26> */
.L_x_21712:
[----:B------:R-:W-:Y:S05]  /*2a350*/  BSYNC.RECONVERGENT B6 ;  /* 0x0000000000067941 */ /* 0x000fea0003800200 */
.L_x_21711:
        /* <DEDUP_REMOVED lines=23> */
.L_x_21740:
        /* <DEDUP_REMOVED lines=28> */
.L_x_21717:
        /* <DEDUP_REMOVED lines=8> */
.L_x_21718:
[----:B------:R-:W-:Y:S05]  /*2a710*/  BSYNC.RECONVERGENT B1 ;  /* 0x0000000000017941 */ /* 0x000fea0003800200 */
.L_x_21716:
        /* <DEDUP_REMOVED lines=44> */
.L_x_21720:
        /* <DEDUP_REMOVED lines=8> */
.L_x_21721:
[----:B------:R-:W-:Y:S05]  /*2aa60*/  BSYNC.RECONVERGENT B1 ;  /* 0x0000000000017941 */ /* 0x000fea0003800200 */
.L_x_21719:
        /* <DEDUP_REMOVED lines=44> */
.L_x_21723:
        /* <DEDUP_REMOVED lines=8> */
.L_x_21724:
[----:B------:R-:W-:Y:S05]  /*2adb0*/  BSYNC.RECONVERGENT B1 ;  /* 0x0000000000017941 */ /* 0x000fea0003800200 */
.L_x_21722:
        /* <DEDUP_REMOVED lines=44> */
.L_x_21726:
        /* <DEDUP_REMOVED lines=8> */
.L_x_21727:
[----:B------:R-:W-:Y:S05]  /*2b100*/  BSYNC.RECONVERGENT B1 ;  /* 0x0000000000017941 */ /* 0x000fea0003800200 */
.L_x_21725:
        /* <DEDUP_REMOVED lines=44> */
.L_x_21729:
        /* <DEDUP_REMOVED lines=8> */
.L_x_21730:
[----:B------:R-:W-:Y:S05]  /*2b450*/  BSYNC.RECONVERGENT B1 ;  /* 0x0000000000017941 */ /* 0x000fea0003800200 */
.L_x_21728:
        /* <DEDUP_REMOVED lines=44> */
.L_x_21732:
        /* <DEDUP_REMOVED lines=8> */
.L_x_21733:
[----:B------:R-:W-:Y:S05]  /*2b7a0*/  BSYNC.RECONVERGENT B1 ;  /* 0x0000000000017941 */ /* 0x000fea0003800200 */
.L_x_21731:
        /* <DEDUP_REMOVED lines=44> */
.L_x_21735:
        /* <DEDUP_REMOVED lines=8> */
.L_x_21736:
[----:B------:R-:W-:Y:S05]  /*2baf0*/  BSYNC.RECONVERGENT B1 ;  /* 0x0000000000017941 */ /* 0x000fea0003800200 */
.L_x_21734:
        /* <DEDUP_REMOVED lines=44> */
.L_x_21738:
        /* <DEDUP_REMOVED lines=8> */
.L_x_21739:
[----:B------:R-:W-:Y:S05]  /*2be40*/  BSYNC.RECONVERGENT B1 ;  /* 0x0000000000017941 */ /* 0x000fea0003800200 */
.L_x_21737:
        /* <DEDUP_REMOVED lines=23> */
.L_x_21715:
[----:B------:R-:W-:-:S07]  /*2bfc0*/  IADD3 R17, PT, PT, R17, 0x3, RZ ;  /* 0x0000000311117810 */ /* 0x000fce0007ffe0ff */
.L_x_21714:
        /* <DEDUP_REMOVED lines=31> */
.L_x_21743:
        /* <DEDUP_REMOVED lines=8> */
.L_x_21744:
[----:B------:R-:W-:Y:S05]  /*2c240*/  BSYNC.RECONVERGENT B0 ;  /* 0x0000000000007941 */ /* 0x000fea0003800200 */
.L_x_21742:
        /* <DEDUP_REMOVED lines=44> */
.L_x_21746:
        /* <DEDUP_REMOVED lines=8> */
.L_x_21747:
[----:B------:R-:W-:Y:S05]  /*2c590*/  BSYNC.RECONVERGENT B0 ;  /* 0x0000000000007941 */ /* 0x000fea0003800200 */
.L_x_21745:
        /* <DEDUP_REMOVED lines=44> */
.L_x_21749:
        /* <DEDUP_REMOVED lines=8> */
.L_x_21750:
[----:B------:R-:W-:Y:S05]  /*2c8e0*/  BSYNC.RECONVERGENT B0 ;  /* 0x0000000000007941 */ /* 0x000fea0003800200 */
.L_x_21748:
        /* <DEDUP_REMOVED lines=44> */
.L_x_21752:
        /* <DEDUP_REMOVED lines=8> */
.L_x_21753:
[----:B------:R-:W-:Y:S05]  /*2cc30*/  BSYNC.RECONVERGENT B0 ;  /* 0x0000000000007941 */ /* 0x000fea0003800200 */
.L_x_21751:
        /* <DEDUP_REMOVED lines=18> */
.L_x_21741:
        /* <DEDUP_REMOVED lines=31> */
.L_x_21756:
        /* <DEDUP_REMOVED lines=8> */
.L_x_21757:
[----:B------:R-:W-:Y:S05]  /*2cfd0*/  BSYNC.RECONVERGENT B0 ;  /* 0x0000000000007941 */ /* 0x000fea0003800200 */
.L_x_21755:
        /* <DEDUP_REMOVED lines=45> */
.L_x_21759:
        /* <DEDUP_REMOVED lines=8> */
.L_x_21760:
[----:B------:R-:W-:Y:S05]  /*2d330*/  BSYNC.RECONVERGENT B0 ;  /* 0x0000000000007941 */ /* 0x000fea0003800200 */
.L_x_21758:
        /* <DEDUP_REMOVED lines=18> */
.L_x_21754:
        /* <DEDUP_REMOVED lines=31> */
.L_x_21762:
[----:B------:R-:W-:Y:S01]  /*2d650*/  MOV R0, R3 ;  /* 0x0000000300007202 */ /* 0x000fe20000000f00 */
[----:B------:R-:W-:Y:S01]  /*2d660*/  IMAD.MOV.U32 R15, RZ, RZ, R24 ;  /* 0x000000ffff0f7224 */ /* 0x000fe200078e0018 */
[----:B------:R-:W-:-:S07]  /*2d670*/  MOV R3, 0x2d690 ;  /* 0x0002d69000037802 */ /* 0x000fce0000000f00 */
[----:B------:R-:W-:Y:S05]  /*2d680*/  CALL.REL.NOINC `($__internal_51_$__cuda_sm20_rem_s64) ;  /* 0x000000f400787944 */ /* 0x000fea0003c00000 */
[----:B------:R-:W-:-:S07]  /*2d690*/  MOV R5, R0 ;  /* 0x0000000000057202 */ /* 0x000fce0000000f00 */
.L_x_21763:
[----:B------:R-:W-:Y:S05]  /*2d6a0*/  BSYNC.RECONVERGENT B0 ;  /* 0x0000000000007941 */ /* 0x000fea0003800200 */
.L_x_21761:
        /* <DEDUP_REMOVED lines=10> */
.L_x_21713:
        /* <DEDUP_REMOVED lines=15> */
.L_x_21768:
        /* <DEDUP_REMOVED lines=22> */
.L_x_21767:
[----:B------:R-:W-:Y:S05]  /*2d9a0*/  BSYNC.RECONVERGENT B7 ;  /* 0x0000000000077941 */ /* 0x000fea0003800200 */
.L_x_21766:
[----:B------:R-:W-:-:S05]  /*2d9b0*/  IADD3 R18, P0, PT, R18, 0x8, RZ ;  /* 0x0000000812127810 */ /* 0x000fca0007f1e0ff */
[----:B------:R-:W-:Y:S01]  /*2d9c0*/  IMAD.X R19, RZ, RZ, R19, P0 ;  /* 0x000000ffff137224 */ /* 0x000fe200000e0613 */
[----:B------:R-:W-:-:S04]  /*2d9d0*/  ISETP.GE.U32.AND P0, PT, R18, R17, PT ;  /* 0x000000111200720c */ /* 0x000fc80003f06070 */
[----:B------:R-:W-:-:S13]  /*2d9e0*/  ISETP.GE.U32.AND.EX P0, PT, R19, R22, PT, P0 ;  /* 0x000000161300720c */ /* 0x000fda0003f06100 */
[----:B------:R-:W-:Y:S05]  /*2d9f0*/  @!P0 BRA `(.L_x_21768) ;  /* 0xfffffffc00908947 */ /* 0x000fea000383ffff */
.L_x_21765:
[----:B------:R-:W-:Y:S05]  /*2da00*/  BSYNC.RECONVERGENT B6 ;  /* 0x0000000000067941 */ /* 0x000fea0003800200 */
.L_x_21764:
        /* <DEDUP_REMOVED lines=21> */
.L_x_21770:
[----:B------:R-:W-:Y:S05]  /*2db60*/  BSYNC.RECONVERGENT B6 ;  /* 0x0000000000067941 */ /* 0x000fea0003800200 */
.L_x_21769:
        /* <DEDUP_REMOVED lines=21> */
.L_x_21772:
[----:B------:R-:W-:Y:S05]  /*2dcc0*/  BSYNC.RECONVERGENT B6 ;  /* 0x0000000000067941 */ /* 0x000fea0003800200 */
.L_x_21771:
        /* <DEDUP_REMOVED lines=26> */
.L_x_21774:
[----:B------:R-:W-:Y:S05]  /*2de70*/  BSYNC.RECONVERGENT B6 ;  /* 0x0000000000067941 */ /* 0x000fea0003800200 */
.L_x_21773:
        /* <DEDUP_REMOVED lines=24> */
.L_x_21802:
        /* <DEDUP_REMOVED lines=28> */
.L_x_21779:
        /* <DEDUP_REMOVED lines=8> */
.L_x_21780:
[----:B------:R-:W-:Y:S05]  /*2e240*/  BSYNC.RECONVERGENT B1 ;  /* 0x0000000000017941 */ /* 0x000fea0003800200 */
.L_x_21778:
        /* <DEDUP_REMOVED lines=45> */
.L_x_21782:
        /* <DEDUP_REMOVED lines=8> */
.L_x_21783:
[----:B------:R-:W-:Y:S05]  /*2e5a0*/  BSYNC.RECONVERGENT B1 ;  /* 0x0000000000017941 */ /* 0x000fea0003800200 */
.L_x_21781:
        /* <DEDUP_REMOVED lines=44> */
.L_x_21785:
        /* <DEDUP_REMOVED lines=8> */
.L_x_21786:
[----:B------:R-:W-:Y:S05]  /*2e8f0*/  BSYNC.RECONVERGENT B1 ;  /* 0x0000000000017941 */ /* 0x000fea0003800200 */
.L_x_21784:
        /* <DEDUP_REMOVED lines=44> */
.L_x_21788:
        /* <DEDUP_REMOVED lines=8> */
.L_x_21789:
[----:B------:R-:W-:Y:S05]  /*2ec40*/  BSYNC.RECONVERGENT B1 ;  /* 0x0000000000017941 */ /* 0x000fea0003800200 */
.L_x_21787:
        /* <DEDUP_REMOVED lines=44> */
.L_x_21791:
        /* <DEDUP_REMOVED lines=8> */
.L_x_21792:
[----:B------:R-:W-:Y:S05]  /*2ef90*/  BSYNC.RECONVERGENT B1 ;  /* 0x0000000000017941 */ /* 0x000fea0003800200 */
.L_x_21790:
        /* <DEDUP_REMOVED lines=44> */
.L_x_21794:
        /* <DEDUP_REMOVED lines=8> */
.L_x_21795:
[----:B------:R-:W-:Y:S05]  /*2f2e0*/  BSYNC.RECONVERGENT B1 ;  /* 0x0000000000017941 */ /* 0x000fea0003800200 */
.L_x_21793:
        /* <DEDUP_REMOVED lines=44> */
.L_x_21797:
        /* <DEDUP_REMOVED lines=8> */
.L_x_21798:
[----:B------:R-:W-:Y:S05]  /*2f630*/  BSYNC.RECONVERGENT B1 ;  /* 0x0000000000017941 */ /* 0x000fea0003800200 */
.L_x_21796:
        /* <DEDUP_REMOVED lines=44> */
.L_x_21800:
        /* <DEDUP_REMOVED lines=8> */
.L_x_21801:
[----:B------:R-:W-:Y:S05]  /*2f980*/  BSYNC.RECONVERGENT B1 ;  /* 0x0000000000017941 */ /* 0x000fea0003800200 */
.L_x_21799:
        /* <DEDUP_REMOVED lines=23> */
.L_x_21777:
[----:B------:R-:W-:-:S07]  /*2fb00*/  IADD3 R17, PT, PT, R24, 0x3, RZ ;  /* 0x0000000318117810 */ /* 0x000fce0007ffe0ff */
.L_x_21776:
        /* <DEDUP_REMOVED lines=31> */
.L_x_21805:
        /* <DEDUP_REMOVED lines=8> */
.L_x_21806:
[----:B------:R-:W-:Y:S05]  /*2fd80*/  BSYNC.RECONVERGENT B0 ;  /* 0x0000000000007941 */ /* 0x000fea0003800200 */
.L_x_21804:
        /* <DEDUP_REMOVED lines=45> */
.L_x_21808:
        /* <DEDUP_REMOVED lines=8> */
.L_x_21809:
[----:B------:R-:W-:Y:S05]  /*300e0*/  BSYNC.RECONVERGENT B0 ;  /* 0x0000000000007941 */ /* 0x000fea0003800200 */
.L_x_21807:
        /* <DEDUP_REMOVED lines=44> */
.L_x_21811:
        /* <DEDUP_REMOVED lines=8> */
.L_x_21812:
[----:B------:R-:W-:Y:S05]  /*30430*/  BSYNC.RECONVERGENT B0 ;  /* 0x0000000000007941 */ /* 0x000fea0003800200 */
.L_x_21810:
        /* <DEDUP_REMOVED lines=44> */
.L_x_21814:
        /* <DEDUP_REMOVED lines=8> */
.L_x_21815:
[----:B------:R-:W-:Y:S05]  /*30780*/  BSYNC.RECONVERGENT B0 ;  /* 0x0000000000007941 */ /* 0x000fea0003800200 */
.L_x_21813:
        /* <DEDUP_REMOVED lines=18> */
.L_x_21803:
        /* <DEDUP_REMOVED lines=31> */
.L_x_21818:
        /* <DEDUP_REMOVED lines=8> */
.L_x_21819:
[----:B------:R-:W-:Y:S05]  /*30b20*/  BSYNC.RECONVERGENT B0 ;  /* 0x0000000000007941 */ /* 0x000fea0003800200 */
.L_x_21817:
        /* <DEDUP_REMOVED lines=45> */
.L_x_21821:
        /* <DEDUP_REMOVED lines=8> */
.L_x_21822:
[----:B------:R-:W-:Y:S05]  /*30e80*/  BSYNC.RECONVERGENT B0 ;  /* 0x0000000000007941 */ /* 0x000fea0003800200 */
.L_x_21820:
        /* <DEDUP_REMOVED lines=18> */
.L_x_21816:
        /* <DEDUP_REMOVED lines=31> */
.L_x_21824:
[----:B------:R-:W-:Y:S01]  /*311a0*/  IMAD.MOV.U32 R0, RZ, RZ, R3 ;  /* 0x000000ffff007224 */ /* 0x000fe200078e0003 */
[----:B------:R-:W-:Y:S01]  /*311b0*/  MOV R15, R27 ;  /* 0x0000001b000f7202 */ /* 0x000fe20000000f00 */
[----:B------:R-:W-:Y:S01]  /*311c0*/  IMAD.MOV.U32 R6, RZ, RZ, R26 ;  /* 0x000000ffff067224 */ /* 0x000fe200078e001a */
[----:B------:R-:W-:-:S07]  /*311d0*/  MOV R3, 0x311f0 ;  /* 0x000311f000037802 */ /* 0x000fce0000000f00 */
[----:B------:R-:W-:Y:S05]  /*311e0*/  CALL.REL.NOINC `($__internal_51_$__cuda_sm20_rem_s64) ;  /* 0x000000b800a07944 */ /* 0x000fea0003c00000 */
[----:B------:R-:W-:-:S07]  /*311f0*/  MOV R5, R0 ;  /* 0x0000000000057202 */ /* 0x000fce0000000f00 */
.L_x_21825:
[----:B------:R-:W-:Y:S05]  /*31200*/  BSYNC.RECONVERGENT B0 ;  /* 0x0000000000007941 */ /* 0x000fea0003800200 */
.L_x_21823:
        /* <DEDUP_REMOVED lines=10> */
.L_x_21775:
        /* <DEDUP_REMOVED lines=15> */
.L_x_21830:
        /* <DEDUP_REMOVED lines=22> */
.L_x_21829:
[----:B------:R-:W-:Y:S05]  /*31500*/  BSYNC.RECONVERGENT B7 ;  /* 0x0000000000077941 */ /* 0x000fea0003800200 */
.L_x_21828:
[----:B------:R-:W-:-:S05]  /*31510*/  IADD3 R18, P0, PT, R18, 0x8, RZ ;  /* 0x0000000812127810 */ /* 0x000fca0007f1e0ff */
[----:B------:R-:W-:Y:S01]  /*31520*/  IMAD.X R19, RZ, RZ, R19, P0 ;  /* 0x000000ffff137224 */ /* 0x000fe200000e0613 */
[----:B------:R-:W-:-:S04]  /*31530*/  ISETP.GE.U32.AND P0, PT, R18, R17, PT ;  /* 0x000000111200720c */ /* 0x000fc80003f06070 */
[----:B------:R-:W-:-:S13]  /*31540*/  ISETP.GE.U32.AND.EX P0, PT, R19, R22, PT, P0 ;  /* 0x000000161300720c */ /* 0x000fda0003f06100 */
[----:B------:R-:W-:Y:S05]  /*31550*/  @!P0 BRA `(.L_x_21830) ;  /* 0xfffffffc00908947 */ /* 0x000fea000383ffff */
.L_x_21827:
[----:B------:R-:W-:Y:S05]  /*31560*/  BSYNC.RECONVERGENT B6 ;  /* 0x0000000000067941 */ /* 0x000fea0003800200 */
.L_x_21826:
        /* <DEDUP_REMOVED lines=21> */
.L_x_21832:
[----:B------:R-:W-:Y:S05]  /*316c0*/  BSYNC.RECONVERGENT B6 ;  /* 0x0000000000067941 */ /* 0x000fea0003800200 */
.L_x_21831:
        /* <DEDUP_REMOVED lines=21> */
.L_x_21834:
[----:B------:R-:W-:Y:S05]  /*31820*/  BSYNC.RECONVERGENT B6 ;  /* 0x0000000000067941 */ /* 0x000fea0003800200 */
.L_x_21833:
        /* <DEDUP_REMOVED lines=26> */
.L_x_21836:
[----:B------:R-:W-:Y:S05]  /*319d0*/  BSYNC.RECONVERGENT B6 ;  /* 0x0000000000067941 */ /* 0x000fea0003800200 */
.L_x_21835:
        /* <DEDUP_REMOVED lines=24> */
.L_x_21864:
        /* <DEDUP_REMOVED lines=28> */
.L_x_21841:
        /* <DEDUP_REMOVED lines=8> */
.L_x_21842:
[----:B------:R-:W-:Y:S05]  /*31da0*/  BSYNC.RECONVERGENT B1 ;  /* 0x0000000000017941 */ /* 0x000fea0003800200 */
.L_x_21840:
        /* <DEDUP_REMOVED lines=45> */
.L_x_21844:
        /* <DEDUP_REMOVED lines=8> */
.L_x_21845:
[----:B------:R-:W-:Y:S05]  /*32100*/  BSYNC.RECONVERGENT B1 ;  /* 0x0000000000017941 */ /* 0x000fea0003800200 */
.L_x_21843:
        /* <DEDUP_REMOVED lines=44> */
.L_x_21847:
        /* <DEDUP_REMOVED lines=8> */
.L_x_21848:
[----:B------:R-:W-:Y:S05]  /*32450*/  BSYNC.RECONVERGENT B1 ;  /* 0x0000000000017941 */ /* 0x000fea0003800200 */
.L_x_21846:
        /* <DEDUP_REMOVED lines=44> */
.L_x_21850:
        /* <DEDUP_REMOVED lines=8> */
.L_x_21851:
[----:B------:R-:W-:Y:S05]  /*327a0*/  BSYNC.RECONVERGENT B1 ;  /* 0x0000000000017941 */ /* 0x000fea0003800200 */
.L_x_21849:
        /* <DEDUP_REMOVED lines=44> */
.L_x_21853:
        /* <DEDUP_REMOVED lines=8> */
.L_x_21854:
[----:B------:R-:W-:Y:S05]  /*32af0*/  BSYNC.RECONVERGENT B1 ;  /* 0x0000000000017941 */ /* 0x000fea0003800200 */
.L_x_21852:
        /* <DEDUP_REMOVED lines=44> */
.L_x_21856:
        /* <DEDUP_REMOVED lines=8> */
.L_x_21857:
[----:B------:R-:W-:Y:S05]  /*32e40*/  BSYNC.RECONVERGENT B1 ;  /* 0x0000000000017941 */ /* 0x000fea0003800200 */
.L_x_21855:
        /* <DEDUP_REMOVED lines=45> */
.L_x_21859:
[----:B------:R-:W-:Y:S01]  /*33120*/  IMAD.MOV.U32 R4, RZ, RZ, R20 ;  /* 0x000000ffff047224 */ /* 0x000fe200078e0014 */
[----:B------:R-:W-:Y:S01]  /*33130*/  MOV R5, R21 ;  /* 0x0000001500057202 */ /* 0x000fe20000000f00 */
[----:B------:R-:W-:Y:S01]  /*33140*/  IMAD.MOV.U32 R3, RZ, RZ, R7 ;  /* 0x000000ffff037224 */ /* 0x000fe200078e0007 */
[----:B------:R-:W-:Y:S02]  /*33150*/  MOV R2, R6 ;  /* 0x0000000600027202 */ /* 0x000fe40000000f00 */
[----:B------:R-:W-:-:S07]  /*33160*/  MOV R0, 0x33180 ;  /* 0x0003318000007802 */ /* 0x000fce0000000f00 */
[----:B------:R-:W-:Y:S05]  /*33170*/  CALL.REL.NOINC `($__internal_50_$__cuda_sm20_div_s64) ;  /* 0x0000009400607944 */ /* 0x000fea0003c00000 */
[----:B------:R-:W-:Y:S02]  /*33180*/  MOV R18, R4 ;  /* 0x0000000400127202 */ /* 0x000fe40000000f00 */
[----:B------:R-:W-:-:S07]  /*33190*/  MOV R19, R5 ;  /* 0x0000000500137202 */ /* 0x000fce0000000f00 */
.L_x_21860:
[----:B------:R-:W-:Y:S05]  /*331a0*/  BSYNC.RECONVERGENT B1 ;  /* 0x0000000000017941 */ /* 0x000fea0003800200 */
.L_x_21858:
        /* <DEDUP_REMOVED lines=44> */
.L_x_21862:
        /* <DEDUP_REMOVED lines=8> */
.L_x_21863:
[----:B------:R-:W-:Y:S05]  /*334f0*/  BSYNC.RECONVERGENT B1 ;  /* 0x0000000000017941 */ /* 0x000fea0003800200 */
.L_x_21861:
        /* <DEDUP_REMOVED lines=23> */
.L_x_21839:
[----:B------:R-:W-:-:S07]  /*33670*/  IADD3 R14, PT, PT, R25, 0x3, RZ ;  /* 0x00000003190e7810 */ /* 0x000fce0007ffe0ff */
.L_x_21838:
        /* <DEDUP_REMOVED lines=31> */
.L_x_21867:
[----:B------:R-:W-:Y:S01]  /*33870*/  MOV R4, R29 ;  /* 0x0000001d00047202 */ /* 0x000fe20000000f00 */
[----:B------:R-:W-:Y:S01]  /*33880*/  IMAD.MOV.U32 R2, RZ, RZ, R22 ;  /* 0x000000ffff027224 */ /* 0x000fe200078e0016 */
[----:B------:R-:W-:Y:S02]  /*33890*/  MOV R5, R28 ;  /* 0x0000001c00057202 */ /* 0x000fe40000000f00 */
[----:B------:R-:W-:Y:S02]  /*338a0*/  MOV R3, R23 ;  /* 0x0000001700037202 */ /* 0x000fe40000000f00 */
[----:B------:R-:W-:-:S07]  /*338b0*/  MOV R0, 0x338d0 ;  /* 0x000338d000007802 */ /* 0x000fce0000000f00 */
[----:B------:R-:W-:Y:S05]  /*338c0*/  CALL.REL.NOINC `($__internal_50_$__cuda_sm20_div_s64) ;  /* 0x0000008c008c7944 */ /* 0x000fea0003c00000 */
[----:B------:R-:W-:Y:S01]  /*338d0*/  MOV R18, R4 ;  /* 0x0000000400127202 */ /* 0x000fe20000000f00 */
[----:B------:R-:W-:-:S07]  /*338e0*/  IMAD.MOV.U32 R19, RZ, RZ, R5 ;  /* 0x000000ffff137224 */ /* 0x000fce00078e0005 */
.L_x_21868:
[----:B------:R-:W-:Y:S05]  /*338f0*/  BSYNC.RECONVERGENT B0 ;  /* 0x0000000000007941 */ /* 0x000fea0003800200 */
.L_x_21866:
        /* <DEDUP_REMOVED lines=45> */
.L_x_21870:
[----:B------:R-:W-:Y:S01]  /*33bd0*/  MOV R4, R18 ;  /* 0x0000001200047202 */ /* 0x000fe20000000f00 */
[----:B------:R-:W-:Y:S01]  /*33be0*/  IMAD.MOV.U32 R5, RZ, RZ, R19 ;  /* 0x000000ffff057224 */ /* 0x000fe200078e0013 */
[----:B------:R-:W-:Y:S02]  /*33bf0*/  MOV R2, R20 ;  /* 0x0000001400027202 */ /* 0x000fe40000000f00 */
[----:B------:R-:W-:Y:S02]  /*33c00*/  MOV R3, R21 ;  /* 0x0000001500037202 */ /* 0x000fe40000000f00 */
[----:B------:R-:W-:-:S07]  /*33c10*/  MOV R0, 0x33c30 ;  /* 0x00033c3000007802 */ /* 0x000fce0000000f00 */
[----:B------:R-:W-:Y:S05]  /*33c20*/  CALL.REL.NOINC `($__internal_50_$__cuda_sm20_div_s64) ;  /* 0x0000008800b47944 */ /* 0x000fea0003c00000 */
[----:B------:R-:W-:Y:S01]  /*33c30*/  IMAD.MOV.U32 R6, RZ, RZ, R4 ;  /* 0x000000ffff067224 */ /* 0x000fe200078e0004 */
[----:B------:R-:W-:-:S07]  /*33c40*/  MOV R7, R5 ;  /* 0x0000000500077202 */ /* 0x000fce0000000f00 */
.L_x_21871:
[----:B------:R-:W-:Y:S05]  /*33c50*/  BSYNC.RECONVERGENT B0 ;  /* 0x0000000000007941 */ /* 0x000fea0003800200 */
.L_x_21869:
        /* <DEDUP_REMOVED lines=44> */
.L_x_21873:
        /* <DEDUP_REMOVED lines=8> */
.L_x_21874:
[----:B------:R-:W-:Y:S05]  /*33fa0*/  BSYNC.RECONVERGENT B0 ;  /* 0x0000000000007941 */ /* 0x000fea0003800200 */
.L_x_21872:
        /* <DEDUP_REMOVED lines=44> */
.L_x_21876:
        /* <DEDUP_REMOVED lines=8> */
.L_x_21877:
[----:B------:R-:W-:Y:S05]  /*342f0*/  BSYNC.RECONVERGENT B0 ;  /* 0x0000000000007941 */ /* 0x000fea0003800200 */
.L_x_21875:
        /* <DEDUP_REMOVED lines=18> */
.L_x_21865:
        /* <DEDUP_REMOVED lines=31> */
.L_x_21880:
        /* <DEDUP_REMOVED lines=8> */
.L_x_21881:
[----:B------:R-:W-:Y:S05]  /*34690*/  BSYNC.RECONVERGENT B0 ;  /* 0x0000000000007941 */ /* 0x000fea0003800200 */
.L_x_21879:
        /* <DEDUP_REMOVED lines=45> */
.L_x_21883:
        /* <DEDUP_REMOVED lines=8> */
.L_x_21884:
[----:B------:R-:W-:Y:S05]  /*349f0*/  BSYNC.RECONVERGENT B0 ;  /* 0x0000000000007941 */ /* 0x000fea0003800200 */
.L_x_21882:
        /* <DEDUP_REMOVED lines=18> */
.L_x_21878:
        /* <DEDUP_REMOVED lines=31> */
.L_x_21886:
[----:B------:R-:W-:Y:S01]  /*34d10*/  MOV R0, R3 ;  /* 0x0000000300007202 */ /* 0x000fe20000000f00 */
[----:B------:R-:W-:Y:S01]  /*34d20*/  IMAD.MOV.U32 R15, RZ, RZ, R29 ;  /* 0x000000ffff0f7224 */ /* 0x000fe200078e001d */
[----:B------:R-:W-:Y:S02]  /*34d30*/  MOV R6, R28 ;  /* 0x0000001c00067202 */ /* 0x000fe40000000f00 */
[----:B------:R-:W-:-:S07]  /*34d40*/  MOV R3, 0x34d60 ;  /* 0x00034d6000037802 */ /* 0x000fce0000000f00 */
[----:B------:R-:W-:Y:S05]  /*34d50*/  CALL.REL.NOINC `($__internal_51_$__cuda_sm20_rem_s64) ;  /* 0x0000007c00c47944 */ /* 0x000fea0003c00000 */
[----:B------:R-:W-:-:S07]  /*34d60*/  MOV R5, R0 ;  /* 0x0000000000057202 */ /* 0x000fce0000000f00 */
.L_x_21887:
[----:B------:R-:W-:Y:S05]  /*34d70*/  BSYNC.RECONVERGENT B0 ;  /* 0x0000000000007941 */ /* 0x000fea0003800200 */
.L_x_21885:
        /* <DEDUP_REMOVED lines=10> */
.L_x_21837:
        /* <DEDUP_REMOVED lines=15> */
.L_x_21892:
        /* <DEDUP_REMOVED lines=22> */
.L_x_21891:
[----:B------:R-:W-:Y:S05]  /*35070*/  BSYNC.RECONVERGENT B7 ;  /* 0x0000000000077941 */ /* 0x000fea0003800200 */
.L_x_21890:
[----:B------:R-:W-:-:S04]  /*35080*/  IADD3 R18, P0, PT, R18, 0x8, RZ ;  /* 0x0000000812127810 */ /* 0x000fc80007f1e0ff */
[----:B------:R-:W-:Y:S02]  /*35090*/  IADD3.X R19, PT, PT, RZ, R19, RZ, P0, !PT ;  /* 0x00000013ff137210 */ /* 0x000fe400007fe4ff */
[----:B------:R-:W-:-:S04]  /*350a0*/  ISETP.GE.U32.AND P0, PT, R18, R17, PT ;  /* 0x000000111200720c */ /* 0x000fc80003f06070 */
[----:B------:R-:W-:-:S13]  /*350b0*/  ISETP.GE.U32.AND.EX P0, PT, R19, R22, PT, P0 ;  /* 0x000000161300720c */ /* 0x000fda0003f06100 */
[----:B------:R-:W-:Y:S05]  /*350c0*/  @!P0 BRA `(.L_x_21892) ;  /* 0xfffffffc00908947 */ /* 0x000fea000383ffff */
.L_x_21889:
[----:B------:R-:W-:Y:S05]  /*350d0*/  BSYNC.RECONVERGENT B6 ;  /* 0x0000000000067941 */ /* 0x000fea0003800200 */
.L_x_21888:
        /* <DEDUP_REMOVED lines=21> */
.L_x_21894:
[----:B------:R-:W-:Y:S05]  /*35230*/  BSYNC.RECONVERGENT B6 ;  /* 0x0000000000067941 */ /* 0x000fea0003800200 */
.L_x_21893:
        /* <DEDUP_REMOVED lines=21> */
.L_x_21896:
[----:B------:R-:W-:Y:S05]  /*35390*/  BSYNC.RECONVERGENT B6 ;  /* 0x0000000000067941 */ /* 0x000fea0003800200 */
.L_x_21895:
        /* <DEDUP_REMOVED lines=26> */
.L_x_21898:
[----:B------:R-:W-:Y:S05]  /*35540*/  BSYNC.RECONVERGENT B6 ;  /* 0x0000000000067941 */ /* 0x000fea0003800200 */
.L_x_21897:
        /* <DEDUP_REMOVED lines=24> */
.L_x_21926:
        /* <DEDUP_REMOVED lines=28> */
.L_x_21903:
        /* <DEDUP_REMOVED lines=8> */
.L_x_21904:
[----:B------:R-:W-:Y:S05]  /*35910*/  BSYNC.RECONVERGENT B1 ;  /* 0x0000000000017941 */ /* 0x000fea0003800200 */
.L_x_21902:
        /* <DEDUP_REMOVED lines=45> */
.L_x_21906:
        /* <DEDUP_REMOVED lines=8> */
.L_x_21907:
[----:B------:R-:W-:Y:S05]  /*35c70*/  BSYNC.RECONVERGENT B1 ;  /* 0x0000000000017941 */ /* 0x000fea0003800200 */
.L_x_21905:
        /* <DEDUP_REMOVED lines=44> */
.L_x_21909:
        /* <DEDUP_REMOVED lines=8> */
.L_x_21910:
[----:B------:R-:W-:Y:S05]  /*35fc0*/  BSYNC.RECONVERGENT B1 ;  /* 0x0000000000017941 */ /* 0x000fea0003800200 */
.L_x_21908:
        /* <DEDUP_REMOVED lines=44> */
.L_x_21912:
        /* <DEDUP_REMOVED lines=8> */
.L_x_21913:
[----:B------:R-:W-:Y:S05]  /*36310*/  BSYNC.RECONVERGENT B1 ;  /* 0x0000000000017941 */ /* 0x000fea0003800200 */
.L_x_21911:
        /* <DEDUP_REMOVED lines=44> */
.L_x_21915:
        /* <DEDUP_REMOVED lines=8> */
.L_x_21916:
[----:B------:R-:W-:Y:S05]  /*36660*/  BSYNC.RECONVERGENT B1 ;  /* 0x0000000000017941 */ /* 0x000fea0003800200 */
.L_x_21914:
        /* <DEDUP_REMOVED lines=44> */
.L_x_21918:
        /* <DEDUP_REMOVED lines=8> */
.L_x_21919:
[----:B------:R-:W-:Y:S05]  /*369b0*/  BSYNC.RECONVERGENT B1 ;  /* 0x0000000000017941 */ /* 0x000fea0003800200 */
.L_x_21917:
        /* <DEDUP_REMOVED lines=44> */
.L_x_21921:
        /* <DEDUP_REMOVED lines=8> */
.L_x_21922:
[----:B------:R-:W-:Y:S05]  /*36d00*/  BSYNC.RECONVERGENT B1 ;  /* 0x0000000000017941 */ /* 0x000fea0003800200 */
.L_x_21920:
        /* <DEDUP_REMOVED lines=43> */
.L_x_21924:
        /* <DEDUP_REMOVED lines=8> */
.L_x_21925:
[----:B------:R-:W-:Y:S05]  /*37040*/  BSYNC.RECONVERGENT B1 ;  /* 0x0000000000017941 */ /* 0x000fea0003800200 */
.L_x_21923:
        /* <DEDUP_REMOVED lines=22> */
.L_x_21901:
[----:B------:R-:W-:-:S07]  /*371b0*/  VIADD R14, R24, 0x3 ;  /* 0x00000003180e7836 */ /* 0x000fce0000000000 */
.L_x_21900:
        /* <DEDUP_REMOVED lines=31> */
.L_x_21929:
        /* <DEDUP_REMOVED lines=8> */
.L_x_21930:
[----:B------:R-:W-:Y:S05]  /*37430*/  BSYNC.RECONVERGENT B0 ;  /* 0x0000000000007941 */ /* 0x000fea0003800200 */
.L_x_21928:
        /* <DEDUP_REMOVED lines=45> */
.L_x_21932:
        /* <DEDUP_REMOVED lines=8> */
.L_x_21933:
[----:B------:R-:W-:Y:S05]  /*37790*/  BSYNC.RECONVERGENT B0 ;  /* 0x0000000000007941 */ /* 0x000fea0003800200 */
.L_x_21931:
        /* <DEDUP_REMOVED lines=44> */
.L_x_21935:
        /* <DEDUP_REMOVED lines=8> */
.L_x_21936:
[----:B------:R-:W-:Y:S05]  /*37ae0*/  BSYNC.RECONVERGENT B0 ;  /* 0x0000000000007941 */ /* 0x000fea0003800200 */
.L_x_21934:
        /* <DEDUP_REMOVED lines=44> */
.L_x_21938:
        /* <DEDUP_REMOVED lines=8> */
.L_x_21939:
[----:B------:R-:W-:Y:S05]  /*37e30*/  BSYNC.RECONVERGENT B0 ;  /* 0x0000000000007941 */ /* 0x000fea0003800200 */
.L_x_21937:
        /* <DEDUP_REMOVED lines=18> */
.L_x_21927:
        /* <DEDUP_REMOVED lines=31> */
.L_x_21942:
        /* <DEDUP_REMOVED lines=8> */
.L_x_21943:
[----:B------:R-:W-:Y:S05]  /*381d0*/  BSYNC.RECONVERGENT B0 ;  /* 0x0000000000007941 */ /* 0x000fea0003800200 */
.L_x_21941:
        /* <DEDUP_REMOVED lines=45> */
.L_x_21945:
        /* <DEDUP_REMOVED lines=8> */
.L_x_21946:
[----:B------:R-:W-:Y:S05]  /*38530*/  BSYNC.RECONVERGENT B0 ;  /* 0x0000000000007941 */ /* 0x000fea0003800200 */
.L_x_21944:
        /* <DEDUP_REMOVED lines=18> */
.L_x_21940:
        /* <DEDUP_REMOVED lines=31> */
.L_x_21948:
[----:B------:R-:W-:Y:S01]  /*38850*/  MOV R0, R3 ;  /* 0x0000000300007202 */ /* 0x000fe20000000f00 */
[----:B------:R-:W-:Y:S01]  /*38860*/  IMAD.MOV.U32 R6, RZ, RZ, R26 ;  /* 0x000000ffff067224 */ /* 0x000fe200078e001a */
[----:B------:R-:W-:Y:S02]  /*38870*/  MOV R15, R27 ;  /* 0x0000001b000f7202 */ /* 0x000fe40000000f00 */
[----:B------:R-:W-:-:S07]  /*38880*/  MOV R3, 0x388a0 ;  /* 0x000388a000037802 */ /* 0x000fce0000000f00 */
[----:B------:R-:W-:Y:S05]  /*38890*/  CALL.REL.NOINC `($__internal_51_$__cuda_sm20_rem_s64) ;  /* 0x0000004000f47944 */ /* 0x000fea0003c00000 */
[----:B------:R-:W-:-:S07]  /*388a0*/  MOV R5, R0 ;  /* 0x0000000000057202 */ /* 0x000fce0000000f00 */
.L_x_21949:
[----:B------:R-:W-:Y:S05]  /*388b0*/  BSYNC.RECONVERGENT B0 ;  /* 0x0000000000007941 */ /* 0x000fea0003800200 */
.L_x_21947:
        /* <DEDUP_REMOVED lines=10> */
.L_x_21899:
        /* <DEDUP_REMOVED lines=15> */
.L_x_21954:
        /* <DEDUP_REMOVED lines=22> */
.L_x_21953:
[----:B------:R-:W-:Y:S05]  /*38bb0*/  BSYNC.RECONVERGENT B7 ;  /* 0x0000000000077941 */ /* 0x000fea0003800200 */
.L_x_21952:
[----:B------:R-:W-:-:S04]  /*38bc0*/  IADD3 R18, P0, PT, R18, 0x8, RZ ;  /* 0x0000000812127810 */ /* 0x000fc80007f1e0ff */
[----:B------:R-:W-:Y:S02]  /*38bd0*/  IADD3.X R19, PT, PT, RZ, R19, RZ, P0, !PT ;  /* 0x00000013ff137210 */ /* 0x000fe400007fe4ff */
[----:B------:R-:W-:-:S04]  /*38be0*/  ISETP.GE.U32.AND P0, PT, R18, R17, PT ;  /* 0x000000111200720c */ /* 0x000fc80003f06070 */
[----:B------:R-:W-:-:S13]  /*38bf0*/  ISETP.GE.U32.AND.EX P0, PT, R19, R22, PT, P0 ;  /* 0x000000161300720c */ /* 0x000fda0003f06100 */
[----:B------:R-:W-:Y:S05]  /*38c00*/  @!P0 BRA `(.L_x_21954) ;  /* 0xfffffffc00908947 */ /* 0x000fea000383ffff */
.L_x_21951:
[----:B------:R-:W-:Y:S05]  /*38c10*/  BSYNC.RECONVERGENT B6 ;  /* 0x0000000000067941 */ /* 0x000fea0003800200 */
.L_x_21950:
        /* <DEDUP_REMOVED lines=21> */
.L_x_21956:
[----:B------:R-:W-:Y:S05]  /*38d70*/  BSYNC.RECONVERGENT B6 ;  /* 0x0000000000067941 */ /* 0x000fea0003800200 */
.L_x_21955:
        /* <DEDUP_REMOVED lines=21> */
.L_x_21958:
[----:B------:R-:W-:Y:S05]  /*38ed0*/  BSYNC.RECONVERGENT B6 ;  /* 0x0000000000067941 */ /* 0x000fea0003800200 */
.L_x_21957:
        /* <DEDUP_REMOVED lines=26> */
.L_x_21960:
[----:B------:R-:W-:Y:S05]  /*39080*/  BSYNC.RECONVERGENT B6 ;  /* 0x0000000000067941 */ /* 0x000fea0003800200 */
.L_x_21959:
        /* <DEDUP_REMOVED lines=25> */
.L_x_21988:
        /* <DEDUP_REMOVED lines=27> */
.L_x_21965:
[----:B------:R-:W-:Y:S01]  /*393d0*/  MOV R4, R29 ;  /* 0x0000001d00047202 */ /* 0x000fe20000000f00 */
[----:B------:R-:W-:Y:S01]  /*393e0*/  IMAD.MOV.U32 R2, RZ, RZ, R24 ;  /* 0x000000ffff027224 */ /* 0x000fe200078e0018 */
[----:B------:R-:W-:Y:S02]  /*393f0*/  MOV R5, R28 ;  /* 0x0000001c00057202 */ /* 0x000fe40000000f00 */
[----:B------:R-:W-:Y:S02]  /*39400*/  MOV R3, R25 ;  /* 0x0000001900037202 */ /* 0x000fe40000000f00 */
[----:B------:R-:W-:-:S07]  /*39410*/  MOV R0, 0x39430 ;  /* 0x0003943000007802 */ /* 0x000fce0000000f00 */
[----:B--2---:R-:W-:Y:S05]  /*39420*/  CALL.REL.NOINC `($__internal_50_$__cuda_sm20_div_s64) ;  /* 0x0000003000b47944 */ /* 0x004fea0003c00000 */
[----:B------:R-:W-:Y:S01]  /*39430*/  MOV R18, R4 ;  /* 0x0000000400127202 */ /* 0x000fe20000000f00 */
[----:B------:R-:W-:-:S07]  /*39440*/  IMAD.MOV.U32 R19, RZ, RZ, R5 ;  /* 0x000000ffff137224 */ /* 0x000fce00078e0005 */
.L_x_21966:
[----:B------:R-:W-:Y:S05]  /*39450*/  BSYNC.RECONVERGENT B1 ;  /* 0x0000000000017941 */ /* 0x000fea0003800200 */
.L_x_21964:
        /* <DEDUP_REMOVED lines=43> */
.L_x_21968:
        /* <DEDUP_REMOVED lines=8> */
.L_x_21969:
[----:B------:R-:W-:Y:S05]  /*39790*/  BSYNC.RECONVERGENT B1 ;  /* 0x0000000000017941 */ /* 0x000fea0003800200 */
.L_x_21967:
        /* <DEDUP_REMOVED lines=42> */
.L_x_21971:
        /* <DEDUP_REMOVED lines=8> */
.L_x_21972:
[----:B------:R-:W-:Y:S05]  /*39ac0*/  BSYNC.RECONVERGENT B1 ;  /* 0x0000000000017941 */ /* 0x000fea0003800200 */
.L_x_21970:
        /* <DEDUP_REMOVED lines=42> */
.L_x_21974:
        /* <DEDUP_REMOVED lines=8> */
.L_x_21975:
[----:B------:R-:W-:Y:S05]  /*39df0*/  BSYNC.RECONVERGENT B1 ;  /* 0x0000000000017941 */ /* 0x000fea0003800200 */
.L_x_21973:
        /* <DEDUP_REMOVED lines=42> */
.L_x_21977:
        /* <DEDUP_REMOVED lines=8> */
.L_x_21978:
[----:B------:R-:W-:Y:S05]  /*3a120*/  BSYNC.RECONVERGENT B1 ;  /* 0x0000000000017941 */ /* 0x000fea0003800200 */
.L_x_21976:
        /* <DEDUP_REMOVED lines=42> */
.L_x_21980:
        /* <DEDUP_REMOVED lines=8> */
.L_x_21981:
[----:B------:R-:W-:Y:S05]  /*3a450*/  BSYNC.RECONVERGENT B1 ;  /* 0x0000000000017941 */ /* 0x000fea0003800200 */
.L_x_21979:
        /* <DEDUP_REMOVED lines=42> */
.L_x_21983:
        /* <DEDUP_REMOVED lines=8> */
.L_x_21984:
[----:B------:R-:W-:Y:S05]  /*3a780*/  BSYNC.RECONVERGENT B1 ;  /* 0x0000000000017941 */ /* 0x000fea0003800200 */
.L_x_21982:
        /* <DEDUP_REMOVED lines=41> */
.L_x_21986:
        /* <DEDUP_REMOVED lines=8> */
.L_x_21987:
[----:B------:R-:W-:Y:S05]  /*3aaa0*/  BSYNC.RECONVERGENT B1 ;  /* 0x0000000000017941 */ /* 0x000fea0003800200 */
.L_x_21985:
        /* <DEDUP_REMOVED lines=21> */
.L_x_21963:
[----:B------:R-:W-:-:S07]  /*3ac00*/  IADD3 R16, PT, PT, R26, 0x3, RZ ;  /* 0x000000031a107810 */ /* 0x000fce0007ffe0ff */
.L_x_21962:
        /* <DEDUP_REMOVED lines=31> */
.L_x_21991:
        /* <DEDUP_REMOVED lines=8> */
.L_x_21992:
[----:B------:R-:W-:Y:S05]  /*3ae80*/  BSYNC.RECONVERGENT B0 ;  /* 0x0000000000007941 */ /* 0x000fea0003800200 */
.L_x_21990:
        /* <DEDUP_REMOVED lines=45> */
.L_x_21994:
        /* <DEDUP_REMOVED lines=8> */
.L_x_21995:
[----:B------:R-:W-:Y:S05]  /*3b1e0*/  BSYNC.RECONVERGENT B0 ;  /* 0x0000000000007941 */ /* 0x000fea0003800200 */
.L_x_21993:
        /* <DEDUP_REMOVED lines=44> */
.L_x_21997:
        /* <DEDUP_REMOVED lines=8> */
.L_x_21998:
[----:B------:R-:W-:Y:S05]  /*3b530*/  BSYNC.RECONVERGENT B0 ;  /* 0x0000000000007941 */ /* 0x000fea0003800200 */
.L_x_21996:
        /* <DEDUP_REMOVED lines=44> */
.L_x_22000:
        /* <DEDUP_REMOVED lines=8> */
.L_x_22001:
[----:B------:R-:W-:Y:S05]  /*3b880*/  BSYNC.RECONVERGENT B0 ;  /* 0x0000000000007941 */ /* 0x000fea0003800200 */
.L_x_21999:
        /* <DEDUP_REMOVED lines=18> */
.L_x_21989:
        /* <DEDUP_REMOVED lines=31> */
.L_x_22004:
        /* <DEDUP_REMOVED lines=8> */
.L_x_22005:
[----:B------:R-:W-:Y:S05]  /*3bc20*/  BSYNC.RECONVERGENT B0 ;  /* 0x0000000000007941 */ /* 0x000fea0003800200 */
.L_x_22003:
        /* <DEDUP_REMOVED lines=45> */
.L_x_22007:
        /* <DEDUP_REMOVED lines=8> */
.L_x_22008:
[----:B------:R-:W-:Y:S05]  /*3bf80*/  BSYNC.RECONVERGENT B0 ;  /* 0x0000000000007941 */ /* 0x000fea0003800200 */
.L_x_22006:
        /* <DEDUP_REMOVED lines=18> */
.L_x_22002:
        /* <DEDUP_REMOVED lines=31> */
.L_x_22010:
[----:B------:R-:W-:Y:S01]  /*3c2a0*/  MOV R0, R3 ;  /* 0x0000000300007202 */ /* 0x000fe20000000f00 */
[----:B------:R-:W-:Y:S01]  /*3c2b0*/  IMAD.MOV.U32 R15, RZ, RZ, R29 ;  /* 0x000000ffff0f7224 */ /* 0x000fe200078e001d */
[----:B------:R-:W-:Y:S02]  /*3c2c0*/  MOV R6, R28 ;  /* 0x0000001c00067202 */ /* 0x000fe40000000f00 */
[----:B------:R-:W-:-:S07]  /*3c2d0*/  MOV R3, 0x3c2f0 ;  /* 0x0003c2f000037802 */ /* 0x000fce0000000f00 */
[----:B------:R-:W-:Y:S05]  /*3c2e0*/  CALL.REL.NOINC `($__internal_51_$__cuda_sm20_rem_s64) ;  /* 0x0000000800607944 */ /* 0x000fea0003c00000 */
[----:B------:R-:W-:-:S07]  /*3c2f0*/  MOV R5, R0 ;  /* 0x0000000000057202 */ /* 0x000fce0000000f00 */
.L_x_22011:
[----:B------:R-:W-:Y:S05]  /*3c300*/  BSYNC.RECONVERGENT B0 ;  /* 0x0000000000007941 */ /* 0x000fea0003800200 */
.L_x_22009:
        /* <DEDUP_REMOVED lines=10> */
.L_x_21961:
        /* <DEDUP_REMOVED lines=15> */
.L_x_22016:
        /* <DEDUP_REMOVED lines=22> */
.L_x_22015:
[----:B------:R-:W-:Y:S05]  /*3c600*/  BSYNC.RECONVERGENT B7 ;  /* 0x0000000000077941 */ /* 0x000fea0003800200 */
.L_x_22014:
[----:B------:R-:W-:-:S04]  /*3c610*/  IADD3 R16, P0, PT, R16, 0x8, RZ ;  /* 0x0000000810107810 */ /* 0x000fc80007f1e0ff */
[----:B------:R-:W-:Y:S02]  /*3c620*/  IADD3.X R17, PT, PT, RZ, R17, RZ, P0, !PT ;  /* 0x00000011ff117210 */ /* 0x000fe400007fe4ff */
[----:B------:R-:W-:-:S04]  /*3c630*/  ISETP.GE.U32.AND P0, PT, R16, R19, PT ;  /* 0x000000131000720c */ /* 0x000fc80003f06070 */
[----:B------:R-:W-:-:S13]  /*3c640*/  ISETP.GE.U32.AND.EX P0, PT, R17, R18, PT, P0 ;  /* 0x000000121100720c */ /* 0x000fda0003f06100 */
[----:B------:R-:W-:Y:S05]  /*3c650*/  @!P0 BRA `(.L_x_22016) ;  /* 0xfffffffc00908947 */ /* 0x000fea000383ffff */
.L_x_22013:
[----:B------:R-:W-:Y:S05]  /*3c660*/  BSYNC.RECONVERGENT B6 ;  /* 0x0000000000067941 */ /* 0x000fea0003800200 */
.L_x_22012:
        /* <DEDUP_REMOVED lines=9> */
        .weak           $__internal_50_$__cuda_sm20_div_s64
        .type           $__internal_50_$__cuda_sm20_div_s64,@function
        .size           $__internal_50_$__cuda_sm20_div_s64,($__internal_51_$__cuda_sm20_rem_s64 - $__internal_50_$__cuda_sm20_div_s64)
$__internal_50_$__cuda_sm20_div_s64:
        /* <DEDUP_REMOVED lines=86> */
[----:B------:R-:W-:Y:S05]  /*3cc60*/  RET.REL.NODEC R2 `(_ZN2at6native29vectorized_elementwise_kernelILi4EZZZNS0_67_GLOBAL__N__bb565c37_34_ValidateCompressedIndicesKernel_cu_33a4b88b42_validate_compressed_sparse_indices_kernelILNS2_8CDimNameE0ENS2_18CUDAKernelLauncherENS2_14EmptyVecKernelENS2_8DummyVecELm0EEEvRKNS_6TensorESA_lllENKUlvE1_clEvENKUlvE0_clEvEUllllllE_St5arrayIPcLm6EEEEviT0_T1_) ;  /* 0xfffffc3002e47950 */ /* 0x000fea0003c3ffff */
        .weak           $__internal_51_$__cuda_sm20_rem_s64
        .type           $__internal_51_$__cuda_sm20_rem_s64,@function
        .size           $__internal_51_$__cuda_sm20_rem_s64,(.L_x_34679 - $__internal_51_$__cuda_sm20_rem_s64)
$__internal_51_$__cuda_sm20_rem_s64:
        /* <DEDUP_REMOVED lines=80> */
[----:B------:R-:W-:Y:S06]  /*3d170*/  RET.REL.NODEC R2 `(_ZN2at6native29vectorized_elementwise_kernelILi4EZZZNS0_67_GLOBAL__N__bb565c37_34_ValidateCompressedIndicesKernel_cu_33a4b88b42_validate_compressed_sparse_indices_kernelILNS2_8CDimNameE0ENS2_18CUDAKernelLauncherENS2_14EmptyVecKernelENS2_8DummyVecELm0EEEvRKNS_6TensorESA_lllENKUlvE1_clEvENKUlvE0_clEvEUllllllE_St5arrayIPcLm6EEEEviT0_T1_) ;  /* 0xfffffc2c02a07950 */ /* 0x000fec0003c3ffff */
.L_x_22017:
        /* <DEDUP_REMOVED lines=16> */
.L_x_34679:


//--------------------- .text._ZN2at6native29vectorized_elementwise_kernelILi8EZZZNS0_67_GLOBAL__N__bb565c37_34_ValidateCompressedIndicesKernel_cu_33a4b88b42_validate_compressed_sparse_indices_kernelILNS2_8CDimNameE0ENS2_18CUDAKernelLauncherENS2_14EmptyVecKernelENS2_8DummyVecELm0EEEvRKNS_6TensorESA_lllENKUlvE1_clEvENKUlvE0_clEvEUllllllE_St5arrayIPcLm6EEEEviT0_T1_ --------------------------
	.section	.text._ZN2at6native29vectorized_elementwise_kernelILi8EZZZNS0_67_GLOBAL__N__bb565c37_34_ValidateCompressedIndicesKernel_cu_33a4b88b42_validate_compressed_sparse_indices_kernelILNS2_8CDimNameE0ENS2_18CUDAKernelLauncherENS2_14EmptyVecKernelENS2_8DummyVecELm0EEEvRKNS_6TensorESA_lllENKUlvE1_clEvENKUlvE0_clEvEUllllllE_St5arrayIPcLm6EEEEviT0_T1_,"ax",@progbits
	.align	128
        .global         _ZN2at6native29vectorized_elementwise_kernelILi8EZZZNS0_67_GLOBAL__N__bb565c37_34_ValidateCompressedIndicesKernel_cu_33a4b88b42_validate_compressed_sparse_indices_kernelILNS2_8CDimNameE0ENS2_18CUDAKernelLauncherENS2_14EmptyVecKernelENS2_8DummyVecELm0EEEvRKNS_6TensorESA_lllENKUlvE1_clEvENKUlvE0_clEvEUllllllE_St5arrayIPcLm6EEEEviT0_T1_
        .type           _ZN2at6native29vectorized_elementwise_kernelILi8EZZZNS0_67_GLOBAL__N__bb565c37_34_ValidateCompressedIndicesKernel_cu_33a4b88b42_validate_compressed_sparse_indices_kernelILNS2_8CDimNameE0ENS2_18CUDAKernelLauncherENS2_14EmptyVecKernelENS2_8DummyVecELm0EEEvRKNS_6TensorESA_lllENKUlvE1_clEvENKUlvE0_clEvEUllllllE_St5arrayIPcLm6EEEEviT0_T1_,@function
        .size           _ZN2at6native29vectorized_elementwise_kernelILi8EZZZNS0_67_GLOBAL__N__bb565c37_34_ValidateCompressedIndicesKernel_cu_33a4b88b42_validate_compressed_sparse_indices_kernelILNS2_8CDimNameE0ENS2_18CUDAKernelLauncherENS2_14EmptyVecKernelENS2_8DummyVecELm0EEEvRKNS_6TensorESA_lllENKUlvE1_clEvENKUlvE0_clEvEUllllllE_St5arrayIPcLm6EEEEviT0_T1_,(.L_x_34770 - _ZN2at6native29vectorized_elementwise_kernelILi8EZZZNS0_67_GLOBAL__N__bb565c37_34_ValidateCompressedIndicesKernel_cu_33a4b88b42_validate_compressed_sparse_indices_kernelILNS2_8CDimNameE0ENS2_18CUDAKernelLauncherENS2_14EmptyVecKernelENS2_8DummyVecELm0EEEvRKNS_6TensorESA_lllENKUlvE1_clEvENKUlvE0_clEvEUllllllE_St5arrayIPcLm6EEEEviT0_T1_)
        .other          _ZN2at6native29vectorized_elementwise_kernelILi8EZZZNS0_67_GLOBAL__N__bb565c37_34_ValidateCompressedIndicesKernel_cu_33a4b88b42_validate_compressed_sparse_indices_kernelILNS2_8CDimNameE0ENS2_18CUDAKernelLauncherENS2_14EmptyVecKernelENS2_8DummyVecELm0EEEvRKNS_6TensorESA_lllENKUlvE1_clEvENKUlvE0_clEvEUllllllE_St5arrayIPcLm6EEEEviT0_T1_,@"STO_CUDA_ENTRY STV_DEFAULT"
_ZN2at6native29vectorized_elementwise_kernelILi8EZZZNS0_67_GLOBAL__N__bb565c37_34_ValidateCompressedIndicesKernel_cu_33a4b88b42_validate_compressed_sparse_indices_kernelILNS2_8CDimNameE0ENS2_18CUDAKernelLauncherENS2_14EmptyVecKernelENS2_8DummyVecELm0EEEvRKNS_6TensorESA_lllENKUlvE1_clEvENKUlvE0_clEvEUllllllE_St5arrayIPcLm6EEEEviT0_T1_:
.text._ZN2at6native29vectorized_elementwise_kernelILi8EZZZNS0_67_GLOBAL__N__bb565c37_34_ValidateCompressedIndicesKernel_cu_33a4b88b42_validate_compressed_sparse_indices_kernelILNS2_8CDimNameE0ENS2_18CUDAKernelLauncherENS2_14EmptyVecKernelENS2_8DummyVecELm0EEEvRKNS_6TensorESA_lllENKUlvE1_clEvENKUlvE0_clEvEUllllllE_St5arrayIPcLm6EEEEviT0_T1_:
[----:B------:R-:W-:Y:S01]  /*0000*/  LDC R1, c[0x0][0x37c] ;  /* 0x0000df00ff017b82 */ /* 0x000fe20000000800 */
[----:B------:R-:W-:Y:S05]  /*0010*/  EXIT ;  /* 0x000000000000794d */ /* 0x000fea0003800000 */
.L_x_22018:
        /* <DEDUP_REMOVED lines=14> */
.L_x_34770:


//--------------------- .text._ZN2at6native18elementwise_kernelILi128ELi4EZNS0_15gpu_kernel_implIZZZNS0_67_GLOBAL__N__bb565c37_34_ValidateCompressedIndicesKernel_cu_33a4b88b42_validate_compressed_sparse_indices_kernelILNS3_8CDimNameE0ENS3_18CUDAKernelLauncherENS3_14EmptyVecKernelENS3_8DummyVecELm0EEEvRKNS_6TensorESB_lllENKUlvE1_clEvENKUlvE_clEvEUliiiiiE_EEvRNS_18TensorIteratorBaseERKT_EUliE_EEviT1_ --------------------------
	.section	.text._ZN2at6native18elementwise_kernelILi128ELi4EZNS0_15gpu_kernel_implIZZZNS0_67_GLOBAL__N__bb565c37_34_ValidateCompressedIndicesKernel_cu_33a4b88b42_validate_compressed_sparse_indices_kernelILNS3_8CDimNameE0ENS3_18CUDAKernelLauncherENS3_14EmptyVecKernelENS3_8DummyVecELm0EEEvRKNS_6TensorESB_lllENKUlvE1_clEvENKUlvE_clEvEUliiiiiE_EEvRNS_18TensorIteratorBaseERKT_EUliE_EEviT1_,"ax",@progbits
	.align	128
        .global         _ZN2at6native18elementwise_kernelILi128ELi4EZNS0_15gpu_kernel_implIZZZNS0_67_GLOBAL__N__bb565c37_34_ValidateCompressedIndicesKernel_cu_33a4b88b42_validate_compressed_sparse_indices_kernelILNS3_8CDimNameE0ENS3_18CUDAKernelLauncherENS3_14EmptyVecKernelENS3_8DummyVecELm0EEEvRKNS_6TensorESB_lllENKUlvE1_clEvENKUlvE_clEvEUliiiiiE_EEvRNS_18TensorIteratorBaseERKT_EUliE_EEviT1_
        .type           _ZN2at6native18elementwise_kernelILi128ELi4EZNS0_15gpu_kernel_implIZZZNS0_67_GLOBAL__N__bb565c37_34_ValidateCompressedIndicesKernel_cu_33a4b88b42_validate_compressed_sparse_indices_kernelILNS3_8CDimNameE0ENS3_18CUDAKernelLauncherENS3_14EmptyVecKernelENS3_8DummyVecELm0EEEvRKNS_6TensorESB_lllENKUlvE1_clEvENKUlvE_clEvEUliiiiiE_EEvRNS_18TensorIteratorBaseERKT_EUliE_EEviT1_,@function
        .size           _ZN2at6native18elementwise_kernelILi128ELi4EZNS0_15gpu_kernel_implIZZZNS0_67_GLOBAL__N__bb565c37_34_ValidateCompressedIndicesKernel_cu_33a4b88b42_validate_compressed_sparse_indices_kernelILNS3_8CDimNameE0ENS3_18CUDAKernelLauncherENS3_14EmptyVecKernelENS3_8DummyVecELm0EEEvRKNS_6TensorESB_lllENKUlvE1_clEvENKUlvE_clEvEUliiiiiE_EEvRNS_18TensorIteratorBaseERKT_EUliE_EEviT1_,(.L_x_34681 - _ZN2at6native18elementwise_kernelILi128ELi4EZNS0_15gpu_kernel_implIZZZNS0_67_GLOBAL__N__bb565c37_34_ValidateCompressedIndicesKernel_cu_33a4b88b42_validate_compressed_sparse_indices_kernelILNS3_8CDimNameE0ENS3_18CUDAKernelLauncherENS3_14EmptyVecKernelENS3_8DummyVecELm0EEEvRKNS_6TensorESB_lllENKUlvE1_clEvENKUlvE_clEvEUliiiiiE_EEvRNS_18TensorIteratorBaseERKT_EUliE_EEviT1_)
        .other          _ZN2at6native18elementwise_kernelILi128ELi4EZNS0_15gpu_kernel_implIZZZNS0_67_GLOBAL__N__bb565c37_34_ValidateCompressedIndicesKernel_cu_33a4b88b42_validate_compressed_sparse_indices_kernelILNS3_8CDimNameE0ENS3_18CUDAKernelLauncherENS3_14EmptyVecKernelENS3_8DummyVecELm0EEEvRKNS_6TensorESB_lllENKUlvE1_clEvENKUlvE_clEvEUliiiiiE_EEvRNS_18TensorIteratorBaseERKT_EUliE_EEviT1_,@"STO_CUDA_ENTRY STV_DEFAULT"
_ZN2at6native18elementwise_kernelILi128ELi4EZNS0_15gpu_kernel_implIZZZNS0_67_GLOBAL__N__bb565c37_34_ValidateCompressedIndicesKernel_cu_33a4b88b42_validate_compressed_sparse_indices_kernelILNS3_8CDimNameE0ENS3_18CUDAKernelLauncherENS3_14EmptyVecKernelENS3_8DummyVecELm0EEEvRKNS_6TensorESB_lllENKUlvE1_clEvENKUlvE_clEvEUliiiiiE_EEvRNS_18TensorIteratorBaseERKT_EUliE_EEviT1_:
.text._ZN2at6native18elementwise_kernelILi128ELi4EZNS0_15gpu_kernel_implIZZZNS0_67_GLOBAL__N__bb565c37_34_ValidateCompressedIndicesKernel_cu_33a4b88b42_validate_compressed_sparse_indices_kernelILNS3_8CDimNameE0ENS3_18CUDAKernelLauncherENS3_14EmptyVecKernelENS3_8DummyVecELm0EEEvRKNS_6TensorESB_lllENKUlvE1_clEvENKUlvE_clEvEUliiiiiE_EEvRNS_18TensorIteratorBaseERKT_EUliE_EEviT1_:
        /* <DEDUP_REMOVED lines=463> */
.L_x_22021:
        /* <DEDUP_REMOVED lines=16> */
.L_x_22025:
[----:B------:R0:W5:Y:S01]  /*1df0*/  LDG.E.U8 R24, desc[UR36][R4.64] ;  /* 0x0000002404187981 */ /* 0x000162000c1e1100 */
[----:B------:R-:W-:Y:S05]  /*1e00*/  BRA `(.L_x_22027) ;  /* 0x0000000c00307947 */ /* 0x000fea0003800000 */
.L_x_22024:
        /* <DEDUP_REMOVED lines=8> */
.L_x_22029:
[----:B------:R0:W5:Y:S01]  /*1e90*/  LDG.E R24, desc[UR36][R4.64] ;  /* 0x0000002404187981 */ /* 0x000162000c1e1900 */
[----:B------:R-:W-:Y:S05]  /*1ea0*/  BRA `(.L_x_22027) ;  /* 0x0000000c00087947 */ /* 0x000fea0003800000 */
.L_x_22028:
[----:B------:R0:W5:Y:S01]  /*1eb0*/  LDG.E.S16 R24, desc[UR36][R4.64] ;  /* 0x0000002404187981 */ /* 0x000162000c1e1700 */
[----:B------:R-:W-:Y:S05]  /*1ec0*/  BRA `(.L_x_22027) ;  /* 0x0000000c00007947 */ /* 0x000fea0003800000 */
.L_x_22023:
        /* <DEDUP_REMOVED lines=9> */
.L_x_22031:
[----:B------:R-:W2:Y:S02]  /*1f60*/  LDG.E.U16 R4, desc[UR36][R4.64] ;  /* 0x0000002404047981 */ /* 0x000ea4000c1e1500 */
[----:B--2---:R-:W-:-:S06]  /*1f70*/  HADD2.F32 R24, -RZ, R4.H0_H0 ;  /* 0x20000004ff187230 */ /* 0x004fcc0000004100 */
[----:B------:R-:W0:Y:S01]  /*1f80*/  F2I.FTZ.TRUNC.NTZ R24, R24 ;  /* 0x0000001800187305 */ /* 0x000e22000021f100 */
[----:B------:R-:W-:Y:S05]  /*1f90*/  BRA `(.L_x_22027) ;  /* 0x0000000800cc7947 */ /* 0x000fea0003800000 */
.L_x_22030:
        /* <DEDUP_REMOVED lines=9> */
.L_x_22033:
[----:B------:R-:W2:Y:S02]  /*2030*/  LDG.E.U16 R4, desc[UR36][R4.64] ;  /* 0x0000002404047981 */ /* 0x000ea4000c1e1500 */
[----:B--2---:R-:W-:-:S06]  /*2040*/  HADD2.F32 R24, -RZ, R4.H0_H0 ;  /* 0x20000004ff187230 */ /* 0x004fcc0000004100 */
[----:B------:R-:W0:Y:S01]  /*2050*/  F2I.FTZ.TRUNC.NTZ R24, R24 ;  /* 0x0000001800187305 */ /* 0x000e22000021f100 */
[----:B------:R-:W-:Y:S05]  /*2060*/  BRA `(.L_x_22027) ;  /* 0x0000000800987947 */ /* 0x000fea0003800000 */
.L_x_22032:
[----:B------:R-:W2:Y:S02]  /*2070*/  LDG.E.64 R24, desc[UR36][R4.64] ;  /* 0x0000002404187981 */ /* 0x000ea4000c1e1b00 */
[----:B--2---:R0:W1:Y:S02]  /*2080*/  F2I.F64.TRUNC R24, R24 ;  /* 0x0000001800187311 */ /* 0x004064000030d100 */
[----:B01----:R-:W-:Y:S05]  /*2090*/  BRA `(.L_x_22027) ;  /* 0x00000008008c7947 */ /* 0x003fea0003800000 */
.L_x_22022:
        /* <DEDUP_REMOVED lines=12> */
.L_x_22036:
[----:B------:R-:W2:Y:S02]  /*2160*/  LDG.E.64 R4, desc[UR36][R4.64] ;  /* 0x0000002404047981 */ /* 0x000ea4000c1e1b00 */
[----:B--2---:R0:W1:Y:S02]  /*2170*/  F2I.F64.TRUNC R24, R4 ;  /* 0x0000000400187311 */ /* 0x004064000030d100 */
[----:B01----:R-:W-:Y:S05]  /*2180*/  BRA `(.L_x_22027) ;  /* 0x0000000800507947 */ /* 0x003fea0003800000 */
.L_x_22035:
        /* <DEDUP_REMOVED lines=26> */
.L_x_22038:
        /* <DEDUP_REMOVED lines=14> */
.L_x_22037:
[----:B------:R-:W2:Y:S02]  /*2410*/  LDG.E.U16 R24, desc[UR36][R4.64] ;  /* 0x0000002404187981 */ /* 0x000ea4000c1e1500 */
[----:B--2---:R-:W-:-:S06]  /*2420*/  SHF.L.U32 R24, R24, 0x10, RZ ;  /* 0x0000001018187819 */ /* 0x004fcc00000006ff */
[----:B------:R-:W0:Y:S01]  /*2430*/  F2I.FTZ.TRUNC.NTZ R24, R24 ;  /* 0x0000001800187305 */ /* 0x000e22000021f100 */
[----:B------:R-:W-:Y:S05]  /*2440*/  BRA `(.L_x_22027) ;  /* 0x0000000400a07947 */ /* 0x000fea0003800000 */
.L_x_22034:
        /* <DEDUP_REMOVED lines=10> */
.L_x_22041:
        /* <DEDUP_REMOVED lines=21> */
.L_x_22045:
[----:B------:R-:W-:Y:S05]  /*2640*/  BSYNC.RECONVERGENT B1 ;  /* 0x0000000000017941 */ /* 0x000fea0003800200 */
.L_x_22044:
[----:B------:R-:W-:Y:S01]  /*2650*/  IMAD.SHL.U32 R0, R0, 0x100000, RZ ;  /* 0x0010000000007824 */ /* 0x000fe200078e00ff */
[----:B------:R-:W-:-:S04]  /*2660*/  LEA R3, R3, 0x3b800000, 0x17 ;  /* 0x3b80000003037811 */ /* 0x000fc800078eb8ff */
[----:B------:R-:W-:-:S07]  /*2670*/  LOP3.LUT R24, R3, R0, R7, 0xfe, !PT ;  /* 0x0000000003187212 */ /* 0x000fce00078efe07 */
.L_x_22043:
[----:B------:R-:W-:Y:S05]  /*2680*/  BSYNC.RECONVERGENT B0 ;  /* 0x0000000000007941 */ /* 0x000fea0003800200 */
.L_x_22042:
[----:B------:R-:W1:Y:S01]  /*2690*/  F2I.FTZ.TRUNC.NTZ R24, R24 ;  /* 0x0000001800187305 */ /* 0x000e62000021f100 */
[----:B------:R-:W-:Y:S05]  /*26a0*/  BRA `(.L_x_22027) ;  /* 0x0000000400087947 */ /* 0x000fea0003800000 */
.L_x_22040:
        /* <DEDUP_REMOVED lines=21> */
.L_x_22049:
[----:B------:R-:W-:Y:S05]  /*2800*/  BSYNC.RECONVERGENT B1 ;  /* 0x0000000000017941 */ /* 0x000fea0003800200 */
.L_x_22048:
[----:B------:R-:W-:Y:S01]  /*2810*/  IMAD.SHL.U32 R0, R0, 0x200000, RZ ;  /* 0x0020000000007824 */ /* 0x000fe200078e00ff */
[----:B------:R-:W-:-:S04]  /*2820*/  LEA R3, R3, 0x37800000, 0x17 ;  /* 0x3780000003037811 */ /* 0x000fc800078eb8ff */
[----:B------:R-:W-:-:S07]  /*2830*/  LOP3.LUT R24, R3, R0, R7, 0xfe, !PT ;  /* 0x0000000003187212 */ /* 0x000fce00078efe07 */
.L_x_22047:
[----:B------:R-:W-:Y:S05]  /*2840*/  BSYNC.RECONVERGENT B0 ;  /* 0x0000000000007941 */ /* 0x000fea0003800200 */
.L_x_22046:
[----:B------:R-:W2:Y:S01]  /*2850*/  F2I.FTZ.TRUNC.NTZ R24, R24 ;  /* 0x0000001800187305 */ /* 0x000ea2000021f100 */
[----:B------:R-:W-:Y:S05]  /*2860*/  BRA `(.L_x_22027) ;  /* 0x0000000000987947 */ /* 0x000fea0003800000 */
.L_x_22039:
[----:B------:R-:W-:-:S13]  /*2870*/  ISETP.NE.AND P0, PT, R3, 0x1c, PT ;  /* 0x0000001c0300780c */ /* 0x000fda0003f05270 */
[----:B------:R-:W-:Y:S05]  /*2880*/  @!P0 BRA `(.L_x_22050) ;  /* 0x00000000008c8947 */ /* 0x000fea0003800000 */
[----:B------:R-:W-:-:S13]  /*2890*/  ISETP.NE.AND P0, PT, R3, 0x1d, PT ;  /* 0x0000001d0300780c */ /* 0x000fda0003f05270 */
[----:B------:R-:W-:Y:S05]  /*28a0*/  @!P0 BRA `(.L_x_22051) ;  /* 0x00000000007c8947 */ /* 0x000fea0003800000 */
[----:B------:R-:W-:-:S13]  /*28b0*/  ISETP.NE.AND P0, PT, R3, 0x2c, PT ;  /* 0x0000002c0300780c */ /* 0x000fda0003f05270 */
[----:B------:R-:W-:Y:S05]  /*28c0*/  @!P0 BRA `(.L_x_22052) ;  /* 0x0000000000488947 */ /* 0x000fea0003800000 */
.L_x_22026:
        /* <DEDUP_REMOVED lines=16> */
.L_x_22053:
[----:B------:R-:W-:Y:S01]  /*29d0*/  IMAD.MOV.U32 R24, RZ, RZ, RZ ;  /* 0x000000ffff187224 */ /* 0x000fe200078e00ff */
[----:B------:R-:W-:Y:S06]  /*29e0*/  BRA `(.L_x_22027) ;  /* 0x0000000000387947 */ /* 0x000fec0003800000 */
.L_x_22052:
        /* <DEDUP_REMOVED lines=8> */
.L_x_22055:
[----:B------:R-:W-:Y:S05]  /*2a70*/  BSYNC.RECONVERGENT B0 ;  /* 0x0000000000007941 */ /* 0x000fea0003800200 */
.L_x_22054:
[----:B------:R-:W4:Y:S01]  /*2a80*/  F2I.FTZ.TRUNC.NTZ R24, R24 ;  /* 0x0000001800187305 */ /* 0x000f22000021f100 */
[----:B------:R-:W-:Y:S05]  /*2a90*/  BRA `(.L_x_22027) ;  /* 0x00000000000c7947 */ /* 0x000fea0003800000 */
.L_x_22051:
[----:B------:R0:W5:Y:S01]  /*2aa0*/  LDG.E R24, desc[UR36][R4.64] ;  /* 0x0000002404187981 */ /* 0x000162000c1e1900 */
[----:B------:R-:W-:Y:S05]  /*2ab0*/  BRA `(.L_x_22027) ;  /* 0x0000000000047947 */ /* 0x000fea0003800000 */
.L_x_22050:
[----:B------:R3:W5:Y:S02]  /*2ac0*/  LDG.E R24, desc[UR36][R4.64] ;  /* 0x0000002404187981 */ /* 0x000764000c1e1900 */
.L_x_22027:
        /* <DEDUP_REMOVED lines=16> */
.L_x_22059:
[----:B------:R0:W5:Y:S01]  /*2bd0*/  LDG.E.U8 R23, desc[UR36][R4.64] ;  /* 0x0000002404177981 */ /* 0x000162000c1e1100 */
[----:B------:R-:W-:Y:S05]  /*2be0*/  BRA `(.L_x_22061) ;  /* 0x0000000c00307947 */ /* 0x000fea0003800000 */
.L_x_22058:
        /* <DEDUP_REMOVED lines=8> */
.L_x_22063:
[----:B------:R3:W5:Y:S01]  /*2c70*/  LDG.E R23, desc[UR36][R4.64] ;  /* 0x0000002404177981 */ /* 0x000762000c1e1900 */
[----:B------:R-:W-:Y:S05]  /*2c80*/  BRA `(.L_x_22061) ;  /* 0x0000000c00087947 */ /* 0x000fea0003800000 */
.L_x_22062:
[----:B------:R0:W5:Y:S01]  /*2c90*/  LDG.E.S16 R23, desc[UR36][R4.64] ;  /* 0x0000002404177981 */ /* 0x000162000c1e1700 */
[----:B------:R-:W-:Y:S05]  /*2ca0*/  BRA `(.L_x_22061) ;  /* 0x0000000c00007947 */ /* 0x000fea0003800000 */
.L_x_22057:
        /* <DEDUP_REMOVED lines=9> */
.L_x_22065:
[----:B------:R-:W3:Y:S02]  /*2d40*/  LDG.E.U16 R4, desc[UR36][R4.64] ;  /* 0x0000002404047981 */ /* 0x000ee4000c1e1500 */
[----:B---3--:R-:W-:-:S06]  /*2d50*/  HADD2.F32 R23, -RZ, R4.H0_H0 ;  /* 0x20000004ff177230 */ /* 0x008fcc0000004100 */
[----:B------:R-:W0:Y:S01]  /*2d60*/  F2I.FTZ.TRUNC.NTZ R23, R23 ;  /* 0x0000001700177305 */ /* 0x000e22000021f100 */
[----:B------:R-:W-:Y:S05]  /*2d70*/  BRA `(.L_x_22061) ;  /* 0x0000000800cc7947 */ /* 0x000fea0003800000 */
.L_x_22064:
        /* <DEDUP_REMOVED lines=9> */
.L_x_22067:
[----:B------:R-:W3:Y:S02]  /*2e10*/  LDG.E.U16 R4, desc[UR36][R4.64] ;  /* 0x0000002404047981 */ /* 0x000ee4000c1e1500 */
[----:B---3--:R-:W-:-:S06]  /*2e20*/  HADD2.F32 R23, -RZ, R4.H0_H0 ;  /* 0x20000004ff177230 */ /* 0x008fcc0000004100 */
[----:B------:R-:W0:Y:S01]  /*2e30*/  F2I.FTZ.TRUNC.NTZ R23, R23 ;  /* 0x0000001700177305 */ /* 0x000e22000021f100 */
[----:B------:R-:W-:Y:S05]  /*2e40*/  BRA `(.L_x_22061) ;  /* 0x0000000800987947 */ /* 0x000fea0003800000 */
.L_x_22066:
[----:B------:R-:W3:Y:S02]  /*2e50*/  LDG.E.64 R4, desc[UR36][R4.64] ;  /* 0x0000002404047981 */ /* 0x000ee4000c1e1b00 */
[----:B---3--:R0:W3:Y:S02]  /*2e60*/  F2I.F64.TRUNC R23, R4 ;  /* 0x0000000400177311 */ /* 0x0080e4000030d100 */
[----:B0--3--:R-:W-:Y:S05]  /*2e70*/  BRA `(.L_x_22061) ;  /* 0x00000008008c7947 */ /* 0x009fea0003800000 */
.L_x_22056:
        /* <DEDUP_REMOVED lines=12> */
.L_x_22070:
[----:B------:R-:W3:Y:S02]  /*2f40*/  LDG.E.64 R4, desc[UR36][R4.64] ;  /* 0x0000002404047981 */ /* 0x000ee4000c1e1b00 */
[----:B---3--:R0:W3:Y:S02]  /*2f50*/  F2I.F64.TRUNC R23, R4 ;  /* 0x0000000400177311 */ /* 0x0080e4000030d100 */
[----:B0--3--:R-:W-:Y:S05]  /*2f60*/  BRA `(.L_x_22061) ;  /* 0x0000000800507947 */ /* 0x009fea0003800000 */
.L_x_22069:
        /* <DEDUP_REMOVED lines=26> */
.L_x_22072:
        /* <DEDUP_REMOVED lines=14> */
.L_x_22071:
[----:B------:R-:W3:Y:S02]  /*31f0*/  LDG.E.U16 R23, desc[UR36][R4.64] ;  /* 0x0000002404177981 */ /* 0x000ee4000c1e1500 */
[----:B---3--:R-:W-:-:S06]  /*3200*/  IMAD.U32 R23, R23, 0x10000, RZ ;  /* 0x0001000017177824 */ /* 0x008fcc00078e00ff */
[----:B------:R-:W0:Y:S01]  /*3210*/  F2I.FTZ.TRUNC.NTZ R23, R23 ;  /* 0x0000001700177305 */ /* 0x000e22000021f100 */
[----:B------:R-:W-:Y:S05]  /*3220*/  BRA `(.L_x_22061) ;  /* 0x0000000400a07947 */ /* 0x000fea0003800000 */
.L_x_22068:
        /* <DEDUP_REMOVED lines=10> */
.L_x_22075:
        /* <DEDUP_REMOVED lines=21> */
.L_x_22079:
[----:B------:R-:W-:Y:S05]  /*3420*/  BSYNC.RECONVERGENT B1 ;  /* 0x0000000000017941 */ /* 0x000fea0003800200 */
.L_x_22078:
[----:B------:R-:W-:Y:S01]  /*3430*/  IMAD.SHL.U32 R0, R0, 0x100000, RZ ;  /* 0x0010000000007824 */ /* 0x000fe200078e00ff */
[----:B------:R-:W-:-:S04]  /*3440*/  LEA R3, R3, 0x3b800000, 0x17 ;  /* 0x3b80000003037811 */ /* 0x000fc800078eb8ff */
[----:B------:R-:W-:-:S07]  /*3450*/  LOP3.LUT R23, R3, R0, R23, 0xfe, !PT ;  /* 0x0000000003177212 */ /* 0x000fce00078efe17 */
.L_x_22077:
[----:B------:R-:W-:Y:S05]  /*3460*/  BSYNC.RECONVERGENT B0 ;  /* 0x0000000000007941 */ /* 0x000fea0003800200 */
.L_x_22076:
[----:B------:R-:W0:Y:S01]  /*3470*/  F2I.FTZ.TRUNC.NTZ R23, R23 ;  /* 0x0000001700177305 */ /* 0x000e22000021f100 */
[----:B------:R-:W-:Y:S05]  /*3480*/  BRA `(.L_x_22061) ;  /* 0x0000000400087947 */ /* 0x000fea0003800000 */
.L_x_22074:
        /* <DEDUP_REMOVED lines=21> */
.L_x_22083:
[----:B------:R-:W-:Y:S05]  /*35e0*/  BSYNC.RECONVERGENT B1 ;  /* 0x0000000000017941 */ /* 0x000fea0003800200 */
.L_x_22082:
[----:B------:R-:W-:Y:S02]  /*35f0*/  SHF.L.U32 R0, R0, 0x15, RZ ;  /* 0x0000001500007819 */ /* 0x000fe400000006ff */
[----:B------:R-:W-:-:S04]  /*3600*/  LEA R3, R3, 0x37800000, 0x17 ;  /* 0x3780000003037811 */ /* 0x000fc800078eb8ff */
[----:B------:R-:W-:-:S07]  /*3610*/  LOP3.LUT R23, R3, R0, R23, 0xfe, !PT ;  /* 0x0000000003177212 */ /* 0x000fce00078efe17 */
.L_x_22081:
[----:B------:R-:W-:Y:S05]  /*3620*/  BSYNC.RECONVERGENT B0 ;  /* 0x0000000000007941 */ /* 0x000fea0003800200 */
.L_x_22080:
[----:B------:R-:W0:Y:S01]  /*3630*/  F2I.FTZ.TRUNC.NTZ R23, R23 ;  /* 0x0000001700177305 */ /* 0x000e22000021f100 */
[----:B------:R-:W-:Y:S05]  /*3640*/  BRA `(.L_x_22061) ;  /* 0x0000000000987947 */ /* 0x000fea0003800000 */
.L_x_22073:
[----:B------:R-:W-:-:S13]  /*3650*/  ISETP.NE.AND P0, PT, R0, 0x1c, PT ;  /* 0x0000001c0000780c */ /* 0x000fda0003f05270 */
[----:B------:R-:W-:Y:S05]  /*3660*/  @!P0 BRA `(.L_x_22084) ;  /* 0x00000000008c8947 */ /* 0x000fea0003800000 */
[----:B------:R-:W-:-:S13]  /*3670*/  ISETP.NE.AND P0, PT, R0, 0x1d, PT ;  /* 0x0000001d0000780c */ /* 0x000fda0003f05270 */
[----:B------:R-:W-:Y:S05]  /*3680*/  @!P0 BRA `(.L_x_22085) ;  /* 0x00000000007c8947 */ /* 0x000fea0003800000 */
[----:B------:R-:W-:-:S13]  /*3690*/  ISETP.NE.AND P0, PT, R0, 0x2c, PT ;  /* 0x0000002c0000780c */ /* 0x000fda0003f05270 */
[----:B------:R-:W-:Y:S05]  /*36a0*/  @!P0 BRA `(.L_x_22086) ;  /* 0x0000000000488947 */ /* 0x000fea0003800000 */
.L_x_22060:
        /* <DEDUP_REMOVED lines=16> */
.L_x_22087:
[----:B------:R-:W-:Y:S01]  /*37b0*/  IMAD.MOV.U32 R23, RZ, RZ, RZ ;  /* 0x000000ffff177224 */ /* 0x000fe200078e00ff */
[----:B------:R-:W-:Y:S06]  /*37c0*/  BRA `(.L_x_22061) ;  /* 0x0000000000387947 */ /* 0x000fec0003800000 */
.L_x_22086:
        /* <DEDUP_REMOVED lines=8> */
.L_x_22089:
[----:B------:R-:W-:Y:S05]  /*3850*/  BSYNC.RECONVERGENT B0 ;  /* 0x0000000000007941 */ /* 0x000fea0003800200 */
.L_x_22088:
[----:B------:R-:W0:Y:S01]  /*3860*/  F2I.FTZ.TRUNC.NTZ R23, R23 ;  /* 0x0000001700177305 */ /* 0x000e22000021f100 */
[----:B------:R-:W-:Y:S05]  /*3870*/  BRA `(.L_x_22061) ;  /* 0x00000000000c7947 */ /* 0x000fea0003800000 */
.L_x_22085:
[----:B------:R0:W5:Y:S01]  /*3880*/  LDG.E R23, desc[UR36][R4.64] ;  /* 0x0000002404177981 */ /* 0x000162000c1e1900 */
[----:B------:R-:W-:Y:S05]  /*3890*/  BRA `(.L_x_22061) ;  /* 0x0000000000047947 */ /* 0x000fea0003800000 */
.L_x_22084:
[----:B------:R0:W5:Y:S02]  /*38a0*/  LDG.E R23, desc[UR36][R4.64] ;  /* 0x0000002404177981 */ /* 0x000164000c1e1900 */
.L_x_22061:
        /* <DEDUP_REMOVED lines=16> */
.L_x_22093:
[----:B------:R3:W5:Y:S01]  /*39b0*/  LDG.E.U8 R16, desc[UR36][R4.64] ;  /* 0x0000002404107981 */ /* 0x000762000c1e1100 */
[----:B------:R-:W-:Y:S05]  /*39c0*/  BRA `(.L_x_22095) ;  /* 0x0000000c00307947 */ /* 0x000fea0003800000 */
.L_x_22092:
        /* <DEDUP_REMOVED lines=8> */
.L_x_22097:
[----:B------:R0:W5:Y:S01]  /*3a50*/  LDG.E R16, desc[UR36][R4.64] ;  /* 0x0000002404107981 */ /* 0x000162000c1e1900 */
[----:B------:R-:W-:Y:S05]  /*3a60*/  BRA `(.L_x_22095) ;  /* 0x0000000c00087947 */ /* 0x000fea0003800000 */
.L_x_22096:
[----:B------:R0:W5:Y:S01]  /*3a70*/  LDG.E.S16 R16, desc[UR36][R4.64] ;  /* 0x0000002404107981 */ /* 0x000162000c1e1700 */
[----:B------:R-:W-:Y:S05]  /*3a80*/  BRA `(.L_x_22095) ;  /* 0x0000000c00007947 */ /* 0x000fea0003800000 */
.L_x_22091:
        /* <DEDUP_REMOVED lines=9> */
.L_x_22099:
[----:B------:R-:W3:Y:S02]  /*3b20*/  LDG.E.U16 R4, desc[UR36][R4.64] ;  /* 0x0000002404047981 */ /* 0x000ee4000c1e1500 */
[----:B---3--:R-:W-:-:S06]  /*3b30*/  HADD2.F32 R16, -RZ, R4.H0_H0 ;  /* 0x20000004ff107230 */ /* 0x008fcc0000004100 */
[----:B------:R-:W0:Y:S01]  /*3b40*/  F2I.FTZ.TRUNC.NTZ R16, R16 ;  /* 0x0000001000107305 */ /* 0x000e22000021f100 */
[----:B------:R-:W-:Y:S05]  /*3b50*/  BRA `(.L_x_22095) ;  /* 0x0000000800cc7947 */ /* 0x000fea0003800000 */
.L_x_22098:
        /* <DEDUP_REMOVED lines=9> */
.L_x_22101:
[----:B------:R-:W3:Y:S02]  /*3bf0*/  LDG.E.U16 R4, desc[UR36][R4.64] ;  /* 0x0000002404047981 */ /* 0x000ee4000c1e1500 */
[----:B---3--:R-:W-:-:S06]  /*3c00*/  HADD2.F32 R16, -RZ, R4.H0_H0 ;  /* 0x20000004ff107230 */ /* 0x008fcc0000004100 */
[----:B------:R-:W0:Y:S01]  /*3c10*/  F2I.FTZ.TRUNC.NTZ R16, R16 ;  /* 0x0000001000107305 */ /* 0x000e22000021f100 */
[----:B------:R-:W-:Y:S05]  /*3c20*/  BRA `(.L_x_22095) ;  /* 0x0000000800987947 */ /* 0x000fea0003800000 */
.L_x_22100:
[----:B------:R-:W3:Y:S02]  /*3c30*/  LDG.E.64 R4, desc[UR36][R4.64] ;  /* 0x0000002404047981 */ /* 0x000ee4000c1e1b00 */
[----:B---3--:R0:W3:Y:S02]  /*3c40*/  F2I.F64.TRUNC R16, R4 ;  /* 0x0000000400107311 */ /* 0x0080e4000030d100 */
[----:B0--3--:R-:W-:Y:S05]  /*3c50*/  BRA `(.L_x_22095) ;  /* 0x00000008008c7947 */ /* 0x009fea0003800000 */
.L_x_22090:
        /* <DEDUP_REMOVED lines=12> */
.L_x_22104:
[----:B------:R-:W3:Y:S02]  /*3d20*/  LDG.E.64 R4, desc[UR36][R4.64] ;  /* 0x0000002404047981 */ /* 0x000ee4000c1e1b00 */
[----:B---3--:R0:W3:Y:S02]  /*3d30*/  F2I.F64.TRUNC R16, R4 ;  /* 0x0000000400107311 */ /* 0x0080e4000030d100 */
[----:B0--3--:R-:W-:Y:S05]  /*3d40*/  BRA `(.L_x_22095) ;  /* 0x0000000800507947 */ /* 0x009fea0003800000 */
.L_x_22103:
        /* <DEDUP_REMOVED lines=26> */
.L_x_22106:
        /* <DEDUP_REMOVED lines=14> */
.L_x_22105:
[----:B------:R-:W3:Y:S02]  /*3fd0*/  LDG.E.U16 R16, desc[UR36][R4.64] ;  /* 0x0000002404107981 */ /* 0x000ee4000c1e1500 */
[----:B---3--:R-:W-:-:S06]  /*3fe0*/  IMAD.U32 R16, R16, 0x10000, RZ ;  /* 0x0001000010107824 */ /* 0x008fcc00078e00ff */
[----:B------:R-:W0:Y:S01]  /*3ff0*/  F2I.FTZ.TRUNC.NTZ R16, R16 ;  /* 0x0000001000107305 */ /* 0x000e22000021f100 */
[----:B------:R-:W-:Y:S05]  /*4000*/  BRA `(.L_x_22095) ;  /* 0x0000000400a07947 */ /* 0x000fea0003800000 */
.L_x_22102:
        /* <DEDUP_REMOVED lines=10> */
.L_x_22109:
        /* <DEDUP_REMOVED lines=21> */
.L_x_22113:
[----:B------:R-:W-:Y:S05]  /*4200*/  BSYNC.RECONVERGENT B1 ;  /* 0x0000000000017941 */ /* 0x000fea0003800200 */
.L_x_22112:
[----:B------:R-:W-:Y:S02]  /*4210*/  SHF.L.U32 R0, R0, 0x14, RZ ;  /* 0x0000001400007819 */ /* 0x000fe400000006ff */
[----:B------:R-:W-:-:S04]  /*4220*/  LEA R3, R3, 0x3b800000, 0x17 ;  /* 0x3b80000003037811 */ /* 0x000fc800078eb8ff */
[----:B------:R-:W-:-:S07]  /*4230*/  LOP3.LUT R16, R3, R0, R7, 0xfe, !PT ;  /* 0x0000000003107212 */ /* 0x000fce00078efe07 */
.L_x_22111:
[----:B------:R-:W-:Y:S05]  /*4240*/  BSYNC.RECONVERGENT B0 ;  /* 0x0000000000007941 */ /* 0x000fea0003800200 */
.L_x_22110:
[----:B------:R-:W0:Y:S01]  /*4250*/  F2I.FTZ.TRUNC.NTZ R16, R16 ;  /* 0x0000001000107305 */ /* 0x000e22000021f100 */
[----:B------:R-:W-:Y:S05]  /*4260*/  BRA `(.L_x_22095) ;  /* 0x0000000400087947 */ /* 0x000fea0003800000 */
.L_x_22108:
        /* <DEDUP_REMOVED lines=21> */
.L_x_22117:
[----:B------:R-:W-:Y:S05]  /*43c0*/  BSYNC.RECONVERGENT B1 ;  /* 0x0000000000017941 */ /* 0x000fea0003800200 */
.L_x_22116:
[----:B------:R-:W-:Y:S01]  /*43d0*/  IMAD.SHL.U32 R0, R0, 0x200000, RZ ;  /* 0x0020000000007824 */ /* 0x000fe200078e00ff */
[----:B------:R-:W-:-:S04]  /*43e0*/  LEA R3, R3, 0x37800000, 0x17 ;  /* 0x3780000003037811 */ /* 0x000fc800078eb8ff */
[----:B------:R-:W-:-:S07]  /*43f0*/  LOP3.LUT R16, R3, R0, R7, 0xfe, !PT ;  /* 0x0000000003107212 */ /* 0x000fce00078efe07 */
.L_x_22115:
[----:B------:R-:W-:Y:S05]  /*4400*/  BSYNC.RECONVERGENT B0 ;  /* 0x0000000000007941 */ /* 0x000fea0003800200 */
.L_x_22114:
[----:B------:R-:W0:Y:S01]  /*4410*/  F2I.FTZ.TRUNC.NTZ R16, R16 ;  /* 0x0000001000107305 */ /* 0x000e22000021f100 */
[----:B------:R-:W-:Y:S05]  /*4420*/  BRA `(.L_x_22095) ;  /* 0x0000000000987947 */ /* 0x000fea0003800000 */
.L_x_22107:
[----:B------:R-:W-:-:S13]  /*4430*/  ISETP.NE.AND P0, PT, R0, 0x1c, PT ;  /* 0x0000001c0000780c */ /* 0x000fda0003f05270 */
[----:B------:R-:W-:Y:S05]  /*4440*/  @!P0 BRA `(.L_x_22118) ;  /* 0x00000000008c8947 */ /* 0x000fea0003800000 */
[----:B------:R-:W-:-:S13]  /*4450*/  ISETP.NE.AND P0, PT, R0, 0x1d, PT ;  /* 0x0000001d0000780c */ /* 0x000fda0003f05270 */
[----:B------:R-:W-:Y:S05]  /*4460*/  @!P0 BRA `(.L_x_22119) ;  /* 0x00000000007c8947 */ /* 0x000fea0003800000 */
[----:B------:R-:W-:-:S13]  /*4470*/  ISETP.NE.AND P0, PT, R0, 0x2c, PT ;  /* 0x0000002c0000780c */ /* 0x000fda0003f05270 */
[----:B------:R-:W-:Y:S05]  /*4480*/  @!P0 BRA `(.L_x_22120) ;  /* 0x0000000000488947 */ /* 0x000fea0003800000 */
.L_x_22094:
        /* <DEDUP_REMOVED lines=16> */
.L_x_22121:
[----:B------:R-:W-:Y:S01]  /*4590*/  MOV R16, RZ ;  /* 0x000000ff00107202 */ /* 0x000fe20000000f00 */
[----:B------:R-:W-:Y:S06]  /*45a0*/  BRA `(.L_x_22095) ;  /* 0x0000000000387947 */ /* 0x000fec0003800000 */
.L_x_22120:
        /* <DEDUP_REMOVED lines=8> */
.L_x_22123:
[----:B------:R-:W-:Y:S05]  /*4630*/  BSYNC.RECONVERGENT B0 ;  /* 0x0000000000007941 */ /* 0x000fea0003800200 */
.L_x_22122:
[----:B------:R-:W0:Y:S01]  /*4640*/  F2I.FTZ.TRUNC.NTZ R16, R16 ;  /* 0x0000001000107305 */ /* 0x000e22000021f100 */
[----:B------:R-:W-:Y:S05]  /*4650*/  BRA `(.L_x_22095) ;  /* 0x00000000000c7947 */ /* 0x000fea0003800000 */
.L_x_22119:
[----:B------:R0:W5:Y:S01]  /*4660*/  LDG.E R16, desc[UR36][R4.64] ;  /* 0x0000002404107981 */ /* 0x000162000c1e1900 */
[----:B------:R-:W-:Y:S05]  /*4670*/  BRA `(.L_x_22095) ;  /* 0x0000000000047947 */ /* 0x000fea0003800000 */
.L_x_22118:
[----:B------:R0:W5:Y:S02]  /*4680*/  LDG.E R16, desc[UR36][R4.64] ;  /* 0x0000002404107981 */ /* 0x000164000c1e1900 */
.L_x_22095:
        /* <DEDUP_REMOVED lines=16> */
.L_x_22127:
[----:B------:R0:W5:Y:S01]  /*4790*/  LDG.E.U8 R17, desc[UR36][R4.64] ;  /* 0x0000002404117981 */ /* 0x000162000c1e1100 */
[----:B------:R-:W-:Y:S05]  /*47a0*/  BRA `(.L_x_22129) ;  /* 0x0000000c00307947 */ /* 0x000fea0003800000 */
.L_x_22126:
        /* <DEDUP_REMOVED lines=8> */
.L_x_22131:
[----:B------:R0:W5:Y:S01]  /*4830*/  LDG.E R17, desc[UR36][R4.64] ;  /* 0x0000002404117981 */ /* 0x000162000c1e1900 */
[----:B------:R-:W-:Y:S05]  /*4840*/  BRA `(.L_x_22129) ;  /* 0x0000000c00087947 */ /* 0x000fea0003800000 */
.L_x_22130:
[----:B------:R0:W5:Y:S01]  /*4850*/  LDG.E.S16 R17, desc[UR36][R4.64] ;  /* 0x0000002404117981 */ /* 0x000162000c1e1700 */
[----:B------:R-:W-:Y:S05]  /*4860*/  BRA `(.L_x_22129) ;  /* 0x0000000c00007947 */ /* 0x000fea0003800000 */
.L_x_22125:
        /* <DEDUP_REMOVED lines=9> */
.L_x_22133:
[----:B------:R-:W3:Y:S02]  /*4900*/  LDG.E.U16 R4, desc[UR36][R4.64] ;  /* 0x0000002404047981 */ /* 0x000ee4000c1e1500 */
[----:B---3--:R-:W-:-:S06]  /*4910*/  HADD2.F32 R17, -RZ, R4.H0_H0 ;  /* 0x20000004ff117230 */ /* 0x008fcc0000004100 */
[----:B------:R-:W0:Y:S01]  /*4920*/  F2I.FTZ.TRUNC.NTZ R17, R17 ;  /* 0x0000001100117305 */ /* 0x000e22000021f100 */
[----:B------:R-:W-:Y:S05]  /*4930*/  BRA `(.L_x_22129) ;  /* 0x0000000800cc7947 */ /* 0x000fea0003800000 */
.L_x_22132:
        /* <DEDUP_REMOVED lines=9> */
.L_x_22135:
[----:B------:R-:W3:Y:S02]  /*49d0*/  LDG.E.U16 R4, desc[UR36][R4.64] ;  /* 0x0000002404047981 */ /* 0x000ee4000c1e1500 */
[----:B---3--:R-:W-:-:S06]  /*49e0*/  HADD2.F32 R17, -RZ, R4.H0_H0 ;  /* 0x20000004ff117230 */ /* 0x008fcc0000004100 */
[----:B------:R-:W0:Y:S01]  /*49f0*/  F2I.FTZ.TRUNC.NTZ R17, R17 ;  /* 0x0000001100117305 */ /* 0x000e22000021f100 */
[----:B------:R-:W-:Y:S05]  /*4a00*/  BRA `(.L_x_22129) ;  /* 0x0000000800987947 */ /* 0x000fea0003800000 */
.L_x_22134:
[----:B------:R-:W3:Y:S02]  /*4a10*/  LDG.E.64 R4, desc[UR36][R4.64] ;  /* 0x0000002404047981 */ /* 0x000ee4000c1e1b00 */
[----:B---3--:R0:W3:Y:S02]  /*4a20*/  F2I.F64.TRUNC R17, R4 ;  /* 0x0000000400117311 */ /* 0x0080e4000030d100 */
[----:B0--3--:R-:W-:Y:S05]  /*4a30*/  BRA `(.L_x_22129) ;  /* 0x00000008008c7947 */ /* 0x009fea0003800000 */
.L_x_22124:
        /* <DEDUP_REMOVED lines=12> */
.L_x_22138:
[----:B------:R-:W3:Y:S02]  /*4b00*/  LDG.E.64 R4, desc[UR36][R4.64] ;  /* 0x0000002404047981 */ /* 0x000ee4000c1e1b00 */
[----:B---3--:R0:W3:Y:S02]  /*4b10*/  F2I.F64.TRUNC R17, R4 ;  /* 0x0000000400117311 */ /* 0x0080e4000030d100 */
[----:B0--3--:R-:W-:Y:S05]  /*4b20*/  BRA `(.L_x_22129) ;  /* 0x0000000800507947 */ /* 0x009fea0003800000 */
.L_x_22137:
        /* <DEDUP_REMOVED lines=26> */
.L_x_22140:
        /* <DEDUP_REMOVED lines=14> */
.L_x_22139:
[----:B------:R-:W3:Y:S02]  /*4db0*/  LDG.E.U16 R17, desc[UR36][R4.64] ;  /* 0x0000002404117981 */ /* 0x000ee4000c1e1500 */
[----:B---3--:R-:W-:-:S06]  /*4dc0*/  SHF.L.U32 R17, R17, 0x10, RZ ;  /* 0x0000001011117819 */ /* 0x008fcc00000006ff */
[----:B------:R-:W0:Y:S01]  /*4dd0*/  F2I.FTZ.TRUNC.NTZ R17, R17 ;  /* 0x0000001100117305 */ /* 0x000e22000021f100 */
[----:B------:R-:W-:Y:S05]  /*4de0*/  BRA `(.L_x_22129) ;  /* 0x0000000400a07947 */ /* 0x000fea0003800000 */
.L_x_22136:
        /* <DEDUP_REMOVED lines=10> */
.L_x_22143:
        /* <DEDUP_REMOVED lines=21> */
.L_x_22147:
[----:B------:R-:W-:Y:S05]  /*4fe0*/  BSYNC.RECONVERGENT B1 ;  /* 0x0000000000017941 */ /* 0x000fea0003800200 */
.L_x_22146:
[----:B------:R-:W-:Y:S01]  /*4ff0*/  IMAD.SHL.U32 R0, R0, 0x100000, RZ ;  /* 0x0010000000007824 */ /* 0x000fe200078e00ff */
[----:B------:R-:W-:-:S04]  /*5000*/  LEA R3, R3, 0x3b800000, 0x17 ;  /* 0x3b80000003037811 */ /* 0x000fc800078eb8ff */
[----:B------:R-:W-:-:S07]  /*5010*/  LOP3.LUT R17, R3, R0, R17, 0xfe, !PT ;  /* 0x0000000003117212 */ /* 0x000fce00078efe11 */
.L_x_22145:
[----:B------:R-:W-:Y:S05]  /*5020*/  BSYNC.RECONVERGENT B0 ;  /* 0x0000000000007941 */ /* 0x000fea0003800200 */
.L_x_22144:
[----:B------:R-:W3:Y:S01]  /*5030*/  F2I.FTZ.TRUNC.NTZ R17, R17 ;  /* 0x0000001100117305 */ /* 0x000ee2000021f100 */
[----:B------:R-:W-:Y:S05]  /*5040*/  BRA `(.L_x_22129) ;  /* 0x0000000400087947 */ /* 0x000fea0003800000 */
.L_x_22142:
        /* <DEDUP_REMOVED lines=21> */
.L_x_22151:
[----:B------:R-:W-:Y:S05]  /*51a0*/  BSYNC.RECONVERGENT B1 ;  /* 0x0000000000017941 */ /* 0x000fea0003800200 */
.L_x_22150:
[----:B------:R-:W-:Y:S01]  /*51b0*/  IMAD.SHL.U32 R0, R0, 0x200000, RZ ;  /* 0x0020000000007824 */ /* 0x000fe200078e00ff */
[----:B------:R-:W-:-:S04]  /*51c0*/  LEA R3, R3, 0x37800000, 0x17 ;  /* 0x3780000003037811 */ /* 0x000fc800078eb8ff */
[----:B------:R-:W-:-:S07]  /*51d0*/  LOP3.LUT R17, R3, R0, R17, 0xfe, !PT ;  /* 0x0000000003117212 */ /* 0x000fce00078efe11 */
.L_x_22149:
[----:B------:R-:W-:Y:S05]  /*51e0*/  BSYNC.RECONVERGENT B0 ;  /* 0x0000000000007941 */ /* 0x000fea0003800200 */
.L_x_22148:
[----:B------:R-:W0:Y:S01]  /*51f0*/  F2I.FTZ.TRUNC.NTZ R17, R17 ;  /* 0x0000001100117305 */ /* 0x000e22000021f100 */
[----:B------:R-:W-:Y:S05]  /*5200*/  BRA `(.L_x_22129) ;  /* 0x0000000000987947 */ /* 0x000fea0003800000 */
.L_x_22141:
[----:B------:R-:W-:-:S13]  /*5210*/  ISETP.NE.AND P0, PT, R0, 0x1c, PT ;  /* 0x0000001c0000780c */ /* 0x000fda0003f05270 */
[----:B------:R-:W-:Y:S05]  /*5220*/  @!P0 BRA `(.L_x_22152) ;  /* 0x00000000008c8947 */ /* 0x000fea0003800000 */
[----:B------:R-:W-:-:S13]  /*5230*/  ISETP.NE.AND P0, PT, R0, 0x1d, PT ;  /* 0x0000001d0000780c */ /* 0x000fda0003f05270 */
[----:B------:R-:W-:Y:S05]  /*5240*/  @!P0 BRA `(.L_x_22153) ;  /* 0x00000000007c8947 */ /* 0x000fea0003800000 */
[----:B------:R-:W-:-:S13]  /*5250*/  ISETP.NE.AND P0, PT, R0, 0x2c, PT ;  /* 0x0000002c0000780c */ /* 0x000fda0003f05270 */
[----:B------:R-:W-:Y:S05]  /*5260*/  @!P0 BRA `(.L_x_22154) ;  /* 0x0000000000488947 */ /* 0x000fea0003800000 */
.L_x_22128:
        /* <DEDUP_REMOVED lines=16> */
.L_x_22155:
[----:B------:R-:W-:Y:S01]  /*5370*/  IMAD.MOV.U32 R17, RZ, RZ, RZ ;  /* 0x000000ffff117224 */ /* 0x000fe200078e00ff */
[----:B------:R-:W-:Y:S06]  /*5380*/  BRA `(.L_x_22129) ;  /* 0x0000000000387947 */ /* 0x000fec0003800000 */
.L_x_22154:
        /* <DEDUP_REMOVED lines=8> */
.L_x_22157:
[----:B------:R-:W-:Y:S05]  /*5410*/  BSYNC.RECONVERGENT B0 ;  /* 0x0000000000007941 */ /* 0x000fea0003800200 */
.L_x_22156:
[----:B------:R-:W0:Y:S01]  /*5420*/  F2I.FTZ.TRUNC.NTZ R17, R17 ;  /* 0x0000001100117305 */ /* 0x000e22000021f100 */
[----:B------:R-:W-:Y:S05]  /*5430*/  BRA `(.L_x_22129) ;  /* 0x00000000000c7947 */ /* 0x000fea0003800000 */
.L_x_22153:
[----:B------:R0:W5:Y:S01]  /*5440*/  LDG.E R17, desc[UR36][R4.64] ;  /* 0x0000002404117981 */ /* 0x000162000c1e1900 */
[----:B------:R-:W-:Y:S05]  /*5450*/  BRA `(.L_x_22129) ;  /* 0x0000000000047947 */ /* 0x000fea0003800000 */
.L_x_22152:
[----:B------:R0:W5:Y:S02]  /*5460*/  LDG.E R17, desc[UR36][R4.64] ;  /* 0x0000002404117981 */ /* 0x000164000c1e1900 */
.L_x_22129:
        /* <DEDUP_REMOVED lines=16> */
.L_x_22161:
[----:B------:R0:W5:Y:S01]  /*5570*/  LDG.E.U8 R22, desc[UR36][R4.64] ;  /* 0x0000002404167981 */ /* 0x000162000c1e1100 */
[----:B------:R-:W-:Y:S05]  /*5580*/  BRA `(.L_x_22163) ;  /* 0x0000000c00307947 */ /* 0x000fea0003800000 */
.L_x_22160:
        /* <DEDUP_REMOVED lines=8> */
.L_x_22165:
[----:B------:R0:W5:Y:S01]  /*5610*/  LDG.E R22, desc[UR36][R4.64] ;  /* 0x0000002404167981 */ /* 0x000162000c1e1900 */
[----:B------:R-:W-:Y:S05]  /*5620*/  BRA `(.L_x_22163) ;  /* 0x0000000c00087947 */ /* 0x000fea0003800000 */
.L_x_22164:
[----:B------:R0:W5:Y:S01]  /*5630*/  LDG.E.S16 R22, desc[UR36][R4.64] ;  /* 0x0000002404167981 */ /* 0x000162000c1e1700 */
[----:B------:R-:W-:Y:S05]  /*5640*/  BRA `(.L_x_22163) ;  /* 0x0000000c00007947 */ /* 0x000fea0003800000 */
.L_x_22159:
        /* <DEDUP_REMOVED lines=9> */
.L_x_22167:
[----:B------:R-:W2:Y:S02]  /*56e0*/  LDG.E.U16 R4, desc[UR36][R4.64] ;  /* 0x0000002404047981 */ /* 0x000ea4000c1e1500 */
[----:B--2---:R-:W-:-:S06]  /*56f0*/  HADD2.F32 R22, -RZ, R4.H0_H0 ;  /* 0x20000004ff167230 */ /* 0x004fcc0000004100 */
[----:B------:R-:W0:Y:S01]  /*5700*/  F2I.FTZ.TRUNC.NTZ R22, R22 ;  /* 0x0000001600167305 */ /* 0x000e22000021f100 */
[----:B------:R-:W-:Y:S05]  /*5710*/  BRA `(.L_x_22163) ;  /* 0x0000000800cc7947 */ /* 0x000fea0003800000 */
.L_x_22166:
        /* <DEDUP_REMOVED lines=9> */
.L_x_22169:
[----:B------:R-:W2:Y:S02]  /*57b0*/  LDG.E.U16 R4, desc[UR36][R4.64] ;  /* 0x0000002404047981 */ /* 0x000ea4000c1e1500 */
[----:B--2---:R-:W-:-:S06]  /*57c0*/  HADD2.F32 R22, -RZ, R4.H0_H0 ;  /* 0x20000004ff167230 */ /* 0x004fcc0000004100 */
[----:B------:R-:W0:Y:S01]  /*57d0*/  F2I.FTZ.TRUNC.NTZ R22, R22 ;  /* 0x0000001600167305 */ /* 0x000e22000021f100 */
[----:B------:R-:W-:Y:S05]  /*57e0*/  BRA `(.L_x_22163) ;  /* 0x0000000800987947 */ /* 0x000fea0003800000 */
.L_x_22168:
[----:B------:R-:W2:Y:S02]  /*57f0*/  LDG.E.64 R4, desc[UR36][R4.64] ;  /* 0x0000002404047981 */ /* 0x000ea4000c1e1b00 */
[----:B--2---:R0:W2:Y:S02]  /*5800*/  F2I.F64.TRUNC R22, R4 ;  /* 0x0000000400167311 */ /* 0x0040a4000030d100 */
[----:B0-2---:R-:W-:Y:S05]  /*5810*/  BRA `(.L_x_22163) ;  /* 0x00000008008c7947 */ /* 0x005fea0003800000 */
.L_x_22158:
        /* <DEDUP_REMOVED lines=12> */
.L_x_22172:
[----:B------:R-:W2:Y:S02]  /*58e0*/  LDG.E.64 R4, desc[UR36][R4.64] ;  /* 0x0000002404047981 */ /* 0x000ea4000c1e1b00 */
[----:B--2---:R0:W2:Y:S02]  /*58f0*/  F2I.F64.TRUNC R22, R4 ;  /* 0x0000000400167311 */ /* 0x0040a4000030d100 */
[----:B0-2---:R-:W-:Y:S05]  /*5900*/  BRA `(.L_x_22163) ;  /* 0x0000000800507947 */ /* 0x005fea0003800000 */
.L_x_22171:
        /* <DEDUP_REMOVED lines=26> */
.L_x_22174:
        /* <DEDUP_REMOVED lines=14> */
.L_x_22173:
[----:B------:R-:W2:Y:S02]  /*5b90*/  LDG.E.U16 R22, desc[UR36][R4.64] ;  /* 0x0000002404167981 */ /* 0x000ea4000c1e1500 */
[----:B--2---:R-:W-:-:S06]  /*5ba0*/  IMAD.U32 R22, R22, 0x10000, RZ ;  /* 0x0001000016167824 */ /* 0x004fcc00078e00ff */
[----:B------:R-:W0:Y:S01]  /*5bb0*/  F2I.FTZ.TRUNC.NTZ R22, R22 ;  /* 0x0000001600167305 */ /* 0x000e22000021f100 */
[----:B------:R-:W-:Y:S05]  /*5bc0*/  BRA `(.L_x_22163) ;  /* 0x0000000400a07947 */ /* 0x000fea0003800000 */
.L_x_22170:
        /* <DEDUP_REMOVED lines=10> */
.L_x_22177:
        /* <DEDUP_REMOVED lines=21> */
.L_x_22181:
[----:B------:R-:W-:Y:S05]  /*5dc0*/  BSYNC.RECONVERGENT B1 ;  /* 0x0000000000017941 */ /* 0x000fea0003800200 */
.L_x_22180:
[----:B------:R-:W-:Y:S01]  /*5dd0*/  IMAD.SHL.U32 R0, R0, 0x100000, RZ ;  /* 0x0010000000007824 */ /* 0x000fe200078e00ff */
[----:B------:R-:W-:-:S04]  /*5de0*/  LEA R3, R3, 0x3b800000, 0x17 ;  /* 0x3b80000003037811 */ /* 0x000fc800078eb8ff */
[----:B------:R-:W-:-:S07]  /*5df0*/  LOP3.LUT R22, R3, R0, R7, 0xfe, !PT ;  /* 0x0000000003167212 */ /* 0x000fce00078efe07 */
.L_x_22179:
[----:B------:R-:W-:Y:S05]  /*5e00*/  BSYNC.RECONVERGENT B0 ;  /* 0x0000000000007941 */ /* 0x000fea0003800200 */
.L_x_22178:
[----:B------:R-:W0:Y:S01]  /*5e10*/  F2I.FTZ.TRUNC.NTZ R22, R22 ;  /* 0x0000001600167305 */ /* 0x000e22000021f100 */
[----:B------:R-:W-:Y:S05]  /*5e20*/  BRA `(.L_x_22163) ;  /* 0x0000000400087947 */ /* 0x000fea0003800000 */
.L_x_22176:
        /* <DEDUP_REMOVED lines=21> */
.L_x_22185:
[----:B------:R-:W-:Y:S05]  /*5f80*/  BSYNC.RECONVERGENT B1 ;  /* 0x0000000000017941 */ /* 0x000fea0003800200 */
.L_x_22184:
[----:B------:R-:W-:Y:S02]  /*5f90*/  SHF.L.U32 R0, R0, 0x15, RZ ;  /* 0x0000001500007819 */ /* 0x000fe400000006ff */
[----:B------:R-:W-:-:S04]  /*5fa0*/  LEA R3, R3, 0x37800000, 0x17 ;  /* 0x3780000003037811 */ /* 0x000fc800078eb8ff */
[----:B------:R-:W-:-:S07]  /*5fb0*/  LOP3.LUT R22, R3, R0, R7, 0xfe, !PT ;  /* 0x0000000003167212 */ /* 0x000fce00078efe07 */
.L_x_22183:
[----:B------:R-:W-:Y:S05]  /*5fc0*/  BSYNC.RECONVERGENT B0 ;  /* 0x0000000000007941 */ /* 0x000fea0003800200 */
.L_x_22182:
[----:B------:R-:W0:Y:S01]  /*5fd0*/  F2I.FTZ.TRUNC.NTZ R22, R22 ;  /* 0x0000001600167305 */ /* 0x000e22000021f100 */
[----:B------:R-:W-:Y:S05]  /*5fe0*/  BRA `(.L_x_22163) ;  /* 0x0000000000987947 */ /* 0x000fea0003800000 */
.L_x_22175:
[----:B------:R-:W-:-:S09]  /*5ff0*/  UISETP.NE.AND UP0, UPT, UR4, 0x1c, UPT ;  /* 0x0000001c0400788c */ /* 0x000fd2000bf05270 */
[----:B------:R-:W-:Y:S05]  /*6000*/  BRA.U !UP0, `(.L_x_22186) ;  /* 0x00000001088c7547 */ /* 0x000fea000b800000 */
[----:B------:R-:W-:-:S09]  /*6010*/  UISETP.NE.AND UP0, UPT, UR4, 0x1d, UPT ;  /* 0x0000001d0400788c */ /* 0x000fd2000bf05270 */
[----:B------:R-:W-:Y:S05]  /*6020*/  BRA.U !UP0, `(.L_x_22187) ;  /* 0x00000001087c7547 */ /* 0x000fea000b800000 */
[----:B------:R-:W-:-:S09]  /*6030*/  UISETP.NE.AND UP0, UPT, UR4, 0x2c, UPT ;  /* 0x0000002c0400788c */ /* 0x000fd2000bf05270 */
[----:B------:R-:W-:Y:S05]  /*6040*/  BRA.U !UP0, `(.L_x_22188) ;  /* 0x0000000108487547 */ /* 0x000fea000b800000 */
.L_x_22162:
        /* <DEDUP_REMOVED lines=16> */
.L_x_22189:
[----:B------:R-:W-:Y:S01]  /*6150*/  IMAD.MOV.U32 R22, RZ, RZ, RZ ;  /* 0x000000ffff167224 */ /* 0x000fe200078e00ff */
[----:B------:R-:W-:Y:S06]  /*6160*/  BRA `(.L_x_22163) ;  /* 0x0000000000387947 */ /* 0x000fec0003800000 */
.L_x_22188:
        /* <DEDUP_REMOVED lines=8> */
.L_x_22191:
[----:B------:R-:W-:Y:S05]  /*61f0*/  BSYNC.RECONVERGENT B0 ;  /* 0x0000000000007941 */ /* 0x000fea0003800200 */
.L_x_22190:
[----:B------:R-:W0:Y:S01]  /*6200*/  F2I.FTZ.TRUNC.NTZ R22, R22 ;  /* 0x0000001600167305 */ /* 0x000e22000021f100 */
[----:B------:R-:W-:Y:S05]  /*6210*/  BRA `(.L_x_22163) ;  /* 0x00000000000c7947 */ /* 0x000fea0003800000 */
.L_x_22187:
[----:B------:R0:W5:Y:S01]  /*6220*/  LDG.E R22, desc[UR36][R4.64] ;  /* 0x0000002404167981 */ /* 0x000162000c1e1900 */
[----:B------:R-:W-:Y:S05]  /*6230*/  BRA `(.L_x_22163) ;  /* 0x0000000000047947 */ /* 0x000fea0003800000 */
.L_x_22186:
[----:B------:R0:W5:Y:S02]  /*6240*/  LDG.E R22, desc[UR36][R4.64] ;  /* 0x0000002404167981 */ /* 0x000164000c1e1900 */
.L_x_22163:
        /* <DEDUP_REMOVED lines=20> */
.L_x_22193:
[----:B------:R-:W-:Y:S05]  /*6390*/  BSYNC.RECONVERGENT B7 ;  /* 0x0000000000077941 */ /* 0x000fea0003800200 */
.L_x_22192:
        /* <DEDUP_REMOVED lines=20> */
.L_x_22195:
[----:B------:R-:W-:Y:S05]  /*64e0*/  BSYNC.RECONVERGENT B7 ;  /* 0x0000000000077941 */ /* 0x000fea0003800200 */
.L_x_22194:
        /* <DEDUP_REMOVED lines=23> */
.L_x_22197:
[----:B------:R-:W-:Y:S05]  /*6660*/  BSYNC.RECONVERGENT B7 ;  /* 0x0000000000077941 */ /* 0x000fea0003800200 */
.L_x_22196:
        /* <DEDUP_REMOVED lines=40> */
.L_x_22201:
[----:B------:R-:W-:Y:S01]  /*68f0*/  IMAD.MOV.U32 R0, RZ, RZ, R4 ;  /* 0x000000ffff007224 */ /* 0x000fe200078e0004 */
[----:B------:R-:W-:Y:S01]  /*6900*/  MOV R11, 0x6930 ;  /* 0x00006930000b7802 */ /* 0x000fe20000000f00 */
[----:B------:R-:W-:-:S07]  /*6910*/  IMAD.MOV.U32 R10, RZ, RZ, R5 ;  /* 0x000000ffff0a7224 */ /* 0x000fce00078e0005 */
[----:B------:R-:W-:Y:S05]  /*6920*/  CALL.REL.NOINC `($__internal_53_$__cuda_sm20_rem_s64) ;  /* 0x0000022c006c7944 */ /* 0x000fea0003c00000 */
[----:B------:R-:W-:Y:S01]  /*6930*/  MOV R4, R0 ;  /* 0x0000000000047202 */ /* 0x000fe20000000f00 */
[----:B------:R-:W-:-:S07]  /*6940*/  IMAD.MOV.U32 R5, RZ, RZ, R3 ;  /* 0x000000ffff057224 */ /* 0x000fce00078e0003 */
.L_x_22202:
[----:B------:R-:W-:Y:S05]  /*6950*/  BSYNC.RECONVERGENT B0 ;  /* 0x0000000000007941 */ /* 0x000fea0003800200 */
.L_x_22200:
        /* <DEDUP_REMOVED lines=8> */
.L_x_22199:
        /* <DEDUP_REMOVED lines=16> */
.L_x_22229:
        /* <DEDUP_REMOVED lines=27> */
.L_x_22206:
[----:B------:R-:W-:Y:S01]  /*6c90*/  MOV R8, R34 ;  /* 0x0000002200087202 */ /* 0x000fe20000000f00 */
[----:B------:R-:W-:Y:S01]  /*6ca0*/  IMAD.MOV.U32 R5, RZ, RZ, R33 ;  /* 0x000000ffff057224 */ /* 0x000fe200078e0021 */
[----:B------:R-:W-:Y:S01]  /*6cb0*/  MOV R3, R15 ;  /* 0x0000000f00037202 */ /* 0x000fe20000000f00 */
[----:B------:R-:W-:Y:S01]  /*6cc0*/  IMAD.MOV.U32 R4, RZ, RZ, R14 ;  /* 0x000000ffff047224 */ /* 0x000fe200078e000e */
[----:B------:R-:W-:-:S07]  /*6cd0*/  MOV R0, 0x6cf0 ;  /* 0x00006cf000007802 */ /* 0x000fce0000000f00 */
[----:B012---:R-:W-:Y:S05]  /*6ce0*/  CALL.REL.NOINC `($__internal_52_$__cuda_sm20_div_s64) ;  /* 0x0000022400207944 */ /* 0x007fea0003c00000 */
[----:B------:R-:W-:Y:S02]  /*6cf0*/  IMAD.MOV.U32 R22, RZ, RZ, R6 ;  /* 0x000000ffff167224 */ /* 0x000fe400078e0006 */
[----:B------:R-:W-:-:S07]  /*6d00*/  IMAD.MOV.U32 R23, RZ, RZ, R7 ;  /* 0x000000ffff177224 */ /* 0x000fce00078e0007 */
.L_x_22207:
[----:B------:R-:W-:Y:S05]  /*6d10*/  BSYNC.RECONVERGENT B1 ;  /* 0x0000000000017941 */ /* 0x000fea0003800200 */
.L_x_22205:
        /* <DEDUP_REMOVED lines=40> */
.L_x_22209:
[----:B------:R-:W-:Y:S01]  /*6fa0*/  IMAD.MOV.U32 R8, RZ, RZ, R22 ;  /* 0x000000ffff087224 */ /* 0x000fe200078e0016 */
[----:B------:R-:W-:Y:S01]  /*6fb0*/  MOV R4, R24 ;  /* 0x0000001800047202 */ /* 0x000fe20000000f00 */
[----:B------:R-:W-:Y:S01]  /*6fc0*/  IMAD.MOV.U32 R5, RZ, RZ, R23 ;  /* 0x000000ffff057224 */ /* 0x000fe200078e0017 */
[----:B------:R-:W-:Y:S01]  /*6fd0*/  MOV R0, 0x7000 ;  /* 0x0000700000007802 */ /* 0x000fe20000000f00 */
[----:B------:R-:W-:-:S07]  /*6fe0*/  IMAD.MOV.U32 R3, RZ, RZ, R25 ;  /* 0x000000ffff037224 */ /* 0x000fce00078e0019 */
[----:B0-----:R-:W-:Y:S05]  /*6ff0*/  CALL.REL.NOINC `($__internal_52_$__cuda_sm20_div_s64) ;  /* 0x00000220005c7944 */ /* 0x001fea0003c00000 */
[----:B------:R-:W-:Y:S01]  /*7000*/  IMAD.MOV.U32 R14, RZ, RZ, R6 ;  /* 0x000000ffff0e7224 */ /* 0x000fe200078e0006 */
[----:B------:R-:W-:-:S07]  /*7010*/  MOV R15, R7 ;  /* 0x00000007000f7202 */ /* 0x000fce0000000f00 */
.L_x_22210:
[----:B------:R-:W-:Y:S05]  /*7020*/  BSYNC.RECONVERGENT B1 ;  /* 0x0000000000017941 */ /* 0x000fea0003800200 */
.L_x_22208:
        /* <DEDUP_REMOVED lines=42> */
.L_x_22212:
        /* <DEDUP_REMOVED lines=8> */
.L_x_22213:
[----:B------:R-:W-:Y:S05]  /*7350*/  BSYNC.RECONVERGENT B1 ;  /* 0x0000000000017941 */ /* 0x000fea0003800200 */
.L_x_22211:
        /* <DEDUP_REMOVED lines=42> */
.L_x_22215:
        /* <DEDUP_REMOVED lines=8> */
.L_x_22216:
[----:B------:R-:W-:Y:S05]  /*7680*/  BSYNC.RECONVERGENT B1 ;  /* 0x0000000000017941 */ /* 0x000fea0003800200 */
.L_x_22214:
        /* <DEDUP_REMOVED lines=42> */
.L_x_22218:
        /* <DEDUP_REMOVED lines=8> */
.L_x_22219:
[----:B------:R-:W-:Y:S05]  /*79b0*/  BSYNC.RECONVERGENT B1 ;  /* 0x0000000000017941 */ /* 0x000fea0003800200 */
.L_x_22217:
        /* <DEDUP_REMOVED lines=42> */
.L_x_22221:
        /* <DEDUP_REMOVED lines=8> */
.L_x_22222:
[----:B------:R-:W-:Y:S05]  /*7ce0*/  BSYNC.RECONVERGENT B1 ;  /* 0x0000000000017941 */ /* 0x000fea0003800200 */
.L_x_22220:
        /* <DEDUP_REMOVED lines=42> */
.L_x_22224:
        /* <DEDUP_REMOVED lines=8> */
.L_x_22225:
[----:B------:R-:W-:Y:S05]  /*8010*/  BSYNC.RECONVERGENT B1 ;  /* 0x0000000000017941 */ /* 0x000fea0003800200 */
.L_x_22223:
        /* <DEDUP_REMOVED lines=42> */
.L_x_22227:
        /* <DEDUP_REMOVED lines=8> */
.L_x_22228:
[----:B------:R-:W-:Y:S05]  /*8340*/  BSYNC.RECONVERGENT B1 ;  /* 0x0000000000017941 */ /* 0x000fea0003800200 */
.L_x_22226:
        /* <DEDUP_REMOVED lines=20> */
.L_x_22204:
[----:B------:R-:W-:-:S07]  /*8490*/  IADD3 R30, PT, PT, R30, 0x3, RZ ;  /* 0x000000031e1e7810 */ /* 0x000fce0007ffe0ff */
.L_x_22203:
        /* <DEDUP_REMOVED lines=31> */
.L_x_22232:
[----:B------:R-:W-:Y:S01]  /*8690*/  MOV R8, R34 ;  /* 0x0000002200087202 */ /* 0x000fe20000000f00 */
[----:B------:R-:W-:Y:S01]  /*86a0*/  IMAD.MOV.U32 R5, RZ, RZ, R33 ;  /* 0x000000ffff057224 */ /* 0x000fe200078e0021 */
[----:B------:R-:W-:Y:S01]  /*86b0*/  MOV R3, R15 ;  /* 0x0000000f00037202 */ /* 0x000fe20000000f00 */
[----:B------:R-:W-:Y:S01]  /*86c0*/  IMAD.MOV.U32 R4, RZ, RZ, R14 ;  /* 0x000000ffff047224 */ /* 0x000fe200078e000e */
[----:B------:R-:W-:-:S07]  /*86d0*/  MOV R0, 0x86f0 ;  /* 0x000086f000007802 */ /* 0x000fce0000000f00 */
[----:B------:R-:W-:Y:S05]  /*86e0*/  CALL.REL.NOINC `($__internal_52_$__cuda_sm20_div_s64) ;  /* 0x0000020800a07944 */ /* 0x000fea0003c00000 */
[----:B------:R-:W-:Y:S02]  /*86f0*/  IMAD.MOV.U32 R22, RZ, RZ, R6 ;  /* 0x000000ffff167224 */ /* 0x000fe400078e0006 */
[----:B------:R-:W-:-:S07]  /*8700*/  IMAD.MOV.U32 R23, RZ, RZ, R7 ;  /* 0x000000ffff177224 */ /* 0x000fce00078e0007 */
.L_x_22233:
[----:B------:R-:W-:Y:S05]  /*8710*/  BSYNC.RECONVERGENT B0 ;  /* 0x0000000000007941 */ /* 0x000fea0003800200 */
.L_x_22231:
        /* <DEDUP_REMOVED lines=42> */
.L_x_22235:
[----:B------:R-:W-:Y:S01]  /*89c0*/  IMAD.MOV.U32 R8, RZ, RZ, R22 ;  /* 0x000000ffff087224 */ /* 0x000fe200078e0016 */
[----:B------:R-:W-:Y:S01]  /*89d0*/  MOV R4, R24 ;  /* 0x0000001800047202 */ /* 0x000fe20000000f00 */
[----:B------:R-:W-:Y:S01]  /*89e0*/  IMAD.MOV.U32 R5, RZ, RZ, R23 ;  /* 0x000000ffff057224 */ /* 0x000fe200078e0017 */
[----:B------:R-:W-:Y:S01]  /*89f0*/  MOV R0, 0x8a20 ;  /* 0x00008a2000007802 */ /* 0x000fe20000000f00 */
[----:B------:R-:W-:-:S07]  /*8a00*/  IMAD.MOV.U32 R3, RZ, RZ, R25 ;  /* 0x000000ffff037224 */ /* 0x000fce00078e0019 */
[----:B------:R-:W-:Y:S05]  /*8a10*/  CALL.REL.NOINC `($__internal_52_$__cuda_sm20_div_s64) ;  /* 0x0000020400d47944 */ /* 0x000fea0003c00000 */
[----:B------:R-:W-:Y:S01]  /*8a20*/  IMAD.MOV.U32 R20, RZ, RZ, R6 ;  /* 0x000000ffff147224 */ /* 0x000fe200078e0006 */
[----:B------:R-:W-:-:S07]  /*8a30*/  MOV R21, R7 ;  /* 0x0000000700157202 */ /* 0x000fce0000000f00 */
.L_x_22236:
[----:B------:R-:W-:Y:S05]  /*8a40*/  BSYNC.RECONVERGENT B0 ;  /* 0x0000000000007941 */ /* 0x000fea0003800200 */
.L_x_22234:
        /* <DEDUP_REMOVED lines=44> */
.L_x_22238:
        /* <DEDUP_REMOVED lines=8> */
.L_x_22239:
[----:B------:R-:W-:Y:S05]  /*8d90*/  BSYNC.RECONVERGENT B0 ;  /* 0x0000000000007941 */ /* 0x000fea0003800200 */
.L_x_22237:
        /* <DEDUP_REMOVED lines=44> */
.L_x_22241:
        /* <DEDUP_REMOVED lines=8> */
.L_x_22242:
[----:B------:R-:W-:Y:S05]  /*90e0*/  BSYNC.RECONVERGENT B0 ;  /* 0x0000000000007941 */ /* 0x000fea0003800200 */
.L_x_22240:
        /* <DEDUP_REMOVED lines=17> */
.L_x_22230:
        /* <DEDUP_REMOVED lines=31> */
.L_x_22245:
        /* <DEDUP_REMOVED lines=8> */
.L_x_22246:
[----:B------:R-:W-:Y:S05]  /*9470*/  BSYNC.RECONVERGENT B0 ;  /* 0x0000000000007941 */ /* 0x000fea0003800200 */
.L_x_22244:
        /* <DEDUP_REMOVED lines=42> */
.L_x_22248:
[----:B------:R-:W-:Y:S01]  /*9720*/  IMAD.MOV.U32 R8, RZ, RZ, R20 ;  /* 0x000000ffff087224 */ /* 0x000fe200078e0014 */
[----:B------:R-:W-:Y:S01]  /*9730*/  MOV R5, R21 ;  /* 0x0000001500057202 */ /* 0x000fe20000000f00 */
[----:B------:R-:W-:Y:S01]  /*9740*/  IMAD.MOV.U32 R4, RZ, RZ, R22 ;  /* 0x000000ffff047224 */ /* 0x000fe200078e0016 */
[----:B------:R-:W-:Y:S01]  /*9750*/  MOV R0, 0x9780 ;  /* 0x0000978000007802 */ /* 0x000fe20000000f00 */
[----:B------:R-:W-:-:S07]  /*9760*/  IMAD.MOV.U32 R3, RZ, RZ, R23 ;  /* 0x000000ffff037224 */ /* 0x000fce00078e0017 */
[----:B------:R-:W-:Y:S05]  /*9770*/  CALL.REL.NOINC `($__internal_52_$__cuda_sm20_div_s64) ;  /* 0x000001f8007c7944 */ /* 0x000fea0003c00000 */
[----:B------:R-:W-:Y:S01]  /*9780*/  MOV R34, R6 ;  /* 0x0000000600227202 */ /* 0x000fe20000000f00 */
[----:B------:R-:W-:-:S07]  /*9790*/  IMAD.MOV.U32 R33, RZ, RZ, R7 ;  /* 0x000000ffff217224 */ /* 0x000fce00078e0007 */
.L_x_22249:
[----:B------:R-:W-:Y:S05]  /*97a0*/  BSYNC.RECONVERGENT B0 ;  /* 0x0000000000007941 */ /* 0x000fea0003800200 */
.L_x_22247:
        /* <DEDUP_REMOVED lines=17> */
.L_x_22243:
        /* <DEDUP_REMOVED lines=31> */
.L_x_22251:
[----:B------:R-:W-:Y:S01]  /*9ab0*/  IMAD.MOV.U32 R0, RZ, RZ, R4 ;  /* 0x000000ffff007224 */ /* 0x000fe200078e0004 */
[----:B------:R-:W-:Y:S02]  /*9ac0*/  MOV R10, R5 ;  /* 0x00000005000a7202 */ /* 0x000fe40000000f00 */
[----:B------:R-:W-:-:S07]  /*9ad0*/  MOV R11, 0x9af0 ;  /* 0x00009af0000b7802 */ /* 0x000fce0000000f00 */
[----:B------:R-:W-:Y:S05]  /*9ae0*/  CALL.REL.NOINC `($__internal_53_$__cuda_sm20_rem_s64) ;  /* 0x000001f800fc7944 */ /* 0x000fea0003c00000 */
[----:B------:R-:W-:Y:S02]  /*9af0*/  IMAD.MOV.U32 R4, RZ, RZ, R0 ;  /* 0x000000ffff047224 */ /* 0x000fe400078e0000 */
[----:B------:R-:W-:-:S07]  /*9b00*/  IMAD.MOV.U32 R5, RZ, RZ, R3 ;  /* 0x000000ffff057224 */ /* 0x000fce00078e0003 */
.L_x_22252:
[----:B------:R-:W-:Y:S05]  /*9b10*/  BSYNC.RECONVERGENT B0 ;  /* 0x0000000000007941 */ /* 0x000fea0003800200 */
.L_x_22250:
[----:B------:R-:W0:Y:S02]  /*9b20*/  LDC.64 R6, c[0x0][0x768] ;  /* 0x0001da00ff067b82 */ /* 0x000e240000000a00 */
[----:B0-----:R-:W-:-:S06]  /*9b30*/  IMAD.WIDE.U32 R6, R30, 0x8, R6 ;  /* 0x000000081e067825 */ /* 0x001fcc00078e0006 */
[----:B------:R-:W2:Y:S02]  /*9b40*/  LDG.E.64 R6, desc[UR36][R6.64] ;  /* 0x0000002406067981 */ /* 0x000ea4000c1e1b00 */
[----:B--2---:R-:W-:Y:S02]  /*9b50*/  IMAD R3, R5, R6, RZ ;  /* 0x0000000605037224 */ /* 0x004fe400078e02ff */
[----:B------:R-:W-:-:S04]  /*9b60*/  IMAD.WIDE.U32 R26, R6, R4, R26 ;  /* 0x00000004061a7225 */ /* 0x000fc800078e001a */
[----:B------:R-:W-:-:S05]  /*9b70*/  IMAD R3, R7, R4, R3 ;  /* 0x0000000407037224 */ /* 0x000fca00078e0203 */
[----:B------:R-:W-:-:S07]  /*9b80*/  IADD3 R27, PT, PT, R27, R3, RZ ;  /* 0x000000031b1b7210 */ /* 0x000fce0007ffe0ff */
.L_x_22198:
        /* <DEDUP_REMOVED lines=14> */
.L_x_22257:
        /* <DEDUP_REMOVED lines=21> */
.L_x_22256:
[----:B------:R-:W-:Y:S05]  /*9dc0*/  BSYNC.RECONVERGENT B8 ;  /* 0x0000000000087941 */ /* 0x000fea0003800200 */
.L_x_22255:
[----:B------:R-:W-:-:S05]  /*9dd0*/  IADD3 R16, P0, PT, R16, 0x4, RZ ;  /* 0x0000000410107810 */ /* 0x000fca0007f1e0ff */
[----:B------:R-:W-:Y:S01]  /*9de0*/  IMAD.X R17, RZ, RZ, R17, P0 ;  /* 0x000000ffff117224 */ /* 0x000fe200000e0611 */
[----:B------:R-:W-:-:S04]  /*9df0*/  ISETP.GE.U32.AND P0, PT, R16, R22, PT ;  /* 0x000000161000720c */ /* 0x000fc80003f06070 */
[----:B------:R-:W-:-:S13]  /*9e00*/  ISETP.GE.U32.AND.EX P0, PT, R17, R23, PT, P0 ;  /* 0x000000171100720c */ /* 0x000fda0003f06100 */
[----:B------:R-:W-:Y:S05]  /*9e10*/  @!P0 BRA `(.L_x_22257) ;  /* 0xfffffffc00948947 */ /* 0x000fea000383ffff */
.L_x_22254:
[----:B------:R-:W-:Y:S05]  /*9e20*/  BSYNC.RECONVERGENT B7 ;  /* 0x0000000000077941 */ /* 0x000fea0003800200 */
.L_x_22253:
        /* <DEDUP_REMOVED lines=16> */
.L_x_22261:
[----:B------:R0:W-:Y:S01]  /*9f30*/  STG.E.U8 desc[UR36][R2.64], RZ ;  /* 0x000000ff02007986 */ /* 0x0001e2000c101124 */
[----:B------:R-:W-:Y:S05]  /*9f40*/  BRA `(.L_x_22263) ;  /* 0x0000000400907947 */ /* 0x000fea0003800000 */
.L_x_22260:
        /* <DEDUP_REMOVED lines=8> */
.L_x_22265:
[----:B------:R0:W-:Y:S01]  /*9fd0*/  STG.E desc[UR36][R2.64], RZ ;  /* 0x000000ff02007986 */ /* 0x0001e2000c101924 */
[----:B------:R-:W-:Y:S05]  /*9fe0*/  BRA `(.L_x_22263) ;  /* 0x0000000400687947 */ /* 0x000fea0003800000 */
.L_x_22264:
[----:B------:R0:W-:Y:S01]  /*9ff0*/  STG.E.U16 desc[UR36][R2.64], RZ ;  /* 0x000000ff02007986 */ /* 0x0001e2000c101524 */
[----:B------:R-:W-:Y:S05]  /*a000*/  BRA `(.L_x_22263) ;  /* 0x0000000400607947 */ /* 0x000fea0003800000 */
.L_x_22259:
        /* <DEDUP_REMOVED lines=8> */
.L_x_22267:
[----:B------:R1:W-:Y:S01]  /*a090*/  STG.E.U16 desc[UR36][R2.64], RZ ;  /* 0x000000ff02007986 */ /* 0x0003e2000c101524 */
[----:B------:R-:W-:Y:S05]  /*a0a0*/  BRA `(.L_x_22263) ;  /* 0x0000000400387947 */ /* 0x000fea0003800000 */
.L_x_22266:
        /* <DEDUP_REMOVED lines=8> */
.L_x_22269:
[----:B------:R4:W-:Y:S01]  /*a130*/  STG.E desc[UR36][R2.64], RZ ;  /* 0x000000ff02007986 */ /* 0x0009e2000c101924 */
[----:B------:R-:W-:Y:S05]  /*a140*/  BRA `(.L_x_22263) ;  /* 0x0000000400107947 */ /* 0x000fea0003800000 */
.L_x_22268:
[----:B------:R2:W-:Y:S01]  /*a150*/  STG.E.64 desc[UR36][R2.64], RZ ;  /* 0x000000ff02007986 */ /* 0x0005e2000c101b24 */
[----:B------:R-:W-:Y:S05]  /*a160*/  BRA `(.L_x_22263) ;  /* 0x0000000400087947 */ /* 0x000fea0003800000 */
.L_x_22258:
        /* <DEDUP_REMOVED lines=10> */
.L_x_22272:
[----:B------:R0:W-:Y:S01]  /*a210*/  STG.E.128 desc[UR36][R2.64], RZ ;  /* 0x000000ff02007986 */ /* 0x0001e2000c101d24 */
[----:B------:R-:W-:Y:S05]  /*a220*/  BRA `(.L_x_22263) ;  /* 0x0000000000d87947 */ /* 0x000fea0003800000 */
.L_x_22271:
        /* <DEDUP_REMOVED lines=8> */
.L_x_22274:
[----:B------:R0:W-:Y:S01]  /*a2b0*/  STG.E.U8 desc[UR36][R2.64], RZ ;  /* 0x000000ff02007986 */ /* 0x0001e2000c101124 */
[----:B------:R-:W-:Y:S05]  /*a2c0*/  BRA `(.L_x_22263) ;  /* 0x0000000000b07947 */ /* 0x000fea0003800000 */
.L_x_22273:
[----:B------:R0:W-:Y:S01]  /*a2d0*/  STG.E.U16 desc[UR36][R2.64], RZ ;  /* 0x000000ff02007986 */ /* 0x0001e2000c101524 */
[----:B------:R-:W-:Y:S05]  /*a2e0*/  BRA `(.L_x_22263) ;  /* 0x0000000000a87947 */ /* 0x000fea0003800000 */
.L_x_22270:
        /* <DEDUP_REMOVED lines=10> */
.L_x_22277:
[----:B------:R0:W-:Y:S01]  /*a390*/  STG.E.U8 desc[UR36][R2.64], RZ ;  /* 0x000000ff02007986 */ /* 0x0001e2000c101124 */
[----:B------:R-:W-:Y:S05]  /*a3a0*/  BRA `(.L_x_22263) ;  /* 0x0000000000787947 */ /* 0x000fea0003800000 */
.L_x_22276:
[----:B------:R0:W-:Y:S01]  /*a3b0*/  STG.E.U8 desc[UR36][R2.64], RZ ;  /* 0x000000ff02007986 */ /* 0x0001e2000c101124 */
[----:B------:R-:W-:Y:S05]  /*a3c0*/  BRA `(.L_x_22263) ;  /* 0x0000000000707947 */ /* 0x000fea0003800000 */
.L_x_22275:
[----:B------:R-:W-:-:S13]  /*a3d0*/  ISETP.NE.AND P0, PT, R0, 0x1c, PT ;  /* 0x0000001c0000780c */ /* 0x000fda0003f05270 */
[----:B------:R-:W-:Y:S05]  /*a3e0*/  @!P0 BRA `(.L_x_22278) ;  /* 0x0000000000648947 */ /* 0x000fea0003800000 */
[----:B------:R-:W-:-:S13]  /*a3f0*/  ISETP.NE.AND P0, PT, R0, 0x1d, PT ;  /* 0x0000001d0000780c */ /* 0x000fda0003f05270 */
[----:B------:R-:W-:Y:S05]  /*a400*/  @!P0 BRA `(.L_x_22279) ;  /* 0x0000000000548947 */ /* 0x000fea0003800000 */
[----:B------:R-:W-:-:S13]  /*a410*/  ISETP.NE.AND P0, PT, R0, 0x2c, PT ;  /* 0x0000002c0000780c */ /* 0x000fda0003f05270 */
[----:B------:R-:W-:Y:S05]  /*a420*/  @!P0 BRA `(.L_x_22280) ;  /* 0x0000000000448947 */ /* 0x000fea0003800000 */
.L_x_22262:
        /* <DEDUP_REMOVED lines=16> */
.L_x_22281:
[----:B------:R-:W-:Y:S05]  /*a530*/  BRA `(.L_x_22263) ;  /* 0x0000000000147947 */ /* 0x000fea0003800000 */
.L_x_22280:
[----:B------:R0:W-:Y:S01]  /*a540*/  STG.E.U8 desc[UR36][R2.64], RZ ;  /* 0x000000ff02007986 */ /* 0x0001e2000c101124 */
[----:B------:R-:W-:Y:S05]  /*a550*/  BRA `(.L_x_22263) ;  /* 0x00000000000c7947 */ /* 0x000fea0003800000 */
.L_x_22279:
[----:B------:R0:W-:Y:S01]  /*a560*/  STG.E.64 desc[UR36][R2.64], RZ ;  /* 0x000000ff02007986 */ /* 0x0001e2000c101b24 */
[----:B------:R-:W-:Y:S05]  /*a570*/  BRA `(.L_x_22263) ;  /* 0x0000000000047947 */ /* 0x000fea0003800000 */
.L_x_22278:
[----:B------:R0:W-:Y:S02]  /*a580*/  STG.E desc[UR36][R2.64], RZ ;  /* 0x000000ff02007986 */ /* 0x0001e4000c101924 */
.L_x_22263:
[----:B------:R-:W-:-:S07]  /*a590*/  IADD3 R36, PT, PT, R36, 0x80, RZ ;  /* 0x0000008024247810 */ /* 0x000fce0007ffe0ff */
.L_x_22020:
[----:B------:R-:W-:Y:S05]  /*a5a0*/  BSYNC.RECONVERGENT B6 ;  /* 0x0000000000067941 */ /* 0x000fea0003800200 */
.L_x_22019:
        /* <DEDUP_REMOVED lines=435> */
.L_x_22284:
        /* <DEDUP_REMOVED lines=16> */
.L_x_22288:
[----:B------:R0:W5:Y:S01]  /*c1e0*/  LDG.E.U8 R24, desc[UR36][R4.64] ;  /* 0x0000002404187981 */ /* 0x000162000c1e1100 */
[----:B------:R-:W-:Y:S05]  /*c1f0*/  BRA `(.L_x_22290) ;  /* 0x0000000c00307947 */ /* 0x000fea0003800000 */
.L_x_22287:
        /* <DEDUP_REMOVED lines=8> */
.L_x_22292:
[----:B------:R0:W5:Y:S01]  /*c280*/  LDG.E R24, desc[UR36][R4.64] ;  /* 0x0000002404187981 */ /* 0x000162000c1e1900 */
[----:B------:R-:W-:Y:S05]  /*c290*/  BRA `(.L_x_22290) ;  /* 0x0000000c00087947 */ /* 0x000fea0003800000 */
.L_x_22291:
[----:B------:R0:W5:Y:S01]  /*c2a0*/  LDG.E.S16 R24, desc[UR36][R4.64] ;  /* 0x0000002404187981 */ /* 0x000162000c1e1700 */
[----:B------:R-:W-:Y:S05]  /*c2b0*/  BRA `(.L_x_22290) ;  /* 0x0000000c00007947 */ /* 0x000fea0003800000 */
.L_x_22286:
        /* <DEDUP_REMOVED lines=9> */
.L_x_22294:
[----:B------:R-:W2:Y:S02]  /*c350*/  LDG.E.U16 R4, desc[UR36][R4.64] ;  /* 0x0000002404047981 */ /* 0x000ea4000c1e1500 */
[----:B--2---:R-:W-:-:S06]  /*c360*/  HADD2.F32 R24, -RZ, R4.H0_H0 ;  /* 0x20000004ff187230 */ /* 0x004fcc0000004100 */
[----:B------:R-:W0:Y:S01]  /*c370*/  F2I.FTZ.TRUNC.NTZ R24, R24 ;  /* 0x0000001800187305 */ /* 0x000e22000021f100 */
[----:B------:R-:W-:Y:S05]  /*c380*/  BRA `(.L_x_22290) ;  /* 0x0000000800cc7947 */ /* 0x000fea0003800000 */
.L_x_22293:
        /* <DEDUP_REMOVED lines=9> */
.L_x_22296:
[----:B------:R-:W2:Y:S02]  /*c420*/  LDG.E.U16 R4, desc[UR36][R4.64] ;  /* 0x0000002404047981 */ /* 0x000ea4000c1e1500 */
[----:B--2---:R-:W-:-:S06]  /*c430*/  HADD2.F32 R24, -RZ, R4.H0_H0 ;  /* 0x20000004ff187230 */ /* 0x004fcc0000004100 */
[----:B------:R-:W2:Y:S01]  /*c440*/  F2I.FTZ.TRUNC.NTZ R24, R24 ;  /* 0x0000001800187305 */ /* 0x000ea2000021f100 */
[----:B------:R-:W-:Y:S05]  /*c450*/  BRA `(.L_x_22290) ;  /* 0x0000000800987947 */ /* 0x000fea0003800000 */
.L_x_22295:
[----:B------:R-:W2:Y:S02]  /*c460*/  LDG.E.64 R24, desc[UR36][R4.64] ;  /* 0x0000002404187981 */ /* 0x000ea4000c1e1b00 */
[----:B--2---:R0:W1:Y:S02]  /*c470*/  F2I.F64.TRUNC R24, R24 ;  /* 0x0000001800187311 */ /* 0x004064000030d100 */
[----:B01----:R-:W-:Y:S05]  /*c480*/  BRA `(.L_x_22290) ;  /* 0x00000008008c7947 */ /* 0x003fea0003800000 */
.L_x_22285:
        /* <DEDUP_REMOVED lines=12> */
.L_x_22299:
[----:B------:R-:W2:Y:S02]  /*c550*/  LDG.E.64 R4, desc[UR36][R4.64] ;  /* 0x0000002404047981 */ /* 0x000ea4000c1e1b00 */
[----:B--2---:R0:W1:Y:S02]  /*c560*/  F2I.F64.TRUNC R24, R4 ;  /* 0x0000000400187311 */ /* 0x004064000030d100 */
[----:B01----:R-:W-:Y:S05]  /*c570*/  BRA `(.L_x_22290) ;  /* 0x0000000800507947 */ /* 0x003fea0003800000 */
.L_x_22298:
        /* <DEDUP_REMOVED lines=26> */
.L_x_22301:
        /* <DEDUP_REMOVED lines=14> */
.L_x_22300:
[----:B------:R-:W2:Y:S02]  /*c800*/  LDG.E.U16 R24, desc[UR36][R4.64] ;  /* 0x0000002404187981 */ /* 0x000ea4000c1e1500 */
[----:B--2---:R-:W-:-:S06]  /*c810*/  IMAD.U32 R24, R24, 0x10000, RZ ;  /* 0x0001000018187824 */ /* 0x004fcc00078e00ff */
[----:B------:R-:W0:Y:S01]  /*c820*/  F2I.FTZ.TRUNC.NTZ R24, R24 ;  /* 0x0000001800187305 */ /* 0x000e22000021f100 */
[----:B------:R-:W-:Y:S05]  /*c830*/  BRA `(.L_x_22290) ;  /* 0x0000000400a07947 */ /* 0x000fea0003800000 */
.L_x_22297:
        /* <DEDUP_REMOVED lines=10> */
.L_x_22304:
        /* <DEDUP_REMOVED lines=21> */
.L_x_22308:
[----:B------:R-:W-:Y:S05]  /*ca30*/  BSYNC.RECONVERGENT B1 ;  /* 0x0000000000017941 */ /* 0x000fea0003800200 */
.L_x_22307:
[----:B------:R-:W-:Y:S01]  /*ca40*/  IMAD.SHL.U32 R0, R0, 0x100000, RZ ;  /* 0x0010000000007824 */ /* 0x000fe200078e00ff */
[----:B------:R-:W-:-:S04]  /*ca50*/  LEA R3, R3, 0x3b800000, 0x17 ;  /* 0x3b80000003037811 */ /* 0x000fc800078eb8ff */
[----:B------:R-:W-:-:S07]  /*ca60*/  LOP3.LUT R24, R3, R0, R7, 0xfe, !PT ;  /* 0x0000000003187212 */ /* 0x000fce00078efe07 */
.L_x_22306:
[----:B------:R-:W-:Y:S05]  /*ca70*/  BSYNC.RECONVERGENT B0 ;  /* 0x0000000000007941 */ /* 0x000fea0003800200 */
.L_x_22305:
[----:B------:R-:W0:Y:S01]  /*ca80*/  F2I.FTZ.TRUNC.NTZ R24, R24 ;  /* 0x0000001800187305 */ /* 0x000e22000021f100 */
[----:B------:R-:W-:Y:S05]  /*ca90*/  BRA `(.L_x_22290) ;  /* 0x0000000400087947 */ /* 0x000fea0003800000 */
.L_x_22303:
        /* <DEDUP_REMOVED lines=21> */
.L_x_22312:
[----:B------:R-:W-:Y:S05]  /*cbf0*/  BSYNC.RECONVERGENT B1 ;  /* 0x0000000000017941 */ /* 0x000fea0003800200 */
.L_x_22311:
[----:B------:R-:W-:Y:S02]  /*cc00*/  SHF.L.U32 R0, R0, 0x15, RZ ;  /* 0x0000001500007819 */ /* 0x000fe400000006ff */
[----:B------:R-:W-:-:S04]  /*cc10*/  LEA R3, R3, 0x37800000, 0x17 ;  /* 0x3780000003037811 */ /* 0x000fc800078eb8ff */
[----:B------:R-:W-:-:S07]  /*cc20*/  LOP3.LUT R24, R3, R0, R7, 0xfe, !PT ;  /* 0x0000000003187212 */ /* 0x000fce00078efe07 */
.L_x_22310:
[----:B------:R-:W-:Y:S05]  /*cc30*/  BSYNC.RECONVERGENT B0 ;  /* 0x0000000000007941 */ /* 0x000fea0003800200 */
.L_x_22309:
[----:B------:R-:W0:Y:S01]  /*cc40*/  F2I.FTZ.TRUNC.NTZ R24, R24 ;  /* 0x0000001800187305 */ /* 0x000e22000021f100 */
[----:B------:R-:W-:Y:S05]  /*cc50*/  BRA `(.L_x_22290) ;  /* 0x0000000000987947 */ /* 0x000fea0003800000 */
.L_x_22302:
        /* <DEDUP_REMOVED lines=14> */
.L_x_22316:
[----:B------:R-:W-:Y:S05]  /*cd40*/  BSYNC.RECONVERGENT B0 ;  /* 0x0000000000007941 */ /* 0x000fea0003800200 */
.L_x_22315:
[----:B------:R-:W0:Y:S01]  /*cd50*/  F2I.FTZ.TRUNC.NTZ R24, R24 ;  /* 0x0000001800187305 */ /* 0x000e22000021f100 */
[----:B------:R-:W-:Y:S05]  /*cd60*/  BRA `(.L_x_22290) ;  /* 0x0000000000547947 */ /* 0x000fea0003800000 */
.L_x_22289:
        /* <DEDUP_REMOVED lines=16> */
.L_x_22317:
[----:B------:R-:W-:Y:S01]  /*ce70*/  IMAD.MOV.U32 R24, RZ, RZ, RZ ;  /* 0x000000ffff187224 */ /* 0x000fe200078e00ff */
[----:B------:R-:W-:Y:S06]  /*ce80*/  BRA `(.L_x_22290) ;  /* 0x00000000000c7947 */ /* 0x000fec0003800000 */
.L_x_22314:
[----:B------:R0:W5:Y:S01]  /*ce90*/  LDG.E R24, desc[UR36][R4.64] ;  /* 0x0000002404187981 */ /* 0x000162000c1e1900 */
[----:B------:R-:W-:Y:S05]  /*cea0*/  BRA `(.L_x_22290) ;  /* 0x0000000000047947 */ /* 0x000fea0003800000 */
.L_x_22313:
[----:B------:R0:W5:Y:S02]  /*ceb0*/  LDG.E R24, desc[UR36][R4.64] ;  /* 0x0000002404187981 */ /* 0x000164000c1e1900 */
.L_x_22290:
        /* <DEDUP_REMOVED lines=16> */
.L_x_22321:
[----:B------:R0:W5:Y:S01]  /*cfc0*/  LDG.E.U8 R23, desc[UR36][R4.64] ;  /* 0x0000002404177981 */ /* 0x000162000c1e1100 */
[----:B------:R-:W-:Y:S05]  /*cfd0*/  BRA `(.L_x_22323) ;  /* 0x0000000c00307947 */ /* 0x000fea0003800000 */
.L_x_22320:
        /* <DEDUP_REMOVED lines=8> */
.L_x_22325:
[----:B------:R0:W5:Y:S01]  /*d060*/  LDG.E R23, desc[UR36][R4.64] ;  /* 0x0000002404177981 */ /* 0x000162000c1e1900 */
[----:B------:R-:W-:Y:S05]  /*d070*/  BRA `(.L_x_22323) ;  /* 0x0000000c00087947 */ /* 0x000fea0003800000 */
.L_x_22324:
[----:B------:R0:W5:Y:S01]  /*d080*/  LDG.E.S16 R23, desc[UR36][R4.64] ;  /* 0x0000002404177981 */ /* 0x000162000c1e1700 */
[----:B------:R-:W-:Y:S05]  /*d090*/  BRA `(.L_x_22323) ;  /* 0x0000000c00007947 */ /* 0x000fea0003800000 */
.L_x_22319:
        /* <DEDUP_REMOVED lines=9> */
.L_x_22327:
[----:B------:R-:W3:Y:S02]  /*d130*/  LDG.E.U16 R4, desc[UR36][R4.64] ;  /* 0x0000002404047981 */ /* 0x000ee4000c1e1500 */
[----:B---3--:R-:W-:-:S06]  /*d140*/  HADD2.F32 R23, -RZ, R4.H0_H0 ;  /* 0x20000004ff177230 */ /* 0x008fcc0000004100 */
[----:B------:R-:W0:Y:S01]  /*d150*/  F2I.FTZ.TRUNC.NTZ R23, R23 ;  /* 0x0000001700177305 */ /* 0x000e22000021f100 */
[----:B------:R-:W-:Y:S05]  /*d160*/  BRA `(.L_x_22323) ;  /* 0x0000000800cc7947 */ /* 0x000fea0003800000 */
.L_x_22326:
        /* <DEDUP_REMOVED lines=9> */
.L_x_22329:
[----:B------:R-:W3:Y:S02]  /*d200*/  LDG.E.U16 R4, desc[UR36][R4.64] ;  /* 0x0000002404047981 */ /* 0x000ee4000c1e1500 */
[----:B---3--:R-:W-:-:S06]  /*d210*/  HADD2.F32 R23, -RZ, R4.H0_H0 ;  /* 0x20000004ff177230 */ /* 0x008fcc0000004100 */
[----:B------:R-:W0:Y:S01]  /*d220*/  F2I.FTZ.TRUNC.NTZ R23, R23 ;  /* 0x0000001700177305 */ /* 0x000e22000021f100 */
[----:B------:R-:W-:Y:S05]  /*d230*/  BRA `(.L_x_22323) ;  /* 0x0000000800987947 */ /* 0x000fea0003800000 */
.L_x_22328:
[----:B------:R-:W3:Y:S02]  /*d240*/  LDG.E.64 R4, desc[UR36][R4.64] ;  /* 0x0000002404047981 */ /* 0x000ee4000c1e1b00 */
[----:B---3--:R0:W3:Y:S02]  /*d250*/  F2I.F64.TRUNC R23, R4 ;  /* 0x0000000400177311 */ /* 0x0080e4000030d100 */
[----:B0--3--:R-:W-:Y:S05]  /*d260*/  BRA `(.L_x_22323) ;  /* 0x00000008008c7947 */ /* 0x009fea0003800000 */
.L_x_22318:
        /* <DEDUP_REMOVED lines=12> */
.L_x_22332:
[----:B------:R-:W3:Y:S02]  /*d330*/  LDG.E.64 R4, desc[UR36][R4.64] ;  /* 0x0000002404047981 */ /* 0x000ee4000c1e1b00 */
[----:B---3--:R0:W3:Y:S02]  /*d340*/  F2I.F64.TRUNC R23, R4 ;  /* 0x0000000400177311 */ /* 0x0080e4000030d100 */
[----:B0--3--:R-:W-:Y:S05]  /*d350*/  BRA `(.L_x_22323) ;  /* 0x0000000800507947 */ /* 0x009fea0003800000 */
.L_x_22331:
        /* <DEDUP_REMOVED lines=26> */
.L_x_22334:
        /* <DEDUP_REMOVED lines=14> */
.L_x_22333:
[----:B------:R-:W3:Y:S02]  /*d5e0*/  LDG.E.U16 R23, desc[UR36][R4.64] ;  /* 0x0000002404177981 */ /* 0x000ee4000c1e1500 */
[----:B---3--:R-:W-:-:S06]  /*d5f0*/  IMAD.U32 R23, R23, 0x10000, RZ ;  /* 0x0001000017177824 */ /* 0x008fcc00078e00ff */
[----:B------:R-:W0:Y:S01]  /*d600*/  F2I.FTZ.TRUNC.NTZ R23, R23 ;  /* 0x0000001700177305 */ /* 0x000e22000021f100 */
[----:B------:R-:W-:Y:S05]  /*d610*/  BRA `(.L_x_22323) ;  /* 0x0000000400a07947 */ /* 0x000fea0003800000 */
.L_x_22330:
        /* <DEDUP_REMOVED lines=10> */
.L_x_22337:
        /* <DEDUP_REMOVED lines=21> */
.L_x_22341:
[----:B------:R-:W-:Y:S05]  /*d810*/  BSYNC.RECONVERGENT B1 ;  /* 0x0000000000017941 */ /* 0x000fea0003800200 */
.L_x_22340:
[----:B------:R-:W-:Y:S02]  /*d820*/  SHF.L.U32 R0, R0, 0x14, RZ ;  /* 0x0000001400007819 */ /* 0x000fe400000006ff */
[----:B------:R-:W-:-:S04]  /*d830*/  LEA R3, R3, 0x3b800000, 0x17 ;  /* 0x3b80000003037811 */ /* 0x000fc800078eb8ff */
[----:B------:R-:W-:-:S07]  /*d840*/  LOP3.LUT R23, R3, R0, R23, 0xfe, !PT ;  /* 0x0000000003177212 */ /* 0x000fce00078efe17 */
.L_x_22339:
[----:B------:R-:W-:Y:S05]  /*d850*/  BSYNC.RECONVERGENT B0 ;  /* 0x0000000000007941 */ /* 0x000fea0003800200 */
.L_x_22338:
[----:B------:R-:W0:Y:S01]  /*d860*/  F2I.FTZ.TRUNC.NTZ R23, R23 ;  /* 0x0000001700177305 */ /* 0x000e22000021f100 */
[----:B------:R-:W-:Y:S05]  /*d870*/  BRA `(.L_x_22323) ;  /* 0x0000000400087947 */ /* 0x000fea0003800000 */
.L_x_22336:
        /* <DEDUP_REMOVED lines=21> */
.L_x_22345:
[----:B------:R-:W-:Y:S05]  /*d9d0*/  BSYNC.RECONVERGENT B1 ;  /* 0x0000000000017941 */ /* 0x000fea0003800200 */
.L_x_22344:
[----:B------:R-:W-:Y:S01]  /*d9e0*/  IMAD.SHL.U32 R0, R0, 0x200000, RZ ;  /* 0x0020000000007824 */ /* 0x000fe200078e00ff */
[----:B------:R-:W-:-:S04]  /*d9f0*/  LEA R3, R3, 0x37800000, 0x17 ;  /* 0x3780000003037811 */ /* 0x000fc800078eb8ff */
[----:B------:R-:W-:-:S07]  /*da00*/  LOP3.LUT R23, R3, R0, R23, 0xfe, !PT ;  /* 0x0000000003177212 */ /* 0x000fce00078efe17 */
.L_x_22343:
[----:B------:R-:W-:Y:S05]  /*da10*/  BSYNC.RECONVERGENT B0 ;  /* 0x0000000000007941 */ /* 0x000fea0003800200 */
.L_x_22342:
[----:B------:R-:W0:Y:S01]  /*da20*/  F2I.FTZ.TRUNC.NTZ R23, R23 ;  /* 0x0000001700177305 */ /* 0x000e22000021f100 */
[----:B------:R-:W-:Y:S05]  /*da30*/  BRA `(.L_x_22323) ;  /* 0x0000000000987947 */ /* 0x000fea0003800000 */
.L_x_22335:
        /* <DEDUP_REMOVED lines=14> */
.L_x_22349:
[----:B------:R-:W-:Y:S05]  /*db20*/  BSYNC.RECONVERGENT B0 ;  /* 0x0000000000007941 */ /* 0x000fea0003800200 */
.L_x_22348:
[----:B------:R-:W0:Y:S01]  /*db30*/  F2I.FTZ.TRUNC.NTZ R23, R23 ;  /* 0x0000001700177305 */ /* 0x000e22000021f100 */
[----:B------:R-:W-:Y:S05]  /*db40*/  BRA `(.L_x_22323) ;  /* 0x0000000000547947 */ /* 0x000fea0003800000 */
.L_x_22322:
        /* <DEDUP_REMOVED lines=16> */
.L_x_22350:
[----:B------:R-:W-:Y:S01]  /*dc50*/  MOV R23, RZ ;  /* 0x000000ff00177202 */ /* 0x000fe20000000f00 */
[----:B------:R-:W-:Y:S06]  /*dc60*/  BRA `(.L_x_22323) ;  /* 0x00000000000c7947 */ /* 0x000fec0003800000 */
.L_x_22347:
[----:B------:R0:W5:Y:S01]  /*dc70*/  LDG.E R23, desc[UR36][R4.64] ;  /* 0x0000002404177981 */ /* 0x000162000c1e1900 */
[----:B------:R-:W-:Y:S05]  /*dc80*/  BRA `(.L_x_22323) ;  /* 0x0000000000047947 */ /* 0x000fea0003800000 */
.L_x_22346:
[----:B------:R0:W5:Y:S02]  /*dc90*/  LDG.E R23, desc[UR36][R4.64] ;  /* 0x0000002404177981 */ /* 0x000164000c1e1900 */
.L_x_22323:
        /* <DEDUP_REMOVED lines=16> */
.L_x_22354:
[----:B------:R0:W5:Y:S01]  /*dda0*/  LDG.E.U8 R16, desc[UR36][R4.64] ;  /* 0x0000002404107981 */ /* 0x000162000c1e1100 */
[----:B------:R-:W-:Y:S05]  /*ddb0*/  BRA `(.L_x_22356) ;  /* 0x0000000c00307947 */ /* 0x000fea0003800000 */
.L_x_22353:
        /* <DEDUP_REMOVED lines=8> */
.L_x_22358:
[----:B------:R0:W5:Y:S01]  /*de40*/  LDG.E R16, desc[UR36][R4.64] ;  /* 0x0000002404107981 */ /* 0x000162000c1e1900 */
[----:B------:R-:W-:Y:S05]  /*de50*/  BRA `(.L_x_22356) ;  /* 0x0000000c00087947 */ /* 0x000fea0003800000 */
.L_x_22357:
[----:B------:R0:W5:Y:S01]  /*de60*/  LDG.E.S16 R16, desc[UR36][R4.64] ;  /* 0x0000002404107981 */ /* 0x000162000c1e1700 */
[----:B------:R-:W-:Y:S05]  /*de70*/  BRA `(.L_x_22356) ;  /* 0x0000000c00007947 */ /* 0x000fea0003800000 */
.L_x_22352:
        /* <DEDUP_REMOVED lines=9> */
.L_x_22360:
[----:B------:R-:W2:Y:S02]  /*df10*/  LDG.E.U16 R4, desc[UR36][R4.64] ;  /* 0x0000002404047981 */ /* 0x000ea4000c1e1500 */
[----:B--2---:R-:W-:-:S06]  /*df20*/  HADD2.F32 R16, -RZ, R4.H0_H0 ;  /* 0x20000004ff107230 */ /* 0x004fcc0000004100 */
[----:B------:R-:W0:Y:S01]  /*df30*/  F2I.FTZ.TRUNC.NTZ R16, R16 ;  /* 0x0000001000107305 */ /* 0x000e22000021f100 */
[----:B------:R-:W-:Y:S05]  /*df40*/  BRA `(.L_x_22356) ;  /* 0x0000000800cc7947 */ /* 0x000fea0003800000 */
.L_x_22359:
        /* <DEDUP_REMOVED lines=9> */
.L_x_22362:
[----:B------:R-:W2:Y:S02]  /*dfe0*/  LDG.E.U16 R4, desc[UR36][R4.64] ;  /* 0x0000002404047981 */ /* 0x000ea4000c1e1500 */
[----:B--2---:R-:W-:-:S06]  /*dff0*/  HADD2.F32 R16, -RZ, R4.H0_H0 ;  /* 0x20000004ff107230 */ /* 0x004fcc0000004100 */
[----:B------:R-:W0:Y:S01]  /*e000*/  F2I.FTZ.TRUNC.NTZ R16, R16 ;  /* 0x0000001000107305 */ /* 0x000e22000021f100 */
[----:B------:R-:W-:Y:S05]  /*e010*/  BRA `(.L_x_22356) ;  /* 0x0000000800987947 */ /* 0x000fea0003800000 */
.L_x_22361:
[----:B------:R-:W2:Y:S02]  /*e020*/  LDG.E.64 R4, desc[UR36][R4.64] ;  /* 0x0000002404047981 */ /* 0x000ea4000c1e1b00 */
[----:B--2---:R0:W1:Y:S02]  /*e030*/  F2I.F64.TRUNC R16, R4 ;  /* 0x0000000400107311 */ /* 0x004064000030d100 */
[----:B01----:R-:W-:Y:S05]  /*e040*/  BRA `(.L_x_22356) ;  /* 0x00000008008c7947 */ /* 0x003fea0003800000 */
.L_x_22351:
        /* <DEDUP_REMOVED lines=12> */
.L_x_22365:
[----:B------:R-:W2:Y:S02]  /*e110*/  LDG.E.64 R4, desc[UR36][R4.64] ;  /* 0x0000002404047981 */ /* 0x000ea4000c1e1b00 */
[----:B--2---:R0:W1:Y:S02]  /*e120*/  F2I.F64.TRUNC R16, R4 ;  /* 0x0000000400107311 */ /* 0x004064000030d100 */
[----:B01----:R-:W-:Y:S05]  /*e130*/  BRA `(.L_x_22356) ;  /* 0x0000000800507947 */ /* 0x003fea0003800000 */
.L_x_22364:
        /* <DEDUP_REMOVED lines=26> */
.L_x_22367:
        /* <DEDUP_REMOVED lines=14> */
.L_x_22366:
[----:B------:R-:W2:Y:S02]  /*e3c0*/  LDG.E.U16 R16, desc[UR36][R4.64] ;  /* 0x0000002404107981 */ /* 0x000ea4000c1e1500 */
[----:B--2---:R-:W-:-:S06]  /*e3d0*/  SHF.L.U32 R16, R16, 0x10, RZ ;  /* 0x0000001010107819 */ /* 0x004fcc00000006ff */
[----:B------:R-:W0:Y:S01]  /*e3e0*/  F2I.FTZ.TRUNC.NTZ R16, R16 ;  /* 0x0000001000107305 */ /* 0x000e22000021f100 */
[----:B------:R-:W-:Y:S05]  /*e3f0*/  BRA `(.L_x_22356) ;  /* 0x0000000400a07947 */ /* 0x000fea0003800000 */
.L_x_22363:
        /* <DEDUP_REMOVED lines=10> */
.L_x_22370:
        /* <DEDUP_REMOVED lines=21> */
.L_x_22374:
[----:B------:R-:W-:Y:S05]  /*e5f0*/  BSYNC.RECONVERGENT B1 ;  /* 0x0000000000017941 */ /* 0x000fea0003800200 */
.L_x_22373:
[----:B------:R-:W-:Y:S01]  /*e600*/  IMAD.SHL.U32 R0, R0, 0x100000, RZ ;  /* 0x0010000000007824 */ /* 0x000fe200078e00ff */
[----:B------:R-:W-:-:S04]  /*e610*/  LEA R3, R3, 0x3b800000, 0x17 ;  /* 0x3b80000003037811 */ /* 0x000fc800078eb8ff */
[----:B------:R-:W-:-:S07]  /*e620*/  LOP3.LUT R16, R3, R0, R7, 0xfe, !PT ;  /* 0x0000000003107212 */ /* 0x000fce00078efe07 */
.L_x_22372:
[----:B------:R-:W-:Y:S05]  /*e630*/  BSYNC.RECONVERGENT B0 ;  /* 0x0000000000007941 */ /* 0x000fea0003800200 */
.L_x_22371:
[----:B------:R-:W0:Y:S01]  /*e640*/  F2I.FTZ.TRUNC.NTZ R16, R16 ;  /* 0x0000001000107305 */ /* 0x000e22000021f100 */
[----:B------:R-:W-:Y:S05]  /*e650*/  BRA `(.L_x_22356) ;  /* 0x0000000400087947 */ /* 0x000fea0003800000 */
.L_x_22369:
        /* <DEDUP_REMOVED lines=21> */
.L_x_22378:
[----:B------:R-:W-:Y:S05]  /*e7b0*/  BSYNC.RECONVERGENT B1 ;  /* 0x0000000000017941 */ /* 0x000fea0003800200 */
.L_x_22377:
[----:B------:R-:W-:Y:S01]  /*e7c0*/  IMAD.SHL.U32 R0, R0, 0x200000, RZ ;  /* 0x0020000000007824 */ /* 0x000fe200078e00ff */
[----:B------:R-:W-:-:S04]  /*e7d0*/  LEA R3, R3, 0x37800000, 0x17 ;  /* 0x3780000003037811 */ /* 0x000fc800078eb8ff */
[----:B------:R-:W-:-:S07]  /*e7e0*/  LOP3.LUT R16, R3, R0, R7, 0xfe, !PT ;  /* 0x0000000003107212 */ /* 0x000fce00078efe07 */
.L_x_22376:
[----:B------:R-:W-:Y:S05]  /*e7f0*/  BSYNC.RECONVERGENT B0 ;  /* 0x0000000000007941 */ /* 0x000fea0003800200 */
.L_x_22375:
[----:B------:R-:W0:Y:S01]  /*e800*/  F2I.FTZ.TRUNC.NTZ R16, R16 ;  /* 0x0000001000107305 */ /* 0x000e22000021f100 */
[----:B------:R-:W-:Y:S05]  /*e810*/  BRA `(.L_x_22356) ;  /* 0x0000000000987947 */ /* 0x000fea0003800000 */
.L_x_22368:
        /* <DEDUP_REMOVED lines=14> */
.L_x_22382:
[----:B------:R-:W-:Y:S05]  /*e900*/  BSYNC.RECONVERGENT B0 ;  /* 0x0000000000007941 */ /* 0x000fea0003800200 */
.L_x_22381:
[----:B------:R-:W0:Y:S01]  /*e910*/  F2I.FTZ.TRUNC.NTZ R16, R16 ;  /* 0x0000001000107305 */ /* 0x000e22000021f100 */
[----:B------:R-:W-:Y:S05]  /*e920*/  BRA `(.L_x_22356) ;  /* 0x0000000000547947 */ /* 0x000fea0003800000 */
.L_x_22355:
        /* <DEDUP_REMOVED lines=16> */
.L_x_22383:
[----:B------:R-:W-:Y:S01]  /*ea30*/  IMAD.MOV.U32 R16, RZ, RZ, RZ ;  /* 0x000000ffff107224 */ /* 0x000fe200078e00ff */
[----:B------:R-:W-:Y:S06]  /*ea40*/  BRA `(.L_x_22356) ;  /* 0x00000000000c7947 */ /* 0x000fec0003800000 */
.L_x_22380:
[----:B------:R0:W5:Y:S01]  /*ea50*/  LDG.E R16, desc[UR36][R4.64] ;  /* 0x0000002404107981 */ /* 0x000162000c1e1900 */
[----:B------:R-:W-:Y:S05]  /*ea60*/  BRA `(.L_x_22356) ;  /* 0x0000000000047947 */ /* 0x000fea0003800000 */
.L_x_22379:
[----:B------:R0:W5:Y:S02]  /*ea70*/  LDG.E R16, desc[UR36][R4.64] ;  /* 0x0000002404107981 */ /* 0x000164000c1e1900 */
.L_x_22356:
        /* <DEDUP_REMOVED lines=16> */
.L_x_22387:
[----:B------:R1:W5:Y:S01]  /*eb80*/  LDG.E.U8 R17, desc[UR36][R4.64] ;  /* 0x0000002404117981 */ /* 0x000362000c1e1100 */
[----:B------:R-:W-:Y:S05]  /*eb90*/  BRA `(.L_x_22389) ;  /* 0x0000000c00307947 */ /* 0x000fea0003800000 */
.L_x_22386:
        /* <DEDUP_REMOVED lines=8> */
.L_x_22391:
[----:B------:R0:W5:Y:S01]  /*ec20*/  LDG.E R17, desc[UR36][R4.64] ;  /* 0x0000002404117981 */ /* 0x000162000c1e1900 */
[----:B------:R-:W-:Y:S05]  /*ec30*/  BRA `(.L_x_22389) ;  /* 0x0000000c00087947 */ /* 0x000fea0003800000 */
.L_x_22390:
[----:B------:R0:W5:Y:S01]  /*ec40*/  LDG.E.S16 R17, desc[UR36][R4.64] ;  /* 0x0000002404117981 */ /* 0x000162000c1e1700 */
[----:B------:R-:W-:Y:S05]  /*ec50*/  BRA `(.L_x_22389) ;  /* 0x0000000c00007947 */ /* 0x000fea0003800000 */
.L_x_22385:
        /* <DEDUP_REMOVED lines=9> */
.L_x_22393:
[----:B------:R-:W2:Y:S02]  /*ecf0*/  LDG.E.U16 R4, desc[UR36][R4.64] ;  /* 0x0000002404047981 */ /* 0x000ea4000c1e1500 */
[----:B--2---:R-:W-:-:S06]  /*ed00*/  HADD2.F32 R17, -RZ, R4.H0_H0 ;  /* 0x20000004ff117230 */ /* 0x004fcc0000004100 */
[----:B------:R-:W0:Y:S01]  /*ed10*/  F2I.FTZ.TRUNC.NTZ R17, R17 ;  /* 0x0000001100117305 */ /* 0x000e22000021f100 */
[----:B------:R-:W-:Y:S05]  /*ed20*/  BRA `(.L_x_22389) ;  /* 0x0000000800cc7947 */ /* 0x000fea0003800000 */
.L_x_22392:
        /* <DEDUP_REMOVED lines=9> */
.L_x_22395:
[----:B------:R-:W2:Y:S02]  /*edc0*/  LDG.E.U16 R4, desc[UR36][R4.64] ;  /* 0x0000002404047981 */ /* 0x000ea4000c1e1500 */
[----:B--2---:R-:W-:-:S06]  /*edd0*/  HADD2.F32 R17, -RZ, R4.H0_H0 ;  /* 0x20000004ff117230 */ /* 0x004fcc0000004100 */
[----:B------:R-:W0:Y:S01]  /*ede0*/  F2I.FTZ.TRUNC.NTZ R17, R17 ;  /* 0x0000001100117305 */ /* 0x000e22000021f100 */
[----:B------:R-:W-:Y:S05]  /*edf0*/  BRA `(.L_x_22389) ;  /* 0x0000000800987947 */ /* 0x000fea0003800000 */
.L_x_22394:
[----:B------:R-:W2:Y:S02]  /*ee00*/  LDG.E.64 R4, desc[UR36][R4.64] ;  /* 0x0000002404047981 */ /* 0x000ea4000c1e1b00 */
[----:B--2---:R0:W1:Y:S02]  /*ee10*/  F2I.F64.TRUNC R17, R4 ;  /* 0x0000000400117311 */ /* 0x004064000030d100 */
[----:B01----:R-:W-:Y:S05]  /*ee20*/  BRA `(.L_x_22389) ;  /* 0x00000008008c7947 */ /* 0x003fea0003800000 */
.L_x_22384:
        /* <DEDUP_REMOVED lines=12> */
.L_x_22398:
[----:B------:R-:W2:Y:S02]  /*eef0*/  LDG.E.64 R4, desc[UR36][R4.64] ;  /* 0x0000002404047981 */ /* 0x000ea4000c1e1b00 */
[----:B--2---:R0:W1:Y:S02]  /*ef00*/  F2I.F64.TRUNC R17, R4 ;  /* 0x0000000400117311 */ /* 0x004064000030d100 */
[----:B01----:R-:W-:Y:S05]  /*ef10*/  BRA `(.L_x_22389) ;  /* 0x0000000800507947 */ /* 0x003fea0003800000 */
.L_x_22397:
        /* <DEDUP_REMOVED lines=26> */
.L_x_22400:
        /* <DEDUP_REMOVED lines=14> */
.L_x_22399:
[----:B------:R-:W2:Y:S02]  /*f1a0*/  LDG.E.U16 R17, desc[UR36][R4.64] ;  /* 0x0000002404117981 */ /* 0x000ea4000c1e1500 */
[----:B--2---:R-:W-:-:S06]  /*f1b0*/  IMAD.U32 R17, R17, 0x10000, RZ ;  /* 0x0001000011117824 */ /* 0x004fcc00078e00ff */
[----:B------:R-:W0:Y:S01]  /*f1c0*/  F2I.FTZ.TRUNC.NTZ R17, R17 ;  /* 0x0000001100117305 */ /* 0x000e22000021f100 */
[----:B------:R-:W-:Y:S05]  /*f1d0*/  BRA `(.L_x_22389) ;  /* 0x0000000400a07947 */ /* 0x000fea0003800000 */
.L_x_22396:
        /* <DEDUP_REMOVED lines=10> */
.L_x_22403:
        /* <DEDUP_REMOVED lines=21> */
.L_x_22407:
[----:B------:R-:W-:Y:S05]  /*f3d0*/  BSYNC.RECONVERGENT B1 ;  /* 0x0000000000017941 */ /* 0x000fea0003800200 */
.L_x_22406:
[----:B------:R-:W-:Y:S01]  /*f3e0*/  IMAD.SHL.U32 R0, R0, 0x100000, RZ ;  /* 0x0010000000007824 */ /* 0x000fe200078e00ff */
[----:B------:R-:W-:-:S04]  /*f3f0*/  LEA R3, R3, 0x3b800000, 0x17 ;  /* 0x3b80000003037811 */ /* 0x000fc800078eb8ff */
[----:B------:R-:W-:-:S07]  /*f400*/  LOP3.LUT R17, R3, R0, R17, 0xfe, !PT ;  /* 0x0000000003117212 */ /* 0x000fce00078efe11 */
.L_x_22405:
[----:B------:R-:W-:Y:S05]  /*f410*/  BSYNC.RECONVERGENT B0 ;  /* 0x0000000000007941 */ /* 0x000fea0003800200 */
.L_x_22404:
[----:B------:R-:W0:Y:S01]  /*f420*/  F2I.FTZ.TRUNC.NTZ R17, R17 ;  /* 0x0000001100117305 */ /* 0x000e22000021f100 */
[----:B------:R-:W-:Y:S05]  /*f430*/  BRA `(.L_x_22389) ;  /* 0x0000000400087947 */ /* 0x000fea0003800000 */
.L_x_22402:
        /* <DEDUP_REMOVED lines=21> */
.L_x_22411:
[----:B------:R-:W-:Y:S05]  /*f590*/  BSYNC.RECONVERGENT B1 ;  /* 0x0000000000017941 */ /* 0x000fea0003800200 */
.L_x_22410:
[----:B------:R-:W-:Y:S02]  /*f5a0*/  SHF.L.U32 R0, R0, 0x15, RZ ;  /* 0x0000001500007819 */ /* 0x000fe400000006ff */
[----:B------:R-:W-:-:S04]  /*f5b0*/  LEA R3, R3, 0x37800000, 0x17 ;  /* 0x3780000003037811 */ /* 0x000fc800078eb8ff */
[----:B------:R-:W-:-:S07]  /*f5c0*/  LOP3.LUT R17, R3, R0, R17, 0xfe, !PT ;  /* 0x0000000003117212 */ /* 0x000fce00078efe11 */
.L_x_22409:
[----:B------:R-:W-:Y:S05]  /*f5d0*/  BSYNC.RECONVERGENT B0 ;  /* 0x0000000000007941 */ /* 0x000fea0003800200 */
.L_x_22408:
[----:B------:R-:W0:Y:S01]  /*f5e0*/  F2I.FTZ.TRUNC.NTZ R17, R17 ;  /* 0x0000001100117305 */ /* 0x000e22000021f100 */
[----:B------:R-:W-:Y:S05]  /*f5f0*/  BRA `(.L_x_22389) ;  /* 0x0000000000987947 */ /* 0x000fea0003800000 */
.L_x_22401:
        /* <DEDUP_REMOVED lines=14> */
.L_x_22415:
[----:B------:R-:W-:Y:S05]  /*f6e0*/  BSYNC.RECONVERGENT B0 ;  /* 0x0000000000007941 */ /* 0x000fea0003800200 */
.L_x_22414:
[----:B------:R-:W0:Y:S01]  /*f6f0*/  F2I.FTZ.TRUNC.NTZ R17, R17 ;  /* 0x0000001100117305 */ /* 0x000e22000021f100 */
[----:B------:R-:W-:Y:S05]  /*f700*/  BRA `(.L_x_22389) ;  /* 0x0000000000547947 */ /* 0x000fea0003800000 */
.L_x_22388:
        /* <DEDUP_REMOVED lines=16> */
.L_x_22416:
[----:B------:R-:W-:Y:S01]  /*f810*/  IMAD.MOV.U32 R17, RZ, RZ, RZ ;  /* 0x000000ffff117224 */ /* 0x000fe200078e00ff */
[----:B------:R-:W-:Y:S06]  /*f820*/  BRA `(.L_x_22389) ;  /* 0x00000000000c7947 */ /* 0x000fec0003800000 */
.L_x_22413:
[----:B------:R0:W5:Y:S01]  /*f830*/  LDG.E R17, desc[UR36][R4.64] ;  /* 0x0000002404117981 */ /* 0x000162000c1e1900 */
[----:B------:R-:W-:Y:S05]  /*f840*/  BRA `(.L_x_22389) ;  /* 0x0000000000047947 */ /* 0x000fea0003800000 */
.L_x_22412:
[----:B------:R0:W5:Y:S02]  /*f850*/  LDG.E R17, desc[UR36][R4.64] ;  /* 0x0000002404117981 */ /* 0x000164000c1e1900 */
.L_x_22389:
        /* <DEDUP_REMOVED lines=16> */
.L_x_22420:
[----:B------:R0:W5:Y:S01]  /*f960*/  LDG.E.U8 R22, desc[UR36][R4.64] ;  /* 0x0000002404167981 */ /* 0x000162000c1e1100 */
[----:B------:R-:W-:Y:S05]  /*f970*/  BRA `(.L_x_22422) ;  /* 0x0000000c00307947 */ /* 0x000fea0003800000 */
.L_x_22419:
        /* <DEDUP_REMOVED lines=8> */
.L_x_22424:
[----:B------:R0:W5:Y:S01]  /*fa00*/  LDG.E R22, desc[UR36][R4.64] ;  /* 0x0000002404167981 */ /* 0x000162000c1e1900 */
[----:B------:R-:W-:Y:S05]  /*fa10*/  BRA `(.L_x_22422) ;  /* 0x0000000c00087947 */ /* 0x000fea0003800000 */
.L_x_22423:
[----:B------:R0:W5:Y:S01]  /*fa20*/  LDG.E.S16 R22, desc[UR36][R4.64] ;  /* 0x0000002404167981 */ /* 0x000162000c1e1700 */
[----:B------:R-:W-:Y:S05]  /*fa30*/  BRA `(.L_x_22422) ;  /* 0x0000000c00007947 */ /* 0x000fea0003800000 */
.L_x_22418:
        /* <DEDUP_REMOVED lines=9> */
.L_x_22426:
[----:B------:R-:W2:Y:S02]  /*fad0*/  LDG.E.U16 R4, desc[UR36][R4.64] ;  /* 0x0000002404047981 */ /* 0x000ea4000c1e1500 */
[----:B--2---:R-:W-:-:S06]  /*fae0*/  HADD2.F32 R22, -RZ, R4.H0_H0 ;  /* 0x20000004ff167230 */ /* 0x004fcc0000004100 */
[----:B------:R-:W0:Y:S01]  /*faf0*/  F2I.FTZ.TRUNC.NTZ R22, R22 ;  /* 0x0000001600167305 */ /* 0x000e22000021f100 */
[----:B------:R-:W-:Y:S05]  /*fb00*/  BRA `(.L_x_22422) ;  /* 0x0000000800cc7947 */ /* 0x000fea0003800000 */
.L_x_22425:
        /* <DEDUP_REMOVED lines=9> */
.L_x_22428:
[----:B------:R-:W2:Y:S02]  /*fba0*/  LDG.E.U16 R4, desc[UR36][R4.64] ;  /* 0x0000002404047981 */ /* 0x000ea4000c1e1500 */
[----:B--2---:R-:W-:-:S06]  /*fbb0*/  HADD2.F32 R22, -RZ, R4.H0_H0 ;  /* 0x20000004ff167230 */ /* 0x004fcc0000004100 */
[----:B------:R-:W0:Y:S01]  /*fbc0*/  F2I.FTZ.TRUNC.NTZ R22, R22 ;  /* 0x0000001600167305 */ /* 0x000e22000021f100 */
[----:B------:R-:W-:Y:S05]  /*fbd0*/  BRA `(.L_x_22422) ;  /* 0x0000000800987947 */ /* 0x000fea0003800000 */
.L_x_22427:
[----:B------:R-:W2:Y:S02]  /*fbe0*/  LDG.E.64 R4, desc[UR36][R4.64] ;  /* 0x0000002404047981 */ /* 0x000ea4000c1e1b00 */
[----:B--2---:R0:W1:Y:S02]  /*fbf0*/  F2I.F64.TRUNC R22, R4 ;  /* 0x0000000400167311 */ /* 0x004064000030d100 */
[----:B01----:R-:W-:Y:S05]  /*fc00*/  BRA `(.L_x_22422) ;  /* 0x00000008008c7947 */ /* 0x003fea0003800000 */
.L_x_22417:
        /* <DEDUP_REMOVED lines=12> */
.L_x_22431:
[----:B------:R-:W2:Y:S02]  /*fcd0*/  LDG.E.64 R4, desc[UR36][R4.64] ;  /* 0x0000002404047981 */ /* 0x000ea4000c1e1b00 */
[----:B--2---:R0:W1:Y:S02]  /*fce0*/  F2I.F64.TRUNC R22, R4 ;  /* 0x0000000400167311 */ /* 0x004064000030d100 */
[----:B01----:R-:W-:Y:S05]  /*fcf0*/  BRA `(.L_x_22422) ;  /* 0x0000000800507947 */ /* 0x003fea0003800000 */
.L_x_22430:
        /* <DEDUP_REMOVED lines=26> */
.L_x_22433:
        /* <DEDUP_REMOVED lines=14> */
.L_x_22432:
[----:B------:R-:W2:Y:S02]  /*ff80*/  LDG.E.U16 R22, desc[UR36][R4.64] ;  /* 0x0000002404167981 */ /* 0x000ea4000c1e1500 */
[----:B--2---:R-:W-:-:S06]  /*ff90*/  IMAD.U32 R22, R22, 0x10000, RZ ;  /* 0x0001000016167824 */ /* 0x004fcc00078e00ff */
[----:B------:R-:W0:Y:S01]  /*ffa0*/  F2I.FTZ.TRUNC.NTZ R22, R22 ;  /* 0x0000001600167305 */ /* 0x000e22000021f100 */
[----:B------:R-:W-:Y:S05]  /*ffb0*/  BRA `(.L_x_22422) ;  /* 0x0000000400a07947 */ /* 0x000fea0003800000 */
.L_x_22429:
        /* <DEDUP_REMOVED lines=10> */
.L_x_22436:
        /* <DEDUP_REMOVED lines=21> */
.L_x_22440:
[----:B------:R-:W-:Y:S05]  /*101b0*/  BSYNC.RECONVERGENT B1 ;  /* 0x0000000000017941 */ /* 0x000fea0003800200 */
.L_x_22439:
[----:B------:R-:W-:Y:S02]  /*101c0*/  SHF.L.U32 R0, R0, 0x14, RZ ;  /* 0x0000001400007819 */ /* 0x000fe400000006ff */
[----:B------:R-:W-:-:S04]  /*101d0*/  LEA R3, R3, 0x3b800000, 0x17 ;  /* 0x3b80000003037811 */ /* 0x000fc800078eb8ff */
[----:B------:R-:W-:-:S07]  /*101e0*/  LOP3.LUT R22, R3, R0, R7, 0xfe, !PT ;  /* 0x0000000003167212 */ /* 0x000fce00078efe07 */
.L_x_22438:
[----:B------:R-:W-:Y:S05]  /*101f0*/  BSYNC.RECONVERGENT B0 ;  /* 0x0000000000007941 */ /* 0x000fea0003800200 */
.L_x_22437:
[----:B------:R-:W1:Y:S01]  /*10200*/  F2I.FTZ.TRUNC.NTZ R22, R22 ;  /* 0x0000001600167305 */ /* 0x000e62000021f100 */
[----:B------:R-:W-:Y:S05]  /*10210*/  BRA `(.L_x_22422) ;  /* 0x0000000400087947 */ /* 0x000fea0003800000 */
.L_x_22435:
        /* <DEDUP_REMOVED lines=21> */
.L_x_22444:
[----:B------:R-:W-:Y:S05]  /*10370*/  BSYNC.RECONVERGENT B1 ;  /* 0x0000000000017941 */ /* 0x000fea0003800200 */
.L_x_22443:
[----:B------:R-:W-:Y:S01]  /*10380*/  IMAD.SHL.U32 R0, R0, 0x200000, RZ ;  /* 0x0020000000007824 */ /* 0x000fe200078e00ff */
[----:B------:R-:W-:-:S04]  /*10390*/  LEA R3, R3, 0x37800000, 0x17 ;  /* 0x3780000003037811 */ /* 0x000fc800078eb8ff */
[----:B------:R-:W-:-:S07]  /*103a0*/  LOP3.LUT R22, R3, R0, R7, 0xfe, !PT ;  /* 0x0000000003167212 */ /* 0x000fce00078efe07 */
.L_x_22442:
[----:B------:R-:W-:Y:S05]  /*103b0*/  BSYNC.RECONVERGENT B0 ;  /* 0x0000000000007941 */ /* 0x000fea0003800200 */
.L_x_22441:
[----:B------:R-:W0:Y:S01]  /*103c0*/  F2I.FTZ.TRUNC.NTZ R22, R22 ;  /* 0x0000001600167305 */ /* 0x000e22000021f100 */
[----:B------:R-:W-:Y:S05]  /*103d0*/  BRA `(.L_x_22422) ;  /* 0x0000000000987947 */ /* 0x000fea0003800000 */
.L_x_22434:
        /* <DEDUP_REMOVED lines=14> */
.L_x_22448:
[----:B------:R-:W-:Y:S05]  /*104c0*/  BSYNC.RECONVERGENT B0 ;  /* 0x0000000000007941 */ /* 0x000fea0003800200 */
.L_x_22447:
[----:B------:R-:W0:Y:S01]  /*104d0*/  F2I.FTZ.TRUNC.NTZ R22, R22 ;  /* 0x0000001600167305 */ /* 0x000e22000021f100 */
[----:B------:R-:W-:Y:S05]  /*104e0*/  BRA `(.L_x_22422) ;  /* 0x0000000000547947 */ /* 0x000fea0003800000 */
.L_x_22421:
        /* <DEDUP_REMOVED lines=16> */
.L_x_22449:
[----:B------:R-:W-:Y:S01]  /*105f0*/  MOV R22, RZ ;  /* 0x000000ff00167202 */ /* 0x000fe20000000f00 */
[----:B------:R-:W-:Y:S06]  /*10600*/  BRA `(.L_x_22422) ;  /* 0x00000000000c7947 */ /* 0x000fec0003800000 */
.L_x_22446:
[----:B------:R0:W5:Y:S01]  /*10610*/  LDG.E R22, desc[UR36][R4.64] ;  /* 0x0000002404167981 */ /* 0x000162000c1e1900 */
[----:B------:R-:W-:Y:S05]  /*10620*/  BRA `(.L_x_22422) ;  /* 0x0000000000047947 */ /* 0x000fea0003800000 */
.L_x_22445:
[----:B------:R0:W5:Y:S02]  /*10630*/  LDG.E R22, desc[UR36][R4.64] ;  /* 0x0000002404167981 */ /* 0x000164000c1e1900 */
.L_x_22422:
        /* <DEDUP_REMOVED lines=20> */
.L_x_22451:
[----:B------:R-:W-:Y:S05]  /*10780*/  BSYNC.RECONVERGENT B7 ;  /* 0x0000000000077941 */ /* 0x000fea0003800200 */
.L_x_22450:
        /* <DEDUP_REMOVED lines=20> */
.L_x_22453:
[----:B------:R-:W-:Y:S05]  /*108d0*/  BSYNC.RECONVERGENT B7 ;  /* 0x0000000000077941 */ /* 0x000fea0003800200 */
.L_x_22452:
        /* <DEDUP_REMOVED lines=23> */
.L_x_22455:
[----:B------:R-:W-:Y:S05]  /*10a50*/  BSYNC.RECONVERGENT B7 ;  /* 0x0000000000077941 */ /* 0x000fea0003800200 */
.L_x_22454:
        /* <DEDUP_REMOVED lines=40> */
.L_x_22459:
[----:B------:R-:W-:Y:S01]  /*10ce0*/  MOV R0, R4 ;  /* 0x0000000400007202 */ /* 0x000fe20000000f00 */
[----:B------:R-:W-:Y:S01]  /*10cf0*/  IMAD.MOV.U32 R10, RZ, RZ, R5 ;  /* 0x000000ffff0a7224 */ /* 0x000fe200078e0005 */
[----:B------:R-:W-:-:S07]  /*10d00*/  MOV R11, 0x10d20 ;  /* 0x00010d20000b7802 */ /* 0x000fce0000000f00 */
[----:B------:R-:W-:Y:S05]  /*10d10*/  CALL.REL.NOINC `($__internal_53_$__cuda_sm20_rem_s64) ;  /* 0x0000018800707944 */ /* 0x000fea0003c00000 */
[----:B------:R-:W-:Y:S01]  /*10d20*/  IMAD.MOV.U32 R4, RZ, RZ, R0 ;  /* 0x000000ffff047224 */ /* 0x000fe200078e0000 */
[----:B------:R-:W-:-:S07]  /*10d30*/  MOV R5, R3 ;  /* 0x0000000300057202 */ /* 0x000fce0000000f00 */
.L_x_22460:
[----:B------:R-:W-:Y:S05]  /*10d40*/  BSYNC.RECONVERGENT B0 ;  /* 0x0000000000007941 */ /* 0x000fea0003800200 */
.L_x_22458:
        /* <DEDUP_REMOVED lines=8> */
.L_x_22457:
        /* <DEDUP_REMOVED lines=16> */
.L_x_22487:
        /* <DEDUP_REMOVED lines=27> */
.L_x_22464:
[----:B------:R-:W-:Y:S01]  /*11080*/  IMAD.MOV.U32 R8, RZ, RZ, R34 ;  /* 0x000000ffff087224 */ /* 0x000fe200078e0022 */
[----:B------:R-:W-:Y:S01]  /*11090*/  MOV R5, R33 ;  /* 0x0000002100057202 */ /* 0x000fe20000000f00 */
[----:B------:R-:W-:Y:S01]  /*110a0*/  IMAD.MOV.U32 R4, RZ, RZ, R14 ;  /* 0x000000ffff047224 */ /* 0x000fe200078e000e */
[----:B------:R-:W-:Y:S01]  /*110b0*/  MOV R0, 0x110e0 ;  /* 0x000110e000007802 */ /* 0x000fe20000000f00 */
[----:B------:R-:W-:-:S07]  /*110c0*/  IMAD.MOV.U32 R3, RZ, RZ, R15 ;  /* 0x000000ffff037224 */ /* 0x000fce00078e000f */
[----:B012---:R-:W-:Y:S05]  /*110d0*/  CALL.REL.NOINC `($__internal_52_$__cuda_sm20_div_s64) ;  /* 0x0000018000247944 */ /* 0x007fea0003c00000 */
[----:B------:R-:W-:Y:S01]  /*110e0*/  MOV R22, R6 ;  /* 0x0000000600167202 */ /* 0x000fe20000000f00 */
[----:B------:R-:W-:-:S07]  /*110f0*/  IMAD.MOV.U32 R23, RZ, RZ, R7 ;  /* 0x000000ffff177224 */ /* 0x000fce00078e0007 */
.L_x_22465:
[----:B------:R-:W-:Y:S05]  /*11100*/  BSYNC.RECONVERGENT B1 ;  /* 0x0000000000017941 */ /* 0x000fea0003800200 */
.L_x_22463:
        /* <DEDUP_REMOVED lines=40> */
.L_x_22467:
[----:B------:R-:W-:Y:S01]  /*11390*/  MOV R8, R22 ;  /* 0x0000001600087202 */ /* 0x000fe20000000f00 */
[----:B------:R-:W-:Y:S01]  /*113a0*/  IMAD.MOV.U32 R5, RZ, RZ, R23 ;  /* 0x000000ffff057224 */ /* 0x000fe200078e0017 */
[----:B------:R-:W-:Y:S01]  /*113b0*/  MOV R3, R25 ;  /* 0x0000001900037202 */ /* 0x000fe20000000f00 */
[----:B------:R-:W-:Y:S01]  /*113c0*/  IMAD.MOV.U32 R4, RZ, RZ, R24 ;  /* 0x000000ffff047224 */ /* 0x000fe200078e0018 */
[----:B------:R-:W-:-:S07]  /*113d0*/  MOV R0, 0x113f0 ;  /* 0x000113f000007802 */ /* 0x000fce0000000f00 */
[----:B0-----:R-:W-:Y:S05]  /*113e0*/  CALL.REL.NOINC `($__internal_52_$__cuda_sm20_div_s64) ;  /* 0x0000017c00607944 */ /* 0x001fea0003c00000 */
[----:B------:R-:W-:Y:S02]  /*113f0*/  IMAD.MOV.U32 R14, RZ, RZ, R6 ;  /* 0x000000ffff0e7224 */ /* 0x000fe400078e0006 */
[----:B------:R-:W-:-:S07]  /*11400*/  IMAD.MOV.U32 R15, RZ, RZ, R7 ;  /* 0x000000ffff0f7224 */ /* 0x000fce00078e0007 */
.L_x_22468:
[----:B------:R-:W-:Y:S05]  /*11410*/  BSYNC.RECONVERGENT B1 ;  /* 0x0000000000017941 */ /* 0x000fea0003800200 */
.L_x_22466:
        /* <DEDUP_REMOVED lines=42> */
.L_x_22470:
        /* <DEDUP_REMOVED lines=8> */
.L_x_22471:
[----:B------:R-:W-:Y:S05]  /*11740*/  BSYNC.RECONVERGENT B1 ;  /* 0x0000000000017941 */ /* 0x000fea0003800200 */
.L_x_22469:
        /* <DEDUP_REMOVED lines=42> */
.L_x_22473:
        /* <DEDUP_REMOVED lines=8> */
.L_x_22474:
[----:B------:R-:W-:Y:S05]  /*11a70*/  BSYNC.RECONVERGENT B1 ;  /* 0x0000000000017941 */ /* 0x000fea0003800200 */
.L_x_22472:
        /* <DEDUP_REMOVED lines=42> */
.L_x_22476:
        /* <DEDUP_REMOVED lines=8> */
.L_x_22477:
[----:B------:R-:W-:Y:S05]  /*11da0*/  BSYNC.RECONVERGENT B1 ;  /* 0x0000000000017941 */ /* 0x000fea0003800200 */
.L_x_22475:
        /* <DEDUP_REMOVED lines=42> */
.L_x_22479:
        /* <DEDUP_REMOVED lines=8> */
.L_x_22480:
[----:B------:R-:W-:Y:S05]  /*120d0*/  BSYNC.RECONVERGENT B1 ;  /* 0x0000000000017941 */ /* 0x000fea0003800200 */
.L_x_22478:
        /* <DEDUP_REMOVED lines=42> */
.L_x_22482:
        /* <DEDUP_REMOVED lines=8> */
.L_x_22483:
[----:B------:R-:W-:Y:S05]  /*12400*/  BSYNC.RECONVERGENT B1 ;  /* 0x0000000000017941 */ /* 0x000fea0003800200 */
.L_x_22481:
        /* <DEDUP_REMOVED lines=42> */
.L_x_22485:
        /* <DEDUP_REMOVED lines=8> */
.L_x_22486:
[----:B------:R-:W-:Y:S05]  /*12730*/  BSYNC.RECONVERGENT B1 ;  /* 0x0000000000017941 */ /* 0x000fea0003800200 */
.L_x_22484:
        /* <DEDUP_REMOVED lines=20> */
.L_x_22462:
[----:B------:R-:W-:-:S07]  /*12880*/  VIADD R30, R30, 0x3 ;  /* 0x000000031e1e7836 */ /* 0x000fce0000000000 */
.L_x_22461:
        /* <DEDUP_REMOVED lines=31> */
.L_x_22490:
        /* <DEDUP_REMOVED lines=8> */
.L_x_22491:
[----:B------:R-:W-:Y:S05]  /*12b00*/  BSYNC.RECONVERGENT B0 ;  /* 0x0000000000007941 */ /* 0x000fea0003800200 */
.L_x_22489:
        /* <DEDUP_REMOVED lines=42> */
.L_x_22493:
        /* <DEDUP_REMOVED lines=8> */
.L_x_22494:
[----:B------:R-:W-:Y:S05]  /*12e30*/  BSYNC.RECONVERGENT B0 ;  /* 0x0000000000007941 */ /* 0x000fea0003800200 */
.L_x_22492:
        /* <DEDUP_REMOVED lines=44> */
.L_x_22496:
        /* <DEDUP_REMOVED lines=8> */
.L_x_22497:
[----:B------:R-:W-:Y:S05]  /*13180*/  BSYNC.RECONVERGENT B0 ;  /* 0x0000000000007941 */ /* 0x000fea0003800200 */
.L_x_22495:
        /* <DEDUP_REMOVED lines=44> */
.L_x_22499:
        /* <DEDUP_REMOVED lines=8> */
.L_x_22500:
[----:B------:R-:W-:Y:S05]  /*134d0*/  BSYNC.RECONVERGENT B0 ;  /* 0x0000000000007941 */ /* 0x000fea0003800200 */
.L_x_22498:
        /* <DEDUP_REMOVED lines=17> */
.L_x_22488:
        /* <DEDUP_REMOVED lines=31> */
.L_x_22503:
        /* <DEDUP_REMOVED lines=8> */
.L_x_22504:
[----:B------:R-:W-:Y:S05]  /*13860*/  BSYNC.RECONVERGENT B0 ;  /* 0x0000000000007941 */ /* 0x000fea0003800200 */
.L_x_22502:
        /* <DEDUP_REMOVED lines=42> */
.L_x_22506:
        /* <DEDUP_REMOVED lines=8> */
.L_x_22507:
[----:B------:R-:W-:Y:S05]  /*13b90*/  BSYNC.RECONVERGENT B0 ;  /* 0x0000000000007941 */ /* 0x000fea0003800200 */
.L_x_22505:
        /* <DEDUP_REMOVED lines=17> */
.L_x_22501:
        /* <DEDUP_REMOVED lines=31> */
.L_x_22509:
[----:B------:R-:W-:Y:S01]  /*13ea0*/  IMAD.MOV.U32 R0, RZ, RZ, R4 ;  /* 0x000000ffff007224 */ /* 0x000fe200078e0004 */
[----:B------:R-:W-:Y:S01]  /*13eb0*/  MOV R11, 0x13ee0 ;  /* 0x00013ee0000b7802 */ /* 0x000fe20000000f00 */
[----:B------:R-:W-:-:S07]  /*13ec0*/  IMAD.MOV.U32 R10, RZ, RZ, R5 ;  /* 0x000000ffff0a7224 */ /* 0x000fce00078e0005 */
[----:B------:R-:W-:Y:S05]  /*13ed0*/  CALL.REL.NOINC `($__internal_53_$__cuda_sm20_rem_s64) ;  /* 0x0000015800007944 */ /* 0x000fea0003c00000 */
[----:B------:R-:W-:Y:S01]  /*13ee0*/  MOV R4, R0 ;  /* 0x0000000000047202 */ /* 0x000fe20000000f00 */
[----:B------:R-:W-:-:S07]  /*13ef0*/  IMAD.MOV.U32 R5, RZ, RZ, R3 ;  /* 0x000000ffff057224 */ /* 0x000fce00078e0003 */
.L_x_22510:
[----:B------:R-:W-:Y:S05]  /*13f00*/  BSYNC.RECONVERGENT B0 ;  /* 0x0000000000007941 */ /* 0x000fea0003800200 */
.L_x_22508:
[----:B------:R-:W0:Y:S02]  /*13f10*/  LDC.64 R6, c[0x0][0x768] ;  /* 0x0001da00ff067b82 */ /* 0x000e240000000a00 */
[----:B0-----:R-:W-:-:S06]  /*13f20*/  IMAD.WIDE.U32 R6, R30, 0x8, R6 ;  /* 0x000000081e067825 */ /* 0x001fcc00078e0006 */
[----:B------:R-:W2:Y:S02]  /*13f30*/  LDG.E.64 R6, desc[UR36][R6.64] ;  /* 0x0000002406067981 */ /* 0x000ea4000c1e1b00 */
[----:B--2---:R-:W-:Y:S02]  /*13f40*/  IMAD R3, R5, R6, RZ ;  /* 0x0000000605037224 */ /* 0x004fe400078e02ff */
[----:B------:R-:W-:-:S04]  /*13f50*/  IMAD.WIDE.U32 R26, R6, R4, R26 ;  /* 0x00000004061a7225 */ /* 0x000fc800078e001a */
[----:B------:R-:W-:-:S04]  /*13f60*/  IMAD R3, R7, R4, R3 ;  /* 0x0000000407037224 */ /* 0x000fc800078e0203 */
[----:B------:R-:W-:-:S07]  /*13f70*/  IMAD.IADD R27, R27, 0x1, R3 ;  /* 0x000000011b1b7824 */ /* 0x000fce00078e0203 */
.L_x_22456:
        /* <DEDUP_REMOVED lines=14> */
.L_x_22515:
        /* <DEDUP_REMOVED lines=21> */
.L_x_22514:
[----:B------:R-:W-:Y:S05]  /*141b0*/  BSYNC.RECONVERGENT B8 ;  /* 0x0000000000087941 */ /* 0x000fea0003800200 */
.L_x_22513:
[----:B------:R-:W-:-:S04]  /*141c0*/  IADD3 R16, P0, PT, R16, 0x4, RZ ;  /* 0x0000000410107810 */ /* 0x000fc80007f1e0ff */
[----:B------:R-:W-:Y:S02]  /*141d0*/  IADD3.X R17, PT, PT, RZ, R17, RZ, P0, !PT ;  /* 0x00000011ff117210 */ /* 0x000fe400007fe4ff */
[----:B------:R-:W-:-:S04]  /*141e0*/  ISETP.GE.U32.AND P0, PT, R16, R22, PT ;  /* 0x000000161000720c */ /* 0x000fc80003f06070 */
[----:B------:R-:W-:-:S13]  /*141f0*/  ISETP.GE.U32.AND.EX P0, PT, R17, R23, PT, P0 ;  /* 0x000000171100720c */ /* 0x000fda0003f06100 */
[----:B------:R-:W-:Y:S05]  /*14200*/  @!P0 BRA `(.L_x_22515) ;  /* 0xfffffffc00948947 */ /* 0x000fea000383ffff */
.L_x_22512:
[----:B------:R-:W-:Y:S05]  /*14210*/  BSYNC.RECONVERGENT B7 ;  /* 0x0000000000077941 */ /* 0x000fea0003800200 */
.L_x_22511:
        /* <DEDUP_REMOVED lines=16> */
.L_x_22519:
[----:B------:R0:W-:Y:S01]  /*14320*/  STG.E.U8 desc[UR36][R2.64], RZ ;  /* 0x000000ff02007986 */ /* 0x0001e2000c101124 */
[----:B------:R-:W-:Y:S05]  /*14330*/  BRA `(.L_x_22521) ;  /* 0x00000004008c7947 */ /* 0x000fea0003800000 */
.L_x_22518:
        /* <DEDUP_REMOVED lines=8> */
.L_x_22523:
[----:B------:R0:W-:Y:S01]  /*143c0*/  STG.E desc[UR36][R2.64], RZ ;  /* 0x000000ff02007986 */ /* 0x0001e2000c101924 */
[----:B------:R-:W-:Y:S05]  /*143d0*/  BRA `(.L_x_22521) ;  /* 0x0000000400647947 */ /* 0x000fea0003800000 */
.L_x_22522:
[----:B------:R0:W-:Y:S01]  /*143e0*/  STG.E.U16 desc[UR36][R2.64], RZ ;  /* 0x000000ff02007986 */ /* 0x0001e2000c101524 */
[----:B------:R-:W-:Y:S05]  /*143f0*/  BRA `(.L_x_22521) ;  /* 0x00000004005c7947 */ /* 0x000fea0003800000 */
.L_x_22517:
        /* <DEDUP_REMOVED lines=8> */
.L_x_22525:
[----:B------:R0:W-:Y:S01]  /*14480*/  STG.E.U16 desc[UR36][R2.64], RZ ;  /* 0x000000ff02007986 */ /* 0x0001e2000c101524 */
[----:B------:R-:W-:Y:S05]  /*14490*/  BRA `(.L_x_22521) ;  /* 0x0000000400347947 */ /* 0x000fea0003800000 */
.L_x_22524:
        /* <DEDUP_REMOVED lines=8> */
.L_x_22527:
[----:B------:R2:W-:Y:S01]  /*14520*/  STG.E desc[UR36][R2.64], RZ ;  /* 0x000000ff02007986 */ /* 0x0005e2000c101924 */
[----:B------:R-:W-:Y:S05]  /*14530*/  BRA `(.L_x_22521) ;  /* 0x00000004000c7947 */ /* 0x000fea0003800000 */
.L_x_22526:
[----:B------:R4:W-:Y:S01]  /*14540*/  STG.E.64 desc[UR36][R2.64], RZ ;  /* 0x000000ff02007986 */ /* 0x0009e2000c101b24 */
[----:B------:R-:W-:Y:S05]  /*14550*/  BRA `(.L_x_22521) ;  /* 0x0000000400047947 */ /* 0x000fea0003800000 */
.L_x_22516:
        /* <DEDUP_REMOVED lines=10> */
.L_x_22530:
[----:B------:R0:W-:Y:S01]  /*14600*/  STG.E.128 desc[UR36][R2.64], RZ ;  /* 0x000000ff02007986 */ /* 0x0001e2000c101d24 */
[----:B------:R-:W-:Y:S05]  /*14610*/  BRA `(.L_x_22521) ;  /* 0x0000000000d47947 */ /* 0x000fea0003800000 */
.L_x_22529:
        /* <DEDUP_REMOVED lines=8> */
.L_x_22532:
[----:B------:R0:W-:Y:S01]  /*146a0*/  STG.E.U8 desc[UR36][R2.64], RZ ;  /* 0x000000ff02007986 */ /* 0x0001e2000c101124 */
[----:B------:R-:W-:Y:S05]  /*146b0*/  BRA `(.L_x_22521) ;  /* 0x0000000000ac7947 */ /* 0x000fea0003800000 */
.L_x_22531:
[----:B------:R0:W-:Y:S01]  /*146c0*/  STG.E.U16 desc[UR36][R2.64], RZ ;  /* 0x000000ff02007986 */ /* 0x0001e2000c101524 */
[----:B------:R-:W-:Y:S05]  /*146d0*/  BRA `(.L_x_22521) ;  /* 0x0000000000a47947 */ /* 0x000fea0003800000 */
.L_x_22528:
        /* <DEDUP_REMOVED lines=10> */
.L_x_22535:
[----:B------:R0:W-:Y:S01]  /*14780*/  STG.E.U8 desc[UR36][R2.64], RZ ;  /* 0x000000ff02007986 */ /* 0x0001e2000c101124 */
[----:B------:R-:W-:Y:S05]  /*14790*/  BRA `(.L_x_22521) ;  /* 0x0000000000747947 */ /* 0x000fea0003800000 */
.L_x_22534:
[----:B------:R0:W-:Y:S01]  /*147a0*/  STG.E.U8 desc[UR36][R2.64], RZ ;  /* 0x000000ff02007986 */ /* 0x0001e2000c101124 */
[----:B------:R-:W-:Y:S05]  /*147b0*/  BRA `(.L_x_22521) ;  /* 0x00000000006c7947 */ /* 0x000fea0003800000 */
.L_x_22533:
[----:B------:R-:W-:-:S13]  /*147c0*/  ISETP.NE.AND P0, PT, R0, 0x1c, PT ;  /* 0x0000001c0000780c */ /* 0x000fda0003f05270 */
[----:B------:R-:W-:Y:S05]  /*147d0*/  @!P0 BRA `(.L_x_22536) ;  /* 0x0000000000608947 */ /* 0x000fea0003800000 */
[----:B------:R-:W-:-:S13]  /*147e0*/  ISETP.NE.AND P0, PT, R0, 0x1d, PT ;  /* 0x0000001d0000780c */ /* 0x000fda0003f05270 */
[----:B------:R-:W-:Y:S05]  /*147f0*/  @!P0 BRA `(.L_x_22537) ;  /* 0x0000000000508947 */ /* 0x000fea0003800000 */
[----:B------:R-:W-:-:S13]  /*14800*/  ISETP.NE.AND P0, PT, R0, 0x2c, PT ;  /* 0x0000002c0000780c */ /* 0x000fda0003f05270 */
[----:B------:R0:W-:Y:S01]  /*14810*/  @!P0 STG.E.U8 desc[UR36][R2.64], RZ ;  /* 0x000000ff02008986 */ /* 0x0001e2000c101124 */
[----:B------:R-:W-:Y:S05]  /*14820*/  @!P0 BRA `(.L_x_22521) ;  /* 0x0000000000508947 */ /* 0x000fea0003800000 */
.L_x_22520:
        /* <DEDUP_REMOVED lines=16> */
.L_x_22538:
[----:B------:R-:W-:Y:S05]  /*14930*/  BRA `(.L_x_22521) ;  /* 0x00000000000c7947 */ /* 0x000fea0003800000 */
.L_x_22537:
[----:B------:R0:W-:Y:S01]  /*14940*/  STG.E.64 desc[UR36][R2.64], RZ ;  /* 0x000000ff02007986 */ /* 0x0001e2000c101b24 */
[----:B------:R-:W-:Y:S05]  /*14950*/  BRA `(.L_x_22521) ;  /* 0x0000000000047947 */ /* 0x000fea0003800000 */
.L_x_22536:
[----:B------:R0:W-:Y:S02]  /*14960*/  STG.E desc[UR36][R2.64], RZ ;  /* 0x000000ff02007986 */ /* 0x0001e4000c101924 */
.L_x_22521:
[----:B------:R-:W-:-:S07]  /*14970*/  VIADD R36, R36, 0x80 ;  /* 0x0000008024247836 */ /* 0x000fce0000000000 */
.L_x_22283:
[----:B------:R-:W-:Y:S05]  /*14980*/  BSYNC.RECONVERGENT B6 ;  /* 0x0000000000067941 */ /* 0x000fea0003800200 */
.L_x_22282:
        /* <DEDUP_REMOVED lines=435> */
.L_x_22541:
        /* <DEDUP_REMOVED lines=16> */
.L_x_22545:
[----:B------:R0:W5:Y:S01]  /*165c0*/  LDG.E.U8 R25, desc[UR36][R2.64] ;  /* 0x0000002402197981 */ /* 0x000162000c1e1100 */
[----:B------:R-:W-:Y:S05]  /*165d0*/  BRA `(.L_x_22547) ;  /* 0x0000000c002c7947 */ /* 0x000fea0003800000 */
.L_x_22544:
        /* <DEDUP_REMOVED lines=8> */
.L_x_22549:
[----:B------:R0:W5:Y:S01]  /*16660*/  LDG.E R25, desc[UR36][R2.64] ;  /* 0x0000002402197981 */ /* 0x000162000c1e1900 */
[----:B------:R-:W-:Y:S05]  /*16670*/  BRA `(.L_x_22547) ;  /* 0x0000000c00047947 */ /* 0x000fea0003800000 */
.L_x_22548:
[----:B------:R0:W5:Y:S01]  /*16680*/  LDG.E.S16 R25, desc[UR36][R2.64] ;  /* 0x0000002402197981 */ /* 0x000162000c1e1700 */
[----:B------:R-:W-:Y:S05]  /*16690*/  BRA `(.L_x_22547) ;  /* 0x0000000800fc7947 */ /* 0x000fea0003800000 */
.L_x_22543:
        /* <DEDUP_REMOVED lines=9> */
.L_x_22551:
[----:B------:R-:W2:Y:S02]  /*16730*/  LDG.E.U16 R2, desc[UR36][R2.64] ;  /* 0x0000002402027981 */ /* 0x000ea4000c1e1500 */
[----:B--2---:R-:W-:-:S06]  /*16740*/  HADD2.F32 R25, -RZ, R2.H0_H0 ;  /* 0x20000002ff197230 */ /* 0x004fcc0000004100 */
[----:B------:R-:W0:Y:S01]  /*16750*/  F2I.FTZ.TRUNC.NTZ R25, R25 ;  /* 0x0000001900197305 */ /* 0x000e22000021f100 */
[----:B------:R-:W-:Y:S05]  /*16760*/  BRA `(.L_x_22547) ;  /* 0x0000000800c87947 */ /* 0x000fea0003800000 */
.L_x_22550:
        /* <DEDUP_REMOVED lines=9> */
.L_x_22553:
[----:B------:R-:W2:Y:S02]  /*16800*/  LDG.E.U16 R2, desc[UR36][R2.64] ;  /* 0x0000002402027981 */ /* 0x000ea4000c1e1500 */
[----:B--2---:R-:W-:-:S06]  /*16810*/  HADD2.F32 R25, -RZ, R2.H0_H0 ;  /* 0x20000002ff197230 */ /* 0x004fcc0000004100 */
[----:B------:R-:W0:Y:S01]  /*16820*/  F2I.FTZ.TRUNC.NTZ R25, R25 ;  /* 0x0000001900197305 */ /* 0x000e22000021f100 */
[----:B------:R-:W-:Y:S05]  /*16830*/  BRA `(.L_x_22547) ;  /* 0x0000000800947947 */ /* 0x000fea0003800000 */
.L_x_22552:
[----:B------:R-:W2:Y:S02]  /*16840*/  LDG.E.64 R2, desc[UR36][R2.64] ;  /* 0x0000002402027981 */ /* 0x000ea4000c1e1b00 */
[----:B--2---:R0:W1:Y:S02]  /*16850*/  F2I.F64.TRUNC R25, R2 ;  /* 0x0000000200197311 */ /* 0x004064000030d100 */
[----:B01----:R-:W-:Y:S05]  /*16860*/  BRA `(.L_x_22547) ;  /* 0x0000000800887947 */ /* 0x003fea0003800000 */
.L_x_22542:
        /* <DEDUP_REMOVED lines=12> */
.L_x_22556:
[----:B------:R-:W2:Y:S02]  /*16930*/  LDG.E.64 R2, desc[UR36][R2.64] ;  /* 0x0000002402027981 */ /* 0x000ea4000c1e1b00 */
[----:B--2---:R0:W1:Y:S02]  /*16940*/  F2I.F64.TRUNC R25, R2 ;  /* 0x0000000200197311 */ /* 0x004064000030d100 */
[----:B01----:R-:W-:Y:S05]  /*16950*/  BRA `(.L_x_22547) ;  /* 0x00000008004c7947 */ /* 0x003fea0003800000 */
.L_x_22555:
        /* <DEDUP_REMOVED lines=26> */
.L_x_22558:
        /* <DEDUP_REMOVED lines=13> */
.L_x_22557:
[----:B------:R-:W2:Y:S02]  /*16bd0*/  LDG.E.U16 R25, desc[UR36][R2.64] ;  /* 0x0000002402197981 */ /* 0x000ea4000c1e1500 */
[----:B--2---:R-:W-:-:S06]  /*16be0*/  SHF.L.U32 R25, R25, 0x10, RZ ;  /* 0x0000001019197819 */ /* 0x004fcc00000006ff */
[----:B------:R-:W0:Y:S01]  /*16bf0*/  F2I.FTZ.TRUNC.NTZ R25, R25 ;  /* 0x0000001900197305 */ /* 0x000e22000021f100 */
[----:B------:R-:W-:Y:S05]  /*16c00*/  BRA `(.L_x_22547) ;  /* 0x0000000400a07947 */ /* 0x000fea0003800000 */
.L_x_22554:
        /* <DEDUP_REMOVED lines=10> */
.L_x_22561:
        /* <DEDUP_REMOVED lines=21> */
.L_x_22565:
[----:B------:R-:W-:Y:S05]  /*16e00*/  BSYNC.RECONVERGENT B1 ;  /* 0x0000000000017941 */ /* 0x000fea0003800200 */
.L_x_22564:
[----:B------:R-:W-:Y:S01]  /*16e10*/  IMAD.SHL.U32 R0, R0, 0x100000, RZ ;  /* 0x0010000000007824 */ /* 0x000fe200078e00ff */
[----:B------:R-:W-:-:S04]  /*16e20*/  LEA R2, R2, 0x3b800000, 0x17 ;  /* 0x3b80000002027811 */ /* 0x000fc800078eb8ff */
[----:B------:R-:W-:-:S07]  /*16e30*/  LOP3.LUT R25, R2, R0, R25, 0xfe, !PT ;  /* 0x0000000002197212 */ /* 0x000fce00078efe19 */
.L_x_22563:
[----:B------:R-:W-:Y:S05]  /*16e40*/  BSYNC.RECONVERGENT B0 ;  /* 0x0000000000007941 */ /* 0x000fea0003800200 */
.L_x_22562:
[----:B------:R-:W1:Y:S01]  /*16e50*/  F2I.FTZ.TRUNC.NTZ R25, R25 ;  /* 0x0000001900197305 */ /* 0x000e62000021f100 */
[----:B------:R-:W-:Y:S05]  /*16e60*/  BRA `(.L_x_22547) ;  /* 0x0000000400087947 */ /* 0x000fea0003800000 */
.L_x_22560:
        /* <DEDUP_REMOVED lines=21> */
.L_x_22569:
[----:B------:R-:W-:Y:S05]  /*16fc0*/  BSYNC.RECONVERGENT B1 ;  /* 0x0000000000017941 */ /* 0x000fea0003800200 */
.L_x_22568:
[----:B------:R-:W-:Y:S01]  /*16fd0*/  IMAD.SHL.U32 R0, R0, 0x200000, RZ ;  /* 0x0020000000007824 */ /* 0x000fe200078e00ff */
[----:B------:R-:W-:-:S04]  /*16fe0*/  LEA R2, R2, 0x37800000, 0x17 ;  /* 0x3780000002027811 */ /* 0x000fc800078eb8ff */
[----:B------:R-:W-:-:S07]  /*16ff0*/  LOP3.LUT R25, R2, R0, R25, 0xfe, !PT ;  /* 0x0000000002197212 */ /* 0x000fce00078efe19 */
.L_x_22567:
[----:B------:R-:W-:Y:S05]  /*17000*/  BSYNC.RECONVERGENT B0 ;  /* 0x0000000000007941 */ /* 0x000fea0003800200 */
.L_x_22566:
[----:B------:R-:W0:Y:S01]  /*17010*/  F2I.FTZ.TRUNC.NTZ R25, R25 ;  /* 0x0000001900197305 */ /* 0x000e22000021f100 */
[----:B------:R-:W-:Y:S05]  /*17020*/  BRA `(.L_x_22547) ;  /* 0x0000000000987947 */ /* 0x000fea0003800000 */
.L_x_22559:
        /* <DEDUP_REMOVED lines=14> */
.L_x_22573:
[----:B------:R-:W-:Y:S05]  /*17110*/  BSYNC.RECONVERGENT B0 ;  /* 0x0000000000007941 */ /* 0x000fea0003800200 */
.L_x_22572:
[----:B------:R-:W0:Y:S01]  /*17120*/  F2I.FTZ.TRUNC.NTZ R25, R25 ;  /* 0x0000001900197305 */ /* 0x000e22000021f100 */
[----:B------:R-:W-:Y:S05]  /*17130*/  BRA `(.L_x_22547) ;  /* 0x0000000000547947 */ /* 0x000fea0003800000 */
.L_x_22546:
        /* <DEDUP_REMOVED lines=16> */
.L_x_22574:
[----:B------:R-:W-:Y:S01]  /*17240*/  IMAD.MOV.U32 R25, RZ, RZ, RZ ;  /* 0x000000ffff197224 */ /* 0x000fe200078e00ff */
[----:B------:R-:W-:Y:S06]  /*17250*/  BRA `(.L_x_22547) ;  /* 0x00000000000c7947 */ /* 0x000fec0003800000 */
.L_x_22571:
[----:B------:R4:W5:Y:S01]  /*17260*/  LDG.E R25, desc[UR36][R2.64] ;  /* 0x0000002402197981 */ /* 0x000962000c1e1900 */
[----:B------:R-:W-:Y:S05]  /*17270*/  BRA `(.L_x_22547) ;  /* 0x0000000000047947 */ /* 0x000fea0003800000 */
.L_x_22570:
[----:B------:R3:W5:Y:S02]  /*17280*/  LDG.E R25, desc[UR36][R2.64] ;  /* 0x0000002402197981 */ /* 0x000764000c1e1900 */
.L_x_22547:
        /* <DEDUP_REMOVED lines=16> */
.L_x_22578:
[----:B------:R0:W5:Y:S01]  /*17390*/  LDG.E.U8 R24, desc[UR36][R2.64] ;  /* 0x0000002402187981 */ /* 0x000162000c1e1100 */
[----:B------:R-:W-:Y:S05]  /*173a0*/  BRA `(.L_x_22580) ;  /* 0x0000000c002c7947 */ /* 0x000fea0003800000 */
.L_x_22577:
        /* <DEDUP_REMOVED lines=8> */
.L_x_22582:
[----:B------:R0:W5:Y:S01]  /*17430*/  LDG.E R24, desc[UR36][R2.64] ;  /* 0x0000002402187981 */ /* 0x000162000c1e1900 */
[----:B------:R-:W-:Y:S05]  /*17440*/  BRA `(.L_x_22580) ;  /* 0x0000000c00047947 */ /* 0x000fea0003800000 */
.L_x_22581:
[----:B------:R0:W5:Y:S01]  /*17450*/  LDG.E.S16 R24, desc[UR36][R2.64] ;  /* 0x0000002402187981 */ /* 0x000162000c1e1700 */
[----:B------:R-:W-:Y:S05]  /*17460*/  BRA `(.L_x_22580) ;  /* 0x0000000800fc7947 */ /* 0x000fea0003800000 */
.L_x_22576:
        /* <DEDUP_REMOVED lines=9> */
.L_x_22584:
[----:B------:R-:W2:Y:S02]  /*17500*/  LDG.E.U16 R2, desc[UR36][R2.64] ;  /* 0x0000002402027981 */ /* 0x000ea4000c1e1500 */
[----:B--2---:R-:W-:-:S06]  /*17510*/  HADD2.F32 R24, -RZ, R2.H0_H0 ;  /* 0x20000002ff187230 */ /* 0x004fcc0000004100 */
[----:B------:R-:W0:Y:S01]  /*17520*/  F2I.FTZ.TRUNC.NTZ R24, R24 ;  /* 0x0000001800187305 */ /* 0x000e22000021f100 */
[----:B------:R-:W-:Y:S05]  /*17530*/  BRA `(.L_x_22580) ;  /* 0x0000000800c87947 */ /* 0x000fea0003800000 */
.L_x_22583:
        /* <DEDUP_REMOVED lines=9> */
.L_x_22586:
[----:B------:R-:W2:Y:S02]  /*175d0*/  LDG.E.U16 R2, desc[UR36][R2.64] ;  /* 0x0000002402027981 */ /* 0x000ea4000c1e1500 */
[----:B--2---:R-:W-:-:S06]  /*175e0*/  HADD2.F32 R24, -RZ, R2.H0_H0 ;  /* 0x20000002ff187230 */ /* 0x004fcc0000004100 */
[----:B------:R-:W0:Y:S01]  /*175f0*/  F2I.FTZ.TRUNC.NTZ R24, R24 ;  /* 0x0000001800187305 */ /* 0x000e22000021f100 */
[----:B------:R-:W-:Y:S05]  /*17600*/  BRA `(.L_x_22580) ;  /* 0x0000000800947947 */ /* 0x000fea0003800000 */
.L_x_22585:
[----:B------:R-:W2:Y:S02]  /*17610*/  LDG.E.64 R2, desc[UR36][R2.64] ;  /* 0x0000002402027981 */ /* 0x000ea4000c1e1b00 */
[----:B--2---:R0:W2:Y:S02]  /*17620*/  F2I.F64.TRUNC R24, R2 ;  /* 0x0000000200187311 */ /* 0x0040a4000030d100 */
[----:B0-2---:R-:W-:Y:S05]  /*17630*/  BRA `(.L_x_22580) ;  /* 0x0000000800887947 */ /* 0x005fea0003800000 */
.L_x_22575:
        /* <DEDUP_REMOVED lines=12> */
.L_x_22589:
[----:B------:R-:W2:Y:S02]  /*17700*/  LDG.E.64 R2, desc[UR36][R2.64] ;  /* 0x0000002402027981 */ /* 0x000ea4000c1e1b00 */
[----:B--2---:R0:W2:Y:S02]  /*17710*/  F2I.F64.TRUNC R24, R2 ;  /* 0x0000000200187311 */ /* 0x0040a4000030d100 */
[----:B0-2---:R-:W-:Y:S05]  /*17720*/  BRA `(.L_x_22580) ;  /* 0x00000008004c7947 */ /* 0x005fea0003800000 */
.L_x_22588:
        /* <DEDUP_REMOVED lines=26> */
.L_x_22591:
        /* <DEDUP_REMOVED lines=13> */
.L_x_22590:
[----:B------:R-:W2:Y:S02]  /*179a0*/  LDG.E.U16 R24, desc[UR36][R2.64] ;  /* 0x0000002402187981 */ /* 0x000ea4000c1e1500 */
[----:B--2---:R-:W-:-:S06]  /*179b0*/  IMAD.U32 R24, R24, 0x10000, RZ ;  /* 0x0001000018187824 */ /* 0x004fcc00078e00ff */
[----:B------:R-:W0:Y:S01]  /*179c0*/  F2I.FTZ.TRUNC.NTZ R24, R24 ;  /* 0x0000001800187305 */ /* 0x000e22000021f100 */
[----:B------:R-:W-:Y:S05]  /*179d0*/  BRA `(.L_x_22580) ;  /* 0x0000000400a07947 */ /* 0x000fea0003800000 */
.L_x_22587:
        /* <DEDUP_REMOVED lines=10> */
.L_x_22594:
        /* <DEDUP_REMOVED lines=21> */
.L_x_22598:
[----:B------:R-:W-:Y:S05]  /*17bd0*/  BSYNC.RECONVERGENT B1 ;  /* 0x0000000000017941 */ /* 0x000fea0003800200 */
.L_x_22597:
[----:B------:R-:W-:Y:S02]  /*17be0*/  SHF.L.U32 R0, R0, 0x14, RZ ;  /* 0x0000001400007819 */ /* 0x000fe400000006ff */
[----:B------:R-:W-:-:S04]  /*17bf0*/  LEA R2, R2, 0x3b800000, 0x17 ;  /* 0x3b80000002027811 */ /* 0x000fc800078eb8ff */
[----:B------:R-:W-:-:S07]  /*17c00*/  LOP3.LUT R24, R2, R0, R7, 0xfe, !PT ;  /* 0x0000000002187212 */ /* 0x000fce00078efe07 */
.L_x_22596:
[----:B------:R-:W-:Y:S05]  /*17c10*/  BSYNC.RECONVERGENT B0 ;  /* 0x0000000000007941 */ /* 0x000fea0003800200 */
.L_x_22595:
[----:B------:R-:W2:Y:S01]  /*17c20*/  F2I.FTZ.TRUNC.NTZ R24, R24 ;  /* 0x0000001800187305 */ /* 0x000ea2000021f100 */
[----:B------:R-:W-:Y:S05]  /*17c30*/  BRA `(.L_x_22580) ;  /* 0x0000000400087947 */ /* 0x000fea0003800000 */
.L_x_22593:
        /* <DEDUP_REMOVED lines=21> */
.L_x_22602:
[----:B------:R-:W-:Y:S05]  /*17d90*/  BSYNC.RECONVERGENT B1 ;  /* 0x0000000000017941 */ /* 0x000fea0003800200 */
.L_x_22601:
[----:B------:R-:W-:Y:S01]  /*17da0*/  IMAD.SHL.U32 R0, R0, 0x200000, RZ ;  /* 0x0020000000007824 */ /* 0x000fe200078e00ff */
[----:B------:R-:W-:-:S04]  /*17db0*/  LEA R2, R2, 0x37800000, 0x17 ;  /* 0x3780000002027811 */ /* 0x000fc800078eb8ff */
[----:B------:R-:W-:-:S07]  /*17dc0*/  LOP3.LUT R24, R2, R0, R7, 0xfe, !PT ;  /* 0x0000000002187212 */ /* 0x000fce00078efe07 */
.L_x_22600:
[----:B------:R-:W-:Y:S05]  /*17dd0*/  BSYNC.RECONVERGENT B0 ;  /* 0x0000000000007941 */ /* 0x000fea0003800200 */
.L_x_22599:
[----:B------:R-:W3:Y:S01]  /*17de0*/  F2I.FTZ.TRUNC.NTZ R24, R24 ;  /* 0x0000001800187305 */ /* 0x000ee2000021f100 */
[----:B------:R-:W-:Y:S05]  /*17df0*/  BRA `(.L_x_22580) ;  /* 0x0000000000987947 */ /* 0x000fea0003800000 */
.L_x_22592:
        /* <DEDUP_REMOVED lines=14> */
.L_x_22606:
[----:B------:R-:W-:Y:S05]  /*17ee0*/  BSYNC.RECONVERGENT B0 ;  /* 0x0000000000007941 */ /* 0x000fea0003800200 */
.L_x_22605:
[----:B------:R-:W0:Y:S01]  /*17ef0*/  F2I.FTZ.TRUNC.NTZ R24, R24 ;  /* 0x0000001800187305 */ /* 0x000e22000021f100 */
[----:B------:R-:W-:Y:S05]  /*17f00*/  BRA `(.L_x_22580) ;  /* 0x0000000000547947 */ /* 0x000fea0003800000 */
.L_x_22579:
        /* <DEDUP_REMOVED lines=16> */
.L_x_22607:
[----:B------:R-:W-:Y:S01]  /*18010*/  MOV R24, RZ ;  /* 0x000000ff00187202 */ /* 0x000fe20000000f00 */
[----:B------:R-:W-:Y:S06]  /*18020*/  BRA `(.L_x_22580) ;  /* 0x00000000000c7947 */ /* 0x000fec0003800000 */
.L_x_22604:
[----:B------:R0:W5:Y:S01]  /*18030*/  LDG.E R24, desc[UR36][R2.64] ;  /* 0x0000002402187981 */ /* 0x000162000c1e1900 */
[----:B------:R-:W-:Y:S05]  /*18040*/  BRA `(.L_x_22580) ;  /* 0x0000000000047947 */ /* 0x000fea0003800000 */
.L_x_22603:
[----:B------:R4:W5:Y:S02]  /*18050*/  LDG.E R24, desc[UR36][R2.64] ;  /* 0x0000002402187981 */ /* 0x000964000c1e1900 */
.L_x_22580:
        /* <DEDUP_REMOVED lines=16> */
.L_x_22611:
[----:B------:R0:W5:Y:S01]  /*18160*/  LDG.E.U8 R16, desc[UR36][R2.64] ;  /* 0x0000002402107981 */ /* 0x000162000c1e1100 */
[----:B------:R-:W-:Y:S05]  /*18170*/  BRA `(.L_x_22613) ;  /* 0x0000000c002c7947 */ /* 0x000fea0003800000 */
.L_x_22610:
        /* <DEDUP_REMOVED lines=8> */
.L_x_22615:
[----:B------:R0:W5:Y:S01]  /*18200*/  LDG.E R16, desc[UR36][R2.64] ;  /* 0x0000002402107981 */ /* 0x000162000c1e1900 */
[----:B------:R-:W-:Y:S05]  /*18210*/  BRA `(.L_x_22613) ;  /* 0x0000000c00047947 */ /* 0x000fea0003800000 */
.L_x_22614:
[----:B------:R0:W5:Y:S01]  /*18220*/  LDG.E.S16 R16, desc[UR36][R2.64] ;  /* 0x0000002402107981 */ /* 0x000162000c1e1700 */
[----:B------:R-:W-:Y:S05]  /*18230*/  BRA `(.L_x_22613) ;  /* 0x0000000800fc7947 */ /* 0x000fea0003800000 */
.L_x_22609:
        /* <DEDUP_REMOVED lines=9> */
.L_x_22617:
[----:B------:R-:W4:Y:S02]  /*182d0*/  LDG.E.U16 R2, desc[UR36][R2.64] ;  /* 0x0000002402027981 */ /* 0x000f24000c1e1500 */
[----:B----4-:R-:W-:-:S06]  /*182e0*/  HADD2.F32 R16, -RZ, R2.H0_H0 ;  /* 0x20000002ff107230 */ /* 0x010fcc0000004100 */
[----:B------:R-:W0:Y:S01]  /*182f0*/  F2I.FTZ.TRUNC.NTZ R16, R16 ;  /* 0x0000001000107305 */ /* 0x000e22000021f100 */
[----:B------:R-:W-:Y:S05]  /*18300*/  BRA `(.L_x_22613) ;  /* 0x0000000800c87947 */ /* 0x000fea0003800000 */
.L_x_22616:
        /* <DEDUP_REMOVED lines=9> */
.L_x_22619:
[----:B------:R-:W4:Y:S02]  /*183a0*/  LDG.E.U16 R2, desc[UR36][R2.64] ;  /* 0x0000002402027981 */ /* 0x000f24000c1e1500 */
[----:B----4-:R-:W-:-:S06]  /*183b0*/  HADD2.F32 R16, -RZ, R2.H0_H0 ;  /* 0x20000002ff107230 */ /* 0x010fcc0000004100 */
[----:B------:R-:W0:Y:S01]  /*183c0*/  F2I.FTZ.TRUNC.NTZ R16, R16 ;  /* 0x0000001000107305 */ /* 0x000e22000021f100 */
[----:B------:R-:W-:Y:S05]  /*183d0*/  BRA `(.L_x_22613) ;  /* 0x0000000800947947 */ /* 0x000fea0003800000 */
.L_x_22618:
[----:B------:R-:W4:Y:S02]  /*183e0*/  LDG.E.64 R2, desc[UR36][R2.64] ;  /* 0x0000002402027981 */ /* 0x000f24000c1e1b00 */
[----:B----4-:R0:W4:Y:S02]  /*183f0*/  F2I.F64.TRUNC R16, R2 ;  /* 0x0000000200107311 */ /* 0x010124000030d100 */
[----:B0---4-:R-:W-:Y:S05]  /*18400*/  BRA `(.L_x_22613) ;  /* 0x0000000800887947 */ /* 0x011fea0003800000 */
.L_x_22608:
        /* <DEDUP_REMOVED lines=12> */
.L_x_22622:
[----:B------:R-:W4:Y:S02]  /*184d0*/  LDG.E.64 R2, desc[UR36][R2.64] ;  /* 0x0000002402027981 */ /* 0x000f24000c1e1b00 */
[----:B----4-:R0:W4:Y:S02]  /*184e0*/  F2I.F64.TRUNC R16, R2 ;  /* 0x0000000200107311 */ /* 0x010124000030d100 */
[----:B0---4-:R-:W-:Y:S05]  /*184f0*/  BRA `(.L_x_22613) ;  /* 0x00000008004c7947 */ /* 0x011fea0003800000 */
.L_x_22621:
        /* <DEDUP_REMOVED lines=26> */
.L_x_22624:
        /* <DEDUP_REMOVED lines=13> */
.L_x_22623:
[----:B------:R-:W4:Y:S02]  /*18770*/  LDG.E.U16 R16, desc[UR36][R2.64] ;  /* 0x0000002402107981 */ /* 0x000f24000c1e1500 */
[----:B----4-:R-:W-:-:S06]  /*18780*/  IMAD.U32 R16, R16, 0x10000, RZ ;  /* 0x0001000010107824 */ /* 0x010fcc00078e00ff */
[----:B------:R-:W0:Y:S01]  /*18790*/  F2I.FTZ.TRUNC.NTZ R16, R16 ;  /* 0x0000001000107305 */ /* 0x000e22000021f100 */
[----:B------:R-:W-:Y:S05]  /*187a0*/  BRA `(.L_x_22613) ;  /* 0x0000000400a07947 */ /* 0x000fea0003800000 */
.L_x_22620:
        /* <DEDUP_REMOVED lines=10> */
.L_x_22627:
        /* <DEDUP_REMOVED lines=21> */
.L_x_22631:
[----:B------:R-:W-:Y:S05]  /*189a0*/  BSYNC.RECONVERGENT B1 ;  /* 0x0000000000017941 */ /* 0x000fea0003800200 */
.L_x_22630:
[----:B------:R-:W-:Y:S01]  /*189b0*/  IMAD.SHL.U32 R0, R0, 0x100000, RZ ;  /* 0x0010000000007824 */ /* 0x000fe200078e00ff */
[----:B------:R-:W-:-:S04]  /*189c0*/  LEA R2, R2, 0x3b800000, 0x17 ;  /* 0x3b80000002027811 */ /* 0x000fc800078eb8ff */
[----:B------:R-:W-:-:S07]  /*189d0*/  LOP3.LUT R16, R2, R0, R7, 0xfe, !PT ;  /* 0x0000000002107212 */ /* 0x000fce00078efe07 */
.L_x_22629:
[----:B------:R-:W-:Y:S05]  /*189e0*/  BSYNC.RECONVERGENT B0 ;  /* 0x0000000000007941 */ /* 0x000fea0003800200 */
.L_x_22628:
[----:B------:R-:W0:Y:S01]  /*189f0*/  F2I.FTZ.TRUNC.NTZ R16, R16 ;  /* 0x0000001000107305 */ /* 0x000e22000021f100 */
[----:B------:R-:W-:Y:S05]  /*18a00*/  BRA `(.L_x_22613) ;  /* 0x0000000400087947 */ /* 0x000fea0003800000 */
.L_x_22626:
        /* <DEDUP_REMOVED lines=21> */
.L_x_22635:
[----:B------:R-:W-:Y:S05]  /*18b60*/  BSYNC.RECONVERGENT B1 ;  /* 0x0000000000017941 */ /* 0x000fea0003800200 */
.L_x_22634:
[----:B------:R-:W-:Y:S02]  /*18b70*/  SHF.L.U32 R0, R0, 0x15, RZ ;  /* 0x0000001500007819 */ /* 0x000fe400000006ff */
[----:B------:R-:W-:-:S04]  /*18b80*/  LEA R2, R2, 0x37800000, 0x17 ;  /* 0x3780000002027811 */ /* 0x000fc800078eb8ff */
[----:B------:R-:W-:-:S07]  /*18b90*/  LOP3.LUT R16, R2, R0, R7, 0xfe, !PT ;  /* 0x0000000002107212 */ /* 0x000fce00078efe07 */
.L_x_22633:
[----:B------:R-:W-:Y:S05]  /*18ba0*/  BSYNC.RECONVERGENT B0 ;  /* 0x0000000000007941 */ /* 0x000fea0003800200 */
.L_x_22632:
[----:B------:R-:W0:Y:S01]  /*18bb0*/  F2I.FTZ.TRUNC.NTZ R16, R16 ;  /* 0x0000001000107305 */ /* 0x000e22000021f100 */
[----:B------:R-:W-:Y:S05]  /*18bc0*/  BRA `(.L_x_22613) ;  /* 0x0000000000987947 */ /* 0x000fea0003800000 */
.L_x_22625:
        /* <DEDUP_REMOVED lines=14> */
.L_x_22639:
[----:B------:R-:W-:Y:S05]  /*18cb0*/  BSYNC.RECONVERGENT B0 ;  /* 0x0000000000007941 */ /* 0x000fea0003800200 */
.L_x_22638:
[----:B------:R-:W0:Y:S01]  /*18cc0*/  F2I.FTZ.TRUNC.NTZ R16, R16 ;  /* 0x0000001000107305 */ /* 0x000e22000021f100 */
[----:B------:R-:W-:Y:S05]  /*18cd0*/  BRA `(.L_x_22613) ;  /* 0x0000000000547947 */ /* 0x000fea0003800000 */
.L_x_22612:
        /* <DEDUP_REMOVED lines=16> */
.L_x_22640:
[----:B------:R-:W-:Y:S01]  /*18de0*/  IMAD.MOV.U32 R16, RZ, RZ, RZ ;  /* 0x000000ffff107224 */ /* 0x000fe200078e00ff */
[----:B------:R-:W-:Y:S06]  /*18df0*/  BRA `(.L_x_22613) ;  /* 0x00000000000c7947 */ /* 0x000fec0003800000 */
.L_x_22637:
[----:B------:R0:W5:Y:S01]  /*18e00*/  LDG.E R16, desc[UR36][R2.64] ;  /* 0x0000002402107981 */ /* 0x000162000c1e1900 */
[----:B------:R-:W-:Y:S05]  /*18e10*/  BRA `(.L_x_22613) ;  /* 0x0000000000047947 */ /* 0x000fea0003800000 */
.L_x_22636:
[----:B------:R0:W5:Y:S02]  /*18e20*/  LDG.E R16, desc[UR36][R2.64] ;  /* 0x0000002402107981 */ /* 0x000164000c1e1900 */
.L_x_22613:
        /* <DEDUP_REMOVED lines=16> */
.L_x_22644:
[----:B------:R0:W5:Y:S01]  /*18f30*/  LDG.E.U8 R2, desc[UR36][R4.64] ;  /* 0x0000002404027981 */ /* 0x000162000c1e1100 */
[----:B------:R-:W-:Y:S05]  /*18f40*/  BRA `(.L_x_22646) ;  /* 0x0000000c002c7947 */ /* 0x000fea0003800000 */
.L_x_22643:
        /* <DEDUP_REMOVED lines=8> */
.L_x_22648:
[----:B------:R0:W5:Y:S01]  /*18fd0*/  LDG.E R2, desc[UR36][R4.64] ;  /* 0x0000002404027981 */ /* 0x000162000c1e1900 */
[----:B------:R-:W-:Y:S05]  /*18fe0*/  BRA `(.L_x_22646) ;  /* 0x0000000c00047947 */ /* 0x000fea0003800000 */
.L_x_22647:
[----:B------:R0:W5:Y:S01]  /*18ff0*/  LDG.E.S16 R2, desc[UR36][R4.64] ;  /* 0x0000002404027981 */ /* 0x000162000c1e1700 */
[----:B------:R-:W-:Y:S05]  /*19000*/  BRA `(.L_x_22646) ;  /* 0x0000000800fc7947 */ /* 0x000fea0003800000 */
.L_x_22642:
        /* <DEDUP_REMOVED lines=9> */
.L_x_22650:
[----:B------:R-:W2:Y:S02]  /*190a0*/  LDG.E.U16 R4, desc[UR36][R4.64] ;  /* 0x0000002404047981 */ /* 0x000ea4000c1e1500 */
[----:B--2---:R-:W-:-:S06]  /*190b0*/  HADD2.F32 R2, -RZ, R4.H0_H0 ;  /* 0x20000004ff027230 */ /* 0x004fcc0000004100 */
[----:B------:R-:W0:Y:S01]  /*190c0*/  F2I.FTZ.TRUNC.NTZ R2, R2 ;  /* 0x0000000200027305 */ /* 0x000e22000021f100 */
[----:B------:R-:W-:Y:S05]  /*190d0*/  BRA `(.L_x_22646) ;  /* 0x0000000800c87947 */ /* 0x000fea0003800000 */
.L_x_22649:
        /* <DEDUP_REMOVED lines=9> */
.L_x_22652:
[----:B------:R-:W2:Y:S02]  /*19170*/  LDG.E.U16 R4, desc[UR36][R4.64] ;  /* 0x0000002404047981 */ /* 0x000ea4000c1e1500 */
[----:B--2---:R-:W-:-:S06]  /*19180*/  HADD2.F32 R2, -RZ, R4.H0_H0 ;  /* 0x20000004ff027230 */ /* 0x004fcc0000004100 */
[----:B------:R-:W0:Y:S01]  /*19190*/  F2I.FTZ.TRUNC.NTZ R2, R2 ;  /* 0x0000000200027305 */ /* 0x000e22000021f100 */
[----:B------:R-:W-:Y:S05]  /*191a0*/  BRA `(.L_x_22646) ;  /* 0x0000000800947947 */ /* 0x000fea0003800000 */
.L_x_22651:
[----:B------:R-:W2:Y:S02]  /*191b0*/  LDG.E.64 R2, desc[UR36][R4.64] ;  /* 0x0000002404027981 */ /* 0x000ea4000c1e1b00 */
[----:B--2---:R0:W1:Y:S02]  /*191c0*/  F2I.F64.TRUNC R2, R2 ;  /* 0x0000000200027311 */ /* 0x004064000030d100 */
[----:B01----:R-:W-:Y:S05]  /*191d0*/  BRA `(.L_x_22646) ;  /* 0x0000000800887947 */ /* 0x003fea0003800000 */
.L_x_22641:
        /* <DEDUP_REMOVED lines=12> */
.L_x_22655:
[----:B------:R-:W2:Y:S02]  /*192a0*/  LDG.E.64 R2, desc[UR36][R4.64] ;  /* 0x0000002404027981 */ /* 0x000ea4000c1e1b00 */
[----:B--2---:R0:W1:Y:S02]  /*192b0*/  F2I.F64.TRUNC R2, R2 ;  /* 0x0000000200027311 */ /* 0x004064000030d100 */
[----:B01----:R-:W-:Y:S05]  /*192c0*/  BRA `(.L_x_22646) ;  /* 0x00000008004c7947 */ /* 0x003fea0003800000 */
.L_x_22654:
        /* <DEDUP_REMOVED lines=26> */
.L_x_22657:
        /* <DEDUP_REMOVED lines=13> */
.L_x_22656:
[----:B------:R-:W2:Y:S02]  /*19540*/  LDG.E.U16 R2, desc[UR36][R4.64] ;  /* 0x0000002404027981 */ /* 0x000ea4000c1e1500 */
[----:B--2---:R-:W-:-:S06]  /*19550*/  SHF.L.U32 R2, R2, 0x10, RZ ;  /* 0x0000001002027819 */ /* 0x004fcc00000006ff */
[----:B------:R-:W0:Y:S01]  /*19560*/  F2I.FTZ.TRUNC.NTZ R2, R2 ;  /* 0x0000000200027305 */ /* 0x000e22000021f100 */
[----:B------:R-:W-:Y:S05]  /*19570*/  BRA `(.L_x_22646) ;  /* 0x0000000400a07947 */ /* 0x000fea0003800000 */
.L_x_22653:
        /* <DEDUP_REMOVED lines=10> */
.L_x_22660:
        /* <DEDUP_REMOVED lines=21> */
.L_x_22664:
[----:B------:R-:W-:Y:S05]  /*19770*/  BSYNC.RECONVERGENT B1 ;  /* 0x0000000000017941 */ /* 0x000fea0003800200 */
.L_x_22663:
[----:B------:R-:W-:Y:S01]  /*19780*/  IMAD.SHL.U32 R0, R0, 0x100000, RZ ;  /* 0x0010000000007824 */ /* 0x000fe200078e00ff */
[----:B------:R-:W-:-:S04]  /*19790*/  LEA R2, R2, 0x3b800000, 0x17 ;  /* 0x3b80000002027811 */ /* 0x000fc800078eb8ff */
[----:B------:R-:W-:-:S07]  /*197a0*/  LOP3.LUT R2, R2, R0, R7, 0xfe, !PT ;  /* 0x0000000002027212 */ /* 0x000fce00078efe07 */
.L_x_22662:
[----:B------:R-:W-:Y:S05]  /*197b0*/  BSYNC.RECONVERGENT B0 ;  /* 0x0000000000007941 */ /* 0x000fea0003800200 */
.L_x_22661:
[----:B------:R-:W0:Y:S01]  /*197c0*/  F2I.FTZ.TRUNC.NTZ R2, R2 ;  /* 0x0000000200027305 */ /* 0x000e22000021f100 */
[----:B------:R-:W-:Y:S05]  /*197d0*/  BRA `(.L_x_22646) ;  /* 0x0000000400087947 */ /* 0x000fea0003800000 */
.L_x_22659:
        /* <DEDUP_REMOVED lines=21> */
.L_x_22668:
[----:B------:R-:W-:Y:S05]  /*19930*/  BSYNC.RECONVERGENT B1 ;  /* 0x0000000000017941 */ /* 0x000fea0003800200 */
.L_x_22667:
[----:B------:R-:W-:Y:S01]  /*19940*/  IMAD.SHL.U32 R0, R0, 0x200000, RZ ;  /* 0x0020000000007824 */ /* 0x000fe200078e00ff */
[----:B------:R-:W-:-:S04]  /*19950*/  LEA R2, R2, 0x37800000, 0x17 ;  /* 0x3780000002027811 */ /* 0x000fc800078eb8ff */
[----:B------:R-:W-:-:S07]  /*19960*/  LOP3.LUT R2, R2, R0, R7, 0xfe, !PT ;  /* 0x0000000002027212 */ /* 0x000fce00078efe07 */
.L_x_22666:
[----:B------:R-:W-:Y:S05]  /*19970*/  BSYNC.RECONVERGENT B0 ;  /* 0x0000000000007941 */ /* 0x000fea0003800200 */
.L_x_22665:
[----:B------:R-:W0:Y:S01]  /*19980*/  F2I.FTZ.TRUNC.NTZ R2, R2 ;  /* 0x0000000200027305 */ /* 0x000e22000021f100 */
[----:B------:R-:W-:Y:S05]  /*19990*/  BRA `(.L_x_22646) ;  /* 0x0000000000987947 */ /* 0x000fea0003800000 */
.L_x_22658:
        /* <DEDUP_REMOVED lines=14> */
.L_x_22672:
[----:B------:R-:W-:Y:S05]  /*19a80*/  BSYNC.RECONVERGENT B0 ;  /* 0x0000000000007941 */ /* 0x000fea0003800200 */
.L_x_22671:
[----:B------:R-:W0:Y:S01]  /*19a90*/  F2I.FTZ.TRUNC.NTZ R2, R2 ;  /* 0x0000000200027305 */ /* 0x000e22000021f100 */
[----:B------:R-:W-:Y:S05]  /*19aa0*/  BRA `(.L_x_22646) ;  /* 0x0000000000547947 */ /* 0x000fea0003800000 */
.L_x_22645:
        /* <DEDUP_REMOVED lines=16> */
.L_x_22673:
[----:B------:R-:W-:Y:S01]  /*19bb0*/  IMAD.MOV.U32 R2, RZ, RZ, RZ ;  /* 0x000000ffff027224 */ /* 0x000fe200078e00ff */
[----:B------:R-:W-:Y:S06]  /*19bc0*/  BRA `(.L_x_22646) ;  /* 0x00000000000c7947 */ /* 0x000fec0003800000 */
.L_x_22670:
[----:B------:R0:W5:Y:S01]  /*19bd0*/  LDG.E R2, desc[UR36][R4.64] ;  /* 0x0000002404027981 */ /* 0x000162000c1e1900 */
[----:B------:R-:W-:Y:S05]  /*19be0*/  BRA `(.L_x_22646) ;  /* 0x0000000000047947 */ /* 0x000fea0003800000 */
.L_x_22669:
[----:B------:R0:W5:Y:S02]  /*19bf0*/  LDG.E R2, desc[UR36][R4.64] ;  /* 0x0000002404027981 */ /* 0x000164000c1e1900 */
.L_x_22646:
        /* <DEDUP_REMOVED lines=16> */
.L_x_22677:
[----:B------:R0:W5:Y:S01]  /*19d00*/  LDG.E.U8 R22, desc[UR36][R4.64] ;  /* 0x0000002404167981 */ /* 0x000162000c1e1100 */
[----:B------:R-:W-:Y:S05]  /*19d10*/  BRA `(.L_x_22679) ;  /* 0x0000000c00307947 */ /* 0x000fea0003800000 */
.L_x_22676:
        /* <DEDUP_REMOVED lines=8> */
.L_x_22681:
[----:B------:R0:W5:Y:S01]  /*19da0*/  LDG.E R22, desc[UR36][R4.64] ;  /* 0x0000002404167981 */ /* 0x000162000c1e1900 */
[----:B------:R-:W-:Y:S05]  /*19db0*/  BRA `(.L_x_22679) ;  /* 0x0000000c00087947 */ /* 0x000fea0003800000 */
.L_x_22680:
[----:B------:R0:W5:Y:S01]  /*19dc0*/  LDG.E.S16 R22, desc[UR36][R4.64] ;  /* 0x0000002404167981 */ /* 0x000162000c1e1700 */
[----:B------:R-:W-:Y:S05]  /*19dd0*/  BRA `(.L_x_22679) ;  /* 0x0000000c00007947 */ /* 0x000fea0003800000 */
.L_x_22675:
        /* <DEDUP_REMOVED lines=9> */
.L_x_22683:
[----:B------:R-:W2:Y:S02]  /*19e70*/  LDG.E.U16 R4, desc[UR36][R4.64] ;  /* 0x0000002404047981 */ /* 0x000ea4000c1e1500 */
[----:B--2---:R-:W-:-:S06]  /*19e80*/  HADD2.F32 R22, -RZ, R4.H0_H0 ;  /* 0x20000004ff167230 */ /* 0x004fcc0000004100 */
[----:B------:R-:W0:Y:S01]  /*19e90*/  F2I.FTZ.TRUNC.NTZ R22, R22 ;  /* 0x0000001600167305 */ /* 0x000e22000021f100 */
[----:B------:R-:W-:Y:S05]  /*19ea0*/  BRA `(.L_x_22679) ;  /* 0x0000000800cc7947 */ /* 0x000fea0003800000 */
.L_x_22682:
        /* <DEDUP_REMOVED lines=9> */
.L_x_22685:
[----:B------:R-:W2:Y:S02]  /*19f40*/  LDG.E.U16 R4, desc[UR36][R4.64] ;  /* 0x0000002404047981 */ /* 0x000ea4000c1e1500 */
[----:B--2---:R-:W-:-:S06]  /*19f50*/  HADD2.F32 R22, -RZ, R4.H0_H0 ;  /* 0x20000004ff167230 */ /* 0x004fcc0000004100 */
[----:B------:R-:W0:Y:S01]  /*19f60*/  F2I.FTZ.TRUNC.NTZ R22, R22 ;  /* 0x0000001600167305 */ /* 0x000e22000021f100 */
[----:B------:R-:W-:Y:S05]  /*19f70*/  BRA `(.L_x_22679) ;  /* 0x0000000800987947 */ /* 0x000fea0003800000 */
.L_x_22684:
[----:B------:R-:W2:Y:S02]  /*19f80*/  LDG.E.64 R4, desc[UR36][R4.64] ;  /* 0x0000002404047981 */ /* 0x000ea4000c1e1b00 */
[----:B--2---:R0:W1:Y:S02]  /*19f90*/  F2I.F64.TRUNC R22, R4 ;  /* 0x0000000400167311 */ /* 0x004064000030d100 */
[----:B01----:R-:W-:Y:S05]  /*19fa0*/  BRA `(.L_x_22679) ;  /* 0x00000008008c7947 */ /* 0x003fea0003800000 */
.L_x_22674:
        /* <DEDUP_REMOVED lines=12> */
.L_x_22688:
[----:B------:R-:W2:Y:S02]  /*1a070*/  LDG.E.64 R4, desc[UR36][R4.64] ;  /* 0x0000002404047981 */ /* 0x000ea4000c1e1b00 */
[----:B--2---:R0:W1:Y:S02]  /*1a080*/  F2I.F64.TRUNC R22, R4 ;  /* 0x0000000400167311 */ /* 0x004064000030d100 */
[----:B01----:R-:W-:Y:S05]  /*1a090*/  BRA `(.L_x_22679) ;  /* 0x0000000800507947 */ /* 0x003fea0003800000 */
.L_x_22687:
        /* <DEDUP_REMOVED lines=26> */
.L_x_22690:
        /* <DEDUP_REMOVED lines=14> */
.L_x_22689:
[----:B------:R-:W2:Y:S02]  /*1a320*/  LDG.E.U16 R22, desc[UR36][R4.64] ;  /* 0x0000002404167981 */ /* 0x000ea4000c1e1500 */
[----:B--2---:R-:W-:-:S06]  /*1a330*/  IMAD.U32 R22, R22, 0x10000, RZ ;  /* 0x0001000016167824 */ /* 0x004fcc00078e00ff */
[----:B------:R-:W0:Y:S01]  /*1a340*/  F2I.FTZ.TRUNC.NTZ R22, R22 ;  /* 0x0000001600167305 */ /* 0x000e22000021f100 */
[----:B------:R-:W-:Y:S05]  /*1a350*/  BRA `(.L_x_22679) ;  /* 0x0000000400a07947 */ /* 0x000fea0003800000 */
.L_x_22686:
        /* <DEDUP_REMOVED lines=10> */
.L_x_22693:
        /* <DEDUP_REMOVED lines=21> */
.L_x_22697:
[----:B------:R-:W-:Y:S05]  /*1a550*/  BSYNC.RECONVERGENT B1 ;  /* 0x0000000000017941 */ /* 0x000fea0003800200 */
.L_x_22696:
[----:B------:R-:W-:Y:S01]  /*1a560*/  IMAD.SHL.U32 R0, R0, 0x100000, RZ ;  /* 0x0010000000007824 */ /* 0x000fe200078e00ff */
[----:B------:R-:W-:-:S04]  /*1a570*/  LEA R3, R3, 0x3b800000, 0x17 ;  /* 0x3b80000003037811 */ /* 0x000fc800078eb8ff */
[----:B------:R-:W-:-:S07]  /*1a580*/  LOP3.LUT R22, R3, R0, R7, 0xfe, !PT ;  /* 0x0000000003167212 */ /* 0x000fce00078efe07 */
.L_x_22695:
[----:B------:R-:W-:Y:S05]  /*1a590*/  BSYNC.RECONVERGENT B0 ;  /* 0x0000000000007941 */ /* 0x000fea0003800200 */
.L_x_22694:
[----:B------:R-:W0:Y:S01]  /*1a5a0*/  F2I.FTZ.TRUNC.NTZ R22, R22 ;  /* 0x0000001600167305 */ /* 0x000e22000021f100 */
[----:B------:R-:W-:Y:S05]  /*1a5b0*/  BRA `(.L_x_22679) ;  /* 0x0000000400087947 */ /* 0x000fea0003800000 */
.L_x_22692:
        /* <DEDUP_REMOVED lines=21> */
.L_x_22701:
[----:B------:R-:W-:Y:S05]  /*1a710*/  BSYNC.RECONVERGENT B1 ;  /* 0x0000000000017941 */ /* 0x000fea0003800200 */
.L_x_22700:
[----:B------:R-:W-:Y:S02]  /*1a720*/  SHF.L.U32 R0, R0, 0x15, RZ ;  /* 0x0000001500007819 */ /* 0x000fe400000006ff */
[----:B------:R-:W-:-:S04]  /*1a730*/  LEA R3, R3, 0x37800000, 0x17 ;  /* 0x3780000003037811 */ /* 0x000fc800078eb8ff */
[----:B------:R-:W-:-:S07]  /*1a740*/  LOP3.LUT R22, R3, R0, R7, 0xfe, !PT ;  /* 0x0000000003167212 */ /* 0x000fce00078efe07 */
.L_x_22699:
[----:B------:R-:W-:Y:S05]  /*1a750*/  BSYNC.RECONVERGENT B0 ;  /* 0x0000000000007941 */ /* 0x000fea0003800200 */
.L_x_22698:
[----:B------:R-:W0:Y:S01]  /*1a760*/  F2I.FTZ.TRUNC.NTZ R22, R22 ;  /* 0x0000001600167305 */ /* 0x000e22000021f100 */
[----:B------:R-:W-:Y:S05]  /*1a770*/  BRA `(.L_x_22679) ;  /* 0x0000000000987947 */ /* 0x000fea0003800000 */
.L_x_22691:
        /* <DEDUP_REMOVED lines=14> */
.L_x_22705:
[----:B------:R-:W-:Y:S05]  /*1a860*/  BSYNC.RECONVERGENT B0 ;  /* 0x0000000000007941 */ /* 0x000fea0003800200 */
.L_x_22704:
[----:B------:R-:W0:Y:S01]  /*1a870*/  F2I.FTZ.TRUNC.NTZ R22, R22 ;  /* 0x0000001600167305 */ /* 0x000e22000021f100 */
[----:B------:R-:W-:Y:S05]  /*1a880*/  BRA `(.L_x_22679) ;  /* 0x0000000000547947 */ /* 0x000fea0003800000 */
.L_x_22678:
        /* <DEDUP_REMOVED lines=16> */
.L_x_22706:
[----:B------:R-:W-:Y:S01]  /*1a990*/  IMAD.MOV.U32 R22, RZ, RZ, RZ ;  /* 0x000000ffff167224 */ /* 0x000fe200078e00ff */
[----:B------:R-:W-:Y:S06]  /*1a9a0*/  BRA `(.L_x_22679) ;  /* 0x00000000000c7947 */ /* 0x000fec0003800000 */
.L_x_22703:
[----:B------:R0:W5:Y:S01]  /*1a9b0*/  LDG.E R22, desc[UR36][R4.64] ;  /* 0x0000002404167981 */ /* 0x000162000c1e1900 */
[----:B------:R-:W-:Y:S05]  /*1a9c0*/  BRA `(.L_x_22679) ;  /* 0x0000000000047947 */ /* 0x000fea0003800000 */
.L_x_22702:
[----:B------:R0:W5:Y:S02]  /*1a9d0*/  LDG.E R22, desc[UR36][R4.64] ;  /* 0x0000002404167981 */ /* 0x000164000c1e1900 */
.L_x_22679:
        /* <DEDUP_REMOVED lines=20> */
.L_x_22708:
[----:B------:R-:W-:Y:S05]  /*1ab20*/  BSYNC.RECONVERGENT B7 ;  /* 0x0000000000077941 */ /* 0x000fea0003800200 */
.L_x_22707:
        /* <DEDUP_REMOVED lines=20> */
.L_x_22710:
[----:B------:R-:W-:Y:S05]  /*1ac70*/  BSYNC.RECONVERGENT B7 ;  /* 0x0000000000077941 */ /* 0x000fea0003800200 */
.L_x_22709:
        /* <DEDUP_REMOVED lines=23> */
.L_x_22712:
[----:B------:R-:W-:Y:S05]  /*1adf0*/  BSYNC.RECONVERGENT B7 ;  /* 0x0000000000077941 */ /* 0x000fea0003800200 */
.L_x_22711:
        /* <DEDUP_REMOVED lines=40> */
.L_x_22716:
[----:B------:R-:W-:Y:S01]  /*1b080*/  IMAD.MOV.U32 R0, RZ, RZ, R4 ;  /* 0x000000ffff007224 */ /* 0x000fe200078e0004 */
[----:B------:R-:W-:Y:S01]  /*1b090*/  MOV R11, 0x1b0c0 ;  /* 0x0001b0c0000b7802 */ /* 0x000fe20000000f00 */
[----:B------:R-:W-:-:S07]  /*1b0a0*/  IMAD.MOV.U32 R10, RZ, RZ, R5 ;  /* 0x000000ffff0a7224 */ /* 0x000fce00078e0005 */
[----:B------:R-:W-:Y:S05]  /*1b0b0*/  CALL.REL.NOINC `($__internal_53_$__cuda_sm20_rem_s64) ;  /* 0x000000e400887944 */ /* 0x000fea0003c00000 */
[----:B------:R-:W-:Y:S01]  /*1b0c0*/  MOV R4, R0 ;  /* 0x0000000000047202 */ /* 0x000fe20000000f00 */
[----:B------:R-:W-:-:S07]  /*1b0d0*/  IMAD.MOV.U32 R5, RZ, RZ, R3 ;  /* 0x000000ffff057224 */ /* 0x000fce00078e0003 */
.L_x_22717:
[----:B------:R-:W-:Y:S05]  /*1b0e0*/  BSYNC.RECONVERGENT B0 ;  /* 0x0000000000007941 */ /* 0x000fea0003800200 */
.L_x_22715:
        /* <DEDUP_REMOVED lines=8> */
.L_x_22714:
        /* <DEDUP_REMOVED lines=16> */
.L_x_22744:
        /* <DEDUP_REMOVED lines=27> */
.L_x_22721:
        /* <DEDUP_REMOVED lines=8> */
.L_x_22722:
[----:B------:R-:W-:Y:S05]  /*1b4a0*/  BSYNC.RECONVERGENT B1 ;  /* 0x0000000000017941 */ /* 0x000fea0003800200 */
.L_x_22720:
        /* <DEDUP_REMOVED lines=41> */
.L_x_22724:
[----:B------:R-:W-:Y:S01]  /*1b740*/  IMAD.MOV.U32 R8, RZ, RZ, R22 ;  /* 0x000000ffff087224 */ /* 0x000fe200078e0016 */
[----:B------:R-:W-:Y:S01]  /*1b750*/  MOV R5, R23 ;  /* 0x0000001700057202 */ /* 0x000fe20000000f00 */
[----:B------:R-:W-:Y:S01]  /*1b760*/  IMAD.MOV.U32 R4, RZ, RZ, R24 ;  /* 0x000000ffff047224 */ /* 0x000fe200078e0018 */
[----:B------:R-:W-:Y:S01]  /*1b770*/  MOV R0, 0x1b7a0 ;  /* 0x0001b7a000007802 */ /* 0x000fe20000000f00 */
[----:B------:R-:W-:-:S07]  /*1b780*/  IMAD.MOV.U32 R3, RZ, RZ, R25 ;  /* 0x000000ffff037224 */ /* 0x000fce00078e0019 */
[----:B0-----:R-:W-:Y:S05]  /*1b790*/  CALL.REL.NOINC `($__internal_52_$__cuda_sm20_div_s64) ;  /* 0x000000d800747944 */ /* 0x001fea0003c00000 */
[----:B------:R-:W-:Y:S01]  /*1b7a0*/  MOV R20, R6 ;  /* 0x0000000600147202 */ /* 0x000fe20000000f00 */
[----:B------:R-:W-:-:S07]  /*1b7b0*/  IMAD.MOV.U32 R21, RZ, RZ, R7 ;  /* 0x000000ffff157224 */ /* 0x000fce00078e0007 */
.L_x_22725:
[----:B------:R-:W-:Y:S05]  /*1b7c0*/  BSYNC.RECONVERGENT B1 ;  /* 0x0000000000017941 */ /* 0x000fea0003800200 */
.L_x_22723:
        /* <DEDUP_REMOVED lines=42> */
.L_x_22727:
        /* <DEDUP_REMOVED lines=8> */
.L_x_22728:
[----:B------:R-:W-:Y:S05]  /*1baf0*/  BSYNC.RECONVERGENT B1 ;  /* 0x0000000000017941 */ /* 0x000fea0003800200 */
.L_x_22726:
        /* <DEDUP_REMOVED lines=42> */
.L_x_22730:
        /* <DEDUP_REMOVED lines=8> */
.L_x_22731:
[----:B------:R-:W-:Y:S05]  /*1be20*/  BSYNC.RECONVERGENT B1 ;  /* 0x0000000000017941 */ /* 0x000fea0003800200 */
.L_x_22729:
        /* <DEDUP_REMOVED lines=42> */
.L_x_22733:
        /* <DEDUP_REMOVED lines=8> */
.L_x_22734:
[----:B------:R-:W-:Y:S05]  /*1c150*/  BSYNC.RECONVERGENT B1 ;  /* 0x0000000000017941 */ /* 0x000fea0003800200 */
.L_x_22732:
        /* <DEDUP_REMOVED lines=42> */
.L_x_22736:
        /* <DEDUP_REMOVED lines=8> */
.L_x_22737:
[----:B------:R-:W-:Y:S05]  /*1c480*/  BSYNC.RECONVERGENT B1 ;  /* 0x0000000000017941 */ /* 0x000fea0003800200 */
.L_x_22735:
        /* <DEDUP_REMOVED lines=42> */
.L_x_22739:
        /* <DEDUP_REMOVED lines=8> */
.L_x_22740:
[----:B------:R-:W-:Y:S05]  /*1c7b0*/  BSYNC.RECONVERGENT B1 ;  /* 0x0000000000017941 */ /* 0x000fea0003800200 */
.L_x_22738:
        /* <DEDUP_REMOVED lines=42> */
.L_x_22742:
        /* <DEDUP_REMOVED lines=8> */
.L_x_22743:
[----:B------:R-:W-:Y:S05]  /*1cae0*/  BSYNC.RECONVERGENT B1 ;  /* 0x0000000000017941 */ /* 0x000fea0003800200 */
.L_x_22741:
        /* <DEDUP_REMOVED lines=20> */
.L_x_22719:
[----:B------:R-:W-:-:S07]  /*1cc30*/  VIADD R30, R30, 0x3 ;  /* 0x000000031e1e7836 */ /* 0x000fce0000000000 */
.L_x_22718:
        /* <DEDUP_REMOVED lines=31> */
.L_x_22747:
        /* <DEDUP_REMOVED lines=8> */
.L_x_22748:
[----:B------:R-:W-:Y:S05]  /*1ceb0*/  BSYNC.RECONVERGENT B0 ;  /* 0x0000000000007941 */ /* 0x000fea0003800200 */
.L_x_22746:
        /* <DEDUP_REMOVED lines=42> */
.L_x_22750:
        /* <DEDUP_REMOVED lines=8> */
.L_x_22751:
[----:B------:R-:W-:Y:S05]  /*1d1e0*/  BSYNC.RECONVERGENT B0 ;  /* 0x0000000000007941 */ /* 0x000fea0003800200 */
.L_x_22749:
        /* <DEDUP_REMOVED lines=44> */
.L_x_22753:
        /* <DEDUP_REMOVED lines=8> */
.L_x_22754:
[----:B------:R-:W-:Y:S05]  /*1d530*/  BSYNC.RECONVERGENT B0 ;  /* 0x0000000000007941 */ /* 0x000fea0003800200 */
.L_x_22752:
        /* <DEDUP_REMOVED lines=44> */
.L_x_22756:
        /* <DEDUP_REMOVED lines=8> */
.L_x_22757:
[----:B------:R-:W-:Y:S05]  /*1d880*/  BSYNC.RECONVERGENT B0 ;  /* 0x0000000000007941 */ /* 0x000fea0003800200 */
.L_x_22755:
        /* <DEDUP_REMOVED lines=17> */
.L_x_22745:
        /* <DEDUP_REMOVED lines=31> */
.L_x_22760:
        /* <DEDUP_REMOVED lines=8> */
.L_x_22761:
[----:B------:R-:W-:Y:S05]  /*1dc10*/  BSYNC.RECONVERGENT B0 ;  /* 0x0000000000007941 */ /* 0x000fea0003800200 */
.L_x_22759:
        /* <DEDUP_REMOVED lines=42> */
.L_x_22763:
        /* <DEDUP_REMOVED lines=8> */
.L_x_22764:
[----:B------:R-:W-:Y:S05]  /*1df40*/  BSYNC.RECONVERGENT B0 ;  /* 0x0000000000007941 */ /* 0x000fea0003800200 */
.L_x_22762:
        /* <DEDUP_REMOVED lines=17> */
.L_x_22758:
        /* <DEDUP_REMOVED lines=31> */
.L_x_22766:
[----:B------:R-:W-:Y:S01]  /*1e250*/  MOV R0, R4 ;  /* 0x0000000400007202 */ /* 0x000fe20000000f00 */
[----:B------:R-:W-:Y:S01]  /*1e260*/  IMAD.MOV.U32 R10, RZ, RZ, R5 ;  /* 0x000000ffff0a7224 */ /* 0x000fe200078e0005 */
[----:B------:R-:W-:-:S07]  /*1e270*/  MOV R11, 0x1e290 ;  /* 0x0001e290000b7802 */ /* 0x000fce0000000f00 */
[----:B------:R-:W-:Y:S05]  /*1e280*/  CALL.REL.NOINC `($__internal_53_$__cuda_sm20_rem_s64) ;  /* 0x000000b400147944 */ /* 0x000fea0003c00000 */
[----:B------:R-:W-:Y:S01]  /*1e290*/  IMAD.MOV.U32 R4, RZ, RZ, R0 ;  /* 0x000000ffff047224 */ /* 0x000fe200078e0000 */
[----:B------:R-:W-:-:S07]  /*1e2a0*/  MOV R5, R3 ;  /* 0x0000000300057202 */ /* 0x000fce0000000f00 */
.L_x_22767:
[----:B------:R-:W-:Y:S05]  /*1e2b0*/  BSYNC.RECONVERGENT B0 ;  /* 0x0000000000007941 */ /* 0x000fea0003800200 */
.L_x_22765:
[----:B------:R-:W0:Y:S02]  /*1e2c0*/  LDC.64 R6, c[0x0][0x768] ;  /* 0x0001da00ff067b82 */ /* 0x000e240000000a00 */
[----:B0-----:R-:W-:-:S06]  /*1e2d0*/  IMAD.WIDE.U32 R6, R30, 0x8, R6 ;  /* 0x000000081e067825 */ /* 0x001fcc00078e0006 */
[----:B------:R-:W2:Y:S02]  /*1e2e0*/  LDG.E.64 R6, desc[UR36][R6.64] ;  /* 0x0000002406067981 */ /* 0x000ea4000c1e1b00 */
[----:B--2---:R-:W-:Y:S02]  /*1e2f0*/  IMAD R3, R5, R6, RZ ;  /* 0x0000000605037224 */ /* 0x004fe400078e02ff */
[----:B------:R-:W-:-:S04]  /*1e300*/  IMAD.WIDE.U32 R26, R6, R4, R26 ;  /* 0x00000004061a7225 */ /* 0x000fc800078e001a */
[----:B------:R-:W-:-:S04]  /*1e310*/  IMAD R3, R7, R4, R3 ;  /* 0x0000000407037224 */ /* 0x000fc800078e0203 */
[----:B------:R-:W-:-:S07]  /*1e320*/  IMAD.IADD R27, R27, 0x1, R3 ;  /* 0x000000011b1b7824 */ /* 0x000fce00078e0203 */
.L_x_22713:
        /* <DEDUP_REMOVED lines=12> */
.L_x_22772:
        /* <DEDUP_REMOVED lines=21> */
.L_x_22771:
[----:B------:R-:W-:Y:S05]  /*1e540*/  BSYNC.RECONVERGENT B8 ;  /* 0x0000000000087941 */ /* 0x000fea0003800200 */
.L_x_22770:
[----:B------:R-:W-:-:S04]  /*1e550*/  IADD3 R22, P0, PT, R22, 0x4, RZ ;  /* 0x0000000416167810 */ /* 0x000fc80007f1e0ff */
[----:B------:R-:W-:Y:S02]  /*1e560*/  IADD3.X R23, PT, PT, RZ, R23, RZ, P0, !PT ;  /* 0x00000017ff177210 */ /* 0x000fe400007fe4ff */
[----:B------:R-:W-:-:S04]  /*1e570*/  ISETP.GE.U32.AND P0, PT, R22, R24, PT ;  /* 0x000000181600720c */ /* 0x000fc80003f06070 */
[----:B------:R-:W-:-:S13]  /*1e580*/  ISETP.GE.U32.AND.EX P0, PT, R23, R25, PT, P0 ;  /* 0x000000191700720c */ /* 0x000fda0003f06100 */
[----:B------:R-:W-:Y:S05]  /*1e590*/  @!P0 BRA `(.L_x_22772) ;  /* 0xfffffffc00948947 */ /* 0x000fea000383ffff */
.L_x_22769:
[----:B------:R-:W-:Y:S05]  /*1e5a0*/  BSYNC.RECONVERGENT B7 ;  /* 0x0000000000077941 */ /* 0x000fea0003800200 */
.L_x_22768:
        /* <DEDUP_REMOVED lines=16> */
.L_x_22776:
[----:B------:R0:W-:Y:S01]  /*1e6b0*/  STG.E.U8 desc[UR36][R2.64], RZ ;  /* 0x000000ff02007986 */ /* 0x0001e2000c101124 */
[----:B------:R-:W-:Y:S05]  /*1e6c0*/  BRA `(.L_x_22778) ;  /* 0x00000004008c7947 */ /* 0x000fea0003800000 */
.L_x_22775:
        /* <DEDUP_REMOVED lines=8> */
.L_x_22780:
[----:B------:R0:W-:Y:S01]  /*1e750*/  STG.E desc[UR36][R2.64], RZ ;  /* 0x000000ff02007986 */ /* 0x0001e2000c101924 */
[----:B------:R-:W-:Y:S05]  /*1e760*/  BRA `(.L_x_22778) ;  /* 0x0000000400647947 */ /* 0x000fea0003800000 */
.L_x_22779:
[----:B------:R0:W-:Y:S01]  /*1e770*/  STG.E.U16 desc[UR36][R2.64], RZ ;  /* 0x000000ff02007986 */ /* 0x0001e2000c101524 */
[----:B------:R-:W-:Y:S05]  /*1e780*/  BRA `(.L_x_22778) ;  /* 0x00000004005c7947 */ /* 0x000fea0003800000 */
.L_x_22774:
        /* <DEDUP_REMOVED lines=8> */
.L_x_22782:
[----:B------:R4:W-:Y:S01]  /*1e810*/  STG.E.U16 desc[UR36][R2.64], RZ ;  /* 0x000000ff02007986 */ /* 0x0009e2000c101524 */
[----:B------:R-:W-:Y:S05]  /*1e820*/  BRA `(.L_x_22778) ;  /* 0x0000000400347947 */ /* 0x000fea0003800000 */
.L_x_22781:
        /* <DEDUP_REMOVED lines=8> */
.L_x_22784:
[----:B------:R2:W-:Y:S01]  /*1e8b0*/  STG.E desc[UR36][R2.64], RZ ;  /* 0x000000ff02007986 */ /* 0x0005e2000c101924 */
[----:B------:R-:W-:Y:S05]  /*1e8c0*/  BRA `(.L_x_22778) ;  /* 0x00000004000c7947 */ /* 0x000fea0003800000 */
.L_x_22783:
[----:B------:R0:W-:Y:S01]  /*1e8d0*/  STG.E.64 desc[UR36][R2.64], RZ ;  /* 0x000000ff02007986 */ /* 0x0001e2000c101b24 */
[----:B------:R-:W-:Y:S05]  /*1e8e0*/  BRA `(.L_x_22778) ;  /* 0x0000000400047947 */ /* 0x000fea0003800000 */
.L_x_22773:
        /* <DEDUP_REMOVED lines=10> */
.L_x_22787:
[----:B------:R0:W-:Y:S01]  /*1e990*/  STG.E.128 desc[UR36][R2.64], RZ ;  /* 0x000000ff02007986 */ /* 0x0001e2000c101d24 */
[----:B------:R-:W-:Y:S05]  /*1e9a0*/  BRA `(.L_x_22778) ;  /* 0x0000000000d47947 */ /* 0x000fea0003800000 */
.L_x_22786:
        /* <DEDUP_REMOVED lines=8> */
.L_x_22789:
[----:B------:R0:W-:Y:S01]  /*1ea30*/  STG.E.U8 desc[UR36][R2.64], RZ ;  /* 0x000000ff02007986 */ /* 0x0001e2000c101124 */
[----:B------:R-:W-:Y:S05]  /*1ea40*/  BRA `(.L_x_22778) ;  /* 0x0000000000ac7947 */ /* 0x000fea0003800000 */
.L_x_22788:
[----:B------:R0:W-:Y:S01]  /*1ea50*/  STG.E.U16 desc[UR36][R2.64], RZ ;  /* 0x000000ff02007986 */ /* 0x0001e2000c101524 */
[----:B------:R-:W-:Y:S05]  /*1ea60*/  BRA `(.L_x_22778) ;  /* 0x0000000000a47947 */ /* 0x000fea0003800000 */
.L_x_22785:
        /* <DEDUP_REMOVED lines=10> */
.L_x_22792:
[----:B------:R0:W-:Y:S01]  /*1eb10*/  STG.E.U8 desc[UR36][R2.64], RZ ;  /* 0x000000ff02007986 */ /* 0x0001e2000c101124 */
[----:B------:R-:W-:Y:S05]  /*1eb20*/  BRA `(.L_x_22778) ;  /* 0x0000000000747947 */ /* 0x000fea0003800000 */
.L_x_22791:
[----:B------:R0:W-:Y:S01]  /*1eb30*/  STG.E.U8 desc[UR36][R2.64], RZ ;  /* 0x000000ff02007986 */ /* 0x0001e2000c101124 */
[----:B------:R-:W-:Y:S05]  /*1eb40*/  BRA `(.L_x_22778) ;  /* 0x00000000006c7947 */ /* 0x000fea0003800000 */
.L_x_22790:
[----:B------:R-:W-:-:S13]  /*1eb50*/  ISETP.NE.AND P0, PT, R0, 0x1c, PT ;  /* 0x0000001c0000780c */ /* 0x000fda0003f05270 */
[----:B------:R-:W-:Y:S05]  /*1eb60*/  @!P0 BRA `(.L_x_22793) ;  /* 0x0000000000608947 */ /* 0x000fea0003800000 */
[----:B------:R-:W-:-:S13]  /*1eb70*/  ISETP.NE.AND P0, PT, R0, 0x1d, PT ;  /* 0x0000001d0000780c */ /* 0x000fda0003f05270 */
[----:B------:R-:W-:Y:S05]  /*1eb80*/  @!P0 BRA `(.L_x_22794) ;  /* 0x0000000000508947 */ /* 0x000fea0003800000 */
[----:B------:R-:W-:-:S13]  /*1eb90*/  ISETP.NE.AND P0, PT, R0, 0x2c, PT ;  /* 0x0000002c0000780c */ /* 0x000fda0003f05270 */
[----:B------:R0:W-:Y:S01]  /*1eba0*/  @!P0 STG.E.U8 desc[UR36][R2.64], RZ ;  /* 0x000000ff02008986 */ /* 0x0001e2000c101124 */
[----:B------:R-:W-:Y:S05]  /*1ebb0*/  @!P0 BRA `(.L_x_22778) ;  /* 0x0000000000508947 */ /* 0x000fea0003800000 */
.L_x_22777:
        /* <DEDUP_REMOVED lines=16> */
.L_x_22795:
[----:B------:R-:W-:Y:S05]  /*1ecc0*/  BRA `(.L_x_22778) ;  /* 0x00000000000c7947 */ /* 0x000fea0003800000 */
.L_x_22794:
[----:B------:R0:W-:Y:S01]  /*1ecd0*/  STG.E.64 desc[UR36][R2.64], RZ ;  /* 0x000000ff02007986 */ /* 0x0001e2000c101b24 */
[----:B------:R-:W-:Y:S05]  /*1ece0*/  BRA `(.L_x_22778) ;  /* 0x0000000000047947 */ /* 0x000fea0003800000 */
.L_x_22793:
[----:B------:R0:W-:Y:S02]  /*1ecf0*/  STG.E desc[UR36][R2.64], RZ ;  /* 0x000000ff02007986 */ /* 0x0001e4000c101924 */
.L_x_22778:
[----:B------:R-:W-:-:S07]  /*1ed00*/  VIADD R36, R36, 0x80 ;  /* 0x0000008024247836 */ /* 0x000fce0000000000 */
.L_x_22540:
[----:B------:R-:W-:Y:S05]  /*1ed10*/  BSYNC.RECONVERGENT B6 ;  /* 0x0000000000067941 */ /* 0x000fea0003800200 */
.L_x_22539:
        /* <DEDUP_REMOVED lines=434> */
.L_x_22796:
        /* <DEDUP_REMOVED lines=18> */
.L_x_22800:
[----:B------:R0:W5:Y:S01]  /*20960*/  LDG.E.U8 R26, desc[UR36][R2.64] ;  /* 0x00000024021a7981 */ /* 0x000162000c1e1100 */
[----:B------:R-:W-:Y:S05]  /*20970*/  BRA `(.L_x_22802) ;  /* 0x0000000c002c7947 */ /* 0x000fea0003800000 */
.L_x_22799:
        /* <DEDUP_REMOVED lines=8> */
.L_x_22804:
[----:B------:R0:W5:Y:S01]  /*20a00*/  LDG.E R26, desc[UR36][R2.64] ;  /* 0x00000024021a7981 */ /* 0x000162000c1e1900 */
[----:B------:R-:W-:Y:S05]  /*20a10*/  BRA `(.L_x_22802) ;  /* 0x0000000c00047947 */ /* 0x000fea0003800000 */
.L_x_22803:
[----:B------:R0:W5:Y:S01]  /*20a20*/  LDG.E.S16 R26, desc[UR36][R2.64] ;  /* 0x00000024021a7981 */ /* 0x000162000c1e1700 */
[----:B------:R-:W-:Y:S05]  /*20a30*/  BRA `(.L_x_22802) ;  /* 0x0000000800fc7947 */ /* 0x000fea0003800000 */
.L_x_22798:
        /* <DEDUP_REMOVED lines=9> */
.L_x_22806:
[----:B------:R-:W2:Y:S02]  /*20ad0*/  LDG.E.U16 R2, desc[UR36][R2.64] ;  /* 0x0000002402027981 */ /* 0x000ea4000c1e1500 */
[----:B--2---:R-:W-:-:S06]  /*20ae0*/  HADD2.F32 R26, -RZ, R2.H0_H0 ;  /* 0x20000002ff1a7230 */ /* 0x004fcc0000004100 */
[----:B------:R-:W0:Y:S01]  /*20af0*/  F2I.FTZ.TRUNC.NTZ R26, R26 ;  /* 0x0000001a001a7305 */ /* 0x000e22000021f100 */
[----:B------:R-:W-:Y:S05]  /*20b00*/  BRA `(.L_x_22802) ;  /* 0x0000000800c87947 */ /* 0x000fea0003800000 */
.L_x_22805:
        /* <DEDUP_REMOVED lines=9> */
.L_x_22808:
[----:B------:R-:W2:Y:S02]  /*20ba0*/  LDG.E.U16 R2, desc[UR36][R2.64] ;  /* 0x0000002402027981 */ /* 0x000ea4000c1e1500 */
[----:B--2---:R-:W-:-:S06]  /*20bb0*/  HADD2.F32 R26, -RZ, R2.H0_H0 ;  /* 0x20000002ff1a7230 */ /* 0x004fcc0000004100 */
[----:B------:R-:W0:Y:S01]  /*20bc0*/  F2I.FTZ.TRUNC.NTZ R26, R26 ;  /* 0x0000001a001a7305 */ /* 0x000e22000021f100 */
[----:B------:R-:W-:Y:S05]  /*20bd0*/  BRA `(.L_x_22802) ;  /* 0x0000000800947947 */ /* 0x000fea0003800000 */
.L_x_22807:
[----:B------:R-:W2:Y:S02]  /*20be0*/  LDG.E.64 R26, desc[UR36][R2.64] ;  /* 0x00000024021a7981 */ /* 0x000ea4000c1e1b00 */
[----:B--2---:R0:W1:Y:S02]  /*20bf0*/  F2I.F64.TRUNC R26, R26 ;  /* 0x0000001a001a7311 */ /* 0x004064000030d100 */
[----:B01----:R-:W-:Y:S05]  /*20c00*/  BRA `(.L_x_22802) ;  /* 0x0000000800887947 */ /* 0x003fea0003800000 */
.L_x_22797:
        /* <DEDUP_REMOVED lines=12> */
.L_x_22811:
[----:B------:R-:W2:Y:S02]  /*20cd0*/  LDG.E.64 R2, desc[UR36][R2.64] ;  /* 0x0000002402027981 */ /* 0x000ea4000c1e1b00 */
[----:B--2---:R0:W1:Y:S02]  /*20ce0*/  F2I.F64.TRUNC R26, R2 ;  /* 0x00000002001a7311 */ /* 0x004064000030d100 */
[----:B01----:R-:W-:Y:S05]  /*20cf0*/  BRA `(.L_x_22802) ;  /* 0x00000008004c7947 */ /* 0x003fea0003800000 */
.L_x_22810:
        /* <DEDUP_REMOVED lines=26> */
.L_x_22813:
        /* <DEDUP_REMOVED lines=13> */
.L_x_22812:
[----:B------:R-:W2:Y:S02]  /*20f70*/  LDG.E.U16 R26, desc[UR36][R2.64] ;  /* 0x00000024021a7981 */ /* 0x000ea4000c1e1500 */
[----:B--2---:R-:W-:-:S06]  /*20f80*/  IMAD.U32 R26, R26, 0x10000, RZ ;  /* 0x000100001a1a7824 */ /* 0x004fcc00078e00ff */
[----:B------:R-:W0:Y:S01]  /*20f90*/  F2I.FTZ.TRUNC.NTZ R26, R26 ;  /* 0x0000001a001a7305 */ /* 0x000e22000021f100 */
[----:B------:R-:W-:Y:S05]  /*20fa0*/  BRA `(.L_x_22802) ;  /* 0x0000000400a07947 */ /* 0x000fea0003800000 */
.L_x_22809:
        /* <DEDUP_REMOVED lines=10> */
.L_x_22816:
        /* <DEDUP_REMOVED lines=21> */
.L_x_22820:
[----:B------:R-:W-:Y:S05]  /*211a0*/  BSYNC.RECONVERGENT B1 ;  /* 0x0000000000017941 */ /* 0x000fea0003800200 */
.L_x_22819:
[----:B------:R-:W-:Y:S02]  /*211b0*/  SHF.L.U32 R0, R0, 0x14, RZ ;  /* 0x0000001400007819 */ /* 0x000fe400000006ff */
[----:B------:R-:W-:-:S04]  /*211c0*/  LEA R2, R2, 0x3b800000, 0x17 ;  /* 0x3b80000002027811 */ /* 0x000fc800078eb8ff */
[----:B------:R-:W-:-:S07]  /*211d0*/  LOP3.LUT R26, R2, R0, R7, 0xfe, !PT ;  /* 0x00000000021a7212 */ /* 0x000fce00078efe07 */
.L_x_22818:
[----:B------:R-:W-:Y:S05]  /*211e0*/  BSYNC.RECONVERGENT B0 ;  /* 0x0000000000007941 */ /* 0x000fea0003800200 */
.L_x_22817:
[----:B------:R-:W0:Y:S01]  /*211f0*/  F2I.FTZ.TRUNC.NTZ R26, R26 ;  /* 0x0000001a001a7305 */ /* 0x000e22000021f100 */
[----:B------:R-:W-:Y:S05]  /*21200*/  BRA `(.L_x_22802) ;  /* 0x0000000400087947 */ /* 0x000fea0003800000 */
.L_x_22815:
        /* <DEDUP_REMOVED lines=21> */
.L_x_22824:
[----:B------:R-:W-:Y:S05]  /*21360*/  BSYNC.RECONVERGENT B1 ;  /* 0x0000000000017941 */ /* 0x000fea0003800200 */
.L_x_22823:
[----:B------:R-:W-:Y:S02]  /*21370*/  SHF.L.U32 R0, R0, 0x15, RZ ;  /* 0x0000001500007819 */ /* 0x000fe400000006ff */
[----:B------:R-:W-:-:S04]  /*21380*/  LEA R2, R2, 0x37800000, 0x17 ;  /* 0x3780000002027811 */ /* 0x000fc800078eb8ff */
[----:B------:R-:W-:-:S07]  /*21390*/  LOP3.LUT R26, R2, R0, R7, 0xfe, !PT ;  /* 0x00000000021a7212 */ /* 0x000fce00078efe07 */
.L_x_22822:
[----:B------:R-:W-:Y:S05]  /*213a0*/  BSYNC.RECONVERGENT B0 ;  /* 0x0000000000007941 */ /* 0x000fea0003800200 */
.L_x_22821:
[----:B------:R-:W0:Y:S01]  /*213b0*/  F2I.FTZ.TRUNC.NTZ R26, R26 ;  /* 0x0000001a001a7305 */ /* 0x000e22000021f100 */
[----:B------:R-:W-:Y:S05]  /*213c0*/  BRA `(.L_x_22802) ;  /* 0x0000000000987947 */ /* 0x000fea0003800000 */
.L_x_22814:
        /* <DEDUP_REMOVED lines=14> */
.L_x_22828:
[----:B------:R-:W-:Y:S05]  /*214b0*/  BSYNC.RECONVERGENT B0 ;  /* 0x0000000000007941 */ /* 0x000fea0003800200 */
.L_x_22827:
[----:B------:R-:W0:Y:S01]  /*214c0*/  F2I.FTZ.TRUNC.NTZ R26, R26 ;  /* 0x0000001a001a7305 */ /* 0x000e22000021f100 */
[----:B------:R-:W-:Y:S05]  /*214d0*/  BRA `(.L_x_22802) ;  /* 0x0000000000547947 */ /* 0x000fea0003800000 */
.L_x_22801:
        /* <DEDUP_REMOVED lines=16> */
.L_x_22829:
[----:B------:R-:W-:Y:S01]  /*215e0*/  IMAD.MOV.U32 R26, RZ, RZ, RZ ;  /* 0x000000ffff1a7224 */ /* 0x000fe200078e00ff */
[----:B------:R-:W-:Y:S06]  /*215f0*/  BRA `(.L_x_22802) ;  /* 0x00000000000c7947 */ /* 0x000fec0003800000 */
.L_x_22826:
[----:B------:R0:W5:Y:S01]  /*21600*/  LDG.E R26, desc[UR36][R2.64] ;  /* 0x00000024021a7981 */ /* 0x000162000c1e1900 */
[----:B------:R-:W-:Y:S05]  /*21610*/  BRA `(.L_x_22802) ;  /* 0x0000000000047947 */ /* 0x000fea0003800000 */
.L_x_22825:
[----:B------:R0:W5:Y:S02]  /*21620*/  LDG.E R26, desc[UR36][R2.64] ;  /* 0x00000024021a7981 */ /* 0x000164000c1e1900 */
.L_x_22802:
        /* <DEDUP_REMOVED lines=16> */
.L_x_22833:
[----:B------:R0:W5:Y:S01]  /*21730*/  LDG.E.U8 R25, desc[UR36][R2.64] ;  /* 0x0000002402197981 */ /* 0x000162000c1e1100 */
[----:B------:R-:W-:Y:S05]  /*21740*/  BRA `(.L_x_22835) ;  /* 0x0000000c002c7947 */ /* 0x000fea0003800000 */
.L_x_22832:
        /* <DEDUP_REMOVED lines=8> */
.L_x_22837:
[----:B------:R0:W5:Y:S01]  /*217d0*/  LDG.E R25, desc[UR36][R2.64] ;  /* 0x0000002402197981 */ /* 0x000162000c1e1900 */
[----:B------:R-:W-:Y:S05]  /*217e0*/  BRA `(.L_x_22835) ;  /* 0x0000000c00047947 */ /* 0x000fea0003800000 */
.L_x_22836:
[----:B------:R0:W5:Y:S01]  /*217f0*/  LDG.E.S16 R25, desc[UR36][R2.64] ;  /* 0x0000002402197981 */ /* 0x000162000c1e1700 */
[----:B------:R-:W-:Y:S05]  /*21800*/  BRA `(.L_x_22835) ;  /* 0x0000000800fc7947 */ /* 0x000fea0003800000 */
.L_x_22831:
        /* <DEDUP_REMOVED lines=9> */
.L_x_22839:
[----:B------:R-:W3:Y:S02]  /*218a0*/  LDG.E.U16 R2, desc[UR36][R2.64] ;  /* 0x0000002402027981 */ /* 0x000ee4000c1e1500 */
[----:B---3--:R-:W-:-:S06]  /*218b0*/  HADD2.F32 R25, -RZ, R2.H0_H0 ;  /* 0x20000002ff197230 */ /* 0x008fcc0000004100 */
[----:B------:R-:W3:Y:S01]  /*218c0*/  F2I.FTZ.TRUNC.NTZ R25, R25 ;  /* 0x0000001900197305 */ /* 0x000ee2000021f100 */
[----:B------:R-:W-:Y:S05]  /*218d0*/  BRA `(.L_x_22835) ;  /* 0x0000000800c87947 */ /* 0x000fea0003800000 */
.L_x_22838:
        /* <DEDUP_REMOVED lines=9> */
.L_x_22841:
[----:B------:R-:W3:Y:S02]  /*21970*/  LDG.E.U16 R2, desc[UR36][R2.64] ;  /* 0x0000002402027981 */ /* 0x000ee4000c1e1500 */
[----:B---3--:R-:W-:-:S06]  /*21980*/  HADD2.F32 R25, -RZ, R2.H0_H0 ;  /* 0x20000002ff197230 */ /* 0x008fcc0000004100 */
[----:B------:R-:W0:Y:S01]  /*21990*/  F2I.FTZ.TRUNC.NTZ R25, R25 ;  /* 0x0000001900197305 */ /* 0x000e22000021f100 */
[----:B------:R-:W-:Y:S05]  /*219a0*/  BRA `(.L_x_22835) ;  /* 0x0000000800947947 */ /* 0x000fea0003800000 */
.L_x_22840:
[----:B------:R-:W3:Y:S02]  /*219b0*/  LDG.E.64 R2, desc[UR36][R2.64] ;  /* 0x0000002402027981 */ /* 0x000ee4000c1e1b00 */
[----:B---3--:R0:W1:Y:S02]  /*219c0*/  F2I.F64.TRUNC R25, R2 ;  /* 0x0000000200197311 */ /* 0x008064000030d100 */
[----:B01----:R-:W-:Y:S05]  /*219d0*/  BRA `(.L_x_22835) ;  /* 0x0000000800887947 */ /* 0x003fea0003800000 */
.L_x_22830:
        /* <DEDUP_REMOVED lines=12> */
.L_x_22844:
[----:B------:R-:W3:Y:S02]  /*21aa0*/  LDG.E.64 R2, desc[UR36][R2.64] ;  /* 0x0000002402027981 */ /* 0x000ee4000c1e1b00 */
[----:B---3--:R0:W1:Y:S02]  /*21ab0*/  F2I.F64.TRUNC R25, R2 ;  /* 0x0000000200197311 */ /* 0x008064000030d100 */
[----:B01----:R-:W-:Y:S05]  /*21ac0*/  BRA `(.L_x_22835) ;  /* 0x00000008004c7947 */ /* 0x003fea0003800000 */
.L_x_22843:
        /* <DEDUP_REMOVED lines=26> */
.L_x_22846:
        /* <DEDUP_REMOVED lines=13> */
.L_x_22845:
[----:B------:R-:W3:Y:S02]  /*21d40*/  LDG.E.U16 R25, desc[UR36][R2.64] ;  /* 0x0000002402197981 */ /* 0x000ee4000c1e1500 */
[----:B---3--:R-:W-:-:S06]  /*21d50*/  SHF.L.U32 R25, R25, 0x10, RZ ;  /* 0x0000001019197819 */ /* 0x008fcc00000006ff */
[----:B------:R-:W0:Y:S01]  /*21d60*/  F2I.FTZ.TRUNC.NTZ R25, R25 ;  /* 0x0000001900197305 */ /* 0x000e22000021f100 */
[----:B------:R-:W-:Y:S05]  /*21d70*/  BRA `(.L_x_22835) ;  /* 0x0000000400a07947 */ /* 0x000fea0003800000 */
.L_x_22842:
        /* <DEDUP_REMOVED lines=10> */
.L_x_22849:
        /* <DEDUP_REMOVED lines=21> */
.L_x_22853:
[----:B------:R-:W-:Y:S05]  /*21f70*/  BSYNC.RECONVERGENT B1 ;  /* 0x0000000000017941 */ /* 0x000fea0003800200 */
.L_x_22852:
[----:B------:R-:W-:Y:S01]  /*21f80*/  IMAD.SHL.U32 R0, R0, 0x100000, RZ ;  /* 0x0010000000007824 */ /* 0x000fe200078e00ff */
[----:B------:R-:W-:-:S04]  /*21f90*/  LEA R2, R2, 0x3b800000, 0x17 ;  /* 0x3b80000002027811 */ /* 0x000fc800078eb8ff */
[----:B------:R-:W-:-:S07]  /*21fa0*/  LOP3.LUT R25, R2, R0, R25, 0xfe, !PT ;  /* 0x0000000002197212 */ /* 0x000fce00078efe19 */
.L_x_22851:
[----:B------:R-:W-:Y:S05]  /*21fb0*/  BSYNC.RECONVERGENT B0 ;  /* 0x0000000000007941 */ /* 0x000fea0003800200 */
.L_x_22850:
[----:B------:R-:W0:Y:S01]  /*21fc0*/  F2I.FTZ.TRUNC.NTZ R25, R25 ;  /* 0x0000001900197305 */ /* 0x000e22000021f100 */
[----:B------:R-:W-:Y:S05]  /*21fd0*/  BRA `(.L_x_22835) ;  /* 0x0000000400087947 */ /* 0x000fea0003800000 */
.L_x_22848:
        /* <DEDUP_REMOVED lines=21> */
.L_x_22857:
[----:B------:R-:W-:Y:S05]  /*22130*/  BSYNC.RECONVERGENT B1 ;  /* 0x0000000000017941 */ /* 0x000fea0003800200 */
.L_x_22856:
[----:B------:R-:W-:Y:S02]  /*22140*/  SHF.L.U32 R0, R0, 0x15, RZ ;  /* 0x0000001500007819 */ /* 0x000fe400000006ff */
[----:B------:R-:W-:-:S04]  /*22150*/  LEA R2, R2, 0x37800000, 0x17 ;  /* 0x3780000002027811 */ /* 0x000fc800078eb8ff */
[----:B------:R-:W-:-:S07]  /*22160*/  LOP3.LUT R25, R2, R0, R25, 0xfe, !PT ;  /* 0x0000000002197212 */ /* 0x000fce00078efe19 */
.L_x_22855:
[----:B------:R-:W-:Y:S05]  /*22170*/  BSYNC.RECONVERGENT B0 ;  /* 0x0000000000007941 */ /* 0x000fea0003800200 */
.L_x_22854:
[----:B------:R-:W0:Y:S01]  /*22180*/  F2I.FTZ.TRUNC.NTZ R25, R25 ;  /* 0x0000001900197305 */ /* 0x000e22000021f100 */
[----:B------:R-:W-:Y:S05]  /*22190*/  BRA `(.L_x_22835) ;  /* 0x0000000000987947 */ /* 0x000fea0003800000 */
.L_x_22847:
        /* <DEDUP_REMOVED lines=14> */
.L_x_22861:
[----:B------:R-:W-:Y:S05]  /*22280*/  BSYNC.RECONVERGENT B0 ;  /* 0x0000000000007941 */ /* 0x000fea0003800200 */
.L_x_22860:
[----:B------:R-:W0:Y:S01]  /*22290*/  F2I.FTZ.TRUNC.NTZ R25, R25 ;  /* 0x0000001900197305 */ /* 0x000e22000021f100 */
[----:B------:R-:W-:Y:S05]  /*222a0*/  BRA `(.L_x_22835) ;  /* 0x0000000000547947 */ /* 0x000fea0003800000 */
.L_x_22834:
        /* <DEDUP_REMOVED lines=16> */
.L_x_22862:
[----:B------:R-:W-:Y:S01]  /*223b0*/  IMAD.MOV.U32 R25, RZ, RZ, RZ ;  /* 0x000000ffff197224 */ /* 0x000fe200078e00ff */
[----:B------:R-:W-:Y:S06]  /*223c0*/  BRA `(.L_x_22835) ;  /* 0x00000000000c7947 */ /* 0x000fec0003800000 */
.L_x_22859:
[----:B------:R0:W5:Y:S01]  /*223d0*/  LDG.E R25, desc[UR36][R2.64] ;  /* 0x0000002402197981 */ /* 0x000162000c1e1900 */
[----:B------:R-:W-:Y:S05]  /*223e0*/  BRA `(.L_x_22835) ;  /* 0x0000000000047947 */ /* 0x000fea0003800000 */
.L_x_22858:
[----:B------:R0:W5:Y:S02]  /*223f0*/  LDG.E R25, desc[UR36][R2.64] ;  /* 0x0000002402197981 */ /* 0x000164000c1e1900 */
.L_x_22835:
        /* <DEDUP_REMOVED lines=16> */
.L_x_22866:
[----:B------:R0:W5:Y:S01]  /*22500*/  LDG.E.U8 R2, desc[UR36][R4.64] ;  /* 0x0000002404027981 */ /* 0x000162000c1e1100 */
[----:B------:R-:W-:Y:S05]  /*22510*/  BRA `(.L_x_22868) ;  /* 0x0000000c002c7947 */ /* 0x000fea0003800000 */
.L_x_22865:
        /* <DEDUP_REMOVED lines=8> */
.L_x_22870:
[----:B------:R2:W5:Y:S01]  /*225a0*/  LDG.E R2, desc[UR36][R4.64] ;  /* 0x0000002404027981 */ /* 0x000562000c1e1900 */
[----:B------:R-:W-:Y:S05]  /*225b0*/  BRA `(.L_x_22868) ;  /* 0x0000000c00047947 */ /* 0x000fea0003800000 */
.L_x_22869:
[----:B------:R0:W5:Y:S01]  /*225c0*/  LDG.E.S16 R2, desc[UR36][R4.64] ;  /* 0x0000002404027981 */ /* 0x000162000c1e1700 */
[----:B------:R-:W-:Y:S05]  /*225d0*/  BRA `(.L_x_22868) ;  /* 0x0000000800fc7947 */ /* 0x000fea0003800000 */
.L_x_22864:
        /* <DEDUP_REMOVED lines=9> */
.L_x_22872:
[----:B------:R-:W2:Y:S02]  /*22670*/  LDG.E.U16 R4, desc[UR36][R4.64] ;  /* 0x0000002404047981 */ /* 0x000ea4000c1e1500 */
[----:B--2---:R-:W-:-:S06]  /*22680*/  HADD2.F32 R2, -RZ, R4.H0_H0 ;  /* 0x20000004ff027230 */ /* 0x004fcc0000004100 */
[----:B------:R-:W0:Y:S01]  /*22690*/  F2I.FTZ.TRUNC.NTZ R2, R2 ;  /* 0x0000000200027305 */ /* 0x000e22000021f100 */
[----:B------:R-:W-:Y:S05]  /*226a0*/  BRA `(.L_x_22868) ;  /* 0x0000000800c87947 */ /* 0x000fea0003800000 */
.L_x_22871:
        /* <DEDUP_REMOVED lines=9> */
.L_x_22874:
[----:B------:R-:W2:Y:S02]  /*22740*/  LDG.E.U16 R4, desc[UR36][R4.64] ;  /* 0x0000002404047981 */ /* 0x000ea4000c1e1500 */
[----:B--2---:R-:W-:-:S06]  /*22750*/  HADD2.F32 R2, -RZ, R4.H0_H0 ;  /* 0x20000004ff027230 */ /* 0x004fcc0000004100 */
[----:B------:R-:W0:Y:S01]  /*22760*/  F2I.FTZ.TRUNC.NTZ R2, R2 ;  /* 0x0000000200027305 */ /* 0x000e22000021f100 */
[----:B------:R-:W-:Y:S05]  /*22770*/  BRA `(.L_x_22868) ;  /* 0x0000000800947947 */ /* 0x000fea0003800000 */
.L_x_22873:
[----:B------:R-:W2:Y:S02]  /*22780*/  LDG.E.64 R2, desc[UR36][R4.64] ;  /* 0x0000002404027981 */ /* 0x000ea4000c1e1b00 */
[----:B--2---:R0:W2:Y:S02]  /*22790*/  F2I.F64.TRUNC R2, R2 ;  /* 0x0000000200027311 */ /* 0x0040a4000030d100 */
[----:B0-2---:R-:W-:Y:S05]  /*227a0*/  BRA `(.L_x_22868) ;  /* 0x0000000800887947 */ /* 0x005fea0003800000 */
.L_x_22863:
        /* <DEDUP_REMOVED lines=12> */
.L_x_22877:
[----:B------:R-:W2:Y:S02]  /*22870*/  LDG.E.64 R2, desc[UR36][R4.64] ;  /* 0x0000002404027981 */ /* 0x000ea4000c1e1b00 */
[----:B--2---:R0:W2:Y:S02]  /*22880*/  F2I.F64.TRUNC R2, R2 ;  /* 0x0000000200027311 */ /* 0x0040a4000030d100 */
[----:B0-2---:R-:W-:Y:S05]  /*22890*/  BRA `(.L_x_22868) ;  /* 0x00000008004c7947 */ /* 0x005fea0003800000 */
.L_x_22876:
        /* <DEDUP_REMOVED lines=26> */
.L_x_22879:
        /* <DEDUP_REMOVED lines=13> */
.L_x_22878:
[----:B------:R-:W2:Y:S02]  /*22b10*/  LDG.E.U16 R2, desc[UR36][R4.64] ;  /* 0x0000002404027981 */ /* 0x000ea4000c1e1500 */
[----:B--2---:R-:W-:-:S06]  /*22b20*/  SHF.L.U32 R2, R2, 0x10, RZ ;  /* 0x0000001002027819 */ /* 0x004fcc00000006ff */
[----:B------:R-:W0:Y:S01]  /*22b30*/  F2I.FTZ.TRUNC.NTZ R2, R2 ;  /* 0x0000000200027305 */ /* 0x000e22000021f100 */
[----:B------:R-:W-:Y:S05]  /*22b40*/  BRA `(.L_x_22868) ;  /* 0x0000000400a07947 */ /* 0x000fea0003800000 */
.L_x_22875:
        /* <DEDUP_REMOVED lines=10> */
.L_x_22882:
        /* <DEDUP_REMOVED lines=21> */
.L_x_22886:
[----:B------:R-:W-:Y:S05]  /*22d40*/  BSYNC.RECONVERGENT B1 ;  /* 0x0000000000017941 */ /* 0x000fea0003800200 */
.L_x_22885:
[----:B------:R-:W-:Y:S01]  /*22d50*/  IMAD.SHL.U32 R0, R0, 0x100000, RZ ;  /* 0x0010000000007824 */ /* 0x000fe200078e00ff */
[----:B------:R-:W-:-:S04]  /*22d60*/  LEA R2, R2, 0x3b800000, 0x17 ;  /* 0x3b80000002027811 */ /* 0x000fc800078eb8ff */
[----:B------:R-:W-:-:S07]  /*22d70*/  LOP3.LUT R2, R2, R0, R7, 0xfe, !PT ;  /* 0x0000000002027212 */ /* 0x000fce00078efe07 */
.L_x_22884:
[----:B------:R-:W-:Y:S05]  /*22d80*/  BSYNC.RECONVERGENT B0 ;  /* 0x0000000000007941 */ /* 0x000fea0003800200 */
.L_x_22883:
[----:B------:R-:W0:Y:S01]  /*22d90*/  F2I.FTZ.TRUNC.NTZ R2, R2 ;  /* 0x0000000200027305 */ /* 0x000e22000021f100 */
[----:B------:R-:W-:Y:S05]  /*22da0*/  BRA `(.L_x_22868) ;  /* 0x0000000400087947 */ /* 0x000fea0003800000 */
.L_x_22881:
        /* <DEDUP_REMOVED lines=21> */
.L_x_22890:
[----:B------:R-:W-:Y:S05]  /*22f00*/  BSYNC.RECONVERGENT B1 ;  /* 0x0000000000017941 */ /* 0x000fea0003800200 */
.L_x_22889:
[----:B------:R-:W-:Y:S02]  /*22f10*/  SHF.L.U32 R0, R0, 0x15, RZ ;  /* 0x0000001500007819 */ /* 0x000fe400000006ff */
[----:B------:R-:W-:-:S04]  /*22f20*/  LEA R2, R2, 0x37800000, 0x17 ;  /* 0x3780000002027811 */ /* 0x000fc800078eb8ff */
[----:B------:R-:W-:-:S07]  /*22f30*/  LOP3.LUT R2, R2, R0, R7, 0xfe, !PT ;  /* 0x0000000002027212 */ /* 0x000fce00078efe07 */
.L_x_22888:
[----:B------:R-:W-:Y:S05]  /*22f40*/  BSYNC.RECONVERGENT B0 ;  /* 0x0000000000007941 */ /* 0x000fea0003800200 */
.L_x_22887:
[----:B------:R-:W0:Y:S01]  /*22f50*/  F2I.FTZ.TRUNC.NTZ R2, R2 ;  /* 0x0000000200027305 */ /* 0x000e22000021f100 */
[----:B------:R-:W-:Y:S05]  /*22f60*/  BRA `(.L_x_22868) ;  /* 0x0000000000987947 */ /* 0x000fea0003800000 */
.L_x_22880:
        /* <DEDUP_REMOVED lines=14> */
.L_x_22894:
[----:B------:R-:W-:Y:S05]  /*23050*/  BSYNC.RECONVERGENT B0 ;  /* 0x0000000000007941 */ /* 0x000fea0003800200 */
.L_x_22893:
[----:B------:R-:W0:Y:S01]  /*23060*/  F2I.FTZ.TRUNC.NTZ R2, R2 ;  /* 0x0000000200027305 */ /* 0x000e22000021f100 */
[----:B------:R-:W-:Y:S05]  /*23070*/  BRA `(.L_x_22868) ;  /* 0x0000000000547947 */ /* 0x000fea0003800000 */
.L_x_22867:
        /* <DEDUP_REMOVED lines=16> */
.L_x_22895:
[----:B------:R-:W-:Y:S01]  /*23180*/  IMAD.MOV.U32 R2, RZ, RZ, RZ ;  /* 0x000000ffff027224 */ /* 0x000fe200078e00ff */
[----:B------:R-:W-:Y:S06]  /*23190*/  BRA `(.L_x_22868) ;  /* 0x00000000000c7947 */ /* 0x000fec0003800000 */
.L_x_22892:
[----:B------:R0:W5:Y:S01]  /*231a0*/  LDG.E R2, desc[UR36][R4.64] ;  /* 0x0000002404027981 */ /* 0x000162000c1e1900 */
[----:B------:R-:W-:Y:S05]  /*231b0*/  BRA `(.L_x_22868) ;  /* 0x0000000000047947 */ /* 0x000fea0003800000 */
.L_x_22891:
[----:B------:R0:W5:Y:S02]  /*231c0*/  LDG.E R2, desc[UR36][R4.64] ;  /* 0x0000002404027981 */ /* 0x000164000c1e1900 */
.L_x_22868:
        /* <DEDUP_REMOVED lines=16> */
.L_x_22899:
[----:B------:R2:W5:Y:S01]  /*232d0*/  LDG.E.U8 R16, desc[UR36][R4.64] ;  /* 0x0000002404107981 */ /* 0x000562000c1e1100 */
[----:B------:R-:W-:Y:S05]  /*232e0*/  BRA `(.L_x_22901) ;  /* 0x0000000c00307947 */ /* 0x000fea0003800000 */
.L_x_22898:
        /* <DEDUP_REMOVED lines=8> */
.L_x_22903:
[----:B------:R0:W5:Y:S01]  /*23370*/  LDG.E R16, desc[UR36][R4.64] ;  /* 0x0000002404107981 */ /* 0x000162000c1e1900 */
[----:B------:R-:W-:Y:S05]  /*23380*/  BRA `(.L_x_22901) ;  /* 0x0000000c00087947 */ /* 0x000fea0003800000 */
.L_x_22902:
[----:B------:R0:W5:Y:S01]  /*23390*/  LDG.E.S16 R16, desc[UR36][R4.64] ;  /* 0x0000002404107981 */ /* 0x000162000c1e1700 */
[----:B------:R-:W-:Y:S05]  /*233a0*/  BRA `(.L_x_22901) ;  /* 0x0000000c00007947 */ /* 0x000fea0003800000 */
.L_x_22897:
        /* <DEDUP_REMOVED lines=9> */
.L_x_22905:
[----:B------:R-:W2:Y:S02]  /*23440*/  LDG.E.U16 R4, desc[UR36][R4.64] ;  /* 0x0000002404047981 */ /* 0x000ea4000c1e1500 */
[----:B--2---:R-:W-:-:S06]  /*23450*/  HADD2.F32 R16, -RZ, R4.H0_H0 ;  /* 0x20000004ff107230 */ /* 0x004fcc0000004100 */
[----:B------:R-:W0:Y:S01]  /*23460*/  F2I.FTZ.TRUNC.NTZ R16, R16 ;  /* 0x0000001000107305 */ /* 0x000e22000021f100 */
[----:B------:R-:W-:Y:S05]  /*23470*/  BRA `(.L_x_22901) ;  /* 0x0000000800cc7947 */ /* 0x000fea0003800000 */
.L_x_22904:
        /* <DEDUP_REMOVED lines=9> */
.L_x_22907:
[----:B------:R-:W2:Y:S02]  /*23510*/  LDG.E.U16 R4, desc[UR36][R4.64] ;  /* 0x0000002404047981 */ /* 0x000ea4000c1e1500 */
[----:B--2---:R-:W-:-:S06]  /*23520*/  HADD2.F32 R16, -RZ, R4.H0_H0 ;  /* 0x20000004ff107230 */ /* 0x004fcc0000004100 */
[----:B------:R-:W0:Y:S01]  /*23530*/  F2I.FTZ.TRUNC.NTZ R16, R16 ;  /* 0x0000001000107305 */ /* 0x000e22000021f100 */
[----:B------:R-:W-:Y:S05]  /*23540*/  BRA `(.L_x_22901) ;  /* 0x0000000800987947 */ /* 0x000fea0003800000 */
.L_x_22906:
[----:B------:R-:W2:Y:S02]  /*23550*/  LDG.E.64 R4, desc[UR36][R4.64] ;  /* 0x0000002404047981 */ /* 0x000ea4000c1e1b00 */
[----:B--2---:R0:W2:Y:S02]  /*23560*/  F2I.F64.TRUNC R16, R4 ;  /* 0x0000000400107311 */ /* 0x0040a4000030d100 */
[----:B0-2---:R-:W-:Y:S05]  /*23570*/  BRA `(.L_x_22901) ;  /* 0x00000008008c7947 */ /* 0x005fea0003800000 */
.L_x_22896:
        /* <DEDUP_REMOVED lines=12> */
.L_x_22910:
[----:B------:R-:W2:Y:S02]  /*23640*/  LDG.E.64 R4, desc[UR36][R4.64] ;  /* 0x0000002404047981 */ /* 0x000ea4000c1e1b00 */
[----:B--2---:R0:W2:Y:S02]  /*23650*/  F2I.F64.TRUNC R16, R4 ;  /* 0x0000000400107311 */ /* 0x0040a4000030d100 */
[----:B0-2---:R-:W-:Y:S05]  /*23660*/  BRA `(.L_x_22901) ;  /* 0x0000000800507947 */ /* 0x005fea0003800000 */
.L_x_22909:
        /* <DEDUP_REMOVED lines=26> */
.L_x_22912:
        /* <DEDUP_REMOVED lines=14> */
.L_x_22911:
[----:B------:R-:W2:Y:S02]  /*238f0*/  LDG.E.U16 R16, desc[UR36][R4.64] ;  /* 0x0000002404107981 */ /* 0x000ea4000c1e1500 */
[----:B--2---:R-:W-:-:S06]  /*23900*/  IMAD.U32 R16, R16, 0x10000, RZ ;  /* 0x0001000010107824 */ /* 0x004fcc00078e00ff */
[----:B------:R-:W0:Y:S01]  /*23910*/  F2I.FTZ.TRUNC.NTZ R16, R16 ;  /* 0x0000001000107305 */ /* 0x000e22000021f100 */
[----:B------:R-:W-:Y:S05]  /*23920*/  BRA `(.L_x_22901) ;  /* 0x0000000400a07947 */ /* 0x000fea0003800000 */
.L_x_22908:
        /* <DEDUP_REMOVED lines=10> */
.L_x_22915:
        /* <DEDUP_REMOVED lines=21> */
.L_x_22919:
[----:B------:R-:W-:Y:S05]  /*23b20*/  BSYNC.RECONVERGENT B1 ;  /* 0x0000000000017941 */ /* 0x000fea0003800200 */
.L_x_22918:
[----:B------:R-:W-:Y:S02]  /*23b30*/  SHF.L.U32 R0, R0, 0x14, RZ ;  /* 0x0000001400007819 */ /* 0x000fe400000006ff */
[----:B------:R-:W-:-:S04]  /*23b40*/  LEA R3, R3, 0x3b800000, 0x17 ;  /* 0x3b80000003037811 */ /* 0x000fc800078eb8ff */
[----:B------:R-:W-:-:S07]  /*23b50*/  LOP3.LUT R16, R3, R0, R7, 0xfe, !PT ;  /* 0x0000000003107212 */ /* 0x000fce00078efe07 */
.L_x_22917:
[----:B------:R-:W-:Y:S05]  /*23b60*/  BSYNC.RECONVERGENT B0 ;  /* 0x0000000000007941 */ /* 0x000fea0003800200 */
.L_x_22916:
[----:B------:R-:W0:Y:S01]  /*23b70*/  F2I.FTZ.TRUNC.NTZ R16, R16 ;  /* 0x0000001000107305 */ /* 0x000e22000021f100 */
[----:B------:R-:W-:Y:S05]  /*23b80*/  BRA `(.L_x_22901) ;  /* 0x0000000400087947 */ /* 0x000fea0003800000 */
.L_x_22914:
        /* <DEDUP_REMOVED lines=21> */
.L_x_22923:
[----:B------:R-:W-:Y:S05]  /*23ce0*/  BSYNC.RECONVERGENT B1 ;  /* 0x0000000000017941 */ /* 0x000fea0003800200 */
.L_x_22922:
[----:B------:R-:W-:Y:S01]  /*23cf0*/  IMAD.SHL.U32 R0, R0, 0x200000, RZ ;  /* 0x0020000000007824 */ /* 0x000fe200078e00ff */
[----:B------:R-:W-:-:S04]  /*23d00*/  LEA R3, R3, 0x37800000, 0x17 ;  /* 0x3780000003037811 */ /* 0x000fc800078eb8ff */
[----:B------:R-:W-:-:S07]  /*23d10*/  LOP3.LUT R16, R3, R0, R7, 0xfe, !PT ;  /* 0x0000000003107212 */ /* 0x000fce00078efe07 */
.L_x_22921:
[----:B------:R-:W-:Y:S05]  /*23d20*/  BSYNC.RECONVERGENT B0 ;  /* 0x0000000000007941 */ /* 0x000fea0003800200 */
.L_x_22920:
[----:B------:R-:W0:Y:S01]  /*23d30*/  F2I.FTZ.TRUNC.NTZ R16, R16 ;  /* 0x0000001000107305 */ /* 0x000e22000021f100 */
[----:B------:R-:W-:Y:S05]  /*23d40*/  BRA `(.L_x_22901) ;  /* 0x0000000000987947 */ /* 0x000fea0003800000 */
.L_x_22913:
        /* <DEDUP_REMOVED lines=14> */
.L_x_22927:
[----:B------:R-:W-:Y:S05]  /*23e30*/  BSYNC.RECONVERGENT B0 ;  /* 0x0000000000007941 */ /* 0x000fea0003800200 */
.L_x_22926:
[----:B------:R-:W0:Y:S01]  /*23e40*/  F2I.FTZ.TRUNC.NTZ R16, R16 ;  /* 0x0000001000107305 */ /* 0x000e22000021f100 */
[----:B------:R-:W-:Y:S05]  /*23e50*/  BRA `(.L_x_22901) ;  /* 0x0000000000547947 */ /* 0x000fea0003800000 */
.L_x_22900:
        /* <DEDUP_REMOVED lines=16> */
.L_x_22928:
[----:B------:R-:W-:Y:S01]  /*23f60*/  MOV R16, RZ ;  /* 0x000000ff00107202 */ /* 0x000fe20000000f00 */
[----:B------:R-:W-:Y:S06]  /*23f70*/  BRA `(.L_x_22901) ;  /* 0x00000000000c7947 */ /* 0x000fec0003800000 */
.L_x_22925:
[----:B------:R0:W5:Y:S01]  /*23f80*/  LDG.E R16, desc[UR36][R4.64] ;  /* 0x0000002404107981 */ /* 0x000162000c1e1900 */
[----:B------:R-:W-:Y:S05]  /*23f90*/  BRA `(.L_x_22901) ;  /* 0x0000000000047947 */ /* 0x000fea0003800000 */
.L_x_22924:
[----:B------:R0:W5:Y:S02]  /*23fa0*/  LDG.E R16, desc[UR36][R4.64] ;  /* 0x0000002404107981 */ /* 0x000164000c1e1900 */
.L_x_22901:
        /* <DEDUP_REMOVED lines=16> */
.L_x_22932:
[----:B------:R2:W5:Y:S01]  /*240b0*/  LDG.E.U8 R17, desc[UR36][R4.64] ;  /* 0x0000002404117981 */ /* 0x000562000c1e1100 */
[----:B------:R-:W-:Y:S05]  /*240c0*/  BRA `(.L_x_22934) ;  /* 0x0000000c00307947 */ /* 0x000fea0003800000 */
.L_x_22931:
        /* <DEDUP_REMOVED lines=8> */
.L_x_22936:
[----:B------:R0:W5:Y:S01]  /*24150*/  LDG.E R17, desc[UR36][R4.64] ;  /* 0x0000002404117981 */ /* 0x000162000c1e1900 */
[----:B------:R-:W-:Y:S05]  /*24160*/  BRA `(.L_x_22934) ;  /* 0x0000000c00087947 */ /* 0x000fea0003800000 */
.L_x_22935:
[----:B------:R0:W5:Y:S01]  /*24170*/  LDG.E.S16 R17, desc[UR36][R4.64] ;  /* 0x0000002404117981 */ /* 0x000162000c1e1700 */
[----:B------:R-:W-:Y:S05]  /*24180*/  BRA `(.L_x_22934) ;  /* 0x0000000c00007947 */ /* 0x000fea0003800000 */
.L_x_22930:
        /* <DEDUP_REMOVED lines=9> */
.L_x_22938:
[----:B------:R-:W2:Y:S02]  /*24220*/  LDG.E.U16 R4, desc[UR36][R4.64] ;  /* 0x0000002404047981 */ /* 0x000ea4000c1e1500 */
[----:B--2---:R-:W-:-:S06]  /*24230*/  HADD2.F32 R17, -RZ, R4.H0_H0 ;  /* 0x20000004ff117230 */ /* 0x004fcc0000004100 */
[----:B------:R-:W0:Y:S01]  /*24240*/  F2I.FTZ.TRUNC.NTZ R17, R17 ;  /* 0x0000001100117305 */ /* 0x000e22000021f100 */
[----:B------:R-:W-:Y:S05]  /*24250*/  BRA `(.L_x_22934) ;  /* 0x0000000800cc7947 */ /* 0x000fea0003800000 */
.L_x_22937:
        /* <DEDUP_REMOVED lines=9> */
.L_x_22940:
[----:B------:R-:W2:Y:S02]  /*242f0*/  LDG.E.U16 R4, desc[UR36][R4.64] ;  /* 0x0000002404047981 */ /* 0x000ea4000c1e1500 */
[----:B--2---:R-:W-:-:S06]  /*24300*/  HADD2.F32 R17, -RZ, R4.H0_H0 ;  /* 0x20000004ff117230 */ /* 0x004fcc0000004100 */
[----:B------:R-:W0:Y:S01]  /*24310*/  F2I.FTZ.TRUNC.NTZ R17, R17 ;  /* 0x0000001100117305 */ /* 0x000e22000021f100 */
[----:B------:R-:W-:Y:S05]  /*24320*/  BRA `(.L_x_22934) ;  /* 0x0000000800987947 */ /* 0x000fea0003800000 */
.L_x_22939:
[----:B------:R-:W2:Y:S02]  /*24330*/  LDG.E.64 R4, desc[UR36][R4.64] ;  /* 0x0000002404047981 */ /* 0x000ea4000c1e1b00 */
[----:B--2---:R0:W2:Y:S02]  /*24340*/  F2I.F64.TRUNC R17, R4 ;  /* 0x0000000400117311 */ /* 0x0040a4000030d100 */
[----:B0-2---:R-:W-:Y:S05]  /*24350*/  BRA `(.L_x_22934) ;  /* 0x00000008008c7947 */ /* 0x005fea0003800000 */
.L_x_22929:
        /* <DEDUP_REMOVED lines=12> */
.L_x_22943:
[----:B------:R-:W2:Y:S02]  /*24420*/  LDG.E.64 R4, desc[UR36][R4.64] ;  /* 0x0000002404047981 */ /* 0x000ea4000c1e1b00 */
[----:B--2---:R0:W2:Y:S02]  /*24430*/  F2I.F64.TRUNC R17, R4 ;  /* 0x0000000400117311 */ /* 0x0040a4000030d100 */
[----:B0-2---:R-:W-:Y:S05]  /*24440*/  BRA `(.L_x_22934) ;  /* 0x0000000800507947 */ /* 0x005fea0003800000 */
.L_x_22942:
        /* <DEDUP_REMOVED lines=26> */
.L_x_22945:
        /* <DEDUP_REMOVED lines=14> */
.L_x_22944:
[----:B------:R-:W2:Y:S02]  /*246d0*/  LDG.E.U16 R17, desc[UR36][R4.64] ;  /* 0x0000002404117981 */ /* 0x000ea4000c1e1500 */
[----:B--2---:R-:W-:-:S06]  /*246e0*/  SHF.L.U32 R17, R17, 0x10, RZ ;  /* 0x0000001011117819 */ /* 0x004fcc00000006ff */
[----:B------:R-:W0:Y:S01]  /*246f0*/  F2I.FTZ.TRUNC.NTZ R17, R17 ;  /* 0x0000001100117305 */ /* 0x000e22000021f100 */
[----:B------:R-:W-:Y:S05]  /*24700*/  BRA `(.L_x_22934) ;  /* 0x0000000400a07947 */ /* 0x000fea0003800000 */
.L_x_22941:
        /* <DEDUP_REMOVED lines=10> */
.L_x_22948:
        /* <DEDUP_REMOVED lines=21> */
.L_x_22952:
[----:B------:R-:W-:Y:S05]  /*24900*/  BSYNC.RECONVERGENT B1 ;  /* 0x0000000000017941 */ /* 0x000fea0003800200 */
.L_x_22951:
[----:B------:R-:W-:Y:S01]  /*24910*/  IMAD.SHL.U32 R0, R0, 0x100000, RZ ;  /* 0x0010000000007824 */ /* 0x000fe200078e00ff */
[----:B------:R-:W-:-:S04]  /*24920*/  LEA R3, R3, 0x3b800000, 0x17 ;  /* 0x3b80000003037811 */ /* 0x000fc800078eb8ff */
[----:B------:R-:W-:-:S07]  /*24930*/  LOP3.LUT R17, R3, R0, R17, 0xfe, !PT ;  /* 0x0000000003117212 */ /* 0x000fce00078efe11 */
.L_x_22950:
[----:B------:R-:W-:Y:S05]  /*24940*/  BSYNC.RECONVERGENT B0 ;  /* 0x0000000000007941 */ /* 0x000fea0003800200 */
.L_x_22949:
[----:B------:R-:W0:Y:S01]  /*24950*/  F2I.FTZ.TRUNC.NTZ R17, R17 ;  /* 0x0000001100117305 */ /* 0x000e22000021f100 */
[----:B------:R-:W-:Y:S05]  /*24960*/  BRA `(.L_x_22934) ;  /* 0x0000000400087947 */ /* 0x000fea0003800000 */
.L_x_22947:
        /* <DEDUP_REMOVED lines=21> */
.L_x_22956:
[----:B------:R-:W-:Y:S05]  /*24ac0*/  BSYNC.RECONVERGENT B1 ;  /* 0x0000000000017941 */ /* 0x000fea0003800200 */
.L_x_22955:
[----:B------:R-:W-:Y:S02]  /*24ad0*/  SHF.L.U32 R0, R0, 0x15, RZ ;  /* 0x0000001500007819 */ /* 0x000fe400000006ff */
[----:B------:R-:W-:-:S04]  /*24ae0*/  LEA R3, R3, 0x37800000, 0x17 ;  /* 0x3780000003037811 */ /* 0x000fc800078eb8ff */
[----:B------:R-:W-:-:S07]  /*24af0*/  LOP3.LUT R17, R3, R0, R17, 0xfe, !PT ;  /* 0x0000000003117212 */ /* 0x000fce00078efe11 */
.L_x_22954:
[----:B------:R-:W-:Y:S05]  /*24b00*/  BSYNC.RECONVERGENT B0 ;  /* 0x0000000000007941 */ /* 0x000fea0003800200 */
.L_x_22953:
[----:B------:R-:W0:Y:S01]  /*24b10*/  F2I.FTZ.TRUNC.NTZ R17, R17 ;  /* 0x0000001100117305 */ /* 0x000e22000021f100 */
[----:B------:R-:W-:Y:S05]  /*24b20*/  BRA `(.L_x_22934) ;  /* 0x0000000000987947 */ /* 0x000fea0003800000 */
.L_x_22946:
        /* <DEDUP_REMOVED lines=14> */
.L_x_22960:
[----:B------:R-:W-:Y:S05]  /*24c10*/  BSYNC.RECONVERGENT B0 ;  /* 0x0000000000007941 */ /* 0x000fea0003800200 */
.L_x_22959:
[----:B------:R-:W0:Y:S01]  /*24c20*/  F2I.FTZ.TRUNC.NTZ R17, R17 ;  /* 0x0000001100117305 */ /* 0x000e22000021f100 */
[----:B------:R-:W-:Y:S05]  /*24c30*/  BRA `(.L_x_22934) ;  /* 0x0000000000547947 */ /* 0x000fea0003800000 */
.L_x_22933:
        /* <DEDUP_REMOVED lines=16> */
.L_x_22961:
[----:B------:R-:W-:Y:S01]  /*24d40*/  IMAD.MOV.U32 R17, RZ, RZ, RZ ;  /* 0x000000ffff117224 */ /* 0x000fe200078e00ff */
[----:B------:R-:W-:Y:S06]  /*24d50*/  BRA `(.L_x_22934) ;  /* 0x00000000000c7947 */ /* 0x000fec0003800000 */
.L_x_22958:
[----:B------:R0:W5:Y:S01]  /*24d60*/  LDG.E R17, desc[UR36][R4.64] ;  /* 0x0000002404117981 */ /* 0x000162000c1e1900 */
[----:B------:R-:W-:Y:S05]  /*24d70*/  BRA `(.L_x_22934) ;  /* 0x0000000000047947 */ /* 0x000fea0003800000 */
.L_x_22957:
[----:B------:R0:W5:Y:S02]  /*24d80*/  LDG.E R17, desc[UR36][R4.64] ;  /* 0x0000002404117981 */ /* 0x000164000c1e1900 */
.L_x_22934:
        /* <DEDUP_REMOVED lines=20> */
.L_x_22963:
[----:B------:R-:W-:Y:S05]  /*24ed0*/  BSYNC.RECONVERGENT B6 ;  /* 0x0000000000067941 */ /* 0x000fea0003800200 */
.L_x_22962:
        /* <DEDUP_REMOVED lines=20> */
.L_x_22965:
[----:B------:R-:W-:Y:S05]  /*25020*/  BSYNC.RECONVERGENT B6 ;  /* 0x0000000000067941 */ /* 0x000fea0003800200 */
.L_x_22964:
        /* <DEDUP_REMOVED lines=23> */
.L_x_22967:
[----:B------:R-:W-:Y:S05]  /*251a0*/  BSYNC.RECONVERGENT B6 ;  /* 0x0000000000067941 */ /* 0x000fea0003800200 */
.L_x_22966:
        /* <DEDUP_REMOVED lines=40> */
.L_x_22971:
[----:B------:R-:W-:Y:S01]  /*25430*/  MOV R0, R4 ;  /* 0x0000000400007202 */ /* 0x000fe20000000f00 */
[----:B------:R-:W-:Y:S01]  /*25440*/  IMAD.MOV.U32 R10, RZ, RZ, R5 ;  /* 0x000000ffff0a7224 */ /* 0x000fe200078e0005 */
[----:B------:R-:W-:-:S07]  /*25450*/  MOV R11, 0x25470 ;  /* 0x00025470000b7802 */ /* 0x000fce0000000f00 */
[----:B------:R-:W-:Y:S05]  /*25460*/  CALL.REL.NOINC `($__internal_53_$__cuda_sm20_rem_s64) ;  /* 0x00000040009c7944 */ /* 0x000fea0003c00000 */
[----:B------:R-:W-:Y:S01]  /*25470*/  MOV R4, R0 ;  /* 0x0000000000047202 */ /* 0x000fe20000000f00 */
[----:B------:R-:W-:-:S07]  /*25480*/  IMAD.MOV.U32 R5, RZ, RZ, R3 ;  /* 0x000000ffff057224 */ /* 0x000fce00078e0003 */
.L_x_22972:
[----:B------:R-:W-:Y:S05]  /*25490*/  BSYNC.RECONVERGENT B0 ;  /* 0x0000000000007941 */ /* 0x000fea0003800200 */
.L_x_22970:
        /* <DEDUP_REMOVED lines=9> */
.L_x_22969:
        /* <DEDUP_REMOVED lines=15> */
.L_x_22999:
        /* <DEDUP_REMOVED lines=27> */
.L_x_22976:
[----:B------:R-:W-:Y:S01]  /*257d0*/  IMAD.MOV.U32 R8, RZ, RZ, R34 ;  /* 0x000000ffff087224 */ /* 0x000fe200078e0022 */
[----:B------:R-:W-:Y:S01]  /*257e0*/  MOV R5, R33 ;  /* 0x0000002100057202 */ /* 0x000fe20000000f00 */
[----:B------:R-:W-:Y:S01]  /*257f0*/  IMAD.MOV.U32 R4, RZ, RZ, R14 ;  /* 0x000000ffff047224 */ /* 0x000fe200078e000e */
[----:B------:R-:W-:Y:S02]  /*25800*/  MOV R3, R15 ;  /* 0x0000000f00037202 */ /* 0x000fe40000000f00 */
[----:B------:R-:W-:-:S07]  /*25810*/  MOV R0, 0x25830 ;  /* 0x0002583000007802 */ /* 0x000fce0000000f00 */
[----:B012---:R-:W-:Y:S05]  /*25820*/  CALL.REL.NOINC `($__internal_52_$__cuda_sm20_div_s64) ;  /* 0x0000003800507944 */ /* 0x007fea0003c00000 */
[----:B------:R-:W-:Y:S01]  /*25830*/  IMAD.MOV.U32 R24, RZ, RZ, R6 ;  /* 0x000000ffff187224 */ /* 0x000fe200078e0006 */
[----:B------:R-:W-:-:S07]  /*25840*/  MOV R25, R7 ;  /* 0x0000000700197202 */ /* 0x000fce0000000f00 */
.L_x_22977:
[----:B------:R-:W-:Y:S05]  /*25850*/  BSYNC.RECONVERGENT B1 ;  /* 0x0000000000017941 */ /* 0x000fea0003800200 */
.L_x_22975:
        /* <DEDUP_REMOVED lines=43> */
.L_x_22979:
[----:B------:R-:W-:Y:S01]  /*25b10*/  MOV R8, R24 ;  /* 0x0000001800087202 */ /* 0x000fe20000000f00 */
[----:B------:R-:W-:Y:S01]  /*25b20*/  IMAD.MOV.U32 R5, RZ, RZ, R25 ;  /* 0x000000ffff057224 */ /* 0x000fe200078e0019 */
[----:B------:R-:W-:Y:S01]  /*25b30*/  MOV R4, R26 ;  /* 0x0000001a00047202 */ /* 0x000fe20000000f00 */
[----:B------:R-:W-:Y:S01]  /*25b40*/  IMAD.MOV.U32 R3, RZ, RZ, R27 ;  /* 0x000000ffff037224 */ /* 0x000fe200078e001b */
[----:B------:R-:W-:-:S07]  /*25b50*/  MOV R0, 0x25b70 ;  /* 0x00025b7000007802 */ /* 0x000fce0000000f00 */
[----:B0-----:R-:W-:Y:S05]  /*25b60*/  CALL.REL.NOINC `($__internal_52_$__cuda_sm20_div_s64) ;  /* 0x0000003400807944 */ /* 0x001fea0003c00000 */
[----:B------:R-:W-:Y:S01]  /*25b70*/  MOV R20, R6 ;  /* 0x0000000600147202 */ /* 0x000fe20000000f00 */
[----:B------:R-:W-:-:S07]  /*25b80*/  IMAD.MOV.U32 R21, RZ, RZ, R7 ;  /* 0x000000ffff157224 */ /* 0x000fce00078e0007 */
.L_x_22980:
[----:B------:R-:W-:Y:S05]  /*25b90*/  BSYNC.RECONVERGENT B1 ;  /* 0x0000000000017941 */ /* 0x000fea0003800200 */
.L_x_22978:
        /* <DEDUP_REMOVED lines=42> */
.L_x_22982:
[----:B------:R-:W-:Y:S01]  /*25e40*/  IMAD.MOV.U32 R8, RZ, RZ, R20 ;  /* 0x000000ffff087224 */ /* 0x000fe200078e0014 */
[----:B------:R-:W-:Y:S01]  /*25e50*/  MOV R5, R21 ;  /* 0x0000001500057202 */ /* 0x000fe20000000f00 */
[----:B------:R-:W-:Y:S01]  /*25e60*/  IMAD.MOV.U32 R4, RZ, RZ, R14 ;  /* 0x000000ffff047224 */ /* 0x000fe200078e000e */
[----:B------:R-:W-:Y:S02]  /*25e70*/  MOV R3, R15 ;  /* 0x0000000f00037202 */ /* 0x000fe40000000f00 */
[----:B------:R-:W-:-:S07]  /*25e80*/  MOV R0, 0x25ea0 ;  /* 0x00025ea000007802 */ /* 0x000fce0000000f00 */
[----:B0-----:R-:W-:Y:S05]  /*25e90*/  CALL.REL.NOINC `($__internal_52_$__cuda_sm20_div_s64) ;  /* 0x0000003000b47944 */ /* 0x001fea0003c00000 */
[----:B------:R-:W-:Y:S01]  /*25ea0*/  IMAD.MOV.U32 R26, RZ, RZ, R6 ;  /* 0x000000ffff1a7224 */ /* 0x000fe200078e0006 */
[----:B------:R-:W-:-:S07]  /*25eb0*/  MOV R27, R7 ;  /* 0x00000007001b7202 */ /* 0x000fce0000000f00 */
.L_x_22983:
[----:B------:R-:W-:Y:S05]  /*25ec0*/  BSYNC.RECONVERGENT B1 ;  /* 0x0000000000017941 */ /* 0x000fea0003800200 */
.L_x_22981:
        /* <DEDUP_REMOVED lines=42> */
.L_x_22985:
        /* <DEDUP_REMOVED lines=8> */
.L_x_22986:
[----:B------:R-:W-:Y:S05]  /*261f0*/  BSYNC.RECONVERGENT B1 ;  /* 0x0000000000017941 */ /* 0x000fea0003800200 */
.L_x_22984:
        /* <DEDUP_REMOVED lines=42> */
.L_x_22988:
        /* <DEDUP_REMOVED lines=8> */
.L_x_22989:
[----:B------:R-:W-:Y:S05]  /*26520*/  BSYNC.RECONVERGENT B1 ;  /* 0x0000000000017941 */ /* 0x000fea0003800200 */
.L_x_22987:
        /* <DEDUP_REMOVED lines=42> */
.L_x_22991:
        /* <DEDUP_REMOVED lines=8> */
.L_x_22992:
[----:B------:R-:W-:Y:S05]  /*26850*/  BSYNC.RECONVERGENT B1 ;  /* 0x0000000000017941 */ /* 0x000fea0003800200 */
.L_x_22990:
        /* <DEDUP_REMOVED lines=43> */
.L_x_22994:
        /* <DEDUP_REMOVED lines=8> */
.L_x_22995:
[----:B------:R-:W-:Y:S05]  /*26b90*/  BSYNC.RECONVERGENT B1 ;  /* 0x0000000000017941 */ /* 0x000fea0003800200 */
.L_x_22993:
        /* <DEDUP_REMOVED lines=42> */
.L_x_22997:
        /* <DEDUP_REMOVED lines=8> */
.L_x_22998:
[----:B------:R-:W-:Y:S05]  /*26ec0*/  BSYNC.RECONVERGENT B1 ;  /* 0x0000000000017941 */ /* 0x000fea0003800200 */
.L_x_22996:
        /* <DEDUP_REMOVED lines=21> */
.L_x_22974:
[----:B------:R-:W-:-:S07]  /*27020*/  IADD3 R35, PT, PT, R17, 0x3, RZ ;  /* 0x0000000311237810 */ /* 0x000fce0007ffe0ff */
.L_x_22973:
        /* <DEDUP_REMOVED lines=31> */
.L_x_23002:
[----:B------:R-:W-:Y:S01]  /*27220*/  IMAD.MOV.U32 R8, RZ, RZ, R34 ;  /* 0x000000ffff087224 */ /* 0x000fe200078e0022 */
[----:B------:R-:W-:Y:S01]  /*27230*/  MOV R5, R33 ;  /* 0x0000002100057202 */ /* 0x000fe20000000f00 */
[----:B------:R-:W-:Y:S01]  /*27240*/  IMAD.MOV.U32 R4, RZ, RZ, R14 ;  /* 0x000000ffff047224 */ /* 0x000fe200078e000e */
[----:B------:R-:W-:Y:S02]  /*27250*/  MOV R3, R15 ;  /* 0x0000000f00037202 */ /* 0x000fe40000000f00 */
[----:B------:R-:W-:-:S07]  /*27260*/  MOV R0, 0x27280 ;  /* 0x0002728000007802 */ /* 0x000fce0000000f00 */
[----:B------:R-:W-:Y:S05]  /*27270*/  CALL.REL.NOINC `($__internal_52_$__cuda_sm20_div_s64) ;  /* 0x0000001c00bc7944 */ /* 0x000fea0003c00000 */
[----:B------:R-:W-:Y:S01]  /*27280*/  IMAD.MOV.U32 R24, RZ, RZ, R6 ;  /* 0x000000ffff187224 */ /* 0x000fe200078e0006 */
[----:B------:R-:W-:-:S07]  /*27290*/  MOV R25, R7 ;  /* 0x0000000700197202 */ /* 0x000fce0000000f00 */
.L_x_23003:
[----:B------:R-:W-:Y:S05]  /*272a0*/  BSYNC.RECONVERGENT B0 ;  /* 0x0000000000007941 */ /* 0x000fea0003800200 */
.L_x_23001:
        /* <DEDUP_REMOVED lines=44> */
.L_x_23005:
[----:B------:R-:W-:Y:S01]  /*27570*/  MOV R8, R24 ;  /* 0x0000001800087202 */ /* 0x000fe20000000f00 */
[----:B------:R-:W-:Y:S01]  /*27580*/  IMAD.MOV.U32 R5, RZ, RZ, R25 ;  /* 0x000000ffff057224 */ /* 0x000fe200078e0019 */
[----:B------:R-:W-:Y:S01]  /*27590*/  MOV R4, R26 ;  /* 0x0000001a00047202 */ /* 0x000fe20000000f00 */
[----:B------:R-:W-:Y:S01]  /*275a0*/  IMAD.MOV.U32 R3, RZ, RZ, R27 ;  /* 0x000000ffff037224 */ /* 0x000fe200078e001b */
[----:B------:R-:W-:-:S07]  /*275b0*/  MOV R0, 0x275d0 ;  /* 0x000275d000007802 */ /* 0x000fce0000000f00 */
[----:B------:R-:W-:Y:S05]  /*275c0*/  CALL.REL.NOINC `($__internal_52_$__cuda_sm20_div_s64) ;  /* 0x0000001800e87944 */ /* 0x000fea0003c00000 */
[----:B------:R-:W-:Y:S01]  /*275d0*/  MOV R20, R6 ;  /* 0x0000000600147202 */ /* 0x000fe20000000f00 */
[----:B------:R-:W-:-:S07]  /*275e0*/  IMAD.MOV.U32 R21, RZ, RZ, R7 ;  /* 0x000000ffff157224 */ /* 0x000fce00078e0007 */
.L_x_23006:
[----:B------:R-:W-:Y:S05]  /*275f0*/  BSYNC.RECONVERGENT B0 ;  /* 0x0000000000007941 */ /* 0x000fea0003800200 */
.L_x_23004:
        /* <DEDUP_REMOVED lines=44> */
.L_x_23008:
        /* <DEDUP_REMOVED lines=8> */
.L_x_23009:
[----:B------:R-:W-:Y:S05]  /*27940*/  BSYNC.RECONVERGENT B0 ;  /* 0x0000000000007941 */ /* 0x000fea0003800200 */
.L_x_23007:
        /* <DEDUP_REMOVED lines=44> */
.L_x_23011:
        /* <DEDUP_REMOVED lines=8> */
.L_x_23012:
[----:B------:R-:W-:Y:S05]  /*27c90*/  BSYNC.RECONVERGENT B0 ;  /* 0x0000000000007941 */ /* 0x000fea0003800200 */
.L_x_23010:
        /* <DEDUP_REMOVED lines=18> */
.L_x_23000:
        /* <DEDUP_REMOVED lines=31> */
.L_x_23015:
        /* <DEDUP_REMOVED lines=8> */
.L_x_23016:
[----:B------:R-:W-:Y:S05]  /*28030*/  BSYNC.RECONVERGENT B0 ;  /* 0x0000000000007941 */ /* 0x000fea0003800200 */
.L_x_23014:
        /* <DEDUP_REMOVED lines=44> */
.L_x_23018:
        /* <DEDUP_REMOVED lines=8> */
.L_x_23019:
[----:B------:R-:W-:Y:S05]  /*28380*/  BSYNC.RECONVERGENT B0 ;  /* 0x0000000000007941 */ /* 0x000fea0003800200 */
.L_x_23017:
        /* <DEDUP_REMOVED lines=18> */
.L_x_23013:
        /* <DEDUP_REMOVED lines=31> */
.L_x_23021:
[----:B------:R-:W-:Y:S01]  /*286a0*/  IMAD.MOV.U32 R0, RZ, RZ, R4 ;  /* 0x000000ffff007224 */ /* 0x000fe200078e0004 */
[----:B------:R-:W-:Y:S02]  /*286b0*/  MOV R10, R5 ;  /* 0x00000005000a7202 */ /* 0x000fe40000000f00 */
[----:B------:R-:W-:-:S07]  /*286c0*/  MOV R11, 0x286e0 ;  /* 0x000286e0000b7802 */ /* 0x000fce0000000f00 */
[----:B------:R-:W-:Y:S05]  /*286d0*/  CALL.REL.NOINC `($__internal_53_$__cuda_sm20_rem_s64) ;  /* 0x0000001000007944 */ /* 0x000fea0003c00000 */
[----:B------:R-:W-:Y:S01]  /*286e0*/  IMAD.MOV.U32 R4, RZ, RZ, R0 ;  /* 0x000000ffff047224 */ /* 0x000fe200078e0000 */
[----:B------:R-:W-:-:S07]  /*286f0*/  MOV R5, R3 ;  /* 0x0000000300057202 */ /* 0x000fce0000000f00 */
.L_x_23022:
[----:B------:R-:W-:Y:S05]  /*28700*/  BSYNC.RECONVERGENT B0 ;  /* 0x0000000000007941 */ /* 0x000fea0003800200 */
.L_x_23020:
        /* <DEDUP_REMOVED lines=10> */
.L_x_22968:
        /* <DEDUP_REMOVED lines=13> */
.L_x_23027:
        /* <DEDUP_REMOVED lines=21> */
.L_x_23026:
[----:B------:R-:W-:Y:S05]  /*289d0*/  BSYNC.RECONVERGENT B7 ;  /* 0x0000000000077941 */ /* 0x000fea0003800200 */
.L_x_23025:
[----:B------:R-:W-:-:S04]  /*289e0*/  IADD3 R16, P0, PT, R16, 0x4, RZ ;  /* 0x0000000410107810 */ /* 0x000fc80007f1e0ff */
[----:B------:R-:W-:Y:S02]  /*289f0*/  IADD3.X R17, PT, PT, RZ, R17, RZ, P0, !PT ;  /* 0x00000011ff117210 */ /* 0x000fe400007fe4ff */
[----:B------:R-:W-:-:S04]  /*28a00*/  ISETP.GE.U32.AND P0, PT, R16, R24, PT ;  /* 0x000000181000720c */ /* 0x000fc80003f06070 */
[----:B------:R-:W-:-:S13]  /*28a10*/  ISETP.GE.U32.AND.EX P0, PT, R17, R25, PT, P0 ;  /* 0x000000191100720c */ /* 0x000fda0003f06100 */
[----:B------:R-:W-:Y:S05]  /*28a20*/  @!P0 BRA `(.L_x_23027) ;  /* 0xfffffffc00948947 */ /* 0x000fea000383ffff */
.L_x_23024:
[----:B------:R-:W-:Y:S05]  /*28a30*/  BSYNC.RECONVERGENT B6 ;  /* 0x0000000000067941 */ /* 0x000fea0003800200 */
.L_x_23023:
        /* <DEDUP_REMOVED lines=13> */
.L_x_23031:
[----:B------:R-:W-:Y:S01]  /*28b10*/  STG.E.U8 desc[UR36][R22.64], RZ ;  /* 0x000000ff16007986 */ /* 0x000fe2000c101124 */
[----:B------:R-:W-:Y:S05]  /*28b20*/  EXIT ;  /* 0x000000000000794d */ /* 0x000fea0003800000 */
.L_x_23030:
        /* <DEDUP_REMOVED lines=8> */
.L_x_23034:
[----:B------:R-:W-:Y:S01]  /*28bb0*/  STG.E desc[UR36][R22.64], RZ ;  /* 0x000000ff16007986 */ /* 0x000fe2000c101924 */
[----:B------:R-:W-:Y:S05]  /*28bc0*/  EXIT ;  /* 0x000000000000794d */ /* 0x000fea0003800000 */
.L_x_23033:
[----:B------:R-:W-:Y:S01]  /*28bd0*/  STG.E.U16 desc[UR36][R22.64], RZ ;  /* 0x000000ff16007986 */ /* 0x000fe2000c101524 */
[----:B------:R-:W-:Y:S05]  /*28be0*/  EXIT ;  /* 0x000000000000794d */ /* 0x000fea0003800000 */
.L_x_23029:
        /* <DEDUP_REMOVED lines=8> */
.L_x_23036:
[----:B------:R-:W-:Y:S01]  /*28c70*/  STG.E.U16 desc[UR36][R22.64], RZ ;  /* 0x000000ff16007986 */ /* 0x000fe2000c101524 */
[----:B------:R-:W-:Y:S05]  /*28c80*/  EXIT ;  /* 0x000000000000794d */ /* 0x000fea0003800000 */
.L_x_23035:
        /* <DEDUP_REMOVED lines=8> */
.L_x_23038:
[----:B------:R-:W-:Y:S01]  /*28d10*/  STG.E desc[UR36][R22.64], RZ ;  /* 0x000000ff16007986 */ /* 0x000fe2000c101924 */
[----:B------:R-:W-:Y:S05]  /*28d20*/  EXIT ;  /* 0x000000000000794d */ /* 0x000fea0003800000 */
.L_x_23037:
[----:B------:R-:W-:Y:S01]  /*28d30*/  STG.E.64 desc[UR36][R22.64], RZ ;  /* 0x000000ff16007986 */ /* 0x000fe2000c101b24 */
[----:B------:R-:W-:Y:S05]  /*28d40*/  EXIT ;  /* 0x000000000000794d */ /* 0x000fea0003800000 */
.L_x_23028:
        /* <DEDUP_REMOVED lines=10> */
.L_x_23041:
[----:B------:R-:W-:Y:S01]  /*28df0*/  STG.E.128 desc[UR36][R22.64], RZ ;  /* 0x000000ff16007986 */ /* 0x000fe2000c101d24 */
[----:B------:R-:W-:Y:S05]  /*28e00*/  EXIT ;  /* 0x000000000000794d */ /* 0x000fea0003800000 */
.L_x_23040:
        /* <DEDUP_REMOVED lines=8> */
.L_x_23043:
[----:B------:R-:W-:Y:S01]  /*28e90*/  STG.E.U8 desc[UR36][R22.64], RZ ;  /* 0x000000ff16007986 */ /* 0x000fe2000c101124 */
[----:B------:R-:W-:Y:S05]  /*28ea0*/  EXIT ;  /* 0x000000000000794d */ /* 0x000fea0003800000 */
.L_x_23042:
[----:B------:R-:W-:Y:S01]  /*28eb0*/  STG.E.U16 desc[UR36][R22.64], RZ ;  /* 0x000000ff16007986 */ /* 0x000fe2000c101524 */
[----:B------:R-:W-:Y:S05]  /*28ec0*/  EXIT ;  /* 0x000000000000794d */ /* 0x000fea0003800000 */
.L_x_23039:
        /* <DEDUP_REMOVED lines=10> */
.L_x_23046:
[----:B------:R-:W-:Y:S01]  /*28f70*/  STG.E.U8 desc[UR36][R22.64], RZ ;  /* 0x000000ff16007986 */ /* 0x000fe2000c101124 */
[----:B------:R-:W-:Y:S05]  /*28f80*/  EXIT ;  /* 0x000000000000794d */ /* 0x000fea0003800000 */
.L_x_23045:
[----:B------:R-:W-:Y:S01]  /*28f90*/  STG.E.U8 desc[UR36][R22.64], RZ ;  /* 0x000000ff16007986 */ /* 0x000fe2000c101124 */
[----:B------:R-:W-:Y:S05]  /*28fa0*/  EXIT ;  /* 0x000000000000794d */ /* 0x000fea0003800000 */
.L_x_23044:
[----:B------:R-:W-:-:S13]  /*28fb0*/  ISETP.NE.AND P0, PT, R18, 0x1c, PT ;  /* 0x0000001c1200780c */ /* 0x000fda0003f05270 */
[----:B------:R-:W-:Y:S05]  /*28fc0*/  @!P0 BRA `(.L_x_23047) ;  /* 0x0000000000608947 */ /* 0x000fea0003800000 */
[----:B------:R-:W-:-:S13]  /*28fd0*/  ISETP.NE.AND P0, PT, R18, 0x1d, PT ;  /* 0x0000001d1200780c */ /* 0x000fda0003f05270 */
[----:B------:R-:W-:Y:S05]  /*28fe0*/  @!P0 BRA `(.L_x_23048) ;  /* 0x0000000000508947 */ /* 0x000fea0003800000 */
[----:B------:R-:W-:-:S13]  /*28ff0*/  ISETP.NE.AND P0, PT, R18, 0x2c, PT ;  /* 0x0000002c1200780c */ /* 0x000fda0003f05270 */
[----:B------:R0:W-:Y:S01]  /*29000*/  @!P0 STG.E.U8 desc[UR36][R22.64], RZ ;  /* 0x000000ff16008986 */ /* 0x0001e2000c101124 */
[----:B------:R-:W-:Y:S05]  /*29010*/  @!P0 EXIT ;  /* 0x000000000000894d */ /* 0x000fea0003800000 */
.L_x_23032:
        /* <DEDUP_REMOVED lines=16> */
.L_x_23049:
[----:B------:R-:W-:Y:S05]  /*29120*/  EXIT ;  /* 0x000000000000794d */ /* 0x000fea0003800000 */
.L_x_23048:
[----:B------:R-:W-:Y:S01]  /*29130*/  STG.E.64 desc[UR36][R22.64], RZ ;  /* 0x000000ff16007986 */ /* 0x000fe2000c101b24 */
[----:B------:R-:W-:Y:S05]  /*29140*/  EXIT ;  /* 0x000000000000794d */ /* 0x000fea0003800000 */
.L_x_23047:
[----:B------:R-:W-:Y:S01]  /*29150*/  STG.E desc[UR36][R22.64], RZ ;  /* 0x000000ff16007986 */ /* 0x000fe2000c101924 */
[----:B------:R-:W-:Y:S05]  /*29160*/  EXIT ;  /* 0x000000000000794d */ /* 0x000fea0003800000 */
        .weak           $__internal_52_$__cuda_sm20_div_s64
        .type           $__internal_52_$__cuda_sm20_div_s64,@function
        .size           $__internal_52_$__cuda_sm20_div_s64,($__internal_53_$__cuda_sm20_rem_s64 - $__internal_52_$__cuda_sm20_div_s64)
$__internal_52_$__cuda_sm20_div_s64:
        /* <DEDUP_REMOVED lines=86> */
[----:B------:R-:W-:Y:S05]  /*296d0*/  RET.REL.NODEC R4 `(_ZN2at6native18elementwise_kernelILi128ELi4EZNS0_15gpu_kernel_implIZZZNS0_67_GLOBAL__N__bb565c37_34_ValidateCompressedIndicesKernel_cu_33a4b88b42_validate_compressed_sparse_indices_kernelILNS3_8CDimNameE0ENS3_18CUDAKernelLauncherENS3_14EmptyVecKernelENS3_8DummyVecELm0EEEvRKNS_6TensorESB_lllENKUlvE1_clEvENKUlvE_clEvEUliiiiiE_EEvRNS_18TensorIteratorBaseERKT_EUliE_EEviT1_) ;  /* 0xfffffd6804487950 */ /* 0x000fea0003c3ffff */
        .weak           $__internal_53_$__cuda_sm20_rem_s64
        .type           $__internal_53_$__cuda_sm20_rem_s64,@function
        .size           $__internal_53_$__cuda_sm20_rem_s64,(.L_x_34681 - $__internal_53_$__cuda_sm20_rem_s64)
$__internal_53_$__cuda_sm20_rem_s64:
        /* <DEDUP_REMOVED lines=80> */
[----:B------:R-:W-:Y:S06]  /*29be0*/  RET.REL.NODEC R4 `(_ZN2at6native18elementwise_kernelILi128ELi4EZNS0_15gpu_kernel_implIZZZNS0_67_GLOBAL__N__bb565c37_34_ValidateCompressedIndicesKernel_cu_33a4b88b42_validate_compressed_sparse_indices_kernelILNS3_8CDimNameE0ENS3_18CUDAKernelLauncherENS3_14EmptyVecKernelENS3_8DummyVecELm0EEEvRKNS_6TensorESB_lllENKUlvE1_clEvENKUlvE_clEvEUliiiiiE_EEvRNS_18TensorIteratorBaseERKT_EUliE_EEviT1_) ;  /* 0xfffffd6404047950 */ /* 0x000fec0003c3ffff */
.L_x_23050:
        /* <DEDUP_REMOVED lines=9> */
.L_x_34681:


//--------------------- .text._ZN2at6native27unrolled_elementwise_kernelIZZZNS0_67_GLOBAL__N__bb565c37_34_ValidateCompressedIndicesKernel_cu_33a4b88b42_validate_compressed_sparse_indices_kernelILNS2_8CDimNameE0ENS2_18CUDAKernelLauncherENS2_14EmptyVecKernelENS2_8DummyVecELm0EEEvRKNS_6TensorESA_lllENKUlvE1_clEvENKUlvE_clEvEUliiiiiE_St5arrayIPcLm6EELi4E23TrivialOffsetCalculatorILi5EjESH_ILi1EjENS0_6memory12LoadWithCastILi5EEENSK_13StoreWithCastILi1EEEEEviT_T0_T2_T3_T4_T5_ --------------------------
	.section	.text._ZN2at6native27unrolled_elementwise_kernelIZZZNS0_67_GLOBAL__N__bb565c37_34_ValidateCompressedIndicesKernel_cu_33a4b88b42_validate_compressed_sparse_indices_kernelILNS2_8CDimNameE0ENS2_18CUDAKernelLauncherENS2_14EmptyVecKernelENS2_8DummyVecELm0EEEvRKNS_6TensorESA_lllENKUlvE1_clEvENKUlvE_clEvEUliiiiiE_St5arrayIPcLm6EELi4E23TrivialOffsetCalculatorILi5EjESH_ILi1EjENS0_6memory12LoadWithCastILi5EEENSK_13StoreWithCastILi1EEEEEviT_T0_T2_T3_T4_T5_,"ax",@progbits
	.align	128
        .global         _ZN2at6native27unrolled_elementwise_kernelIZZZNS0_67_GLOBAL__N__bb565c37_34_ValidateCompressedIndicesKernel_cu_33a4b88b42_validate_compressed_sparse_indices_kernelILNS2_8CDimNameE0ENS2_18CUDAKernelLauncherENS2_14EmptyVecKernelENS2_8DummyVecELm0EEEvRKNS_6TensorESA_lllENKUlvE1_clEvENKUlvE_clEvEUliiiiiE_St5arrayIPcLm6EELi4E23TrivialOffsetCalculatorILi5EjESH_ILi1EjENS0_6memory12LoadWithCastILi5EEENSK_13StoreWithCastILi1EEEEEviT_T0_T2_T3_T4_T5_
        .type           _ZN2at6native27unrolled_elementwise_kernelIZZZNS0_67_GLOBAL__N__bb565c37_34_ValidateCompressedIndicesKernel_cu_33a4b88b42_validate_compressed_sparse_indices_kernelILNS2_8CDimNameE0ENS2_18CUDAKernelLauncherENS2_14EmptyVecKernelENS2_8DummyVecELm0EEEvRKNS_6TensorESA_lllENKUlvE1_clEvENKUlvE_clEvEUliiiiiE_St5arrayIPcLm6EELi4E23TrivialOffsetCalculatorILi5EjESH_ILi1EjENS0_6memory12LoadWithCastILi5EEENSK_13StoreWithCastILi1EEEEEviT_T0_T2_T3_T4_T5_,@function
        .size           _ZN2at6native27unrolled_elementwise_kernelIZZZNS0_67_GLOBAL__N__bb565c37_34_ValidateCompressedIndicesKernel_cu_33a4b88b42_validate_compressed_sparse_indices_kernelILNS2_8CDimNameE0ENS2_18CUDAKernelLauncherENS2_14EmptyVecKernelENS2_8DummyVecELm0EEEvRKNS_6TensorESA_lllENKUlvE1_clEvENKUlvE_clEvEUliiiiiE_St5arrayIPcLm6EELi4E23TrivialOffsetCalculatorILi5EjESH_ILi1EjENS0_6memory12LoadWithCastILi5EEENSK_13StoreWithCastILi1EEEEEviT_T0_T2_T3_T4_T5_,(.L_x_34683 - _ZN2at6native27unrolled_elementwise_kernelIZZZNS0_67_GLOBAL__N__bb565c37_34_ValidateCompressedIndicesKernel_cu_33a4b88b42_validate_compressed_sparse_indices_kernelILNS2_8CDimNameE0ENS2_18CUDAKernelLauncherENS2_14EmptyVecKernelENS2_8DummyVecELm0EEEvRKNS_6TensorESA_lllENKUlvE1_clEvENKUlvE_clEvEUliiiiiE_St5arrayIPcLm6EELi4E23TrivialOffsetCalculatorILi5EjESH_ILi1EjENS0_6memory12LoadWithCastILi5EEENSK_13StoreWithCastILi1EEEEEviT_T0_T2_T3_T4_T5_)
        .other          _ZN2at6native27unrolled_elementwise_kernelIZZZNS0_67_GLOBAL__N__bb565c37_34_ValidateCompressedIndicesKernel_cu_33a4b88b42_validate_compressed_sparse_indices_kernelILNS2_8CDimNameE0ENS2_18CUDAKernelLauncherENS2_14EmptyVecKernelENS2_8DummyVecELm0EEEvRKNS_6TensorESA_lllENKUlvE1_clEvENKUlvE_clEvEUliiiiiE_St5arrayIPcLm6EELi4E23TrivialOffsetCalculatorILi5EjESH_ILi1EjENS0_6memory12LoadWithCastILi5EEENSK_13StoreWithCastILi1EEEEEviT_T0_T2_T3_T4_T5_,@"STO_CUDA_ENTRY STV_DEFAULT"
_ZN2at6native27unrolled_elementwise_kernelIZZZNS0_67_GLOBAL__N__bb565c37_34_ValidateCompressedIndicesKernel_cu_33a4b88b42_validate_compressed_sparse_indices_kernelILNS2_8CDimNameE0ENS2_18CUDAKernelLauncherENS2_14EmptyVecKernelENS2_8DummyVecELm0EEEvRKNS_6TensorESA_lllENKUlvE1_clEvENKUlvE_clEvEUliiiiiE_St5arrayIPcLm6EELi4E23TrivialOffsetCalculatorILi5EjESH_ILi1EjENS0_6memory12LoadWithCastILi5EEENSK_13StoreWithCastILi1EEEEEviT_T0_T2_T3_T4_T5_:
.text._ZN2at6native27unrolled_elementwise_kernelIZZZNS0_67_GLOBAL__N__bb565c37_34_ValidateCompressedIndicesKernel_cu_33a4b88b42_validate_compressed_sparse_indices_kernelILNS2_8CDimNameE0ENS2_18CUDAKernelLauncherENS2_14EmptyVecKernelENS2_8DummyVecELm0EEEvRKNS_6TensorESA_lllENKUlvE1_clEvENKUlvE_clEvEUliiiiiE_St5arrayIPcLm6EELi4E23TrivialOffsetCalculatorILi5EjESH_ILi1EjENS0_6memory12LoadWithCastILi5EEENSK_13StoreWithCastILi1EEEEEviT_T0_T2_T3_T4_T5_:
        /* <DEDUP_REMOVED lines=39> */
.L_x_23056:
[----:B------:R3:W5:Y:S01]  /*0270*/  LDG.E.U8 R23, desc[UR36][R2.64] ;  /* 0x0000002402177981 */ /* 0x000762000c1e1100 */
[----:B------:R-:W-:Y:S05]  /*0280*/  BRA `(.L_x_23058) ;  /* 0x0000000c002c7947 */ /* 0x000fea0003800000 */
.L_x_23055:
        /* <DEDUP_REMOVED lines=8> */
.L_x_23060:
[----:B------:R1:W5:Y:S01]  /*0310*/  LDG.E R23, desc[UR36][R2.64] ;  /* 0x0000002402177981 */ /* 0x000362000c1e1900 */
[----:B------:R-:W-:Y:S05]  /*0320*/  BRA `(.L_x_23058) ;  /* 0x0000000c00047947 */ /* 0x000fea0003800000 */
.L_x_23059:
[----:B------:R2:W5:Y:S01]  /*0330*/  LDG.E.S16 R23, desc[UR36][R2.64] ;  /* 0x0000002402177981 */ /* 0x000562000c1e1700 */
[----:B------:R-:W-:Y:S05]  /*0340*/  BRA `(.L_x_23058) ;  /* 0x0000000800fc7947 */ /* 0x000fea0003800000 */
.L_x_23054:
        /* <DEDUP_REMOVED lines=9> */
.L_x_23062:
[----:B------:R-:W2:Y:S02]  /*03e0*/  LDG.E.U16 R2, desc[UR36][R2.64] ;  /* 0x0000002402027981 */ /* 0x000ea4000c1e1500 */
[----:B--2---:R-:W-:-:S06]  /*03f0*/  HADD2.F32 R23, -RZ, R2.H0_H0 ;  /* 0x20000002ff177230 */ /* 0x004fcc0000004100 */
[----:B------:R-:W0:Y:S01]  /*0400*/  F2I.FTZ.TRUNC.NTZ R23, R23 ;  /* 0x0000001700177305 */ /* 0x000e22000021f100 */
[----:B------:R-:W-:Y:S05]  /*0410*/  BRA `(.L_x_23058) ;  /* 0x0000000800c87947 */ /* 0x000fea0003800000 */
.L_x_23061:
        /* <DEDUP_REMOVED lines=9> */
.L_x_23064:
[----:B------:R-:W2:Y:S02]  /*04b0*/  LDG.E.U16 R2, desc[UR36][R2.64] ;  /* 0x0000002402027981 */ /* 0x000ea4000c1e1500 */
[----:B--2---:R-:W-:-:S06]  /*04c0*/  HADD2.F32 R23, -RZ, R2.H0_H0 ;  /* 0x20000002ff177230 */ /* 0x004fcc0000004100 */
[----:B------:R-:W0:Y:S01]  /*04d0*/  F2I.FTZ.TRUNC.NTZ R23, R23 ;  /* 0x0000001700177305 */ /* 0x000e22000021f100 */
[----:B------:R-:W-:Y:S05]  /*04e0*/  BRA `(.L_x_23058) ;  /* 0x0000000800947947 */ /* 0x000fea0003800000 */
.L_x_23063:
[----:B------:R-:W2:Y:S02]  /*04f0*/  LDG.E.64 R2, desc[UR36][R2.64] ;  /* 0x0000002402027981 */ /* 0x000ea4000c1e1b00 */
[----:B--2---:R0:W1:Y:S02]  /*0500*/  F2I.F64.TRUNC R23, R2 ;  /* 0x0000000200177311 */ /* 0x004064000030d100 */
[----:B01----:R-:W-:Y:S05]  /*0510*/  BRA `(.L_x_23058) ;  /* 0x0000000800887947 */ /* 0x003fea0003800000 */
.L_x_23053:
        /* <DEDUP_REMOVED lines=12> */
.L_x_23067:
[----:B------:R-:W2:Y:S02]  /*05e0*/  LDG.E.64 R2, desc[UR36][R2.64] ;  /* 0x0000002402027981 */ /* 0x000ea4000c1e1b00 */
[----:B--2---:R0:W1:Y:S02]  /*05f0*/  F2I.F64.TRUNC R23, R2 ;  /* 0x0000000200177311 */ /* 0x004064000030d100 */
[----:B01----:R-:W-:Y:S05]  /*0600*/  BRA `(.L_x_23058) ;  /* 0x00000008004c7947 */ /* 0x003fea0003800000 */
.L_x_23066:
        /* <DEDUP_REMOVED lines=26> */
.L_x_23069:
        /* <DEDUP_REMOVED lines=13> */
.L_x_23068:
[----:B------:R-:W2:Y:S02]  /*0880*/  LDG.E.U16 R23, desc[UR36][R2.64] ;  /* 0x0000002402177981 */ /* 0x000ea4000c1e1500 */
[----:B--2---:R-:W-:-:S06]  /*0890*/  IMAD.U32 R23, R23, 0x10000, RZ ;  /* 0x0001000017177824 */ /* 0x004fcc00078e00ff */
[----:B------:R-:W0:Y:S01]  /*08a0*/  F2I.FTZ.TRUNC.NTZ R23, R23 ;  /* 0x0000001700177305 */ /* 0x000e22000021f100 */
[----:B------:R-:W-:Y:S05]  /*08b0*/  BRA `(.L_x_23058) ;  /* 0x0000000400a07947 */ /* 0x000fea0003800000 */
.L_x_23065:
        /* <DEDUP_REMOVED lines=10> */
.L_x_23072:
        /* <DEDUP_REMOVED lines=21> */
.L_x_23076:
[----:B------:R-:W-:Y:S05]  /*0ab0*/  BSYNC.RECONVERGENT B1 ;  /* 0x0000000000017941 */ /* 0x000fea0003800200 */
.L_x_23075:
[----:B------:R-:W-:Y:S02]  /*0ac0*/  SHF.L.U32 R0, R0, 0x14, RZ ;  /* 0x0000001400007819 */ /* 0x000fe400000006ff */
[----:B------:R-:W-:-:S04]  /*0ad0*/  LEA R2, R2, 0x3b800000, 0x17 ;  /* 0x3b80000002027811 */ /* 0x000fc800078eb8ff */
[----:B------:R-:W-:-:S07]  /*0ae0*/  LOP3.LUT R23, R2, R0, R23, 0xfe, !PT ;  /* 0x0000000002177212 */ /* 0x000fce00078efe17 */
.L_x_23074:
[----:B------:R-:W-:Y:S05]  /*0af0*/  BSYNC.RECONVERGENT B0 ;  /* 0x0000000000007941 */ /* 0x000fea0003800200 */
.L_x_23073:
[----:B------:R-:W0:Y:S01]  /*0b00*/  F2I.FTZ.TRUNC.NTZ R23, R23 ;  /* 0x0000001700177305 */ /* 0x000e22000021f100 */
[----:B------:R-:W-:Y:S05]  /*0b10*/  BRA `(.L_x_23058) ;  /* 0x0000000400087947 */ /* 0x000fea0003800000 */
.L_x_23071:
        /* <DEDUP_REMOVED lines=21> */
.L_x_23080:
[----:B------:R-:W-:Y:S05]  /*0c70*/  BSYNC.RECONVERGENT B1 ;  /* 0x0000000000017941 */ /* 0x000fea0003800200 */
.L_x_23079:
[----:B------:R-:W-:Y:S01]  /*0c80*/  IMAD.SHL.U32 R0, R0, 0x200000, RZ ;  /* 0x0020000000007824 */ /* 0x000fe200078e00ff */
[----:B------:R-:W-:-:S04]  /*0c90*/  LEA R2, R2, 0x37800000, 0x17 ;  /* 0x3780000002027811 */ /* 0x000fc800078eb8ff */
[----:B------:R-:W-:-:S07]  /*0ca0*/  LOP3.LUT R23, R2, R0, R23, 0xfe, !PT ;  /* 0x0000000002177212 */ /* 0x000fce00078efe17 */
.L_x_23078:
[----:B------:R-:W-:Y:S05]  /*0cb0*/  BSYNC.RECONVERGENT B0 ;  /* 0x0000000000007941 */ /* 0x000fea0003800200 */
.L_x_23077:
[----:B------:R-:W0:Y:S01]  /*0cc0*/  F2I.FTZ.TRUNC.NTZ R23, R23 ;  /* 0x0000001700177305 */ /* 0x000e22000021f100 */
[----:B------:R-:W-:Y:S05]  /*0cd0*/  BRA `(.L_x_23058) ;  /* 0x0000000000987947 */ /* 0x000fea0003800000 */
.L_x_23070:
[----:B------:R-:W-:-:S09]  /*0ce0*/  UISETP.NE.AND UP0, UPT, UR4, 0x1c, UPT ;  /* 0x0000001c0400788c */ /* 0x000fd2000bf05270 */
[----:B------:R-:W-:Y:S05]  /*0cf0*/  BRA.U !UP0, `(.L_x_23081) ;  /* 0x00000001088c7547 */ /* 0x000fea000b800000 */
[----:B------:R-:W-:-:S09]  /*0d00*/  UISETP.NE.AND UP0, UPT, UR4, 0x1d, UPT ;  /* 0x0000001d0400788c */ /* 0x000fd2000bf05270 */
[----:B------:R-:W-:Y:S05]  /*0d10*/  BRA.U !UP0, `(.L_x_23082) ;  /* 0x00000001087c7547 */ /* 0x000fea000b800000 */
[----:B------:R-:W-:-:S09]  /*0d20*/  UISETP.NE.AND UP0, UPT, UR4, 0x2c, UPT ;  /* 0x0000002c0400788c */ /* 0x000fd2000bf05270 */
[----:B------:R-:W-:Y:S05]  /*0d30*/  BRA.U !UP0, `(.L_x_23083) ;  /* 0x0000000108487547 */ /* 0x000fea000b800000 */
.L_x_23057:
        /* <DEDUP_REMOVED lines=16> */
.L_x_23084:
[----:B------:R-:W-:Y:S01]  /*0e40*/  IMAD.MOV.U32 R23, RZ, RZ, RZ ;  /* 0x000000ffff177224 */ /* 0x000fe200078e00ff */
[----:B------:R-:W-:Y:S06]  /*0e50*/  BRA `(.L_x_23058) ;  /* 0x0000000000387947 */ /* 0x000fec0003800000 */
.L_x_23083:
        /* <DEDUP_REMOVED lines=8> */
.L_x_23086:
[----:B------:R-:W-:Y:S05]  /*0ee0*/  BSYNC.RECONVERGENT B0 ;  /* 0x0000000000007941 */ /* 0x000fea0003800200 */
.L_x_23085:
[----:B------:R-:W0:Y:S01]  /*0ef0*/  F2I.FTZ.TRUNC.NTZ R23, R23 ;  /* 0x0000001700177305 */ /* 0x000e22000021f100 */
[----:B------:R-:W-:Y:S05]  /*0f00*/  BRA `(.L_x_23058) ;  /* 0x00000000000c7947 */ /* 0x000fea0003800000 */
.L_x_23082:
[----:B------:R0:W5:Y:S01]  /*0f10*/  LDG.E R23, desc[UR36][R2.64] ;  /* 0x0000002402177981 */ /* 0x000162000c1e1900 */
[----:B------:R-:W-:Y:S05]  /*0f20*/  BRA `(.L_x_23058) ;  /* 0x0000000000047947 */ /* 0x000fea0003800000 */
.L_x_23081:
[----:B------:R0:W5:Y:S02]  /*0f30*/  LDG.E R23, desc[UR36][R2.64] ;  /* 0x0000002402177981 */ /* 0x000164000c1e1900 */
.L_x_23058:
        /* <DEDUP_REMOVED lines=18> */
.L_x_23090:
[----:B------:R1:W5:Y:S01]  /*1060*/  LDG.E.U8 R22, desc[UR36][R2.64] ;  /* 0x0000002402167981 */ /* 0x000362000c1e1100 */
[----:B------:R-:W-:Y:S05]  /*1070*/  BRA `(.L_x_23092) ;  /* 0x0000000c002c7947 */ /* 0x000fea0003800000 */
.L_x_23089:
        /* <DEDUP_REMOVED lines=8> */
.L_x_23094:
[----:B------:R3:W5:Y:S01]  /*1100*/  LDG.E R22, desc[UR36][R2.64] ;  /* 0x0000002402167981 */ /* 0x000762000c1e1900 */
[----:B------:R-:W-:Y:S05]  /*1110*/  BRA `(.L_x_23092) ;  /* 0x0000000c00047947 */ /* 0x000fea0003800000 */
.L_x_23093:
[----:B------:R2:W5:Y:S01]  /*1120*/  LDG.E.S16 R22, desc[UR36][R2.64] ;  /* 0x0000002402167981 */ /* 0x000562000c1e1700 */
[----:B------:R-:W-:Y:S05]  /*1130*/  BRA `(.L_x_23092) ;  /* 0x0000000800fc7947 */ /* 0x000fea0003800000 */
.L_x_23088:
        /* <DEDUP_REMOVED lines=9> */
.L_x_23096:
[----:B------:R-:W2:Y:S02]  /*11d0*/  LDG.E.U16 R2, desc[UR36][R2.64] ;  /* 0x0000002402027981 */ /* 0x000ea4000c1e1500 */
[----:B--2---:R-:W-:-:S06]  /*11e0*/  HADD2.F32 R22, -RZ, R2.H0_H0 ;  /* 0x20000002ff167230 */ /* 0x004fcc0000004100 */
[----:B------:R-:W0:Y:S01]  /*11f0*/  F2I.FTZ.TRUNC.NTZ R22, R22 ;  /* 0x0000001600167305 */ /* 0x000e22000021f100 */
[----:B------:R-:W-:Y:S05]  /*1200*/  BRA `(.L_x_23092) ;  /* 0x0000000800c87947 */ /* 0x000fea0003800000 */
.L_x_23095:
        /* <DEDUP_REMOVED lines=9> */
.L_x_23098:
[----:B------:R-:W2:Y:S02]  /*12a0*/  LDG.E.U16 R2, desc[UR36][R2.64] ;  /* 0x0000002402027981 */ /* 0x000ea4000c1e1500 */
[----:B--2---:R-:W-:-:S06]  /*12b0*/  HADD2.F32 R22, -RZ, R2.H0_H0 ;  /* 0x20000002ff167230 */ /* 0x004fcc0000004100 */
[----:B------:R-:W0:Y:S01]  /*12c0*/  F2I.FTZ.TRUNC.NTZ R22, R22 ;  /* 0x0000001600167305 */ /* 0x000e22000021f100 */
[----:B------:R-:W-:Y:S05]  /*12d0*/  BRA `(.L_x_23092) ;  /* 0x0000000800947947 */ /* 0x000fea0003800000 */
.L_x_23097:
[----:B------:R-:W2:Y:S02]  /*12e0*/  LDG.E.64 R2, desc[UR36][R2.64] ;  /* 0x0000002402027981 */ /* 0x000ea4000c1e1b00 */
[----:B--2---:R0:W1:Y:S02]  /*12f0*/  F2I.F64.TRUNC R22, R2 ;  /* 0x0000000200167311 */ /* 0x004064000030d100 */
[----:B01----:R-:W-:Y:S05]  /*1300*/  BRA `(.L_x_23092) ;  /* 0x0000000800887947 */ /* 0x003fea0003800000 */
.L_x_23087:
        /* <DEDUP_REMOVED lines=12> */
.L_x_23101:
[----:B------:R-:W2:Y:S02]  /*13d0*/  LDG.E.64 R2, desc[UR36][R2.64] ;  /* 0x0000002402027981 */ /* 0x000ea4000c1e1b00 */
[----:B--2---:R0:W1:Y:S02]  /*13e0*/  F2I.F64.TRUNC R22, R2 ;  /* 0x0000000200167311 */ /* 0x004064000030d100 */
[----:B01----:R-:W-:Y:S05]  /*13f0*/  BRA `(.L_x_23092) ;  /* 0x00000008004c7947 */ /* 0x003fea0003800000 */
.L_x_23100:
        /* <DEDUP_REMOVED lines=26> */
.L_x_23103:
        /* <DEDUP_REMOVED lines=13> */
.L_x_23102:
[----:B------:R-:W2:Y:S02]  /*1670*/  LDG.E.U16 R22, desc[UR36][R2.64] ;  /* 0x0000002402167981 */ /* 0x000ea4000c1e1500 */
[----:B--2---:R-:W-:-:S06]  /*1680*/  IMAD.U32 R22, R22, 0x10000, RZ ;  /* 0x0001000016167824 */ /* 0x004fcc00078e00ff */
[----:B------:R-:W0:Y:S01]  /*1690*/  F2I.FTZ.TRUNC.NTZ R22, R22 ;  /* 0x0000001600167305 */ /* 0x000e22000021f100 */
[----:B------:R-:W-:Y:S05]  /*16a0*/  BRA `(.L_x_23092) ;  /* 0x0000000400a07947 */ /* 0x000fea0003800000 */
.L_x_23099:
        /* <DEDUP_REMOVED lines=10> */
.L_x_23106:
        /* <DEDUP_REMOVED lines=21> */
.L_x_23110:
[----:B------:R-:W-:Y:S05]  /*18a0*/  BSYNC.RECONVERGENT B1 ;  /* 0x0000000000017941 */ /* 0x000fea0003800200 */
.L_x_23109:
[----:B------:R-:W-:Y:S01]  /*18b0*/  IMAD.SHL.U32 R0, R0, 0x100000, RZ ;  /* 0x0010000000007824 */ /* 0x000fe200078e00ff */
[----:B------:R-:W-:-:S04]  /*18c0*/  LEA R2, R2, 0x3b800000, 0x17 ;  /* 0x3b80000002027811 */ /* 0x000fc800078eb8ff */
[----:B------:R-:W-:-:S07]  /*18d0*/  LOP3.LUT R22, R2, R0, R7, 0xfe, !PT ;  /* 0x0000000002167212 */ /* 0x000fce00078efe07 */
.L_x_23108:
[----:B------:R-:W-:Y:S05]  /*18e0*/  BSYNC.RECONVERGENT B0 ;  /* 0x0000000000007941 */ /* 0x000fea0003800200 */
.L_x_23107:
[----:B------:R-:W0:Y:S01]  /*18f0*/  F2I.FTZ.TRUNC.NTZ R22, R22 ;  /* 0x0000001600167305 */ /* 0x000e22000021f100 */
[----:B------:R-:W-:Y:S05]  /*1900*/  BRA `(.L_x_23092) ;  /* 0x0000000400087947 */ /* 0x000fea0003800000 */
.L_x_23105:
        /* <DEDUP_REMOVED lines=21> */
.L_x_23114:
[----:B------:R-:W-:Y:S05]  /*1a60*/  BSYNC.RECONVERGENT B1 ;  /* 0x0000000000017941 */ /* 0x000fea0003800200 */
.L_x_23113:
[----:B------:R-:W-:Y:S01]  /*1a70*/  IMAD.SHL.U32 R0, R0, 0x200000, RZ ;  /* 0x0020000000007824 */ /* 0x000fe200078e00ff */
[----:B------:R-:W-:-:S04]  /*1a80*/  LEA R2, R2, 0x37800000, 0x17 ;  /* 0x3780000002027811 */ /* 0x000fc800078eb8ff */
[----:B------:R-:W-:-:S07]  /*1a90*/  LOP3.LUT R22, R2, R0, R7, 0xfe, !PT ;  /* 0x0000000002167212 */ /* 0x000fce00078efe07 */
.L_x_23112:
[----:B------:R-:W-:Y:S05]  /*1aa0*/  BSYNC.RECONVERGENT B0 ;  /* 0x0000000000007941 */ /* 0x000fea0003800200 */
.L_x_23111:
[----:B------:R-:W0:Y:S01]  /*1ab0*/  F2I.FTZ.TRUNC.NTZ R22, R22 ;  /* 0x0000001600167305 */ /* 0x000e22000021f100 */
[----:B------:R-:W-:Y:S05]  /*1ac0*/  BRA `(.L_x_23092) ;  /* 0x0000000000987947 */ /* 0x000fea0003800000 */
.L_x_23104:
[----:B------:R-:W-:-:S09]  /*1ad0*/  UISETP.NE.AND UP0, UPT, UR4, 0x1c, UPT ;  /* 0x0000001c0400788c */ /* 0x000fd2000bf05270 */
[----:B------:R-:W-:Y:S05]  /*1ae0*/  BRA.U !UP0, `(.L_x_23115) ;  /* 0x00000001088c7547 */ /* 0x000fea000b800000 */
[----:B------:R-:W-:-:S09]  /*1af0*/  UISETP.NE.AND UP0, UPT, UR4, 0x1d, UPT ;  /* 0x0000001d0400788c */ /* 0x000fd2000bf05270 */
[----:B------:R-:W-:Y:S05]  /*1b00*/  BRA.U !UP0, `(.L_x_23116) ;  /* 0x00000001087c7547 */ /* 0x000fea000b800000 */
[----:B------:R-:W-:-:S09]  /*1b10*/  UISETP.NE.AND UP0, UPT, UR4, 0x2c, UPT ;  /* 0x0000002c0400788c */ /* 0x000fd2000bf05270 */
[----:B------:R-:W-:Y:S05]  /*1b20*/  BRA.U !UP0, `(.L_x_23117) ;  /* 0x0000000108487547 */ /* 0x000fea000b800000 */
.L_x_23091:
        /* <DEDUP_REMOVED lines=16> */
.L_x_23118:
[----:B------:R-:W-:Y:S01]  /*1c30*/  IMAD.MOV.U32 R22, RZ, RZ, RZ ;  /* 0x000000ffff167224 */ /* 0x000fe200078e00ff */
[----:B------:R-:W-:Y:S06]  /*1c40*/  BRA `(.L_x_23092) ;  /* 0x0000000000387947 */ /* 0x000fec0003800000 */
.L_x_23117:
        /* <DEDUP_REMOVED lines=8> */
.L_x_23120:
[----:B------:R-:W-:Y:S05]  /*1cd0*/  BSYNC.RECONVERGENT B0 ;  /* 0x0000000000007941 */ /* 0x000fea0003800200 */
.L_x_23119:
[----:B------:R-:W0:Y:S01]  /*1ce0*/  F2I.FTZ.TRUNC.NTZ R22, R22 ;  /* 0x0000001600167305 */ /* 0x000e22000021f100 */
[----:B------:R-:W-:Y:S05]  /*1cf0*/  BRA `(.L_x_23092) ;  /* 0x00000000000c7947 */ /* 0x000fea0003800000 */
.L_x_23116:
[----:B------:R0:W5:Y:S01]  /*1d00*/  LDG.E R22, desc[UR36][R2.64] ;  /* 0x0000002402167981 */ /* 0x000162000c1e1900 */
[----:B------:R-:W-:Y:S05]  /*1d10*/  BRA `(.L_x_23092) ;  /* 0x0000000000047947 */ /* 0x000fea0003800000 */
.L_x_23115:
[----:B------:R0:W5:Y:S02]  /*1d20*/  LDG.E R22, desc[UR36][R2.64] ;  /* 0x0000002402167981 */ /* 0x000164000c1e1900 */
.L_x_23092:
        /* <DEDUP_REMOVED lines=18> */
.L_x_23124:
[----:B------:R4:W5:Y:S01]  /*1e50*/  LDG.E.U8 R2, desc[UR36][R4.64] ;  /* 0x0000002404027981 */ /* 0x000962000c1e1100 */
[----:B------:R-:W-:Y:S05]  /*1e60*/  BRA `(.L_x_23126) ;  /* 0x0000000c002c7947 */ /* 0x000fea0003800000 */
.L_x_23123:
        /* <DEDUP_REMOVED lines=8> */
.L_x_23128:
[----:B------:R0:W5:Y:S01]  /*1ef0*/  LDG.E R2, desc[UR36][R4.64] ;  /* 0x0000002404027981 */ /* 0x000162000c1e1900 */
[----:B------:R-:W-:Y:S05]  /*1f00*/  BRA `(.L_x_23126) ;  /* 0x0000000c00047947 */ /* 0x000fea0003800000 */
.L_x_23127:
[----:B------:R0:W5:Y:S01]  /*1f10*/  LDG.E.S16 R2, desc[UR36][R4.64] ;  /* 0x0000002404027981 */ /* 0x000162000c1e1700 */
[----:B------:R-:W-:Y:S05]  /*1f20*/  BRA `(.L_x_23126) ;  /* 0x0000000800fc7947 */ /* 0x000fea0003800000 */
.L_x_23122:
        /* <DEDUP_REMOVED lines=9> */
.L_x_23130:
[----:B------:R-:W2:Y:S02]  /*1fc0*/  LDG.E.U16 R4, desc[UR36][R4.64] ;  /* 0x0000002404047981 */ /* 0x000ea4000c1e1500 */
[----:B--2---:R-:W-:-:S06]  /*1fd0*/  HADD2.F32 R2, -RZ, R4.H0_H0 ;  /* 0x20000004ff027230 */ /* 0x004fcc0000004100 */
[----:B------:R-:W0:Y:S01]  /*1fe0*/  F2I.FTZ.TRUNC.NTZ R2, R2 ;  /* 0x0000000200027305 */ /* 0x000e22000021f100 */
[----:B------:R-:W-:Y:S05]  /*1ff0*/  BRA `(.L_x_23126) ;  /* 0x0000000800c87947 */ /* 0x000fea0003800000 */
.L_x_23129:
        /* <DEDUP_REMOVED lines=9> */
.L_x_23132:
[----:B------:R-:W2:Y:S02]  /*2090*/  LDG.E.U16 R4, desc[UR36][R4.64] ;  /* 0x0000002404047981 */ /* 0x000ea4000c1e1500 */
[----:B--2---:R-:W-:-:S06]  /*20a0*/  HADD2.F32 R2, -RZ, R4.H0_H0 ;  /* 0x20000004ff027230 */ /* 0x004fcc0000004100 */
[----:B------:R-:W2:Y:S01]  /*20b0*/  F2I.FTZ.TRUNC.NTZ R2, R2 ;  /* 0x0000000200027305 */ /* 0x000ea2000021f100 */
[----:B------:R-:W-:Y:S05]  /*20c0*/  BRA `(.L_x_23126) ;  /* 0x0000000800947947 */ /* 0x000fea0003800000 */
.L_x_23131:
[----:B------:R-:W2:Y:S02]  /*20d0*/  LDG.E.64 R2, desc[UR36][R4.64] ;  /* 0x0000002404027981 */ /* 0x000ea4000c1e1b00 */
[----:B--2---:R4:W0:Y:S02]  /*20e0*/  F2I.F64.TRUNC R2, R2 ;  /* 0x0000000200027311 */ /* 0x004824000030d100 */
[----:B0---4-:R-:W-:Y:S05]  /*20f0*/  BRA `(.L_x_23126) ;  /* 0x0000000800887947 */ /* 0x011fea0003800000 */
.L_x_23121:
        /* <DEDUP_REMOVED lines=12> */
.L_x_23135:
[----:B------:R-:W2:Y:S02]  /*21c0*/  LDG.E.64 R2, desc[UR36][R4.64] ;  /* 0x0000002404027981 */ /* 0x000ea4000c1e1b00 */
[----:B--2---:R0:W1:Y:S02]  /*21d0*/  F2I.F64.TRUNC R2, R2 ;  /* 0x0000000200027311 */ /* 0x004064000030d100 */
[----:B01----:R-:W-:Y:S05]  /*21e0*/  BRA `(.L_x_23126) ;  /* 0x00000008004c7947 */ /* 0x003fea0003800000 */
.L_x_23134:
        /* <DEDUP_REMOVED lines=26> */
.L_x_23137:
        /* <DEDUP_REMOVED lines=13> */
.L_x_23136:
[----:B------:R-:W2:Y:S02]  /*2460*/  LDG.E.U16 R2, desc[UR36][R4.64] ;  /* 0x0000002404027981 */ /* 0x000ea4000c1e1500 */
[----:B--2---:R-:W-:-:S06]  /*2470*/  IMAD.U32 R2, R2, 0x10000, RZ ;  /* 0x0001000002027824 */ /* 0x004fcc00078e00ff */
[----:B------:R-:W0:Y:S01]  /*2480*/  F2I.FTZ.TRUNC.NTZ R2, R2 ;  /* 0x0000000200027305 */ /* 0x000e22000021f100 */
[----:B------:R-:W-:Y:S05]  /*2490*/  BRA `(.L_x_23126) ;  /* 0x0000000400a07947 */ /* 0x000fea0003800000 */
.L_x_23133:
        /* <DEDUP_REMOVED lines=10> */
.L_x_23140:
        /* <DEDUP_REMOVED lines=21> */
.L_x_23144:
[----:B------:R-:W-:Y:S05]  /*2690*/  BSYNC.RECONVERGENT B1 ;  /* 0x0000000000017941 */ /* 0x000fea0003800200 */
.L_x_23143:
[----:B------:R-:W-:Y:S02]  /*26a0*/  SHF.L.U32 R0, R0, 0x14, RZ ;  /* 0x0000001400007819 */ /* 0x000fe400000006ff */
[----:B------:R-:W-:-:S04]  /*26b0*/  LEA R2, R2, 0x3b800000, 0x17 ;  /* 0x3b80000002027811 */ /* 0x000fc800078eb8ff */
[----:B------:R-:W-:-:S07]  /*26c0*/  LOP3.LUT R2, R2, R0, R7, 0xfe, !PT ;  /* 0x0000000002027212 */ /* 0x000fce00078efe07 */
.L_x_23142:
[----:B------:R-:W-:Y:S05]  /*26d0*/  BSYNC.RECONVERGENT B0 ;  /* 0x0000000000007941 */ /* 0x000fea0003800200 */
.L_x_23141:
[----:B------:R-:W0:Y:S01]  /*26e0*/  F2I.FTZ.TRUNC.NTZ R2, R2 ;  /* 0x0000000200027305 */ /* 0x000e22000021f100 */
[----:B------:R-:W-:Y:S05]  /*26f0*/  BRA `(.L_x_23126) ;  /* 0x0000000400087947 */ /* 0x000fea0003800000 */
.L_x_23139:
        /* <DEDUP_REMOVED lines=21> */
.L_x_23148:
[----:B------:R-:W-:Y:S05]  /*2850*/  BSYNC.RECONVERGENT B1 ;  /* 0x0000000000017941 */ /* 0x000fea0003800200 */
.L_x_23147:
[----:B------:R-:W-:Y:S01]  /*2860*/  IMAD.SHL.U32 R0, R0, 0x200000, RZ ;  /* 0x0020000000007824 */ /* 0x000fe200078e00ff */
[----:B------:R-:W-:-:S04]  /*2870*/  LEA R2, R2, 0x37800000, 0x17 ;  /* 0x3780000002027811 */ /* 0x000fc800078eb8ff */
[----:B------:R-:W-:-:S07]  /*2880*/  LOP3.LUT R2, R2, R0, R7, 0xfe, !PT ;  /* 0x0000000002027212 */ /* 0x000fce00078efe07 */
.L_x_23146:
[----:B------:R-:W-:Y:S05]  /*2890*/  BSYNC.RECONVERGENT B0 ;  /* 0x0000000000007941 */ /* 0x000fea0003800200 */
.L_x_23145:
[----:B------:R-:W0:Y:S01]  /*28a0*/  F2I.FTZ.TRUNC.NTZ R2, R2 ;  /* 0x0000000200027305 */ /* 0x000e22000021f100 */
[----:B------:R-:W-:Y:S05]  /*28b0*/  BRA `(.L_x_23126) ;  /* 0x0000000000987947 */ /* 0x000fea0003800000 */
.L_x_23138:
[----:B------:R-:W-:-:S09]  /*28c0*/  UISETP.NE.AND UP0, UPT, UR4, 0x1c, UPT ;  /* 0x0000001c0400788c */ /* 0x000fd2000bf05270 */
[----:B------:R-:W-:Y:S05]  /*28d0*/  BRA.U !UP0, `(.L_x_23149) ;  /* 0x00000001088c7547 */ /* 0x000fea000b800000 */
[----:B------:R-:W-:-:S09]  /*28e0*/  UISETP.NE.AND UP0, UPT, UR4, 0x1d, UPT ;  /* 0x0000001d0400788c */ /* 0x000fd2000bf05270 */
[----:B------:R-:W-:Y:S05]  /*28f0*/  BRA.U !UP0, `(.L_x_23150) ;  /* 0x00000001087c7547 */ /* 0x000fea000b800000 */
[----:B------:R-:W-:-:S09]  /*2900*/  UISETP.NE.AND UP0, UPT, UR4, 0x2c, UPT ;  /* 0x0000002c0400788c */ /* 0x000fd2000bf05270 */
[----:B------:R-:W-:Y:S05]  /*2910*/  BRA.U !UP0, `(.L_x_23151) ;  /* 0x0000000108487547 */ /* 0x000fea000b800000 */
.L_x_23125:
        /* <DEDUP_REMOVED lines=16> */
.L_x_23152:
[----:B------:R-:W-:Y:S01]  /*2a20*/  IMAD.MOV.U32 R2, RZ, RZ, RZ ;  /* 0x000000ffff027224 */ /* 0x000fe200078e00ff */
[----:B------:R-:W-:Y:S06]  /*2a30*/  BRA `(.L_x_23126) ;  /* 0x0000000000387947 */ /* 0x000fec0003800000 */
.L_x_23151:
        /* <DEDUP_REMOVED lines=8> */
.L_x_23154:
[----:B------:R-:W-:Y:S05]  /*2ac0*/  BSYNC.RECONVERGENT B0 ;  /* 0x0000000000007941 */ /* 0x000fea0003800200 */
.L_x_23153:
[----:B------:R-:W0:Y:S01]  /*2ad0*/  F2I.FTZ.TRUNC.NTZ R2, R2 ;  /* 0x0000000200027305 */ /* 0x000e22000021f100 */
[----:B------:R-:W-:Y:S05]  /*2ae0*/  BRA `(.L_x_23126) ;  /* 0x00000000000c7947 */ /* 0x000fea0003800000 */
.L_x_23150:
[----:B------:R0:W5:Y:S01]  /*2af0*/  LDG.E R2, desc[UR36][R4.64] ;  /* 0x0000002404027981 */ /* 0x000162000c1e1900 */
[----:B------:R-:W-:Y:S05]  /*2b00*/  BRA `(.L_x_23126) ;  /* 0x0000000000047947 */ /* 0x000fea0003800000 */
.L_x_23149:
[----:B------:R0:W5:Y:S02]  /*2b10*/  LDG.E R2, desc[UR36][R4.64] ;  /* 0x0000002404027981 */ /* 0x000164000c1e1900 */
.L_x_23126:
        /* <DEDUP_REMOVED lines=18> */
.L_x_23158:
[----:B------:R0:W5:Y:S01]  /*2c40*/  LDG.E.U8 R16, desc[UR36][R4.64] ;  /* 0x0000002404107981 */ /* 0x000162000c1e1100 */
[----:B------:R-:W-:Y:S05]  /*2c50*/  BRA `(.L_x_23160) ;  /* 0x0000000c00307947 */ /* 0x000fea0003800000 */
.L_x_23157:
        /* <DEDUP_REMOVED lines=8> */
.L_x_23162:
[----:B------:R0:W5:Y:S01]  /*2ce0*/  LDG.E R16, desc[UR36][R4.64] ;  /* 0x0000002404107981 */ /* 0x000162000c1e1900 */
[----:B------:R-:W-:Y:S05]  /*2cf0*/  BRA `(.L_x_23160) ;  /* 0x0000000c00087947 */ /* 0x000fea0003800000 */
.L_x_23161:
[----:B------:R0:W5:Y:S01]  /*2d00*/  LDG.E.S16 R16, desc[UR36][R4.64] ;  /* 0x0000002404107981 */ /* 0x000162000c1e1700 */
[----:B------:R-:W-:Y:S05]  /*2d10*/  BRA `(.L_x_23160) ;  /* 0x0000000c00007947 */ /* 0x000fea0003800000 */
.L_x_23156:
        /* <DEDUP_REMOVED lines=9> */
.L_x_23164:
[----:B------:R-:W4:Y:S02]  /*2db0*/  LDG.E.U16 R4, desc[UR36][R4.64] ;  /* 0x0000002404047981 */ /* 0x000f24000c1e1500 */
[----:B----4-:R-:W-:-:S06]  /*2dc0*/  HADD2.F32 R16, -RZ, R4.H0_H0 ;  /* 0x20000004ff107230 */ /* 0x010fcc0000004100 */
[----:B------:R-:W0:Y:S01]  /*2dd0*/  F2I.FTZ.TRUNC.NTZ R16, R16 ;  /* 0x0000001000107305 */ /* 0x000e22000021f100 */
[----:B------:R-:W-:Y:S05]  /*2de0*/  BRA `(.L_x_23160) ;  /* 0x0000000800cc7947 */ /* 0x000fea0003800000 */
.L_x_23163:
        /* <DEDUP_REMOVED lines=9> */
.L_x_23166:
[----:B------:R-:W4:Y:S02]  /*2e80*/  LDG.E.U16 R4, desc[UR36][R4.64] ;  /* 0x0000002404047981 */ /* 0x000f24000c1e1500 */
[----:B----4-:R-:W-:-:S06]  /*2e90*/  HADD2.F32 R16, -RZ, R4.H0_H0 ;  /* 0x20000004ff107230 */ /* 0x010fcc0000004100 */
[----:B------:R-:W0:Y:S01]  /*2ea0*/  F2I.FTZ.TRUNC.NTZ R16, R16 ;  /* 0x0000001000107305 */ /* 0x000e22000021f100 */
[----:B------:R-:W-:Y:S05]  /*2eb0*/  BRA `(.L_x_23160) ;  /* 0x0000000800987947 */ /* 0x000fea0003800000 */
.L_x_23165:
[----:B------:R-:W4:Y:S02]  /*2ec0*/  LDG.E.64 R4, desc[UR36][R4.64] ;  /* 0x0000002404047981 */ /* 0x000f24000c1e1b00 */
[----:B----4-:R0:W4:Y:S02]  /*2ed0*/  F2I.F64.TRUNC R16, R4 ;  /* 0x0000000400107311 */ /* 0x010124000030d100 */
[----:B0---4-:R-:W-:Y:S05]  /*2ee0*/  BRA `(.L_x_23160) ;  /* 0x00000008008c7947 */ /* 0x011fea0003800000 */
.L_x_23155:
        /* <DEDUP_REMOVED lines=12> */
.L_x_23169:
[----:B------:R-:W4:Y:S02]  /*2fb0*/  LDG.E.64 R4, desc[UR36][R4.64] ;  /* 0x0000002404047981 */ /* 0x000f24000c1e1b00 */
[----:B----4-:R0:W4:Y:S02]  /*2fc0*/  F2I.F64.TRUNC R16, R4 ;  /* 0x0000000400107311 */ /* 0x010124000030d100 */
[----:B0---4-:R-:W-:Y:S05]  /*2fd0*/  BRA `(.L_x_23160) ;  /* 0x0000000800507947 */ /* 0x011fea0003800000 */
.L_x_23168:
        /* <DEDUP_REMOVED lines=26> */
.L_x_23171:
        /* <DEDUP_REMOVED lines=14> */
.L_x_23170:
[----:B------:R-:W4:Y:S02]  /*3260*/  LDG.E.U16 R16, desc[UR36][R4.64] ;  /* 0x0000002404107981 */ /* 0x000f24000c1e1500 */
[----:B----4-:R-:W-:-:S06]  /*3270*/  IMAD.U32 R16, R16, 0x10000, RZ ;  /* 0x0001000010107824 */ /* 0x010fcc00078e00ff */
[----:B------:R-:W0:Y:S01]  /*3280*/  F2I.FTZ.TRUNC.NTZ R16, R16 ;  /* 0x0000001000107305 */ /* 0x000e22000021f100 */
[----:B------:R-:W-:Y:S05]  /*3290*/  BRA `(.L_x_23160) ;  /* 0x0000000400a07947 */ /* 0x000fea0003800000 */
.L_x_23167:
        /* <DEDUP_REMOVED lines=10> */
.L_x_23174:
        /* <DEDUP_REMOVED lines=21> */
.L_x_23178:
[----:B------:R-:W-:Y:S05]  /*3490*/  BSYNC.RECONVERGENT B1 ;  /* 0x0000000000017941 */ /* 0x000fea0003800200 */
.L_x_23177:
[----:B------:R-:W-:Y:S01]  /*34a0*/  IMAD.SHL.U32 R0, R0, 0x100000, RZ ;  /* 0x0010000000007824 */ /* 0x000fe200078e00ff */
[----:B------:R-:W-:-:S04]  /*34b0*/  LEA R3, R3, 0x3b800000, 0x17 ;  /* 0x3b80000003037811 */ /* 0x000fc800078eb8ff */
[----:B------:R-:W-:-:S07]  /*34c0*/  LOP3.LUT R16, R3, R0, R7, 0xfe, !PT ;  /* 0x0000000003107212 */ /* 0x000fce00078efe07 */
.L_x_23176:
[----:B------:R-:W-:Y:S05]  /*34d0*/  BSYNC.RECONVERGENT B0 ;  /* 0x0000000000007941 */ /* 0x000fea0003800200 */
.L_x_23175:
[----:B------:R-:W0:Y:S01]  /*34e0*/  F2I.FTZ.TRUNC.NTZ R16, R16 ;  /* 0x0000001000107305 */ /* 0x000e22000021f100 */
[----:B------:R-:W-:Y:S05]  /*34f0*/  BRA `(.L_x_23160) ;  /* 0x0000000400087947 */ /* 0x000fea0003800000 */
.L_x_23173:
        /* <DEDUP_REMOVED lines=21> */
.L_x_23182:
[----:B------:R-:W-:Y:S05]  /*3650*/  BSYNC.RECONVERGENT B1 ;  /* 0x0000000000017941 */ /* 0x000fea0003800200 */
.L_x_23181:
[----:B------:R-:W-:Y:S02]  /*3660*/  SHF.L.U32 R0, R0, 0x15, RZ ;  /* 0x0000001500007819 */ /* 0x000fe400000006ff */
[----:B------:R-:W-:-:S04]  /*3670*/  LEA R3, R3, 0x37800000, 0x17 ;  /* 0x3780000003037811 */ /* 0x000fc800078eb8ff */
[----:B------:R-:W-:-:S07]  /*3680*/  LOP3.LUT R16, R3, R0, R7, 0xfe, !PT ;  /* 0x0000000003107212 */ /* 0x000fce00078efe07 */
.L_x_23180:
[----:B------:R-:W-:Y:S05]  /*3690*/  BSYNC.RECONVERGENT B0 ;  /* 0x0000000000007941 */ /* 0x000fea0003800200 */
.L_x_23179:
[----:B------:R-:W0:Y:S01]  /*36a0*/  F2I.FTZ.TRUNC.NTZ R16, R16 ;  /* 0x0000001000107305 */ /* 0x000e22000021f100 */
[----:B------:R-:W-:Y:S05]  /*36b0*/  BRA `(.L_x_23160) ;  /* 0x0000000000987947 */ /* 0x000fea0003800000 */
.L_x_23172:
[----:B------:R-:W-:-:S09]  /*36c0*/  UISETP.NE.AND UP0, UPT, UR4, 0x1c, UPT ;  /* 0x0000001c0400788c */ /* 0x000fd2000bf05270 */
[----:B------:R-:W-:Y:S05]  /*36d0*/  BRA.U !UP0, `(.L_x_23183) ;  /* 0x00000001088c7547 */ /* 0x000fea000b800000 */
[----:B------:R-:W-:-:S09]  /*36e0*/  UISETP.NE.AND UP0, UPT, UR4, 0x1d, UPT ;  /* 0x0000001d0400788c */ /* 0x000fd2000bf05270 */
[----:B------:R-:W-:Y:S05]  /*36f0*/  BRA.U !UP0, `(.L_x_23184) ;  /* 0x00000001087c7547 */ /* 0x000fea000b800000 */
[----:B------:R-:W-:-:S09]  /*3700*/  UISETP.NE.AND UP0, UPT, UR4, 0x2c, UPT ;  /* 0x0000002c0400788c */ /* 0x000fd2000bf05270 */
[----:B------:R-:W-:Y:S05]  /*3710*/  BRA.U !UP0, `(.L_x_23185) ;  /* 0x0000000108487547 */ /* 0x000fea000b800000 */
.L_x_23159:
        /* <DEDUP_REMOVED lines=16> */
.L_x_23186:
[----:B------:R-:W-:Y:S01]  /*3820*/  IMAD.MOV.U32 R16, RZ, RZ, RZ ;  /* 0x000000ffff107224 */ /* 0x000fe200078e00ff */
[----:B------:R-:W-:Y:S06]  /*3830*/  BRA `(.L_x_23160) ;  /* 0x0000000000387947 */ /* 0x000fec0003800000 */
.L_x_23185:
        /* <DEDUP_REMOVED lines=8> */
.L_x_23188:
[----:B------:R-:W-:Y:S05]  /*38c0*/  BSYNC.RECONVERGENT B0 ;  /* 0x0000000000007941 */ /* 0x000fea0003800200 */
.L_x_23187:
[----:B------:R-:W4:Y:S01]  /*38d0*/  F2I.FTZ.TRUNC.NTZ R16, R16 ;  /* 0x0000001000107305 */ /* 0x000f22000021f100 */
[----:B------:R-:W-:Y:S05]  /*38e0*/  BRA `(.L_x_23160) ;  /* 0x00000000000c7947 */ /* 0x000fea0003800000 */
.L_x_23184:
[----:B------:R0:W5:Y:S01]  /*38f0*/  LDG.E R16, desc[UR36][R4.64] ;  /* 0x0000002404107981 */ /* 0x000162000c1e1900 */
[----:B------:R-:W-:Y:S05]  /*3900*/  BRA `(.L_x_23160) ;  /* 0x0000000000047947 */ /* 0x000fea0003800000 */
.L_x_23183:
[----:B------:R0:W5:Y:S02]  /*3910*/  LDG.E R16, desc[UR36][R4.64] ;  /* 0x0000002404107981 */ /* 0x000164000c1e1900 */
.L_x_23160:
        /* <DEDUP_REMOVED lines=18> */
.L_x_23192:
[----:B------:R0:W5:Y:S01]  /*3a40*/  LDG.E.U8 R18, desc[UR36][R4.64] ;  /* 0x0000002404127981 */ /* 0x000162000c1e1100 */
[----:B------:R-:W-:Y:S05]  /*3a50*/  BRA `(.L_x_23194) ;  /* 0x0000000c00307947 */ /* 0x000fea0003800000 */
.L_x_23191:
        /* <DEDUP_REMOVED lines=8> */
.L_x_23196:
[----:B------:R0:W5:Y:S01]  /*3ae0*/  LDG.E R18, desc[UR36][R4.64] ;  /* 0x0000002404127981 */ /* 0x000162000c1e1900 */
[----:B------:R-:W-:Y:S05]  /*3af0*/  BRA `(.L_x_23194) ;  /* 0x0000000c00087947 */ /* 0x000fea0003800000 */
.L_x_23195:
[----:B------:R0:W5:Y:S01]  /*3b00*/  LDG.E.S16 R18, desc[UR36][R4.64] ;  /* 0x0000002404127981 */ /* 0x000162000c1e1700 */
[----:B------:R-:W-:Y:S05]  /*3b10*/  BRA `(.L_x_23194) ;  /* 0x0000000c00007947 */ /* 0x000fea0003800000 */
.L_x_23190:
        /* <DEDUP_REMOVED lines=9> */
.L_x_23198:
[----:B------:R-:W2:Y:S02]  /*3bb0*/  LDG.E.U16 R4, desc[UR36][R4.64] ;  /* 0x0000002404047981 */ /* 0x000ea4000c1e1500 */
[----:B--2---:R-:W-:-:S06]  /*3bc0*/  HADD2.F32 R18, -RZ, R4.H0_H0 ;  /* 0x20000004ff127230 */ /* 0x004fcc0000004100 */
[----:B------:R-:W0:Y:S01]  /*3bd0*/  F2I.FTZ.TRUNC.NTZ R18, R18 ;  /* 0x0000001200127305 */ /* 0x000e22000021f100 */
[----:B------:R-:W-:Y:S05]  /*3be0*/  BRA `(.L_x_23194) ;  /* 0x0000000800cc7947 */ /* 0x000fea0003800000 */
.L_x_23197:
        /* <DEDUP_REMOVED lines=9> */
.L_x_23200:
[----:B------:R-:W2:Y:S02]  /*3c80*/  LDG.E.U16 R4, desc[UR36][R4.64] ;  /* 0x0000002404047981 */ /* 0x000ea4000c1e1500 */
[----:B--2---:R-:W-:-:S06]  /*3c90*/  HADD2.F32 R18, -RZ, R4.H0_H0 ;  /* 0x20000004ff127230 */ /* 0x004fcc0000004100 */
[----:B------:R-:W0:Y:S01]  /*3ca0*/  F2I.FTZ.TRUNC.NTZ R18, R18 ;  /* 0x0000001200127305 */ /* 0x000e22000021f100 */
[----:B------:R-:W-:Y:S05]  /*3cb0*/  BRA `(.L_x_23194) ;  /* 0x0000000800987947 */ /* 0x000fea0003800000 */
.L_x_23199:
[----:B------:R-:W2:Y:S02]  /*3cc0*/  LDG.E.64 R4, desc[UR36][R4.64] ;  /* 0x0000002404047981 */ /* 0x000ea4000c1e1b00 */
[----:B--2---:R0:W1:Y:S02]  /*3cd0*/  F2I.F64.TRUNC R18, R4 ;  /* 0x0000000400127311 */ /* 0x004064000030d100 */
[----:B01----:R-:W-:Y:S05]  /*3ce0*/  BRA `(.L_x_23194) ;  /* 0x00000008008c7947 */ /* 0x003fea0003800000 */
.L_x_23189:
        /* <DEDUP_REMOVED lines=12> */
.L_x_23203:
[----:B------:R-:W2:Y:S02]  /*3db0*/  LDG.E.64 R4, desc[UR36][R4.64] ;  /* 0x0000002404047981 */ /* 0x000ea4000c1e1b00 */
[----:B--2---:R0:W1:Y:S02]  /*3dc0*/  F2I.F64.TRUNC R18, R4 ;  /* 0x0000000400127311 */ /* 0x004064000030d100 */
[----:B01----:R-:W-:Y:S05]  /*3dd0*/  BRA `(.L_x_23194) ;  /* 0x0000000800507947 */ /* 0x003fea0003800000 */
.L_x_23202:
        /* <DEDUP_REMOVED lines=26> */
.L_x_23205:
        /* <DEDUP_REMOVED lines=14> */
.L_x_23204:
[----:B------:R-:W2:Y:S02]  /*4060*/  LDG.E.U16 R18, desc[UR36][R4.64] ;  /* 0x0000002404127981 */ /* 0x000ea4000c1e1500 */
[----:B--2---:R-:W-:-:S06]  /*4070*/  IMAD.U32 R18, R18, 0x10000, RZ ;  /* 0x0001000012127824 */ /* 0x004fcc00078e00ff */
[----:B------:R-:W0:Y:S01]  /*4080*/  F2I.FTZ.TRUNC.NTZ R18, R18 ;  /* 0x0000001200127305 */ /* 0x000e22000021f100 */
[----:B------:R-:W-:Y:S05]  /*4090*/  BRA `(.L_x_23194) ;  /* 0x0000000400a07947 */ /* 0x000fea0003800000 */
.L_x_23201:
        /* <DEDUP_REMOVED lines=10> */
.L_x_23208:
        /* <DEDUP_REMOVED lines=21> */
.L_x_23212:
[----:B------:R-:W-:Y:S05]  /*4290*/  BSYNC.RECONVERGENT B1 ;  /* 0x0000000000017941 */ /* 0x000fea0003800200 */
.L_x_23211:
[----:B------:R-:W-:Y:S01]  /*42a0*/  IMAD.SHL.U32 R0, R0, 0x100000, RZ ;  /* 0x0010000000007824 */ /* 0x000fe200078e00ff */
[----:B------:R-:W-:-:S04]  /*42b0*/  LEA R3, R3, 0x3b800000, 0x17 ;  /* 0x3b80000003037811 */ /* 0x000fc800078eb8ff */
[----:B------:R-:W-:-:S07]  /*42c0*/  LOP3.LUT R18, R3, R0, R7, 0xfe, !PT ;  /* 0x0000000003127212 */ /* 0x000fce00078efe07 */
.L_x_23210:
[----:B------:R-:W-:Y:S05]  /*42d0*/  BSYNC.RECONVERGENT B0 ;  /* 0x0000000000007941 */ /* 0x000fea0003800200 */
.L_x_23209:
[----:B------:R-:W0:Y:S01]  /*42e0*/  F2I.FTZ.TRUNC.NTZ R18, R18 ;  /* 0x0000001200127305 */ /* 0x000e22000021f100 */
[----:B------:R-:W-:Y:S05]  /*42f0*/  BRA `(.L_x_23194) ;  /* 0x0000000400087947 */ /* 0x000fea0003800000 */
.L_x_23207:
        /* <DEDUP_REMOVED lines=21> */
.L_x_23216:
[----:B------:R-:W-:Y:S05]  /*4450*/  BSYNC.RECONVERGENT B1 ;  /* 0x0000000000017941 */ /* 0x000fea0003800200 */
.L_x_23215:
[----:B------:R-:W-:Y:S01]  /*4460*/  IMAD.SHL.U32 R0, R0, 0x200000, RZ ;  /* 0x0020000000007824 */ /* 0x000fe200078e00ff */
[----:B------:R-:W-:-:S04]  /*4470*/  LEA R3, R3, 0x37800000, 0x17 ;  /* 0x3780000003037811 */ /* 0x000fc800078eb8ff */
[----:B------:R-:W-:-:S07]  /*4480*/  LOP3.LUT R18, R3, R0, R7, 0xfe, !PT ;  /* 0x0000000003127212 */ /* 0x000fce00078efe07 */
.L_x_23214:
[----:B------:R-:W-:Y:S05]  /*4490*/  BSYNC.RECONVERGENT B0 ;  /* 0x0000000000007941 */ /* 0x000fea0003800200 */
.L_x_23213:
[----:B------:R-:W0:Y:S01]  /*44a0*/  F2I.FTZ.TRUNC.NTZ R18, R18 ;  /* 0x0000001200127305 */ /* 0x000e22000021f100 */
[----:B------:R-:W-:Y:S05]  /*44b0*/  BRA `(.L_x_23194) ;  /* 0x0000000000987947 */ /* 0x000fea0003800000 */
.L_x_23206:
[----:B------:R-:W-:-:S09]  /*44c0*/  UISETP.NE.AND UP0, UPT, UR4, 0x1c, UPT ;  /* 0x0000001c0400788c */ /* 0x000fd2000bf05270 */
[----:B------:R-:W-:Y:S05]  /*44d0*/  BRA.U !UP0, `(.L_x_23217) ;  /* 0x00000001088c7547 */ /* 0x000fea000b800000 */
[----:B------:R-:W-:-:S09]  /*44e0*/  UISETP.NE.AND UP0, UPT, UR4, 0x1d, UPT ;  /* 0x0000001d0400788c */ /* 0x000fd2000bf05270 */
[----:B------:R-:W-:Y:S05]  /*44f0*/  BRA.U !UP0, `(.L_x_23218) ;  /* 0x00000001087c7547 */ /* 0x000fea000b800000 */
[----:B------:R-:W-:-:S09]  /*4500*/  UISETP.NE.AND UP0, UPT, UR4, 0x2c, UPT ;  /* 0x0000002c0400788c */ /* 0x000fd2000bf05270 */
[----:B------:R-:W-:Y:S05]  /*4510*/  BRA.U !UP0, `(.L_x_23219) ;  /* 0x0000000108487547 */ /* 0x000fea000b800000 */
.L_x_23193:
        /* <DEDUP_REMOVED lines=16> */
.L_x_23220:
[----:B------:R-:W-:Y:S01]  /*4620*/  IMAD.MOV.U32 R18, RZ, RZ, RZ ;  /* 0x000000ffff127224 */ /* 0x000fe200078e00ff */
[----:B------:R-:W-:Y:S06]  /*4630*/  BRA `(.L_x_23194) ;  /* 0x0000000000387947 */ /* 0x000fec0003800000 */
.L_x_23219:
        /* <DEDUP_REMOVED lines=8> */
.L_x_23222:
[----:B------:R-:W-:Y:S05]  /*46c0*/  BSYNC.RECONVERGENT B0 ;  /* 0x0000000000007941 */ /* 0x000fea0003800200 */
.L_x_23221:
[----:B------:R-:W0:Y:S01]  /*46d0*/  F2I.FTZ.TRUNC.NTZ R18, R18 ;  /* 0x0000001200127305 */ /* 0x000e22000021f100 */
[----:B------:R-:W-:Y:S05]  /*46e0*/  BRA `(.L_x_23194) ;  /* 0x00000000000c7947 */ /* 0x000fea0003800000 */
.L_x_23218:
[----:B------:R0:W5:Y:S01]  /*46f0*/  LDG.E R18, desc[UR36][R4.64] ;  /* 0x0000002404127981 */ /* 0x000162000c1e1900 */
[----:B------:R-:W-:Y:S05]  /*4700*/  BRA `(.L_x_23194) ;  /* 0x0000000000047947 */ /* 0x000fea0003800000 */
.L_x_23217:
[----:B------:R0:W5:Y:S02]  /*4710*/  LDG.E R18, desc[UR36][R4.64] ;  /* 0x0000002404127981 */ /* 0x000164000c1e1900 */
.L_x_23194:
[----:B012--5:R-:W-:Y:S01]  /*4720*/  SHF.R.S32.HI R19, RZ, 0x1f, R18 ;  /* 0x0000001fff137819 */ /* 0x027fe20000011412 */
[----:B------:R-:W-:-:S07]  /*4730*/  VIADD R25, R45, 0x80 ;  /* 0x000000802d197836 */ /* 0x000fce0000000000 */
.L_x_23052:
[----:B------:R-:W-:Y:S05]  /*4740*/  BSYNC.RECONVERGENT B6 ;  /* 0x0000000000067941 */ /* 0x000fea0003800200 */
.L_x_23051:
        /* <DEDUP_REMOVED lines=26> */
.L_x_23228:
[----:B------:R0:W5:Y:S01]  /*48f0*/  LDG.E.U8 R31, desc[UR36][R4.64] ;  /* 0x00000024041f7981 */ /* 0x000162000c1e1100 */
[----:B------:R-:W-:Y:S05]  /*4900*/  BRA `(.L_x_23230) ;  /* 0x0000000c00307947 */ /* 0x000fea0003800000 */
.L_x_23227:
        /* <DEDUP_REMOVED lines=8> */
.L_x_23232:
[----:B------:R0:W5:Y:S01]  /*4990*/  LDG.E R31, desc[UR36][R4.64] ;  /* 0x00000024041f7981 */ /* 0x000162000c1e1900 */
[----:B------:R-:W-:Y:S05]  /*49a0*/  BRA `(.L_x_23230) ;  /* 0x0000000c00087947 */ /* 0x000fea0003800000 */
.L_x_23231:
[----:B------:R0:W5:Y:S01]  /*49b0*/  LDG.E.S16 R31, desc[UR36][R4.64] ;  /* 0x00000024041f7981 */ /* 0x000162000c1e1700 */
[----:B------:R-:W-:Y:S05]  /*49c0*/  BRA `(.L_x_23230) ;  /* 0x0000000c00007947 */ /* 0x000fea0003800000 */
.L_x_23226:
        /* <DEDUP_REMOVED lines=9> */
.L_x_23234:
[----:B------:R-:W2:Y:S02]  /*4a60*/  LDG.E.U16 R4, desc[UR36][R4.64] ;  /* 0x0000002404047981 */ /* 0x000ea4000c1e1500 */
[----:B--2---:R-:W-:-:S06]  /*4a70*/  HADD2.F32 R31, -RZ, R4.H0_H0 ;  /* 0x20000004ff1f7230 */ /* 0x004fcc0000004100 */
[----:B------:R-:W0:Y:S01]  /*4a80*/  F2I.FTZ.TRUNC.NTZ R31, R31 ;  /* 0x0000001f001f7305 */ /* 0x000e22000021f100 */
[----:B------:R-:W-:Y:S05]  /*4a90*/  BRA `(.L_x_23230) ;  /* 0x0000000800cc7947 */ /* 0x000fea0003800000 */
.L_x_23233:
        /* <DEDUP_REMOVED lines=9> */
.L_x_23236:
[----:B------:R-:W2:Y:S02]  /*4b30*/  LDG.E.U16 R4, desc[UR36][R4.64] ;  /* 0x0000002404047981 */ /* 0x000ea4000c1e1500 */
[----:B--2---:R-:W-:-:S06]  /*4b40*/  HADD2.F32 R31, -RZ, R4.H0_H0 ;  /* 0x20000004ff1f7230 */ /* 0x004fcc0000004100 */
[----:B------:R-:W0:Y:S01]  /*4b50*/  F2I.FTZ.TRUNC.NTZ R31, R31 ;  /* 0x0000001f001f7305 */ /* 0x000e22000021f100 */
[----:B------:R-:W-:Y:S05]  /*4b60*/  BRA `(.L_x_23230) ;  /* 0x0000000800987947 */ /* 0x000fea0003800000 */
.L_x_23235:
[----:B------:R-:W2:Y:S02]  /*4b70*/  LDG.E.64 R4, desc[UR36][R4.64] ;  /* 0x0000002404047981 */ /* 0x000ea4000c1e1b00 */
[----:B--2---:R0:W1:Y:S02]  /*4b80*/  F2I.F64.TRUNC R31, R4 ;  /* 0x00000004001f7311 */ /* 0x004064000030d100 */
[----:B01----:R-:W-:Y:S05]  /*4b90*/  BRA `(.L_x_23230) ;  /* 0x00000008008c7947 */ /* 0x003fea0003800000 */
.L_x_23225:
        /* <DEDUP_REMOVED lines=12> */
.L_x_23239:
[----:B------:R-:W2:Y:S02]  /*4c60*/  LDG.E.64 R4, desc[UR36][R4.64] ;  /* 0x0000002404047981 */ /* 0x000ea4000c1e1b00 */
[----:B--2---:R0:W1:Y:S02]  /*4c70*/  F2I.F64.TRUNC R31, R4 ;  /* 0x00000004001f7311 */ /* 0x004064000030d100 */
[----:B01----:R-:W-:Y:S05]  /*4c80*/  BRA `(.L_x_23230) ;  /* 0x0000000800507947 */ /* 0x003fea0003800000 */
.L_x_23238:
        /* <DEDUP_REMOVED lines=26> */
.L_x_23241:
        /* <DEDUP_REMOVED lines=14> */
.L_x_23240:
[----:B------:R-:W2:Y:S02]  /*4f10*/  LDG.E.U16 R31, desc[UR36][R4.64] ;  /* 0x00000024041f7981 */ /* 0x000ea4000c1e1500 */
[----:B--2---:R-:W-:-:S06]  /*4f20*/  SHF.L.U32 R31, R31, 0x10, RZ ;  /* 0x000000101f1f7819 */ /* 0x004fcc00000006ff */
[----:B------:R-:W0:Y:S01]  /*4f30*/  F2I.FTZ.TRUNC.NTZ R31, R31 ;  /* 0x0000001f001f7305 */ /* 0x000e22000021f100 */
[----:B------:R-:W-:Y:S05]  /*4f40*/  BRA `(.L_x_23230) ;  /* 0x0000000400a07947 */ /* 0x000fea0003800000 */
.L_x_23237:
        /* <DEDUP_REMOVED lines=10> */
.L_x_23244:
        /* <DEDUP_REMOVED lines=21> */
.L_x_23248:
[----:B------:R-:W-:Y:S05]  /*5140*/  BSYNC.RECONVERGENT B1 ;  /* 0x0000000000017941 */ /* 0x000fea0003800200 */
.L_x_23247:
[----:B------:R-:W-:Y:S01]  /*5150*/  IMAD.SHL.U32 R0, R0, 0x100000, RZ ;  /* 0x0010000000007824 */ /* 0x000fe200078e00ff */
[----:B------:R-:W-:-:S04]  /*5160*/  LEA R3, R3, 0x3b800000, 0x17 ;  /* 0x3b80000003037811 */ /* 0x000fc800078eb8ff */
[----:B------:R-:W-:-:S07]  /*5170*/  LOP3.LUT R31, R3, R0, R31, 0xfe, !PT ;  /* 0x00000000031f7212 */ /* 0x000fce00078efe1f */
.L_x_23246:
[----:B------:R-:W-:Y:S05]  /*5180*/  BSYNC.RECONVERGENT B0 ;  /* 0x0000000000007941 */ /* 0x000fea0003800200 */
.L_x_23245:
[----:B------:R-:W0:Y:S01]  /*5190*/  F2I.FTZ.TRUNC.NTZ R31, R31 ;  /* 0x0000001f001f7305 */ /* 0x000e22000021f100 */
[----:B------:R-:W-:Y:S05]  /*51a0*/  BRA `(.L_x_23230) ;  /* 0x0000000400087947 */ /* 0x000fea0003800000 */
.L_x_23243:
        /* <DEDUP_REMOVED lines=21> */
.L_x_23252:
[----:B------:R-:W-:Y:S05]  /*5300*/  BSYNC.RECONVERGENT B1 ;  /* 0x0000000000017941 */ /* 0x000fea0003800200 */
.L_x_23251:
[----:B------:R-:W-:Y:S01]  /*5310*/  IMAD.SHL.U32 R0, R0, 0x200000, RZ ;  /* 0x0020000000007824 */ /* 0x000fe200078e00ff */
[----:B------:R-:W-:-:S04]  /*5320*/  LEA R3, R3, 0x37800000, 0x17 ;  /* 0x3780000003037811 */ /* 0x000fc800078eb8ff */
[----:B------:R-:W-:-:S07]  /*5330*/  LOP3.LUT R31, R3, R0, R31, 0xfe, !PT ;  /* 0x00000000031f7212 */ /* 0x000fce00078efe1f */
.L_x_23250:
[----:B------:R-:W-:Y:S05]  /*5340*/  BSYNC.RECONVERGENT B0 ;  /* 0x0000000000007941 */ /* 0x000fea0003800200 */
.L_x_23249:
[----:B------:R-:W0:Y:S01]  /*5350*/  F2I.FTZ.TRUNC.NTZ R31, R31 ;  /* 0x0000001f001f7305 */ /* 0x000e22000021f100 */
[----:B------:R-:W-:Y:S05]  /*5360*/  BRA `(.L_x_23230) ;  /* 0x0000000000987947 */ /* 0x000fea0003800000 */
.L_x_23242:
        /* <DEDUP_REMOVED lines=14> */
.L_x_23256:
[----:B------:R-:W-:Y:S05]  /*5450*/  BSYNC.RECONVERGENT B0 ;  /* 0x0000000000007941 */ /* 0x000fea0003800200 */
.L_x_23255:
[----:B------:R-:W0:Y:S01]  /*5460*/  F2I.FTZ.TRUNC.NTZ R31, R31 ;  /* 0x0000001f001f7305 */ /* 0x000e22000021f100 */
[----:B------:R-:W-:Y:S05]  /*5470*/  BRA `(.L_x_23230) ;  /* 0x0000000000547947 */ /* 0x000fea0003800000 */
.L_x_23229:
        /* <DEDUP_REMOVED lines=16> */
.L_x_23257:
[----:B------:R-:W-:Y:S01]  /*5580*/  IMAD.MOV.U32 R31, RZ, RZ, RZ ;  /* 0x000000ffff1f7224 */ /* 0x000fe200078e00ff */
[----:B------:R-:W-:Y:S06]  /*5590*/  BRA `(.L_x_23230) ;  /* 0x00000000000c7947 */ /* 0x000fec0003800000 */
.L_x_23254:
[----:B------:R0:W5:Y:S01]  /*55a0*/  LDG.E R31, desc[UR36][R4.64] ;  /* 0x00000024041f7981 */ /* 0x000162000c1e1900 */
[----:B------:R-:W-:Y:S05]  /*55b0*/  BRA `(.L_x_23230) ;  /* 0x0000000000047947 */ /* 0x000fea0003800000 */
.L_x_23253:
[----:B------:R0:W5:Y:S02]  /*55c0*/  LDG.E R31, desc[UR36][R4.64] ;  /* 0x00000024041f7981 */ /* 0x000164000c1e1900 */
.L_x_23230:
        /* <DEDUP_REMOVED lines=18> */
.L_x_23261:
[----:B------:R0:W5:Y:S01]  /*56f0*/  LDG.E.U8 R17, desc[UR36][R4.64] ;  /* 0x0000002404117981 */ /* 0x000162000c1e1100 */
[----:B------:R-:W-:Y:S05]  /*5700*/  BRA `(.L_x_23263) ;  /* 0x0000000c00307947 */ /* 0x000fea0003800000 */
.L_x_23260:
        /* <DEDUP_REMOVED lines=8> */
.L_x_23265:
[----:B------:R0:W5:Y:S01]  /*5790*/  LDG.E R17, desc[UR36][R4.64] ;  /* 0x0000002404117981 */ /* 0x000162000c1e1900 */
[----:B------:R-:W-:Y:S05]  /*57a0*/  BRA `(.L_x_23263) ;  /* 0x0000000c00087947 */ /* 0x000fea0003800000 */
.L_x_23264:
[----:B------:R0:W5:Y:S01]  /*57b0*/  LDG.E.S16 R17, desc[UR36][R4.64] ;  /* 0x0000002404117981 */ /* 0x000162000c1e1700 */
[----:B------:R-:W-:Y:S05]  /*57c0*/  BRA `(.L_x_23263) ;  /* 0x0000000c00007947 */ /* 0x000fea0003800000 */
.L_x_23259:
        /* <DEDUP_REMOVED lines=9> */
.L_x_23267:
[----:B------:R-:W2:Y:S02]  /*5860*/  LDG.E.U16 R4, desc[UR36][R4.64] ;  /* 0x0000002404047981 */ /* 0x000ea4000c1e1500 */
[----:B--2---:R-:W-:-:S06]  /*5870*/  HADD2.F32 R17, -RZ, R4.H0_H0 ;  /* 0x20000004ff117230 */ /* 0x004fcc0000004100 */
[----:B------:R-:W0:Y:S01]  /*5880*/  F2I.FTZ.TRUNC.NTZ R17, R17 ;  /* 0x0000001100117305 */ /* 0x000e22000021f100 */
[----:B------:R-:W-:Y:S05]  /*5890*/  BRA `(.L_x_23263) ;  /* 0x0000000800cc7947 */ /* 0x000fea0003800000 */
.L_x_23266:
        /* <DEDUP_REMOVED lines=9> */
.L_x_23269:
[----:B------:R-:W2:Y:S02]  /*5930*/  LDG.E.U16 R4, desc[UR36][R4.64] ;  /* 0x0000002404047981 */ /* 0x000ea4000c1e1500 */
[----:B--2---:R-:W-:-:S06]  /*5940*/  HADD2.F32 R17, -RZ, R4.H0_H0 ;  /* 0x20000004ff117230 */ /* 0x004fcc0000004100 */
[----:B------:R-:W0:Y:S01]  /*5950*/  F2I.FTZ.TRUNC.NTZ R17, R17 ;  /* 0x0000001100117305 */ /* 0x000e22000021f100 */
[----:B------:R-:W-:Y:S05]  /*5960*/  BRA `(.L_x_23263) ;  /* 0x0000000800987947 */ /* 0x000fea0003800000 */
.L_x_23268:
[----:B------:R-:W2:Y:S02]  /*5970*/  LDG.E.64 R4, desc[UR36][R4.64] ;  /* 0x0000002404047981 */ /* 0x000ea4000c1e1b00 */
[----:B--2---:R0:W2:Y:S02]  /*5980*/  F2I.F64.TRUNC R17, R4 ;  /* 0x0000000400117311 */ /* 0x0040a4000030d100 */
[----:B0-2---:R-:W-:Y:S05]  /*5990*/  BRA `(.L_x_23263) ;  /* 0x00000008008c7947 */ /* 0x005fea0003800000 */
.L_x_23258:
        /* <DEDUP_REMOVED lines=12> */
.L_x_23272:
[----:B------:R-:W2:Y:S02]  /*5a60*/  LDG.E.64 R4, desc[UR36][R4.64] ;  /* 0x0000002404047981 */ /* 0x000ea4000c1e1b00 */
[----:B--2---:R0:W2:Y:S02]  /*5a70*/  F2I.F64.TRUNC R17, R4 ;  /* 0x0000000400117311 */ /* 0x0040a4000030d100 */
[----:B0-2---:R-:W-:Y:S05]  /*5a80*/  BRA `(.L_x_23263) ;  /* 0x0000000800507947 */ /* 0x005fea0003800000 */
.L_x_23271:
        /* <DEDUP_REMOVED lines=26> */
.L_x_23274:
        /* <DEDUP_REMOVED lines=14> */
.L_x_23273:
[----:B------:R-:W2:Y:S02]  /*5d10*/  LDG.E.U16 R17, desc[UR36][R4.64] ;  /* 0x0000002404117981 */ /* 0x000ea4000c1e1500 */
[----:B--2---:R-:W-:-:S06]  /*5d20*/  IMAD.U32 R17, R17, 0x10000, RZ ;  /* 0x0001000011117824 */ /* 0x004fcc00078e00ff */
[----:B------:R-:W0:Y:S01]  /*5d30*/  F2I.FTZ.TRUNC.NTZ R17, R17 ;  /* 0x0000001100117305 */ /* 0x000e22000021f100 */
[----:B------:R-:W-:Y:S05]  /*5d40*/  BRA `(.L_x_23263) ;  /* 0x0000000400a07947 */ /* 0x000fea0003800000 */
.L_x_23270:
        /* <DEDUP_REMOVED lines=10> */
.L_x_23277:
        /* <DEDUP_REMOVED lines=21> */
.L_x_23281:
[----:B------:R-:W-:Y:S05]  /*5f40*/  BSYNC.RECONVERGENT B1 ;  /* 0x0000000000017941 */ /* 0x000fea0003800200 */
.L_x_23280:
[----:B------:R-:W-:Y:S02]  /*5f50*/  SHF.L.U32 R0, R0, 0x14, RZ ;  /* 0x0000001400007819 */ /* 0x000fe400000006ff */
[----:B------:R-:W-:-:S04]  /*5f60*/  LEA R3, R3, 0x3b800000, 0x17 ;  /* 0x3b80000003037811 */ /* 0x000fc800078eb8ff */
[----:B------:R-:W-:-:S07]  /*5f70*/  LOP3.LUT R17, R3, R0, R17, 0xfe, !PT ;  /* 0x0000000003117212 */ /* 0x000fce00078efe11 */
.L_x_23279:
[----:B------:R-:W-:Y:S05]  /*5f80*/  BSYNC.RECONVERGENT B0 ;  /* 0x0000000000007941 */ /* 0x000fea0003800200 */
.L_x_23278:
[----:B------:R-:W0:Y:S01]  /*5f90*/  F2I.FTZ.TRUNC.NTZ R17, R17 ;  /* 0x0000001100117305 */ /* 0x000e22000021f100 */
[----:B------:R-:W-:Y:S05]  /*5fa0*/  BRA `(.L_x_23263) ;  /* 0x0000000400087947 */ /* 0x000fea0003800000 */
.L_x_23276:
        /* <DEDUP_REMOVED lines=21> */
.L_x_23285:
[----:B------:R-:W-:Y:S05]  /*6100*/  BSYNC.RECONVERGENT B1 ;  /* 0x0000000000017941 */ /* 0x000fea0003800200 */
.L_x_23284:
[----:B------:R-:W-:Y:S01]  /*6110*/  IMAD.SHL.U32 R0, R0, 0x200000, RZ ;  /* 0x0020000000007824 */ /* 0x000fe200078e00ff */
[----:B------:R-:W-:-:S04]  /*6120*/  LEA R3, R3, 0x37800000, 0x17 ;  /* 0x3780000003037811 */ /* 0x000fc800078eb8ff */
[----:B------:R-:W-:-:S07]  /*6130*/  LOP3.LUT R17, R3, R0, R17, 0xfe, !PT ;  /* 0x0000000003117212 */ /* 0x000fce00078efe11 */
.L_x_23283:
[----:B------:R-:W-:Y:S05]  /*6140*/  BSYNC.RECONVERGENT B0 ;  /* 0x0000000000007941 */ /* 0x000fea0003800200 */
.L_x_23282:
[----:B------:R-:W0:Y:S01]  /*6150*/  F2I.FTZ.TRUNC.NTZ R17, R17 ;  /* 0x0000001100117305 */ /* 0x000e22000021f100 */
[----:B------:R-:W-:Y:S05]  /*6160*/  BRA `(.L_x_23263) ;  /* 0x0000000000987947 */ /* 0x000fea0003800000 */
.L_x_23275:
        /* <DEDUP_REMOVED lines=14> */
.L_x_23289:
[----:B------:R-:W-:Y:S05]  /*6250*/  BSYNC.RECONVERGENT B0 ;  /* 0x0000000000007941 */ /* 0x000fea0003800200 */
.L_x_23288:
[----:B------:R-:W0:Y:S01]  /*6260*/  F2I.FTZ.TRUNC.NTZ R17, R17 ;  /* 0x0000001100117305 */ /* 0x000e22000021f100 */
[----:B------:R-:W-:Y:S05]  /*6270*/  BRA `(.L_x_23263) ;  /* 0x0000000000547947 */ /* 0x000fea0003800000 */
.L_x_23262:
        /* <DEDUP_REMOVED lines=16> */
.L_x_23290:
[----:B------:R-:W-:Y:S01]  /*6380*/  IMAD.MOV.U32 R17, RZ, RZ, RZ ;  /* 0x000000ffff117224 */ /* 0x000fe200078e00ff */
[----:B------:R-:W-:Y:S06]  /*6390*/  BRA `(.L_x_23263) ;  /* 0x00000000000c7947 */ /* 0x000fec0003800000 */
.L_x_23287:
[----:B------:R0:W5:Y:S01]  /*63a0*/  LDG.E R17, desc[UR36][R4.64] ;  /* 0x0000002404117981 */ /* 0x000162000c1e1900 */
[----:B------:R-:W-:Y:S05]  /*63b0*/  BRA `(.L_x_23263) ;  /* 0x0000000000047947 */ /* 0x000fea0003800000 */
.L_x_23286:
[----:B------:R0:W5:Y:S02]  /*63c0*/  LDG.E R17, desc[UR36][R4.64] ;  /* 0x0000002404117981 */ /* 0x000164000c1e1900 */
.L_x_23263:
        /* <DEDUP_REMOVED lines=18> */
.L_x_23294:
[----:B------:R0:W5:Y:S01]  /*64f0*/  LDG.E.U8 R33, desc[UR36][R4.64] ;  /* 0x0000002404217981 */ /* 0x000162000c1e1100 */
[----:B------:R-:W-:Y:S05]  /*6500*/  BRA `(.L_x_23296) ;  /* 0x0000000c00307947 */ /* 0x000fea0003800000 */
.L_x_23293:
        /* <DEDUP_REMOVED lines=8> */
.L_x_23298:
[----:B------:R0:W5:Y:S01]  /*6590*/  LDG.E R33, desc[UR36][R4.64] ;  /* 0x0000002404217981 */ /* 0x000162000c1e1900 */
[----:B------:R-:W-:Y:S05]  /*65a0*/  BRA `(.L_x_23296) ;  /* 0x0000000c00087947 */ /* 0x000fea0003800000 */
.L_x_23297:
[----:B------:R0:W5:Y:S01]  /*65b0*/  LDG.E.S16 R33, desc[UR36][R4.64] ;  /* 0x0000002404217981 */ /* 0x000162000c1e1700 */
[----:B------:R-:W-:Y:S05]  /*65c0*/  BRA `(.L_x_23296) ;  /* 0x0000000c00007947 */ /* 0x000fea0003800000 */
.L_x_23292:
        /* <DEDUP_REMOVED lines=9> */
.L_x_23300:
[----:B------:R-:W2:Y:S02]  /*6660*/  LDG.E.U16 R4, desc[UR36][R4.64] ;  /* 0x0000002404047981 */ /* 0x000ea4000c1e1500 */
[----:B--2---:R-:W-:-:S06]  /*6670*/  HADD2.F32 R33, -RZ, R4.H0_H0 ;  /* 0x20000004ff217230 */ /* 0x004fcc0000004100 */
[----:B------:R-:W0:Y:S01]  /*6680*/  F2I.FTZ.TRUNC.NTZ R33, R33 ;  /* 0x0000002100217305 */ /* 0x000e22000021f100 */
[----:B------:R-:W-:Y:S05]  /*6690*/  BRA `(.L_x_23296) ;  /* 0x0000000800cc7947 */ /* 0x000fea0003800000 */
.L_x_23299:
        /* <DEDUP_REMOVED lines=9> */
.L_x_23302:
[----:B------:R-:W2:Y:S02]  /*6730*/  LDG.E.U16 R4, desc[UR36][R4.64] ;  /* 0x0000002404047981 */ /* 0x000ea4000c1e1500 */
[----:B--2---:R-:W-:-:S06]  /*6740*/  HADD2.F32 R33, -RZ, R4.H0_H0 ;  /* 0x20000004ff217230 */ /* 0x004fcc0000004100 */
[----:B------:R-:W0:Y:S01]  /*6750*/  F2I.FTZ.TRUNC.NTZ R33, R33 ;  /* 0x0000002100217305 */ /* 0x000e22000021f100 */
[----:B------:R-:W-:Y:S05]  /*6760*/  BRA `(.L_x_23296) ;  /* 0x0000000800987947 */ /* 0x000fea0003800000 */
.L_x_23301:
[----:B------:R-:W2:Y:S02]  /*6770*/  LDG.E.64 R4, desc[UR36][R4.64] ;  /* 0x0000002404047981 */ /* 0x000ea4000c1e1b00 */
[----:B--2---:R0:W2:Y:S02]  /*6780*/  F2I.F64.TRUNC R33, R4 ;  /* 0x0000000400217311 */ /* 0x0040a4000030d100 */
[----:B0-2---:R-:W-:Y:S05]  /*6790*/  BRA `(.L_x_23296) ;  /* 0x00000008008c7947 */ /* 0x005fea0003800000 */
.L_x_23291:
        /* <DEDUP_REMOVED lines=12> */
.L_x_23305:
[----:B------:R-:W2:Y:S02]  /*6860*/  LDG.E.64 R4, desc[UR36][R4.64] ;  /* 0x0000002404047981 */ /* 0x000ea4000c1e1b00 */
[----:B--2---:R0:W2:Y:S02]  /*6870*/  F2I.F64.TRUNC R33, R4 ;  /* 0x0000000400217311 */ /* 0x0040a4000030d100 */
[----:B0-2---:R-:W-:Y:S05]  /*6880*/  BRA `(.L_x_23296) ;  /* 0x0000000800507947 */ /* 0x005fea0003800000 */
.L_x_23304:
        /* <DEDUP_REMOVED lines=26> */
.L_x_23307:
        /* <DEDUP_REMOVED lines=14> */
.L_x_23306:
[----:B------:R-:W2:Y:S02]  /*6b10*/  LDG.E.U16 R33, desc[UR36][R4.64] ;  /* 0x0000002404217981 */ /* 0x000ea4000c1e1500 */
[----:B--2---:R-:W-:-:S06]  /*6b20*/  IMAD.U32 R33, R33, 0x10000, RZ ;  /* 0x0001000021217824 */ /* 0x004fcc00078e00ff */
[----:B------:R-:W0:Y:S01]  /*6b30*/  F2I.FTZ.TRUNC.NTZ R33, R33 ;  /* 0x0000002100217305 */ /* 0x000e22000021f100 */
[----:B------:R-:W-:Y:S05]  /*6b40*/  BRA `(.L_x_23296) ;  /* 0x0000000400a07947 */ /* 0x000fea0003800000 */
.L_x_23303:
        /* <DEDUP_REMOVED lines=10> */
.L_x_23310:
        /* <DEDUP_REMOVED lines=21> */
.L_x_23314:
[----:B------:R-:W-:Y:S05]  /*6d40*/  BSYNC.RECONVERGENT B1 ;  /* 0x0000000000017941 */ /* 0x000fea0003800200 */
.L_x_23313:
[----:B------:R-:W-:Y:S01]  /*6d50*/  IMAD.SHL.U32 R0, R0, 0x100000, RZ ;  /* 0x0010000000007824 */ /* 0x000fe200078e00ff */
[----:B------:R-:W-:-:S04]  /*6d60*/  LEA R3, R3, 0x3b800000, 0x17 ;  /* 0x3b80000003037811 */ /* 0x000fc800078eb8ff */
[----:B------:R-:W-:-:S07]  /*6d70*/  LOP3.LUT R33, R3, R0, R33, 0xfe, !PT ;  /* 0x0000000003217212 */ /* 0x000fce00078efe21 */
.L_x_23312:
[----:B------:R-:W-:Y:S05]  /*6d80*/  BSYNC.RECONVERGENT B0 ;  /* 0x0000000000007941 */ /* 0x000fea0003800200 */
.L_x_23311:
[----:B------:R-:W0:Y:S01]  /*6d90*/  F2I.FTZ.TRUNC.NTZ R33, R33 ;  /* 0x0000002100217305 */ /* 0x000e22000021f100 */
[----:B------:R-:W-:Y:S05]  /*6da0*/  BRA `(.L_x_23296) ;  /* 0x0000000400087947 */ /* 0x000fea0003800000 */
.L_x_23309:
        /* <DEDUP_REMOVED lines=21> */
.L_x_23318:
[----:B------:R-:W-:Y:S05]  /*6f00*/  BSYNC.RECONVERGENT B1 ;  /* 0x0000000000017941 */ /* 0x000fea0003800200 */
.L_x_23317:
[----:B------:R-:W-:Y:S02]  /*6f10*/  SHF.L.U32 R0, R0, 0x15, RZ ;  /* 0x0000001500007819 */ /* 0x000fe400000006ff */
[----:B------:R-:W-:-:S04]  /*6f20*/  LEA R3, R3, 0x37800000, 0x17 ;  /* 0x3780000003037811 */ /* 0x000fc800078eb8ff */
[----:B------:R-:W-:-:S07]  /*6f30*/  LOP3.LUT R33, R3, R0, R33, 0xfe, !PT ;  /* 0x0000000003217212 */ /* 0x000fce00078efe21 */
.L_x_23316:
[----:B------:R-:W-:Y:S05]  /*6f40*/  BSYNC.RECONVERGENT B0 ;  /* 0x0000000000007941 */ /* 0x000fea0003800200 */
.L_x_23315:
[----:B------:R-:W0:Y:S01]  /*6f50*/  F2I.FTZ.TRUNC.NTZ R33, R33 ;  /* 0x0000002100217305 */ /* 0x000e22000021f100 */
[----:B------:R-:W-:Y:S05]  /*6f60*/  BRA `(.L_x_23296) ;  /* 0x0000000000987947 */ /* 0x000fea0003800000 */
.L_x_23308:
        /* <DEDUP_REMOVED lines=14> */
.L_x_23322:
[----:B------:R-:W-:Y:S05]  /*7050*/  BSYNC.RECONVERGENT B0 ;  /* 0x0000000000007941 */ /* 0x000fea0003800200 */
.L_x_23321:
[----:B------:R-:W0:Y:S01]  /*7060*/  F2I.FTZ.TRUNC.NTZ R33, R33 ;  /* 0x0000002100217305 */ /* 0x000e22000021f100 */
[----:B------:R-:W-:Y:S05]  /*7070*/  BRA `(.L_x_23296) ;  /* 0x0000000000547947 */ /* 0x000fea0003800000 */
.L_x_23295:
        /* <DEDUP_REMOVED lines=16> */
.L_x_23323:
[----:B------:R-:W-:Y:S01]  /*7180*/  IMAD.MOV.U32 R33, RZ, RZ, RZ ;  /* 0x000000ffff217224 */ /* 0x000fe200078e00ff */
[----:B------:R-:W-:Y:S06]  /*7190*/  BRA `(.L_x_23296) ;  /* 0x00000000000c7947 */ /* 0x000fec0003800000 */
.L_x_23320:
[----:B------:R0:W5:Y:S01]  /*71a0*/  LDG.E R33, desc[UR36][R4.64] ;  /* 0x0000002404217981 */ /* 0x000162000c1e1900 */
[----:B------:R-:W-:Y:S05]  /*71b0*/  BRA `(.L_x_23296) ;  /* 0x0000000000047947 */ /* 0x000fea0003800000 */
.L_x_23319:
[----:B------:R0:W5:Y:S02]  /*71c0*/  LDG.E R33, desc[UR36][R4.64] ;  /* 0x0000002404217981 */ /* 0x000164000c1e1900 */
.L_x_23296:
        /* <DEDUP_REMOVED lines=18> */
.L_x_23327:
[----:B------:R0:W5:Y:S01]  /*72f0*/  LDG.E.U8 R32, desc[UR36][R4.64] ;  /* 0x0000002404207981 */ /* 0x000162000c1e1100 */
[----:B------:R-:W-:Y:S05]  /*7300*/  BRA `(.L_x_23329) ;  /* 0x0000000c00307947 */ /* 0x000fea0003800000 */
.L_x_23326:
        /* <DEDUP_REMOVED lines=8> */
.L_x_23331:
[----:B------:R0:W5:Y:S01]  /*7390*/  LDG.E R32, desc[UR36][R4.64] ;  /* 0x0000002404207981 */ /* 0x000162000c1e1900 */
[----:B------:R-:W-:Y:S05]  /*73a0*/  BRA `(.L_x_23329) ;  /* 0x0000000c00087947 */ /* 0x000fea0003800000 */
.L_x_23330:
[----:B------:R0:W5:Y:S01]  /*73b0*/  LDG.E.S16 R32, desc[UR36][R4.64] ;  /* 0x0000002404207981 */ /* 0x000162000c1e1700 */
[----:B------:R-:W-:Y:S05]  /*73c0*/  BRA `(.L_x_23329) ;  /* 0x0000000c00007947 */ /* 0x000fea0003800000 */
.L_x_23325:
        /* <DEDUP_REMOVED lines=9> */
.L_x_23333:
[----:B------:R-:W2:Y:S02]  /*7460*/  LDG.E.U16 R4, desc[UR36][R4.64] ;  /* 0x0000002404047981 */ /* 0x000ea4000c1e1500 */
[----:B--2---:R-:W-:-:S06]  /*7470*/  HADD2.F32 R32, -RZ, R4.H0_H0 ;  /* 0x20000004ff207230 */ /* 0x004fcc0000004100 */
[----:B------:R-:W0:Y:S01]  /*7480*/  F2I.FTZ.TRUNC.NTZ R32, R32 ;  /* 0x0000002000207305 */ /* 0x000e22000021f100 */
[----:B------:R-:W-:Y:S05]  /*7490*/  BRA `(.L_x_23329) ;  /* 0x0000000800cc7947 */ /* 0x000fea0003800000 */
.L_x_23332:
        /* <DEDUP_REMOVED lines=9> */
.L_x_23335:
[----:B------:R-:W2:Y:S02]  /*7530*/  LDG.E.U16 R4, desc[UR36][R4.64] ;  /* 0x0000002404047981 */ /* 0x000ea4000c1e1500 */
[----:B--2---:R-:W-:-:S06]  /*7540*/  HADD2.F32 R32, -RZ, R4.H0_H0 ;  /* 0x20000004ff207230 */ /* 0x004fcc0000004100 */
[----:B------:R-:W0:Y:S01]  /*7550*/  F2I.FTZ.TRUNC.NTZ R32, R32 ;  /* 0x0000002000207305 */ /* 0x000e22000021f100 */
[----:B------:R-:W-:Y:S05]  /*7560*/  BRA `(.L_x_23329) ;  /* 0x0000000800987947 */ /* 0x000fea0003800000 */
.L_x_23334:
[----:B------:R-:W2:Y:S02]  /*7570*/  LDG.E.64 R4, desc[UR36][R4.64] ;  /* 0x0000002404047981 */ /* 0x000ea4000c1e1b00 */
[----:B--2---:R0:W2:Y:S02]  /*7580*/  F2I.F64.TRUNC R32, R4 ;  /* 0x0000000400207311 */ /* 0x0040a4000030d100 */
[----:B0-2---:R-:W-:Y:S05]  /*7590*/  BRA `(.L_x_23329) ;  /* 0x00000008008c7947 */ /* 0x005fea0003800000 */
.L_x_23324:
        /* <DEDUP_REMOVED lines=12> */
.L_x_23338:
[----:B------:R-:W2:Y:S02]  /*7660*/  LDG.E.64 R4, desc[UR36][R4.64] ;  /* 0x0000002404047981 */ /* 0x000ea4000c1e1b00 */
[----:B--2---:R0:W2:Y:S02]  /*7670*/  F2I.F64.TRUNC R32, R4 ;  /* 0x0000000400207311 */ /* 0x0040a4000030d100 */
[----:B0-2---:R-:W-:Y:S05]  /*7680*/  BRA `(.L_x_23329) ;  /* 0x0000000800507947 */ /* 0x005fea0003800000 */
.L_x_23337:
        /* <DEDUP_REMOVED lines=26> */
.L_x_23340:
        /* <DEDUP_REMOVED lines=14> */
.L_x_23339:
[----:B------:R-:W2:Y:S02]  /*7910*/  LDG.E.U16 R32, desc[UR36][R4.64] ;  /* 0x0000002404207981 */ /* 0x000ea4000c1e1500 */
[----:B--2---:R-:W-:-:S06]  /*7920*/  IMAD.U32 R32, R32, 0x10000, RZ ;  /* 0x0001000020207824 */ /* 0x004fcc00078e00ff */
[----:B------:R-:W0:Y:S01]  /*7930*/  F2I.FTZ.TRUNC.NTZ R32, R32 ;  /* 0x0000002000207305 */ /* 0x000e22000021f100 */
[----:B------:R-:W-:Y:S05]  /*7940*/  BRA `(.L_x_23329) ;  /* 0x0000000400a07947 */ /* 0x000fea0003800000 */
.L_x_23336:
        /* <DEDUP_REMOVED lines=10> */
.L_x_23343:
        /* <DEDUP_REMOVED lines=21> */
.L_x_23347:
[----:B------:R-:W-:Y:S05]  /*7b40*/  BSYNC.RECONVERGENT B1 ;  /* 0x0000000000017941 */ /* 0x000fea0003800200 */
.L_x_23346:
[----:B------:R-:W-:Y:S01]  /*7b50*/  IMAD.SHL.U32 R0, R0, 0x100000, RZ ;  /* 0x0010000000007824 */ /* 0x000fe200078e00ff */
[----:B------:R-:W-:-:S04]  /*7b60*/  LEA R3, R3, 0x3b800000, 0x17 ;  /* 0x3b80000003037811 */ /* 0x000fc800078eb8ff */
[----:B------:R-:W-:-:S07]  /*7b70*/  LOP3.LUT R32, R3, R0, R7, 0xfe, !PT ;  /* 0x0000000003207212 */ /* 0x000fce00078efe07 */
.L_x_23345:
[----:B------:R-:W-:Y:S05]  /*7b80*/  BSYNC.RECONVERGENT B0 ;  /* 0x0000000000007941 */ /* 0x000fea0003800200 */
.L_x_23344:
[----:B------:R-:W0:Y:S01]  /*7b90*/  F2I.FTZ.TRUNC.NTZ R32, R32 ;  /* 0x0000002000207305 */ /* 0x000e22000021f100 */
[----:B------:R-:W-:Y:S05]  /*7ba0*/  BRA `(.L_x_23329) ;  /* 0x0000000400087947 */ /* 0x000fea0003800000 */
.L_x_23342:
        /* <DEDUP_REMOVED lines=21> */
.L_x_23351:
[----:B------:R-:W-:Y:S05]  /*7d00*/  BSYNC.RECONVERGENT B1 ;  /* 0x0000000000017941 */ /* 0x000fea0003800200 */
.L_x_23350:
[----:B------:R-:W-:Y:S01]  /*7d10*/  IMAD.SHL.U32 R0, R0, 0x200000, RZ ;  /* 0x0020000000007824 */ /* 0x000fe200078e00ff */
[----:B------:R-:W-:-:S04]  /*7d20*/  LEA R3, R3, 0x37800000, 0x17 ;  /* 0x3780000003037811 */ /* 0x000fc800078eb8ff */
[----:B------:R-:W-:-:S07]  /*7d30*/  LOP3.LUT R32, R3, R0, R7, 0xfe, !PT ;  /* 0x0000000003207212 */ /* 0x000fce00078efe07 */
.L_x_23349:
[----:B------:R-:W-:Y:S05]  /*7d40*/  BSYNC.RECONVERGENT B0 ;  /* 0x0000000000007941 */ /* 0x000fea0003800200 */
.L_x_23348:
[----:B------:R-:W0:Y:S01]  /*7d50*/  F2I.FTZ.TRUNC.NTZ R32, R32 ;  /* 0x0000002000207305 */ /* 0x000e22000021f100 */
[----:B------:R-:W-:Y:S05]  /*7d60*/  BRA `(.L_x_23329) ;  /* 0x0000000000987947 */ /* 0x000fea0003800000 */
.L_x_23341:
        /* <DEDUP_REMOVED lines=14> */
.L_x_23355:
[----:B------:R-:W-:Y:S05]  /*7e50*/  BSYNC.RECONVERGENT B0 ;  /* 0x0000000000007941 */ /* 0x000fea0003800200 */
.L_x_23354:
[----:B------:R-:W0:Y:S01]  /*7e60*/  F2I.FTZ.TRUNC.NTZ R32, R32 ;  /* 0x0000002000207305 */ /* 0x000e22000021f100 */
[----:B------:R-:W-:Y:S05]  /*7e70*/  BRA `(.L_x_23329) ;  /* 0x0000000000547947 */ /* 0x000fea0003800000 */
.L_x_23328:
        /* <DEDUP_REMOVED lines=16> */
.L_x_23356:
[----:B------:R-:W-:Y:S01]  /*7f80*/  HFMA2 R32, -RZ, RZ, 0, 0 ;  /* 0x00000000ff207431 */ /* 0x000fe200000001ff */
[----:B------:R-:W-:Y:S06]  /*7f90*/  BRA `(.L_x_23329) ;  /* 0x00000000000c7947 */ /* 0x000fec0003800000 */
.L_x_23353:
[----:B------:R0:W5:Y:S01]  /*7fa0*/  LDG.E R32, desc[UR36][R4.64] ;  /* 0x0000002404207981 */ /* 0x000162000c1e1900 */
[----:B------:R-:W-:Y:S05]  /*7fb0*/  BRA `(.L_x_23329) ;  /* 0x0000000000047947 */ /* 0x000fea0003800000 */
.L_x_23352:
[----:B------:R0:W5:Y:S02]  /*7fc0*/  LDG.E R32, desc[UR36][R4.64] ;  /* 0x0000002404207981 */ /* 0x000164000c1e1900 */
.L_x_23329:
        /* <DEDUP_REMOVED lines=18> */
.L_x_23360:
[----:B------:R0:W5:Y:S01]  /*80f0*/  LDG.E.U8 R46, desc[UR36][R4.64] ;  /* 0x00000024042e7981 */ /* 0x000162000c1e1100 */
[----:B------:R-:W-:Y:S05]  /*8100*/  BRA `(.L_x_23362) ;  /* 0x0000000c00307947 */ /* 0x000fea0003800000 */
.L_x_23359:
        /* <DEDUP_REMOVED lines=8> */
.L_x_23364:
[----:B------:R0:W5:Y:S01]  /*8190*/  LDG.E R46, desc[UR36][R4.64] ;  /* 0x00000024042e7981 */ /* 0x000162000c1e1900 */
[----:B------:R-:W-:Y:S05]  /*81a0*/  BRA `(.L_x_23362) ;  /* 0x0000000c00087947 */ /* 0x000fea0003800000 */
.L_x_23363:
[----:B------:R0:W5:Y:S01]  /*81b0*/  LDG.E.S16 R46, desc[UR36][R4.64] ;  /* 0x00000024042e7981 */ /* 0x000162000c1e1700 */
[----:B------:R-:W-:Y:S05]  /*81c0*/  BRA `(.L_x_23362) ;  /* 0x0000000c00007947 */ /* 0x000fea0003800000 */
.L_x_23358:
        /* <DEDUP_REMOVED lines=9> */
.L_x_23366:
[----:B------:R-:W2:Y:S02]  /*8260*/  LDG.E.U16 R4, desc[UR36][R4.64] ;  /* 0x0000002404047981 */ /* 0x000ea4000c1e1500 */
[----:B--2---:R-:W-:-:S06]  /*8270*/  HADD2.F32 R46, -RZ, R4.H0_H0 ;  /* 0x20000004ff2e7230 */ /* 0x004fcc0000004100 */
[----:B------:R-:W0:Y:S01]  /*8280*/  F2I.FTZ.TRUNC.NTZ R46, R46 ;  /* 0x0000002e002e7305 */ /* 0x000e22000021f100 */
[----:B------:R-:W-:Y:S05]  /*8290*/  BRA `(.L_x_23362) ;  /* 0x0000000800cc7947 */ /* 0x000fea0003800000 */
.L_x_23365:
        /* <DEDUP_REMOVED lines=9> */
.L_x_23368:
[----:B------:R-:W2:Y:S02]  /*8330*/  LDG.E.U16 R4, desc[UR36][R4.64] ;  /* 0x0000002404047981 */ /* 0x000ea4000c1e1500 */
[----:B--2---:R-:W-:-:S06]  /*8340*/  HADD2.F32 R46, -RZ, R4.H0_H0 ;  /* 0x20000004ff2e7230 */ /* 0x004fcc0000004100 */
[----:B------:R-:W0:Y:S01]  /*8350*/  F2I.FTZ.TRUNC.NTZ R46, R46 ;  /* 0x0000002e002e7305 */ /* 0x000e22000021f100 */
[----:B------:R-:W-:Y:S05]  /*8360*/  BRA `(.L_x_23362) ;  /* 0x0000000800987947 */ /* 0x000fea0003800000 */
.L_x_23367:
[----:B------:R-:W2:Y:S02]  /*8370*/  LDG.E.64 R4, desc[UR36][R4.64] ;  /* 0x0000002404047981 */ /* 0x000ea4000c1e1b00 */
[----:B--2---:R0:W2:Y:S02]  /*8380*/  F2I.F64.TRUNC R46, R4 ;  /* 0x00000004002e7311 */ /* 0x0040a4000030d100 */
[----:B0-2---:R-:W-:Y:S05]  /*8390*/  BRA `(.L_x_23362) ;  /* 0x00000008008c7947 */ /* 0x005fea0003800000 */
.L_x_23357:
        /* <DEDUP_REMOVED lines=12> */
.L_x_23371:
[----:B------:R-:W2:Y:S02]  /*8460*/  LDG.E.64 R4, desc[UR36][R4.64] ;  /* 0x0000002404047981 */ /* 0x000ea4000c1e1b00 */
[----:B--2---:R0:W2:Y:S02]  /*8470*/  F2I.F64.TRUNC R46, R4 ;  /* 0x00000004002e7311 */ /* 0x0040a4000030d100 */
[----:B0-2---:R-:W-:Y:S05]  /*8480*/  BRA `(.L_x_23362) ;  /* 0x0000000800507947 */ /* 0x005fea0003800000 */
.L_x_23370:
        /* <DEDUP_REMOVED lines=26> */
.L_x_23373:
        /* <DEDUP_REMOVED lines=14> */
.L_x_23372:
[----:B------:R-:W2:Y:S02]  /*8710*/  LDG.E.U16 R46, desc[UR36][R4.64] ;  /* 0x00000024042e7981 */ /* 0x000ea4000c1e1500 */
[----:B--2---:R-:W-:-:S06]  /*8720*/  SHF.L.U32 R46, R46, 0x10, RZ ;  /* 0x000000102e2e7819 */ /* 0x004fcc00000006ff */
[----:B------:R-:W0:Y:S01]  /*8730*/  F2I.FTZ.TRUNC.NTZ R46, R46 ;  /* 0x0000002e002e7305 */ /* 0x000e22000021f100 */
[----:B------:R-:W-:Y:S05]  /*8740*/  BRA `(.L_x_23362) ;  /* 0x0000000400a07947 */ /* 0x000fea0003800000 */
.L_x_23369:
        /* <DEDUP_REMOVED lines=10> */
.L_x_23376:
        /* <DEDUP_REMOVED lines=21> */
.L_x_23380:
[----:B------:R-:W-:Y:S05]  /*8940*/  BSYNC.RECONVERGENT B1 ;  /* 0x0000000000017941 */ /* 0x000fea0003800200 */
.L_x_23379:
[----:B------:R-:W-:Y:S01]  /*8950*/  IMAD.SHL.U32 R0, R0, 0x100000, RZ ;  /* 0x0010000000007824 */ /* 0x000fe200078e00ff */
[----:B------:R-:W-:-:S04]  /*8960*/  LEA R3, R3, 0x3b800000, 0x17 ;  /* 0x3b80000003037811 */ /* 0x000fc800078eb8ff */
[----:B------:R-:W-:-:S07]  /*8970*/  LOP3.LUT R46, R3, R0, R7, 0xfe, !PT ;  /* 0x00000000032e7212 */ /* 0x000fce00078efe07 */
.L_x_23378:
[----:B------:R-:W-:Y:S05]  /*8980*/  BSYNC.RECONVERGENT B0 ;  /* 0x0000000000007941 */ /* 0x000fea0003800200 */
.L_x_23377:
[----:B------:R-:W2:Y:S01]  /*8990*/  F2I.FTZ.TRUNC.NTZ R46, R46 ;  /* 0x0000002e002e7305 */ /* 0x000ea2000021f100 */
[----:B------:R-:W-:Y:S05]  /*89a0*/  BRA `(.L_x_23362) ;  /* 0x0000000400087947 */ /* 0x000fea0003800000 */
.L_x_23375:
        /* <DEDUP_REMOVED lines=21> */
.L_x_23384:
[----:B------:R-:W-:Y:S05]  /*8b00*/  BSYNC.RECONVERGENT B1 ;  /* 0x0000000000017941 */ /* 0x000fea0003800200 */
.L_x_23383:
[----:B------:R-:W-:Y:S01]  /*8b10*/  IMAD.SHL.U32 R0, R0, 0x200000, RZ ;  /* 0x0020000000007824 */ /* 0x000fe200078e00ff */
[----:B------:R-:W-:-:S04]  /*8b20*/  LEA R3, R3, 0x37800000, 0x17 ;  /* 0x3780000003037811 */ /* 0x000fc800078eb8ff */
[----:B------:R-:W-:-:S07]  /*8b30*/  LOP3.LUT R46, R3, R0, R7, 0xfe, !PT ;  /* 0x00000000032e7212 */ /* 0x000fce00078efe07 */
.L_x_23382:
[----:B------:R-:W-:Y:S05]  /*8b40*/  BSYNC.RECONVERGENT B0 ;  /* 0x0000000000007941 */ /* 0x000fea0003800200 */
.L_x_23381:
[----:B------:R-:W0:Y:S01]  /*8b50*/  F2I.FTZ.TRUNC.NTZ R46, R46 ;  /* 0x0000002e002e7305 */ /* 0x000e22000021f100 */
[----:B------:R-:W-:Y:S05]  /*8b60*/  BRA `(.L_x_23362) ;  /* 0x0000000000987947 */ /* 0x000fea0003800000 */
.L_x_23374:
        /* <DEDUP_REMOVED lines=14> */
.L_x_23388:
[----:B------:R-:W-:Y:S05]  /*8c50*/  BSYNC.RECONVERGENT B0 ;  /* 0x0000000000007941 */ /* 0x000fea0003800200 */
.L_x_23387:
[----:B------:R-:W0:Y:S01]  /*8c60*/  F2I.FTZ.TRUNC.NTZ R46, R46 ;  /* 0x0000002e002e7305 */ /* 0x000e22000021f100 */
[----:B------:R-:W-:Y:S05]  /*8c70*/  BRA `(.L_x_23362) ;  /* 0x0000000000547947 */ /* 0x000fea0003800000 */
.L_x_23361:
        /* <DEDUP_REMOVED lines=16> */
.L_x_23389:
[----:B------:R-:W-:Y:S01]  /*8d80*/  IMAD.MOV.U32 R46, RZ, RZ, RZ ;  /* 0x000000ffff2e7224 */ /* 0x000fe200078e00ff */
[----:B------:R-:W-:Y:S06]  /*8d90*/  BRA `(.L_x_23362) ;  /* 0x00000000000c7947 */ /* 0x000fec0003800000 */
.L_x_23386:
[----:B------:R0:W5:Y:S01]  /*8da0*/  LDG.E R46, desc[UR36][R4.64] ;  /* 0x00000024042e7981 */ /* 0x000162000c1e1900 */
[----:B------:R-:W-:Y:S05]  /*8db0*/  BRA `(.L_x_23362) ;  /* 0x0000000000047947 */ /* 0x000fea0003800000 */
.L_x_23385:
[----:B------:R0:W5:Y:S02]  /*8dc0*/  LDG.E R46, desc[UR36][R4.64] ;  /* 0x00000024042e7981 */ /* 0x000164000c1e1900 */
.L_x_23362:
[----:B------:R-:W-:Y:S02]  /*8dd0*/  IADD3 R25, PT, PT, R25, 0x80, RZ ;  /* 0x0000008019197810 */ /* 0x000fe40007ffe0ff */
[----:B0-2--5:R-:W-:-:S07]  /*8de0*/  SHF.R.S32.HI R47, RZ, 0x1f, R46 ;  /* 0x0000001fff2f7819 */ /* 0x025fce000001142e */
.L_x_23224:
[----:B------:R-:W-:Y:S05]  /*8df0*/  BSYNC.RECONVERGENT B6 ;  /* 0x0000000000067941 */ /* 0x000fea0003800200 */
.L_x_23223:
        /* <DEDUP_REMOVED lines=26> */
.L_x_23395:
[----:B------:R0:W5:Y:S01]  /*8fa0*/  LDG.E.U8 R35, desc[UR36][R4.64] ;  /* 0x0000002404237981 */ /* 0x000162000c1e1100 */
[----:B------:R-:W-:Y:S05]  /*8fb0*/  BRA `(.L_x_23397) ;  /* 0x0000000c00307947 */ /* 0x000fea0003800000 */
.L_x_23394:
        /* <DEDUP_REMOVED lines=8> */
.L_x_23399:
[----:B------:R0:W5:Y:S01]  /*9040*/  LDG.E R35, desc[UR36][R4.64] ;  /* 0x0000002404237981 */ /* 0x000162000c1e1900 */
[----:B------:R-:W-:Y:S05]  /*9050*/  BRA `(.L_x_23397) ;  /* 0x0000000c00087947 */ /* 0x000fea0003800000 */
.L_x_23398:
[----:B------:R0:W5:Y:S01]  /*9060*/  LDG.E.S16 R35, desc[UR36][R4.64] ;  /* 0x0000002404237981 */ /* 0x000162000c1e1700 */
[----:B------:R-:W-:Y:S05]  /*9070*/  BRA `(.L_x_23397) ;  /* 0x0000000c00007947 */ /* 0x000fea0003800000 */
.L_x_23393:
        /* <DEDUP_REMOVED lines=9> */
.L_x_23401:
[----:B------:R-:W2:Y:S02]  /*9110*/  LDG.E.U16 R4, desc[UR36][R4.64] ;  /* 0x0000002404047981 */ /* 0x000ea4000c1e1500 */
[----:B--2---:R-:W-:-:S06]  /*9120*/  HADD2.F32 R35, -RZ, R4.H0_H0 ;  /* 0x20000004ff237230 */ /* 0x004fcc0000004100 */
[----:B------:R-:W0:Y:S01]  /*9130*/  F2I.FTZ.TRUNC.NTZ R35, R35 ;  /* 0x0000002300237305 */ /* 0x000e22000021f100 */
[----:B------:R-:W-:Y:S05]  /*9140*/  BRA `(.L_x_23397) ;  /* 0x0000000800cc7947 */ /* 0x000fea0003800000 */
.L_x_23400:
        /* <DEDUP_REMOVED lines=9> */
.L_x_23403:
[----:B------:R-:W2:Y:S02]  /*91e0*/  LDG.E.U16 R4, desc[UR36][R4.64] ;  /* 0x0000002404047981 */ /* 0x000ea4000c1e1500 */
[----:B--2---:R-:W-:-:S06]  /*91f0*/  HADD2.F32 R35, -RZ, R4.H0_H0 ;  /* 0x20000004ff237230 */ /* 0x004fcc0000004100 */
[----:B------:R-:W0:Y:S01]  /*9200*/  F2I.FTZ.TRUNC.NTZ R35, R35 ;  /* 0x0000002300237305 */ /* 0x000e22000021f100 */
[----:B------:R-:W-:Y:S05]  /*9210*/  BRA `(.L_x_23397) ;  /* 0x0000000800987947 */ /* 0x000fea0003800000 */
.L_x_23402:
[----:B------:R-:W2:Y:S02]  /*9220*/  LDG.E.64 R4, desc[UR36][R4.64] ;  /* 0x0000002404047981 */ /* 0x000ea4000c1e1b00 */
[----:B--2---:R0:W2:Y:S02]  /*9230*/  F2I.F64.TRUNC R35, R4 ;  /* 0x0000000400237311 */ /* 0x0040a4000030d100 */
[----:B0-2---:R-:W-:Y:S05]  /*9240*/  BRA `(.L_x_23397) ;  /* 0x00000008008c7947 */ /* 0x005fea0003800000 */
.L_x_23392:
        /* <DEDUP_REMOVED lines=12> */
.L_x_23406:
[----:B------:R-:W2:Y:S02]  /*9310*/  LDG.E.64 R4, desc[UR36][R4.64] ;  /* 0x0000002404047981 */ /* 0x000ea4000c1e1b00 */
[----:B--2---:R0:W2:Y:S02]  /*9320*/  F2I.F64.TRUNC R35, R4 ;  /* 0x0000000400237311 */ /* 0x0040a4000030d100 */
[----:B0-2---:R-:W-:Y:S05]  /*9330*/  BRA `(.L_x_23397) ;  /* 0x0000000800507947 */ /* 0x005fea0003800000 */
.L_x_23405:
        /* <DEDUP_REMOVED lines=26> */
.L_x_23408:
        /* <DEDUP_REMOVED lines=14> */
.L_x_23407:
[----:B------:R-:W2:Y:S02]  /*95c0*/  LDG.E.U16 R35, desc[UR36][R4.64] ;  /* 0x0000002404237981 */ /* 0x000ea4000c1e1500 */
[----:B--2---:R-:W-:-:S06]  /*95d0*/  IMAD.U32 R35, R35, 0x10000, RZ ;  /* 0x0001000023237824 */ /* 0x004fcc00078e00ff */
[----:B------:R-:W0:Y:S01]  /*95e0*/  F2I.FTZ.TRUNC.NTZ R35, R35 ;  /* 0x0000002300237305 */ /* 0x000e22000021f100 */
[----:B------:R-:W-:Y:S05]  /*95f0*/  BRA `(.L_x_23397) ;  /* 0x0000000400a07947 */ /* 0x000fea0003800000 */
.L_x_23404:
        /* <DEDUP_REMOVED lines=10> */
.L_x_23411:
        /* <DEDUP_REMOVED lines=21> */
.L_x_23415:
[----:B------:R-:W-:Y:S05]  /*97f0*/  BSYNC.RECONVERGENT B1 ;  /* 0x0000000000017941 */ /* 0x000fea0003800200 */
.L_x_23414:
[----:B------:R-:W-:Y:S02]  /*9800*/  SHF.L.U32 R0, R0, 0x14, RZ ;  /* 0x0000001400007819 */ /* 0x000fe400000006ff */
[----:B------:R-:W-:-:S04]  /*9810*/  LEA R3, R3, 0x3b800000, 0x17 ;  /* 0x3b80000003037811 */ /* 0x000fc800078eb8ff */
[----:B------:R-:W-:-:S07]  /*9820*/  LOP3.LUT R35, R3, R0, R35, 0xfe, !PT ;  /* 0x0000000003237212 */ /* 0x000fce00078efe23 */
.L_x_23413:
[----:B------:R-:W-:Y:S05]  /*9830*/  BSYNC.RECONVERGENT B0 ;  /* 0x0000000000007941 */ /* 0x000fea0003800200 */
.L_x_23412:
[----:B------:R-:W0:Y:S01]  /*9840*/  F2I.FTZ.TRUNC.NTZ R35, R35 ;  /* 0x0000002300237305 */ /* 0x000e22000021f100 */
[----:B------:R-:W-:Y:S05]  /*9850*/  BRA `(.L_x_23397) ;  /* 0x0000000400087947 */ /* 0x000fea0003800000 */
.L_x_23410:
        /* <DEDUP_REMOVED lines=21> */
.L_x_23419:
[----:B------:R-:W-:Y:S05]  /*99b0*/  BSYNC.RECONVERGENT B1 ;  /* 0x0000000000017941 */ /* 0x000fea0003800200 */
.L_x_23418:
[----:B------:R-:W-:Y:S01]  /*99c0*/  IMAD.SHL.U32 R0, R0, 0x200000, RZ ;  /* 0x0020000000007824 */ /* 0x000fe200078e00ff */
[----:B------:R-:W-:-:S04]  /*99d0*/  LEA R3, R3, 0x37800000, 0x17 ;  /* 0x3780000003037811 */ /* 0x000fc800078eb8ff */
[----:B------:R-:W-:-:S07]  /*99e0*/  LOP3.LUT R35, R3, R0, R35, 0xfe, !PT ;  /* 0x0000000003237212 */ /* 0x000fce00078efe23 */
.L_x_23417:
[----:B------:R-:W-:Y:S05]  /*99f0*/  BSYNC.RECONVERGENT B0 ;  /* 0x0000000000007941 */ /* 0x000fea0003800200 */
.L_x_23416:
[----:B------:R-:W0:Y:S01]  /*9a00*/  F2I.FTZ.TRUNC.NTZ R35, R35 ;  /* 0x0000002300237305 */ /* 0x000e22000021f100 */
[----:B------:R-:W-:Y:S05]  /*9a10*/  BRA `(.L_x_23397) ;  /* 0x0000000000987947 */ /* 0x000fea0003800000 */
.L_x_23409:
        /* <DEDUP_REMOVED lines=14> */
.L_x_23423:
[----:B------:R-:W-:Y:S05]  /*9b00*/  BSYNC.RECONVERGENT B0 ;  /* 0x0000000000007941 */ /* 0x000fea0003800200 */
.L_x_23422:
[----:B------:R-:W0:Y:S01]  /*9b10*/  F2I.FTZ.TRUNC.NTZ R35, R35 ;  /* 0x0000002300237305 */ /* 0x000e22000021f100 */
[----:B------:R-:W-:Y:S05]  /*9b20*/  BRA `(.L_x_23397) ;  /* 0x0000000000547947 */ /* 0x000fea0003800000 */
.L_x_23396:
        /* <DEDUP_REMOVED lines=16> */
.L_x_23424:
[----:B------:R-:W-:Y:S01]  /*9c30*/  IMAD.MOV.U32 R35, RZ, RZ, RZ ;  /* 0x000000ffff237224 */ /* 0x000fe200078e00ff */
[----:B------:R-:W-:Y:S06]  /*9c40*/  BRA `(.L_x_23397) ;  /* 0x00000000000c7947 */ /* 0x000fec0003800000 */
.L_x_23421:
[----:B------:R0:W5:Y:S01]  /*9c50*/  LDG.E R35, desc[UR36][R4.64] ;  /* 0x0000002404237981 */ /* 0x000162000c1e1900 */
[----:B------:R-:W-:Y:S05]  /*9c60*/  BRA `(.L_x_23397) ;  /* 0x0000000000047947 */ /* 0x000fea0003800000 */
.L_x_23420:
[----:B------:R0:W5:Y:S02]  /*9c70*/  LDG.E R35, desc[UR36][R4.64] ;  /* 0x0000002404237981 */ /* 0x000164000c1e1900 */
.L_x_23397:
        /* <DEDUP_REMOVED lines=18> */
.L_x_23428:
[----:B------:R0:W5:Y:S01]  /*9da0*/  LDG.E.U8 R34, desc[UR36][R4.64] ;  /* 0x0000002404227981 */ /* 0x000162000c1e1100 */
[----:B------:R-:W-:Y:S05]  /*9db0*/  BRA `(.L_x_23430) ;  /* 0x0000000c00307947 */ /* 0x000fea0003800000 */
.L_x_23427:
        /* <DEDUP_REMOVED lines=8> */
.L_x_23432:
[----:B------:R0:W5:Y:S01]  /*9e40*/  LDG.E R34, desc[UR36][R4.64] ;  /* 0x0000002404227981 */ /* 0x000162000c1e1900 */
[----:B------:R-:W-:Y:S05]  /*9e50*/  BRA `(.L_x_23430) ;  /* 0x0000000c00087947 */ /* 0x000fea0003800000 */
.L_x_23431:
[----:B------:R0:W5:Y:S01]  /*9e60*/  LDG.E.S16 R34, desc[UR36][R4.64] ;  /* 0x0000002404227981 */ /* 0x000162000c1e1700 */
[----:B------:R-:W-:Y:S05]  /*9e70*/  BRA `(.L_x_23430) ;  /* 0x0000000c00007947 */ /* 0x000fea0003800000 */
.L_x_23426:
        /* <DEDUP_REMOVED lines=9> */
.L_x_23434:
[----:B------:R-:W2:Y:S02]  /*9f10*/  LDG.E.U16 R4, desc[UR36][R4.64] ;  /* 0x0000002404047981 */ /* 0x000ea4000c1e1500 */
[----:B--2---:R-:W-:-:S06]  /*9f20*/  HADD2.F32 R34, -RZ, R4.H0_H0 ;  /* 0x20000004ff227230 */ /* 0x004fcc0000004100 */
[----:B------:R-:W0:Y:S01]  /*9f30*/  F2I.FTZ.TRUNC.NTZ R34, R34 ;  /* 0x0000002200227305 */ /* 0x000e22000021f100 */
[----:B------:R-:W-:Y:S05]  /*9f40*/  BRA `(.L_x_23430) ;  /* 0x0000000800cc7947 */ /* 0x000fea0003800000 */
.L_x_23433:
        /* <DEDUP_REMOVED lines=9> */
.L_x_23436:
[----:B------:R-:W2:Y:S02]  /*9fe0*/  LDG.E.U16 R4, desc[UR36][R4.64] ;  /* 0x0000002404047981 */ /* 0x000ea4000c1e1500 */
[----:B--2---:R-:W-:-:S06]  /*9ff0*/  HADD2.F32 R34, -RZ, R4.H0_H0 ;  /* 0x20000004ff227230 */ /* 0x004fcc0000004100 */
[----:B------:R-:W0:Y:S01]  /*a000*/  F2I.FTZ.TRUNC.NTZ R34, R34 ;  /* 0x0000002200227305 */ /* 0x000e22000021f100 */
[----:B------:R-:W-:Y:S05]  /*a010*/  BRA `(.L_x_23430) ;  /* 0x0000000800987947 */ /* 0x000fea0003800000 */
.L_x_23435:
[----:B------:R-:W2:Y:S02]  /*a020*/  LDG.E.64 R4, desc[UR36][R4.64] ;  /* 0x0000002404047981 */ /* 0x000ea4000c1e1b00 */
[----:B--2---:R0:W1:Y:S02]  /*a030*/  F2I.F64.TRUNC R34, R4 ;  /* 0x0000000400227311 */ /* 0x004064000030d100 */
[----:B01----:R-:W-:Y:S05]  /*a040*/  BRA `(.L_x_23430) ;  /* 0x00000008008c7947 */ /* 0x003fea0003800000 */
.L_x_23425:
        /* <DEDUP_REMOVED lines=12> */
.L_x_23439:
[----:B------:R-:W2:Y:S02]  /*a110*/  LDG.E.64 R4, desc[UR36][R4.64] ;  /* 0x0000002404047981 */ /* 0x000ea4000c1e1b00 */
[----:B--2---:R0:W1:Y:S02]  /*a120*/  F2I.F64.TRUNC R34, R4 ;  /* 0x0000000400227311 */ /* 0x004064000030d100 */
[----:B01----:R-:W-:Y:S05]  /*a130*/  BRA `(.L_x_23430) ;  /* 0x0000000800507947 */ /* 0x003fea0003800000 */
.L_x_23438:
        /* <DEDUP_REMOVED lines=26> */
.L_x_23441:
        /* <DEDUP_REMOVED lines=14> */
.L_x_23440:
[----:B------:R-:W2:Y:S02]  /*a3c0*/  LDG.E.U16 R34, desc[UR36][R4.64] ;  /* 0x0000002404227981 */ /* 0x000ea4000c1e1500 */
[----:B--2---:R-:W-:-:S06]  /*a3d0*/  IMAD.U32 R34, R34, 0x10000, RZ ;  /* 0x0001000022227824 */ /* 0x004fcc00078e00ff */
[----:B------:R-:W0:Y:S01]  /*a3e0*/  F2I.FTZ.TRUNC.NTZ R34, R34 ;  /* 0x0000002200227305 */ /* 0x000e22000021f100 */
[----:B------:R-:W-:Y:S05]  /*a3f0*/  BRA `(.L_x_23430) ;  /* 0x0000000400a07947 */ /* 0x000fea0003800000 */
.L_x_23437:
        /* <DEDUP_REMOVED lines=10> */
.L_x_23444:
        /* <DEDUP_REMOVED lines=21> */
.L_x_23448:
[----:B------:R-:W-:Y:S05]  /*a5f0*/  BSYNC.RECONVERGENT B1 ;  /* 0x0000000000017941 */ /* 0x000fea0003800200 */
.L_x_23447:
[----:B------:R-:W-:Y:S01]  /*a600*/  IMAD.SHL.U32 R0, R0, 0x100000, RZ ;  /* 0x0010000000007824 */ /* 0x000fe200078e00ff */
[----:B------:R-:W-:-:S04]  /*a610*/  LEA R3, R3, 0x3b800000, 0x17 ;  /* 0x3b80000003037811 */ /* 0x000fc800078eb8ff */
[----:B------:R-:W-:-:S07]  /*a620*/  LOP3.LUT R34, R3, R0, R7, 0xfe, !PT ;  /* 0x0000000003227212 */ /* 0x000fce00078efe07 */
.L_x_23446:
[----:B------:R-:W-:Y:S05]  /*a630*/  BSYNC.RECONVERGENT B0 ;  /* 0x0000000000007941 */ /* 0x000fea0003800200 */
.L_x_23445:
[----:B------:R-:W0:Y:S01]  /*a640*/  F2I.FTZ.TRUNC.NTZ R34, R34 ;  /* 0x0000002200227305 */ /* 0x000e22000021f100 */
[----:B------:R-:W-:Y:S05]  /*a650*/  BRA `(.L_x_23430) ;  /* 0x0000000400087947 */ /* 0x000fea0003800000 */
.L_x_23443:
        /* <DEDUP_REMOVED lines=21> */
.L_x_23452:
[----:B------:R-:W-:Y:S05]  /*a7b0*/  BSYNC.RECONVERGENT B1 ;  /* 0x0000000000017941 */ /* 0x000fea0003800200 */
.L_x_23451:
[----:B------:R-:W-:Y:S02]  /*a7c0*/  SHF.L.U32 R0, R0, 0x15, RZ ;  /* 0x0000001500007819 */ /* 0x000fe400000006ff */
[----:B------:R-:W-:-:S04]  /*a7d0*/  LEA R3, R3, 0x37800000, 0x17 ;  /* 0x3780000003037811 */ /* 0x000fc800078eb8ff */
[----:B------:R-:W-:-:S07]  /*a7e0*/  LOP3.LUT R34, R3, R0, R7, 0xfe, !PT ;  /* 0x0000000003227212 */ /* 0x000fce00078efe07 */
.L_x_23450:
[----:B------:R-:W-:Y:S05]  /*a7f0*/  BSYNC.RECONVERGENT B0 ;  /* 0x0000000000007941 */ /* 0x000fea0003800200 */
.L_x_23449:
[----:B------:R-:W0:Y:S01]  /*a800*/  F2I.FTZ.TRUNC.NTZ R34, R34 ;  /* 0x0000002200227305 */ /* 0x000e22000021f100 */
[----:B------:R-:W-:Y:S05]  /*a810*/  BRA `(.L_x_23430) ;  /* 0x0000000000987947 */ /* 0x000fea0003800000 */
.L_x_23442:
        /* <DEDUP_REMOVED lines=14> */
.L_x_23456:
[----:B------:R-:W-:Y:S05]  /*a900*/  BSYNC.RECONVERGENT B0 ;  /* 0x0000000000007941 */ /* 0x000fea0003800200 */
.L_x_23455:
[----:B------:R-:W0:Y:S01]  /*a910*/  F2I.FTZ.TRUNC.NTZ R34, R34 ;  /* 0x0000002200227305 */ /* 0x000e22000021f100 */
[----:B------:R-:W-:Y:S05]  /*a920*/  BRA `(.L_x_23430) ;  /* 0x0000000000547947 */ /* 0x000fea0003800000 */
.L_x_23429:
        /* <DEDUP_REMOVED lines=16> */
.L_x_23457:
[----:B------:R-:W-:Y:S01]  /*aa30*/  IMAD.MOV.U32 R34, RZ, RZ, RZ ;  /* 0x000000ffff227224 */ /* 0x000fe200078e00ff */
[----:B------:R-:W-:Y:S06]  /*aa40*/  BRA `(.L_x_23430) ;  /* 0x00000000000c7947 */ /* 0x000fec0003800000 */
.L_x_23454:
[----:B------:R0:W5:Y:S01]  /*aa50*/  LDG.E R34, desc[UR36][R4.64] ;  /* 0x0000002404227981 */ /* 0x000162000c1e1900 */
[----:B------:R-:W-:Y:S05]  /*aa60*/  BRA `(.L_x_23430) ;  /* 0x0000000000047947 */ /* 0x000fea0003800000 */
.L_x_23453:
[----:B------:R0:W5:Y:S02]  /*aa70*/  LDG.E R34, desc[UR36][R4.64] ;  /* 0x0000002404227981 */ /* 0x000164000c1e1900 */
.L_x_23430:
        /* <DEDUP_REMOVED lines=18> */
.L_x_23461:
[----:B------:R0:W5:Y:S01]  /*aba0*/  LDG.E.U8 R38, desc[UR36][R4.64] ;  /* 0x0000002404267981 */ /* 0x000162000c1e1100 */
[----:B------:R-:W-:Y:S05]  /*abb0*/  BRA `(.L_x_23463) ;  /* 0x0000000c00307947 */ /* 0x000fea0003800000 */
.L_x_23460:
        /* <DEDUP_REMOVED lines=8> */
.L_x_23465:
[----:B------:R0:W5:Y:S01]  /*ac40*/  LDG.E R38, desc[UR36][R4.64] ;  /* 0x0000002404267981 */ /* 0x000162000c1e1900 */
[----:B------:R-:W-:Y:S05]  /*ac50*/  BRA `(.L_x_23463) ;  /* 0x0000000c00087947 */ /* 0x000fea0003800000 */
.L_x_23464:
[----:B------:R0:W5:Y:S01]  /*ac60*/  LDG.E.S16 R38, desc[UR36][R4.64] ;  /* 0x0000002404267981 */ /* 0x000162000c1e1700 */
[----:B------:R-:W-:Y:S05]  /*ac70*/  BRA `(.L_x_23463) ;  /* 0x0000000c00007947 */ /* 0x000fea0003800000 */
.L_x_23459:
        /* <DEDUP_REMOVED lines=9> */
.L_x_23467:
[----:B------:R-:W3:Y:S02]  /*ad10*/  LDG.E.U16 R4, desc[UR36][R4.64] ;  /* 0x0000002404047981 */ /* 0x000ee4000c1e1500 */
[----:B---3--:R-:W-:-:S06]  /*ad20*/  HADD2.F32 R38, -RZ, R4.H0_H0 ;  /* 0x20000004ff267230 */ /* 0x008fcc0000004100 */
[----:B------:R-:W0:Y:S01]  /*ad30*/  F2I.FTZ.TRUNC.NTZ R38, R38 ;  /* 0x0000002600267305 */ /* 0x000e22000021f100 */
[----:B------:R-:W-:Y:S05]  /*ad40*/  BRA `(.L_x_23463) ;  /* 0x0000000800cc7947 */ /* 0x000fea0003800000 */
.L_x_23466:
        /* <DEDUP_REMOVED lines=9> */
.L_x_23469:
[----:B------:R-:W3:Y:S02]  /*ade0*/  LDG.E.U16 R4, desc[UR36][R4.64] ;  /* 0x0000002404047981 */ /* 0x000ee4000c1e1500 */
[----:B---3--:R-:W-:-:S06]  /*adf0*/  HADD2.F32 R38, -RZ, R4.H0_H0 ;  /* 0x20000004ff267230 */ /* 0x008fcc0000004100 */
[----:B------:R-:W0:Y:S01]  /*ae00*/  F2I.FTZ.TRUNC.NTZ R38, R38 ;  /* 0x0000002600267305 */ /* 0x000e22000021f100 */
[----:B------:R-:W-:Y:S05]  /*ae10*/  BRA `(.L_x_23463) ;  /* 0x0000000800987947 */ /* 0x000fea0003800000 */
.L_x_23468:
[----:B------:R-:W3:Y:S02]  /*ae20*/  LDG.E.64 R38, desc[UR36][R4.64] ;  /* 0x0000002404267981 */ /* 0x000ee4000c1e1b00 */
[----:B---3--:R0:W3:Y:S02]  /*ae30*/  F2I.F64.TRUNC R38, R38 ;  /* 0x0000002600267311 */ /* 0x0080e4000030d100 */
[----:B0--3--:R-:W-:Y:S05]  /*ae40*/  BRA `(.L_x_23463) ;  /* 0x00000008008c7947 */ /* 0x009fea0003800000 */
.L_x_23458:
        /* <DEDUP_REMOVED lines=12> */
.L_x_23472:
[----:B------:R-:W3:Y:S02]  /*af10*/  LDG.E.64 R4, desc[UR36][R4.64] ;  /* 0x0000002404047981 */ /* 0x000ee4000c1e1b00 */
[----:B---3--:R0:W3:Y:S02]  /*af20*/  F2I.F64.TRUNC R38, R4 ;  /* 0x0000000400267311 */ /* 0x0080e4000030d100 */
[----:B0--3--:R-:W-:Y:S05]  /*af30*/  BRA `(.L_x_23463) ;  /* 0x0000000800507947 */ /* 0x009fea0003800000 */
.L_x_23471:
        /* <DEDUP_REMOVED lines=26> */
.L_x_23474:
        /* <DEDUP_REMOVED lines=14> */
.L_x_23473:
[----:B------:R-:W3:Y:S02]  /*b1c0*/  LDG.E.U16 R38, desc[UR36][R4.64] ;  /* 0x0000002404267981 */ /* 0x000ee4000c1e1500 */
[----:B---3--:R-:W-:-:S06]  /*b1d0*/  IMAD.U32 R38, R38, 0x10000, RZ ;  /* 0x0001000026267824 */ /* 0x008fcc00078e00ff */
[----:B------:R-:W0:Y:S01]  /*b1e0*/  F2I.FTZ.TRUNC.NTZ R38, R38 ;  /* 0x0000002600267305 */ /* 0x000e22000021f100 */
[----:B------:R-:W-:Y:S05]  /*b1f0*/  BRA `(.L_x_23463) ;  /* 0x0000000400a07947 */ /* 0x000fea0003800000 */
.L_x_23470:
        /* <DEDUP_REMOVED lines=10> */
.L_x_23477:
        /* <DEDUP_REMOVED lines=21> */
.L_x_23481:
[----:B------:R-:W-:Y:S05]  /*b3f0*/  BSYNC.RECONVERGENT B1 ;  /* 0x0000000000017941 */ /* 0x000fea0003800200 */
.L_x_23480:
[----:B------:R-:W-:Y:S01]  /*b400*/  IMAD.SHL.U32 R0, R0, 0x100000, RZ ;  /* 0x0010000000007824 */ /* 0x000fe200078e00ff */
[----:B------:R-:W-:-:S04]  /*b410*/  LEA R3, R3, 0x3b800000, 0x17 ;  /* 0x3b80000003037811 */ /* 0x000fc800078eb8ff */
[----:B------:R-:W-:-:S07]  /*b420*/  LOP3.LUT R38, R3, R0, R7, 0xfe, !PT ;  /* 0x0000000003267212 */ /* 0x000fce00078efe07 */
.L_x_23479:
[----:B------:R-:W-:Y:S05]  /*b430*/  BSYNC.RECONVERGENT B0 ;  /* 0x0000000000007941 */ /* 0x000fea0003800200 */
.L_x_23478:
[----:B------:R-:W0:Y:S01]  /*b440*/  F2I.FTZ.TRUNC.NTZ R38, R38 ;  /* 0x0000002600267305 */ /* 0x000e22000021f100 */
[----:B------:R-:W-:Y:S05]  /*b450*/  BRA `(.L_x_23463) ;  /* 0x0000000400087947 */ /* 0x000fea0003800000 */
.L_x_23476:
        /* <DEDUP_REMOVED lines=21> */
.L_x_23485:
[----:B------:R-:W-:Y:S05]  /*b5b0*/  BSYNC.RECONVERGENT B1 ;  /* 0x0000000000017941 */ /* 0x000fea0003800200 */
.L_x_23484:
[----:B------:R-:W-:Y:S01]  /*b5c0*/  IMAD.SHL.U32 R0, R0, 0x200000, RZ ;  /* 0x0020000000007824 */ /* 0x000fe200078e00ff */
[----:B------:R-:W-:-:S04]  /*b5d0*/  LEA R3, R3, 0x37800000, 0x17 ;  /* 0x3780000003037811 */ /* 0x000fc800078eb8ff */
[----:B------:R-:W-:-:S07]  /*b5e0*/  LOP3.LUT R38, R3, R0, R7, 0xfe, !PT ;  /* 0x0000000003267212 */ /* 0x000fce00078efe07 */
.L_x_23483:
[----:B------:R-:W-:Y:S05]  /*b5f0*/  BSYNC.RECONVERGENT B0 ;  /* 0x0000000000007941 */ /* 0x000fea0003800200 */
.L_x_23482:
[----:B------:R-:W0:Y:S01]  /*b600*/  F2I.FTZ.TRUNC.NTZ R38, R38 ;  /* 0x0000002600267305 */ /* 0x000e22000021f100 */
[----:B------:R-:W-:Y:S05]  /*b610*/  BRA `(.L_x_23463) ;  /* 0x0000000000987947 */ /* 0x000fea0003800000 */
.L_x_23475:
        /* <DEDUP_REMOVED lines=14> */
.L_x_23489:
[----:B------:R-:W-:Y:S05]  /*b700*/  BSYNC.RECONVERGENT B0 ;  /* 0x0000000000007941 */ /* 0x000fea0003800200 */
.L_x_23488:
[----:B------:R-:W0:Y:S01]  /*b710*/  F2I.FTZ.TRUNC.NTZ R38, R38 ;  /* 0x0000002600267305 */ /* 0x000e22000021f100 */
[----:B------:R-:W-:Y:S05]  /*b720*/  BRA `(.L_x_23463) ;  /* 0x0000000000547947 */ /* 0x000fea0003800000 */
.L_x_23462:
        /* <DEDUP_REMOVED lines=16> */
.L_x_23490:
[----:B------:R-:W-:Y:S01]  /*b830*/  HFMA2 R38, -RZ, RZ, 0, 0 ;  /* 0x00000000ff267431 */ /* 0x000fe200000001ff */
[----:B------:R-:W-:Y:S06]  /*b840*/  BRA `(.L_x_23463) ;  /* 0x00000000000c7947 */ /* 0x000fec0003800000 */
.L_x_23487:
[----:B------:R0:W5:Y:S01]  /*b850*/  LDG.E R38, desc[UR36][R4.64] ;  /* 0x0000002404267981 */ /* 0x000162000c1e1900 */
[----:B------:R-:W-:Y:S05]  /*b860*/  BRA `(.L_x_23463) ;  /* 0x0000000000047947 */ /* 0x000fea0003800000 */
.L_x_23486:
[----:B------:R0:W5:Y:S02]  /*b870*/  LDG.E R38, desc[UR36][R4.64] ;  /* 0x0000002404267981 */ /* 0x000164000c1e1900 */
.L_x_23463:
        /* <DEDUP_REMOVED lines=18> */
.L_x_23494:
[----:B------:R1:W5:Y:S01]  /*b9a0*/  LDG.E.U8 R37, desc[UR36][R4.64] ;  /* 0x0000002404257981 */ /* 0x000362000c1e1100 */
[----:B------:R-:W-:Y:S05]  /*b9b0*/  BRA `(.L_x_23496) ;  /* 0x0000000c00307947 */ /* 0x000fea0003800000 */
.L_x_23493:
        /* <DEDUP_REMOVED lines=8> */
.L_x_23498:
[----:B------:R0:W5:Y:S01]  /*ba40*/  LDG.E R37, desc[UR36][R4.64] ;  /* 0x0000002404257981 */ /* 0x000162000c1e1900 */
[----:B------:R-:W-:Y:S05]  /*ba50*/  BRA `(.L_x_23496) ;  /* 0x0000000c00087947 */ /* 0x000fea0003800000 */
.L_x_23497:
[----:B------:R0:W5:Y:S01]  /*ba60*/  LDG.E.S16 R37, desc[UR36][R4.64] ;  /* 0x0000002404257981 */ /* 0x000162000c1e1700 */
[----:B------:R-:W-:Y:S05]  /*ba70*/  BRA `(.L_x_23496) ;  /* 0x0000000c00007947 */ /* 0x000fea0003800000 */
.L_x_23492:
        /* <DEDUP_REMOVED lines=9> */
.L_x_23500:
[----:B------:R-:W2:Y:S02]  /*bb10*/  LDG.E.U16 R4, desc[UR36][R4.64] ;  /* 0x0000002404047981 */ /* 0x000ea4000c1e1500 */
[----:B--2---:R-:W-:-:S06]  /*bb20*/  HADD2.F32 R37, -RZ, R4.H0_H0 ;  /* 0x20000004ff257230 */ /* 0x004fcc0000004100 */
[----:B------:R-:W0:Y:S01]  /*bb30*/  F2I.FTZ.TRUNC.NTZ R37, R37 ;  /* 0x0000002500257305 */ /* 0x000e22000021f100 */
[----:B------:R-:W-:Y:S05]  /*bb40*/  BRA `(.L_x_23496) ;  /* 0x0000000800cc7947 */ /* 0x000fea0003800000 */
.L_x_23499:
        /* <DEDUP_REMOVED lines=9> */
.L_x_23502:
[----:B------:R-:W2:Y:S02]  /*bbe0*/  LDG.E.U16 R4, desc[UR36][R4.64] ;  /* 0x0000002404047981 */ /* 0x000ea4000c1e1500 */
[----:B--2---:R-:W-:-:S06]  /*bbf0*/  HADD2.F32 R37, -RZ, R4.H0_H0 ;  /* 0x20000004ff257230 */ /* 0x004fcc0000004100 */
[----:B------:R-:W0:Y:S01]  /*bc00*/  F2I.FTZ.TRUNC.NTZ R37, R37 ;  /* 0x0000002500257305 */ /* 0x000e22000021f100 */
[----:B------:R-:W-:Y:S05]  /*bc10*/  BRA `(.L_x_23496) ;  /* 0x0000000800987947 */ /* 0x000fea0003800000 */
.L_x_23501:
[----:B------:R-:W2:Y:S02]  /*bc20*/  LDG.E.64 R4, desc[UR36][R4.64] ;  /* 0x0000002404047981 */ /* 0x000ea4000c1e1b00 */
[----:B--2---:R0:W1:Y:S02]  /*bc30*/  F2I.F64.TRUNC R37, R4 ;  /* 0x0000000400257311 */ /* 0x004064000030d100 */
[----:B01----:R-:W-:Y:S05]  /*bc40*/  BRA `(.L_x_23496) ;  /* 0x00000008008c7947 */ /* 0x003fea0003800000 */
.L_x_23491:
        /* <DEDUP_REMOVED lines=12> */
.L_x_23505:
[----:B------:R-:W2:Y:S02]  /*bd10*/  LDG.E.64 R4, desc[UR36][R4.64] ;  /* 0x0000002404047981 */ /* 0x000ea4000c1e1b00 */
[----:B--2---:R0:W1:Y:S02]  /*bd20*/  F2I.F64.TRUNC R37, R4 ;  /* 0x0000000400257311 */ /* 0x004064000030d100 */
[----:B01----:R-:W-:Y:S05]  /*bd30*/  BRA `(.L_x_23496) ;  /* 0x0000000800507947 */ /* 0x003fea0003800000 */
.L_x_23504:
        /* <DEDUP_REMOVED lines=26> */
.L_x_23507:
        /* <DEDUP_REMOVED lines=14> */
.L_x_23506:
[----:B------:R-:W2:Y:S02]  /*bfc0*/  LDG.E.U16 R37, desc[UR36][R4.64] ;  /* 0x0000002404257981 */ /* 0x000ea4000c1e1500 */
[----:B--2---:R-:W-:-:S06]  /*bfd0*/  SHF.L.U32 R37, R37, 0x10, RZ ;  /* 0x0000001025257819 */ /* 0x004fcc00000006ff */
[----:B------:R-:W0:Y:S01]  /*bfe0*/  F2I.FTZ.TRUNC.NTZ R37, R37 ;  /* 0x0000002500257305 */ /* 0x000e22000021f100 */
[----:B------:R-:W-:Y:S05]  /*bff0*/  BRA `(.L_x_23496) ;  /* 0x0000000400a07947 */ /* 0x000fea0003800000 */
.L_x_23503:
        /* <DEDUP_REMOVED lines=10> */
.L_x_23510:
        /* <DEDUP_REMOVED lines=21> */
.L_x_23514:
[----:B------:R-:W-:Y:S05]  /*c1f0*/  BSYNC.RECONVERGENT B1 ;  /* 0x0000000000017941 */ /* 0x000fea0003800200 */
.L_x_23513:
[----:B------:R-:W-:Y:S01]  /*c200*/  IMAD.SHL.U32 R0, R0, 0x100000, RZ ;  /* 0x0010000000007824 */ /* 0x000fe200078e00ff */
[----:B------:R-:W-:-:S04]  /*c210*/  LEA R3, R3, 0x3b800000, 0x17 ;  /* 0x3b80000003037811 */ /* 0x000fc800078eb8ff */
[----:B------:R-:W-:-:S07]  /*c220*/  LOP3.LUT R37, R3, R0, R37, 0xfe, !PT ;  /* 0x0000000003257212 */ /* 0x000fce00078efe25 */
.L_x_23512:
[----:B------:R-:W-:Y:S05]  /*c230*/  BSYNC.RECONVERGENT B0 ;  /* 0x0000000000007941 */ /* 0x000fea0003800200 */
.L_x_23511:
[----:B------:R-:W0:Y:S01]  /*c240*/  F2I.FTZ.TRUNC.NTZ R37, R37 ;  /* 0x0000002500257305 */ /* 0x000e22000021f100 */
[----:B------:R-:W-:Y:S05]  /*c250*/  BRA `(.L_x_23496) ;  /* 0x0000000400087947 */ /* 0x000fea0003800000 */
.L_x_23509:
        /* <DEDUP_REMOVED lines=21> */
.L_x_23518:
[----:B------:R-:W-:Y:S05]  /*c3b0*/  BSYNC.RECONVERGENT B1 ;  /* 0x0000000000017941 */ /* 0x000fea0003800200 */
.L_x_23517:
[----:B------:R-:W-:Y:S01]  /*c3c0*/  IMAD.SHL.U32 R0, R0, 0x200000, RZ ;  /* 0x0020000000007824 */ /* 0x000fe200078e00ff */
[----:B------:R-:W-:-:S04]  /*c3d0*/  LEA R3, R3, 0x37800000, 0x17 ;  /* 0x3780000003037811 */ /* 0x000fc800078eb8ff */
[----:B------:R-:W-:-:S07]  /*c3e0*/  LOP3.LUT R37, R3, R0, R37, 0xfe, !PT ;  /* 0x0000000003257212 */ /* 0x000fce00078efe25 */
.L_x_23516:
[----:B------:R-:W-:Y:S05]  /*c3f0*/  BSYNC.RECONVERGENT B0 ;  /* 0x0000000000007941 */ /* 0x000fea0003800200 */
.L_x_23515:
[----:B------:R-:W0:Y:S01]  /*c400*/  F2I.FTZ.TRUNC.NTZ R37, R37 ;  /* 0x0000002500257305 */ /* 0x000e22000021f100 */
[----:B------:R-:W-:Y:S05]  /*c410*/  BRA `(.L_x_23496) ;  /* 0x0000000000987947 */ /* 0x000fea0003800000 */
.L_x_23508:
        /* <DEDUP_REMOVED lines=14> */
.L_x_23522:
[----:B------:R-:W-:Y:S05]  /*c500*/  BSYNC.RECONVERGENT B0 ;  /* 0x0000000000007941 */ /* 0x000fea0003800200 */
.L_x_23521:
[----:B------:R-:W0:Y:S01]  /*c510*/  F2I.FTZ.TRUNC.NTZ R37, R37 ;  /* 0x0000002500257305 */ /* 0x000e22000021f100 */
[----:B------:R-:W-:Y:S05]  /*c520*/  BRA `(.L_x_23496) ;  /* 0x0000000000547947 */ /* 0x000fea0003800000 */
.L_x_23495:
        /* <DEDUP_REMOVED lines=16> */
.L_x_23523:
[----:B------:R-:W-:Y:S01]  /*c630*/  IMAD.MOV.U32 R37, RZ, RZ, RZ ;  /* 0x000000ffff257224 */ /* 0x000fe200078e00ff */
[----:B------:R-:W-:Y:S06]  /*c640*/  BRA `(.L_x_23496) ;  /* 0x00000000000c7947 */ /* 0x000fec0003800000 */
.L_x_23520:
[----:B------:R0:W5:Y:S01]  /*c650*/  LDG.E R37, desc[UR36][R4.64] ;  /* 0x0000002404257981 */ /* 0x000162000c1e1900 */
[----:B------:R-:W-:Y:S05]  /*c660*/  BRA `(.L_x_23496) ;  /* 0x0000000000047947 */ /* 0x000fea0003800000 */
.L_x_23519:
[----:B------:R0:W5:Y:S02]  /*c670*/  LDG.E R37, desc[UR36][R4.64] ;  /* 0x0000002404257981 */ /* 0x000164000c1e1900 */
.L_x_23496:
        /* <DEDUP_REMOVED lines=18> */
.L_x_23527:
[----:B------:R0:W5:Y:S01]  /*c7a0*/  LDG.E.U8 R50, desc[UR36][R4.64] ;  /* 0x0000002404327981 */ /* 0x000162000c1e1100 */
[----:B------:R-:W-:Y:S05]  /*c7b0*/  BRA `(.L_x_23529) ;  /* 0x0000000c00307947 */ /* 0x000fea0003800000 */
.L_x_23526:
        /* <DEDUP_REMOVED lines=8> */
.L_x_23531:
[----:B------:R0:W5:Y:S01]  /*c840*/  LDG.E R50, desc[UR36][R4.64] ;  /* 0x0000002404327981 */ /* 0x000162000c1e1900 */
[----:B------:R-:W-:Y:S05]  /*c850*/  BRA `(.L_x_23529) ;  /* 0x0000000c00087947 */ /* 0x000fea0003800000 */
.L_x_23530:
[----:B------:R0:W5:Y:S01]  /*c860*/  LDG.E.S16 R50, desc[UR36][R4.64] ;  /* 0x0000002404327981 */ /* 0x000162000c1e1700 */
[----:B------:R-:W-:Y:S05]  /*c870*/  BRA `(.L_x_23529) ;  /* 0x0000000c00007947 */ /* 0x000fea0003800000 */
.L_x_23525:
        /* <DEDUP_REMOVED lines=9> */
.L_x_23533:
[----:B------:R-:W2:Y:S02]  /*c910*/  LDG.E.U16 R4, desc[UR36][R4.64] ;  /* 0x0000002404047981 */ /* 0x000ea4000c1e1500 */
[----:B--2---:R-:W-:-:S06]  /*c920*/  HADD2.F32 R50, -RZ, R4.H0_H0 ;  /* 0x20000004ff327230 */ /* 0x004fcc0000004100 */
[----:B------:R-:W0:Y:S01]  /*c930*/  F2I.FTZ.TRUNC.NTZ R50, R50 ;  /* 0x0000003200327305 */ /* 0x000e22000021f100 */
[----:B------:R-:W-:Y:S05]  /*c940*/  BRA `(.L_x_23529) ;  /* 0x0000000800cc7947 */ /* 0x000fea0003800000 */
.L_x_23532:
        /* <DEDUP_REMOVED lines=9> */
.L_x_23535:
[----:B------:R-:W2:Y:S02]  /*c9e0*/  LDG.E.U16 R4, desc[UR36][R4.64] ;  /* 0x0000002404047981 */ /* 0x000ea4000c1e1500 */
[----:B--2---:R-:W-:-:S06]  /*c9f0*/  HADD2.F32 R50, -RZ, R4.H0_H0 ;  /* 0x20000004ff327230 */ /* 0x004fcc0000004100 */
[----:B------:R-:W0:Y:S01]  /*ca00*/  F2I.FTZ.TRUNC.NTZ R50, R50 ;  /* 0x0000003200327305 */ /* 0x000e22000021f100 */
[----:B------:R-:W-:Y:S05]  /*ca10*/  BRA `(.L_x_23529) ;  /* 0x0000000800987947 */ /* 0x000fea0003800000 */
.L_x_23534:
[----:B------:R-:W2:Y:S02]  /*ca20*/  LDG.E.64 R4, desc[UR36][R4.64] ;  /* 0x0000002404047981 */ /* 0x000ea4000c1e1b00 */
[----:B--2---:R0:W1:Y:S02]  /*ca30*/  F2I.F64.TRUNC R50, R4 ;  /* 0x0000000400327311 */ /* 0x004064000030d100 */
[----:B01----:R-:W-:Y:S05]  /*ca40*/  BRA `(.L_x_23529) ;  /* 0x00000008008c7947 */ /* 0x003fea0003800000 */
.L_x_23524:
        /* <DEDUP_REMOVED lines=12> */
.L_x_23538:
[----:B------:R-:W2:Y:S02]  /*cb10*/  LDG.E.64 R4, desc[UR36][R4.64] ;  /* 0x0000002404047981 */ /* 0x000ea4000c1e1b00 */
[----:B--2---:R0:W1:Y:S02]  /*cb20*/  F2I.F64.TRUNC R50, R4 ;  /* 0x0000000400327311 */ /* 0x004064000030d100 */
[----:B01----:R-:W-:Y:S05]  /*cb30*/  BRA `(.L_x_23529) ;  /* 0x0000000800507947 */ /* 0x003fea0003800000 */
.L_x_23537:
        /* <DEDUP_REMOVED lines=26> */
.L_x_23540:
        /* <DEDUP_REMOVED lines=14> */
.L_x_23539:
[----:B------:R-:W2:Y:S02]  /*cdc0*/  LDG.E.U16 R50, desc[UR36][R4.64] ;  /* 0x0000002404327981 */ /* 0x000ea4000c1e1500 */
[----:B--2---:R-:W-:-:S06]  /*cdd0*/  IMAD.U32 R50, R50, 0x10000, RZ ;  /* 0x0001000032327824 */ /* 0x004fcc00078e00ff */
[----:B------:R-:W0:Y:S01]  /*cde0*/  F2I.FTZ.TRUNC.NTZ R50, R50 ;  /* 0x0000003200327305 */ /* 0x000e22000021f100 */
[----:B------:R-:W-:Y:S05]  /*cdf0*/  BRA `(.L_x_23529) ;  /* 0x0000000400a07947 */ /* 0x000fea0003800000 */
.L_x_23536:
        /* <DEDUP_REMOVED lines=10> */
.L_x_23543:
        /* <DEDUP_REMOVED lines=21> */
.L_x_23547:
[----:B------:R-:W-:Y:S05]  /*cff0*/  BSYNC.RECONVERGENT B1 ;  /* 0x0000000000017941 */ /* 0x000fea0003800200 */
.L_x_23546:
[----:B------:R-:W-:Y:S02]  /*d000*/  SHF.L.U32 R0, R0, 0x14, RZ ;  /* 0x0000001400007819 */ /* 0x000fe400000006ff */
[----:B------:R-:W-:-:S04]  /*d010*/  LEA R3, R3, 0x3b800000, 0x17 ;  /* 0x3b80000003037811 */ /* 0x000fc800078eb8ff */
[----:B------:R-:W-:-:S07]  /*d020*/  LOP3.LUT R50, R3, R0, R7, 0xfe, !PT ;  /* 0x0000000003327212 */ /* 0x000fce00078efe07 */
.L_x_23545:
[----:B------:R-:W-:Y:S05]  /*d030*/  BSYNC.RECONVERGENT B0 ;  /* 0x0000000000007941 */ /* 0x000fea0003800200 */
.L_x_23544:
[----:B------:R-:W0:Y:S01]  /*d040*/  F2I.FTZ.TRUNC.NTZ R50, R50 ;  /* 0x0000003200327305 */ /* 0x000e22000021f100 */
[----:B------:R-:W-:Y:S05]  /*d050*/  BRA `(.L_x_23529) ;  /* 0x0000000400087947 */ /* 0x000fea0003800000 */
.L_x_23542:
        /* <DEDUP_REMOVED lines=21> */
.L_x_23551:
[----:B------:R-:W-:Y:S05]  /*d1b0*/  BSYNC.RECONVERGENT B1 ;  /* 0x0000000000017941 */ /* 0x000fea0003800200 */
.L_x_23550:
[----:B------:R-:W-:Y:S01]  /*d1c0*/  IMAD.SHL.U32 R0, R0, 0x200000, RZ ;  /* 0x0020000000007824 */ /* 0x000fe200078e00ff */
[----:B------:R-:W-:-:S04]  /*d1d0*/  LEA R3, R3, 0x37800000, 0x17 ;  /* 0x3780000003037811 */ /* 0x000fc800078eb8ff */
[----:B------:R-:W-:-:S07]  /*d1e0*/  LOP3.LUT R50, R3, R0, R7, 0xfe, !PT ;  /* 0x0000000003327212 */ /* 0x000fce00078efe07 */
.L_x_23549:
[----:B------:R-:W-:Y:S05]  /*d1f0*/  BSYNC.RECONVERGENT B0 ;  /* 0x0000000000007941 */ /* 0x000fea0003800200 */
.L_x_23548:
[----:B------:R-:W0:Y:S01]  /*d200*/  F2I.FTZ.TRUNC.NTZ R50, R50 ;  /* 0x0000003200327305 */ /* 0x000e22000021f100 */
[----:B------:R-:W-:Y:S05]  /*d210*/  BRA `(.L_x_23529) ;  /* 0x0000000000987947 */ /* 0x000fea0003800000 */
.L_x_23541:
        /* <DEDUP_REMOVED lines=14> */
.L_x_23555:
[----:B------:R-:W-:Y:S05]  /*d300*/  BSYNC.RECONVERGENT B0 ;  /* 0x0000000000007941 */ /* 0x000fea0003800200 */
.L_x_23554:
[----:B------:R-:W0:Y:S01]  /*d310*/  F2I.FTZ.TRUNC.NTZ R50, R50 ;  /* 0x0000003200327305 */ /* 0x000e22000021f100 */
[----:B------:R-:W-:Y:S05]  /*d320*/  BRA `(.L_x_23529) ;  /* 0x0000000000547947 */ /* 0x000fea0003800000 */
.L_x_23528:
        /* <DEDUP_REMOVED lines=16> */
.L_x_23556:
[----:B------:R-:W-:Y:S01]  /*d430*/  IMAD.MOV.U32 R50, RZ, RZ, RZ ;  /* 0x000000ffff327224 */ /* 0x000fe200078e00ff */
[----:B------:R-:W-:Y:S06]  /*d440*/  BRA `(.L_x_23529) ;  /* 0x00000000000c7947 */ /* 0x000fec0003800000 */
.L_x_23553:
[----:B------:R1:W5:Y:S01]  /*d450*/  LDG.E R50, desc[UR36][R4.64] ;  /* 0x0000002404327981 */ /* 0x000362000c1e1900 */
[----:B------:R-:W-:Y:S05]  /*d460*/  BRA `(.L_x_23529) ;  /* 0x0000000000047947 */ /* 0x000fea0003800000 */
.L_x_23552:
[----:B------:R0:W5:Y:S02]  /*d470*/  LDG.E R50, desc[UR36][R4.64] ;  /* 0x0000002404327981 */ /* 0x000164000c1e1900 */
.L_x_23529:
[----:B------:R-:W-:Y:S01]  /*d480*/  VIADD R25, R25, 0x80 ;  /* 0x0000008019197836 */ /* 0x000fe20000000000 */
[----:B01---5:R-:W-:-:S07]  /*d490*/  SHF.R.S32.HI R51, RZ, 0x1f, R50 ;  /* 0x0000001fff337819 */ /* 0x023fce0000011432 */
.L_x_23391:
[----:B------:R-:W-:Y:S05]  /*d4a0*/  BSYNC.RECONVERGENT B6 ;  /* 0x0000000000067941 */ /* 0x000fea0003800200 */
.L_x_23390:
        /* <DEDUP_REMOVED lines=25> */
.L_x_23562:
[----:B------:R0:W5:Y:S01]  /*d640*/  LDG.E.U8 R41, desc[UR36][R4.64] ;  /* 0x0000002404297981 */ /* 0x000162000c1e1100 */
[----:B------:R-:W-:Y:S05]  /*d650*/  BRA `(.L_x_23564) ;  /* 0x0000000c00307947 */ /* 0x000fea0003800000 */
.L_x_23561:
        /* <DEDUP_REMOVED lines=8> */
.L_x_23566:
[----:B------:R0:W5:Y:S01]  /*d6e0*/  LDG.E R41, desc[UR36][R4.64] ;  /* 0x0000002404297981 */ /* 0x000162000c1e1900 */
[----:B------:R-:W-:Y:S05]  /*d6f0*/  BRA `(.L_x_23564) ;  /* 0x0000000c00087947 */ /* 0x000fea0003800000 */
.L_x_23565:
[----:B------:R0:W5:Y:S01]  /*d700*/  LDG.E.S16 R41, desc[UR36][R4.64] ;  /* 0x0000002404297981 */ /* 0x000162000c1e1700 */
[----:B------:R-:W-:Y:S05]  /*d710*/  BRA `(.L_x_23564) ;  /* 0x0000000c00007947 */ /* 0x000fea0003800000 */
.L_x_23560:
        /* <DEDUP_REMOVED lines=9> */
.L_x_23568:
[----:B------:R-:W5:Y:S02]  /*d7b0*/  LDG.E.U16 R4, desc[UR36][R4.64] ;  /* 0x0000002404047981 */ /* 0x000f64000c1e1500 */
[----:B-----5:R-:W-:-:S06]  /*d7c0*/  HADD2.F32 R41, -RZ, R4.H0_H0 ;  /* 0x20000004ff297230 */ /* 0x020fcc0000004100 */
[----:B------:R-:W0:Y:S01]  /*d7d0*/  F2I.FTZ.TRUNC.NTZ R41, R41 ;  /* 0x0000002900297305 */ /* 0x000e22000021f100 */
[----:B------:R-:W-:Y:S05]  /*d7e0*/  BRA `(.L_x_23564) ;  /* 0x0000000800cc7947 */ /* 0x000fea0003800000 */
.L_x_23567:
        /* <DEDUP_REMOVED lines=9> */
.L_x_23570:
[----:B------:R-:W5:Y:S02]  /*d880*/  LDG.E.U16 R4, desc[UR36][R4.64] ;  /* 0x0000002404047981 */ /* 0x000f64000c1e1500 */
[----:B-----5:R-:W-:-:S06]  /*d890*/  HADD2.F32 R41, -RZ, R4.H0_H0 ;  /* 0x20000004ff297230 */ /* 0x020fcc0000004100 */
[----:B------:R-:W0:Y:S01]  /*d8a0*/  F2I.FTZ.TRUNC.NTZ R41, R41 ;  /* 0x0000002900297305 */ /* 0x000e22000021f100 */
[----:B------:R-:W-:Y:S05]  /*d8b0*/  BRA `(.L_x_23564) ;  /* 0x0000000800987947 */ /* 0x000fea0003800000 */
.L_x_23569:
[----:B------:R-:W5:Y:S02]  /*d8c0*/  LDG.E.64 R4, desc[UR36][R4.64] ;  /* 0x0000002404047981 */ /* 0x000f64000c1e1b00 */
[----:B-----5:R0:W0:Y:S02]  /*d8d0*/  F2I.F64.TRUNC R41, R4 ;  /* 0x0000000400297311 */ /* 0x020024000030d100 */
[----:B0-----:R-:W-:Y:S05]  /*d8e0*/  BRA `(.L_x_23564) ;  /* 0x00000008008c7947 */ /* 0x001fea0003800000 */
.L_x_23559:
        /* <DEDUP_REMOVED lines=12> */
.L_x_23573:
[----:B------:R-:W5:Y:S02]  /*d9b0*/  LDG.E.64 R4, desc[UR36][R4.64] ;  /* 0x0000002404047981 */ /* 0x000f64000c1e1b00 */
[----:B-----5:R0:W0:Y:S02]  /*d9c0*/  F2I.F64.TRUNC R41, R4 ;  /* 0x0000000400297311 */ /* 0x020024000030d100 */
[----:B0-----:R-:W-:Y:S05]  /*d9d0*/  BRA `(.L_x_23564) ;  /* 0x0000000800507947 */ /* 0x001fea0003800000 */
.L_x_23572:
        /* <DEDUP_REMOVED lines=26> */
.L_x_23575:
        /* <DEDUP_REMOVED lines=14> */
.L_x_23574:
[----:B------:R-:W5:Y:S02]  /*dc60*/  LDG.E.U16 R41, desc[UR36][R4.64] ;  /* 0x0000002404297981 */ /* 0x000f64000c1e1500 */
[----:B-----5:R-:W-:-:S06]  /*dc70*/  SHF.L.U32 R41, R41, 0x10, RZ ;  /* 0x0000001029297819 */ /* 0x020fcc00000006ff */
[----:B------:R-:W0:Y:S01]  /*dc80*/  F2I.FTZ.TRUNC.NTZ R41, R41 ;  /* 0x0000002900297305 */ /* 0x000e22000021f100 */
[----:B------:R-:W-:Y:S05]  /*dc90*/  BRA `(.L_x_23564) ;  /* 0x0000000400a07947 */ /* 0x000fea0003800000 */
.L_x_23571:
        /* <DEDUP_REMOVED lines=10> */
.L_x_23578:
        /* <DEDUP_REMOVED lines=21> */
.L_x_23582:
[----:B------:R-:W-:Y:S05]  /*de90*/  BSYNC.RECONVERGENT B1 ;  /* 0x0000000000017941 */ /* 0x000fea0003800200 */
.L_x_23581:
[----:B------:R-:W-:Y:S01]  /*dea0*/  IMAD.SHL.U32 R0, R0, 0x100000, RZ ;  /* 0x0010000000007824 */ /* 0x000fe200078e00ff */
[----:B------:R-:W-:-:S04]  /*deb0*/  LEA R3, R3, 0x3b800000, 0x17 ;  /* 0x3b80000003037811 */ /* 0x000fc800078eb8ff */
[----:B------:R-:W-:-:S07]  /*dec0*/  LOP3.LUT R41, R3, R0, R41, 0xfe, !PT ;  /* 0x0000000003297212 */ /* 0x000fce00078efe29 */
.L_x_23580:
[----:B------:R-:W-:Y:S05]  /*ded0*/  BSYNC.RECONVERGENT B0 ;  /* 0x0000000000007941 */ /* 0x000fea0003800200 */
.L_x_23579:
[----:B------:R-:W0:Y:S01]  /*dee0*/  F2I.FTZ.TRUNC.NTZ R41, R41 ;  /* 0x0000002900297305 */ /* 0x000e22000021f100 */
[----:B------:R-:W-:Y:S05]  /*def0*/  BRA `(.L_x_23564) ;  /* 0x0000000400087947 */ /* 0x000fea0003800000 */
.L_x_23577:
        /* <DEDUP_REMOVED lines=21> */
.L_x_23586:
[----:B------:R-:W-:Y:S05]  /*e050*/  BSYNC.RECONVERGENT B1 ;  /* 0x0000000000017941 */ /* 0x000fea0003800200 */
.L_x_23585:
[----:B------:R-:W-:Y:S01]  /*e060*/  IMAD.SHL.U32 R0, R0, 0x200000, RZ ;  /* 0x0020000000007824 */ /* 0x000fe200078e00ff */
[----:B------:R-:W-:-:S04]  /*e070*/  LEA R3, R3, 0x37800000, 0x17 ;  /* 0x3780000003037811 */ /* 0x000fc800078eb8ff */
[----:B------:R-:W-:-:S07]  /*e080*/  LOP3.LUT R41, R3, R0, R41, 0xfe, !PT ;  /* 0x0000000003297212 */ /* 0x000fce00078efe29 */
.L_x_23584:
[----:B------:R-:W-:Y:S05]  /*e090*/  BSYNC.RECONVERGENT B0 ;  /* 0x0000000000007941 */ /* 0x000fea0003800200 */
.L_x_23583:
[----:B------:R-:W0:Y:S01]  /*e0a0*/  F2I.FTZ.TRUNC.NTZ R41, R41 ;  /* 0x0000002900297305 */ /* 0x000e22000021f100 */
[----:B------:R-:W-:Y:S05]  /*e0b0*/  BRA `(.L_x_23564) ;  /* 0x0000000000987947 */ /* 0x000fea0003800000 */
.L_x_23576:
        /* <DEDUP_REMOVED lines=14> */
.L_x_23590:
[----:B------:R-:W-:Y:S05]  /*e1a0*/  BSYNC.RECONVERGENT B0 ;  /* 0x0000000000007941 */ /* 0x000fea0003800200 */
.L_x_23589:
[----:B------:R-:W0:Y:S01]  /*e1b0*/  F2I.FTZ.TRUNC.NTZ R41, R41 ;  /* 0x0000002900297305 */ /* 0x000e22000021f100 */
[----:B------:R-:W-:Y:S05]  /*e1c0*/  BRA `(.L_x_23564) ;  /* 0x0000000000547947 */ /* 0x000fea0003800000 */
.L_x_23563:
        /* <DEDUP_REMOVED lines=16> */
.L_x_23591:
[----:B------:R-:W-:Y:S01]  /*e2d0*/  IMAD.MOV.U32 R41, RZ, RZ, RZ ;  /* 0x000000ffff297224 */ /* 0x000fe200078e00ff */
[----:B------:R-:W-:Y:S06]  /*e2e0*/  BRA `(.L_x_23564) ;  /* 0x00000000000c7947 */ /* 0x000fec0003800000 */
.L_x_23588:
[----:B------:R0:W5:Y:S01]  /*e2f0*/  LDG.E R41, desc[UR36][R4.64] ;  /* 0x0000002404297981 */ /* 0x000162000c1e1900 */
[----:B------:R-:W-:Y:S05]  /*e300*/  BRA `(.L_x_23564) ;  /* 0x0000000000047947 */ /* 0x000fea0003800000 */
.L_x_23587:
[----:B------:R0:W5:Y:S02]  /*e310*/  LDG.E R41, desc[UR36][R4.64] ;  /* 0x0000002404297981 */ /* 0x000164000c1e1900 */
.L_x_23564:
        /* <DEDUP_REMOVED lines=18> */
.L_x_23595:
[----:B------:R0:W5:Y:S01]  /*e440*/  LDG.E.U8 R40, desc[UR36][R4.64] ;  /* 0x0000002404287981 */ /* 0x000162000c1e1100 */
[----:B------:R-:W-:Y:S05]  /*e450*/  BRA `(.L_x_23597) ;  /* 0x0000000c00307947 */ /* 0x000fea0003800000 */
.L_x_23594:
        /* <DEDUP_REMOVED lines=8> */
.L_x_23599:
[----:B------:R0:W5:Y:S01]  /*e4e0*/  LDG.E R40, desc[UR36][R4.64] ;  /* 0x0000002404287981 */ /* 0x000162000c1e1900 */
[----:B------:R-:W-:Y:S05]  /*e4f0*/  BRA `(.L_x_23597) ;  /* 0x0000000c00087947 */ /* 0x000fea0003800000 */
.L_x_23598:
[----:B------:R0:W5:Y:S01]  /*e500*/  LDG.E.S16 R40, desc[UR36][R4.64] ;  /* 0x0000002404287981 */ /* 0x000162000c1e1700 */
[----:B------:R-:W-:Y:S05]  /*e510*/  BRA `(.L_x_23597) ;  /* 0x0000000c00007947 */ /* 0x000fea0003800000 */
.L_x_23593:
        /* <DEDUP_REMOVED lines=9> */
.L_x_23601:
[----:B------:R-:W2:Y:S02]  /*e5b0*/  LDG.E.U16 R4, desc[UR36][R4.64] ;  /* 0x0000002404047981 */ /* 0x000ea4000c1e1500 */
[----:B--2---:R-:W-:-:S06]  /*e5c0*/  HADD2.F32 R40, -RZ, R4.H0_H0 ;  /* 0x20000004ff287230 */ /* 0x004fcc0000004100 */
[----:B------:R-:W0:Y:S01]  /*e5d0*/  F2I.FTZ.TRUNC.NTZ R40, R40 ;  /* 0x0000002800287305 */ /* 0x000e22000021f100 */
[----:B------:R-:W-:Y:S05]  /*e5e0*/  BRA `(.L_x_23597) ;  /* 0x0000000800cc7947 */ /* 0x000fea0003800000 */
.L_x_23600:
        /* <DEDUP_REMOVED lines=9> */
.L_x_23603:
[----:B------:R-:W2:Y:S02]  /*e680*/  LDG.E.U16 R4, desc[UR36][R4.64] ;  /* 0x0000002404047981 */ /* 0x000ea4000c1e1500 */
[----:B--2---:R-:W-:-:S06]  /*e690*/  HADD2.F32 R40, -RZ, R4.H0_H0 ;  /* 0x20000004ff287230 */ /* 0x004fcc0000004100 */
[----:B------:R-:W0:Y:S01]  /*e6a0*/  F2I.FTZ.TRUNC.NTZ R40, R40 ;  /* 0x0000002800287305 */ /* 0x000e22000021f100 */
[----:B------:R-:W-:Y:S05]  /*e6b0*/  BRA `(.L_x_23597) ;  /* 0x0000000800987947 */ /* 0x000fea0003800000 */
.L_x_23602:
[----:B------:R-:W2:Y:S02]  /*e6c0*/  LDG.E.64 R4, desc[UR36][R4.64] ;  /* 0x0000002404047981 */ /* 0x000ea4000c1e1b00 */
[----:B--2---:R0:W1:Y:S02]  /*e6d0*/  F2I.F64.TRUNC R40, R4 ;  /* 0x0000000400287311 */ /* 0x004064000030d100 */
[----:B01----:R-:W-:Y:S05]  /*e6e0*/  BRA `(.L_x_23597) ;  /* 0x00000008008c7947 */ /* 0x003fea0003800000 */
.L_x_23592:
        /* <DEDUP_REMOVED lines=12> */
.L_x_23606:
[----:B------:R-:W2:Y:S02]  /*e7b0*/  LDG.E.64 R4, desc[UR36][R4.64] ;  /* 0x0000002404047981 */ /* 0x000ea4000c1e1b00 */
[----:B--2---:R0:W1:Y:S02]  /*e7c0*/  F2I.F64.TRUNC R40, R4 ;  /* 0x0000000400287311 */ /* 0x004064000030d100 */
[----:B01----:R-:W-:Y:S05]  /*e7d0*/  BRA `(.L_x_23597) ;  /* 0x0000000800507947 */ /* 0x003fea0003800000 */
.L_x_23605:
        /* <DEDUP_REMOVED lines=26> */
.L_x_23608:
        /* <DEDUP_REMOVED lines=14> */
.L_x_23607:
[----:B------:R-:W2:Y:S02]  /*ea60*/  LDG.E.U16 R40, desc[UR36][R4.64] ;  /* 0x0000002404287981 */ /* 0x000ea4000c1e1500 */
[----:B--2---:R-:W-:-:S06]  /*ea70*/  IMAD.U32 R40, R40, 0x10000, RZ ;  /* 0x0001000028287824 */ /* 0x004fcc00078e00ff */
[----:B------:R-:W0:Y:S01]  /*ea80*/  F2I.FTZ.TRUNC.NTZ R40, R40 ;  /* 0x0000002800287305 */ /* 0x000e22000021f100 */
[----:B------:R-:W-:Y:S05]  /*ea90*/  BRA `(.L_x_23597) ;  /* 0x0000000400a07947 */ /* 0x000fea0003800000 */
.L_x_23604:
        /* <DEDUP_REMOVED lines=10> */
.L_x_23611:
        /* <DEDUP_REMOVED lines=21> */
.L_x_23615:
[----:B------:R-:W-:Y:S05]  /*ec90*/  BSYNC.RECONVERGENT B1 ;  /* 0x0000000000017941 */ /* 0x000fea0003800200 */
.L_x_23614:
[----:B------:R-:W-:Y:S02]  /*eca0*/  SHF.L.U32 R0, R0, 0x14, RZ ;  /* 0x0000001400007819 */ /* 0x000fe400000006ff */
[----:B------:R-:W-:-:S04]  /*ecb0*/  LEA R3, R3, 0x3b800000, 0x17 ;  /* 0x3b80000003037811 */ /* 0x000fc800078eb8ff */
[----:B------:R-:W-:-:S07]  /*ecc0*/  LOP3.LUT R40, R3, R0, R7, 0xfe, !PT ;  /* 0x0000000003287212 */ /* 0x000fce00078efe07 */
.L_x_23613:
[----:B------:R-:W-:Y:S05]  /*ecd0*/  BSYNC.RECONVERGENT B0 ;  /* 0x0000000000007941 */ /* 0x000fea0003800200 */
.L_x_23612:
[----:B------:R-:W1:Y:S01]  /*ece0*/  F2I.FTZ.TRUNC.NTZ R40, R40 ;  /* 0x0000002800287305 */ /* 0x000e62000021f100 */
[----:B------:R-:W-:Y:S05]  /*ecf0*/  BRA `(.L_x_23597) ;  /* 0x0000000400087947 */ /* 0x000fea0003800000 */
.L_x_23610:
        /* <DEDUP_REMOVED lines=21> */
.L_x_23619:
[----:B------:R-:W-:Y:S05]  /*ee50*/  BSYNC.RECONVERGENT B1 ;  /* 0x0000000000017941 */ /* 0x000fea0003800200 */
.L_x_23618:
[----:B------:R-:W-:Y:S01]  /*ee60*/  IMAD.SHL.U32 R0, R0, 0x200000, RZ ;  /* 0x0020000000007824 */ /* 0x000fe200078e00ff */
[----:B------:R-:W-:-:S04]  /*ee70*/  LEA R3, R3, 0x37800000, 0x17 ;  /* 0x3780000003037811 */ /* 0x000fc800078eb8ff */
[----:B------:R-:W-:-:S07]  /*ee80*/  LOP3.LUT R40, R3, R0, R7, 0xfe, !PT ;  /* 0x0000000003287212 */ /* 0x000fce00078efe07 */
.L_x_23617:
[----:B------:R-:W-:Y:S05]  /*ee90*/  BSYNC.RECONVERGENT B0 ;  /* 0x0000000000007941 */ /* 0x000fea0003800200 */
.L_x_23616:
[----:B------:R-:W0:Y:S01]  /*eea0*/  F2I.FTZ.TRUNC.NTZ R40, R40 ;  /* 0x0000002800287305 */ /* 0x000e22000021f100 */
[----:B------:R-:W-:Y:S05]  /*eeb0*/  BRA `(.L_x_23597) ;  /* 0x0000000000987947 */ /* 0x000fea0003800000 */
.L_x_23609:
        /* <DEDUP_REMOVED lines=14> */
.L_x_23623:
[----:B------:R-:W-:Y:S05]  /*efa0*/  BSYNC.RECONVERGENT B0 ;  /* 0x0000000000007941 */ /* 0x000fea0003800200 */
.L_x_23622:
[----:B------:R-:W0:Y:S01]  /*efb0*/  F2I.FTZ.TRUNC.NTZ R40, R40 ;  /* 0x0000002800287305 */ /* 0x000e22000021f100 */
[----:B------:R-:W-:Y:S05]  /*efc0*/  BRA `(.L_x_23597) ;  /* 0x0000000000547947 */ /* 0x000fea0003800000 */
.L_x_23596:
        /* <DEDUP_REMOVED lines=16> */
.L_x_23624:
[----:B------:R-:W-:Y:S01]  /*f0d0*/  IMAD.MOV.U32 R40, RZ, RZ, RZ ;  /* 0x000000ffff287224 */ /* 0x000fe200078e00ff */
[----:B------:R-:W-:Y:S06]  /*f0e0*/  BRA `(.L_x_23597) ;  /* 0x00000000000c7947 */ /* 0x000fec0003800000 */
.L_x_23621:
[----:B------:R0:W5:Y:S01]  /*f0f0*/  LDG.E R40, desc[UR36][R4.64] ;  /* 0x0000002404287981 */ /* 0x000162000c1e1900 */
[----:B------:R-:W-:Y:S05]  /*f100*/  BRA `(.L_x_23597) ;  /* 0x0000000000047947 */ /* 0x000fea0003800000 */
.L_x_23620:
[----:B------:R0:W5:Y:S02]  /*f110*/  LDG.E R40, desc[UR36][R4.64] ;  /* 0x0000002404287981 */ /* 0x000164000c1e1900 */
.L_x_23597:
        /* <DEDUP_REMOVED lines=18> */
.L_x_23628:
[----:B------:R0:W5:Y:S01]  /*f240*/  LDG.E.U8 R43, desc[UR36][R4.64] ;  /* 0x00000024042b7981 */ /* 0x000162000c1e1100 */
[----:B------:R-:W-:Y:S05]  /*f250*/  BRA `(.L_x_23630) ;  /* 0x0000000c00307947 */ /* 0x000fea0003800000 */
.L_x_23627:
        /* <DEDUP_REMOVED lines=8> */
.L_x_23632:
[----:B------:R0:W5:Y:S01]  /*f2e0*/  LDG.E R43, desc[UR36][R4.64] ;  /* 0x00000024042b7981 */ /* 0x000162000c1e1900 */
[----:B------:R-:W-:Y:S05]  /*f2f0*/  BRA `(.L_x_23630) ;  /* 0x0000000c00087947 */ /* 0x000fea0003800000 */
.L_x_23631:
[----:B------:R0:W5:Y:S01]  /*f300*/  LDG.E.S16 R43, desc[UR36][R4.64] ;  /* 0x00000024042b7981 */ /* 0x000162000c1e1700 */
[----:B------:R-:W-:Y:S05]  /*f310*/  BRA `(.L_x_23630) ;  /* 0x0000000c00007947 */ /* 0x000fea0003800000 */
.L_x_23626:
        /* <DEDUP_REMOVED lines=9> */
.L_x_23634:
[----:B------:R-:W2:Y:S02]  /*f3b0*/  LDG.E.U16 R4, desc[UR36][R4.64] ;  /* 0x0000002404047981 */ /* 0x000ea4000c1e1500 */
[----:B--2---:R-:W-:-:S06]  /*f3c0*/  HADD2.F32 R43, -RZ, R4.H0_H0 ;  /* 0x20000004ff2b7230 */ /* 0x004fcc0000004100 */
[----:B------:R-:W0:Y:S01]  /*f3d0*/  F2I.FTZ.TRUNC.NTZ R43, R43 ;  /* 0x0000002b002b7305 */ /* 0x000e22000021f100 */
[----:B------:R-:W-:Y:S05]  /*f3e0*/  BRA `(.L_x_23630) ;  /* 0x0000000800cc7947 */ /* 0x000fea0003800000 */
.L_x_23633:
        /* <DEDUP_REMOVED lines=9> */
.L_x_23636:
[----:B------:R-:W2:Y:S02]  /*f480*/  LDG.E.U16 R4, desc[UR36][R4.64] ;  /* 0x0000002404047981 */ /* 0x000ea4000c1e1500 */
[----:B--2---:R-:W-:-:S06]  /*f490*/  HADD2.F32 R43, -RZ, R4.H0_H0 ;  /* 0x20000004ff2b7230 */ /* 0x004fcc0000004100 */
[----:B------:R-:W0:Y:S01]  /*f4a0*/  F2I.FTZ.TRUNC.NTZ R43, R43 ;  /* 0x0000002b002b7305 */ /* 0x000e22000021f100 */
[----:B------:R-:W-:Y:S05]  /*f4b0*/  BRA `(.L_x_23630) ;  /* 0x0000000800987947 */ /* 0x000fea0003800000 */
.L_x_23635:
[----:B------:R-:W2:Y:S02]  /*f4c0*/  LDG.E.64 R4, desc[UR36][R4.64] ;  /* 0x0000002404047981 */ /* 0x000ea4000c1e1b00 */
[----:B--2---:R0:W2:Y:S02]  /*f4d0*/  F2I.F64.TRUNC R43, R4 ;  /* 0x00000004002b7311 */ /* 0x0040a4000030d100 */
[----:B0-2---:R-:W-:Y:S05]  /*f4e0*/  BRA `(.L_x_23630) ;  /* 0x00000008008c7947 */ /* 0x005fea0003800000 */
.L_x_23625:
        /* <DEDUP_REMOVED lines=12> */
.L_x_23639:
[----:B------:R-:W2:Y:S02]  /*f5b0*/  LDG.E.64 R4, desc[UR36][R4.64] ;  /* 0x0000002404047981 */ /* 0x000ea4000c1e1b00 */
[----:B--2---:R0:W2:Y:S02]  /*f5c0*/  F2I.F64.TRUNC R43, R4 ;  /* 0x00000004002b7311 */ /* 0x0040a4000030d100 */
[----:B0-2---:R-:W-:Y:S05]  /*f5d0*/  BRA `(.L_x_23630) ;  /* 0x0000000800507947 */ /* 0x005fea0003800000 */
.L_x_23638:
        /* <DEDUP_REMOVED lines=26> */
.L_x_23641:
        /* <DEDUP_REMOVED lines=14> */
.L_x_23640:
[----:B------:R-:W2:Y:S02]  /*f860*/  LDG.E.U16 R43, desc[UR36][R4.64] ;  /* 0x00000024042b7981 */ /* 0x000ea4000c1e1500 */
[----:B--2---:R-:W-:-:S06]  /*f870*/  IMAD.U32 R43, R43, 0x10000, RZ ;  /* 0x000100002b2b7824 */ /* 0x004fcc00078e00ff */
[----:B------:R-:W0:Y:S01]  /*f880*/  F2I.FTZ.TRUNC.NTZ R43, R43 ;  /* 0x0000002b002b7305 */ /* 0x000e22000021f100 */
[----:B------:R-:W-:Y:S05]  /*f890*/  BRA `(.L_x_23630) ;  /* 0x0000000400a07947 */ /* 0x000fea0003800000 */
.L_x_23637:
        /* <DEDUP_REMOVED lines=10> */
.L_x_23644:
        /* <DEDUP_REMOVED lines=21> */
.L_x_23648:
[----:B------:R-:W-:Y:S05]  /*fa90*/  BSYNC.RECONVERGENT B1 ;  /* 0x0000000000017941 */ /* 0x000fea0003800200 */
.L_x_23647:
[----:B------:R-:W-:Y:S01]  /*faa0*/  IMAD.SHL.U32 R0, R0, 0x100000, RZ ;  /* 0x0010000000007824 */ /* 0x000fe200078e00ff */
[----:B------:R-:W-:-:S04]  /*fab0*/  LEA R3, R3, 0x3b800000, 0x17 ;  /* 0x3b80000003037811 */ /* 0x000fc800078eb8ff */
[----:B------:R-:W-:-:S07]  /*fac0*/  LOP3.LUT R43, R3, R0, R43, 0xfe, !PT ;  /* 0x00000000032b7212 */ /* 0x000fce00078efe2b */
.L_x_23646:
[----:B------:R-:W-:Y:S05]  /*fad0*/  BSYNC.RECONVERGENT B0 ;  /* 0x0000000000007941 */ /* 0x000fea0003800200 */
.L_x_23645:
[----:B------:R-:W2:Y:S01]  /*fae0*/  F2I.FTZ.TRUNC.NTZ R43, R43 ;  /* 0x0000002b002b7305 */ /* 0x000ea2000021f100 */
[----:B------:R-:W-:Y:S05]  /*faf0*/  BRA `(.L_x_23630) ;  /* 0x0000000400087947 */ /* 0x000fea0003800000 */
.L_x_23643:
        /* <DEDUP_REMOVED lines=21> */
.L_x_23652:
[----:B------:R-:W-:Y:S05]  /*fc50*/  BSYNC.RECONVERGENT B1 ;  /* 0x0000000000017941 */ /* 0x000fea0003800200 */
.L_x_23651:
[----:B------:R-:W-:Y:S02]  /*fc60*/  SHF.L.U32 R0, R0, 0x15, RZ ;  /* 0x0000001500007819 */ /* 0x000fe400000006ff */
[----:B------:R-:W-:-:S04]  /*fc70*/  LEA R3, R3, 0x37800000, 0x17 ;  /* 0x3780000003037811 */ /* 0x000fc800078eb8ff */
[----:B------:R-:W-:-:S07]  /*fc80*/  LOP3.LUT R43, R3, R0, R43, 0xfe, !PT ;  /* 0x00000000032b7212 */ /* 0x000fce00078efe2b */
.L_x_23650:
[----:B------:R-:W-:Y:S05]  /*fc90*/  BSYNC.RECONVERGENT B0 ;  /* 0x0000000000007941 */ /* 0x000fea0003800200 */
.L_x_23649:
[----:B------:R-:W0:Y:S01]  /*fca0*/  F2I.FTZ.TRUNC.NTZ R43, R43 ;  /* 0x0000002b002b7305 */ /* 0x000e22000021f100 */
[----:B------:R-:W-:Y:S05]  /*fcb0*/  BRA `(.L_x_23630) ;  /* 0x0000000000987947 */ /* 0x000fea0003800000 */
.L_x_23642:
        /* <DEDUP_REMOVED lines=14> */
.L_x_23656:
[----:B------:R-:W-:Y:S05]  /*fda0*/  BSYNC.RECONVERGENT B0 ;  /* 0x0000000000007941 */ /* 0x000fea0003800200 */
.L_x_23655:
[----:B------:R-:W0:Y:S01]  /*fdb0*/  F2I.FTZ.TRUNC.NTZ R43, R43 ;  /* 0x0000002b002b7305 */ /* 0x000e22000021f100 */
[----:B------:R-:W-:Y:S05]  /*fdc0*/  BRA `(.L_x_23630) ;  /* 0x0000000000547947 */ /* 0x000fea0003800000 */
.L_x_23629:
        /* <DEDUP_REMOVED lines=16> */
.L_x_23657:
[----:B------:R-:W-:Y:S01]  /*fed0*/  IMAD.MOV.U32 R43, RZ, RZ, RZ ;  /* 0x000000ffff2b7224 */ /* 0x000fe200078e00ff */
[----:B------:R-:W-:Y:S06]  /*fee0*/  BRA `(.L_x_23630) ;  /* 0x00000000000c7947 */ /* 0x000fec0003800000 */
.L_x_23654:
[----:B------:R0:W5:Y:S01]  /*fef0*/  LDG.E R43, desc[UR36][R4.64] ;  /* 0x00000024042b7981 */ /* 0x000162000c1e1900 */
[----:B------:R-:W-:Y:S05]  /*ff00*/  BRA `(.L_x_23630) ;  /* 0x0000000000047947 */ /* 0x000fea0003800000 */
.L_x_23653:
[----:B------:R0:W5:Y:S02]  /*ff10*/  LDG.E R43, desc[UR36][R4.64] ;  /* 0x00000024042b7981 */ /* 0x000164000c1e1900 */
.L_x_23630:
        /* <DEDUP_REMOVED lines=18> */
.L_x_23661:
[----:B------:R0:W5:Y:S01]  /*10040*/  LDG.E.U8 R42, desc[UR36][R4.64] ;  /* 0x00000024042a7981 */ /* 0x000162000c1e1100 */
[----:B------:R-:W-:Y:S05]  /*10050*/  BRA `(.L_x_23663) ;  /* 0x0000000c00307947 */ /* 0x000fea0003800000 */
.L_x_23660:
        /* <DEDUP_REMOVED lines=8> */
.L_x_23665:
[----:B------:R0:W5:Y:S01]  /*100e0*/  LDG.E R42, desc[UR36][R4.64] ;  /* 0x00000024042a7981 */ /* 0x000162000c1e1900 */
[----:B------:R-:W-:Y:S05]  /*100f0*/  BRA `(.L_x_23663) ;  /* 0x0000000c00087947 */ /* 0x000fea0003800000 */
.L_x_23664:
[----:B------:R0:W5:Y:S01]  /*10100*/  LDG.E.S16 R42, desc[UR36][R4.64] ;  /* 0x00000024042a7981 */ /* 0x000162000c1e1700 */
[----:B------:R-:W-:Y:S05]  /*10110*/  BRA `(.L_x_23663) ;  /* 0x0000000c00007947 */ /* 0x000fea0003800000 */
.L_x_23659:
        /* <DEDUP_REMOVED lines=9> */
.L_x_23667:
[----:B------:R-:W2:Y:S02]  /*101b0*/  LDG.E.U16 R4, desc[UR36][R4.64] ;  /* 0x0000002404047981 */ /* 0x000ea4000c1e1500 */
[----:B--2---:R-:W-:-:S06]  /*101c0*/  HADD2.F32 R42, -RZ, R4.H0_H0 ;  /* 0x20000004ff2a7230 */ /* 0x004fcc0000004100 */
[----:B------:R-:W0:Y:S01]  /*101d0*/  F2I.FTZ.TRUNC.NTZ R42, R42 ;  /* 0x0000002a002a7305 */ /* 0x000e22000021f100 */
[----:B------:R-:W-:Y:S05]  /*101e0*/  BRA `(.L_x_23663) ;  /* 0x0000000800cc7947 */ /* 0x000fea0003800000 */
.L_x_23666:
        /* <DEDUP_REMOVED lines=9> */
.L_x_23669:
[----:B------:R-:W2:Y:S02]  /*10280*/  LDG.E.U16 R4, desc[UR36][R4.64] ;  /* 0x0000002404047981 */ /* 0x000ea4000c1e1500 */
[----:B--2---:R-:W-:-:S06]  /*10290*/  HADD2.F32 R42, -RZ, R4.H0_H0 ;  /* 0x20000004ff2a7230 */ /* 0x004fcc0000004100 */
[----:B------:R-:W0:Y:S01]  /*102a0*/  F2I.FTZ.TRUNC.NTZ R42, R42 ;  /* 0x0000002a002a7305 */ /* 0x000e22000021f100 */
[----:B------:R-:W-:Y:S05]  /*102b0*/  BRA `(.L_x_23663) ;  /* 0x0000000800987947 */ /* 0x000fea0003800000 */
.L_x_23668:
[----:B------:R-:W2:Y:S02]  /*102c0*/  LDG.E.64 R4, desc[UR36][R4.64] ;  /* 0x0000002404047981 */ /* 0x000ea4000c1e1b00 */
[----:B--2---:R0:W1:Y:S02]  /*102d0*/  F2I.F64.TRUNC R42, R4 ;  /* 0x00000004002a7311 */ /* 0x004064000030d100 */
[----:B01----:R-:W-:Y:S05]  /*102e0*/  BRA `(.L_x_23663) ;  /* 0x00000008008c7947 */ /* 0x003fea0003800000 */
.L_x_23658:
        /* <DEDUP_REMOVED lines=12> */
.L_x_23672:
[----:B------:R-:W2:Y:S02]  /*103b0*/  LDG.E.64 R4, desc[UR36][R4.64] ;  /* 0x0000002404047981 */ /* 0x000ea4000c1e1b00 */
[----:B--2---:R0:W1:Y:S02]  /*103c0*/  F2I.F64.TRUNC R42, R4 ;  /* 0x00000004002a7311 */ /* 0x004064000030d100 */
[----:B01----:R-:W-:Y:S05]  /*103d0*/  BRA `(.L_x_23663) ;  /* 0x0000000800507947 */ /* 0x003fea0003800000 */
.L_x_23671:
        /* <DEDUP_REMOVED lines=26> */
.L_x_23674:
        /* <DEDUP_REMOVED lines=14> */
.L_x_23673:
[----:B------:R-:W2:Y:S02]  /*10660*/  LDG.E.U16 R42, desc[UR36][R4.64] ;  /* 0x00000024042a7981 */ /* 0x000ea4000c1e1500 */
[----:B--2---:R-:W-:-:S06]  /*10670*/  IMAD.U32 R42, R42, 0x10000, RZ ;  /* 0x000100002a2a7824 */ /* 0x004fcc00078e00ff */
[----:B------:R-:W0:Y:S01]  /*10680*/  F2I.FTZ.TRUNC.NTZ R42, R42 ;  /* 0x0000002a002a7305 */ /* 0x000e22000021f100 */
[----:B------:R-:W-:Y:S05]  /*10690*/  BRA `(.L_x_23663) ;  /* 0x0000000400a07947 */ /* 0x000fea0003800000 */
.L_x_23670:
        /* <DEDUP_REMOVED lines=10> */
.L_x_23677:
        /* <DEDUP_REMOVED lines=21> */
.L_x_23681:
[----:B------:R-:W-:Y:S05]  /*10890*/  BSYNC.RECONVERGENT B1 ;  /* 0x0000000000017941 */ /* 0x000fea0003800200 */
.L_x_23680:
[----:B------:R-:W-:Y:S01]  /*108a0*/  IMAD.SHL.U32 R0, R0, 0x100000, RZ ;  /* 0x0010000000007824 */ /* 0x000fe200078e00ff */
[----:B------:R-:W-:-:S04]  /*108b0*/  LEA R3, R3, 0x3b800000, 0x17 ;  /* 0x3b80000003037811 */ /* 0x000fc800078eb8ff */
[----:B------:R-:W-:-:S07]  /*108c0*/  LOP3.LUT R42, R3, R0, R7, 0xfe, !PT ;  /* 0x00000000032a7212 */ /* 0x000fce00078efe07 */
.L_x_23679:
[----:B------:R-:W-:Y:S05]  /*108d0*/  BSYNC.RECONVERGENT B0 ;  /* 0x0000000000007941 */ /* 0x000fea0003800200 */
.L_x_23678:
[----:B------:R-:W0:Y:S01]  /*108e0*/  F2I.FTZ.TRUNC.NTZ R42, R42 ;  /* 0x0000002a002a7305 */ /* 0x000e22000021f100 */
[----:B------:R-:W-:Y:S05]  /*108f0*/  BRA `(.L_x_23663) ;  /* 0x0000000400087947 */ /* 0x000fea0003800000 */
.L_x_23676:
        /* <DEDUP_REMOVED lines=21> */
.L_x_23685:
[----:B------:R-:W-:Y:S05]  /*10a50*/  BSYNC.RECONVERGENT B1 ;  /* 0x0000000000017941 */ /* 0x000fea0003800200 */
.L_x_23684:
[----:B------:R-:W-:Y:S01]  /*10a60*/  IMAD.SHL.U32 R0, R0, 0x200000, RZ ;  /* 0x0020000000007824 */ /* 0x000fe200078e00ff */
[----:B------:R-:W-:-:S04]  /*10a70*/  LEA R3, R3, 0x37800000, 0x17 ;  /* 0x3780000003037811 */ /* 0x000fc800078eb8ff */
[----:B------:R-:W-:-:S07]  /*10a80*/  LOP3.LUT R42, R3, R0, R7, 0xfe, !PT ;  /* 0x00000000032a7212 */ /* 0x000fce00078efe07 */
.L_x_23683:
[----:B------:R-:W-:Y:S05]  /*10a90*/  BSYNC.RECONVERGENT B0 ;  /* 0x0000000000007941 */ /* 0x000fea0003800200 */
.L_x_23682:
[----:B------:R-:W0:Y:S01]  /*10aa0*/  F2I.FTZ.TRUNC.NTZ R42, R42 ;  /* 0x0000002a002a7305 */ /* 0x000e22000021f100 */
[----:B------:R-:W-:Y:S05]  /*10ab0*/  BRA `(.L_x_23663) ;  /* 0x0000000000987947 */ /* 0x000fea0003800000 */
.L_x_23675:
        /* <DEDUP_REMOVED lines=14> */
.L_x_23689:
[----:B------:R-:W-:Y:S05]  /*10ba0*/  BSYNC.RECONVERGENT B0 ;  /* 0x0000000000007941 */ /* 0x000fea0003800200 */
.L_x_23688:
[----:B------:R-:W0:Y:S01]  /*10bb0*/  F2I.FTZ.TRUNC.NTZ R42, R42 ;  /* 0x0000002a002a7305 */ /* 0x000e22000021f100 */
[----:B------:R-:W-:Y:S05]  /*10bc0*/  BRA `(.L_x_23663) ;  /* 0x0000000000547947 */ /* 0x000fea0003800000 */
.L_x_23662:
        /* <DEDUP_REMOVED lines=16> */
.L_x_23690:
[----:B------:R-:W-:Y:S01]  /*10cd0*/  HFMA2 R42, -RZ, RZ, 0, 0 ;  /* 0x00000000ff2a7431 */ /* 0x000fe200000001ff */
[----:B------:R-:W-:Y:S06]  /*10ce0*/  BRA `(.L_x_23663) ;  /* 0x00000000000c7947 */ /* 0x000fec0003800000 */
.L_x_23687:
[----:B------:R0:W5:Y:S01]  /*10cf0*/  LDG.E R42, desc[UR36][R4.64] ;  /* 0x00000024042a7981 */ /* 0x000162000c1e1900 */
[----:B------:R-:W-:Y:S05]  /*10d00*/  BRA `(.L_x_23663) ;  /* 0x0000000000047947 */ /* 0x000fea0003800000 */
.L_x_23686:
[----:B------:R0:W5:Y:S02]  /*10d10*/  LDG.E R42, desc[UR36][R4.64] ;  /* 0x00000024042a7981 */ /* 0x000164000c1e1900 */
.L_x_23663:
        /* <DEDUP_REMOVED lines=18> */
.L_x_23694:
[----:B------:R0:W5:Y:S01]  /*10e40*/  LDG.E.U8 R52, desc[UR36][R4.64] ;  /* 0x0000002404347981 */ /* 0x000162000c1e1100 */
[----:B------:R-:W-:Y:S05]  /*10e50*/  BRA `(.L_x_23696) ;  /* 0x0000000c00307947 */ /* 0x000fea0003800000 */
.L_x_23693:
        /* <DEDUP_REMOVED lines=8> */
.L_x_23698:
[----:B------:R0:W5:Y:S01]  /*10ee0*/  LDG.E R52, desc[UR36][R4.64] ;  /* 0x0000002404347981 */ /* 0x000162000c1e1900 */
[----:B------:R-:W-:Y:S05]  /*10ef0*/  BRA `(.L_x_23696) ;  /* 0x0000000c00087947 */ /* 0x000fea0003800000 */
.L_x_23697:
[----:B------:R0:W5:Y:S01]  /*10f00*/  LDG.E.S16 R52, desc[UR36][R4.64] ;  /* 0x0000002404347981 */ /* 0x000162000c1e1700 */
[----:B------:R-:W-:Y:S05]  /*10f10*/  BRA `(.L_x_23696) ;  /* 0x0000000c00007947 */ /* 0x000fea0003800000 */
.L_x_23692:
        /* <DEDUP_REMOVED lines=9> */
.L_x_23700:
[----:B------:R-:W2:Y:S02]  /*10fb0*/  LDG.E.U16 R4, desc[UR36][R4.64] ;  /* 0x0000002404047981 */ /* 0x000ea4000c1e1500 */
[----:B--2---:R-:W-:-:S06]  /*10fc0*/  HADD2.F32 R52, -RZ, R4.H0_H0 ;  /* 0x20000004ff347230 */ /* 0x004fcc0000004100 */
[----:B------:R-:W0:Y:S01]  /*10fd0*/  F2I.FTZ.TRUNC.NTZ R52, R52 ;  /* 0x0000003400347305 */ /* 0x000e22000021f100 */
[----:B------:R-:W-:Y:S05]  /*10fe0*/  BRA `(.L_x_23696) ;  /* 0x0000000800cc7947 */ /* 0x000fea0003800000 */
.L_x_23699:
        /* <DEDUP_REMOVED lines=9> */
.L_x_23702:
[----:B------:R-:W2:Y:S02]  /*11080*/  LDG.E.U16 R4, desc[UR36][R4.64] ;  /* 0x0000002404047981 */ /* 0x000ea4000c1e1500 */
[----:B--2---:R-:W-:-:S06]  /*11090*/  HADD2.F32 R52, -RZ, R4.H0_H0 ;  /* 0x20000004ff347230 */ /* 0x004fcc0000004100 */
[----:B------:R-:W0:Y:S01]  /*110a0*/  F2I.FTZ.TRUNC.NTZ R52, R52 ;  /* 0x0000003400347305 */ /* 0x000e22000021f100 */
[----:B------:R-:W-:Y:S05]  /*110b0*/  BRA `(.L_x_23696) ;  /* 0x0000000800987947 */ /* 0x000fea0003800000 */
.L_x_23701:
[----:B------:R-:W2:Y:S02]  /*110c0*/  LDG.E.64 R4, desc[UR36][R4.64] ;  /* 0x0000002404047981 */ /* 0x000ea4000c1e1b00 */
[----:B--2---:R0:W1:Y:S02]  /*110d0*/  F2I.F64.TRUNC R52, R4 ;  /* 0x0000000400347311 */ /* 0x004064000030d100 */
[----:B01----:R-:W-:Y:S05]  /*110e0*/  BRA `(.L_x_23696) ;  /* 0x00000008008c7947 */ /* 0x003fea0003800000 */
.L_x_23691:
        /* <DEDUP_REMOVED lines=12> */
.L_x_23705:
[----:B------:R-:W2:Y:S02]  /*111b0*/  LDG.E.64 R4, desc[UR36][R4.64] ;  /* 0x0000002404047981 */ /* 0x000ea4000c1e1b00 */
[----:B--2---:R0:W1:Y:S02]  /*111c0*/  F2I.F64.TRUNC R52, R4 ;  /* 0x0000000400347311 */ /* 0x004064000030d100 */
[----:B01----:R-:W-:Y:S05]  /*111d0*/  BRA `(.L_x_23696) ;  /* 0x0000000800507947 */ /* 0x003fea0003800000 */
.L_x_23704:
        /* <DEDUP_REMOVED lines=26> */
.L_x_23707:
        /* <DEDUP_REMOVED lines=14> */
.L_x_23706:
[----:B------:R-:W2:Y:S02]  /*11460*/  LDG.E.U16 R52, desc[UR36][R4.64] ;  /* 0x0000002404347981 */ /* 0x000ea4000c1e1500 */
[----:B--2---:R-:W-:-:S06]  /*11470*/  SHF.L.U32 R52, R52, 0x10, RZ ;  /* 0x0000001034347819 */ /* 0x004fcc00000006ff */
[----:B------:R-:W0:Y:S01]  /*11480*/  F2I.FTZ.TRUNC.NTZ R52, R52 ;  /* 0x0000003400347305 */ /* 0x000e22000021f100 */
[----:B------:R-:W-:Y:S05]  /*11490*/  BRA `(.L_x_23696) ;  /* 0x0000000400a07947 */ /* 0x000fea0003800000 */
.L_x_23703:
        /* <DEDUP_REMOVED lines=10> */
.L_x_23710:
        /* <DEDUP_REMOVED lines=21> */
.L_x_23714:
[----:B------:R-:W-:Y:S05]  /*11690*/  BSYNC.RECONVERGENT B1 ;  /* 0x0000000000017941 */ /* 0x000fea0003800200 */
.L_x_23713:
[----:B------:R-:W-:Y:S01]  /*116a0*/  IMAD.SHL.U32 R0, R0, 0x100000, RZ ;  /* 0x0010000000007824 */ /* 0x000fe200078e00ff */
[----:B------:R-:W-:-:S04]  /*116b0*/  LEA R3, R3, 0x3b800000, 0x17 ;  /* 0x3b80000003037811 */ /* 0x000fc800078eb8ff */
[----:B------:R-:W-:-:S07]  /*116c0*/  LOP3.LUT R52, R3, R0, R7, 0xfe, !PT ;  /* 0x0000000003347212 */ /* 0x000fce00078efe07 */
.L_x_23712:
[----:B------:R-:W-:Y:S05]  /*116d0*/  BSYNC.RECONVERGENT B0 ;  /* 0x0000000000007941 */ /* 0x000fea0003800200 */
.L_x_23711:
[----:B------:R-:W0:Y:S01]  /*116e0*/  F2I.FTZ.TRUNC.NTZ R52, R52 ;  /* 0x0000003400347305 */ /* 0x000e22000021f100 */
[----:B------:R-:W-:Y:S05]  /*116f0*/  BRA `(.L_x_23696) ;  /* 0x0000000400087947 */ /* 0x000fea0003800000 */
.L_x_23709:
        /* <DEDUP_REMOVED lines=21> */
.L_x_23718:
[----:B------:R-:W-:Y:S05]  /*11850*/  BSYNC.RECONVERGENT B1 ;  /* 0x0000000000017941 */ /* 0x000fea0003800200 */
.L_x_23717:
[----:B------:R-:W-:Y:S01]  /*11860*/  IMAD.SHL.U32 R0, R0, 0x200000, RZ ;  /* 0x0020000000007824 */ /* 0x000fe200078e00ff */
[----:B------:R-:W-:-:S04]  /*11870*/  LEA R3, R3, 0x37800000, 0x17 ;  /* 0x3780000003037811 */ /* 0x000fc800078eb8ff */
[----:B------:R-:W-:-:S07]  /*11880*/  LOP3.LUT R52, R3, R0, R7, 0xfe, !PT ;  /* 0x0000000003347212 */ /* 0x000fce00078efe07 */
.L_x_23716:
[----:B------:R-:W-:Y:S05]  /*11890*/  BSYNC.RECONVERGENT B0 ;  /* 0x0000000000007941 */ /* 0x000fea0003800200 */
.L_x_23715:
[----:B------:R-:W0:Y:S01]  /*118a0*/  F2I.FTZ.TRUNC.NTZ R52, R52 ;  /* 0x0000003400347305 */ /* 0x000e22000021f100 */
[----:B------:R-:W-:Y:S05]  /*118b0*/  BRA `(.L_x_23696) ;  /* 0x0000000000987947 */ /* 0x000fea0003800000 */
.L_x_23708:
        /* <DEDUP_REMOVED lines=14> */
.L_x_23722:
[----:B------:R-:W-:Y:S05]  /*119a0*/  BSYNC.RECONVERGENT B0 ;  /* 0x0000000000007941 */ /* 0x000fea0003800200 */
.L_x_23721:
[----:B------:R-:W0:Y:S01]  /*119b0*/  F2I.FTZ.TRUNC.NTZ R52, R52 ;  /* 0x0000003400347305 */ /* 0x000e22000021f100 */
[----:B------:R-:W-:Y:S05]  /*119c0*/  BRA `(.L_x_23696) ;  /* 0x0000000000547947 */ /* 0x000fea0003800000 */
.L_x_23695:
        /* <DEDUP_REMOVED lines=16> */
.L_x_23723:
[----:B------:R-:W-:Y:S01]  /*11ad0*/  IMAD.MOV.U32 R52, RZ, RZ, RZ ;  /* 0x000000ffff347224 */ /* 0x000fe200078e00ff */
[----:B------:R-:W-:Y:S06]  /*11ae0*/  BRA `(.L_x_23696) ;  /* 0x00000000000c7947 */ /* 0x000fec0003800000 */
.L_x_23720:
[----:B------:R0:W5:Y:S01]  /*11af0*/  LDG.E R52, desc[UR36][R4.64] ;  /* 0x0000002404347981 */ /* 0x000162000c1e1900 */
[----:B------:R-:W-:Y:S05]  /*11b00*/  BRA `(.L_x_23696) ;  /* 0x0000000000047947 */ /* 0x000fea0003800000 */
.L_x_23719:
[----:B------:R0:W5:Y:S02]  /*11b10*/  LDG.E R52, desc[UR36][R4.64] ;  /* 0x0000002404347981 */ /* 0x000164000c1e1900 */
.L_x_23696:
[----:B01---5:R-:W-:-:S07]  /*11b20*/  SHF.R.S32.HI R53, RZ, 0x1f, R52 ;  /* 0x0000001fff357819 */ /* 0x023fce0000011434 */
.L_x_23558:
[----:B------:R-:W-:Y:S05]  /*11b30*/  BSYNC.RECONVERGENT B6 ;  /* 0x0000000000067941 */ /* 0x000fea0003800200 */
.L_x_23557:
        /* <DEDUP_REMOVED lines=34> */
.L_x_23729:
[----:B------:R-:W-:Y:S05]  /*11d60*/  BSYNC.RECONVERGENT B8 ;  /* 0x0000000000087941 */ /* 0x000fea0003800200 */
.L_x_23728:
        /* <DEDUP_REMOVED lines=20> */
.L_x_23731:
[----:B------:R-:W-:Y:S05]  /*11eb0*/  BSYNC.RECONVERGENT B8 ;  /* 0x0000000000087941 */ /* 0x000fea0003800200 */
.L_x_23730:
        /* <DEDUP_REMOVED lines=23> */
.L_x_23733:
[----:B------:R-:W-:Y:S05]  /*12030*/  BSYNC.RECONVERGENT B8 ;  /* 0x0000000000087941 */ /* 0x000fea0003800200 */
.L_x_23732:
        /* <DEDUP_REMOVED lines=20> */
.L_x_23760:
        /* <DEDUP_REMOVED lines=28> */
.L_x_23737:
[----:B------:R-:W-:Y:S01]  /*12340*/  MOV R10, R30 ;  /* 0x0000001e000a7202 */ /* 0x000fe20000000f00 */
[----:B------:R-:W-:Y:S01]  /*12350*/  IMAD.MOV.U32 R6, RZ, RZ, R14 ;  /* 0x000000ffff067224 */ /* 0x000fe200078e000e */
[----:B------:R-:W-:Y:S01]  /*12360*/  MOV R4, 0x12390 ;  /* 0x0001239000047802 */ /* 0x000fe20000000f00 */
[----:B------:R-:W-:-:S07]  /*12370*/  IMAD.MOV.U32 R5, RZ, RZ, R15 ;  /* 0x000000ffff057224 */ /* 0x000fce00078e000f */
[----:B-1----:R-:W-:Y:S05]  /*12380*/  CALL.REL.NOINC `($__internal_54_$__cuda_sm20_div_s64) ;  /* 0x0000011800447944 */ /* 0x002fea0003c00000 */
[----:B------:R-:W-:Y:S01]  /*12390*/  IMAD.MOV.U32 R20, RZ, RZ, R6 ;  /* 0x000000ffff147224 */ /* 0x000fe200078e0006 */
[----:B------:R-:W-:-:S07]  /*123a0*/  MOV R21, R5 ;  /* 0x0000000500157202 */ /* 0x000fce0000000f00 */
.L_x_23738:
[----:B------:R-:W-:Y:S05]  /*123b0*/  BSYNC.RECONVERGENT B1 ;  /* 0x0000000000017941 */ /* 0x000fea0003800200 */
.L_x_23736:
        /* <DEDUP_REMOVED lines=44> */
.L_x_23740:
[----:B------:R-:W-:Y:S01]  /*12680*/  MOV R10, R20 ;  /* 0x00000014000a7202 */ /* 0x000fe20000000f00 */
[----:B------:R-:W-:Y:S01]  /*12690*/  IMAD.MOV.U32 R7, RZ, RZ, R21 ;  /* 0x000000ffff077224 */ /* 0x000fe200078e0015 */
[----:B------:R-:W-:Y:S01]  /*126a0*/  MOV R4, 0x126e0 ;  /* 0x000126e000047802 */ /* 0x000fe20000000f00 */
[----:B------:R-:W-:Y:S02]  /*126b0*/  IMAD.MOV.U32 R6, RZ, RZ, R22 ;  /* 0x000000ffff067224 */ /* 0x000fe400078e0016 */
[----:B------:R-:W-:-:S07]  /*126c0*/  IMAD.MOV.U32 R5, RZ, RZ, R23 ;  /* 0x000000ffff057224 */ /* 0x000fce00078e0017 */
[----:B-1----:R-:W-:Y:S05]  /*126d0*/  CALL.REL.NOINC `($__internal_54_$__cuda_sm20_div_s64) ;  /* 0x0000011400707944 */ /* 0x002fea0003c00000 */
[----:B------:R-:W-:Y:S01]  /*126e0*/  MOV R14, R6 ;  /* 0x00000006000e7202 */ /* 0x000fe20000000f00 */
[----:B------:R-:W-:-:S07]  /*126f0*/  IMAD.MOV.U32 R15, RZ, RZ, R5 ;  /* 0x000000ffff0f7224 */ /* 0x000fce00078e0005 */
.L_x_23741:
[----:B------:R-:W-:Y:S05]  /*12700*/  BSYNC.RECONVERGENT B1 ;  /* 0x0000000000017941 */ /* 0x000fea0003800200 */
.L_x_23739:
        /* <DEDUP_REMOVED lines=44> */
.L_x_23743:
[----:B------:R-:W-:Y:S01]  /*129d0*/  IMAD.MOV.U32 R10, RZ, RZ, R14 ;  /* 0x000000ffff0a7224 */ /* 0x000fe200078e000e */
[----:B------:R-:W-:Y:S01]  /*129e0*/  MOV R5, R19 ;  /* 0x0000001300057202 */ /* 0x000fe20000000f00 */
[----:B------:R-:W-:Y:S01]  /*129f0*/  IMAD.MOV.U32 R7, RZ, RZ, R15 ;  /* 0x000000ffff077224 */ /* 0x000fe200078e000f */
[----:B------:R-:W-:Y:S01]  /*12a00*/  MOV R4, 0x12a30 ;  /* 0x00012a3000047802 */ /* 0x000fe20000000f00 */
[----:B------:R-:W-:-:S07]  /*12a10*/  IMAD.MOV.U32 R6, RZ, RZ, R18 ;  /* 0x000000ffff067224 */ /* 0x000fce00078e0012 */
[----:B-1----:R-:W-:Y:S05]  /*12a20*/  CALL.REL.NOINC `($__internal_54_$__cuda_sm20_div_s64) ;  /* 0x00000110009c7944 */ /* 0x002fea0003c00000 */
[----:B------:R-:W-:Y:S02]  /*12a30*/  IMAD.MOV.U32 R20, RZ, RZ, R6 ;  /* 0x000000ffff147224 */ /* 0x000fe400078e0006 */
[----:B------:R-:W-:-:S07]  /*12a40*/  IMAD.MOV.U32 R21, RZ, RZ, R5 ;  /* 0x000000ffff157224 */ /* 0x000fce00078e0005 */
.L_x_23744:
[----:B------:R-:W-:Y:S05]  /*12a50*/  BSYNC.RECONVERGENT B1 ;  /* 0x0000000000017941 */ /* 0x000fea0003800200 */
.L_x_23742:
        /* <DEDUP_REMOVED lines=44> */
.L_x_23746:
        /* <DEDUP_REMOVED lines=8> */
.L_x_23747:
[----:B------:R-:W-:Y:S05]  /*12da0*/  BSYNC.RECONVERGENT B1 ;  /* 0x0000000000017941 */ /* 0x000fea0003800200 */
.L_x_23745:
        /* <DEDUP_REMOVED lines=44> */
.L_x_23749:
[----:B------:R-:W-:Y:S01]  /*13070*/  MOV R10, R14 ;  /* 0x0000000e000a7202 */ /* 0x000fe20000000f00 */
[----:B------:R-:W-:Y:S01]  /*13080*/  IMAD.MOV.U32 R7, RZ, RZ, R15 ;  /* 0x000000ffff077224 */ /* 0x000fe200078e000f */
[----:B------:R-:W-:Y:S01]  /*13090*/  MOV R5, R19 ;  /* 0x0000001300057202 */ /* 0x000fe20000000f00 */
[----:B------:R-:W-:Y:S01]  /*130a0*/  IMAD.MOV.U32 R6, RZ, RZ, R18 ;  /* 0x000000ffff067224 */ /* 0x000fe200078e0012 */
[----:B------:R-:W-:-:S07]  /*130b0*/  MOV R4, 0x130d0 ;  /* 0x000130d000047802 */ /* 0x000fce0000000f00 */
[----:B-1----:R-:W-:Y:S05]  /*130c0*/  CALL.REL.NOINC `($__internal_54_$__cuda_sm20_div_s64) ;  /* 0x0000010800f47944 */ /* 0x002fea0003c00000 */
[----:B------:R-:W-:Y:S02]  /*130d0*/  IMAD.MOV.U32 R20, RZ, RZ, R6 ;  /* 0x000000ffff147224 */ /* 0x000fe400078e0006 */
[----:B------:R-:W-:-:S07]  /*130e0*/  IMAD.MOV.U32 R21, RZ, RZ, R5 ;  /* 0x000000ffff157224 */ /* 0x000fce00078e0005 */
.L_x_23750:
[----:B------:R-:W-:Y:S05]  /*130f0*/  BSYNC.RECONVERGENT B1 ;  /* 0x0000000000017941 */ /* 0x000fea0003800200 */
.L_x_23748:
        /* <DEDUP_REMOVED lines=44> */
.L_x_23752:
        /* <DEDUP_REMOVED lines=8> */
.L_x_23753:
[----:B------:R-:W-:Y:S05]  /*13440*/  BSYNC.RECONVERGENT B1 ;  /* 0x0000000000017941 */ /* 0x000fea0003800200 */
.L_x_23751:
        /* <DEDUP_REMOVED lines=45> */
.L_x_23755:
[----:B------:R-:W-:Y:S01]  /*13720*/  IMAD.MOV.U32 R10, RZ, RZ, R18 ;  /* 0x000000ffff0a7224 */ /* 0x000fe200078e0012 */
[----:B------:R-:W-:Y:S01]  /*13730*/  MOV R6, R14 ;  /* 0x0000000e00067202 */ /* 0x000fe20000000f00 */
[----:B------:R-:W-:Y:S01]  /*13740*/  IMAD.MOV.U32 R7, RZ, RZ, R19 ;  /* 0x000000ffff077224 */ /* 0x000fe200078e0013 */
[----:B------:R-:W-:Y:S01]  /*13750*/  MOV R4, 0x13780 ;  /* 0x0001378000047802 */ /* 0x000fe20000000f00 */
[----:B------:R-:W-:-:S07]  /*13760*/  IMAD.MOV.U32 R5, RZ, RZ, R15 ;  /* 0x000000ffff057224 */ /* 0x000fce00078e000f */
[----:B-1----:R-:W-:Y:S05]  /*13770*/  CALL.REL.NOINC `($__internal_54_$__cuda_sm20_div_s64) ;  /* 0x0000010400487944 */ /* 0x002fea0003c00000 */
[----:B------:R-:W-:Y:S01]  /*13780*/  IMAD.MOV.U32 R22, RZ, RZ, R6 ;  /* 0x000000ffff167224 */ /* 0x000fe200078e0006 */
[----:B------:R-:W-:-:S07]  /*13790*/  MOV R23, R5 ;  /* 0x0000000500177202 */ /* 0x000fce0000000f00 */
.L_x_23756:
[----:B------:R-:W-:Y:S05]  /*137a0*/  BSYNC.RECONVERGENT B1 ;  /* 0x0000000000017941 */ /* 0x000fea0003800200 */
.L_x_23754:
        /* <DEDUP_REMOVED lines=44> */
.L_x_23758:
        /* <DEDUP_REMOVED lines=8> */
.L_x_23759:
[----:B------:R-:W-:Y:S05]  /*13af0*/  BSYNC.RECONVERGENT B1 ;  /* 0x0000000000017941 */ /* 0x000fea0003800200 */
.L_x_23757:
        /* <DEDUP_REMOVED lines=20> */
.L_x_23735:
[----:B------:R-:W-:-:S07]  /*13c40*/  VIADD R3, R3, 0x3 ;  /* 0x0000000303037836 */ /* 0x000fce0000000000 */
.L_x_23734:
        /* <DEDUP_REMOVED lines=31> */
.L_x_23764:
[----:B------:R-:W-:Y:S01]  /*13e40*/  IMAD.MOV.U32 R10, RZ, RZ, R30 ;  /* 0x000000ffff0a7224 */ /* 0x000fe200078e001e */
[----:B------:R-:W-:Y:S01]  /*13e50*/  MOV R6, R20 ;  /* 0x0000001400067202 */ /* 0x000fe20000000f00 */
[----:B------:R-:W-:Y:S01]  /*13e60*/  IMAD.MOV.U32 R5, RZ, RZ, R21 ;  /* 0x000000ffff057224 */ /* 0x000fe200078e0015 */
[----:B------:R-:W-:-:S07]  /*13e70*/  MOV R4, 0x13e90 ;  /* 0x00013e9000047802 */ /* 0x000fce0000000f00 */
[----:B-1----:R-:W-:Y:S05]  /*13e80*/  CALL.REL.NOINC `($__internal_54_$__cuda_sm20_div_s64) ;  /* 0x000000fc00847944 */ /* 0x002fea0003c00000 */
[----:B------:R-:W-:Y:S01]  /*13e90*/  IMAD.MOV.U32 R14, RZ, RZ, R6 ;  /* 0x000000ffff0e7224 */ /* 0x000fe200078e0006 */
[----:B------:R-:W-:-:S07]  /*13ea0*/  MOV R15, R5 ;  /* 0x00000005000f7202 */ /* 0x000fce0000000f00 */
.L_x_23765:
[----:B------:R-:W-:Y:S05]  /*13eb0*/  BSYNC.RECONVERGENT B0 ;  /* 0x0000000000007941 */ /* 0x000fea0003800200 */
.L_x_23763:
        /* <DEDUP_REMOVED lines=44> */
.L_x_23767:
        /* <DEDUP_REMOVED lines=8> */
.L_x_23768:
[----:B------:R-:W-:Y:S05]  /*14200*/  BSYNC.RECONVERGENT B0 ;  /* 0x0000000000007941 */ /* 0x000fea0003800200 */
.L_x_23766:
        /* <DEDUP_REMOVED lines=44> */
.L_x_23770:
        /* <DEDUP_REMOVED lines=8> */
.L_x_23771:
[----:B------:R-:W-:Y:S05]  /*14550*/  BSYNC.RECONVERGENT B0 ;  /* 0x0000000000007941 */ /* 0x000fea0003800200 */
.L_x_23769:
        /* <DEDUP_REMOVED lines=44> */
.L_x_23773:
        /* <DEDUP_REMOVED lines=8> */
.L_x_23774:
[----:B------:R-:W-:Y:S05]  /*148a0*/  BSYNC.RECONVERGENT B0 ;  /* 0x0000000000007941 */ /* 0x000fea0003800200 */
.L_x_23772:
        /* <DEDUP_REMOVED lines=16> */
.L_x_23762:
        /* <DEDUP_REMOVED lines=31> */
.L_x_23777:
[----:B------:R-:W-:Y:S01]  /*14ba0*/  MOV R10, R30 ;  /* 0x0000001e000a7202 */ /* 0x000fe20000000f00 */
[----:B------:R-:W-:Y:S01]  /*14bb0*/  IMAD.MOV.U32 R6, RZ, RZ, R14 ;  /* 0x000000ffff067224 */ /* 0x000fe200078e000e */
[----:B------:R-:W-:Y:S01]  /*14bc0*/  MOV R4, 0x14bf0 ;  /* 0x00014bf000047802 */ /* 0x000fe20000000f00 */
[----:B------:R-:W-:-:S07]  /*14bd0*/  IMAD.MOV.U32 R5, RZ, RZ, R15 ;  /* 0x000000ffff057224 */ /* 0x000fce00078e000f */
[----:B-1----:R-:W-:Y:S05]  /*14be0*/  CALL.REL.NOINC `($__internal_54_$__cuda_sm20_div_s64) ;  /* 0x000000f0002c7944 */ /* 0x002fea0003c00000 */
[----:B------:R-:W-:Y:S01]  /*14bf0*/  MOV R18, R6 ;  /* 0x0000000600127202 */ /* 0x000fe20000000f00 */
[----:B------:R-:W-:-:S07]  /*14c00*/  IMAD.MOV.U32 R19, RZ, RZ, R5 ;  /* 0x000000ffff137224 */ /* 0x000fce00078e0005 */
.L_x_23778:
[----:B------:R-:W-:Y:S05]  /*14c10*/  BSYNC.RECONVERGENT B0 ;  /* 0x0000000000007941 */ /* 0x000fea0003800200 */
.L_x_23776:
        /* <DEDUP_REMOVED lines=44> */
.L_x_23780:
[----:B------:R-:W-:Y:S01]  /*14ee0*/  IMAD.MOV.U32 R10, RZ, RZ, R18 ;  /* 0x000000ffff0a7224 */ /* 0x000fe200078e0012 */
[----:B------:R-:W-:Y:S01]  /*14ef0*/  MOV R7, R19 ;  /* 0x0000001300077202 */ /* 0x000fe20000000f00 */
[----:B------:R-:W-:Y:S01]  /*14f00*/  IMAD.MOV.U32 R6, RZ, RZ, R20 ;  /* 0x000000ffff067224 */ /* 0x000fe200078e0014 */
[----:B------:R-:W-:Y:S01]  /*14f10*/  MOV R4, 0x14f40 ;  /* 0x00014f4000047802 */ /* 0x000fe20000000f00 */
[----:B------:R-:W-:-:S07]  /*14f20*/  IMAD.MOV.U32 R5, RZ, RZ, R21 ;  /* 0x000000ffff057224 */ /* 0x000fce00078e0015 */
[----:B-1----:R-:W-:Y:S05]  /*14f30*/  CALL.REL.NOINC `($__internal_54_$__cuda_sm20_div_s64) ;  /* 0x000000ec00587944 */ /* 0x002fea0003c00000 */
[----:B------:R-:W-:Y:S01]  /*14f40*/  MOV R30, R6 ;  /* 0x00000006001e7202 */ /* 0x000fe20000000f00 */
[----:B------:R-:W-:-:S07]  /*14f50*/  IMAD.MOV.U32 R7, RZ, RZ, R5 ;  /* 0x000000ffff077224 */ /* 0x000fce00078e0005 */
.L_x_23781:
[----:B------:R-:W-:Y:S05]  /*14f60*/  BSYNC.RECONVERGENT B0 ;  /* 0x0000000000007941 */ /* 0x000fea0003800200 */
.L_x_23779:
        /* <DEDUP_REMOVED lines=16> */
.L_x_23775:
        /* <DEDUP_REMOVED lines=31> */
.L_x_23783:
[----:B------:R-:W-:Y:S01]  /*15260*/  IMAD.MOV.U32 R9, RZ, RZ, R4 ;  /* 0x000000ffff097224 */ /* 0x000fe200078e0004 */
[----:B------:R-:W-:Y:S01]  /*15270*/  MOV R14, R7 ;  /* 0x00000007000e7202 */ /* 0x000fe20000000f00 */
[----:B------:R-:W-:Y:S01]  /*15280*/  IMAD.MOV.U32 R12, RZ, RZ, R5 ;  /* 0x000000ffff0c7224 */ /* 0x000fe200078e0005 */
[----:B------:R-:W-:-:S07]  /*15290*/  MOV R13, 0x152b0 ;  /* 0x000152b0000d7802 */ /* 0x000fce0000000f00 */
[----:B-1----:R-:W-:Y:S05]  /*152a0*/  CALL.REL.NOINC `($__internal_55_$__cuda_sm20_rem_s64) ;  /* 0x000000ec00d87944 */ /* 0x002fea0003c00000 */
[----:B------:R-:W-:Y:S02]  /*152b0*/  IMAD.MOV.U32 R4, RZ, RZ, R6 ;  /* 0x000000ffff047224 */ /* 0x000fe400078e0006 */
[----:B------:R-:W-:-:S07]  /*152c0*/  IMAD.MOV.U32 R5, RZ, RZ, R7 ;  /* 0x000000ffff057224 */ /* 0x000fce00078e0007 */
.L_x_23784:
[----:B------:R-:W-:Y:S05]  /*152d0*/  BSYNC.RECONVERGENT B0 ;  /* 0x0000000000007941 */ /* 0x000fea0003800200 */
.L_x_23782:
        /* <DEDUP_REMOVED lines=8> */
.L_x_23761:
        /* <DEDUP_REMOVED lines=11> */
.L_x_23787:
        /* <DEDUP_REMOVED lines=21> */
.L_x_23786:
[----:B------:R-:W-:Y:S05]  /*15560*/  BSYNC.RECONVERGENT B8 ;  /* 0x0000000000087941 */ /* 0x000fea0003800200 */
.L_x_23785:
[----:B------:R-:W-:-:S04]  /*15570*/  IADD3 R22, P0, PT, R22, 0x4, RZ ;  /* 0x0000000416167810 */ /* 0x000fc80007f1e0ff */
[----:B------:R-:W-:Y:S02]  /*15580*/  IADD3.X R23, PT, PT, RZ, R23, RZ, P0, !PT ;  /* 0x00000017ff177210 */ /* 0x000fe400007fe4ff */
[----:B------:R-:W-:-:S04]  /*15590*/  ISETP.GE.U32.AND P0, PT, R22, R18, PT ;  /* 0x000000121600720c */ /* 0x000fc80003f06070 */
[----:B------:R-:W-:-:S13]  /*155a0*/  ISETP.GE.U32.AND.EX P0, PT, R23, R19, PT, P0 ;  /* 0x000000131700720c */ /* 0x000fda0003f06100 */
[----:B------:R-:W-:Y:S05]  /*155b0*/  @!P0 BRA `(.L_x_23787) ;  /* 0xfffffffc00948947 */ /* 0x000fea000383ffff */
.L_x_23727:
[----:B------:R-:W-:Y:S05]  /*155c0*/  BSYNC.RECONVERGENT B7 ;  /* 0x0000000000077941 */ /* 0x000fea0003800200 */
.L_x_23726:
        /* <DEDUP_REMOVED lines=24> */
.L_x_23791:
[----:B------:R-:W-:Y:S05]  /*15750*/  BSYNC.RECONVERGENT B8 ;  /* 0x0000000000087941 */ /* 0x000fea0003800200 */
.L_x_23790:
        /* <DEDUP_REMOVED lines=20> */
.L_x_23793:
[----:B------:R-:W-:Y:S05]  /*158a0*/  BSYNC.RECONVERGENT B8 ;  /* 0x0000000000087941 */ /* 0x000fea0003800200 */
.L_x_23792:
        /* <DEDUP_REMOVED lines=23> */
.L_x_23795:
[----:B------:R-:W-:Y:S05]  /*15a20*/  BSYNC.RECONVERGENT B8 ;  /* 0x0000000000087941 */ /* 0x000fea0003800200 */
.L_x_23794:
        /* <DEDUP_REMOVED lines=19> */
.L_x_23822:
        /* <DEDUP_REMOVED lines=28> */
.L_x_23799:
[----:B------:R-:W-:Y:S01]  /*15d20*/  IMAD.MOV.U32 R10, RZ, RZ, R8 ;  /* 0x000000ffff0a7224 */ /* 0x000fe200078e0008 */
[----:B------:R-:W-:Y:S01]  /*15d30*/  MOV R6, R14 ;  /* 0x0000000e00067202 */ /* 0x000fe20000000f00 */
[----:B------:R-:W-:Y:S01]  /*15d40*/  IMAD.MOV.U32 R5, RZ, RZ, R15 ;  /* 0x000000ffff057224 */ /* 0x000fe200078e000f */
[----:B------:R-:W-:-:S07]  /*15d50*/  MOV R4, 0x15d70 ;  /* 0x00015d7000047802 */ /* 0x000fce0000000f00 */
[----:B----4-:R-:W-:Y:S05]  /*15d60*/  CALL.REL.NOINC `($__internal_54_$__cuda_sm20_div_s64) ;  /* 0x000000dc00cc7944 */ /* 0x010fea0003c00000 */
[----:B------:R-:W-:Y:S01]  /*15d70*/  IMAD.MOV.U32 R18, RZ, RZ, R6 ;  /* 0x000000ffff127224 */ /* 0x000fe200078e0006 */
[----:B------:R-:W-:-:S07]  /*15d80*/  MOV R19, R5 ;  /* 0x0000000500137202 */ /* 0x000fce0000000f00 */
.L_x_23800:
[----:B------:R-:W-:Y:S05]  /*15d90*/  BSYNC.RECONVERGENT B1 ;  /* 0x0000000000017941 */ /* 0x000fea0003800200 */
.L_x_23798:
        /* <DEDUP_REMOVED lines=44> */
.L_x_23802:
[----:B------:R-:W-:Y:S01]  /*16060*/  IMAD.MOV.U32 R10, RZ, RZ, R18 ;  /* 0x000000ffff0a7224 */ /* 0x000fe200078e0012 */
[----:B------:R-:W-:Y:S01]  /*16070*/  MOV R6, R20 ;  /* 0x0000001400067202 */ /* 0x000fe20000000f00 */
[----:B------:R-:W-:Y:S01]  /*16080*/  IMAD.MOV.U32 R7, RZ, RZ, R19 ;  /* 0x000000ffff077224 */ /* 0x000fe200078e0013 */
[----:B------:R-:W-:Y:S01]  /*16090*/  MOV R4, 0x160c0 ;  /* 0x000160c000047802 */ /* 0x000fe20000000f00 */
[----:B------:R-:W-:-:S07]  /*160a0*/  IMAD.MOV.U32 R5, RZ, RZ, R21 ;  /* 0x000000ffff057224 */ /* 0x000fce00078e0015 */
[----:B------:R-:W-:Y:S05]  /*160b0*/  CALL.REL.NOINC `($__internal_54_$__cuda_sm20_div_s64) ;  /* 0x000000d800f87944 */ /* 0x000fea0003c00000 */
[----:B------:R-:W-:Y:S01]  /*160c0*/  IMAD.MOV.U32 R14, RZ, RZ, R6 ;  /* 0x000000ffff0e7224 */ /* 0x000fe200078e0006 */
[----:B------:R-:W-:-:S07]  /*160d0*/  MOV R15, R5 ;  /* 0x00000005000f7202 */ /* 0x000fce0000000f00 */
.L_x_23803:
[----:B------:R-:W-:Y:S05]  /*160e0*/  BSYNC.RECONVERGENT B1 ;  /* 0x0000000000017941 */ /* 0x000fea0003800200 */
.L_x_23801:
        /* <DEDUP_REMOVED lines=44> */
.L_x_23805:
        /* <DEDUP_REMOVED lines=8> */
.L_x_23806:
[----:B------:R-:W-:Y:S05]  /*16430*/  BSYNC.RECONVERGENT B1 ;  /* 0x0000000000017941 */ /* 0x000fea0003800200 */
.L_x_23804:
        /* <DEDUP_REMOVED lines=44> */
.L_x_23808:
        /* <DEDUP_REMOVED lines=8> */
.L_x_23809:
[----:B------:R-:W-:Y:S05]  /*16780*/  BSYNC.RECONVERGENT B1 ;  /* 0x0000000000017941 */ /* 0x000fea0003800200 */
.L_x_23807:
        /* <DEDUP_REMOVED lines=44> */
.L_x_23811:
        /* <DEDUP_REMOVED lines=8> */
.L_x_23812:
[----:B------:R-:W-:Y:S05]  /*16ad0*/  BSYNC.RECONVERGENT B1 ;  /* 0x0000000000017941 */ /* 0x000fea0003800200 */
.L_x_23810:
        /* <DEDUP_REMOVED lines=44> */
.L_x_23814:
        /* <DEDUP_REMOVED lines=8> */
.L_x_23815:
[----:B------:R-:W-:Y:S05]  /*16e20*/  BSYNC.RECONVERGENT B1 ;  /* 0x0000000000017941 */ /* 0x000fea0003800200 */
.L_x_23813:
        /* <DEDUP_REMOVED lines=44> */
.L_x_23817:
        /* <DEDUP_REMOVED lines=8> */
.L_x_23818:
[----:B------:R-:W-:Y:S05]  /*17170*/  BSYNC.RECONVERGENT B1 ;  /* 0x0000000000017941 */ /* 0x000fea0003800200 */
.L_x_23816:
        /* <DEDUP_REMOVED lines=44> */
.L_x_23820:
        /* <DEDUP_REMOVED lines=8> */
.L_x_23821:
[----:B------:R-:W-:Y:S05]  /*174c0*/  BSYNC.RECONVERGENT B1 ;  /* 0x0000000000017941 */ /* 0x000fea0003800200 */
.L_x_23819:
        /* <DEDUP_REMOVED lines=23> */
.L_x_23797:
[----:B------:R-:W-:-:S07]  /*17640*/  VIADD R20, R3, 0x3 ;  /* 0x0000000303147836 */ /* 0x000fce0000000000 */
.L_x_23796:
        /* <DEDUP_REMOVED lines=31> */
.L_x_23826:
[----:B------:R-:W-:Y:S01]  /*17840*/  IMAD.MOV.U32 R10, RZ, RZ, R8 ;  /* 0x000000ffff0a7224 */ /* 0x000fe200078e0008 */
[----:B------:R-:W-:Y:S01]  /*17850*/  MOV R6, R16 ;  /* 0x0000001000067202 */ /* 0x000fe20000000f00 */
[----:B------:R-:W-:Y:S01]  /*17860*/  IMAD.MOV.U32 R5, RZ, RZ, R17 ;  /* 0x000000ffff057224 */ /* 0x000fe200078e0011 */
[----:B------:R-:W-:-:S07]  /*17870*/  MOV R4, 0x17890 ;  /* 0x0001789000047802 */ /* 0x000fce0000000f00 */
[----:B------:R-:W-:Y:S05]  /*17880*/  CALL.REL.NOINC `($__internal_54_$__cuda_sm20_div_s64) ;  /* 0x000000c400047944 */ /* 0x000fea0003c00000 */
[----:B------:R-:W-:Y:S01]  /*17890*/  IMAD.MOV.U32 R2, RZ, RZ, R6 ;  /* 0x000000ffff027224 */ /* 0x000fe200078e0006 */
[----:B------:R-:W-:-:S07]  /*178a0*/  MOV R3, R5 ;  /* 0x0000000500037202 */ /* 0x000fce0000000f00 */
.L_x_23827:
[----:B------:R-:W-:Y:S05]  /*178b0*/  BSYNC.RECONVERGENT B0 ;  /* 0x0000000000007941 */ /* 0x000fea0003800200 */
.L_x_23825:
        /* <DEDUP_REMOVED lines=44> */
.L_x_23829:
        /* <DEDUP_REMOVED lines=8> */
.L_x_23830:
[----:B------:R-:W-:Y:S05]  /*17c00*/  BSYNC.RECONVERGENT B0 ;  /* 0x0000000000007941 */ /* 0x000fea0003800200 */
.L_x_23828:
        /* <DEDUP_REMOVED lines=42> */
.L_x_23832:
[----:B------:R-:W-:Y:S01]  /*17eb0*/  IMAD.MOV.U32 R10, RZ, RZ, R18 ;  /* 0x000000ffff0a7224 */ /* 0x000fe200078e0012 */
[----:B------:R-:W-:Y:S01]  /*17ec0*/  MOV R7, R19 ;  /* 0x0000001300077202 */ /* 0x000fe20000000f00 */
[----:B------:R-:W-:Y:S01]  /*17ed0*/  IMAD.MOV.U32 R6, RZ, RZ, R16 ;  /* 0x000000ffff067224 */ /* 0x000fe200078e0010 */
[----:B------:R-:W-:Y:S01]  /*17ee0*/  MOV R4, 0x17f10 ;  /* 0x00017f1000047802 */ /* 0x000fe20000000f00 */
[----:B------:R-:W-:-:S07]  /*17ef0*/  IMAD.MOV.U32 R5, RZ, RZ, R17 ;  /* 0x000000ffff057224 */ /* 0x000fce00078e0011 */
[----:B------:R-:W-:Y:S05]  /*17f00*/  CALL.REL.NOINC `($__internal_54_$__cuda_sm20_div_s64) ;  /* 0x000000bc00647944 */ /* 0x000fea0003c00000 */
[----:B------:R-:W-:Y:S01]  /*17f10*/  MOV R2, R6 ;  /* 0x0000000600027202 */ /* 0x000fe20000000f00 */
[----:B------:R-:W-:-:S07]  /*17f20*/  IMAD.MOV.U32 R3, RZ, RZ, R5 ;  /* 0x000000ffff037224 */ /* 0x000fce00078e0005 */
.L_x_23833:
[----:B------:R-:W-:Y:S05]  /*17f30*/  BSYNC.RECONVERGENT B0 ;  /* 0x0000000000007941 */ /* 0x000fea0003800200 */
.L_x_23831:
        /* <DEDUP_REMOVED lines=44> */
.L_x_23835:
        /* <DEDUP_REMOVED lines=8> */
.L_x_23836:
[----:B------:R-:W-:Y:S05]  /*18280*/  BSYNC.RECONVERGENT B0 ;  /* 0x0000000000007941 */ /* 0x000fea0003800200 */
.L_x_23834:
        /* <DEDUP_REMOVED lines=16> */
.L_x_23824:
        /* <DEDUP_REMOVED lines=31> */
.L_x_23839:
[----:B------:R-:W-:Y:S01]  /*18580*/  IMAD.MOV.U32 R10, RZ, RZ, R8 ;  /* 0x000000ffff0a7224 */ /* 0x000fe200078e0008 */
[----:B------:R-:W-:Y:S01]  /*18590*/  MOV R5, R3 ;  /* 0x0000000300057202 */ /* 0x000fe20000000f00 */
[----:B------:R-:W-:Y:S01]  /*185a0*/  IMAD.MOV.U32 R6, RZ, RZ, R2 ;  /* 0x000000ffff067224 */ /* 0x000fe200078e0002 */
[----:B------:R-:W-:-:S07]  /*185b0*/  MOV R4, 0x185d0 ;  /* 0x000185d000047802 */ /* 0x000fce0000000f00 */
[----:B----4-:R-:W-:Y:S05]  /*185c0*/  CALL.REL.NOINC `($__internal_54_$__cuda_sm20_div_s64) ;  /* 0x000000b400b47944 */ /* 0x010fea0003c00000 */
[----:B------:R-:W-:Y:S02]  /*185d0*/  IMAD.MOV.U32 R14, RZ, RZ, R6 ;  /* 0x000000ffff0e7224 */ /* 0x000fe400078e0006 */
[----:B------:R-:W-:-:S07]  /*185e0*/  IMAD.MOV.U32 R15, RZ, RZ, R5 ;  /* 0x000000ffff0f7224 */ /* 0x000fce00078e0005 */
.L_x_23840:
[----:B------:R-:W-:Y:S05]  /*185f0*/  BSYNC.RECONVERGENT B0 ;  /* 0x0000000000007941 */ /* 0x000fea0003800200 */
.L_x_23838:
        /* <DEDUP_REMOVED lines=44> */
.L_x_23842:
[----:B------:R-:W-:Y:S01]  /*188c0*/  MOV R10, R14 ;  /* 0x0000000e000a7202 */ /* 0x000fe20000000f00 */
[----:B------:R-:W-:Y:S01]  /*188d0*/  IMAD.MOV.U32 R7, RZ, RZ, R15 ;  /* 0x000000ffff077224 */ /* 0x000fe200078e000f */
[----:B------:R-:W-:Y:S01]  /*188e0*/  MOV R5, R17 ;  /* 0x0000001100057202 */ /* 0x000fe20000000f00 */
[----:B------:R-:W-:Y:S01]  /*188f0*/  IMAD.MOV.U32 R6, RZ, RZ, R16 ;  /* 0x000000ffff067224 */ /* 0x000fe200078e0010 */
[----:B------:R-:W-:-:S07]  /*18900*/  MOV R4, 0x18920 ;  /* 0x0001892000047802 */ /* 0x000fce0000000f00 */
[----:B------:R-:W-:Y:S05]  /*18910*/  CALL.REL.NOINC `($__internal_54_$__cuda_sm20_div_s64) ;  /* 0x000000b000e07944 */ /* 0x000fea0003c00000 */
[----:B------:R-:W-:Y:S02]  /*18920*/  IMAD.MOV.U32 R8, RZ, RZ, R6 ;  /* 0x000000ffff087224 */ /* 0x000fe400078e0006 */
[----:B------:R-:W-:-:S07]  /*18930*/  IMAD.MOV.U32 R7, RZ, RZ, R5 ;  /* 0x000000ffff077224 */ /* 0x000fce00078e0005 */
.L_x_23843:
[----:B------:R-:W-:Y:S05]  /*18940*/  BSYNC.RECONVERGENT B0 ;  /* 0x0000000000007941 */ /* 0x000fea0003800200 */
.L_x_23841:
        /* <DEDUP_REMOVED lines=18> */
.L_x_23837:
        /* <DEDUP_REMOVED lines=31> */
.L_x_23845:
[----:B------:R-:W-:Y:S01]  /*18c60*/  IMAD.MOV.U32 R9, RZ, RZ, R2 ;  /* 0x000000ffff097224 */ /* 0x000fe200078e0002 */
[----:B------:R-:W-:Y:S01]  /*18c70*/  MOV R30, R8 ;  /* 0x00000008001e7202 */ /* 0x000fe20000000f00 */
[----:B------:R-:W-:Y:S01]  /*18c80*/  IMAD.MOV.U32 R12, RZ, RZ, R3 ;  /* 0x000000ffff0c7224 */ /* 0x000fe200078e0003 */
[----:B------:R-:W-:Y:S01]  /*18c90*/  MOV R13, 0x18cc0 ;  /* 0x00018cc0000d7802 */ /* 0x000fe20000000f00 */
[----:B------:R-:W-:-:S07]  /*18ca0*/  IMAD.MOV.U32 R14, RZ, RZ, R7 ;  /* 0x000000ffff0e7224 */ /* 0x000fce00078e0007 */
[----:B----4-:R-:W-:Y:S05]  /*18cb0*/  CALL.REL.NOINC `($__internal_55_$__cuda_sm20_rem_s64) ;  /* 0x000000b400547944 */ /* 0x010fea0003c00000 */
[----:B------:R-:W-:Y:S01]  /*18cc0*/  IMAD.MOV.U32 R2, RZ, RZ, R6 ;  /* 0x000000ffff027224 */ /* 0x000fe200078e0006 */
[----:B------:R-:W-:-:S07]  /*18cd0*/  MOV R3, R7 ;  /* 0x0000000700037202 */ /* 0x000fce0000000f00 */
.L_x_23846:
[----:B------:R-:W-:Y:S05]  /*18ce0*/  BSYNC.RECONVERGENT B0 ;  /* 0x0000000000007941 */ /* 0x000fea0003800200 */
.L_x_23844:
        /* <DEDUP_REMOVED lines=10> */
.L_x_23823:
        /* <DEDUP_REMOVED lines=11> */
.L_x_23849:
        /* <DEDUP_REMOVED lines=21> */
.L_x_23848:
[----:B------:R-:W-:Y:S05]  /*18f90*/  BSYNC.RECONVERGENT B8 ;  /* 0x0000000000087941 */ /* 0x000fea0003800200 */
.L_x_23847:
[----:B------:R-:W-:-:S04]  /*18fa0*/  IADD3 R18, P0, PT, R18, 0x4, RZ ;  /* 0x0000000412127810 */ /* 0x000fc80007f1e0ff */
[----:B------:R-:W-:Y:S02]  /*18fb0*/  IADD3.X R19, PT, PT, RZ, R19, RZ, P0, !PT ;  /* 0x00000013ff137210 */ /* 0x000fe400007fe4ff */
[----:B------:R-:W-:-:S04]  /*18fc0*/  ISETP.GE.U32.AND P0, PT, R18, R16, PT ;  /* 0x000000101200720c */ /* 0x000fc80003f06070 */
[----:B------:R-:W-:-:S13]  /*18fd0*/  ISETP.GE.U32.AND.EX P0, PT, R19, R17, PT, P0 ;  /* 0x000000111300720c */ /* 0x000fda0003f06100 */
[----:B------:R-:W-:Y:S05]  /*18fe0*/  @!P0 BRA `(.L_x_23849) ;  /* 0xfffffffc00948947 */ /* 0x000fea000383ffff */
.L_x_23789:
[----:B------:R-:W-:Y:S05]  /*18ff0*/  BSYNC.RECONVERGENT B7 ;  /* 0x0000000000077941 */ /* 0x000fea0003800200 */
.L_x_23788:
        /* <DEDUP_REMOVED lines=24> */
.L_x_23853:
[----:B------:R-:W-:Y:S05]  /*19180*/  BSYNC.RECONVERGENT B8 ;  /* 0x0000000000087941 */ /* 0x000fea0003800200 */
.L_x_23852:
        /* <DEDUP_REMOVED lines=20> */
.L_x_23855:
[----:B------:R-:W-:Y:S05]  /*192d0*/  BSYNC.RECONVERGENT B8 ;  /* 0x0000000000087941 */ /* 0x000fea0003800200 */
.L_x_23854:
        /* <DEDUP_REMOVED lines=23> */
.L_x_23857:
[----:B------:R-:W-:Y:S05]  /*19450*/  BSYNC.RECONVERGENT B8 ;  /* 0x0000000000087941 */ /* 0x000fea0003800200 */
.L_x_23856:
        /* <DEDUP_REMOVED lines=17> */
.L_x_23884:
        /* <DEDUP_REMOVED lines=28> */
.L_x_23861:
[----:B------:R-:W-:Y:S01]  /*19730*/  IMAD.MOV.U32 R10, RZ, RZ, R8 ;  /* 0x000000ffff0a7224 */ /* 0x000fe200078e0008 */
[----:B------:R-:W-:Y:S01]  /*19740*/  MOV R5, R15 ;  /* 0x0000000f00057202 */ /* 0x000fe20000000f00 */
[----:B------:R-:W-:Y:S01]  /*19750*/  IMAD.MOV.U32 R6, RZ, RZ, R14 ;  /* 0x000000ffff067224 */ /* 0x000fe200078e000e */
[----:B------:R-:W-:-:S07]  /*19760*/  MOV R4, 0x19780 ;  /* 0x0001978000047802 */ /* 0x000fce0000000f00 */
[----:B-1----:R-:W-:Y:S05]  /*19770*/  CALL.REL.NOINC `($__internal_54_$__cuda_sm20_div_s64) ;  /* 0x000000a400487944 */ /* 0x002fea0003c00000 */
[----:B------:R-:W-:Y:S02]  /*19780*/  IMAD.MOV.U32 R18, RZ, RZ, R6 ;  /* 0x000000ffff127224 */ /* 0x000fe400078e0006 */
[----:B------:R-:W-:-:S07]  /*19790*/  IMAD.MOV.U32 R19, RZ, RZ, R5 ;  /* 0x000000ffff137224 */ /* 0x000fce00078e0005 */
.L_x_23862:
[----:B------:R-:W-:Y:S05]  /*197a0*/  BSYNC.RECONVERGENT B1 ;  /* 0x0000000000017941 */ /* 0x000fea0003800200 */
.L_x_23860:
        /* <DEDUP_REMOVED lines=42> */
.L_x_23864:
        /* <DEDUP_REMOVED lines=8> */
.L_x_23865:
[----:B------:R-:W-:Y:S05]  /*19ad0*/  BSYNC.RECONVERGENT B1 ;  /* 0x0000000000017941 */ /* 0x000fea0003800200 */
.L_x_23863:
        /* <DEDUP_REMOVED lines=44> */
.L_x_23867:
        /* <DEDUP_REMOVED lines=8> */
.L_x_23868:
[----:B------:R-:W-:Y:S05]  /*19e20*/  BSYNC.RECONVERGENT B1 ;  /* 0x0000000000017941 */ /* 0x000fea0003800200 */
.L_x_23866:
        /* <DEDUP_REMOVED lines=44> */
.L_x_23870:
        /* <DEDUP_REMOVED lines=8> */
.L_x_23871:
[----:B------:R-:W-:Y:S05]  /*1a170*/  BSYNC.RECONVERGENT B1 ;  /* 0x0000000000017941 */ /* 0x000fea0003800200 */
.L_x_23869:
        /* <DEDUP_REMOVED lines=44> */
.L_x_23873:
        /* <DEDUP_REMOVED lines=8> */
.L_x_23874:
[----:B------:R-:W-:Y:S05]  /*1a4c0*/  BSYNC.RECONVERGENT B1 ;  /* 0x0000000000017941 */ /* 0x000fea0003800200 */
.L_x_23872:
        /* <DEDUP_REMOVED lines=44> */
.L_x_23876:
        /* <DEDUP_REMOVED lines=8> */
.L_x_23877:
[----:B------:R-:W-:Y:S05]  /*1a810*/  BSYNC.RECONVERGENT B1 ;  /* 0x0000000000017941 */ /* 0x000fea0003800200 */
.L_x_23875:
        /* <DEDUP_REMOVED lines=44> */
.L_x_23879:
        /* <DEDUP_REMOVED lines=8> */
.L_x_23880:
[----:B------:R-:W-:Y:S05]  /*1ab60*/  BSYNC.RECONVERGENT B1 ;  /* 0x0000000000017941 */ /* 0x000fea0003800200 */
.L_x_23878:
        /* <DEDUP_REMOVED lines=44> */
.L_x_23882:
        /* <DEDUP_REMOVED lines=8> */
.L_x_23883:
[----:B------:R-:W-:Y:S05]  /*1aeb0*/  BSYNC.RECONVERGENT B1 ;  /* 0x0000000000017941 */ /* 0x000fea0003800200 */
.L_x_23881:
        /* <DEDUP_REMOVED lines=22> */
.L_x_23859:
[----:B------:R-:W-:-:S07]  /*1b020*/  VIADD R0, R3, 0x3 ;  /* 0x0000000303007836 */ /* 0x000fce0000000000 */
.L_x_23858:
        /* <DEDUP_REMOVED lines=31> */
.L_x_23888:
[----:B------:R-:W-:Y:S01]  /*1b220*/  IMAD.MOV.U32 R10, RZ, RZ, R8 ;  /* 0x000000ffff0a7224 */ /* 0x000fe200078e0008 */
[----:B------:R-:W-:Y:S01]  /*1b230*/  MOV R5, R17 ;  /* 0x0000001100057202 */ /* 0x000fe20000000f00 */
[----:B------:R-:W-:Y:S01]  /*1b240*/  IMAD.MOV.U32 R6, RZ, RZ, R16 ;  /* 0x000000ffff067224 */ /* 0x000fe200078e0010 */
[----:B------:R-:W-:-:S07]  /*1b250*/  MOV R4, 0x1b270 ;  /* 0x0001b27000047802 */ /* 0x000fce0000000f00 */
[----:B-1----:R-:W-:Y:S05]  /*1b260*/  CALL.REL.NOINC `($__internal_54_$__cuda_sm20_div_s64) ;  /* 0x00000088008c7944 */ /* 0x002fea0003c00000 */
[----:B------:R-:W-:Y:S02]  /*1b270*/  IMAD.MOV.U32 R2, RZ, RZ, R6 ;  /* 0x000000ffff027224 */ /* 0x000fe400078e0006 */
[----:B------:R-:W-:-:S07]  /*1b280*/  IMAD.MOV.U32 R3, RZ, RZ, R5 ;  /* 0x000000ffff037224 */ /* 0x000fce00078e0005 */
.L_x_23889:
[----:B------:R-:W-:Y:S05]  /*1b290*/  BSYNC.RECONVERGENT B0 ;  /* 0x0000000000007941 */ /* 0x000fea0003800200 */
.L_x_23887:
        /* <DEDUP_REMOVED lines=42> */
.L_x_23891:
        /* <DEDUP_REMOVED lines=8> */
.L_x_23892:
[----:B------:R-:W-:Y:S05]  /*1b5c0*/  BSYNC.RECONVERGENT B0 ;  /* 0x0000000000007941 */ /* 0x000fea0003800200 */
.L_x_23890:
        /* <DEDUP_REMOVED lines=42> */
.L_x_23894:
        /* <DEDUP_REMOVED lines=8> */
.L_x_23895:
[----:B------:R-:W-:Y:S05]  /*1b8f0*/  BSYNC.RECONVERGENT B0 ;  /* 0x0000000000007941 */ /* 0x000fea0003800200 */
.L_x_23893:
        /* <DEDUP_REMOVED lines=44> */
.L_x_23897:
        /* <DEDUP_REMOVED lines=8> */
.L_x_23898:
[----:B------:R-:W-:Y:S05]  /*1bc40*/  BSYNC.RECONVERGENT B0 ;  /* 0x0000000000007941 */ /* 0x000fea0003800200 */
.L_x_23896:
        /* <DEDUP_REMOVED lines=15> */
.L_x_23886:
        /* <DEDUP_REMOVED lines=31> */
.L_x_23901:
[----:B------:R-:W-:Y:S01]  /*1bf30*/  MOV R10, R8 ;  /* 0x00000008000a7202 */ /* 0x000fe20000000f00 */
[----:B------:R-:W-:Y:S01]  /*1bf40*/  IMAD.MOV.U32 R6, RZ, RZ, R16 ;  /* 0x000000ffff067224 */ /* 0x000fe200078e0010 */
[----:B------:R-:W-:Y:S01]  /*1bf50*/  MOV R4, 0x1bf80 ;  /* 0x0001bf8000047802 */ /* 0x000fe20000000f00 */
[----:B------:R-:W-:-:S07]  /*1bf60*/  IMAD.MOV.U32 R5, RZ, RZ, R17 ;  /* 0x000000ffff057224 */ /* 0x000fce00078e0011 */
[----:B-1----:R-:W-:Y:S05]  /*1bf70*/  CALL.REL.NOINC `($__internal_54_$__cuda_sm20_div_s64) ;  /* 0x0000007c00487944 */ /* 0x002fea0003c00000 */
[----:B------:R-:W-:Y:S01]  /*1bf80*/  MOV R2, R6 ;  /* 0x0000000600027202 */ /* 0x000fe20000000f00 */
[----:B------:R-:W-:-:S07]  /*1bf90*/  IMAD.MOV.U32 R3, RZ, RZ, R5 ;  /* 0x000000ffff037224 */ /* 0x000fce00078e0005 */
.L_x_23902:
[----:B------:R-:W-:Y:S05]  /*1bfa0*/  BSYNC.RECONVERGENT B0 ;  /* 0x0000000000007941 */ /* 0x000fea0003800200 */
.L_x_23900:
        /* <DEDUP_REMOVED lines=42> */
.L_x_23904:
        /* <DEDUP_REMOVED lines=8> */
.L_x_23905:
[----:B------:R-:W-:Y:S05]  /*1c2d0*/  BSYNC.RECONVERGENT B0 ;  /* 0x0000000000007941 */ /* 0x000fea0003800200 */
.L_x_23903:
        /* <DEDUP_REMOVED lines=15> */
.L_x_23899:
        /* <DEDUP_REMOVED lines=31> */
.L_x_23907:
[----:B------:R-:W-:Y:S01]  /*1c5c0*/  IMAD.MOV.U32 R9, RZ, RZ, R2 ;  /* 0x000000ffff097224 */ /* 0x000fe200078e0002 */
[----:B------:R-:W-:Y:S01]  /*1c5d0*/  MOV R30, R8 ;  /* 0x00000008001e7202 */ /* 0x000fe20000000f00 */
[----:B------:R-:W-:Y:S01]  /*1c5e0*/  IMAD.MOV.U32 R12, RZ, RZ, R3 ;  /* 0x000000ffff0c7224 */ /* 0x000fe200078e0003 */
[----:B------:R-:W-:Y:S01]  /*1c5f0*/  MOV R13, 0x1c620 ;  /* 0x0001c620000d7802 */ /* 0x000fe20000000f00 */
[----:B------:R-:W-:-:S07]  /*1c600*/  IMAD.MOV.U32 R14, RZ, RZ, R7 ;  /* 0x000000ffff0e7224 */ /* 0x000fce00078e0007 */
[----:B-1--4-:R-:W-:Y:S05]  /*1c610*/  CALL.REL.NOINC `($__internal_55_$__cuda_sm20_rem_s64) ;  /* 0x0000007800fc7944 */ /* 0x012fea0003c00000 */
[----:B------:R-:W-:Y:S01]  /*1c620*/  IMAD.MOV.U32 R2, RZ, RZ, R6 ;  /* 0x000000ffff027224 */ /* 0x000fe200078e0006 */
[----:B------:R-:W-:-:S07]  /*1c630*/  MOV R3, R7 ;  /* 0x0000000700037202 */ /* 0x000fce0000000f00 */
.L_x_23908:
[----:B------:R-:W-:Y:S05]  /*1c640*/  BSYNC.RECONVERGENT B0 ;  /* 0x0000000000007941 */ /* 0x000fea0003800200 */
.L_x_23906:
[----:B------:R-:W0:Y:S02]  /*1c650*/  LDC.64 R4, c[0x0][0x3b0] ;  /* 0x0000ec00ff047b82 */ /* 0x000e240000000a00 */
[----:B0-----:R-:W-:-:S06]  /*1c660*/  IMAD.WIDE.U32 R4, R0, 0x8, R4 ;  /* 0x0000000800047825 */ /* 0x001fcc00078e0004 */
[----:B------:R-:W2:Y:S02]  /*1c670*/  LDG.E.64 R4, desc[UR36][R4.64] ;  /* 0x0000002404047981 */ /* 0x000ea4000c1e1b00 */
[----:B--2---:R-:W-:Y:S02]  /*1c680*/  IMAD R3, R3, R4, RZ ;  /* 0x0000000403037224 */ /* 0x004fe400078e02ff */
[----:B------:R-:W-:-:S04]  /*1c690*/  IMAD.WIDE.U32 R22, R4, R2, R22 ;  /* 0x0000000204167225 */ /* 0x000fc800078e0016 */
[----:B------:R-:W-:-:S04]  /*1c6a0*/  IMAD R3, R5, R2, R3 ;  /* 0x0000000205037224 */ /* 0x000fc800078e0203 */
[----:B------:R-:W-:-:S07]  /*1c6b0*/  IMAD.IADD R23, R23, 0x1, R3 ;  /* 0x0000000117177824 */ /* 0x000fce00078e0203 */
.L_x_23885:
        /* <DEDUP_REMOVED lines=11> */
.L_x_23911:
        /* <DEDUP_REMOVED lines=21> */
.L_x_23910:
[----:B------:R-:W-:Y:S05]  /*1c8c0*/  BSYNC.RECONVERGENT B8 ;  /* 0x0000000000087941 */ /* 0x000fea0003800200 */
.L_x_23909:
[----:B------:R-:W-:-:S04]  /*1c8d0*/  IADD3 R18, P0, PT, R18, 0x4, RZ ;  /* 0x0000000412127810 */ /* 0x000fc80007f1e0ff */
[----:B------:R-:W-:Y:S02]  /*1c8e0*/  IADD3.X R19, PT, PT, RZ, R19, RZ, P0, !PT ;  /* 0x00000013ff137210 */ /* 0x000fe400007fe4ff */
[----:B------:R-:W-:-:S04]  /*1c8f0*/  ISETP.GE.U32.AND P0, PT, R18, R16, PT ;  /* 0x000000101200720c */ /* 0x000fc80003f06070 */
[----:B------:R-:W-:-:S13]  /*1c900*/  ISETP.GE.U32.AND.EX P0, PT, R19, R17, PT, P0 ;  /* 0x000000111300720c */ /* 0x000fda0003f06100 */
[----:B------:R-:W-:Y:S05]  /*1c910*/  @!P0 BRA `(.L_x_23911) ;  /* 0xfffffffc00948947 */ /* 0x000fea000383ffff */
.L_x_23851:
[----:B------:R-:W-:Y:S05]  /*1c920*/  BSYNC.RECONVERGENT B7 ;  /* 0x0000000000077941 */ /* 0x000fea0003800200 */
.L_x_23850:
        /* <DEDUP_REMOVED lines=24> */
.L_x_23915:
[----:B------:R-:W-:Y:S05]  /*1cab0*/  BSYNC.RECONVERGENT B8 ;  /* 0x0000000000087941 */ /* 0x000fea0003800200 */
.L_x_23914:
        /* <DEDUP_REMOVED lines=20> */
.L_x_23917:
[----:B------:R-:W-:Y:S05]  /*1cc00*/  BSYNC.RECONVERGENT B8 ;  /* 0x0000000000087941 */ /* 0x000fea0003800200 */
.L_x_23916:
        /* <DEDUP_REMOVED lines=23> */
.L_x_23919:
[----:B------:R-:W-:Y:S05]  /*1cd80*/  BSYNC.RECONVERGENT B8 ;  /* 0x0000000000087941 */ /* 0x000fea0003800200 */
.L_x_23918:
        /* <DEDUP_REMOVED lines=19> */
.L_x_23946:
        /* <DEDUP_REMOVED lines=27> */
.L_x_23923:
[----:B------:R-:W-:Y:S01]  /*1d070*/  IMAD.MOV.U32 R10, RZ, RZ, R8 ;  /* 0x000000ffff0a7224 */ /* 0x000fe200078e0008 */
[----:B------:R-:W-:Y:S01]  /*1d080*/  MOV R5, R15 ;  /* 0x0000000f00057202 */ /* 0x000fe20000000f00 */
[----:B------:R-:W-:Y:S01]  /*1d090*/  IMAD.MOV.U32 R6, RZ, RZ, R14 ;  /* 0x000000ffff067224 */ /* 0x000fe200078e000e */
[----:B------:R-:W-:-:S07]  /*1d0a0*/  MOV R4, 0x1d0c0 ;  /* 0x0001d0c000047802 */ /* 0x000fce0000000f00 */
[----:B----4-:R-:W-:Y:S05]  /*1d0b0*/  CALL.REL.NOINC `($__internal_54_$__cuda_sm20_div_s64) ;  /* 0x0000006800f87944 */ /* 0x010fea0003c00000 */
[----:B------:R-:W-:Y:S02]  /*1d0c0*/  IMAD.MOV.U32 R18, RZ, RZ, R6 ;  /* 0x000000ffff127224 */ /* 0x000fe400078e0006 */
[----:B------:R-:W-:-:S07]  /*1d0d0*/  IMAD.MOV.U32 R19, RZ, RZ, R5 ;  /* 0x000000ffff137224 */ /* 0x000fce00078e0005 */
.L_x_23924:
[----:B------:R-:W-:Y:S05]  /*1d0e0*/  BSYNC.RECONVERGENT B1 ;  /* 0x0000000000017941 */ /* 0x000fea0003800200 */
.L_x_23922:
        /* <DEDUP_REMOVED lines=43> */
.L_x_23926:
        /* <DEDUP_REMOVED lines=8> */
.L_x_23927:
[----:B------:R-:W-:Y:S05]  /*1d420*/  BSYNC.RECONVERGENT B1 ;  /* 0x0000000000017941 */ /* 0x000fea0003800200 */
.L_x_23925:
        /* <DEDUP_REMOVED lines=42> */
.L_x_23929:
        /* <DEDUP_REMOVED lines=8> */
.L_x_23930:
[----:B------:R-:W-:Y:S05]  /*1d750*/  BSYNC.RECONVERGENT B1 ;  /* 0x0000000000017941 */ /* 0x000fea0003800200 */
.L_x_23928:
        /* <DEDUP_REMOVED lines=42> */
.L_x_23932:
        /* <DEDUP_REMOVED lines=8> */
.L_x_23933:
[----:B------:R-:W-:Y:S05]  /*1da80*/  BSYNC.RECONVERGENT B1 ;  /* 0x0000000000017941 */ /* 0x000fea0003800200 */
.L_x_23931:
        /* <DEDUP_REMOVED lines=42> */
.L_x_23935:
        /* <DEDUP_REMOVED lines=8> */
.L_x_23936:
[----:B------:R-:W-:Y:S05]  /*1ddb0*/  BSYNC.RECONVERGENT B1 ;  /* 0x0000000000017941 */ /* 0x000fea0003800200 */
.L_x_23934:
        /* <DEDUP_REMOVED lines=43> */
.L_x_23938:
        /* <DEDUP_REMOVED lines=8> */
.L_x_23939:
[----:B------:R-:W-:Y:S05]  /*1e0f0*/  BSYNC.RECONVERGENT B1 ;  /* 0x0000000000017941 */ /* 0x000fea0003800200 */
.L_x_23937:
        /* <DEDUP_REMOVED lines=43> */
.L_x_23941:
        /* <DEDUP_REMOVED lines=8> */
.L_x_23942:
[----:B------:R-:W-:Y:S05]  /*1e430*/  BSYNC.RECONVERGENT B1 ;  /* 0x0000000000017941 */ /* 0x000fea0003800200 */
.L_x_23940:
        /* <DEDUP_REMOVED lines=43> */
.L_x_23944:
        /* <DEDUP_REMOVED lines=8> */
.L_x_23945:
[----:B------:R-:W-:Y:S05]  /*1e770*/  BSYNC.RECONVERGENT B1 ;  /* 0x0000000000017941 */ /* 0x000fea0003800200 */
.L_x_23943:
        /* <DEDUP_REMOVED lines=22> */
.L_x_23921:
[----:B------:R-:W-:-:S07]  /*1e8e0*/  VIADD R44, R3, 0x3 ;  /* 0x00000003032c7836 */ /* 0x000fce0000000000 */
.L_x_23920:
        /* <DEDUP_REMOVED lines=31> */
.L_x_23950:
[----:B------:R-:W-:Y:S01]  /*1eae0*/  IMAD.MOV.U32 R10, RZ, RZ, R8 ;  /* 0x000000ffff0a7224 */ /* 0x000fe200078e0008 */
[----:B------:R-:W-:Y:S01]  /*1eaf0*/  MOV R5, R17 ;  /* 0x0000001100057202 */ /* 0x000fe20000000f00 */
[----:B------:R-:W-:Y:S01]  /*1eb00*/  IMAD.MOV.U32 R6, RZ, RZ, R16 ;  /* 0x000000ffff067224 */ /* 0x000fe200078e0010 */
[----:B------:R-:W-:-:S07]  /*1eb10*/  MOV R4, 0x1eb30 ;  /* 0x0001eb3000047802 */ /* 0x000fce0000000f00 */
[----:B-1----:R-:W-:Y:S05]  /*1eb20*/  CALL.REL.NOINC `($__internal_54_$__cuda_sm20_div_s64) ;  /* 0x00000050005c7944 */ /* 0x002fea0003c00000 */
[----:B------:R-:W-:Y:S02]  /*1eb30*/  IMAD.MOV.U32 R2, RZ, RZ, R6 ;  /* 0x000000ffff027224 */ /* 0x000fe400078e0006 */
[----:B------:R-:W-:-:S07]  /*1eb40*/  IMAD.MOV.U32 R3, RZ, RZ, R5 ;  /* 0x000000ffff037224 */ /* 0x000fce00078e0005 */
.L_x_23951:
[----:B------:R-:W-:Y:S05]  /*1eb50*/  BSYNC.RECONVERGENT B0 ;  /* 0x0000000000007941 */ /* 0x000fea0003800200 */
.L_x_23949:
        /* <DEDUP_REMOVED lines=44> */
.L_x_23953:
        /* <DEDUP_REMOVED lines=8> */
.L_x_23954:
[----:B------:R-:W-:Y:S05]  /*1eea0*/  BSYNC.RECONVERGENT B0 ;  /* 0x0000000000007941 */ /* 0x000fea0003800200 */
.L_x_23952:
        /* <DEDUP_REMOVED lines=42> */
.L_x_23956:
        /* <DEDUP_REMOVED lines=8> */
.L_x_23957:
[----:B------:R-:W-:Y:S05]  /*1f1d0*/  BSYNC.RECONVERGENT B0 ;  /* 0x0000000000007941 */ /* 0x000fea0003800200 */
.L_x_23955:
        /* <DEDUP_REMOVED lines=44> */
.L_x_23959:
        /* <DEDUP_REMOVED lines=8> */
.L_x_23960:
[----:B------:R-:W-:Y:S05]  /*1f520*/  BSYNC.RECONVERGENT B0 ;  /* 0x0000000000007941 */ /* 0x000fea0003800200 */
.L_x_23958:
        /* <DEDUP_REMOVED lines=16> */
.L_x_23948:
        /* <DEDUP_REMOVED lines=31> */
.L_x_23963:
[----:B------:R-:W-:Y:S01]  /*1f820*/  MOV R10, R8 ;  /* 0x00000008000a7202 */ /* 0x000fe20000000f00 */
[----:B------:R-:W-:Y:S01]  /*1f830*/  IMAD.MOV.U32 R6, RZ, RZ, R16 ;  /* 0x000000ffff067224 */ /* 0x000fe200078e0010 */
[----:B------:R-:W-:Y:S01]  /*1f840*/  MOV R4, 0x1f870 ;  /* 0x0001f87000047802 */ /* 0x000fe20000000f00 */
[----:B------:R-:W-:-:S07]  /*1f850*/  IMAD.MOV.U32 R5, RZ, RZ, R17 ;  /* 0x000000ffff057224 */ /* 0x000fce00078e0011 */
[----:B-1----:R-:W-:Y:S05]  /*1f860*/  CALL.REL.NOINC `($__internal_54_$__cuda_sm20_div_s64) ;  /* 0x00000044000c7944 */ /* 0x002fea0003c00000 */
[----:B------:R-:W-:Y:S01]  /*1f870*/  MOV R2, R6 ;  /* 0x0000000600027202 */ /* 0x000fe20000000f00 */
[----:B------:R-:W-:-:S07]  /*1f880*/  IMAD.MOV.U32 R3, RZ, RZ, R5 ;  /* 0x000000ffff037224 */ /* 0x000fce00078e0005 */
.L_x_23964:
[----:B------:R-:W-:Y:S05]  /*1f890*/  BSYNC.RECONVERGENT B0 ;  /* 0x0000000000007941 */ /* 0x000fea0003800200 */
.L_x_23962:
        /* <DEDUP_REMOVED lines=44> */
.L_x_23966:
        /* <DEDUP_REMOVED lines=8> */
.L_x_23967:
[----:B------:R-:W-:Y:S05]  /*1fbe0*/  BSYNC.RECONVERGENT B0 ;  /* 0x0000000000007941 */ /* 0x000fea0003800200 */
.L_x_23965:
        /* <DEDUP_REMOVED lines=16> */
.L_x_23961:
        /* <DEDUP_REMOVED lines=31> */
.L_x_23969:
        /* <DEDUP_REMOVED lines=8> */
.L_x_23970:
[----:B------:R-:W-:Y:S05]  /*1ff60*/  BSYNC.RECONVERGENT B0 ;  /* 0x0000000000007941 */ /* 0x000fea0003800200 */
.L_x_23968:
        /* <DEDUP_REMOVED lines=10> */
.L_x_23947:
        /* <DEDUP_REMOVED lines=11> */
.L_x_23973:
        /* <DEDUP_REMOVED lines=21> */
.L_x_23972:
[----:B------:R-:W-:Y:S05]  /*20210*/  BSYNC.RECONVERGENT B8 ;  /* 0x0000000000087941 */ /* 0x000fea0003800200 */
.L_x_23971:
[----:B------:R-:W-:-:S04]  /*20220*/  IADD3 R18, P0, PT, R18, 0x4, RZ ;  /* 0x0000000412127810 */ /* 0x000fc80007f1e0ff */
[----:B------:R-:W-:Y:S02]  /*20230*/  IADD3.X R19, PT, PT, RZ, R19, RZ, P0, !PT ;  /* 0x00000013ff137210 */ /* 0x000fe400007fe4ff */
[----:B------:R-:W-:-:S04]  /*20240*/  ISETP.GE.U32.AND P0, PT, R18, R16, PT ;  /* 0x000000101200720c */ /* 0x000fc80003f06070 */
[----:B------:R-:W-:-:S13]  /*20250*/  ISETP.GE.U32.AND.EX P0, PT, R19, R17, PT, P0 ;  /* 0x000000111300720c */ /* 0x000fda0003f06100 */
[----:B------:R-:W-:Y:S05]  /*20260*/  @!P0 BRA `(.L_x_23973) ;  /* 0xfffffffc00948947 */ /* 0x000fea000383ffff */
.L_x_23913:
[----:B------:R-:W-:Y:S05]  /*20270*/  BSYNC.RECONVERGENT B7 ;  /* 0x0000000000077941 */ /* 0x000fea0003800200 */
.L_x_23912:
[----:B------:R-:W-:Y:S05]  /*20280*/  BRA `(.L_x_23974) ;  /* 0x0000001800a47947 */ /* 0x000fea0003800000 */
.L_x_23725:
        /* <DEDUP_REMOVED lines=23> */
.L_x_23978:
[----:B------:R-:W-:Y:S05]  /*20400*/  BSYNC.RECONVERGENT B8 ;  /* 0x0000000000087941 */ /* 0x000fea0003800200 */
.L_x_23977:
        /* <DEDUP_REMOVED lines=20> */
.L_x_23980:
[----:B------:R-:W-:Y:S05]  /*20550*/  BSYNC.RECONVERGENT B8 ;  /* 0x0000000000087941 */ /* 0x000fea0003800200 */
.L_x_23979:
        /* <DEDUP_REMOVED lines=23> */
.L_x_23982:
[----:B------:R-:W-:Y:S05]  /*206d0*/  BSYNC.RECONVERGENT B8 ;  /* 0x0000000000087941 */ /* 0x000fea0003800200 */
.L_x_23981:
        /* <DEDUP_REMOVED lines=9> */
.L_x_23985:
        /* <DEDUP_REMOVED lines=21> */
.L_x_23984:
[----:B------:R-:W-:Y:S05]  /*208c0*/  BSYNC.RECONVERGENT B8 ;  /* 0x0000000000087941 */ /* 0x000fea0003800200 */
.L_x_23983:
[----:B------:R-:W-:-:S04]  /*208d0*/  IADD3 R22, P0, PT, R22, 0x4, RZ ;  /* 0x0000000416167810 */ /* 0x000fc80007f1e0ff */
[----:B------:R-:W-:Y:S02]  /*208e0*/  IADD3.X R23, PT, PT, RZ, R23, RZ, P0, !PT ;  /* 0x00000017ff177210 */ /* 0x000fe400007fe4ff */
[----:B------:R-:W-:-:S04]  /*208f0*/  ISETP.GE.U32.AND P0, PT, R22, R18, PT ;  /* 0x000000121600720c */ /* 0x000fc80003f06070 */
[----:B------:R-:W-:-:S13]  /*20900*/  ISETP.GE.U32.AND.EX P0, PT, R23, R19, PT, P0 ;  /* 0x000000131700720c */ /* 0x000fda0003f06100 */
[----:B------:R-:W-:Y:S05]  /*20910*/  @!P0 BRA `(.L_x_23985) ;  /* 0xfffffffc00948947 */ /* 0x000fea000383ffff */
.L_x_23976:
[----:B------:R-:W-:Y:S05]  /*20920*/  BSYNC.RECONVERGENT B7 ;  /* 0x0000000000077941 */ /* 0x000fea0003800200 */
.L_x_23975:
        /* <DEDUP_REMOVED lines=24> */
.L_x_23989:
[----:B------:R-:W-:Y:S05]  /*20ab0*/  BSYNC.RECONVERGENT B8 ;  /* 0x0000000000087941 */ /* 0x000fea0003800200 */
.L_x_23988:
        /* <DEDUP_REMOVED lines=20> */
.L_x_23991:
[----:B------:R-:W-:Y:S05]  /*20c00*/  BSYNC.RECONVERGENT B8 ;  /* 0x0000000000087941 */ /* 0x000fea0003800200 */
.L_x_23990:
        /* <DEDUP_REMOVED lines=23> */
.L_x_23993:
[----:B------:R-:W-:Y:S05]  /*20d80*/  BSYNC.RECONVERGENT B8 ;  /* 0x0000000000087941 */ /* 0x000fea0003800200 */
.L_x_23992:
        /* <DEDUP_REMOVED lines=9> */
.L_x_23996:
        /* <DEDUP_REMOVED lines=21> */
.L_x_23995:
[----:B------:R-:W-:Y:S05]  /*20f70*/  BSYNC.RECONVERGENT B8 ;  /* 0x0000000000087941 */ /* 0x000fea0003800200 */
.L_x_23994:
[----:B------:R-:W-:-:S05]  /*20f80*/  IADD3 R18, P0, PT, R18, 0x4, RZ ;  /* 0x0000000412127810 */ /* 0x000fca0007f1e0ff */
[----:B------:R-:W-:Y:S01]  /*20f90*/  IMAD.X R19, RZ, RZ, R19, P0 ;  /* 0x000000ffff137224 */ /* 0x000fe200000e0613 */
[----:B------:R-:W-:-:S04]  /*20fa0*/  ISETP.GE.U32.AND P0, PT, R18, R16, PT ;  /* 0x000000101200720c */ /* 0x000fc80003f06070 */
[----:B------:R-:W-:-:S13]  /*20fb0*/  ISETP.GE.U32.AND.EX P0, PT, R19, R17, PT, P0 ;  /* 0x000000111300720c */ /* 0x000fda0003f06100 */
[----:B------:R-:W-:Y:S05]  /*20fc0*/  @!P0 BRA `(.L_x_23996) ;  /* 0xfffffffc00948947 */ /* 0x000fea000383ffff */
.L_x_23987:
[----:B------:R-:W-:Y:S05]  /*20fd0*/  BSYNC.RECONVERGENT B7 ;  /* 0x0000000000077941 */ /* 0x000fea0003800200 */
.L_x_23986:
        /* <DEDUP_REMOVED lines=24> */
.L_x_24000:
[----:B------:R-:W-:Y:S05]  /*21160*/  BSYNC.RECONVERGENT B8 ;  /* 0x0000000000087941 */ /* 0x000fea0003800200 */
.L_x_23999:
        /* <DEDUP_REMOVED lines=20> */
.L_x_24002:
[----:B------:R-:W-:Y:S05]  /*212b0*/  BSYNC.RECONVERGENT B8 ;  /* 0x0000000000087941 */ /* 0x000fea0003800200 */
.L_x_24001:
        /* <DEDUP_REMOVED lines=23> */
.L_x_24004:
[----:B------:R-:W-:Y:S05]  /*21430*/  BSYNC.RECONVERGENT B8 ;  /* 0x0000000000087941 */ /* 0x000fea0003800200 */
.L_x_24003:
        /* <DEDUP_REMOVED lines=9> */
.L_x_24007:
        /* <DEDUP_REMOVED lines=21> */
.L_x_24006:
[----:B------:R-:W-:Y:S05]  /*21620*/  BSYNC.RECONVERGENT B8 ;  /* 0x0000000000087941 */ /* 0x000fea0003800200 */
.L_x_24005:
[----:B------:R-:W-:-:S05]  /*21630*/  IADD3 R18, P0, PT, R18, 0x4, RZ ;  /* 0x0000000412127810 */ /* 0x000fca0007f1e0ff */
[----:B------:R-:W-:Y:S01]  /*21640*/  IMAD.X R19, RZ, RZ, R19, P0 ;  /* 0x000000ffff137224 */ /* 0x000fe200000e0613 */
[----:B------:R-:W-:-:S04]  /*21650*/  ISETP.GE.U32.AND P0, PT, R18, R16, PT ;  /* 0x000000101200720c */ /* 0x000fc80003f06070 */
[----:B------:R-:W-:-:S13]  /*21660*/  ISETP.GE.U32.AND.EX P0, PT, R19, R17, PT, P0 ;  /* 0x000000111300720c */ /* 0x000fda0003f06100 */
[----:B------:R-:W-:Y:S05]  /*21670*/  @!P0 BRA `(.L_x_24007) ;  /* 0xfffffffc00948947 */ /* 0x000fea000383ffff */
.L_x_23998:
[----:B------:R-:W-:Y:S05]  /*21680*/  BSYNC.RECONVERGENT B7 ;  /* 0x0000000000077941 */ /* 0x000fea0003800200 */
.L_x_23997:
        /* <DEDUP_REMOVED lines=23> */
.L_x_24009:
[----:B------:R-:W-:Y:S05]  /*21800*/  BSYNC.RECONVERGENT B7 ;  /* 0x0000000000077941 */ /* 0x000fea0003800200 */
.L_x_24008:
        /* <DEDUP_REMOVED lines=20> */
.L_x_24011:
[----:B------:R-:W-:Y:S05]  /*21950*/  BSYNC.RECONVERGENT B7 ;  /* 0x0000000000077941 */ /* 0x000fea0003800200 */
.L_x_24010:
        /* <DEDUP_REMOVED lines=23> */
.L_x_24013:
[----:B------:R-:W-:Y:S05]  /*21ad0*/  BSYNC.RECONVERGENT B7 ;  /* 0x0000000000077941 */ /* 0x000fea0003800200 */
.L_x_24012:
        /* <DEDUP_REMOVED lines=9> */
.L_x_24016:
        /* <DEDUP_REMOVED lines=21> */
.L_x_24015:
[----:B------:R-:W-:Y:S05]  /*21cc0*/  BSYNC.RECONVERGENT B7 ;  /* 0x0000000000077941 */ /* 0x000fea0003800200 */
.L_x_24014:
[----:B------:R-:W-:-:S04]  /*21cd0*/  IADD3 R18, P0, PT, R18, 0x4, RZ ;  /* 0x0000000412127810 */ /* 0x000fc80007f1e0ff */
[----:B------:R-:W-:Y:S02]  /*21ce0*/  IADD3.X R19, PT, PT, RZ, R19, RZ, P0, !PT ;  /* 0x00000013ff137210 */ /* 0x000fe400007fe4ff */
[----:B------:R-:W-:-:S04]  /*21cf0*/  ISETP.GE.U32.AND P0, PT, R18, R16, PT ;  /* 0x000000101200720c */ /* 0x000fc80003f06070 */
[----:B------:R-:W-:-:S13]  /*21d00*/  ISETP.GE.U32.AND.EX P0, PT, R19, R17, PT, P0 ;  /* 0x000000111300720c */ /* 0x000fda0003f06100 */
[----:B------:R-:W-:Y:S05]  /*21d10*/  @!P0 BRA `(.L_x_24016) ;  /* 0xfffffffc00948947 */ /* 0x000fea000383ffff */
.L_x_23974:
[----:B------:R-:W-:Y:S05]  /*21d20*/  BSYNC.RECONVERGENT B6 ;  /* 0x0000000000067941 */ /* 0x000fea0003800200 */
.L_x_23724:
        /* <DEDUP_REMOVED lines=25> */
.L_x_24023:
[----:B------:R0:W-:Y:S01]  /*21ec0*/  STG.E.U8 desc[UR36][R2.64], RZ ;  /* 0x000000ff02007986 */ /* 0x0001e2000c101124 */
[----:B------:R-:W-:Y:S05]  /*21ed0*/  BRA `(.L_x_24025) ;  /* 0x0000000400907947 */ /* 0x000fea0003800000 */
.L_x_24022:
        /* <DEDUP_REMOVED lines=8> */
.L_x_24027:
[----:B------:R0:W-:Y:S01]  /*21f60*/  STG.E desc[UR36][R2.64], RZ ;  /* 0x000000ff02007986 */ /* 0x0001e2000c101924 */
[----:B------:R-:W-:Y:S05]  /*21f70*/  BRA `(.L_x_24025) ;  /* 0x0000000400687947 */ /* 0x000fea0003800000 */
.L_x_24026:
[----:B------:R0:W-:Y:S01]  /*21f80*/  STG.E.U16 desc[UR36][R2.64], RZ ;  /* 0x000000ff02007986 */ /* 0x0001e2000c101524 */
[----:B------:R-:W-:Y:S05]  /*21f90*/  BRA `(.L_x_24025) ;  /* 0x0000000400607947 */ /* 0x000fea0003800000 */
.L_x_24021:
        /* <DEDUP_REMOVED lines=8> */
.L_x_24029:
[----:B------:R0:W-:Y:S01]  /*22020*/  STG.E.U16 desc[UR36][R2.64], RZ ;  /* 0x000000ff02007986 */ /* 0x0001e2000c101524 */
[----:B------:R-:W-:Y:S05]  /*22030*/  BRA `(.L_x_24025) ;  /* 0x0000000400387947 */ /* 0x000fea0003800000 */
.L_x_24028:
        /* <DEDUP_REMOVED lines=8> */
.L_x_24031:
[----:B------:R0:W-:Y:S01]  /*220c0*/  STG.E desc[UR36][R2.64], RZ ;  /* 0x000000ff02007986 */ /* 0x0001e2000c101924 */
[----:B------:R-:W-:Y:S05]  /*220d0*/  BRA `(.L_x_24025) ;  /* 0x0000000400107947 */ /* 0x000fea0003800000 */
.L_x_24030:
[----:B------:R0:W-:Y:S01]  /*220e0*/  STG.E.64 desc[UR36][R2.64], RZ ;  /* 0x000000ff02007986 */ /* 0x0001e2000c101b24 */
[----:B------:R-:W-:Y:S05]  /*220f0*/  BRA `(.L_x_24025) ;  /* 0x0000000400087947 */ /* 0x000fea0003800000 */
.L_x_24020:
        /* <DEDUP_REMOVED lines=10> */
.L_x_24034:
[----:B------:R0:W-:Y:S01]  /*221a0*/  STG.E.128 desc[UR36][R2.64], RZ ;  /* 0x000000ff02007986 */ /* 0x0001e2000c101d24 */
[----:B------:R-:W-:Y:S05]  /*221b0*/  BRA `(.L_x_24025) ;  /* 0x0000000000d87947 */ /* 0x000fea0003800000 */
.L_x_24033:
        /* <DEDUP_REMOVED lines=8> */
.L_x_24036:
[----:B------:R4:W-:Y:S01]  /*22240*/  STG.E.U8 desc[UR36][R2.64], RZ ;  /* 0x000000ff02007986 */ /* 0x0009e2000c101124 */
[----:B------:R-:W-:Y:S05]  /*22250*/  BRA `(.L_x_24025) ;  /* 0x0000000000b07947 */ /* 0x000fea0003800000 */
.L_x_24035:
[----:B------:R0:W-:Y:S01]  /*22260*/  STG.E.U16 desc[UR36][R2.64], RZ ;  /* 0x000000ff02007986 */ /* 0x0001e2000c101524 */
[----:B------:R-:W-:Y:S05]  /*22270*/  BRA `(.L_x_24025) ;  /* 0x0000000000a87947 */ /* 0x000fea0003800000 */
.L_x_24032:
        /* <DEDUP_REMOVED lines=10> */
.L_x_24039:
[----:B------:R0:W-:Y:S01]  /*22320*/  STG.E.U8 desc[UR36][R2.64], RZ ;  /* 0x000000ff02007986 */ /* 0x0001e2000c101124 */
[----:B------:R-:W-:Y:S05]  /*22330*/  BRA `(.L_x_24025) ;  /* 0x0000000000787947 */ /* 0x000fea0003800000 */
.L_x_24038:
[----:B------:R0:W-:Y:S01]  /*22340*/  STG.E.U8 desc[UR36][R2.64], RZ ;  /* 0x000000ff02007986 */ /* 0x0001e2000c101124 */
[----:B------:R-:W-:Y:S05]  /*22350*/  BRA `(.L_x_24025) ;  /* 0x0000000000707947 */ /* 0x000fea0003800000 */
.L_x_24037:
[----:B------:R-:W-:-:S13]  /*22360*/  ISETP.NE.AND P0, PT, R0, 0x1c, PT ;  /* 0x0000001c0000780c */ /* 0x000fda0003f05270 */
[----:B------:R-:W-:Y:S05]  /*22370*/  @!P0 BRA `(.L_x_24040) ;  /* 0x0000000000648947 */ /* 0x000fea0003800000 */
[----:B------:R-:W-:-:S13]  /*22380*/  ISETP.NE.AND P0, PT, R0, 0x1d, PT ;  /* 0x0000001d0000780c */ /* 0x000fda0003f05270 */
[----:B------:R-:W-:Y:S05]  /*22390*/  @!P0 BRA `(.L_x_24041) ;  /* 0x0000000000548947 */ /* 0x000fea0003800000 */
[----:B------:R-:W-:-:S13]  /*223a0*/  ISETP.NE.AND P0, PT, R0, 0x2c, PT ;  /* 0x0000002c0000780c */ /* 0x000fda0003f05270 */
[----:B------:R-:W-:Y:S05]  /*223b0*/  @!P0 BRA `(.L_x_24042) ;  /* 0x0000000000448947 */ /* 0x000fea0003800000 */
.L_x_24024:
        /* <DEDUP_REMOVED lines=16> */
.L_x_24043:
[----:B------:R-:W-:Y:S05]  /*224c0*/  BRA `(.L_x_24025) ;  /* 0x0000000000147947 */ /* 0x000fea0003800000 */
.L_x_24042:
[----:B------:R0:W-:Y:S01]  /*224d0*/  STG.E.U8 desc[UR36][R2.64], RZ ;  /* 0x000000ff02007986 */ /* 0x0001e2000c101124 */
[----:B------:R-:W-:Y:S05]  /*224e0*/  BRA `(.L_x_24025) ;  /* 0x00000000000c7947 */ /* 0x000fea0003800000 */
.L_x_24041:
[----:B------:R0:W-:Y:S01]  /*224f0*/  STG.E.64 desc[UR36][R2.64], RZ ;  /* 0x000000ff02007986 */ /* 0x0001e2000c101b24 */
[----:B------:R-:W-:Y:S05]  /*22500*/  BRA `(.L_x_24025) ;  /* 0x0000000000047947 */ /* 0x000fea0003800000 */
.L_x_24040:
[----:B------:R0:W-:Y:S02]  /*22510*/  STG.E desc[UR36][R2.64], RZ ;  /* 0x000000ff02007986 */ /* 0x0001e4000c101924 */
.L_x_24025:
        /* <DEDUP_REMOVED lines=24> */
.L_x_24048:
[----:B------:R4:W-:Y:S01]  /*226a0*/  STG.E.U8 desc[UR36][R2.64], RZ ;  /* 0x000000ff02007986 */ /* 0x0009e2000c101124 */
[----:B------:R-:W-:Y:S05]  /*226b0*/  BRA `(.L_x_24050) ;  /* 0x00000004008c7947 */ /* 0x000fea0003800000 */
.L_x_24047:
        /* <DEDUP_REMOVED lines=8> */
.L_x_24052:
[----:B------:R2:W-:Y:S01]  /*22740*/  STG.E desc[UR36][R2.64], RZ ;  /* 0x000000ff02007986 */ /* 0x0005e2000c101924 */
[----:B------:R-:W-:Y:S05]  /*22750*/  BRA `(.L_x_24050) ;  /* 0x0000000400647947 */ /* 0x000fea0003800000 */
.L_x_24051:
[----:B------:R3:W-:Y:S01]  /*22760*/  STG.E.U16 desc[UR36][R2.64], RZ ;  /* 0x000000ff02007986 */ /* 0x0007e2000c101524 */
[----:B------:R-:W-:Y:S05]  /*22770*/  BRA `(.L_x_24050) ;  /* 0x00000004005c7947 */ /* 0x000fea0003800000 */
.L_x_24046:
        /* <DEDUP_REMOVED lines=8> */
.L_x_24054:
[----:B------:R0:W-:Y:S01]  /*22800*/  STG.E.U16 desc[UR36][R2.64], RZ ;  /* 0x000000ff02007986 */ /* 0x0001e2000c101524 */
[----:B------:R-:W-:Y:S05]  /*22810*/  BRA `(.L_x_24050) ;  /* 0x0000000400347947 */ /* 0x000fea0003800000 */
.L_x_24053:
        /* <DEDUP_REMOVED lines=8> */
.L_x_24056:
[----:B------:R0:W-:Y:S01]  /*228a0*/  STG.E desc[UR36][R2.64], RZ ;  /* 0x000000ff02007986 */ /* 0x0001e2000c101924 */
[----:B------:R-:W-:Y:S05]  /*228b0*/  BRA `(.L_x_24050) ;  /* 0x00000004000c7947 */ /* 0x000fea0003800000 */
.L_x_24055:
[----:B------:R0:W-:Y:S01]  /*228c0*/  STG.E.64 desc[UR36][R2.64], RZ ;  /* 0x000000ff02007986 */ /* 0x0001e2000c101b24 */
[----:B------:R-:W-:Y:S05]  /*228d0*/  BRA `(.L_x_24050) ;  /* 0x0000000400047947 */ /* 0x000fea0003800000 */
.L_x_24045:
        /* <DEDUP_REMOVED lines=10> */
.L_x_24059:
[----:B------:R0:W-:Y:S01]  /*22980*/  STG.E.128 desc[UR36][R2.64], RZ ;  /* 0x000000ff02007986 */ /* 0x0001e2000c101d24 */
[----:B------:R-:W-:Y:S05]  /*22990*/  BRA `(.L_x_24050) ;  /* 0x0000000000d47947 */ /* 0x000fea0003800000 */
.L_x_24058:
        /* <DEDUP_REMOVED lines=8> */
.L_x_24061:
[----:B------:R0:W-:Y:S01]  /*22a20*/  STG.E.U8 desc[UR36][R2.64], RZ ;  /* 0x000000ff02007986 */ /* 0x0001e2000c101124 */
[----:B------:R-:W-:Y:S05]  /*22a30*/  BRA `(.L_x_24050) ;  /* 0x0000000000ac7947 */ /* 0x000fea0003800000 */
.L_x_24060:
[----:B------:R0:W-:Y:S01]  /*22a40*/  STG.E.U16 desc[UR36][R2.64], RZ ;  /* 0x000000ff02007986 */ /* 0x0001e2000c101524 */
[----:B------:R-:W-:Y:S05]  /*22a50*/  BRA `(.L_x_24050) ;  /* 0x0000000000a47947 */ /* 0x000fea0003800000 */
.L_x_24057:
        /* <DEDUP_REMOVED lines=10> */
.L_x_24064:
[----:B------:R0:W-:Y:S01]  /*22b00*/  STG.E.U8 desc[UR36][R2.64], RZ ;  /* 0x000000ff02007986 */ /* 0x0001e2000c101124 */
[----:B------:R-:W-:Y:S05]  /*22b10*/  BRA `(.L_x_24050) ;  /* 0x0000000000747947 */ /* 0x000fea0003800000 */
.L_x_24063:
[----:B------:R0:W-:Y:S01]  /*22b20*/  STG.E.U8 desc[UR36][R2.64], RZ ;  /* 0x000000ff02007986 */ /* 0x0001e2000c101124 */
[----:B------:R-:W-:Y:S05]  /*22b30*/  BRA `(.L_x_24050) ;  /* 0x00000000006c7947 */ /* 0x000fea0003800000 */
.L_x_24062:
[----:B------:R-:W-:-:S13]  /*22b40*/  ISETP.NE.AND P0, PT, R0, 0x1c, PT ;  /* 0x0000001c0000780c */ /* 0x000fda0003f05270 */
[----:B------:R-:W-:Y:S05]  /*22b50*/  @!P0 BRA `(.L_x_24065) ;  /* 0x0000000000608947 */ /* 0x000fea0003800000 */
[----:B------:R-:W-:-:S13]  /*22b60*/  ISETP.NE.AND P0, PT, R0, 0x1d, PT ;  /* 0x0000001d0000780c */ /* 0x000fda0003f05270 */
[----:B------:R-:W-:Y:S05]  /*22b70*/  @!P0 BRA `(.L_x_24066) ;  /* 0x0000000000508947 */ /* 0x000fea0003800000 */
[----:B------:R-:W-:-:S13]  /*22b80*/  ISETP.NE.AND P0, PT, R0, 0x2c, PT ;  /* 0x0000002c0000780c */ /* 0x000fda0003f05270 */
[----:B------:R0:W-:Y:S01]  /*22b90*/  @!P0 STG.E.U8 desc[UR36][R2.64], RZ ;  /* 0x000000ff02008986 */ /* 0x0001e2000c101124 */
[----:B------:R-:W-:Y:S05]  /*22ba0*/  @!P0 BRA `(.L_x_24050) ;  /* 0x0000000000508947 */ /* 0x000fea0003800000 */
.L_x_24049:
        /* <DEDUP_REMOVED lines=16> */
.L_x_24067:
[----:B------:R-:W-:Y:S05]  /*22cb0*/  BRA `(.L_x_24050) ;  /* 0x00000000000c7947 */ /* 0x000fea0003800000 */
.L_x_24066:
[----:B------:R0:W-:Y:S01]  /*22cc0*/  STG.E.64 desc[UR36][R2.64], RZ ;  /* 0x000000ff02007986 */ /* 0x0001e2000c101b24 */
[----:B------:R-:W-:Y:S05]  /*22cd0*/  BRA `(.L_x_24050) ;  /* 0x0000000000047947 */ /* 0x000fea0003800000 */
.L_x_24065:
[----:B------:R0:W-:Y:S02]  /*22ce0*/  STG.E desc[UR36][R2.64], RZ ;  /* 0x000000ff02007986 */ /* 0x0001e4000c101924 */
.L_x_24050:
[----:B------:R-:W-:-:S07]  /*22cf0*/  VIADD R45, R45, 0x80 ;  /* 0x000000802d2d7836 */ /* 0x000fce0000000000 */
.L_x_24019:
[----:B------:R-:W-:-:S13]  /*22d00*/  ISETP.GE.AND P0, PT, R45, R54, PT ;  /* 0x000000362d00720c */ /* 0x000fda0003f06270 */
[----:B------:R-:W-:Y:S05]  /*22d10*/  @P0 BREAK.RELIABLE B7 ;  /* 0x0000000000070942 */ /* 0x000fea0003800100 */
[----:B------:R-:W-:Y:S05]  /*22d20*/  @P0 BRA `(.L_x_24044) ;  /* 0x0000000400ec0947 */ /* 0x000fea0003800000 */
[----:B------:R-:W-:Y:S05]  /*22d30*/  BSYNC.RELIABLE B7 ;  /* 0x0000000000077941 */ /* 0x000fea0003800100 */
.L_x_24018:
        /* <DEDUP_REMOVED lines=20> */
.L_x_24071:
[----:B------:R0:W-:Y:S01]  /*22e80*/  STG.E.U8 desc[UR36][R2.64], RZ ;  /* 0x000000ff02007986 */ /* 0x0001e2000c101124 */
[----:B------:R-:W-:Y:S05]  /*22e90*/  BRA `(.L_x_24073) ;  /* 0x00000004008c7947 */ /* 0x000fea0003800000 */
.L_x_24070:
        /* <DEDUP_REMOVED lines=8> */
.L_x_24075:
[----:B------:R0:W-:Y:S01]  /*22f20*/  STG.E desc[UR36][R2.64], RZ ;  /* 0x000000ff02007986 */ /* 0x0001e2000c101924 */
[----:B------:R-:W-:Y:S05]  /*22f30*/  BRA `(.L_x_24073) ;  /* 0x0000000400647947 */ /* 0x000fea0003800000 */
.L_x_24074:
[----:B------:R0:W-:Y:S01]  /*22f40*/  STG.E.U16 desc[UR36][R2.64], RZ ;  /* 0x000000ff02007986 */ /* 0x0001e2000c101524 */
[----:B------:R-:W-:Y:S05]  /*22f50*/  BRA `(.L_x_24073) ;  /* 0x00000004005c7947 */ /* 0x000fea0003800000 */
.L_x_24069:
        /* <DEDUP_REMOVED lines=8> */
.L_x_24077:
[----:B------:R0:W-:Y:S01]  /*22fe0*/  STG.E.U16 desc[UR36][R2.64], RZ ;  /* 0x000000ff02007986 */ /* 0x0001e2000c101524 */
[----:B------:R-:W-:Y:S05]  /*22ff0*/  BRA `(.L_x_24073) ;  /* 0x0000000400347947 */ /* 0x000fea0003800000 */
.L_x_24076:
        /* <DEDUP_REMOVED lines=8> */
.L_x_24079:
[----:B------:R0:W-:Y:S01]  /*23080*/  STG.E desc[UR36][R2.64], RZ ;  /* 0x000000ff02007986 */ /* 0x0001e2000c101924 */
[----:B------:R-:W-:Y:S05]  /*23090*/  BRA `(.L_x_24073) ;  /* 0x00000004000c7947 */ /* 0x000fea0003800000 */
.L_x_24078:
[----:B------:R0:W-:Y:S01]  /*230a0*/  STG.E.64 desc[UR36][R2.64], RZ ;  /* 0x000000ff02007986 */ /* 0x0001e2000c101b24 */
[----:B------:R-:W-:Y:S05]  /*230b0*/  BRA `(.L_x_24073) ;  /* 0x0000000400047947 */ /* 0x000fea0003800000 */
.L_x_24068:
        /* <DEDUP_REMOVED lines=10> */
.L_x_24082:
[----:B------:R2:W-:Y:S01]  /*23160*/  STG.E.128 desc[UR36][R2.64], RZ ;  /* 0x000000ff02007986 */ /* 0x0005e2000c101d24 */
[----:B------:R-:W-:Y:S05]  /*23170*/  BRA `(.L_x_24073) ;  /* 0x0000000000d47947 */ /* 0x000fea0003800000 */
.L_x_24081:
        /* <DEDUP_REMOVED lines=8> */
.L_x_24084:
[----:B------:R4:W-:Y:S01]  /*23200*/  STG.E.U8 desc[UR36][R2.64], RZ ;  /* 0x000000ff02007986 */ /* 0x0009e2000c101124 */
[----:B------:R-:W-:Y:S05]  /*23210*/  BRA `(.L_x_24073) ;  /* 0x0000000000ac7947 */ /* 0x000fea0003800000 */
.L_x_24083:
[----:B------:R3:W-:Y:S01]  /*23220*/  STG.E.U16 desc[UR36][R2.64], RZ ;  /* 0x000000ff02007986 */ /* 0x0007e2000c101524 */
[----:B------:R-:W-:Y:S05]  /*23230*/  BRA `(.L_x_24073) ;  /* 0x0000000000a47947 */ /* 0x000fea0003800000 */
.L_x_24080:
        /* <DEDUP_REMOVED lines=10> */
.L_x_24087:
[----:B------:R0:W-:Y:S01]  /*232e0*/  STG.E.U8 desc[UR36][R2.64], RZ ;  /* 0x000000ff02007986 */ /* 0x0001e2000c101124 */
[----:B------:R-:W-:Y:S05]  /*232f0*/  BRA `(.L_x_24073) ;  /* 0x0000000000747947 */ /* 0x000fea0003800000 */
.L_x_24086:
[----:B------:R0:W-:Y:S01]  /*23300*/  STG.E.U8 desc[UR36][R2.64], RZ ;  /* 0x000000ff02007986 */ /* 0x0001e2000c101124 */
[----:B------:R-:W-:Y:S05]  /*23310*/  BRA `(.L_x_24073) ;  /* 0x00000000006c7947 */ /* 0x000fea0003800000 */
.L_x_24085:
[----:B------:R-:W-:-:S13]  /*23320*/  ISETP.NE.AND P0, PT, R0, 0x1c, PT ;  /* 0x0000001c0000780c */ /* 0x000fda0003f05270 */
[----:B------:R-:W-:Y:S05]  /*23330*/  @!P0 BRA `(.L_x_24088) ;  /* 0x0000000000608947 */ /* 0x000fea0003800000 */
[----:B------:R-:W-:-:S13]  /*23340*/  ISETP.NE.AND P0, PT, R0, 0x1d, PT ;  /* 0x0000001d0000780c */ /* 0x000fda0003f05270 */
[----:B------:R-:W-:Y:S05]  /*23350*/  @!P0 BRA `(.L_x_24089) ;  /* 0x0000000000508947 */ /* 0x000fea0003800000 */
[----:B------:R-:W-:-:S13]  /*23360*/  ISETP.NE.AND P0, PT, R0, 0x2c, PT ;  /* 0x0000002c0000780c */ /* 0x000fda0003f05270 */
[----:B------:R0:W-:Y:S01]  /*23370*/  @!P0 STG.E.U8 desc[UR36][R2.64], RZ ;  /* 0x000000ff02008986 */ /* 0x0001e2000c101124 */
[----:B------:R-:W-:Y:S05]  /*23380*/  @!P0 BRA `(.L_x_24073) ;  /* 0x0000000000508947 */ /* 0x000fea0003800000 */
.L_x_24072:
        /* <DEDUP_REMOVED lines=16> */
.L_x_24090:
[----:B------:R-:W-:Y:S05]  /*23490*/  BRA `(.L_x_24073) ;  /* 0x00000000000c7947 */ /* 0x000fea0003800000 */
.L_x_24089:
[----:B------:R0:W-:Y:S01]  /*234a0*/  STG.E.64 desc[UR36][R2.64], RZ ;  /* 0x000000ff02007986 */ /* 0x0001e2000c101b24 */
[----:B------:R-:W-:Y:S05]  /*234b0*/  BRA `(.L_x_24073) ;  /* 0x0000000000047947 */ /* 0x000fea0003800000 */
.L_x_24088:
[----:B------:R0:W-:Y:S02]  /*234c0*/  STG.E desc[UR36][R2.64], RZ ;  /* 0x000000ff02007986 */ /* 0x0001e4000c101924 */
.L_x_24073:
[----:B------:R-:W-:-:S07]  /*234d0*/  IADD3 R45, PT, PT, R45, 0x80, RZ ;  /* 0x000000802d2d7810 */ /* 0x000fce0007ffe0ff */
.L_x_24044:
[----:B------:R-:W-:Y:S05]  /*234e0*/  BSYNC.RECONVERGENT B6 ;  /* 0x0000000000067941 */ /* 0x000fea0003800200 */
.L_x_24017:
        /* <DEDUP_REMOVED lines=21> */
.L_x_24094:
[----:B------:R-:W-:Y:S01]  /*23640*/  STG.E.U8 desc[UR36][R2.64], RZ ;  /* 0x000000ff02007986 */ /* 0x000fe2000c101124 */
[----:B------:R-:W-:Y:S05]  /*23650*/  EXIT ;  /* 0x000000000000794d */ /* 0x000fea0003800000 */
.L_x_24093:
        /* <DEDUP_REMOVED lines=8> */
.L_x_24097:
[----:B------:R-:W-:Y:S01]  /*236e0*/  STG.E desc[UR36][R2.64], RZ ;  /* 0x000000ff02007986 */ /* 0x000fe2000c101924 */
[----:B------:R-:W-:Y:S05]  /*236f0*/  EXIT ;  /* 0x000000000000794d */ /* 0x000fea0003800000 */
.L_x_24096:
[----:B------:R-:W-:Y:S01]  /*23700*/  STG.E.U16 desc[UR36][R2.64], RZ ;  /* 0x000000ff02007986 */ /* 0x000fe2000c101524 */
[----:B------:R-:W-:Y:S05]  /*23710*/  EXIT ;  /* 0x000000000000794d */ /* 0x000fea0003800000 */
.L_x_24092:
        /* <DEDUP_REMOVED lines=8> */
.L_x_24099:
[----:B------:R-:W-:Y:S01]  /*237a0*/  STG.E.U16 desc[UR36][R2.64], RZ ;  /* 0x000000ff02007986 */ /* 0x000fe2000c101524 */
[----:B------:R-:W-:Y:S05]  /*237b0*/  EXIT ;  /* 0x000000000000794d */ /* 0x000fea0003800000 */
.L_x_24098:
        /* <DEDUP_REMOVED lines=8> */
.L_x_24101:
[----:B------:R-:W-:Y:S01]  /*23840*/  STG.E desc[UR36][R2.64], RZ ;  /* 0x000000ff02007986 */ /* 0x000fe2000c101924 */
[----:B------:R-:W-:Y:S05]  /*23850*/  EXIT ;  /* 0x000000000000794d */ /* 0x000fea0003800000 */
.L_x_24100:
[----:B------:R-:W-:Y:S01]  /*23860*/  STG.E.64 desc[UR36][R2.64], RZ ;  /* 0x000000ff02007986 */ /* 0x000fe2000c101b24 */
[----:B------:R-:W-:Y:S05]  /*23870*/  EXIT ;  /* 0x000000000000794d */ /* 0x000fea0003800000 */
.L_x_24091:
        /* <DEDUP_REMOVED lines=10> */
.L_x_24104:
[----:B------:R-:W-:Y:S01]  /*23920*/  STG.E.128 desc[UR36][R2.64], RZ ;  /* 0x000000ff02007986 */ /* 0x000fe2000c101d24 */
[----:B------:R-:W-:Y:S05]  /*23930*/  EXIT ;  /* 0x000000000000794d */ /* 0x000fea0003800000 */
.L_x_24103:
        /* <DEDUP_REMOVED lines=8> */
.L_x_24106:
[----:B------:R-:W-:Y:S01]  /*239c0*/  STG.E.U8 desc[UR36][R2.64], RZ ;  /* 0x000000ff02007986 */ /* 0x000fe2000c101124 */
[----:B------:R-:W-:Y:S05]  /*239d0*/  EXIT ;  /* 0x000000000000794d */ /* 0x000fea0003800000 */
.L_x_24105:
[----:B------:R-:W-:Y:S01]  /*239e0*/  STG.E.U16 desc[UR36][R2.64], RZ ;  /* 0x000000ff02007986 */ /* 0x000fe2000c101524 */
[----:B------:R-:W-:Y:S05]  /*239f0*/  EXIT ;  /* 0x000000000000794d */ /* 0x000fea0003800000 */
.L_x_24102:
        /* <DEDUP_REMOVED lines=10> */
.L_x_24109:
[----:B------:R-:W-:Y:S01]  /*23aa0*/  STG.E.U8 desc[UR36][R2.64], RZ ;  /* 0x000000ff02007986 */ /* 0x000fe2000c101124 */
[----:B------:R-:W-:Y:S05]  /*23ab0*/  EXIT ;  /* 0x000000000000794d */ /* 0x000fea0003800000 */
.L_x_24108:
[----:B------:R-:W-:Y:S01]  /*23ac0*/  STG.E.U8 desc[UR36][R2.64], RZ ;  /* 0x000000ff02007986 */ /* 0x000fe2000c101124 */
[----:B------:R-:W-:Y:S05]  /*23ad0*/  EXIT ;  /* 0x000000000000794d */ /* 0x000fea0003800000 */
.L_x_24107:
[----:B------:R-:W-:-:S13]  /*23ae0*/  ISETP.NE.AND P0, PT, R0, 0x1c, PT ;  /* 0x0000001c0000780c */ /* 0x000fda0003f05270 */
[----:B------:R-:W-:Y:S05]  /*23af0*/  @!P0 BRA `(.L_x_24110) ;  /* 0x0000000000608947 */ /* 0x000fea0003800000 */
[----:B------:R-:W-:-:S13]  /*23b00*/  ISETP.NE.AND P0, PT, R0, 0x1d, PT ;  /* 0x0000001d0000780c */ /* 0x000fda0003f05270 */
[----:B------:R-:W-:Y:S05]  /*23b10*/  @!P0 BRA `(.L_x_24111) ;  /* 0x0000000000508947 */ /* 0x000fea0003800000 */
[----:B------:R-:W-:-:S13]  /*23b20*/  ISETP.NE.AND P0, PT, R0, 0x2c, PT ;  /* 0x0000002c0000780c */ /* 0x000fda0003f05270 */
[----:B------:R0:W-:Y:S01]  /*23b30*/  @!P0 STG.E.U8 desc[UR36][R2.64], RZ ;  /* 0x000000ff02008986 */ /* 0x0001e2000c101124 */
[----:B------:R-:W-:Y:S05]  /*23b40*/  @!P0 EXIT ;  /* 0x000000000000894d */ /* 0x000fea0003800000 */
.L_x_24095:
        /* <DEDUP_REMOVED lines=16> */
.L_x_24112:
[----:B------:R-:W-:Y:S05]  /*23c50*/  EXIT ;  /* 0x000000000000794d */ /* 0x000fea0003800000 */
.L_x_24111:
[----:B------:R-:W-:Y:S01]  /*23c60*/  STG.E.64 desc[UR36][R2.64], RZ ;  /* 0x000000ff02007986 */ /* 0x000fe2000c101b24 */
[----:B------:R-:W-:Y:S05]  /*23c70*/  EXIT ;  /* 0x000000000000794d */ /* 0x000fea0003800000 */
.L_x_24110:
[----:B------:R-:W-:Y:S01]  /*23c80*/  STG.E desc[UR36][R2.64], RZ ;  /* 0x000000ff02007986 */ /* 0x000fe2000c101924 */
[----:B------:R-:W-:Y:S05]  /*23c90*/  EXIT ;  /* 0x000000000000794d */ /* 0x000fea0003800000 */
        .weak           $__internal_54_$__cuda_sm20_div_s64
        .type           $__internal_54_$__cuda_sm20_div_s64,@function
        .size           $__internal_54_$__cuda_sm20_div_s64,($__internal_55_$__cuda_sm20_rem_s64 - $__internal_54_$__cuda_sm20_div_s64)
$__internal_54_$__cuda_sm20_div_s64:
        /* <DEDUP_REMOVED lines=86> */
[----:B------:R-:W-:Y:S06]  /*24200*/  RET.REL.NODEC R10 `(_ZN2at6native27unrolled_elementwise_kernelIZZZNS0_67_GLOBAL__N__bb565c37_34_ValidateCompressedIndicesKernel_cu_33a4b88b42_validate_compressed_sparse_indices_kernelILNS2_8CDimNameE0ENS2_18CUDAKernelLauncherENS2_14EmptyVecKernelENS2_8DummyVecELm0EEEvRKNS_6TensorESA_lllENKUlvE1_clEvENKUlvE_clEvEUliiiiiE_St5arrayIPcLm6EELi4E23TrivialOffsetCalculatorILi5EjESH_ILi1EjENS0_6memory12LoadWithCastILi5EEENSK_13StoreWithCastILi1EEEEEviT_T0_T2_T3_T4_T5_) ;  /* 0xfffffdbc0a7c7950 */ /* 0x000fec0003c3ffff */
        .weak           $__internal_55_$__cuda_sm20_rem_s64
        .type           $__internal_55_$__cuda_sm20_rem_s64,@function
        .size           $__internal_55_$__cuda_sm20_rem_s64,(.L_x_34683 - $__internal_55_$__cuda_sm20_rem_s64)
$__internal_55_$__cuda_sm20_rem_s64:
        /* <DEDUP_REMOVED lines=80> */
[----:B------:R-:W-:Y:S06]  /*24710*/  RET.REL.NODEC R4 `(_ZN2at6native27unrolled_elementwise_kernelIZZZNS0_67_GLOBAL__N__bb565c37_34_ValidateCompressedIndicesKernel_cu_33a4b88b42_validate_compressed_sparse_indices_kernelILNS2_8CDimNameE0ENS2_18CUDAKernelLauncherENS2_14EmptyVecKernelENS2_8DummyVecELm0EEEvRKNS_6TensorESA_lllENKUlvE1_clEvENKUlvE_clEvEUliiiiiE_St5arrayIPcLm6EELi4E23TrivialOffsetCalculatorILi5EjESH_ILi1EjENS0_6memory12LoadWithCastILi5EEENSK_13StoreWithCastILi1EEEEEviT_T0_T2_T3_T4_T5_) ;  /* 0xfffffdb804387950 */ /* 0x000fec0003c3ffff */
.L_x_24113:
        /* <DEDUP_REMOVED lines=14> */
.L_x_34683:


//--------------------- .text._ZN2at6native18elementwise_kernelILi128ELi2EZNS0_22gpu_kernel_impl_nocastIZZZNS0_67_GLOBAL__N__bb565c37_34_ValidateCompressedIndicesKernel_cu_33a4b88b42_validate_compressed_sparse_indices_kernelILNS3_8CDimNameE0ENS3_18CUDAKernelLauncherENS3_14EmptyVecKernelENS3_8DummyVecELm0EEEvRKNS_6TensorESB_lllENKUlvE1_clEvENKUlvE_clEvEUliiiiiE_EEvRNS_18TensorIteratorBaseERKT_EUliE_EEviT1_ --------------------------
	.section	.text._ZN2at6native18elementwise_kernelILi128ELi2EZNS0_22gpu_kernel_impl_nocastIZZZNS0_67_GLOBAL__N__bb565c37_34_ValidateCompressedIndicesKernel_cu_33a4b88b42_validate_compressed_sparse_indices_kernelILNS3_8CDimNameE0ENS3_18CUDAKernelLauncherENS3_14EmptyVecKernelENS3_8DummyVecELm0EEEvRKNS_6TensorESB_lllENKUlvE1_clEvENKUlvE_clEvEUliiiiiE_EEvRNS_18TensorIteratorBaseERKT_EUliE_EEviT1_,"ax",@progbits
	.align	128
        .global         _ZN2at6native18elementwise_kernelILi128ELi2EZNS0_22gpu_kernel_impl_nocastIZZZNS0_67_GLOBAL__N__bb565c37_34_ValidateCompressedIndicesKernel_cu_33a4b88b42_validate_compressed_sparse_indices_kernelILNS3_8CDimNameE0ENS3_18CUDAKernelLauncherENS3_14EmptyVecKernelENS3_8DummyVecELm0EEEvRKNS_6TensorESB_lllENKUlvE1_clEvENKUlvE_clEvEUliiiiiE_EEvRNS_18TensorIteratorBaseERKT_EUliE_EEviT1_
        .type           _ZN2at6native18elementwise_kernelILi128ELi2EZNS0_22gpu_kernel_impl_nocastIZZZNS0_67_GLOBAL__N__bb565c37_34_ValidateCompressedIndicesKernel_cu_33a4b88b42_validate_compressed_sparse_indices_kernelILNS3_8CDimNameE0ENS3_18CUDAKernelLauncherENS3_14EmptyVecKernelENS3_8DummyVecELm0EEEvRKNS_6TensorESB_lllENKUlvE1_clEvENKUlvE_clEvEUliiiiiE_EEvRNS_18TensorIteratorBaseERKT_EUliE_EEviT1_,@function
        .size           _ZN2at6native18elementwise_kernelILi128ELi2EZNS0_22gpu_kernel_impl_nocastIZZZNS0_67_GLOBAL__N__bb565c37_34_ValidateCompressedIndicesKernel_cu_33a4b88b42_validate_compressed_sparse_indices_kernelILNS3_8CDimNameE0ENS3_18CUDAKernelLauncherENS3_14EmptyVecKernelENS3_8DummyVecELm0EEEvRKNS_6TensorESB_lllENKUlvE1_clEvENKUlvE_clEvEUliiiiiE_EEvRNS_18TensorIteratorBaseERKT_EUliE_EEviT1_,(.L_x_34685 - _ZN2at6native18elementwise_kernelILi128ELi2EZNS0_22gpu_kernel_impl_nocastIZZZNS0_67_GLOBAL__N__bb565c37_34_ValidateCompressedIndicesKernel_cu_33a4b88b42_validate_compressed_sparse_indices_kernelILNS3_8CDimNameE0ENS3_18CUDAKernelLauncherENS3_14EmptyVecKernelENS3_8DummyVecELm0EEEvRKNS_6TensorESB_lllENKUlvE1_clEvENKUlvE_clEvEUliiiiiE_EEvRNS_18TensorIteratorBaseERKT_EUliE_EEviT1_)
        .other          _ZN2at6native18elementwise_kernelILi128ELi2EZNS0_22gpu_kernel_impl_nocastIZZZNS0_67_GLOBAL__N__bb565c37_34_ValidateCompressedIndicesKernel_cu_33a4b88b42_validate_compressed_sparse_indices_kernelILNS3_8CDimNameE0ENS3_18CUDAKernelLauncherENS3_14EmptyVecKernelENS3_8DummyVecELm0EEEvRKNS_6TensorESB_lllENKUlvE1_clEvENKUlvE_clEvEUliiiiiE_EEvRNS_18TensorIteratorBaseERKT_EUliE_EEviT1_,@"STO_CUDA_ENTRY STV_DEFAULT"
_ZN2at6native18elementwise_kernelILi128ELi2EZNS0_22gpu_kernel_impl_nocastIZZZNS0_67_GLOBAL__N__bb565c37_34_ValidateCompressedIndicesKernel_cu_33a4b88b42_validate_compressed_sparse_indices_kernelILNS3_8CDimNameE0ENS3_18CUDAKernelLauncherENS3_14EmptyVecKernelENS3_8DummyVecELm0EEEvRKNS_6TensorESB_lllENKUlvE1_clEvENKUlvE_clEvEUliiiiiE_EEvRNS_18TensorIteratorBaseERKT_EUliE_EEviT1_:
.text._ZN2at6native18elementwise_kernelILi128ELi2EZNS0_22gpu_kernel_impl_nocastIZZZNS0_67_GLOBAL__N__bb565c37_34_ValidateCompressedIndicesKernel_cu_33a4b88b42_validate_compressed_sparse_indices_kernelILNS3_8CDimNameE0ENS3_18CUDAKernelLauncherENS3_14EmptyVecKernelENS3_8DummyVecELm0EEEvRKNS_6TensorESB_lllENKUlvE1_clEvENKUlvE_clEvEUliiiiiE_EEvRNS_18TensorIteratorBaseERKT_EUliE_EEviT1_:
        /* <DEDUP_REMOVED lines=59> */
.L_x_24118:
        /* <DEDUP_REMOVED lines=19> */
.L_x_24119:
        /* <DEDUP_REMOVED lines=22> */
.L_x_24120:
        /* <DEDUP_REMOVED lines=35> */
.L_x_24122:
[----:B------:R-:W-:Y:S01]  /*0870*/  MOV R10, R4 ;  /* 0x00000004000a7202 */ /* 0x000fe20000000f00 */
[----:B------:R-:W-:Y:S01]  /*0880*/  IMAD.MOV.U32 R11, RZ, RZ, R5 ;  /* 0x000000ffff0b7224 */ /* 0x000fe200078e0005 */
[----:B------:R-:W-:Y:S02]  /*0890*/  MOV R26, R27 ;  /* 0x0000001b001a7202 */ /* 0x000fe40000000f00 */
[----:B------:R-:W-:-:S07]  /*08a0*/  MOV R12, 0x8c0 ;  /* 0x000008c0000c7802 */ /* 0x000fce0000000f00 */
[----:B------:R-:W-:Y:S05]  /*08b0*/  CALL.REL.NOINC `($__internal_57_$__cuda_sm20_rem_s64) ;  /* 0x00000178009c7944 */ /* 0x000fea0003c00000 */
[----:B------:R-:W-:Y:S01]  /*08c0*/  IMAD.MOV.U32 R4, RZ, RZ, R0 ;  /* 0x000000ffff047224 */ /* 0x000fe200078e0000 */
[----:B------:R-:W-:-:S07]  /*08d0*/  MOV R5, R3 ;  /* 0x0000000300057202 */ /* 0x000fce0000000f00 */
.L_x_24123:
        /* <DEDUP_REMOVED lines=8> */
.L_x_24121:
        /* <DEDUP_REMOVED lines=16> */
.L_x_24151:
        /* <DEDUP_REMOVED lines=27> */
.L_x_24128:
[----:B------:R-:W-:Y:S01]  /*0c10*/  MOV R8, R30 ;  /* 0x0000001e00087202 */ /* 0x000fe20000000f00 */
[----:B------:R-:W-:Y:S01]  /*0c20*/  IMAD.MOV.U32 R5, RZ, RZ, R27 ;  /* 0x000000ffff057224 */ /* 0x000fe200078e001b */
[----:B------:R-:W-:Y:S01]  /*0c30*/  MOV R4, R14 ;  /* 0x0000000e00047202 */ /* 0x000fe20000000f00 */
[----:B------:R-:W-:Y:S01]  /*0c40*/  IMAD.MOV.U32 R3, RZ, RZ, R15 ;  /* 0x000000ffff037224 */ /* 0x000fe200078e000f */
[----:B------:R-:W-:-:S07]  /*0c50*/  MOV R0, 0xc70 ;  /* 0x00000c7000007802 */ /* 0x000fce0000000f00 */
[----:B012---:R-:W-:Y:S05]  /*0c60*/  CALL.REL.NOINC `($__internal_56_$__cuda_sm20_div_s64) ;  /* 0x0000017000547944 */ /* 0x007fea0003c00000 */
[----:B------:R-:W-:Y:S01]  /*0c70*/  MOV R20, R6 ;  /* 0x0000000600147202 */ /* 0x000fe20000000f00 */
[----:B------:R-:W-:-:S07]  /*0c80*/  IMAD.MOV.U32 R21, RZ, RZ, R3 ;  /* 0x000000ffff157224 */ /* 0x000fce00078e0003 */
.L_x_24129:
[----:B------:R-:W-:Y:S05]  /*0c90*/  BSYNC.RECONVERGENT B1 ;  /* 0x0000000000017941 */ /* 0x000fea0003800200 */
.L_x_24127:
        /* <DEDUP_REMOVED lines=40> */
.L_x_24131:
[----:B------:R-:W-:Y:S01]  /*0f20*/  IMAD.MOV.U32 R8, RZ, RZ, R20 ;  /* 0x000000ffff087224 */ /* 0x000fe200078e0014 */
[----:B------:R-:W-:Y:S01]  /*0f30*/  MOV R5, R21 ;  /* 0x0000001500057202 */ /* 0x000fe20000000f00 */
[----:B------:R-:W-:Y:S01]  /*0f40*/  IMAD.MOV.U32 R4, RZ, RZ, R22 ;  /* 0x000000ffff047224 */ /* 0x000fe200078e0016 */
[----:B------:R-:W-:Y:S02]  /*0f50*/  MOV R3, R23 ;  /* 0x0000001700037202 */ /* 0x000fe40000000f00 */
[----:B------:R-:W-:-:S07]  /*0f60*/  MOV R0, 0xf80 ;  /* 0x00000f8000007802 */ /* 0x000fce0000000f00 */
[----:B0-----:R-:W-:Y:S05]  /*0f70*/  CALL.REL.NOINC `($__internal_56_$__cuda_sm20_div_s64) ;  /* 0x0000016c00907944 */ /* 0x001fea0003c00000 */
[----:B------:R-:W-:Y:S01]  /*0f80*/  IMAD.MOV.U32 R14, RZ, RZ, R6 ;  /* 0x000000ffff0e7224 */ /* 0x000fe200078e0006 */
[----:B------:R-:W-:-:S07]  /*0f90*/  MOV R15, R3 ;  /* 0x00000003000f7202 */ /* 0x000fce0000000f00 */
.L_x_24132:
[----:B------:R-:W-:Y:S05]  /*0fa0*/  BSYNC.RECONVERGENT B1 ;  /* 0x0000000000017941 */ /* 0x000fea0003800200 */
.L_x_24130:
        /* <DEDUP_REMOVED lines=42> */
.L_x_24134:
[----:B------:R-:W-:Y:S01]  /*1250*/  MOV R8, R14 ;  /* 0x0000000e00087202 */ /* 0x000fe20000000f00 */
[----:B------:R-:W-:Y:S01]  /*1260*/  IMAD.MOV.U32 R5, RZ, RZ, R15 ;  /* 0x000000ffff057224 */ /* 0x000fe200078e000f */
[----:B------:R-:W-:Y:S01]  /*1270*/  MOV R4, R18 ;  /* 0x0000001200047202 */ /* 0x000fe20000000f00 */
[----:B------:R-:W-:Y:S01]  /*1280*/  IMAD.MOV.U32 R3, RZ, RZ, R19 ;  /* 0x000000ffff037224 */ /* 0x000fe200078e0013 */
[----:B------:R-:W-:-:S07]  /*1290*/  MOV R0, 0x12b0 ;  /* 0x000012b000007802 */ /* 0x000fce0000000f00 */
[----:B0-----:R-:W-:Y:S05]  /*12a0*/  CALL.REL.NOINC `($__internal_56_$__cuda_sm20_div_s64) ;  /* 0x0000016800c47944 */ /* 0x001fea0003c00000 */
[----:B------:R-:W-:Y:S01]  /*12b0*/  MOV R20, R6 ;  /* 0x0000000600147202 */ /* 0x000fe20000000f00 */
[----:B------:R-:W-:-:S07]  /*12c0*/  IMAD.MOV.U32 R21, RZ, RZ, R3 ;  /* 0x000000ffff157224 */ /* 0x000fce00078e0003 */
.L_x_24135:
[----:B------:R-:W-:Y:S05]  /*12d0*/  BSYNC.RECONVERGENT B1 ;  /* 0x0000000000017941 */ /* 0x000fea0003800200 */
.L_x_24133:
        /* <DEDUP_REMOVED lines=42> */
.L_x_24137:
        /* <DEDUP_REMOVED lines=8> */
.L_x_24138:
[----:B------:R-:W-:Y:S05]  /*1600*/  BSYNC.RECONVERGENT B1 ;  /* 0x0000000000017941 */ /* 0x000fea0003800200 */
.L_x_24136:
        /* <DEDUP_REMOVED lines=42> */
.L_x_24140:
        /* <DEDUP_REMOVED lines=8> */
.L_x_24141:
[----:B------:R-:W-:Y:S05]  /*1930*/  BSYNC.RECONVERGENT B1 ;  /* 0x0000000000017941 */ /* 0x000fea0003800200 */
.L_x_24139:
        /* <DEDUP_REMOVED lines=42> */
.L_x_24143:
        /* <DEDUP_REMOVED lines=8> */
.L_x_24144:
[----:B------:R-:W-:Y:S05]  /*1c60*/  BSYNC.RECONVERGENT B1 ;  /* 0x0000000000017941 */ /* 0x000fea0003800200 */
.L_x_24142:
        /* <DEDUP_REMOVED lines=43> */
.L_x_24146:
[----:B------:R-:W-:Y:S01]  /*1f20*/  IMAD.MOV.U32 R8, RZ, RZ, R14 ;  /* 0x000000ffff087224 */ /* 0x000fe200078e000e */
[----:B------:R-:W-:Y:S01]  /*1f30*/  MOV R5, R15 ;  /* 0x0000000f00057202 */ /* 0x000fe20000000f00 */
[----:B------:R-:W-:Y:S01]  /*1f40*/  IMAD.MOV.U32 R3, RZ, RZ, R19 ;  /* 0x000000ffff037224 */ /* 0x000fe200078e0013 */
[----:B------:R-:W-:Y:S02]  /*1f50*/  MOV R4, R18 ;  /* 0x0000001200047202 */ /* 0x000fe40000000f00 */
[----:B------:R-:W-:-:S07]  /*1f60*/  MOV R0, 0x1f80 ;  /* 0x00001f8000007802 */ /* 0x000fce0000000f00 */
[----:B0-----:R-:W-:Y:S05]  /*1f70*/  CALL.REL.NOINC `($__internal_56_$__cuda_sm20_div_s64) ;  /* 0x0000015c00907944 */ /* 0x001fea0003c00000 */
[----:B------:R-:W-:Y:S02]  /*1f80*/  MOV R22, R6 ;  /* 0x0000000600167202 */ /* 0x000fe40000000f00 */
[----:B------:R-:W-:-:S07]  /*1f90*/  MOV R23, R3 ;  /* 0x0000000300177202 */ /* 0x000fce0000000f00 */
.L_x_24147:
[----:B------:R-:W-:Y:S05]  /*1fa0*/  BSYNC.RECONVERGENT B1 ;  /* 0x0000000000017941 */ /* 0x000fea0003800200 */
.L_x_24145:
        /* <DEDUP_REMOVED lines=42> */
.L_x_24149:
        /* <DEDUP_REMOVED lines=8> */
.L_x_24150:
[----:B------:R-:W-:Y:S05]  /*22d0*/  BSYNC.RECONVERGENT B1 ;  /* 0x0000000000017941 */ /* 0x000fea0003800200 */
.L_x_24148:
        /* <DEDUP_REMOVED lines=20> */
.L_x_24126:
[----:B------:R-:W-:-:S07]  /*2420*/  IADD3 R17, PT, PT, R17, 0x3, RZ ;  /* 0x0000000311117810 */ /* 0x000fce0007ffe0ff */
.L_x_24125:
        /* <DEDUP_REMOVED lines=31> */
.L_x_24154:
[----:B------:R-:W-:Y:S01]  /*2620*/  MOV R8, R30 ;  /* 0x0000001e00087202 */ /* 0x000fe20000000f00 */
[----:B------:R-:W-:Y:S01]  /*2630*/  IMAD.MOV.U32 R5, RZ, RZ, R27 ;  /* 0x000000ffff057224 */ /* 0x000fe200078e001b */
[----:B------:R-:W-:Y:S02]  /*2640*/  MOV R4, R14 ;  /* 0x0000000e00047202 */ /* 0x000fe40000000f00 */
[----:B------:R-:W-:Y:S02]  /*2650*/  MOV R3, R15 ;  /* 0x0000000f00037202 */ /* 0x000fe40000000f00 */
[----:B------:R-:W-:-:S07]  /*2660*/  MOV R0, 0x2680 ;  /* 0x0000268000007802 */ /* 0x000fce0000000f00 */
[----:B------:R-:W-:Y:S05]  /*2670*/  CALL.REL.NOINC `($__internal_56_$__cuda_sm20_div_s64) ;  /* 0x0000015400d07944 */ /* 0x000fea0003c00000 */
[----:B------:R-:W-:Y:S01]  /*2680*/  IMAD.MOV.U32 R20, RZ, RZ, R6 ;  /* 0x000000ffff147224 */ /* 0x000fe200078e0006 */
[----:B------:R-:W-:-:S07]  /*2690*/  MOV R21, R3 ;  /* 0x0000000300157202 */ /* 0x000fce0000000f00 */
.L_x_24155:
[----:B------:R-:W-:Y:S05]  /*26a0*/  BSYNC.RECONVERGENT B0 ;  /* 0x0000000000007941 */ /* 0x000fea0003800200 */
.L_x_24153:
        /* <DEDUP_REMOVED lines=42> */
.L_x_24157:
[----:B------:R-:W-:Y:S01]  /*2950*/  IMAD.MOV.U32 R8, RZ, RZ, R20 ;  /* 0x000000ffff087224 */ /* 0x000fe200078e0014 */
[----:B------:R-:W-:Y:S01]  /*2960*/  MOV R5, R21 ;  /* 0x0000001500057202 */ /* 0x000fe20000000f00 */
[----:B------:R-:W-:Y:S01]  /*2970*/  IMAD.MOV.U32 R3, RZ, RZ, R23 ;  /* 0x000000ffff037224 */ /* 0x000fe200078e0017 */
[----:B------:R-:W-:Y:S02]  /*2980*/  MOV R4, R22 ;  /* 0x0000001600047202 */ /* 0x000fe40000000f00 */
[----:B------:R-:W-:-:S07]  /*2990*/  MOV R0, 0x29b0 ;  /* 0x000029b000007802 */ /* 0x000fce0000000f00 */
[----:B------:R-:W-:Y:S05]  /*29a0*/  CALL.REL.NOINC `($__internal_56_$__cuda_sm20_div_s64) ;  /* 0x0000015400047944 */ /* 0x000fea0003c00000 */
[----:B------:R-:W-:Y:S02]  /*29b0*/  MOV R18, R6 ;  /* 0x0000000600127202 */ /* 0x000fe40000000f00 */
[----:B------:R-:W-:-:S07]  /*29c0*/  MOV R19, R3 ;  /* 0x0000000300137202 */ /* 0x000fce0000000f00 */
.L_x_24158:
[----:B------:R-:W-:Y:S05]  /*29d0*/  BSYNC.RECONVERGENT B0 ;  /* 0x0000000000007941 */ /* 0x000fea0003800200 */
.L_x_24156:
        /* <DEDUP_REMOVED lines=44> */
.L_x_24160:
        /* <DEDUP_REMOVED lines=8> */
.L_x_24161:
[----:B------:R-:W-:Y:S05]  /*2d20*/  BSYNC.RECONVERGENT B0 ;  /* 0x0000000000007941 */ /* 0x000fea0003800200 */
.L_x_24159:
        /* <DEDUP_REMOVED lines=44> */
.L_x_24163:
        /* <DEDUP_REMOVED lines=8> */
.L_x_24164:
[----:B------:R-:W-:Y:S05]  /*3070*/  BSYNC.RECONVERGENT B0 ;  /* 0x0000000000007941 */ /* 0x000fea0003800200 */
.L_x_24162:
        /* <DEDUP_REMOVED lines=17> */
.L_x_24152:
        /* <DEDUP_REMOVED lines=31> */
.L_x_24167:
        /* <DEDUP_REMOVED lines=8> */
.L_x_24168:
[----:B------:R-:W-:Y:S05]  /*3400*/  BSYNC.RECONVERGENT B0 ;  /* 0x0000000000007941 */ /* 0x000fea0003800200 */
.L_x_24166:
        /* <DEDUP_REMOVED lines=42> */
.L_x_24170:
[----:B------:R-:W-:Y:S01]  /*36b0*/  MOV R8, R18 ;  /* 0x0000001200087202 */ /* 0x000fe20000000f00 */
[----:B------:R-:W-:Y:S01]  /*36c0*/  IMAD.MOV.U32 R4, RZ, RZ, R20 ;  /* 0x000000ffff047224 */ /* 0x000fe200078e0014 */
[----:B------:R-:W-:Y:S02]  /*36d0*/  MOV R5, R19 ;  /* 0x0000001300057202 */ /* 0x000fe40000000f00 */
[----:B------:R-:W-:Y:S02]  /*36e0*/  MOV R3, R21 ;  /* 0x0000001500037202 */ /* 0x000fe40000000f00 */
[----:B------:R-:W-:-:S07]  /*36f0*/  MOV R0, 0x3710 ;  /* 0x0000371000007802 */ /* 0x000fce0000000f00 */
[----:B------:R-:W-:Y:S05]  /*3700*/  CALL.REL.NOINC `($__internal_56_$__cuda_sm20_div_s64) ;  /* 0x0000014400ac7944 */ /* 0x000fea0003c00000 */
[----:B------:R-:W-:Y:S01]  /*3710*/  MOV R30, R6 ;  /* 0x00000006001e7202 */ /* 0x000fe20000000f00 */
[----:B------:R-:W-:-:S07]  /*3720*/  IMAD.MOV.U32 R27, RZ, RZ, R3 ;  /* 0x000000ffff1b7224 */ /* 0x000fce00078e0003 */
.L_x_24171:
[----:B------:R-:W-:Y:S05]  /*3730*/  BSYNC.RECONVERGENT B0 ;  /* 0x0000000000007941 */ /* 0x000fea0003800200 */
.L_x_24169:
        /* <DEDUP_REMOVED lines=17> */
.L_x_24165:
        /* <DEDUP_REMOVED lines=30> */
.L_x_24173:
[----:B------:R-:W-:Y:S01]  /*3a30*/  MOV R10, R4 ;  /* 0x00000004000a7202 */ /* 0x000fe20000000f00 */
[----:B------:R-:W-:Y:S01]  /*3a40*/  IMAD.MOV.U32 R26, RZ, RZ, R27 ;  /* 0x000000ffff1a7224 */ /* 0x000fe200078e001b */
[----:B------:R-:W-:Y:S02]  /*3a50*/  MOV R11, R5 ;  /* 0x00000005000b7202 */ /* 0x000fe40000000f00 */
[----:B------:R-:W-:-:S07]  /*3a60*/  MOV R12, 0x3a80 ;  /* 0x00003a80000c7802 */ /* 0x000fce0000000f00 */
[----:B------:R-:W-:Y:S05]  /*3a70*/  CALL.REL.NOINC `($__internal_57_$__cuda_sm20_rem_s64) ;  /* 0x00000148002c7944 */ /* 0x000fea0003c00000 */
[----:B------:R-:W-:Y:S02]  /*3a80*/  MOV R4, R0 ;  /* 0x0000000000047202 */ /* 0x000fe40000000f00 */
[----:B------:R-:W-:-:S07]  /*3a90*/  MOV R5, R3 ;  /* 0x0000000300057202 */ /* 0x000fce0000000f00 */
.L_x_24174:
[----:B------:R-:W-:Y:S05]  /*3aa0*/  BSYNC.RECONVERGENT B0 ;  /* 0x0000000000007941 */ /* 0x000fea0003800200 */
.L_x_24172:
[----:B------:R-:W0:Y:S02]  /*3ab0*/  LDC.64 R6, c[0x0][0x768] ;  /* 0x0001da00ff067b82 */ /* 0x000e240000000a00 */
[----:B0-----:R-:W-:-:S06]  /*3ac0*/  IMAD.WIDE.U32 R6, R17, 0x8, R6 ;  /* 0x0000000811067825 */ /* 0x001fcc00078e0006 */
[----:B------:R-:W2:Y:S02]  /*3ad0*/  LDG.E.64 R6, desc[UR36][R6.64] ;  /* 0x0000002406067981 */ /* 0x000ea4000c1e1b00 */
[----:B--2---:R-:W-:Y:S02]  /*3ae0*/  IMAD R3, R5, R6, RZ ;  /* 0x0000000605037224 */ /* 0x004fe400078e02ff */
[----:B------:R-:W-:-:S04]  /*3af0*/  IMAD.WIDE.U32 R24, R6, R4, R24 ;  /* 0x0000000406187225 */ /* 0x000fc800078e0018 */
[----:B------:R-:W-:-:S04]  /*3b00*/  IMAD R3, R7, R4, R3 ;  /* 0x0000000407037224 */ /* 0x000fc800078e0203 */
[----:B------:R-:W-:-:S07]  /*3b10*/  IMAD.IADD R25, R25, 0x1, R3 ;  /* 0x0000000119197824 */ /* 0x000fce00078e0203 */
.L_x_24124:
        /* <DEDUP_REMOVED lines=12> */
.L_x_24179:
        /* <DEDUP_REMOVED lines=23> */
.L_x_24178:
[----:B------:R-:W-:Y:S05]  /*3d50*/  BSYNC.RECONVERGENT B8 ;  /* 0x0000000000087941 */ /* 0x000fea0003800200 */
.L_x_24177:
[----:B------:R-:W-:-:S04]  /*3d60*/  IADD3 R3, P0, PT, R18, 0x4, RZ ;  /* 0x0000000412037810 */ /* 0x000fc80007f1e0ff */
[----:B------:R-:W-:Y:S02]  /*3d70*/  IADD3.X R7, PT, PT, RZ, R19, RZ, P0, !PT ;  /* 0x00000013ff077210 */ /* 0x000fe400007fe4ff */
[----:B------:R-:W-:-:S04]  /*3d80*/  ISETP.GE.U32.AND P0, PT, R3, R22, PT ;  /* 0x000000160300720c */ /* 0x000fc80003f06070 */
[----:B------:R-:W-:-:S13]  /*3d90*/  ISETP.GE.U32.AND.EX P0, PT, R7, R23, PT, P0 ;  /* 0x000000170700720c */ /* 0x000fda0003f06100 */
[----:B------:R-:W-:Y:S05]  /*3da0*/  @!P0 BRA `(.L_x_24179) ;  /* 0xfffffffc008c8947 */ /* 0x000fea000383ffff */
.L_x_24176:
[----:B------:R-:W-:Y:S05]  /*3db0*/  BSYNC.RECONVERGENT B7 ;  /* 0x0000000000077941 */ /* 0x000fea0003800200 */
.L_x_24175:
[----:B------:R-:W0:Y:S01]  /*3dc0*/  LDC.64 R4, c[0x0][0x710] ;  /* 0x0001c400ff047b82 */ /* 0x000e220000000a00 */
[----:B------:R-:W-:Y:S01]  /*3dd0*/  IADD3 R16, PT, PT, R16, 0x80, RZ ;  /* 0x0000008010107810 */ /* 0x000fe20007ffe0ff */
[----:B0-----:R1:W-:Y:S06]  /*3de0*/  STG.E desc[UR36][R4.64], RZ ;  /* 0x000000ff04007986 */ /* 0x0013ec000c101924 */
.L_x_24117:
[----:B0-----:R-:W-:Y:S05]  /*3df0*/  BSYNC.RECONVERGENT B6 ;  /* 0x0000000000067941 */ /* 0x001fea0003800200 */
.L_x_24116:
        /* <DEDUP_REMOVED lines=32> */
.L_x_24180:
        /* <DEDUP_REMOVED lines=19> */
.L_x_24181:
        /* <DEDUP_REMOVED lines=22> */
.L_x_24182:
        /* <DEDUP_REMOVED lines=35> */
.L_x_24184:
[----:B------:R-:W-:Y:S01]  /*44c0*/  IMAD.MOV.U32 R30, RZ, RZ, R26 ;  /* 0x000000ffff1e7224 */ /* 0x000fe200078e001a */
[----:B------:R-:W-:Y:S02]  /*44d0*/  MOV R10, R4 ;  /* 0x00000004000a7202 */ /* 0x000fe40000000f00 */
[----:B------:R-:W-:Y:S02]  /*44e0*/  MOV R11, R5 ;  /* 0x00000005000b7202 */ /* 0x000fe40000000f00 */
[----:B------:R-:W-:Y:S02]  /*44f0*/  MOV R26, R25 ;  /* 0x00000019001a7202 */ /* 0x000fe40000000f00 */
[----:B------:R-:W-:-:S07]  /*4500*/  MOV R12, 0x4520 ;  /* 0x00004520000c7802 */ /* 0x000fce0000000f00 */
[----:B------:R-:W-:Y:S05]  /*4510*/  CALL.REL.NOINC `($__internal_57_$__cuda_sm20_rem_s64) ;  /* 0x0000013c00847944 */ /* 0x000fea0003c00000 */
[----:B------:R-:W-:Y:S01]  /*4520*/  MOV R4, R0 ;  /* 0x0000000000047202 */ /* 0x000fe20000000f00 */
[----:B------:R-:W-:-:S07]  /*4530*/  IMAD.MOV.U32 R5, RZ, RZ, R3 ;  /* 0x000000ffff057224 */ /* 0x000fce00078e0003 */
.L_x_24185:
        /* <DEDUP_REMOVED lines=8> */
.L_x_24183:
        /* <DEDUP_REMOVED lines=15> */
.L_x_24213:
        /* <DEDUP_REMOVED lines=27> */
.L_x_24190:
[----:B------:R-:W-:Y:S01]  /*4860*/  MOV R8, R26 ;  /* 0x0000001a00087202 */ /* 0x000fe20000000f00 */
[----:B------:R-:W-:Y:S01]  /*4870*/  IMAD.MOV.U32 R4, RZ, RZ, R14 ;  /* 0x000000ffff047224 */ /* 0x000fe200078e000e */
[----:B------:R-:W-:Y:S02]  /*4880*/  MOV R5, R25 ;  /* 0x0000001900057202 */ /* 0x000fe40000000f00 */
[----:B------:R-:W-:Y:S02]  /*4890*/  MOV R3, R15 ;  /* 0x0000000f00037202 */ /* 0x000fe40000000f00 */
[----:B------:R-:W-:-:S07]  /*48a0*/  MOV R0, 0x48c0 ;  /* 0x000048c000007802 */ /* 0x000fce0000000f00 */
[----:B012---:R-:W-:Y:S05]  /*48b0*/  CALL.REL.NOINC `($__internal_56_$__cuda_sm20_div_s64) ;  /* 0x0000013400407944 */ /* 0x007fea0003c00000 */
[----:B------:R-:W-:Y:S01]  /*48c0*/  MOV R18, R6 ;  /* 0x0000000600127202 */ /* 0x000fe20000000f00 */
[----:B------:R-:W-:-:S07]  /*48d0*/  IMAD.MOV.U32 R19, RZ, RZ, R3 ;  /* 0x000000ffff137224 */ /* 0x000fce00078e0003 */
.L_x_24191:
[----:B------:R-:W-:Y:S05]  /*48e0*/  BSYNC.RECONVERGENT B1 ;  /* 0x0000000000017941 */ /* 0x000fea0003800200 */
.L_x_24189:
        /* <DEDUP_REMOVED lines=41> */
.L_x_24193:
        /* <DEDUP_REMOVED lines=8> */
.L_x_24194:
[----:B------:R-:W-:Y:S05]  /*4c00*/  BSYNC.RECONVERGENT B1 ;  /* 0x0000000000017941 */ /* 0x000fea0003800200 */
.L_x_24192:
        /* <DEDUP_REMOVED lines=42> */
.L_x_24196:
        /* <DEDUP_REMOVED lines=8> */
.L_x_24197:
[----:B------:R-:W-:Y:S05]  /*4f30*/  BSYNC.RECONVERGENT B1 ;  /* 0x0000000000017941 */ /* 0x000fea0003800200 */
.L_x_24195:
        /* <DEDUP_REMOVED lines=42> */
.L_x_24199:
        /* <DEDUP_REMOVED lines=8> */
.L_x_24200:
[----:B------:R-:W-:Y:S05]  /*5260*/  BSYNC.RECONVERGENT B1 ;  /* 0x0000000000017941 */ /* 0x000fea0003800200 */
.L_x_24198:
        /* <DEDUP_REMOVED lines=42> */
.L_x_24202:
        /* <DEDUP_REMOVED lines=8> */
.L_x_24203:
[----:B------:R-:W-:Y:S05]  /*5590*/  BSYNC.RECONVERGENT B1 ;  /* 0x0000000000017941 */ /* 0x000fea0003800200 */
.L_x_24201:
        /* <DEDUP_REMOVED lines=42> */
.L_x_24205:
        /* <DEDUP_REMOVED lines=8> */
.L_x_24206:
[----:B------:R-:W-:Y:S05]  /*58c0*/  BSYNC.RECONVERGENT B1 ;  /* 0x0000000000017941 */ /* 0x000fea0003800200 */
.L_x_24204:
        /* <DEDUP_REMOVED lines=42> */
.L_x_24208:
        /* <DEDUP_REMOVED lines=8> */
.L_x_24209:
[----:B------:R-:W-:Y:S05]  /*5bf0*/  BSYNC.RECONVERGENT B1 ;  /* 0x0000000000017941 */ /* 0x000fea0003800200 */
.L_x_24207:
        /* <DEDUP_REMOVED lines=42> */
.L_x_24211:
        /* <DEDUP_REMOVED lines=8> */
.L_x_24212:
[----:B------:R-:W-:Y:S05]  /*5f20*/  BSYNC.RECONVERGENT B1 ;  /* 0x0000000000017941 */ /* 0x000fea0003800200 */
.L_x_24210:
        /* <DEDUP_REMOVED lines=20> */
.L_x_24188:
[----:B------:R-:W-:-:S07]  /*6070*/  IADD3 R2, PT, PT, R2, 0x3, RZ ;  /* 0x0000000302027810 */ /* 0x000fce0007ffe0ff */
.L_x_24187:
        /* <DEDUP_REMOVED lines=31> */
.L_x_24216:
        /* <DEDUP_REMOVED lines=8> */
.L_x_24217:
[----:B------:R-:W-:Y:S05]  /*62f0*/  BSYNC.RECONVERGENT B0 ;  /* 0x0000000000007941 */ /* 0x000fea0003800200 */
.L_x_24215:
        /* <DEDUP_REMOVED lines=42> */
.L_x_24219:
        /* <DEDUP_REMOVED lines=8> */
.L_x_24220:
[----:B------:R-:W-:Y:S05]  /*6620*/  BSYNC.RECONVERGENT B0 ;  /* 0x0000000000007941 */ /* 0x000fea0003800200 */
.L_x_24218:
        /* <DEDUP_REMOVED lines=44> */
.L_x_24222:
        /* <DEDUP_REMOVED lines=8> */
.L_x_24223:
[----:B------:R-:W-:Y:S05]  /*6970*/  BSYNC.RECONVERGENT B0 ;  /* 0x0000000000007941 */ /* 0x000fea0003800200 */
.L_x_24221:
        /* <DEDUP_REMOVED lines=44> */
.L_x_24225:
        /* <DEDUP_REMOVED lines=8> */
.L_x_24226:
[----:B------:R-:W-:Y:S05]  /*6cc0*/  BSYNC.RECONVERGENT B0 ;  /* 0x0000000000007941 */ /* 0x000fea0003800200 */
.L_x_24224:
        /* <DEDUP_REMOVED lines=17> */
.L_x_24214:
        /* <DEDUP_REMOVED lines=31> */
.L_x_24229:
        /* <DEDUP_REMOVED lines=8> */
.L_x_24230:
[----:B------:R-:W-:Y:S05]  /*7050*/  BSYNC.RECONVERGENT B0 ;  /* 0x0000000000007941 */ /* 0x000fea0003800200 */
.L_x_24228:
        /* <DEDUP_REMOVED lines=42> */
.L_x_24232:
        /* <DEDUP_REMOVED lines=8> */
.L_x_24233:
[----:B------:R-:W-:Y:S05]  /*7380*/  BSYNC.RECONVERGENT B0 ;  /* 0x0000000000007941 */ /* 0x000fea0003800200 */
.L_x_24231:
        /* <DEDUP_REMOVED lines=17> */
.L_x_24227:
        /* <DEDUP_REMOVED lines=30> */
.L_x_24235:
        /* <DEDUP_REMOVED lines=8> */
.L_x_24236:
[----:B------:R-:W-:Y:S05]  /*7700*/  BSYNC.RECONVERGENT B0 ;  /* 0x0000000000007941 */ /* 0x000fea0003800200 */
.L_x_24234:
[----:B------:R-:W0:Y:S02]  /*7710*/  LDC.64 R6, c[0x0][0x768] ;  /* 0x0001da00ff067b82 */ /* 0x000e240000000a00 */
[----:B0-----:R-:W-:-:S06]  /*7720*/  IMAD.WIDE.U32 R2, R2, 0x8, R6 ;  /* 0x0000000802027825 */ /* 0x001fcc00078e0006 */
[----:B------:R-:W2:Y:S02]  /*7730*/  LDG.E.64 R2, desc[UR36][R2.64] ;  /* 0x0000002402027981 */ /* 0x000ea4000c1e1b00 */
[----:B--2---:R-:W-:Y:S02]  /*7740*/  IMAD R5, R5, R2, RZ ;  /* 0x0000000205057224 */ /* 0x004fe400078e02ff */
[----:B------:R-:W-:-:S04]  /*7750*/  IMAD.WIDE.U32 R22, R2, R4, R22 ;  /* 0x0000000402167225 */ /* 0x000fc800078e0016 */
[----:B------:R-:W-:-:S05]  /*7760*/  IMAD R5, R3, R4, R5 ;  /* 0x0000000403057224 */ /* 0x000fca00078e0205 */
[----:B------:R-:W-:-:S07]  /*7770*/  IADD3 R23, PT, PT, R23, R5, RZ ;  /* 0x0000000517177210 */ /* 0x000fce0007ffe0ff */
.L_x_24186:
        /* <DEDUP_REMOVED lines=12> */
.L_x_24241:
        /* <DEDUP_REMOVED lines=21> */
.L_x_24240:
[----:B------:R-:W-:Y:S05]  /*7990*/  BSYNC.RECONVERGENT B7 ;  /* 0x0000000000077941 */ /* 0x000fea0003800200 */
.L_x_24239:
[----:B------:R-:W-:-:S05]  /*79a0*/  IADD3 R16, P0, PT, R16, 0x4, RZ ;  /* 0x0000000410107810 */ /* 0x000fca0007f1e0ff */
[----:B------:R-:W-:Y:S01]  /*79b0*/  IMAD.X R17, RZ, RZ, R17, P0 ;  /* 0x000000ffff117224 */ /* 0x000fe200000e0611 */
[----:B------:R-:W-:-:S04]  /*79c0*/  ISETP.GE.U32.AND P0, PT, R16, R18, PT ;  /* 0x000000121000720c */ /* 0x000fc80003f06070 */
[----:B------:R-:W-:-:S13]  /*79d0*/  ISETP.GE.U32.AND.EX P0, PT, R17, R19, PT, P0 ;  /* 0x000000131100720c */ /* 0x000fda0003f06100 */
[----:B------:R-:W-:Y:S05]  /*79e0*/  @!P0 BRA `(.L_x_24241) ;  /* 0xfffffffc00948947 */ /* 0x000fea000383ffff */
.L_x_24238:
[----:B------:R-:W-:Y:S05]  /*79f0*/  BSYNC.RECONVERGENT B6 ;  /* 0x0000000000067941 */ /* 0x000fea0003800200 */
.L_x_24237:
[----:B------:R-:W0:Y:S02]  /*7a00*/  LDC.64 R2, c[0x0][0x710] ;  /* 0x0001c400ff027b82 */ /* 0x000e240000000a00 */
[----:B0-----:R-:W-:Y:S01]  /*7a10*/  STG.E desc[UR36][R2.64], RZ ;  /* 0x000000ff02007986 */ /* 0x001fe2000c101924 */
[----:B------:R-:W-:Y:S05]  /*7a20*/  EXIT ;  /* 0x000000000000794d */ /* 0x000fea0003800000 */
.L_x_24115:
        /* <DEDUP_REMOVED lines=440> */
.L_x_24244:
        /* <DEDUP_REMOVED lines=38> */
.L_x_24246:
[----:B------:R-:W-:Y:S05]  /*9810*/  BSYNC.RECONVERGENT B7 ;  /* 0x0000000000077941 */ /* 0x000fea0003800200 */
.L_x_24245:
        /* <DEDUP_REMOVED lines=20> */
.L_x_24248:
[----:B------:R-:W-:Y:S05]  /*9960*/  BSYNC.RECONVERGENT B7 ;  /* 0x0000000000077941 */ /* 0x000fea0003800200 */
.L_x_24247:
        /* <DEDUP_REMOVED lines=23> */
.L_x_24250:
[----:B------:R-:W-:Y:S05]  /*9ae0*/  BSYNC.RECONVERGENT B7 ;  /* 0x0000000000077941 */ /* 0x000fea0003800200 */
.L_x_24249:
        /* <DEDUP_REMOVED lines=37> */
.L_x_24253:
[----:B------:R-:W-:Y:S01]  /*9d40*/  MOV R10, R4 ;  /* 0x00000004000a7202 */ /* 0x000fe20000000f00 */
[----:B------:R-:W-:Y:S01]  /*9d50*/  IMAD.MOV.U32 R30, RZ, RZ, R27 ;  /* 0x000000ffff1e7224 */ /* 0x000fe200078e001b */
[----:B------:R-:W-:Y:S02]  /*9d60*/  MOV R11, R5 ;  /* 0x00000005000b7202 */ /* 0x000fe40000000f00 */
[----:B------:R-:W-:-:S07]  /*9d70*/  MOV R12, 0x9d90 ;  /* 0x00009d90000c7802 */ /* 0x000fce0000000f00 */
[----:B------:R-:W-:Y:S05]  /*9d80*/  CALL.REL.NOINC `($__internal_57_$__cuda_sm20_rem_s64) ;  /* 0x000000e400687944 */ /* 0x000fea0003c00000 */
[----:B------:R-:W-:Y:S02]  /*9d90*/  MOV R4, R0 ;  /* 0x0000000000047202 */ /* 0x000fe40000000f00 */
[----:B------:R-:W-:-:S07]  /*9da0*/  MOV R5, R3 ;  /* 0x0000000300057202 */ /* 0x000fce0000000f00 */
.L_x_24254:
[----:B------:R-:W-:Y:S05]  /*9db0*/  BSYNC.RECONVERGENT B0 ;  /* 0x0000000000007941 */ /* 0x000fea0003800200 */
.L_x_24252:
        /* <DEDUP_REMOVED lines=9> */
.L_x_24251:
        /* <DEDUP_REMOVED lines=18> */
.L_x_24282:
        /* <DEDUP_REMOVED lines=27> */
.L_x_24259:
[----:B------:R-:W-:Y:S01]  /*a120*/  IMAD.MOV.U32 R8, RZ, RZ, R27 ;  /* 0x000000ffff087224 */ /* 0x000fe200078e001b */
[----:B------:R-:W-:Y:S01]  /*a130*/  MOV R5, R26 ;  /* 0x0000001a00057202 */ /* 0x000fe20000000f00 */
[----:B------:R-:W-:Y:S01]  /*a140*/  IMAD.MOV.U32 R3, RZ, RZ, R15 ;  /* 0x000000ffff037224 */ /* 0x000fe200078e000f */
[----:B------:R-:W-:Y:S02]  /*a150*/  MOV R4, R14 ;  /* 0x0000000e00047202 */ /* 0x000fe40000000f00 */
[----:B------:R-:W-:-:S07]  /*a160*/  MOV R0, 0xa180 ;  /* 0x0000a18000007802 */ /* 0x000fce0000000f00 */
[----:B012---:R-:W-:Y:S05]  /*a170*/  CALL.REL.NOINC `($__internal_56_$__cuda_sm20_div_s64) ;  /* 0x000000dc00107944 */ /* 0x007fea0003c00000 */
[----:B------:R-:W-:Y:S02]  /*a180*/  MOV R22, R6 ;  /* 0x0000000600167202 */ /* 0x000fe40000000f00 */
[----:B------:R-:W-:-:S07]  /*a190*/  MOV R23, R3 ;  /* 0x0000000300177202 */ /* 0x000fce0000000f00 */
.L_x_24260:
[----:B------:R-:W-:Y:S05]  /*a1a0*/  BSYNC.RECONVERGENT B1 ;  /* 0x0000000000017941 */ /* 0x000fea0003800200 */
.L_x_24258:
        /* <DEDUP_REMOVED lines=43> */
.L_x_24262:
[----:B------:R-:W-:Y:S01]  /*a460*/  MOV R8, R22 ;  /* 0x0000001600087202 */ /* 0x000fe20000000f00 */
[----:B------:R-:W-:Y:S01]  /*a470*/  IMAD.MOV.U32 R4, RZ, RZ, R24 ;  /* 0x000000ffff047224 */ /* 0x000fe200078e0018 */
[----:B------:R-:W-:Y:S02]  /*a480*/  MOV R5, R23 ;  /* 0x0000001700057202 */ /* 0x000fe40000000f00 */
[----:B------:R-:W-:Y:S02]  /*a490*/  MOV R3, R25 ;  /* 0x0000001900037202 */ /* 0x000fe40000000f00 */
[----:B------:R-:W-:-:S07]  /*a4a0*/  MOV R0, 0xa4c0 ;  /* 0x0000a4c000007802 */ /* 0x000fce0000000f00 */
[----:B0-----:R-:W-:Y:S05]  /*a4b0*/  CALL.REL.NOINC `($__internal_56_$__cuda_sm20_div_s64) ;  /* 0x000000d800407944 */ /* 0x001fea0003c00000 */
[----:B------:R-:W-:Y:S01]  /*a4c0*/  MOV R14, R6 ;  /* 0x00000006000e7202 */ /* 0x000fe20000000f00 */
[----:B------:R-:W-:-:S07]  /*a4d0*/  IMAD.MOV.U32 R15, RZ, RZ, R3 ;  /* 0x000000ffff0f7224 */ /* 0x000fce00078e0003 */
.L_x_24263:
[----:B------:R-:W-:Y:S05]  /*a4e0*/  BSYNC.RECONVERGENT B1 ;  /* 0x0000000000017941 */ /* 0x000fea0003800200 */
.L_x_24261:
        /* <DEDUP_REMOVED lines=42> */
.L_x_24265:
        /* <DEDUP_REMOVED lines=8> */
.L_x_24266:
[----:B------:R-:W-:Y:S05]  /*a810*/  BSYNC.RECONVERGENT B1 ;  /* 0x0000000000017941 */ /* 0x000fea0003800200 */
.L_x_24264:
        /* <DEDUP_REMOVED lines=42> */
.L_x_24268:
        /* <DEDUP_REMOVED lines=8> */
.L_x_24269:
[----:B------:R-:W-:Y:S05]  /*ab40*/  BSYNC.RECONVERGENT B1 ;  /* 0x0000000000017941 */ /* 0x000fea0003800200 */
.L_x_24267:
        /* <DEDUP_REMOVED lines=42> */
.L_x_24271:
        /* <DEDUP_REMOVED lines=8> */
.L_x_24272:
[----:B------:R-:W-:Y:S05]  /*ae70*/  BSYNC.RECONVERGENT B1 ;  /* 0x0000000000017941 */ /* 0x000fea0003800200 */
.L_x_24270:
        /* <DEDUP_REMOVED lines=42> */
.L_x_24274:
        /* <DEDUP_REMOVED lines=8> */
.L_x_24275:
[----:B------:R-:W-:Y:S05]  /*b1a0*/  BSYNC.RECONVERGENT B1 ;  /* 0x0000000000017941 */ /* 0x000fea0003800200 */
.L_x_24273:
        /* <DEDUP_REMOVED lines=42> */
.L_x_24277:
        /* <DEDUP_REMOVED lines=8> */
.L_x_24278:
[----:B------:R-:W-:Y:S05]  /*b4d0*/  BSYNC.RECONVERGENT B1 ;  /* 0x0000000000017941 */ /* 0x000fea0003800200 */
.L_x_24276:
        /* <DEDUP_REMOVED lines=41> */
.L_x_24280:
        /* <DEDUP_REMOVED lines=8> */
.L_x_24281:
[----:B------:R-:W-:Y:S05]  /*b7f0*/  BSYNC.RECONVERGENT B1 ;  /* 0x0000000000017941 */ /* 0x000fea0003800200 */
.L_x_24279:
        /* <DEDUP_REMOVED lines=21> */
.L_x_24257:
[----:B------:R-:W-:-:S07]  /*b950*/  VIADD R19, R19, 0x3 ;  /* 0x0000000313137836 */ /* 0x000fce0000000000 */
.L_x_24256:
        /* <DEDUP_REMOVED lines=31> */
.L_x_24285:
        /* <DEDUP_REMOVED lines=8> */
.L_x_24286:
[----:B------:R-:W-:Y:S05]  /*bbd0*/  BSYNC.RECONVERGENT B0 ;  /* 0x0000000000007941 */ /* 0x000fea0003800200 */
.L_x_24284:
        /* <DEDUP_REMOVED lines=44> */
.L_x_24288:
        /* <DEDUP_REMOVED lines=8> */
.L_x_24289:
[----:B------:R-:W-:Y:S05]  /*bf20*/  BSYNC.RECONVERGENT B0 ;  /* 0x0000000000007941 */ /* 0x000fea0003800200 */
.L_x_24287:
        /* <DEDUP_REMOVED lines=44> */
.L_x_24291:
        /* <DEDUP_REMOVED lines=8> */
.L_x_24292:
[----:B------:R-:W-:Y:S05]  /*c270*/  BSYNC.RECONVERGENT B0 ;  /* 0x0000000000007941 */ /* 0x000fea0003800200 */
.L_x_24290:
        /* <DEDUP_REMOVED lines=44> */
.L_x_24294:
        /* <DEDUP_REMOVED lines=8> */
.L_x_24295:
[----:B------:R-:W-:Y:S05]  /*c5c0*/  BSYNC.RECONVERGENT B0 ;  /* 0x0000000000007941 */ /* 0x000fea0003800200 */
.L_x_24293:
        /* <DEDUP_REMOVED lines=18> */
.L_x_24283:
        /* <DEDUP_REMOVED lines=31> */
.L_x_24298:
        /* <DEDUP_REMOVED lines=8> */
.L_x_24299:
[----:B------:R-:W-:Y:S05]  /*c960*/  BSYNC.RECONVERGENT B0 ;  /* 0x0000000000007941 */ /* 0x000fea0003800200 */
.L_x_24297:
        /* <DEDUP_REMOVED lines=45> */
.L_x_24301:
        /* <DEDUP_REMOVED lines=8> */
.L_x_24302:
[----:B------:R-:W-:Y:S05]  /*ccc0*/  BSYNC.RECONVERGENT B0 ;  /* 0x0000000000007941 */ /* 0x000fea0003800200 */
.L_x_24300:
        /* <DEDUP_REMOVED lines=18> */
.L_x_24296:
        /* <DEDUP_REMOVED lines=30> */
.L_x_24304:
[----:B------:R-:W-:Y:S01]  /*cfd0*/  IMAD.MOV.U32 R10, RZ, RZ, R4 ;  /* 0x000000ffff0a7224 */ /* 0x000fe200078e0004 */
[----:B------:R-:W-:Y:S02]  /*cfe0*/  MOV R11, R5 ;  /* 0x00000005000b7202 */ /* 0x000fe40000000f00 */
[----:B------:R-:W-:Y:S02]  /*cff0*/  MOV R30, R27 ;  /* 0x0000001b001e7202 */ /* 0x000fe40000000f00 */
[----:B------:R-:W-:-:S07]  /*d000*/  MOV R12, 0xd020 ;  /* 0x0000d020000c7802 */ /* 0x000fce0000000f00 */
[----:B------:R-:W-:Y:S05]  /*d010*/  CALL.REL.NOINC `($__internal_57_$__cuda_sm20_rem_s64) ;  /* 0x000000b000c47944 */ /* 0x000fea0003c00000 */
[----:B------:R-:W-:Y:S01]  /*d020*/  IMAD.MOV.U32 R4, RZ, RZ, R0 ;  /* 0x000000ffff047224 */ /* 0x000fe200078e0000 */
[----:B------:R-:W-:-:S07]  /*d030*/  MOV R5, R3 ;  /* 0x0000000300057202 */ /* 0x000fce0000000f00 */
.L_x_24305:
[----:B------:R-:W-:Y:S05]  /*d040*/  BSYNC.RECONVERGENT B0 ;  /* 0x0000000000007941 */ /* 0x000fea0003800200 */
.L_x_24303:
        /* <DEDUP_REMOVED lines=9> */
.L_x_24255:
        /* <DEDUP_REMOVED lines=12> */
.L_x_24310:
        /* <DEDUP_REMOVED lines=23> */
.L_x_24309:
[----:B------:R-:W-:Y:S05]  /*d310*/  BSYNC.RECONVERGENT B8 ;  /* 0x0000000000087941 */ /* 0x000fea0003800200 */
.L_x_24308:
[----:B------:R-:W-:-:S04]  /*d320*/  IADD3 R3, P0, PT, R22, 0x4, RZ ;  /* 0x0000000416037810 */ /* 0x000fc80007f1e0ff */
[----:B------:R-:W-:Y:S02]  /*d330*/  IADD3.X R7, PT, PT, RZ, R23, RZ, P0, !PT ;  /* 0x00000017ff077210 */ /* 0x000fe400007fe4ff */
[----:B------:R-:W-:-:S04]  /*d340*/  ISETP.GE.U32.AND P0, PT, R3, R24, PT ;  /* 0x000000180300720c */ /* 0x000fc80003f06070 */
[----:B------:R-:W-:-:S13]  /*d350*/  ISETP.GE.U32.AND.EX P0, PT, R7, R25, PT, P0 ;  /* 0x000000190700720c */ /* 0x000fda0003f06100 */
[----:B------:R-:W-:Y:S05]  /*d360*/  @!P0 BRA `(.L_x_24310) ;  /* 0xfffffffc008c8947 */ /* 0x000fea000383ffff */
.L_x_24307:
[----:B------:R-:W-:Y:S05]  /*d370*/  BSYNC.RECONVERGENT B7 ;  /* 0x0000000000077941 */ /* 0x000fea0003800200 */
.L_x_24306:
[----:B------:R-:W0:Y:S01]  /*d380*/  LDCU.64 UR4, c[0x0][0x710] ;  /* 0x0000e200ff0477ac */ /* 0x000e220008000a00 */
[----:B------:R-:W-:Y:S02]  /*d390*/  IADD3 R16, PT, PT, R16, 0x80, RZ ;  /* 0x0000008010107810 */ /* 0x000fe40007ffe0ff */
[----:B0-----:R-:W-:-:S05]  /*d3a0*/  IADD3 R18, P0, PT, R18, UR4, RZ ;  /* 0x0000000412127c10 */ /* 0x001fca000ff1e0ff */
[----:B------:R-:W-:-:S05]  /*d3b0*/  IMAD.X R19, RZ, RZ, UR5, P0 ;  /* 0x00000005ff137e24 */ /* 0x000fca00080e06ff */
[----:B------:R1:W-:Y:S03]  /*d3c0*/  STG.E desc[UR36][R18.64], RZ ;  /* 0x000000ff12007986 */ /* 0x0003e6000c101924 */
.L_x_24243:
[----:B0-----:R-:W-:Y:S05]  /*d3d0*/  BSYNC.RECONVERGENT B6 ;  /* 0x0000000000067941 */ /* 0x001fea0003800200 */
.L_x_24242:
        /* <DEDUP_REMOVED lines=427> */
.L_x_24311:
        /* <DEDUP_REMOVED lines=40> */
.L_x_24313:
[----:B------:R-:W-:Y:S05]  /*f110*/  BSYNC.RECONVERGENT B6 ;  /* 0x0000000000067941 */ /* 0x000fea0003800200 */
.L_x_24312:
        /* <DEDUP_REMOVED lines=20> */
.L_x_24315:
[----:B------:R-:W-:Y:S05]  /*f260*/  BSYNC.RECONVERGENT B6 ;  /* 0x0000000000067941 */ /* 0x000fea0003800200 */
.L_x_24314:
        /* <DEDUP_REMOVED lines=23> */
.L_x_24317:
[----:B------:R-:W-:Y:S05]  /*f3e0*/  BSYNC.RECONVERGENT B6 ;  /* 0x0000000000067941 */ /* 0x000fea0003800200 */
.L_x_24316:
        /* <DEDUP_REMOVED lines=36> */
.L_x_24320:
[----:B------:R-:W-:Y:S01]  /*f630*/  MOV R30, R26 ;  /* 0x0000001a001e7202 */ /* 0x000fe20000000f00 */
[----:B------:R-:W-:Y:S01]  /*f640*/  IMAD.MOV.U32 R10, RZ, RZ, R4 ;  /* 0x000000ffff0a7224 */ /* 0x000fe200078e0004 */
[----:B------:R-:W-:Y:S01]  /*f650*/  MOV R11, R5 ;  /* 0x00000005000b7202 */ /* 0x000fe20000000f00 */
[----:B------:R-:W-:Y:S01]  /*f660*/  IMAD.MOV.U32 R26, RZ, RZ, R25 ;  /* 0x000000ffff1a7224 */ /* 0x000fe200078e0019 */
[----:B------:R-:W-:-:S07]  /*f670*/  MOV R12, 0xf690 ;  /* 0x0000f690000c7802 */ /* 0x000fce0000000f00 */
[----:B-1----:R-:W-:Y:S05]  /*f680*/  CALL.REL.NOINC `($__internal_57_$__cuda_sm20_rem_s64) ;  /* 0x0000008c00287944 */ /* 0x002fea0003c00000 */
[----:B------:R-:W-:Y:S02]  /*f690*/  MOV R4, R0 ;  /* 0x0000000000047202 */ /* 0x000fe40000000f00 */
[----:B------:R-:W-:-:S07]  /*f6a0*/  MOV R5, R3 ;  /* 0x0000000300057202 */ /* 0x000fce0000000f00 */
.L_x_24321:
[----:B------:R-:W-:Y:S05]  /*f6b0*/  BSYNC.RECONVERGENT B0 ;  /* 0x0000000000007941 */ /* 0x000fea0003800200 */
.L_x_24319:
        /* <DEDUP_REMOVED lines=8> */
.L_x_24318:
        /* <DEDUP_REMOVED lines=15> */
.L_x_24349:
        /* <DEDUP_REMOVED lines=27> */
.L_x_24326:
[----:B------:R-:W-:Y:S01]  /*f9e0*/  IMAD.MOV.U32 R8, RZ, RZ, R26 ;  /* 0x000000ffff087224 */ /* 0x000fe200078e001a */
[----:B------:R-:W-:Y:S01]  /*f9f0*/  MOV R5, R25 ;  /* 0x0000001900057202 */ /* 0x000fe20000000f00 */
[----:B------:R-:W-:Y:S01]  /*fa00*/  IMAD.MOV.U32 R3, RZ, RZ, R15 ;  /* 0x000000ffff037224 */ /* 0x000fe200078e000f */
[----:B------:R-:W-:Y:S02]  /*fa10*/  MOV R4, R14 ;  /* 0x0000000e00047202 */ /* 0x000fe40000000f00 */
[----:B------:R-:W-:-:S07]  /*fa20*/  MOV R0, 0xfa40 ;  /* 0x0000fa4000007802 */ /* 0x000fce0000000f00 */
[----:B0123--:R-:W-:Y:S05]  /*fa30*/  CALL.REL.NOINC `($__internal_56_$__cuda_sm20_div_s64) ;  /* 0x0000008000e07944 */ /* 0x00ffea0003c00000 */
[----:B------:R-:W-:Y:S02]  /*fa40*/  MOV R18, R6 ;  /* 0x0000000600127202 */ /* 0x000fe40000000f00 */
[----:B------:R-:W-:-:S07]  /*fa50*/  MOV R19, R3 ;  /* 0x0000000300137202 */ /* 0x000fce0000000f00 */
.L_x_24327:
[----:B------:R-:W-:Y:S05]  /*fa60*/  BSYNC.RECONVERGENT B1 ;  /* 0x0000000000017941 */ /* 0x000fea0003800200 */
.L_x_24325:
        /* <DEDUP_REMOVED lines=41> */
.L_x_24329:
[----:B------:R-:W-:Y:S01]  /*fd00*/  MOV R8, R18 ;  /* 0x0000001200087202 */ /* 0x000fe20000000f00 */
[----:B------:R-:W-:Y:S01]  /*fd10*/  IMAD.MOV.U32 R5, RZ, RZ, R19 ;  /* 0x000000ffff057224 */ /* 0x000fe200078e0013 */
[----:B------:R-:W-:Y:S02]  /*fd20*/  MOV R4, R20 ;  /* 0x0000001400047202 */ /* 0x000fe40000000f00 */
[----:B------:R-:W-:Y:S02]  /*fd30*/  MOV R3, R21 ;  /* 0x0000001500037202 */ /* 0x000fe40000000f00 */
[----:B------:R-:W-:-:S07]  /*fd40*/  MOV R0, 0xfd60 ;  /* 0x0000fd6000007802 */ /* 0x000fce0000000f00 */
[----:B0-----:R-:W-:Y:S05]  /*fd50*/  CALL.REL.NOINC `($__internal_56_$__cuda_sm20_div_s64) ;  /* 0x0000008000187944 */ /* 0x001fea0003c00000 */
[----:B------:R-:W-:Y:S01]  /*fd60*/  IMAD.MOV.U32 R16, RZ, RZ, R6 ;  /* 0x000000ffff107224 */ /* 0x000fe200078e0006 */
[----:B------:R-:W-:-:S07]  /*fd70*/  MOV R17, R3 ;  /* 0x0000000300117202 */ /* 0x000fce0000000f00 */
.L_x_24330:
[----:B------:R-:W-:Y:S05]  /*fd80*/  BSYNC.RECONVERGENT B1 ;  /* 0x0000000000017941 */ /* 0x000fea0003800200 */
.L_x_24328:
        /* <DEDUP_REMOVED lines=42> */
.L_x_24332:
        /* <DEDUP_REMOVED lines=8> */
.L_x_24333:
[----:B------:R-:W-:Y:S05]  /*100b0*/  BSYNC.RECONVERGENT B1 ;  /* 0x0000000000017941 */ /* 0x000fea0003800200 */
.L_x_24331:
        /* <DEDUP_REMOVED lines=42> */
.L_x_24335:
        /* <DEDUP_REMOVED lines=8> */
.L_x_24336:
[----:B------:R-:W-:Y:S05]  /*103e0*/  BSYNC.RECONVERGENT B1 ;  /* 0x0000000000017941 */ /* 0x000fea0003800200 */
.L_x_24334:
        /* <DEDUP_REMOVED lines=42> */
.L_x_24338:
        /* <DEDUP_REMOVED lines=8> */
.L_x_24339:
[----:B------:R-:W-:Y:S05]  /*10710*/  BSYNC.RECONVERGENT B1 ;  /* 0x0000000000017941 */ /* 0x000fea0003800200 */
.L_x_24337:
        /* <DEDUP_REMOVED lines=42> */
.L_x_24341:
        /* <DEDUP_REMOVED lines=8> */
.L_x_24342:
[----:B------:R-:W-:Y:S05]  /*10a40*/  BSYNC.RECONVERGENT B1 ;  /* 0x0000000000017941 */ /* 0x000fea0003800200 */
.L_x_24340:
        /* <DEDUP_REMOVED lines=43> */
.L_x_24344:
        /* <DEDUP_REMOVED lines=8> */
.L_x_24345:
[----:B------:R-:W-:Y:S05]  /*10d80*/  BSYNC.RECONVERGENT B1 ;  /* 0x0000000000017941 */ /* 0x000fea0003800200 */
.L_x_24343:
        /* <DEDUP_REMOVED lines=42> */
.L_x_24347:
        /* <DEDUP_REMOVED lines=8> */
.L_x_24348:
[----:B------:R-:W-:Y:S05]  /*110b0*/  BSYNC.RECONVERGENT B1 ;  /* 0x0000000000017941 */ /* 0x000fea0003800200 */
.L_x_24346:
        /* <DEDUP_REMOVED lines=20> */
.L_x_24324:
[----:B------:R-:W-:-:S07]  /*11200*/  IADD3 R2, PT, PT, R2, 0x3, RZ ;  /* 0x0000000302027810 */ /* 0x000fce0007ffe0ff */
.L_x_24323:
        /* <DEDUP_REMOVED lines=31> */
.L_x_24352:
[----:B------:R-:W-:Y:S01]  /*11400*/  MOV R8, R26 ;  /* 0x0000001a00087202 */ /* 0x000fe20000000f00 */
[----:B------:R-:W-:Y:S01]  /*11410*/  IMAD.MOV.U32 R5, RZ, RZ, R25 ;  /* 0x000000ffff057224 */ /* 0x000fe200078e0019 */
[----:B------:R-:W-:Y:S02]  /*11420*/  MOV R4, R14 ;  /* 0x0000000e00047202 */ /* 0x000fe40000000f00 */
[----:B------:R-:W-:Y:S02]  /*11430*/  MOV R3, R15 ;  /* 0x0000000f00037202 */ /* 0x000fe40000000f00 */
[----:B------:R-:W-:-:S07]  /*11440*/  MOV R0, 0x11460 ;  /* 0x0001146000007802 */ /* 0x000fce0000000f00 */
[----:B-1----:R-:W-:Y:S05]  /*11450*/  CALL.REL.NOINC `($__internal_56_$__cuda_sm20_div_s64) ;  /* 0x0000006800587944 */ /* 0x002fea0003c00000 */
[----:B------:R-:W-:Y:S01]  /*11460*/  IMAD.MOV.U32 R18, RZ, RZ, R6 ;  /* 0x000000ffff127224 */ /* 0x000fe200078e0006 */
[----:B------:R-:W-:-:S07]  /*11470*/  MOV R19, R3 ;  /* 0x0000000300137202 */ /* 0x000fce0000000f00 */
.L_x_24353:
[----:B------:R-:W-:Y:S05]  /*11480*/  BSYNC.RECONVERGENT B0 ;  /* 0x0000000000007941 */ /* 0x000fea0003800200 */
.L_x_24351:
        /* <DEDUP_REMOVED lines=42> */
.L_x_24355:
        /* <DEDUP_REMOVED lines=8> */
.L_x_24356:
[----:B------:R-:W-:Y:S05]  /*117b0*/  BSYNC.RECONVERGENT B0 ;  /* 0x0000000000007941 */ /* 0x000fea0003800200 */
.L_x_24354:
        /* <DEDUP_REMOVED lines=44> */
.L_x_24358:
        /* <DEDUP_REMOVED lines=8> */
.L_x_24359:
[----:B------:R-:W-:Y:S05]  /*11b00*/  BSYNC.RECONVERGENT B0 ;  /* 0x0000000000007941 */ /* 0x000fea0003800200 */
.L_x_24357:
        /* <DEDUP_REMOVED lines=44> */
.L_x_24361:
        /* <DEDUP_REMOVED lines=8> */
.L_x_24362:
[----:B------:R-:W-:Y:S05]  /*11e50*/  BSYNC.RECONVERGENT B0 ;  /* 0x0000000000007941 */ /* 0x000fea0003800200 */
.L_x_24360:
        /* <DEDUP_REMOVED lines=17> */
.L_x_24350:
        /* <DEDUP_REMOVED lines=31> */
.L_x_24365:
[----:B------:R-:W-:Y:S01]  /*12160*/  IMAD.MOV.U32 R8, RZ, RZ, R26 ;  /* 0x000000ffff087224 */ /* 0x000fe200078e001a */
[----:B------:R-:W-:Y:S01]  /*12170*/  MOV R5, R25 ;  /* 0x0000001900057202 */ /* 0x000fe20000000f00 */
[----:B------:R-:W-:Y:S01]  /*12180*/  IMAD.MOV.U32 R3, RZ, RZ, R15 ;  /* 0x000000ffff037224 */ /* 0x000fe200078e000f */
[----:B------:R-:W-:Y:S02]  /*12190*/  MOV R4, R14 ;  /* 0x0000000e00047202 */ /* 0x000fe40000000f00 */
[----:B------:R-:W-:-:S07]  /*121a0*/  MOV R0, 0x121c0 ;  /* 0x000121c000007802 */ /* 0x000fce0000000f00 */
[----:B-1----:R-:W-:Y:S05]  /*121b0*/  CALL.REL.NOINC `($__internal_56_$__cuda_sm20_div_s64) ;  /* 0x0000005c00007944 */ /* 0x002fea0003c00000 */
[----:B------:R-:W-:Y:S02]  /*121c0*/  MOV R16, R6 ;  /* 0x0000000600107202 */ /* 0x000fe40000000f00 */
[----:B------:R-:W-:-:S07]  /*121d0*/  MOV R17, R3 ;  /* 0x0000000300117202 */ /* 0x000fce0000000f00 */
.L_x_24366:
[----:B------:R-:W-:Y:S05]  /*121e0*/  BSYNC.RECONVERGENT B0 ;  /* 0x0000000000007941 */ /* 0x000fea0003800200 */
.L_x_24364:
        /* <DEDUP_REMOVED lines=42> */
.L_x_24368:
        /* <DEDUP_REMOVED lines=8> */
.L_x_24369:
[----:B------:R-:W-:Y:S05]  /*12510*/  BSYNC.RECONVERGENT B0 ;  /* 0x0000000000007941 */ /* 0x000fea0003800200 */
.L_x_24367:
        /* <DEDUP_REMOVED lines=17> */
.L_x_24363:
        /* <DEDUP_REMOVED lines=30> */
.L_x_24371:
[----:B------:R-:W-:Y:S01]  /*12810*/  IMAD.MOV.U32 R30, RZ, RZ, R26 ;  /* 0x000000ffff1e7224 */ /* 0x000fe200078e001a */
[----:B------:R-:W-:Y:S02]  /*12820*/  MOV R10, R4 ;  /* 0x00000004000a7202 */ /* 0x000fe40000000f00 */
[----:B------:R-:W-:Y:S02]  /*12830*/  MOV R11, R5 ;  /* 0x00000005000b7202 */ /* 0x000fe40000000f00 */
[----:B------:R-:W-:Y:S02]  /*12840*/  MOV R26, R25 ;  /* 0x00000019001a7202 */ /* 0x000fe40000000f00 */
[----:B------:R-:W-:-:S07]  /*12850*/  MOV R12, 0x12870 ;  /* 0x00012870000c7802 */ /* 0x000fce0000000f00 */
[----:B-1----:R-:W-:Y:S05]  /*12860*/  CALL.REL.NOINC `($__internal_57_$__cuda_sm20_rem_s64) ;  /* 0x0000005800b07944 */ /* 0x002fea0003c00000 */
[----:B------:R-:W-:Y:S01]  /*12870*/  MOV R4, R0 ;  /* 0x0000000000047202 */ /* 0x000fe20000000f00 */
[----:B------:R-:W-:-:S07]  /*12880*/  IMAD.MOV.U32 R5, RZ, RZ, R3 ;  /* 0x000000ffff057224 */ /* 0x000fce00078e0003 */
.L_x_24372:
[----:B------:R-:W-:Y:S05]  /*12890*/  BSYNC.RECONVERGENT B0 ;  /* 0x0000000000007941 */ /* 0x000fea0003800200 */
.L_x_24370:
[----:B------:R-:W0:Y:S02]  /*128a0*/  LDC.64 R6, c[0x0][0x768] ;  /* 0x0001da00ff067b82 */ /* 0x000e240000000a00 */
[----:B0-----:R-:W-:-:S06]  /*128b0*/  IMAD.WIDE.U32 R2, R2, 0x8, R6 ;  /* 0x0000000802027825 */ /* 0x001fcc00078e0006 */
[----:B------:R-:W2:Y:S02]  /*128c0*/  LDG.E.64 R2, desc[UR36][R2.64] ;  /* 0x0000002402027981 */ /* 0x000ea4000c1e1b00 */
[----:B--2---:R-:W-:Y:S02]  /*128d0*/  IMAD R5, R5, R2, RZ ;  /* 0x0000000205057224 */ /* 0x004fe400078e02ff */
[----:B------:R-:W-:-:S04]  /*128e0*/  IMAD.WIDE.U32 R22, R2, R4, R22 ;  /* 0x0000000402167225 */ /* 0x000fc800078e0016 */
[----:B------:R-:W-:-:S05]  /*128f0*/  IMAD R5, R3, R4, R5 ;  /* 0x0000000403057224 */ /* 0x000fca00078e0205 */
[----:B------:R-:W-:-:S07]  /*12900*/  IADD3 R23, PT, PT, R23, R5, RZ ;  /* 0x0000000517177210 */ /* 0x000fce0007ffe0ff */
.L_x_24322:
        /* <DEDUP_REMOVED lines=12> */
.L_x_24377:
        /* <DEDUP_REMOVED lines=21> */
.L_x_24376:
[----:B------:R-:W-:Y:S05]  /*12b20*/  BSYNC.RECONVERGENT B7 ;  /* 0x0000000000077941 */ /* 0x000fea0003800200 */
.L_x_24375:
[----:B------:R-:W-:-:S05]  /*12b30*/  IADD3 R16, P0, PT, R16, 0x4, RZ ;  /* 0x0000000410107810 */ /* 0x000fca0007f1e0ff */
[----:B------:R-:W-:Y:S01]  /*12b40*/  IMAD.X R17, RZ, RZ, R17, P0 ;  /* 0x000000ffff117224 */ /* 0x000fe200000e0611 */
[----:B------:R-:W-:-:S04]  /*12b50*/  ISETP.GE.U32.AND P0, PT, R16, R18, PT ;  /* 0x000000121000720c */ /* 0x000fc80003f06070 */
[----:B------:R-:W-:-:S13]  /*12b60*/  ISETP.GE.U32.AND.EX P0, PT, R17, R19, PT, P0 ;  /* 0x000000131100720c */ /* 0x000fda0003f06100 */
[----:B------:R-:W-:Y:S05]  /*12b70*/  @!P0 BRA `(.L_x_24377) ;  /* 0xfffffffc00948947 */ /* 0x000fea000383ffff */
.L_x_24374:
[----:B------:R-:W-:Y:S05]  /*12b80*/  BSYNC.RECONVERGENT B6 ;  /* 0x0000000000067941 */ /* 0x000fea0003800200 */
.L_x_24373:
[----:B------:R-:W-:Y:S01]  /*12b90*/  STG.E desc[UR36][R34.64], RZ ;  /* 0x000000ff22007986 */ /* 0x000fe2000c101924 */
[----:B------:R-:W-:Y:S05]  /*12ba0*/  EXIT ;  /* 0x000000000000794d */ /* 0x000fea0003800000 */
.L_x_24114:
        /* <DEDUP_REMOVED lines=34> */
.L_x_24381:
        /* <DEDUP_REMOVED lines=19> */
.L_x_24382:
        /* <DEDUP_REMOVED lines=22> */
.L_x_24383:
        /* <DEDUP_REMOVED lines=12> */
.L_x_24387:
        /* <DEDUP_REMOVED lines=21> */
.L_x_24386:
[----:B------:R-:W-:Y:S05]  /*13270*/  BSYNC.RECONVERGENT B8 ;  /* 0x0000000000087941 */ /* 0x000fea0003800200 */
.L_x_24385:
[----:B------:R-:W-:-:S04]  /*13280*/  IADD3 R22, P0, PT, R22, 0x4, RZ ;  /* 0x0000000416167810 */ /* 0x000fc80007f1e0ff */
[----:B------:R-:W-:Y:S02]  /*13290*/  IADD3.X R23, PT, PT, RZ, R23, RZ, P0, !PT ;  /* 0x00000017ff177210 */ /* 0x000fe400007fe4ff */
[----:B------:R-:W-:-:S04]  /*132a0*/  ISETP.GE.U32.AND P0, PT, R22, R18, PT ;  /* 0x000000121600720c */ /* 0x000fc80003f06070 */
[----:B------:R-:W-:-:S13]  /*132b0*/  ISETP.GE.U32.AND.EX P0, PT, R23, R19, PT, P0 ;  /* 0x000000131700720c */ /* 0x000fda0003f06100 */
[----:B------:R-:W-:Y:S05]  /*132c0*/  @!P0 BRA `(.L_x_24387) ;  /* 0xfffffffc00948947 */ /* 0x000fea000383ffff */
[----:B------:R-:W-:Y:S05]  /*132d0*/  BSYNC.RECONVERGENT B7 ;  /* 0x0000000000077941 */ /* 0x000fea0003800200 */
.L_x_24384:
[----:B------:R-:W0:Y:S01]  /*132e0*/  LDC.64 R2, c[0x0][0x710] ;  /* 0x0001c400ff027b82 */ /* 0x000e220000000a00 */
[----:B------:R-:W-:Y:S01]  /*132f0*/  VIADD R16, R16, 0x80 ;  /* 0x0000008010107836 */ /* 0x000fe20000000000 */
[----:B0-----:R1:W-:Y:S06]  /*13300*/  STG.E desc[UR36][R2.64], RZ ;  /* 0x000000ff02007986 */ /* 0x0013ec000c101924 */
.L_x_24380:
[----:B0-----:R-:W-:Y:S05]  /*13310*/  BSYNC.RECONVERGENT B6 ;  /* 0x0000000000067941 */ /* 0x001fea0003800200 */
.L_x_24379:
        /* <DEDUP_REMOVED lines=30> */
.L_x_24388:
        /* <DEDUP_REMOVED lines=19> */
.L_x_24389:
        /* <DEDUP_REMOVED lines=22> */
.L_x_24390:
        /* <DEDUP_REMOVED lines=12> */
.L_x_24394:
        /* <DEDUP_REMOVED lines=21> */
.L_x_24393:
[----:B------:R-:W-:Y:S05]  /*139a0*/  BSYNC.RECONVERGENT B7 ;  /* 0x0000000000077941 */ /* 0x000fea0003800200 */
.L_x_24392:
[----:B------:R-:W-:-:S04]  /*139b0*/  IADD3 R18, P0, PT, R18, 0x4, RZ ;  /* 0x0000000412127810 */ /* 0x000fc80007f1e0ff */
[----:B------:R-:W-:Y:S02]  /*139c0*/  IADD3.X R19, PT, PT, RZ, R19, RZ, P0, !PT ;  /* 0x00000013ff137210 */ /* 0x000fe400007fe4ff */
[----:B------:R-:W-:-:S04]  /*139d0*/  ISETP.GE.U32.AND P0, PT, R18, R16, PT ;  /* 0x000000101200720c */ /* 0x000fc80003f06070 */
[----:B------:R-:W-:-:S13]  /*139e0*/  ISETP.GE.U32.AND.EX P0, PT, R19, R17, PT, P0 ;  /* 0x000000111300720c */ /* 0x000fda0003f06100 */
[----:B------:R-:W-:Y:S05]  /*139f0*/  @!P0 BRA `(.L_x_24394) ;  /* 0xfffffffc00948947 */ /* 0x000fea000383ffff */
[----:B------:R-:W-:Y:S05]  /*13a00*/  BSYNC.RECONVERGENT B6 ;  /* 0x0000000000067941 */ /* 0x000fea0003800200 */
.L_x_24391:
[----:B------:R-:W0:Y:S02]  /*13a10*/  LDC.64 R2, c[0x0][0x710] ;  /* 0x0001c400ff027b82 */ /* 0x000e240000000a00 */
[----:B0-----:R-:W-:Y:S01]  /*13a20*/  STG.E desc[UR36][R2.64], RZ ;  /* 0x000000ff02007986 */ /* 0x001fe2000c101924 */
[----:B------:R-:W-:Y:S05]  /*13a30*/  EXIT ;  /* 0x000000000000794d */ /* 0x000fea0003800000 */
.L_x_24378:
        /* <DEDUP_REMOVED lines=418> */
.L_x_24397:
        /* <DEDUP_REMOVED lines=35> */
.L_x_24399:
[----:B------:R-:W-:Y:S05]  /*15690*/  BSYNC.RECONVERGENT B7 ;  /* 0x0000000000077941 */ /* 0x000fea0003800200 */
.L_x_24398:
        /* <DEDUP_REMOVED lines=20> */
.L_x_24401:
[----:B------:R-:W-:Y:S05]  /*157e0*/  BSYNC.RECONVERGENT B7 ;  /* 0x0000000000077941 */ /* 0x000fea0003800200 */
.L_x_24400:
        /* <DEDUP_REMOVED lines=23> */
.L_x_24403:
[----:B------:R-:W-:Y:S05]  /*15960*/  BSYNC.RECONVERGENT B7 ;  /* 0x0000000000077941 */ /* 0x000fea0003800200 */
.L_x_24402:
        /* <DEDUP_REMOVED lines=10> */
.L_x_24408:
        /* <DEDUP_REMOVED lines=21> */
.L_x_24407:
[----:B------:R-:W-:Y:S05]  /*15b60*/  BSYNC.RECONVERGENT B8 ;  /* 0x0000000000087941 */ /* 0x000fea0003800200 */
.L_x_24406:
[----:B------:R-:W-:-:S04]  /*15b70*/  IADD3 R22, P0, PT, R22, 0x4, RZ ;  /* 0x0000000416167810 */ /* 0x000fc80007f1e0ff */
[----:B------:R-:W-:Y:S02]  /*15b80*/  IADD3.X R23, PT, PT, RZ, R23, RZ, P0, !PT ;  /* 0x00000017ff177210 */ /* 0x000fe400007fe4ff */
[----:B------:R-:W-:-:S04]  /*15b90*/  ISETP.GE.U32.AND P0, PT, R22, R24, PT ;  /* 0x000000181600720c */ /* 0x000fc80003f06070 */
[----:B------:R-:W-:-:S13]  /*15ba0*/  ISETP.GE.U32.AND.EX P0, PT, R23, R25, PT, P0 ;  /* 0x000000191700720c */ /* 0x000fda0003f06100 */
[----:B------:R-:W-:Y:S05]  /*15bb0*/  @!P0 BRA `(.L_x_24408) ;  /* 0xfffffffc00948947 */ /* 0x000fea000383ffff */
.L_x_24405:
[----:B------:R-:W-:Y:S05]  /*15bc0*/  BSYNC.RECONVERGENT B7 ;  /* 0x0000000000077941 */ /* 0x000fea0003800200 */
.L_x_24404:
[----:B------:R-:W0:Y:S01]  /*15bd0*/  LDCU.64 UR4, c[0x0][0x710] ;  /* 0x0000e200ff0477ac */ /* 0x000e220008000a00 */
[----:B------:R-:W-:Y:S02]  /*15be0*/  IADD3 R16, PT, PT, R16, 0x80, RZ ;  /* 0x0000008010107810 */ /* 0x000fe40007ffe0ff */
[----:B0-----:R-:W-:-:S05]  /*15bf0*/  IADD3 R2, P0, PT, R19, UR4, RZ ;  /* 0x0000000413027c10 */ /* 0x001fca000ff1e0ff */
[----:B------:R-:W-:-:S05]  /*15c00*/  IMAD.X R3, RZ, RZ, UR5, P0 ;  /* 0x00000005ff037e24 */ /* 0x000fca00080e06ff */
[----:B------:R1:W-:Y:S03]  /*15c10*/  STG.E desc[UR36][R2.64], RZ ;  /* 0x000000ff02007986 */ /* 0x0003e6000c101924 */
.L_x_24396:
[----:B0-----:R-:W-:Y:S05]  /*15c20*/  BSYNC.RECONVERGENT B6 ;  /* 0x0000000000067941 */ /* 0x001fea0003800200 */
.L_x_24395:
        /* <DEDUP_REMOVED lines=414> */
.L_x_24409:
        /* <DEDUP_REMOVED lines=37> */
.L_x_24411:
[----:B------:R-:W-:Y:S05]  /*17860*/  BSYNC.RECONVERGENT B6 ;  /* 0x0000000000067941 */ /* 0x000fea0003800200 */
.L_x_24410:
        /* <DEDUP_REMOVED lines=20> */
.L_x_24413:
[----:B------:R-:W-:Y:S05]  /*179b0*/  BSYNC.RECONVERGENT B6 ;  /* 0x0000000000067941 */ /* 0x000fea0003800200 */
.L_x_24412:
        /* <DEDUP_REMOVED lines=23> */
.L_x_24415:
[----:B------:R-:W-:Y:S05]  /*17b30*/  BSYNC.RECONVERGENT B6 ;  /* 0x0000000000067941 */ /* 0x000fea0003800200 */
.L_x_24414:
        /* <DEDUP_REMOVED lines=10> */
.L_x_24420:
        /* <DEDUP_REMOVED lines=21> */
.L_x_24419:
[----:B------:R-:W-:Y:S05]  /*17d30*/  BSYNC.RECONVERGENT B7 ;  /* 0x0000000000077941 */ /* 0x000fea0003800200 */
.L_x_24418:
[----:B------:R-:W-:-:S05]  /*17d40*/  IADD3 R16, P0, PT, R16, 0x4, RZ ;  /* 0x0000000410107810 */ /* 0x000fca0007f1e0ff */
[----:B------:R-:W-:Y:S01]  /*17d50*/  IMAD.X R17, RZ, RZ, R17, P0 ;  /* 0x000000ffff117224 */ /* 0x000fe200000e0611 */
[----:B------:R-:W-:-:S04]  /*17d60*/  ISETP.GE.U32.AND P0, PT, R16, R22, PT ;  /* 0x000000161000720c */ /* 0x000fc80003f06070 */
[----:B------:R-:W-:-:S13]  /*17d70*/  ISETP.GE.U32.AND.EX P0, PT, R17, R23, PT, P0 ;  /* 0x000000171100720c */ /* 0x000fda0003f06100 */
[----:B------:R-:W-:Y:S05]  /*17d80*/  @!P0 BRA `(.L_x_24420) ;  /* 0xfffffffc00948947 */ /* 0x000fea000383ffff */
.L_x_24417:
[----:B------:R-:W-:Y:S05]  /*17d90*/  BSYNC.RECONVERGENT B6 ;  /* 0x0000000000067941 */ /* 0x000fea0003800200 */
.L_x_24416:
[----:B------:R-:W-:Y:S01]  /*17da0*/  STG.E desc[UR36][R18.64], RZ ;  /* 0x000000ff12007986 */ /* 0x000fe2000c101924 */
[----:B------:R-:W-:Y:S05]  /*17db0*/  EXIT ;  /* 0x000000000000794d */ /* 0x000fea0003800000 */
        .weak           $__internal_56_$__cuda_sm20_div_s64
        .type           $__internal_56_$__cuda_sm20_div_s64,@function
        .size           $__internal_56_$__cuda_sm20_div_s64,($__internal_57_$__cuda_sm20_rem_s64 - $__internal_56_$__cuda_sm20_div_s64)
$__internal_56_$__cuda_sm20_div_s64:
        /* <DEDUP_REMOVED lines=86> */
[----:B------:R-:W-:Y:S06]  /*18320*/  RET.REL.NODEC R4 `(_ZN2at6native18elementwise_kernelILi128ELi2EZNS0_22gpu_kernel_impl_nocastIZZZNS0_67_GLOBAL__N__bb565c37_34_ValidateCompressedIndicesKernel_cu_33a4b88b42_validate_compressed_sparse_indices_kernelILNS3_8CDimNameE0ENS3_18CUDAKernelLauncherENS3_14EmptyVecKernelENS3_8DummyVecELm0EEEvRKNS_6TensorESB_lllENKUlvE1_clEvENKUlvE_clEvEUliiiiiE_EEvRNS_18TensorIteratorBaseERKT_EUliE_EEviT1_) ;  /* 0xfffffe7c04347950 */ /* 0x000fec0003c3ffff */
        .weak           $__internal_57_$__cuda_sm20_rem_s64
        .type           $__internal_57_$__cuda_sm20_rem_s64,@function
        .size           $__internal_57_$__cuda_sm20_rem_s64,(.L_x_34685 - $__internal_57_$__cuda_sm20_rem_s64)
$__internal_57_$__cuda_sm20_rem_s64:
        /* <DEDUP_REMOVED lines=80> */
[----:B------:R-:W-:Y:S06]  /*18830*/  RET.REL.NODEC R4 `(_ZN2at6native18elementwise_kernelILi128ELi2EZNS0_22gpu_kernel_impl_nocastIZZZNS0_67_GLOBAL__N__bb565c37_34_ValidateCompressedIndicesKernel_cu_33a4b88b42_validate_compressed_sparse_indices_kernelILNS3_8CDimNameE0ENS3_18CUDAKernelLauncherENS3_14EmptyVecKernelENS3_8DummyVecELm0EEEvRKNS_6TensorESB_lllENKUlvE1_clEvENKUlvE_clEvEUliiiiiE_EEvRNS_18TensorIteratorBaseERKT_EUliE_EEviT1_) ;  /* 0xfffffe7404f07950 */ /* 0x000fec0003c3ffff */
.L_x_24421:
        /* <DEDUP_REMOVED lines=12> */
.L_x_34685:


//--------------------- .text._ZN2at6native27unrolled_elementwise_kernelIZZZNS0_67_GLOBAL__N__bb565c37_34_ValidateCompressedIndicesKernel_cu_33a4b88b42_validate_compressed_sparse_indices_kernelILNS2_8CDimNameE0ENS2_18CUDAKernelLauncherENS2_14EmptyVecKernelENS2_8DummyVecELm0EEEvRKNS_6TensorESA_lllENKUlvE1_clEvENKUlvE_clEvEUliiiiiE_St5arrayIPcLm6EELi4E23TrivialOffsetCalculatorILi5EjESH_ILi1EjENS0_6memory15LoadWithoutCastENSK_16StoreWithoutCastEEEviT_T0_T2_T3_T4_T5_ --------------------------
	.section	.text._ZN2at6native27unrolled_elementwise_kernelIZZZNS0_67_GLOBAL__N__bb565c37_34_ValidateCompressedIndicesKernel_cu_33a4b88b42_validate_compressed_sparse_indices_kernelILNS2_8CDimNameE0ENS2_18CUDAKernelLauncherENS2_14EmptyVecKernelENS2_8DummyVecELm0EEEvRKNS_6TensorESA_lllENKUlvE1_clEvENKUlvE_clEvEUliiiiiE_St5arrayIPcLm6EELi4E23TrivialOffsetCalculatorILi5EjESH_ILi1EjENS0_6memory15LoadWithoutCastENSK_16StoreWithoutCastEEEviT_T0_T2_T3_T4_T5_,"ax",@progbits
	.align	128
        .global         _ZN2at6native27unrolled_elementwise_kernelIZZZNS0_67_GLOBAL__N__bb565c37_34_ValidateCompressedIndicesKernel_cu_33a4b88b42_validate_compressed_sparse_indices_kernelILNS2_8CDimNameE0ENS2_18CUDAKernelLauncherENS2_14EmptyVecKernelENS2_8DummyVecELm0EEEvRKNS_6TensorESA_lllENKUlvE1_clEvENKUlvE_clEvEUliiiiiE_St5arrayIPcLm6EELi4E23TrivialOffsetCalculatorILi5EjESH_ILi1EjENS0_6memory15LoadWithoutCastENSK_16StoreWithoutCastEEEviT_T0_T2_T3_T4_T5_
        .type           _ZN2at6native27unrolled_elementwise_kernelIZZZNS0_67_GLOBAL__N__bb565c37_34_ValidateCompressedIndicesKernel_cu_33a4b88b42_validate_compressed_sparse_indices_kernelILNS2_8CDimNameE0ENS2_18CUDAKernelLauncherENS2_14EmptyVecKernelENS2_8DummyVecELm0EEEvRKNS_6TensorESA_lllENKUlvE1_clEvENKUlvE_clEvEUliiiiiE_St5arrayIPcLm6EELi4E23TrivialOffsetCalculatorILi5EjESH_ILi1EjENS0_6memory15LoadWithoutCastENSK_16StoreWithoutCastEEEviT_T0_T2_T3_T4_T5_,@function
        .size           _ZN2at6native27unrolled_elementwise_kernelIZZZNS0_67_GLOBAL__N__bb565c37_34_ValidateCompressedIndicesKernel_cu_33a4b88b42_validate_compressed_sparse_indices_kernelILNS2_8CDimNameE0ENS2_18CUDAKernelLauncherENS2_14EmptyVecKernelENS2_8DummyVecELm0EEEvRKNS_6TensorESA_lllENKUlvE1_clEvENKUlvE_clEvEUliiiiiE_St5arrayIPcLm6EELi4E23TrivialOffsetCalculatorILi5EjESH_ILi1EjENS0_6memory15LoadWithoutCastENSK_16StoreWithoutCastEEEviT_T0_T2_T3_T4_T5_,(.L_x_34687 - _ZN2at6native27unrolled_elementwise_kernelIZZZNS0_67_GLOBAL__N__bb565c37_34_ValidateCompressedIndicesKernel_cu_33a4b88b42_validate_compressed_sparse_indices_kernelILNS2_8CDimNameE0ENS2_18CUDAKernelLauncherENS2_14EmptyVecKernelENS2_8DummyVecELm0EEEvRKNS_6TensorESA_lllENKUlvE1_clEvENKUlvE_clEvEUliiiiiE_St5arrayIPcLm6EELi4E23TrivialOffsetCalculatorILi5EjESH_ILi1EjENS0_6memory15LoadWithoutCastENSK_16StoreWithoutCastEEEviT_T0_T2_T3_T4_T5_)
        .other          _ZN2at6native27unrolled_elementwise_kernelIZZZNS0_67_GLOBAL__N__bb565c37_34_ValidateCompressedIndicesKernel_cu_33a4b88b42_validate_compressed_sparse_indices_kernelILNS2_8CDimNameE0ENS2_18CUDAKernelLauncherENS2_14EmptyVecKernelENS2_8DummyVecELm0EEEvRKNS_6TensorESA_lllENKUlvE1_clEvENKUlvE_clEvEUliiiiiE_St5arrayIPcLm6EELi4E23TrivialOffsetCalculatorILi5EjESH_ILi1EjENS0_6memory15LoadWithoutCastENSK_16StoreWithoutCastEEEviT_T0_T2_T3_T4_T5_,@"STO_CUDA_ENTRY STV_DEFAULT"
_ZN2at6native27unrolled_elementwise_kernelIZZZNS0_67_GLOBAL__N__bb565c37_34_ValidateCompressedIndicesKernel_cu_33a4b88b42_validate_compressed_sparse_indices_kernelILNS2_8CDimNameE0ENS2_18CUDAKernelLauncherENS2_14EmptyVecKernelENS2_8DummyVecELm0EEEvRKNS_6TensorESA_lllENKUlvE1_clEvENKUlvE_clEvEUliiiiiE_St5arrayIPcLm6EELi4E23TrivialOffsetCalculatorILi5EjESH_ILi1EjENS0_6memory15LoadWithoutCastENSK_16StoreWithoutCastEEEviT_T0_T2_T3_T4_T5_:
.text._ZN2at6native27unrolled_elementwise_kernelIZZZNS0_67_GLOBAL__N__bb565c37_34_ValidateCompressedIndicesKernel_cu_33a4b88b42_validate_compressed_sparse_indices_kernelILNS2_8CDimNameE0ENS2_18CUDAKernelLauncherENS2_14EmptyVecKernelENS2_8DummyVecELm0EEEvRKNS_6TensorESA_lllENKUlvE1_clEvENKUlvE_clEvEUliiiiiE_St5arrayIPcLm6EELi4E23TrivialOffsetCalculatorILi5EjESH_ILi1EjENS0_6memory15LoadWithoutCastENSK_16StoreWithoutCastEEEviT_T0_T2_T3_T4_T5_:
        /* <DEDUP_REMOVED lines=134> */
.L_x_24427:
[----:B------:R-:W-:Y:S05]  /*0860*/  BSYNC.RECONVERGENT B8 ;  /* 0x0000000000087941 */ /* 0x000fea0003800200 */
.L_x_24426:
        /* <DEDUP_REMOVED lines=20> */
.L_x_24429:
[----:B------:R-:W-:Y:S05]  /*09b0*/  BSYNC.RECONVERGENT B8 ;  /* 0x0000000000087941 */ /* 0x000fea0003800200 */
.L_x_24428:
        /* <DEDUP_REMOVED lines=23> */
.L_x_24431:
[----:B------:R-:W-:Y:S05]  /*0b30*/  BSYNC.RECONVERGENT B8 ;  /* 0x0000000000087941 */ /* 0x000fea0003800200 */
.L_x_24430:
        /* <DEDUP_REMOVED lines=20> */
.L_x_24458:
        /* <DEDUP_REMOVED lines=28> */
.L_x_24435:
[----:B------:R-:W-:Y:S01]  /*0e40*/  IMAD.MOV.U32 R5, RZ, RZ, R16 ;  /* 0x000000ffff057224 */ /* 0x000fe200078e0010 */
[----:B------:R-:W-:Y:S01]  /*0e50*/  MOV R4, R9 ;  /* 0x0000000900047202 */ /* 0x000fe20000000f00 */
[----:B------:R-:W-:Y:S01]  /*0e60*/  IMAD.MOV.U32 R2, RZ, RZ, R14 ;  /* 0x000000ffff027224 */ /* 0x000fe200078e000e */
[----:B------:R-:W-:Y:S02]  /*0e70*/  MOV R3, R15 ;  /* 0x0000000f00037202 */ /* 0x000fe40000000f00 */
[----:B------:R-:W-:-:S07]  /*0e80*/  MOV R0, 0xea0 ;  /* 0x00000ea000007802 */ /* 0x000fce0000000f00 */
[----:B------:R-:W-:Y:S05]  /*0e90*/  CALL.REL.NOINC `($__internal_58_$__cuda_sm20_div_s64) ;  /* 0x000000fc00707944 */ /* 0x000fea0003c00000 */
[----:B------:R-:W-:Y:S01]  /*0ea0*/  IMAD.MOV.U32 R18, RZ, RZ, R2 ;  /* 0x000000ffff127224 */ /* 0x000fe200078e0002 */
[----:B------:R-:W-:-:S07]  /*0eb0*/  MOV R19, R3 ;  /* 0x0000000300137202 */ /* 0x000fce0000000f00 */
.L_x_24436:
[----:B------:R-:W-:Y:S05]  /*0ec0*/  BSYNC.RECONVERGENT B1 ;  /* 0x0000000000017941 */ /* 0x000fea0003800200 */
.L_x_24434:
        /* <DEDUP_REMOVED lines=45> */
.L_x_24438:
        /* <DEDUP_REMOVED lines=8> */
.L_x_24439:
[----:B------:R-:W-:Y:S05]  /*1220*/  BSYNC.RECONVERGENT B1 ;  /* 0x0000000000017941 */ /* 0x000fea0003800200 */
.L_x_24437:
        /* <DEDUP_REMOVED lines=44> */
.L_x_24441:
[----:B------:R-:W-:Y:S01]  /*14f0*/  MOV R5, R16 ;  /* 0x0000001000057202 */ /* 0x000fe20000000f00 */
[----:B------:R-:W-:Y:S01]  /*1500*/  IMAD.MOV.U32 R4, RZ, RZ, R17 ;  /* 0x000000ffff047224 */ /* 0x000fe200078e0011 */
[----:B------:R-:W-:Y:S01]  /*1510*/  MOV R2, R14 ;  /* 0x0000000e00027202 */ /* 0x000fe20000000f00 */
[----:B------:R-:W-:Y:S01]  /*1520*/  IMAD.MOV.U32 R3, RZ, RZ, R15 ;  /* 0x000000ffff037224 */ /* 0x000fe200078e000f */
[----:B------:R-:W-:-:S07]  /*1530*/  MOV R0, 0x1550 ;  /* 0x0000155000007802 */ /* 0x000fce0000000f00 */
[----:B------:R-:W-:Y:S05]  /*1540*/  CALL.REL.NOINC `($__internal_58_$__cuda_sm20_div_s64) ;  /* 0x000000f400c47944 */ /* 0x000fea0003c00000 */
[----:B------:R-:W-:Y:S01]  /*1550*/  MOV R20, R2 ;  /* 0x0000000200147202 */ /* 0x000fe20000000f00 */
[----:B------:R-:W-:-:S07]  /*1560*/  IMAD.MOV.U32 R21, RZ, RZ, R3 ;  /* 0x000000ffff157224 */ /* 0x000fce00078e0003 */
.L_x_24442:
[----:B------:R-:W-:Y:S05]  /*1570*/  BSYNC.RECONVERGENT B1 ;  /* 0x0000000000017941 */ /* 0x000fea0003800200 */
.L_x_24440:
        /* <DEDUP_REMOVED lines=43> */
.L_x_24444:
        /* <DEDUP_REMOVED lines=8> */
.L_x_24445:
[----:B------:R-:W-:Y:S05]  /*18b0*/  BSYNC.RECONVERGENT B1 ;  /* 0x0000000000017941 */ /* 0x000fea0003800200 */
.L_x_24443:
        /* <DEDUP_REMOVED lines=44> */
.L_x_24447:
        /* <DEDUP_REMOVED lines=8> */
.L_x_24448:
[----:B------:R-:W-:Y:S05]  /*1c00*/  BSYNC.RECONVERGENT B1 ;  /* 0x0000000000017941 */ /* 0x000fea0003800200 */
.L_x_24446:
        /* <DEDUP_REMOVED lines=44> */
.L_x_24450:
        /* <DEDUP_REMOVED lines=8> */
.L_x_24451:
[----:B------:R-:W-:Y:S05]  /*1f50*/  BSYNC.RECONVERGENT B1 ;  /* 0x0000000000017941 */ /* 0x000fea0003800200 */
.L_x_24449:
        /* <DEDUP_REMOVED lines=45> */
.L_x_24453:
        /* <DEDUP_REMOVED lines=8> */
.L_x_24454:
[----:B------:R-:W-:Y:S05]  /*22b0*/  BSYNC.RECONVERGENT B1 ;  /* 0x0000000000017941 */ /* 0x000fea0003800200 */
.L_x_24452:
        /* <DEDUP_REMOVED lines=45> */
.L_x_24456:
        /* <DEDUP_REMOVED lines=8> */
.L_x_24457:
[----:B------:R-:W-:Y:S05]  /*2610*/  BSYNC.RECONVERGENT B1 ;  /* 0x0000000000017941 */ /* 0x000fea0003800200 */
.L_x_24455:
        /* <DEDUP_REMOVED lines=22> */
.L_x_24433:
[----:B------:R-:W-:-:S07]  /*2780*/  VIADD R7, R8, 0x3 ;  /* 0x0000000308077836 */ /* 0x000fce0000000000 */
.L_x_24432:
        /* <DEDUP_REMOVED lines=31> */
.L_x_24462:
        /* <DEDUP_REMOVED lines=8> */
.L_x_24463:
[----:B------:R-:W-:Y:S05]  /*2a00*/  BSYNC.RECONVERGENT B0 ;  /* 0x0000000000007941 */ /* 0x000fea0003800200 */
.L_x_24461:
        /* <DEDUP_REMOVED lines=45> */
.L_x_24465:
        /* <DEDUP_REMOVED lines=8> */
.L_x_24466:
[----:B------:R-:W-:Y:S05]  /*2d60*/  BSYNC.RECONVERGENT B0 ;  /* 0x0000000000007941 */ /* 0x000fea0003800200 */
.L_x_24464:
        /* <DEDUP_REMOVED lines=44> */
.L_x_24468:
        /* <DEDUP_REMOVED lines=8> */
.L_x_24469:
[----:B------:R-:W-:Y:S05]  /*30b0*/  BSYNC.RECONVERGENT B0 ;  /* 0x0000000000007941 */ /* 0x000fea0003800200 */
.L_x_24467:
        /* <DEDUP_REMOVED lines=44> */
.L_x_24471:
        /* <DEDUP_REMOVED lines=8> */
.L_x_24472:
[----:B------:R-:W-:Y:S05]  /*3400*/  BSYNC.RECONVERGENT B0 ;  /* 0x0000000000007941 */ /* 0x000fea0003800200 */
.L_x_24470:
        /* <DEDUP_REMOVED lines=16> */
.L_x_24460:
        /* <DEDUP_REMOVED lines=31> */
.L_x_24475:
        /* <DEDUP_REMOVED lines=8> */
.L_x_24476:
[----:B------:R-:W-:Y:S05]  /*3780*/  BSYNC.RECONVERGENT B0 ;  /* 0x0000000000007941 */ /* 0x000fea0003800200 */
.L_x_24474:
        /* <DEDUP_REMOVED lines=45> */
.L_x_24478:
        /* <DEDUP_REMOVED lines=8> */
.L_x_24479:
[----:B------:R-:W-:Y:S05]  /*3ae0*/  BSYNC.RECONVERGENT B0 ;  /* 0x0000000000007941 */ /* 0x000fea0003800200 */
.L_x_24477:
        /* <DEDUP_REMOVED lines=16> */
.L_x_24473:
        /* <DEDUP_REMOVED lines=31> */
.L_x_24481:
[----:B------:R-:W-:Y:S01]  /*3de0*/  MOV R11, R16 ;  /* 0x00000010000b7202 */ /* 0x000fe20000000f00 */
[----:B------:R-:W-:Y:S01]  /*3df0*/  IMAD.MOV.U32 R6, RZ, RZ, R3 ;  /* 0x000000ffff067224 */ /* 0x000fe200078e0003 */
[----:B------:R-:W-:Y:S01]  /*3e00*/  MOV R0, R2 ;  /* 0x0000000200007202 */ /* 0x000fe20000000f00 */
[----:B------:R-:W-:Y:S01]  /*3e10*/  IMAD.MOV.U32 R16, RZ, RZ, R9 ;  /* 0x000000ffff107224 */ /* 0x000fe200078e0009 */
[----:B------:R-:W-:-:S07]  /*3e20*/  MOV R10, 0x3e40 ;  /* 0x00003e40000a7802 */ /* 0x000fce0000000f00 */
[----:B------:R-:W-:Y:S05]  /*3e30*/  CALL.REL.NOINC `($__internal_59_$__cuda_sm20_rem_s64) ;  /* 0x000000d000e47944 */ /* 0x000fea0003c00000 */
[----:B------:R-:W-:Y:S01]  /*3e40*/  MOV R2, R0 ;  /* 0x0000000000027202 */ /* 0x000fe20000000f00 */
[----:B------:R-:W-:-:S07]  /*3e50*/  IMAD.MOV.U32 R3, RZ, RZ, R5 ;  /* 0x000000ffff037224 */ /* 0x000fce00078e0005 */
.L_x_24482:
[----:B------:R-:W-:Y:S05]  /*3e60*/  BSYNC.RECONVERGENT B0 ;  /* 0x0000000000007941 */ /* 0x000fea0003800200 */
.L_x_24480:
        /* <DEDUP_REMOVED lines=10> */
.L_x_24459:
        /* <DEDUP_REMOVED lines=11> */
.L_x_24485:
        /* <DEDUP_REMOVED lines=21> */
.L_x_24484:
[----:B------:R-:W-:Y:S05]  /*4110*/  BSYNC.RECONVERGENT B8 ;  /* 0x0000000000087941 */ /* 0x000fea0003800200 */
.L_x_24483:
[----:B------:R-:W-:-:S04]  /*4120*/  IADD3 R18, P0, PT, R18, 0x4, RZ ;  /* 0x0000000412127810 */ /* 0x000fc80007f1e0ff */
[----:B------:R-:W-:Y:S02]  /*4130*/  IADD3.X R19, PT, PT, RZ, R19, RZ, P0, !PT ;  /* 0x00000013ff137210 */ /* 0x000fe400007fe4ff */
[----:B------:R-:W-:-:S04]  /*4140*/  ISETP.GE.U32.AND P0, PT, R18, R16, PT ;  /* 0x000000101200720c */ /* 0x000fc80003f06070 */
[----:B------:R-:W-:-:S13]  /*4150*/  ISETP.GE.U32.AND.EX P0, PT, R19, R17, PT, P0 ;  /* 0x000000111300720c */ /* 0x000fda0003f06100 */
[----:B------:R-:W-:Y:S05]  /*4160*/  @!P0 BRA `(.L_x_24485) ;  /* 0xfffffffc00948947 */ /* 0x000fea000383ffff */
.L_x_24425:
[----:B------:R-:W-:Y:S05]  /*4170*/  BSYNC.RECONVERGENT B7 ;  /* 0x0000000000077941 */ /* 0x000fea0003800200 */
.L_x_24424:
        /* <DEDUP_REMOVED lines=24> */
.L_x_24489:
[----:B------:R-:W-:Y:S05]  /*4300*/  BSYNC.RECONVERGENT B8 ;  /* 0x0000000000087941 */ /* 0x000fea0003800200 */
.L_x_24488:
        /* <DEDUP_REMOVED lines=20> */
.L_x_24491:
[----:B------:R-:W-:Y:S05]  /*4450*/  BSYNC.RECONVERGENT B8 ;  /* 0x0000000000087941 */ /* 0x000fea0003800200 */
.L_x_24490:
        /* <DEDUP_REMOVED lines=23> */
.L_x_24493:
[----:B------:R-:W-:Y:S05]  /*45d0*/  BSYNC.RECONVERGENT B8 ;  /* 0x0000000000087941 */ /* 0x000fea0003800200 */
.L_x_24492:
        /* <DEDUP_REMOVED lines=19> */
.L_x_24520:
        /* <DEDUP_REMOVED lines=28> */
.L_x_24497:
        /* <DEDUP_REMOVED lines=8> */
.L_x_24498:
[----:B------:R-:W-:Y:S05]  /*4950*/  BSYNC.RECONVERGENT B1 ;  /* 0x0000000000017941 */ /* 0x000fea0003800200 */
.L_x_24496:
        /* <DEDUP_REMOVED lines=45> */
.L_x_24500:
        /* <DEDUP_REMOVED lines=8> */
.L_x_24501:
[----:B------:R-:W-:Y:S05]  /*4cb0*/  BSYNC.RECONVERGENT B1 ;  /* 0x0000000000017941 */ /* 0x000fea0003800200 */
.L_x_24499:
        /* <DEDUP_REMOVED lines=44> */
.L_x_24503:
        /* <DEDUP_REMOVED lines=8> */
.L_x_24504:
[----:B------:R-:W-:Y:S05]  /*5000*/  BSYNC.RECONVERGENT B1 ;  /* 0x0000000000017941 */ /* 0x000fea0003800200 */
.L_x_24502:
        /* <DEDUP_REMOVED lines=43> */
.L_x_24506:
        /* <DEDUP_REMOVED lines=8> */
.L_x_24507:
[----:B------:R-:W-:Y:S05]  /*5340*/  BSYNC.RECONVERGENT B1 ;  /* 0x0000000000017941 */ /* 0x000fea0003800200 */
.L_x_24505:
        /* <DEDUP_REMOVED lines=44> */
.L_x_24509:
        /* <DEDUP_REMOVED lines=8> */
.L_x_24510:
[----:B------:R-:W-:Y:S05]  /*5690*/  BSYNC.RECONVERGENT B1 ;  /* 0x0000000000017941 */ /* 0x000fea0003800200 */
.L_x_24508:
        /* <DEDUP_REMOVED lines=44> */
.L_x_24512:
        /* <DEDUP_REMOVED lines=8> */
.L_x_24513:
[----:B------:R-:W-:Y:S05]  /*59e0*/  BSYNC.RECONVERGENT B1 ;  /* 0x0000000000017941 */ /* 0x000fea0003800200 */
.L_x_24511:
        /* <DEDUP_REMOVED lines=45> */
.L_x_24515:
        /* <DEDUP_REMOVED lines=8> */
.L_x_24516:
[----:B------:R-:W-:Y:S05]  /*5d40*/  BSYNC.RECONVERGENT B1 ;  /* 0x0000000000017941 */ /* 0x000fea0003800200 */
.L_x_24514:
        /* <DEDUP_REMOVED lines=45> */
.L_x_24518:
        /* <DEDUP_REMOVED lines=8> */
.L_x_24519:
[----:B------:R-:W-:Y:S05]  /*60a0*/  BSYNC.RECONVERGENT B1 ;  /* 0x0000000000017941 */ /* 0x000fea0003800200 */
.L_x_24517:
        /* <DEDUP_REMOVED lines=23> */
.L_x_24495:
[----:B------:R-:W-:-:S07]  /*6220*/  IADD3 R7, PT, PT, R8, 0x3, RZ ;  /* 0x0000000308077810 */ /* 0x000fce0007ffe0ff */
.L_x_24494:
        /* <DEDUP_REMOVED lines=31> */
.L_x_24524:
        /* <DEDUP_REMOVED lines=8> */
.L_x_24525:
[----:B------:R-:W-:Y:S05]  /*64a0*/  BSYNC.RECONVERGENT B0 ;  /* 0x0000000000007941 */ /* 0x000fea0003800200 */
.L_x_24523:
        /* <DEDUP_REMOVED lines=44> */
.L_x_24527:
        /* <DEDUP_REMOVED lines=8> */
.L_x_24528:
[----:B------:R-:W-:Y:S05]  /*67f0*/  BSYNC.RECONVERGENT B0 ;  /* 0x0000000000007941 */ /* 0x000fea0003800200 */
.L_x_24526:
        /* <DEDUP_REMOVED lines=44> */
.L_x_24530:
        /* <DEDUP_REMOVED lines=8> */
.L_x_24531:
[----:B------:R-:W-:Y:S05]  /*6b40*/  BSYNC.RECONVERGENT B0 ;  /* 0x0000000000007941 */ /* 0x000fea0003800200 */
.L_x_24529:
        /* <DEDUP_REMOVED lines=44> */
.L_x_24533:
        /* <DEDUP_REMOVED lines=8> */
.L_x_24534:
[----:B------:R-:W-:Y:S05]  /*6e90*/  BSYNC.RECONVERGENT B0 ;  /* 0x0000000000007941 */ /* 0x000fea0003800200 */
.L_x_24532:
        /* <DEDUP_REMOVED lines=18> */
.L_x_24522:
        /* <DEDUP_REMOVED lines=31> */
.L_x_24537:
        /* <DEDUP_REMOVED lines=8> */
.L_x_24538:
[----:B------:R-:W-:Y:S05]  /*7230*/  BSYNC.RECONVERGENT B0 ;  /* 0x0000000000007941 */ /* 0x000fea0003800200 */
.L_x_24536:
        /* <DEDUP_REMOVED lines=45> */
.L_x_24540:
        /* <DEDUP_REMOVED lines=8> */
.L_x_24541:
[----:B------:R-:W-:Y:S05]  /*7590*/  BSYNC.RECONVERGENT B0 ;  /* 0x0000000000007941 */ /* 0x000fea0003800200 */
.L_x_24539:
        /* <DEDUP_REMOVED lines=18> */
.L_x_24535:
        /* <DEDUP_REMOVED lines=31> */
.L_x_24543:
        /* <DEDUP_REMOVED lines=8> */
.L_x_24544:
[----:B------:R-:W-:Y:S05]  /*7930*/  BSYNC.RECONVERGENT B0 ;  /* 0x0000000000007941 */ /* 0x000fea0003800200 */
.L_x_24542:
        /* <DEDUP_REMOVED lines=10> */
.L_x_24521:
        /* <DEDUP_REMOVED lines=11> */
.L_x_24547:
        /* <DEDUP_REMOVED lines=21> */
.L_x_24546:
[----:B------:R-:W-:Y:S05]  /*7be0*/  BSYNC.RECONVERGENT B8 ;  /* 0x0000000000087941 */ /* 0x000fea0003800200 */
.L_x_24545:
[----:B------:R-:W-:-:S04]  /*7bf0*/  IADD3 R18, P0, PT, R18, 0x4, RZ ;  /* 0x0000000412127810 */ /* 0x000fc80007f1e0ff */
[----:B------:R-:W-:Y:S02]  /*7c00*/  IADD3.X R19, PT, PT, RZ, R19, RZ, P0, !PT ;  /* 0x00000013ff137210 */ /* 0x000fe400007fe4ff */
[----:B------:R-:W-:-:S04]  /*7c10*/  ISETP.GE.U32.AND P0, PT, R18, R16, PT ;  /* 0x000000101200720c */ /* 0x000fc80003f06070 */
[----:B------:R-:W-:-:S13]  /*7c20*/  ISETP.GE.U32.AND.EX P0, PT, R19, R17, PT, P0 ;  /* 0x000000111300720c */ /* 0x000fda0003f06100 */
[----:B------:R-:W-:Y:S05]  /*7c30*/  @!P0 BRA `(.L_x_24547) ;  /* 0xfffffffc00948947 */ /* 0x000fea000383ffff */
.L_x_24487:
[----:B------:R-:W-:Y:S05]  /*7c40*/  BSYNC.RECONVERGENT B7 ;  /* 0x0000000000077941 */ /* 0x000fea0003800200 */
.L_x_24486:
        /* <DEDUP_REMOVED lines=25> */
.L_x_24551:
[----:B------:R-:W-:Y:S05]  /*7de0*/  BSYNC.RECONVERGENT B8 ;  /* 0x0000000000087941 */ /* 0x000fea0003800200 */
.L_x_24550:
        /* <DEDUP_REMOVED lines=20> */
.L_x_24553:
[----:B------:R-:W-:Y:S05]  /*7f30*/  BSYNC.RECONVERGENT B8 ;  /* 0x0000000000087941 */ /* 0x000fea0003800200 */
.L_x_24552:
        /* <DEDUP_REMOVED lines=23> */
.L_x_24555:
[----:B------:R-:W-:Y:S05]  /*80b0*/  BSYNC.RECONVERGENT B8 ;  /* 0x0000000000087941 */ /* 0x000fea0003800200 */
.L_x_24554:
        /* <DEDUP_REMOVED lines=18> */
.L_x_24582:
        /* <DEDUP_REMOVED lines=28> */
.L_x_24559:
        /* <DEDUP_REMOVED lines=8> */
.L_x_24560:
[----:B------:R-:W-:Y:S05]  /*8420*/  BSYNC.RECONVERGENT B1 ;  /* 0x0000000000017941 */ /* 0x000fea0003800200 */
.L_x_24558:
        /* <DEDUP_REMOVED lines=43> */
.L_x_24562:
        /* <DEDUP_REMOVED lines=8> */
.L_x_24563:
[----:B------:R-:W-:Y:S05]  /*8760*/  BSYNC.RECONVERGENT B1 ;  /* 0x0000000000017941 */ /* 0x000fea0003800200 */
.L_x_24561:
        /* <DEDUP_REMOVED lines=45> */
.L_x_24565:
        /* <DEDUP_REMOVED lines=8> */
.L_x_24566:
[----:B------:R-:W-:Y:S05]  /*8ac0*/  BSYNC.RECONVERGENT B1 ;  /* 0x0000000000017941 */ /* 0x000fea0003800200 */
.L_x_24564:
        /* <DEDUP_REMOVED lines=44> */
.L_x_24568:
        /* <DEDUP_REMOVED lines=8> */
.L_x_24569:
[----:B------:R-:W-:Y:S05]  /*8e10*/  BSYNC.RECONVERGENT B1 ;  /* 0x0000000000017941 */ /* 0x000fea0003800200 */
.L_x_24567:
        /* <DEDUP_REMOVED lines=45> */
.L_x_24571:
        /* <DEDUP_REMOVED lines=8> */
.L_x_24572:
[----:B------:R-:W-:Y:S05]  /*9170*/  BSYNC.RECONVERGENT B1 ;  /* 0x0000000000017941 */ /* 0x000fea0003800200 */
.L_x_24570:
        /* <DEDUP_REMOVED lines=44> */
.L_x_24574:
        /* <DEDUP_REMOVED lines=8> */
.L_x_24575:
[----:B------:R-:W-:Y:S05]  /*94c0*/  BSYNC.RECONVERGENT B1 ;  /* 0x0000000000017941 */ /* 0x000fea0003800200 */
.L_x_24573:
        /* <DEDUP_REMOVED lines=44> */
.L_x_24577:
        /* <DEDUP_REMOVED lines=8> */
.L_x_24578:
[----:B------:R-:W-:Y:S05]  /*9810*/  BSYNC.RECONVERGENT B1 ;  /* 0x0000000000017941 */ /* 0x000fea0003800200 */
.L_x_24576:
        /* <DEDUP_REMOVED lines=44> */
.L_x_24580:
        /* <DEDUP_REMOVED lines=8> */
.L_x_24581:
[----:B------:R-:W-:Y:S05]  /*9b60*/  BSYNC.RECONVERGENT B1 ;  /* 0x0000000000017941 */ /* 0x000fea0003800200 */
.L_x_24579:
        /* <DEDUP_REMOVED lines=22> */
.L_x_24557:
[----:B------:R-:W-:-:S07]  /*9cd0*/  IADD3 R7, PT, PT, R8, 0x3, RZ ;  /* 0x0000000308077810 */ /* 0x000fce0007ffe0ff */
.L_x_24556:
        /* <DEDUP_REMOVED lines=31> */
.L_x_24586:
        /* <DEDUP_REMOVED lines=8> */
.L_x_24587:
[----:B------:R-:W-:Y:S05]  /*9f50*/  BSYNC.RECONVERGENT B0 ;  /* 0x0000000000007941 */ /* 0x000fea0003800200 */
.L_x_24585:
        /* <DEDUP_REMOVED lines=43> */
.L_x_24589:
        /* <DEDUP_REMOVED lines=8> */
.L_x_24590:
[----:B------:R-:W-:Y:S05]  /*a290*/  BSYNC.RECONVERGENT B0 ;  /* 0x0000000000007941 */ /* 0x000fea0003800200 */
.L_x_24588:
        /* <DEDUP_REMOVED lines=44> */
.L_x_24592:
        /* <DEDUP_REMOVED lines=8> */
.L_x_24593:
[----:B------:R-:W-:Y:S05]  /*a5e0*/  BSYNC.RECONVERGENT B0 ;  /* 0x0000000000007941 */ /* 0x000fea0003800200 */
.L_x_24591:
        /* <DEDUP_REMOVED lines=44> */
.L_x_24595:
        /* <DEDUP_REMOVED lines=8> */
.L_x_24596:
[----:B------:R-:W-:Y:S05]  /*a930*/  BSYNC.RECONVERGENT B0 ;  /* 0x0000000000007941 */ /* 0x000fea0003800200 */
.L_x_24594:
        /* <DEDUP_REMOVED lines=17> */
.L_x_24584:
        /* <DEDUP_REMOVED lines=31> */
.L_x_24599:
        /* <DEDUP_REMOVED lines=8> */
.L_x_24600:
[----:B------:R-:W-:Y:S05]  /*acc0*/  BSYNC.RECONVERGENT B0 ;  /* 0x0000000000007941 */ /* 0x000fea0003800200 */
.L_x_24598:
        /* <DEDUP_REMOVED lines=43> */
.L_x_24602:
        /* <DEDUP_REMOVED lines=8> */
.L_x_24603:
[----:B------:R-:W-:Y:S05]  /*b000*/  BSYNC.RECONVERGENT B0 ;  /* 0x0000000000007941 */ /* 0x000fea0003800200 */
.L_x_24601:
        /* <DEDUP_REMOVED lines=17> */
.L_x_24597:
        /* <DEDUP_REMOVED lines=31> */
.L_x_24605:
[----:B------:R-:W-:Y:S01]  /*b310*/  IMAD.MOV.U32 R0, RZ, RZ, R2 ;  /* 0x000000ffff007224 */ /* 0x000fe200078e0002 */
[----:B------:R-:W-:Y:S01]  /*b320*/  MOV R6, R3 ;  /* 0x0000000300067202 */ /* 0x000fe20000000f00 */
[----:B------:R-:W-:Y:S01]  /*b330*/  IMAD.MOV.U32 R11, RZ, RZ, R17 ;  /* 0x000000ffff0b7224 */ /* 0x000fe200078e0011 */
[----:B------:R-:W-:-:S07]  /*b340*/  MOV R10, 0xb360 ;  /* 0x0000b360000a7802 */ /* 0x000fce0000000f00 */
[----:B------:R-:W-:Y:S05]  /*b350*/  CALL.REL.NOINC `($__internal_59_$__cuda_sm20_rem_s64) ;  /* 0x0000005c009c7944 */ /* 0x000fea0003c00000 */
[----:B------:R-:W-:Y:S01]  /*b360*/  MOV R2, R0 ;  /* 0x0000000000027202 */ /* 0x000fe20000000f00 */
[----:B------:R-:W-:-:S07]  /*b370*/  IMAD.MOV.U32 R3, RZ, RZ, R5 ;  /* 0x000000ffff037224 */ /* 0x000fce00078e0005 */
.L_x_24606:
[----:B------:R-:W-:Y:S05]  /*b380*/  BSYNC.RECONVERGENT B0 ;  /* 0x0000000000007941 */ /* 0x000fea0003800200 */
.L_x_24604:
[----:B------:R-:W0:Y:S02]  /*b390*/  LDC.64 R4, c[0x0][0x3b0] ;  /* 0x0000ec00ff047b82 */ /* 0x000e240000000a00 */
[----:B0-----:R-:W-:-:S06]  /*b3a0*/  IMAD.WIDE.U32 R4, R7, 0x8, R4 ;  /* 0x0000000807047825 */ /* 0x001fcc00078e0004 */
[----:B------:R-:W2:Y:S02]  /*b3b0*/  LDG.E.64 R4, desc[UR36][R4.64] ;  /* 0x0000002404047981 */ /* 0x000ea4000c1e1b00 */
[----:B--2---:R-:W-:Y:S02]  /*b3c0*/  IMAD R3, R3, R4, RZ ;  /* 0x0000000403037224 */ /* 0x004fe400078e02ff */
[----:B------:R-:W-:-:S04]  /*b3d0*/  IMAD.WIDE.U32 R22, R4, R2, R22 ;  /* 0x0000000204167225 */ /* 0x000fc800078e0016 */
[----:B------:R-:W-:-:S05]  /*b3e0*/  IMAD R3, R5, R2, R3 ;  /* 0x0000000205037224 */ /* 0x000fca00078e0203 */
[----:B------:R-:W-:-:S07]  /*b3f0*/  IADD3 R23, PT, PT, R23, R3, RZ ;  /* 0x0000000317177210 */ /* 0x000fce0007ffe0ff */
.L_x_24583:
        /* <DEDUP_REMOVED lines=11> */
.L_x_24609:
        /* <DEDUP_REMOVED lines=21> */
.L_x_24608:
[----:B------:R-:W-:Y:S05]  /*b600*/  BSYNC.RECONVERGENT B8 ;  /* 0x0000000000087941 */ /* 0x000fea0003800200 */
.L_x_24607:
[----:B------:R-:W-:-:S05]  /*b610*/  IADD3 R18, P0, PT, R18, 0x4, RZ ;  /* 0x0000000412127810 */ /* 0x000fca0007f1e0ff */
[----:B------:R-:W-:Y:S01]  /*b620*/  IMAD.X R19, RZ, RZ, R19, P0 ;  /* 0x000000ffff137224 */ /* 0x000fe200000e0613 */
[----:B------:R-:W-:-:S04]  /*b630*/  ISETP.GE.U32.AND P0, PT, R18, R16, PT ;  /* 0x000000101200720c */ /* 0x000fc80003f06070 */
[----:B------:R-:W-:-:S13]  /*b640*/  ISETP.GE.U32.AND.EX P0, PT, R19, R17, PT, P0 ;  /* 0x000000111300720c */ /* 0x000fda0003f06100 */
[----:B------:R-:W-:Y:S05]  /*b650*/  @!P0 BRA `(.L_x_24609) ;  /* 0xfffffffc00948947 */ /* 0x000fea000383ffff */
.L_x_24549:
[----:B------:R-:W-:Y:S05]  /*b660*/  BSYNC.RECONVERGENT B7 ;  /* 0x0000000000077941 */ /* 0x000fea0003800200 */
.L_x_24548:
        /* <DEDUP_REMOVED lines=24> */
.L_x_24613:
[----:B------:R-:W-:Y:S05]  /*b7f0*/  BSYNC.RECONVERGENT B8 ;  /* 0x0000000000087941 */ /* 0x000fea0003800200 */
.L_x_24612:
        /* <DEDUP_REMOVED lines=20> */
.L_x_24615:
[----:B------:R-:W-:Y:S05]  /*b940*/  BSYNC.RECONVERGENT B8 ;  /* 0x0000000000087941 */ /* 0x000fea0003800200 */
.L_x_24614:
        /* <DEDUP_REMOVED lines=23> */
.L_x_24617:
[----:B------:R-:W-:Y:S05]  /*bac0*/  BSYNC.RECONVERGENT B8 ;  /* 0x0000000000087941 */ /* 0x000fea0003800200 */
.L_x_24616:
        /* <DEDUP_REMOVED lines=18> */
.L_x_24644:
        /* <DEDUP_REMOVED lines=27> */
.L_x_24621:
        /* <DEDUP_REMOVED lines=8> */
.L_x_24622:
[----:B------:R-:W-:Y:S05]  /*be20*/  BSYNC.RECONVERGENT B1 ;  /* 0x0000000000017941 */ /* 0x000fea0003800200 */
.L_x_24620:
        /* <DEDUP_REMOVED lines=42> */
.L_x_24624:
        /* <DEDUP_REMOVED lines=8> */
.L_x_24625:
[----:B------:R-:W-:Y:S05]  /*c150*/  BSYNC.RECONVERGENT B1 ;  /* 0x0000000000017941 */ /* 0x000fea0003800200 */
.L_x_24623:
        /* <DEDUP_REMOVED lines=42> */
.L_x_24627:
        /* <DEDUP_REMOVED lines=8> */
.L_x_24628:
[----:B------:R-:W-:Y:S05]  /*c480*/  BSYNC.RECONVERGENT B1 ;  /* 0x0000000000017941 */ /* 0x000fea0003800200 */
.L_x_24626:
        /* <DEDUP_REMOVED lines=42> */
.L_x_24630:
        /* <DEDUP_REMOVED lines=8> */
.L_x_24631:
[----:B------:R-:W-:Y:S05]  /*c7b0*/  BSYNC.RECONVERGENT B1 ;  /* 0x0000000000017941 */ /* 0x000fea0003800200 */
.L_x_24629:
        /* <DEDUP_REMOVED lines=42> */
.L_x_24633:
        /* <DEDUP_REMOVED lines=8> */
.L_x_24634:
[----:B------:R-:W-:Y:S05]  /*cae0*/  BSYNC.RECONVERGENT B1 ;  /* 0x0000000000017941 */ /* 0x000fea0003800200 */
.L_x_24632:
        /* <DEDUP_REMOVED lines=43> */
.L_x_24636:
        /* <DEDUP_REMOVED lines=8> */
.L_x_24637:
[----:B------:R-:W-:Y:S05]  /*ce20*/  BSYNC.RECONVERGENT B1 ;  /* 0x0000000000017941 */ /* 0x000fea0003800200 */
.L_x_24635:
        /* <DEDUP_REMOVED lines=44> */
.L_x_24639:
        /* <DEDUP_REMOVED lines=8> */
.L_x_24640:
[----:B------:R-:W-:Y:S05]  /*d170*/  BSYNC.RECONVERGENT B1 ;  /* 0x0000000000017941 */ /* 0x000fea0003800200 */
.L_x_24638:
        /* <DEDUP_REMOVED lines=43> */
.L_x_24642:
        /* <DEDUP_REMOVED lines=8> */
.L_x_24643:
[----:B------:R-:W-:Y:S05]  /*d4b0*/  BSYNC.RECONVERGENT B1 ;  /* 0x0000000000017941 */ /* 0x000fea0003800200 */
.L_x_24641:
        /* <DEDUP_REMOVED lines=21> */
.L_x_24619:
[----:B------:R-:W-:-:S07]  /*d610*/  IADD3 R31, PT, PT, R7, 0x3, RZ ;  /* 0x00000003071f7810 */ /* 0x000fce0007ffe0ff */
.L_x_24618:
        /* <DEDUP_REMOVED lines=31> */
.L_x_24648:
        /* <DEDUP_REMOVED lines=8> */
.L_x_24649:
[----:B------:R-:W-:Y:S05]  /*d890*/  BSYNC.RECONVERGENT B0 ;  /* 0x0000000000007941 */ /* 0x000fea0003800200 */
.L_x_24647:
        /* <DEDUP_REMOVED lines=43> */
.L_x_24651:
        /* <DEDUP_REMOVED lines=8> */
.L_x_24652:
[----:B------:R-:W-:Y:S05]  /*dbd0*/  BSYNC.RECONVERGENT B0 ;  /* 0x0000000000007941 */ /* 0x000fea0003800200 */
.L_x_24650:
        /* <DEDUP_REMOVED lines=44> */
.L_x_24654:
        /* <DEDUP_REMOVED lines=8> */
.L_x_24655:
[----:B------:R-:W-:Y:S05]  /*df20*/  BSYNC.RECONVERGENT B0 ;  /* 0x0000000000007941 */ /* 0x000fea0003800200 */
.L_x_24653:
        /* <DEDUP_REMOVED lines=44> */
.L_x_24657:
        /* <DEDUP_REMOVED lines=8> */
.L_x_24658:
[----:B------:R-:W-:Y:S05]  /*e270*/  BSYNC.RECONVERGENT B0 ;  /* 0x0000000000007941 */ /* 0x000fea0003800200 */
.L_x_24656:
        /* <DEDUP_REMOVED lines=17> */
.L_x_24646:
        /* <DEDUP_REMOVED lines=31> */
.L_x_24661:
        /* <DEDUP_REMOVED lines=8> */
.L_x_24662:
[----:B------:R-:W-:Y:S05]  /*e600*/  BSYNC.RECONVERGENT B0 ;  /* 0x0000000000007941 */ /* 0x000fea0003800200 */
.L_x_24660:
        /* <DEDUP_REMOVED lines=43> */
.L_x_24664:
        /* <DEDUP_REMOVED lines=8> */
.L_x_24665:
[----:B------:R-:W-:Y:S05]  /*e940*/  BSYNC.RECONVERGENT B0 ;  /* 0x0000000000007941 */ /* 0x000fea0003800200 */
.L_x_24663:
        /* <DEDUP_REMOVED lines=17> */
.L_x_24659:
        /* <DEDUP_REMOVED lines=31> */
.L_x_24667:
[----:B------:R-:W-:Y:S01]  /*ec50*/  IMAD.MOV.U32 R0, RZ, RZ, R2 ;  /* 0x000000ffff007224 */ /* 0x000fe200078e0002 */
[----:B------:R-:W-:Y:S01]  /*ec60*/  MOV R6, R3 ;  /* 0x0000000300067202 */ /* 0x000fe20000000f00 */
[----:B------:R-:W-:Y:S01]  /*ec70*/  IMAD.MOV.U32 R11, RZ, RZ, R17 ;  /* 0x000000ffff0b7224 */ /* 0x000fe200078e0011 */
[----:B------:R-:W-:-:S07]  /*ec80*/  MOV R10, 0xeca0 ;  /* 0x0000eca0000a7802 */ /* 0x000fce0000000f00 */
[----:B------:R-:W-:Y:S05]  /*ec90*/  CALL.REL.NOINC `($__internal_59_$__cuda_sm20_rem_s64) ;  /* 0x00000024004c7944 */ /* 0x000fea0003c00000 */
[----:B------:R-:W-:Y:S01]  /*eca0*/  MOV R2, R0 ;  /* 0x0000000000027202 */ /* 0x000fe20000000f00 */
[----:B------:R-:W-:-:S07]  /*ecb0*/  IMAD.MOV.U32 R3, RZ, RZ, R5 ;  /* 0x000000ffff037224 */ /* 0x000fce00078e0005 */
.L_x_24668:
[----:B------:R-:W-:Y:S05]  /*ecc0*/  BSYNC.RECONVERGENT B0 ;  /* 0x0000000000007941 */ /* 0x000fea0003800200 */
.L_x_24666:
[----:B------:R-:W0:Y:S02]  /*ecd0*/  LDC.64 R4, c[0x0][0x3b0] ;  /* 0x0000ec00ff047b82 */ /* 0x000e240000000a00 */
[----:B0-----:R-:W-:-:S06]  /*ece0*/  IMAD.WIDE.U32 R4, R31, 0x8, R4 ;  /* 0x000000081f047825 */ /* 0x001fcc00078e0004 */
[----:B------:R-:W2:Y:S02]  /*ecf0*/  LDG.E.64 R4, desc[UR36][R4.64] ;  /* 0x0000002404047981 */ /* 0x000ea4000c1e1b00 */
[----:B--2---:R-:W-:Y:S02]  /*ed00*/  IMAD R3, R3, R4, RZ ;  /* 0x0000000403037224 */ /* 0x004fe400078e02ff */
[----:B------:R-:W-:-:S04]  /*ed10*/  IMAD.WIDE.U32 R22, R4, R2, R22 ;  /* 0x0000000204167225 */ /* 0x000fc800078e0016 */
[----:B------:R-:W-:-:S05]  /*ed20*/  IMAD R3, R5, R2, R3 ;  /* 0x0000000205037224 */ /* 0x000fca00078e0203 */
[----:B------:R-:W-:-:S07]  /*ed30*/  IADD3 R23, PT, PT, R23, R3, RZ ;  /* 0x0000000317177210 */ /* 0x000fce0007ffe0ff */
.L_x_24645:
        /* <DEDUP_REMOVED lines=11> */
.L_x_24671:
        /* <DEDUP_REMOVED lines=21> */
.L_x_24670:
[----:B------:R-:W-:Y:S05]  /*ef40*/  BSYNC.RECONVERGENT B8 ;  /* 0x0000000000087941 */ /* 0x000fea0003800200 */
.L_x_24669:
[----:B------:R-:W-:-:S05]  /*ef50*/  IADD3 R18, P0, PT, R18, 0x4, RZ ;  /* 0x0000000412127810 */ /* 0x000fca0007f1e0ff */
[----:B------:R-:W-:Y:S01]  /*ef60*/  IMAD.X R19, RZ, RZ, R19, P0 ;  /* 0x000000ffff137224 */ /* 0x000fe200000e0613 */
[----:B------:R-:W-:-:S04]  /*ef70*/  ISETP.GE.U32.AND P0, PT, R18, R16, PT ;  /* 0x000000101200720c */ /* 0x000fc80003f06070 */
[----:B------:R-:W-:-:S13]  /*ef80*/  ISETP.GE.U32.AND.EX P0, PT, R19, R17, PT, P0 ;  /* 0x000000111300720c */ /* 0x000fda0003f06100 */
[----:B------:R-:W-:Y:S05]  /*ef90*/  @!P0 BRA `(.L_x_24671) ;  /* 0xfffffffc00948947 */ /* 0x000fea000383ffff */
.L_x_24611:
[----:B------:R-:W-:Y:S05]  /*efa0*/  BSYNC.RECONVERGENT B7 ;  /* 0x0000000000077941 */ /* 0x000fea0003800200 */
.L_x_24610:
[----:B------:R-:W-:Y:S05]  /*efb0*/  BRA `(.L_x_24672) ;  /* 0x0000001800a47947 */ /* 0x000fea0003800000 */
.L_x_24423:
        /* <DEDUP_REMOVED lines=23> */
.L_x_24676:
[----:B------:R-:W-:Y:S05]  /*f130*/  BSYNC.RECONVERGENT B8 ;  /* 0x0000000000087941 */ /* 0x000fea0003800200 */
.L_x_24675:
        /* <DEDUP_REMOVED lines=20> */
.L_x_24678:
[----:B------:R-:W-:Y:S05]  /*f280*/  BSYNC.RECONVERGENT B8 ;  /* 0x0000000000087941 */ /* 0x000fea0003800200 */
.L_x_24677:
        /* <DEDUP_REMOVED lines=23> */
.L_x_24680:
[----:B------:R-:W-:Y:S05]  /*f400*/  BSYNC.RECONVERGENT B8 ;  /* 0x0000000000087941 */ /* 0x000fea0003800200 */
.L_x_24679:
        /* <DEDUP_REMOVED lines=9> */
.L_x_24683:
        /* <DEDUP_REMOVED lines=21> */
.L_x_24682:
[----:B------:R-:W-:Y:S05]  /*f5f0*/  BSYNC.RECONVERGENT B8 ;  /* 0x0000000000087941 */ /* 0x000fea0003800200 */
.L_x_24681:
[----:B------:R-:W-:-:S04]  /*f600*/  IADD3 R18, P0, PT, R18, 0x4, RZ ;  /* 0x0000000412127810 */ /* 0x000fc80007f1e0ff */
[----:B------:R-:W-:Y:S02]  /*f610*/  IADD3.X R19, PT, PT, RZ, R19, RZ, P0, !PT ;  /* 0x00000013ff137210 */ /* 0x000fe400007fe4ff */
[----:B------:R-:W-:-:S04]  /*f620*/  ISETP.GE.U32.AND P0, PT, R18, R16, PT ;  /* 0x000000101200720c */ /* 0x000fc80003f06070 */
[----:B------:R-:W-:-:S13]  /*f630*/  ISETP.GE.U32.AND.EX P0, PT, R19, R17, PT, P0 ;  /* 0x000000111300720c */ /* 0x000fda0003f06100 */
[----:B------:R-:W-:Y:S05]  /*f640*/  @!P0 BRA `(.L_x_24683) ;  /* 0xfffffffc00948947 */ /* 0x000fea000383ffff */
.L_x_24674:
[----:B------:R-:W-:Y:S05]  /*f650*/  BSYNC.RECONVERGENT B7 ;  /* 0x0000000000077941 */ /* 0x000fea0003800200 */
.L_x_24673:
        /* <DEDUP_REMOVED lines=24> */
.L_x_24687:
[----:B------:R-:W-:Y:S05]  /*f7e0*/  BSYNC.RECONVERGENT B8 ;  /* 0x0000000000087941 */ /* 0x000fea0003800200 */
.L_x_24686:
        /* <DEDUP_REMOVED lines=20> */
.L_x_24689:
[----:B------:R-:W-:Y:S05]  /*f930*/  BSYNC.RECONVERGENT B8 ;  /* 0x0000000000087941 */ /* 0x000fea0003800200 */
.L_x_24688:
        /* <DEDUP_REMOVED lines=23> */
.L_x_24691:
[----:B------:R-:W-:Y:S05]  /*fab0*/  BSYNC.RECONVERGENT B8 ;  /* 0x0000000000087941 */ /* 0x000fea0003800200 */
.L_x_24690:
        /* <DEDUP_REMOVED lines=9> */
.L_x_24694:
        /* <DEDUP_REMOVED lines=21> */
.L_x_24693:
[----:B------:R-:W-:Y:S05]  /*fca0*/  BSYNC.RECONVERGENT B8 ;  /* 0x0000000000087941 */ /* 0x000fea0003800200 */
.L_x_24692:
[----:B------:R-:W-:-:S04]  /*fcb0*/  IADD3 R18, P0, PT, R18, 0x4, RZ ;  /* 0x0000000412127810 */ /* 0x000fc80007f1e0ff */
[----:B------:R-:W-:Y:S02]  /*fcc0*/  IADD3.X R19, PT, PT, RZ, R19, RZ, P0, !PT ;  /* 0x00000013ff137210 */ /* 0x000fe400007fe4ff */
[----:B------:R-:W-:-:S04]  /*fcd0*/  ISETP.GE.U32.AND P0, PT, R18, R16, PT ;  /* 0x000000101200720c */ /* 0x000fc80003f06070 */
[----:B------:R-:W-:-:S13]  /*fce0*/  ISETP.GE.U32.AND.EX P0, PT, R19, R17, PT, P0 ;  /* 0x000000111300720c */ /* 0x000fda0003f06100 */
[----:B------:R-:W-:Y:S05]  /*fcf0*/  @!P0 BRA `(.L_x_24694) ;  /* 0xfffffffc00948947 */ /* 0x000fea000383ffff */
.L_x_24685:
[----:B------:R-:W-:Y:S05]  /*fd00*/  BSYNC.RECONVERGENT B7 ;  /* 0x0000000000077941 */ /* 0x000fea0003800200 */
.L_x_24684:
        /* <DEDUP_REMOVED lines=24> */
.L_x_24698:
[----:B------:R-:W-:Y:S05]  /*fe90*/  BSYNC.RECONVERGENT B8 ;  /* 0x0000000000087941 */ /* 0x000fea0003800200 */
.L_x_24697:
        /* <DEDUP_REMOVED lines=20> */
.L_x_24700:
[----:B------:R-:W-:Y:S05]  /*ffe0*/  BSYNC.RECONVERGENT B8 ;  /* 0x0000000000087941 */ /* 0x000fea0003800200 */
.L_x_24699:
        /* <DEDUP_REMOVED lines=23> */
.L_x_24702:
[----:B------:R-:W-:Y:S05]  /*10160*/  BSYNC.RECONVERGENT B8 ;  /* 0x0000000000087941 */ /* 0x000fea0003800200 */
.L_x_24701:
        /* <DEDUP_REMOVED lines=9> */
.L_x_24705:
        /* <DEDUP_REMOVED lines=21> */
.L_x_24704:
[----:B------:R-:W-:Y:S05]  /*10350*/  BSYNC.RECONVERGENT B8 ;  /* 0x0000000000087941 */ /* 0x000fea0003800200 */
.L_x_24703:
[----:B------:R-:W-:-:S04]  /*10360*/  IADD3 R18, P0, PT, R18, 0x4, RZ ;  /* 0x0000000412127810 */ /* 0x000fc80007f1e0ff */
[----:B------:R-:W-:Y:S02]  /*10370*/  IADD3.X R19, PT, PT, RZ, R19, RZ, P0, !PT ;  /* 0x00000013ff137210 */ /* 0x000fe400007fe4ff */
[----:B------:R-:W-:-:S04]  /*10380*/  ISETP.GE.U32.AND P0, PT, R18, R16, PT ;  /* 0x000000101200720c */ /* 0x000fc80003f06070 */
[----:B------:R-:W-:-:S13]  /*10390*/  ISETP.GE.U32.AND.EX P0, PT, R19, R17, PT, P0 ;  /* 0x000000111300720c */ /* 0x000fda0003f06100 */
[----:B------:R-:W-:Y:S05]  /*103a0*/  @!P0 BRA `(.L_x_24705) ;  /* 0xfffffffc00948947 */ /* 0x000fea000383ffff */
.L_x_24696:
[----:B------:R-:W-:Y:S05]  /*103b0*/  BSYNC.RECONVERGENT B7 ;  /* 0x0000000000077941 */ /* 0x000fea0003800200 */
.L_x_24695:
        /* <DEDUP_REMOVED lines=23> */
.L_x_24707:
[----:B------:R-:W-:Y:S05]  /*10530*/  BSYNC.RECONVERGENT B7 ;  /* 0x0000000000077941 */ /* 0x000fea0003800200 */
.L_x_24706:
        /* <DEDUP_REMOVED lines=20> */
.L_x_24709:
[----:B------:R-:W-:Y:S05]  /*10680*/  BSYNC.RECONVERGENT B7 ;  /* 0x0000000000077941 */ /* 0x000fea0003800200 */
.L_x_24708:
        /* <DEDUP_REMOVED lines=23> */
.L_x_24711:
[----:B------:R-:W-:Y:S05]  /*10800*/  BSYNC.RECONVERGENT B7 ;  /* 0x0000000000077941 */ /* 0x000fea0003800200 */
.L_x_24710:
        /* <DEDUP_REMOVED lines=9> */
.L_x_24714:
        /* <DEDUP_REMOVED lines=21> */
.L_x_24713:
[----:B------:R-:W-:Y:S05]  /*109f0*/  BSYNC.RECONVERGENT B7 ;  /* 0x0000000000077941 */ /* 0x000fea0003800200 */
.L_x_24712:
[----:B------:R-:W-:-:S04]  /*10a00*/  IADD3 R18, P0, PT, R18, 0x4, RZ ;  /* 0x0000000412127810 */ /* 0x000fc80007f1e0ff */
[----:B------:R-:W-:Y:S02]  /*10a10*/  IADD3.X R19, PT, PT, RZ, R19, RZ, P0, !PT ;  /* 0x00000013ff137210 */ /* 0x000fe400007fe4ff */
[----:B------:R-:W-:-:S04]  /*10a20*/  ISETP.GE.U32.AND P0, PT, R18, R16, PT ;  /* 0x000000101200720c */ /* 0x000fc80003f06070 */
[----:B------:R-:W-:-:S13]  /*10a30*/  ISETP.GE.U32.AND.EX P0, PT, R19, R17, PT, P0 ;  /* 0x000000111300720c */ /* 0x000fda0003f06100 */
[----:B------:R-:W-:Y:S05]  /*10a40*/  @!P0 BRA `(.L_x_24714) ;  /* 0xfffffffc00948947 */ /* 0x000fea000383ffff */
.L_x_24672:
[----:B------:R-:W-:Y:S05]  /*10a50*/  BSYNC.RECONVERGENT B6 ;  /* 0x0000000000067941 */ /* 0x000fea0003800200 */
.L_x_24422:
        /* <DEDUP_REMOVED lines=17> */
.L_x_24717:
[----:B------:R-:W-:Y:S05]  /*10b70*/  BSYNC.RELIABLE B1 ;  /* 0x0000000000017941 */ /* 0x000fea0003800100 */
.L_x_24716:
[----:B------:R-:W-:-:S13]  /*10b80*/  ISETP.GE.AND P0, PT, R32, R51, PT ;  /* 0x000000332000720c */ /* 0x000fda0003f06270 */
[----:B0-----:R-:W0:Y:S01]  /*10b90*/  @!P0 LDC.64 R2, c[0x0][0x3c8] ;  /* 0x0000f200ff028b82 */ /* 0x001e220000000a00 */
[----:B------:R-:W-:Y:S02]  /*10ba0*/  @!P0 LEA R5, R52, R32, 0x9 ;  /* 0x0000002034058211 */ /* 0x000fe400078e48ff */
[----:B------:R-:W-:-:S03]  /*10bb0*/  @!P0 IADD3 R32, PT, PT, R32, 0x80, RZ ;  /* 0x0000008020208810 */ /* 0x000fc60007ffe0ff */
[----:B0-----:R-:W-:-:S05]  /*10bc0*/  @!P0 IMAD.WIDE.U32 R2, R5, 0x4, R2 ;  /* 0x0000000405028825 */ /* 0x001fca00078e0002 */
[----:B------:R1:W-:Y:S02]  /*10bd0*/  @!P0 STG.E desc[UR36][R2.64], RZ ;  /* 0x000000ff02008986 */ /* 0x0003e4000c101924 */
.L_x_24718:
[----:B------:R-:W-:Y:S05]  /*10be0*/  BSYNC.RECONVERGENT B0 ;  /* 0x0000000000007941 */ /* 0x000fea0003800200 */
.L_x_24715:
[----:B------:R-:W-:-:S13]  /*10bf0*/  ISETP.GE.AND P0, PT, R32, R51, PT ;  /* 0x000000332000720c */ /* 0x000fda0003f06270 */
[----:B------:R-:W-:Y:S05]  /*10c00*/  @P0 EXIT ;  /* 0x000000000000094d */ /* 0x000fea0003800000 */
[----:B01----:R-:W0:Y:S01]  /*10c10*/  LDC.64 R2, c[0x0][0x3c8] ;  /* 0x0000f200ff027b82 */ /* 0x003e220000000a00 */
[----:B------:R-:W-:-:S04]  /*10c20*/  IMAD R5, R52, 0x200, R32 ;  /* 0x0000020034057824 */ /* 0x000fc800078e0220 */
[----:B0-----:R-:W-:-:S05]  /*10c30*/  IMAD.WIDE.U32 R2, R5, 0x4, R2 ;  /* 0x0000000405027825 */ /* 0x001fca00078e0002 */
[----:B------:R-:W-:Y:S01]  /*10c40*/  STG.E desc[UR36][R2.64], RZ ;  /* 0x000000ff02007986 */ /* 0x000fe2000c101924 */
[----:B------:R-:W-:Y:S05]  /*10c50*/  EXIT ;  /* 0x000000000000794d */ /* 0x000fea0003800000 */
        .weak           $__internal_58_$__cuda_sm20_div_s64
        .type           $__internal_58_$__cuda_sm20_div_s64,@function
        .size           $__internal_58_$__cuda_sm20_div_s64,($__internal_59_$__cuda_sm20_rem_s64 - $__internal_58_$__cuda_sm20_div_s64)
$__internal_58_$__cuda_sm20_div_s64:
        /* <DEDUP_REMOVED lines=86> */
[----:B------:R-:W-:Y:S06]  /*111c0*/  RET.REL.NODEC R4 `(_ZN2at6native27unrolled_elementwise_kernelIZZZNS0_67_GLOBAL__N__bb565c37_34_ValidateCompressedIndicesKernel_cu_33a4b88b42_validate_compressed_sparse_indices_kernelILNS2_8CDimNameE0ENS2_18CUDAKernelLauncherENS2_14EmptyVecKernelENS2_8DummyVecELm0EEEvRKNS_6TensorESA_lllENKUlvE1_clEvENKUlvE_clEvEUliiiiiE_St5arrayIPcLm6EELi4E23TrivialOffsetCalculatorILi5EjESH_ILi1EjENS0_6memory15LoadWithoutCastENSK_16StoreWithoutCastEEEviT_T0_T2_T3_T4_T5_) ;  /* 0xfffffeec048c7950 */ /* 0x000fec0003c3ffff */
        .weak           $__internal_59_$__cuda_sm20_rem_s64
        .type           $__internal_59_$__cuda_sm20_rem_s64,@function
        .size           $__internal_59_$__cuda_sm20_rem_s64,(.L_x_34687 - $__internal_59_$__cuda_sm20_rem_s64)
$__internal_59_$__cuda_sm20_rem_s64:
        /* <DEDUP_REMOVED lines=80> */
[----:B------:R-:W-:Y:S06]  /*116d0*/  RET.REL.NODEC R2 `(_ZN2at6native27unrolled_elementwise_kernelIZZZNS0_67_GLOBAL__N__bb565c37_34_ValidateCompressedIndicesKernel_cu_33a4b88b42_validate_compressed_sparse_indices_kernelILNS2_8CDimNameE0ENS2_18CUDAKernelLauncherENS2_14EmptyVecKernelENS2_8DummyVecELm0EEEvRKNS_6TensorESA_lllENKUlvE1_clEvENKUlvE_clEvEUliiiiiE_St5arrayIPcLm6EELi4E23TrivialOffsetCalculatorILi5EjESH_ILi1EjENS0_6memory15LoadWithoutCastENSK_16StoreWithoutCastEEEviT_T0_T2_T3_T4_T5_) ;  /* 0xfffffee802487950 */ /* 0x000fec0003c3ffff */
.L_x_24719:
        /* <DEDUP_REMOVED lines=10> */
.L_x_34687:


//--------------------- .text._ZN2at6native29vectorized_elementwise_kernelILi2EZZZNS0_67_GLOBAL__N__bb565c37_34_ValidateCompressedIndicesKernel_cu_33a4b88b42_validate_compressed_sparse_indices_kernelILNS2_8CDimNameE0ENS2_18CUDAKernelLauncherENS2_14EmptyVecKernelENS2_8DummyVecELm0EEEvRKNS_6TensorESA_lllENKUlvE1_clEvENKUlvE_clEvEUliiiiiE_St5arrayIPcLm6EEEEviT0_T1_ --------------------------
	.section	.text._ZN2at6native29vectorized_elementwise_kernelILi2EZZZNS0_67_GLOBAL__N__bb565c37_34_ValidateCompressedIndicesKernel_cu_33a4b88b42_validate_compressed_sparse_indices_kernelILNS2_8CDimNameE0ENS2_18CUDAKernelLauncherENS2_14EmptyVecKernelENS2_8DummyVecELm0EEEvRKNS_6TensorESA_lllENKUlvE1_clEvENKUlvE_clEvEUliiiiiE_St5arrayIPcLm6EEEEviT0_T1_,"ax",@progbits
	.align	128
        .global         _ZN2at6native29vectorized_elementwise_kernelILi2EZZZNS0_67_GLOBAL__N__bb565c37_34_ValidateCompressedIndicesKernel_cu_33a4b88b42_validate_compressed_sparse_indices_kernelILNS2_8CDimNameE0ENS2_18CUDAKernelLauncherENS2_14EmptyVecKernelENS2_8DummyVecELm0EEEvRKNS_6TensorESA_lllENKUlvE1_clEvENKUlvE_clEvEUliiiiiE_St5arrayIPcLm6EEEEviT0_T1_
        .type           _ZN2at6native29vectorized_elementwise_kernelILi2EZZZNS0_67_GLOBAL__N__bb565c37_34_ValidateCompressedIndicesKernel_cu_33a4b88b42_validate_compressed_sparse_indices_kernelILNS2_8CDimNameE0ENS2_18CUDAKernelLauncherENS2_14EmptyVecKernelENS2_8DummyVecELm0EEEvRKNS_6TensorESA_lllENKUlvE1_clEvENKUlvE_clEvEUliiiiiE_St5arrayIPcLm6EEEEviT0_T1_,@function
        .size           _ZN2at6native29vectorized_elementwise_kernelILi2EZZZNS0_67_GLOBAL__N__bb565c37_34_ValidateCompressedIndicesKernel_cu_33a4b88b42_validate_compressed_sparse_indices_kernelILNS2_8CDimNameE0ENS2_18CUDAKernelLauncherENS2_14EmptyVecKernelENS2_8DummyVecELm0EEEvRKNS_6TensorESA_lllENKUlvE1_clEvENKUlvE_clEvEUliiiiiE_St5arrayIPcLm6EEEEviT0_T1_,(.L_x_34689 - _ZN2at6native29vectorized_elementwise_kernelILi2EZZZNS0_67_GLOBAL__N__bb565c37_34_ValidateCompressedIndicesKernel_cu_33a4b88b42_validate_compressed_sparse_indices_kernelILNS2_8CDimNameE0ENS2_18CUDAKernelLauncherENS2_14EmptyVecKernelENS2_8DummyVecELm0EEEvRKNS_6TensorESA_lllENKUlvE1_clEvENKUlvE_clEvEUliiiiiE_St5arrayIPcLm6EEEEviT0_T1_)
        .other          _ZN2at6native29vectorized_elementwise_kernelILi2EZZZNS0_67_GLOBAL__N__bb565c37_34_ValidateCompressedIndicesKernel_cu_33a4b88b42_validate_compressed_sparse_indices_kernelILNS2_8CDimNameE0ENS2_18CUDAKernelLauncherENS2_14EmptyVecKernelENS2_8DummyVecELm0EEEvRKNS_6TensorESA_lllENKUlvE1_clEvENKUlvE_clEvEUliiiiiE_St5arrayIPcLm6EEEEviT0_T1_,@"STO_CUDA_ENTRY STV_DEFAULT"
_ZN2at6native29vectorized_elementwise_kernelILi2EZZZNS0_67_GLOBAL__N__bb565c37_34_ValidateCompressedIndicesKernel_cu_33a4b88b42_validate_compressed_sparse_indices_kernelILNS2_8CDimNameE0ENS2_18CUDAKernelLauncherENS2_14EmptyVecKernelENS2_8DummyVecELm0EEEvRKNS_6TensorESA_lllENKUlvE1_clEvENKUlvE_clEvEUliiiiiE_St5arrayIPcLm6EEEEviT0_T1_:
.text._ZN2at6native29vectorized_elementwise_kernelILi2EZZZNS0_67_GLOBAL__N__bb565c37_34_ValidateCompressedIndicesKernel_cu_33a4b88b42_validate_compressed_sparse_indices_kernelILNS2_8CDimNameE0ENS2_18CUDAKernelLauncherENS2_14EmptyVecKernelENS2_8DummyVecELm0EEEvRKNS_6TensorESA_lllENKUlvE1_clEvENKUlvE_clEvEUliiiiiE_St5arrayIPcLm6EEEEviT0_T1_:
        /* <DEDUP_REMOVED lines=229> */
.L_x_24724:
[----:B------:R-:W-:Y:S05]  /*0e50*/  BSYNC.RECONVERGENT B7 ;  /* 0x0000000000077941 */ /* 0x000fea0003800200 */
.L_x_24723:
        /* <DEDUP_REMOVED lines=20> */
.L_x_24726:
[----:B------:R-:W-:Y:S05]  /*0fa0*/  BSYNC.RECONVERGENT B7 ;  /* 0x0000000000077941 */ /* 0x000fea0003800200 */
.L_x_24725:
        /* <DEDUP_REMOVED lines=23> */
.L_x_24728:
[----:B------:R-:W-:Y:S05]  /*1120*/  BSYNC.RECONVERGENT B7 ;  /* 0x0000000000077941 */ /* 0x000fea0003800200 */
.L_x_24727:
        /* <DEDUP_REMOVED lines=24> */
.L_x_24756:
        /* <DEDUP_REMOVED lines=28> */
.L_x_24733:
[----:B------:R-:W-:Y:S01]  /*1470*/  MOV R8, R12 ;  /* 0x0000000c00087202 */ /* 0x000fe20000000f00 */
[----:B------:R-:W-:Y:S01]  /*1480*/  IMAD.MOV.U32 R6, RZ, RZ, R20 ;  /* 0x000000ffff067224 */ /* 0x000fe200078e0014 */
[----:B------:R-:W-:Y:S02]  /*1490*/  MOV R5, R21 ;  /* 0x0000001500057202 */ /* 0x000fe40000000f00 */
[----:B------:R-:W-:-:S07]  /*14a0*/  MOV R0, 0x14c0 ;  /* 0x000014c000007802 */ /* 0x000fce0000000f00 */
[----:B------:R-:W-:Y:S05]  /*14b0*/  CALL.REL.NOINC `($__internal_60_$__cuda_sm20_div_s64) ;  /* 0x000003a400f47944 */ /* 0x000fea0003c00000 */
[----:B------:R-:W-:Y:S01]  /*14c0*/  IMAD.MOV.U32 R16, RZ, RZ, R6 ;  /* 0x000000ffff107224 */ /* 0x000fe200078e0006 */
[----:B------:R-:W-:-:S07]  /*14d0*/  MOV R17, R5 ;  /* 0x0000000500117202 */ /* 0x000fce0000000f00 */
.L_x_24734:
[----:B------:R-:W-:Y:S05]  /*14e0*/  BSYNC.RECONVERGENT B1 ;  /* 0x0000000000017941 */ /* 0x000fea0003800200 */
.L_x_24732:
        /* <DEDUP_REMOVED lines=44> */
.L_x_24736:
[----:B------:R-:W-:Y:S01]  /*17b0*/  MOV R8, R16 ;  /* 0x0000001000087202 */ /* 0x000fe20000000f00 */
[----:B------:R-:W-:Y:S01]  /*17c0*/  IMAD.MOV.U32 R7, RZ, RZ, R17 ;  /* 0x000000ffff077224 */ /* 0x000fe200078e0011 */
[----:B------:R-:W-:Y:S01]  /*17d0*/  MOV R6, R18 ;  /* 0x0000001200067202 */ /* 0x000fe20000000f00 */
[----:B------:R-:W-:Y:S01]  /*17e0*/  IMAD.MOV.U32 R5, RZ, RZ, R19 ;  /* 0x000000ffff057224 */ /* 0x000fe200078e0013 */
[----:B------:R-:W-:-:S07]  /*17f0*/  MOV R0, 0x1810 ;  /* 0x0000181000007802 */ /* 0x000fce0000000f00 */
[----:B------:R-:W-:Y:S05]  /*1800*/  CALL.REL.NOINC `($__internal_60_$__cuda_sm20_div_s64) ;  /* 0x000003a400207944 */ /* 0x000fea0003c00000 */
[----:B------:R-:W-:Y:S01]  /*1810*/  MOV R20, R6 ;  /* 0x0000000600147202 */ /* 0x000fe20000000f00 */
[----:B------:R-:W-:-:S07]  /*1820*/  IMAD.MOV.U32 R21, RZ, RZ, R5 ;  /* 0x000000ffff157224 */ /* 0x000fce00078e0005 */
.L_x_24737:
[----:B------:R-:W-:Y:S05]  /*1830*/  BSYNC.RECONVERGENT B1 ;  /* 0x0000000000017941 */ /* 0x000fea0003800200 */
.L_x_24735:
        /* <DEDUP_REMOVED lines=44> */
.L_x_24739:
[----:B------:R-:W-:Y:S01]  /*1b00*/  IMAD.MOV.U32 R8, RZ, RZ, R20 ;  /* 0x000000ffff087224 */ /* 0x000fe200078e0014 */
[----:B------:R-:W-:Y:S01]  /*1b10*/  MOV R7, R21 ;  /* 0x0000001500077202 */ /* 0x000fe20000000f00 */
[----:B------:R-:W-:Y:S01]  /*1b20*/  IMAD.MOV.U32 R6, RZ, RZ, R12 ;  /* 0x000000ffff067224 */ /* 0x000fe200078e000c */
[----:B------:R-:W-:Y:S02]  /*1b30*/  MOV R5, R13 ;  /* 0x0000000d00057202 */ /* 0x000fe40000000f00 */
[----:B------:R-:W-:-:S07]  /*1b40*/  MOV R0, 0x1b60 ;  /* 0x00001b6000007802 */ /* 0x000fce0000000f00 */
[----:B------:R-:W-:Y:S05]  /*1b50*/  CALL.REL.NOINC `($__internal_60_$__cuda_sm20_div_s64) ;  /* 0x000003a0004c7944 */ /* 0x000fea0003c00000 */
[----:B------:R-:W-:Y:S01]  /*1b60*/  IMAD.MOV.U32 R18, RZ, RZ, R6 ;  /* 0x000000ffff127224 */ /* 0x000fe200078e0006 */
[----:B------:R-:W-:-:S07]  /*1b70*/  MOV R19, R5 ;  /* 0x0000000500137202 */ /* 0x000fce0000000f00 */
.L_x_24740:
[----:B------:R-:W-:Y:S05]  /*1b80*/  BSYNC.RECONVERGENT B1 ;  /* 0x0000000000017941 */ /* 0x000fea0003800200 */
.L_x_24738:
        /* <DEDUP_REMOVED lines=43> */
.L_x_24742:
        /* <DEDUP_REMOVED lines=8> */
.L_x_24743:
[----:B------:R-:W-:Y:S05]  /*1ec0*/  BSYNC.RECONVERGENT B1 ;  /* 0x0000000000017941 */ /* 0x000fea0003800200 */
.L_x_24741:
        /* <DEDUP_REMOVED lines=44> */
.L_x_24745:
        /* <DEDUP_REMOVED lines=8> */
.L_x_24746:
[----:B------:R-:W-:Y:S05]  /*2210*/  BSYNC.RECONVERGENT B1 ;  /* 0x0000000000017941 */ /* 0x000fea0003800200 */
.L_x_24744:
        /* <DEDUP_REMOVED lines=44> */
.L_x_24748:
        /* <DEDUP_REMOVED lines=8> */
.L_x_24749:
[----:B------:R-:W-:Y:S05]  /*2560*/  BSYNC.RECONVERGENT B1 ;  /* 0x0000000000017941 */ /* 0x000fea0003800200 */
.L_x_24747:
        /* <DEDUP_REMOVED lines=44> */
.L_x_24751:
        /* <DEDUP_REMOVED lines=8> */
.L_x_24752:
[----:B------:R-:W-:Y:S05]  /*28b0*/  BSYNC.RECONVERGENT B1 ;  /* 0x0000000000017941 */ /* 0x000fea0003800200 */
.L_x_24750:
        /* <DEDUP_REMOVED lines=45> */
.L_x_24754:
        /* <DEDUP_REMOVED lines=8> */
.L_x_24755:
[----:B------:R-:W-:Y:S05]  /*2c10*/  BSYNC.RECONVERGENT B1 ;  /* 0x0000000000017941 */ /* 0x000fea0003800200 */
.L_x_24753:
        /* <DEDUP_REMOVED lines=22> */
.L_x_24731:
[----:B------:R-:W-:-:S07]  /*2d80*/  VIADD R4, R4, 0x3 ;  /* 0x0000000304047836 */ /* 0x000fce0000000000 */
.L_x_24730:
        /* <DEDUP_REMOVED lines=31> */
.L_x_24759:
[----:B------:R-:W-:Y:S01]  /*2f80*/  MOV R8, R12 ;  /* 0x0000000c00087202 */ /* 0x000fe20000000f00 */
[----:B------:R-:W-:Y:S01]  /*2f90*/  IMAD.MOV.U32 R6, RZ, RZ, R20 ;  /* 0x000000ffff067224 */ /* 0x000fe200078e0014 */
[----:B------:R-:W-:Y:S02]  /*2fa0*/  MOV R5, R21 ;  /* 0x0000001500057202 */ /* 0x000fe40000000f00 */
[----:B------:R-:W-:-:S07]  /*2fb0*/  MOV R0, 0x2fd0 ;  /* 0x00002fd000007802 */ /* 0x000fce0000000f00 */
[----:B------:R-:W-:Y:S05]  /*2fc0*/  CALL.REL.NOINC `($__internal_60_$__cuda_sm20_div_s64) ;  /* 0x0000038c00307944 */ /* 0x000fea0003c00000 */
[----:B------:R-:W-:Y:S01]  /*2fd0*/  IMAD.MOV.U32 R18, RZ, RZ, R6 ;  /* 0x000000ffff127224 */ /* 0x000fe200078e0006 */
[----:B------:R-:W-:-:S07]  /*2fe0*/  MOV R19, R5 ;  /* 0x0000000500137202 */ /* 0x000fce0000000f00 */
.L_x_24760:
[----:B------:R-:W-:Y:S05]  /*2ff0*/  BSYNC.RECONVERGENT B0 ;  /* 0x0000000000007941 */ /* 0x000fea0003800200 */
.L_x_24758:
        /* <DEDUP_REMOVED lines=44> */
.L_x_24762:
        /* <DEDUP_REMOVED lines=8> */
.L_x_24763:
[----:B------:R-:W-:Y:S05]  /*3340*/  BSYNC.RECONVERGENT B0 ;  /* 0x0000000000007941 */ /* 0x000fea0003800200 */
.L_x_24761:
        /* <DEDUP_REMOVED lines=44> */
.L_x_24765:
        /* <DEDUP_REMOVED lines=8> */
.L_x_24766:
[----:B------:R-:W-:Y:S05]  /*3690*/  BSYNC.RECONVERGENT B0 ;  /* 0x0000000000007941 */ /* 0x000fea0003800200 */
.L_x_24764:
        /* <DEDUP_REMOVED lines=44> */
.L_x_24768:
        /* <DEDUP_REMOVED lines=8> */
.L_x_24769:
[----:B------:R-:W-:Y:S05]  /*39e0*/  BSYNC.RECONVERGENT B0 ;  /* 0x0000000000007941 */ /* 0x000fea0003800200 */
.L_x_24767:
        /* <DEDUP_REMOVED lines=16> */
.L_x_24757:
        /* <DEDUP_REMOVED lines=31> */
.L_x_24772:
[----:B------:R-:W-:Y:S01]  /*3ce0*/  MOV R8, R12 ;  /* 0x0000000c00087202 */ /* 0x000fe20000000f00 */
[----:B------:R-:W-:Y:S01]  /*3cf0*/  IMAD.MOV.U32 R6, RZ, RZ, R20 ;  /* 0x000000ffff067224 */ /* 0x000fe200078e0014 */
[----:B------:R-:W-:Y:S02]  /*3d00*/  MOV R5, R21 ;  /* 0x0000001500057202 */ /* 0x000fe40000000f00 */
[----:B------:R-:W-:-:S07]  /*3d10*/  MOV R0, 0x3d30 ;  /* 0x00003d3000007802 */ /* 0x000fce0000000f00 */
[----:B------:R-:W-:Y:S05]  /*3d20*/  CALL.REL.NOINC `($__internal_60_$__cuda_sm20_div_s64) ;  /* 0x0000037c00d87944 */ /* 0x000fea0003c00000 */
[----:B------:R-:W-:Y:S01]  /*3d30*/  IMAD.MOV.U32 R16, RZ, RZ, R6 ;  /* 0x000000ffff107224 */ /* 0x000fe200078e0006 */
[----:B------:R-:W-:-:S07]  /*3d40*/  MOV R17, R5 ;  /* 0x0000000500117202 */ /* 0x000fce0000000f00 */
.L_x_24773:
[----:B------:R-:W-:Y:S05]  /*3d50*/  BSYNC.RECONVERGENT B0 ;  /* 0x0000000000007941 */ /* 0x000fea0003800200 */
.L_x_24771:
        /* <DEDUP_REMOVED lines=44> */
.L_x_24775:
        /* <DEDUP_REMOVED lines=8> */
.L_x_24776:
[----:B------:R-:W-:Y:S05]  /*40a0*/  BSYNC.RECONVERGENT B0 ;  /* 0x0000000000007941 */ /* 0x000fea0003800200 */
.L_x_24774:
        /* <DEDUP_REMOVED lines=16> */
.L_x_24770:
        /* <DEDUP_REMOVED lines=31> */
.L_x_24778:
[----:B------:R-:W-:Y:S01]  /*43a0*/  MOV R3, R8 ;  /* 0x0000000800037202 */ /* 0x000fe20000000f00 */
[----:B------:R-:W-:Y:S01]  /*43b0*/  IMAD.MOV.U32 R0, RZ, RZ, R9 ;  /* 0x000000ffff007224 */ /* 0x000fe200078e0009 */
[----:B------:R-:W-:Y:S01]  /*43c0*/  MOV R25, R12 ;  /* 0x0000000c00197202 */ /* 0x000fe20000000f00 */
[----:B------:R-:W-:Y:S01]  /*43d0*/  IMAD.MOV.U32 R14, RZ, RZ, R7 ;  /* 0x000000ffff0e7224 */ /* 0x000fe200078e0007 */
[----:B------:R-:W-:-:S07]  /*43e0*/  MOV R5, 0x4400 ;  /* 0x0000440000057802 */ /* 0x000fce0000000f00 */
[----:B------:R-:W-:Y:S05]  /*43f0*/  CALL.REL.NOINC `($__internal_61_$__cuda_sm20_rem_s64) ;  /* 0x0000037c00807944 */ /* 0x000fea0003c00000 */
[----:B------:R-:W-:Y:S01]  /*4400*/  MOV R6, R0 ;  /* 0x0000000000067202 */ /* 0x000fe20000000f00 */
[----:B------:R-:W-:-:S07]  /*4410*/  IMAD.MOV.U32 R7, RZ, RZ, R3 ;  /* 0x000000ffff077224 */ /* 0x000fce00078e0003 */
.L_x_24779:
[----:B------:R-:W-:Y:S05]  /*4420*/  BSYNC.RECONVERGENT B0 ;  /* 0x0000000000007941 */ /* 0x000fea0003800200 */
.L_x_24777:
        /* <DEDUP_REMOVED lines=10> */
.L_x_24729:
        /* <DEDUP_REMOVED lines=11> */
.L_x_24782:
        /* <DEDUP_REMOVED lines=21> */
.L_x_24781:
[----:B------:R-:W-:Y:S05]  /*46d0*/  BSYNC.RECONVERGENT B7 ;  /* 0x0000000000077941 */ /* 0x000fea0003800200 */
.L_x_24780:
[----:B------:R-:W-:-:S04]  /*46e0*/  IADD3 R18, P0, PT, R18, 0x4, RZ ;  /* 0x0000000412127810 */ /* 0x000fc80007f1e0ff */
[----:B------:R-:W-:Y:S02]  /*46f0*/  IADD3.X R19, PT, PT, RZ, R19, RZ, P0, !PT ;  /* 0x00000013ff137210 */ /* 0x000fe400007fe4ff */
[----:B------:R-:W-:-:S04]  /*4700*/  ISETP.GE.U32.AND P0, PT, R18, R16, PT ;  /* 0x000000101200720c */ /* 0x000fc80003f06070 */
[----:B------:R-:W-:-:S13]  /*4710*/  ISETP.GE.U32.AND.EX P0, PT, R19, R17, PT, P0 ;  /* 0x000000111300720c */ /* 0x000fda0003f06100 */
[----:B------:R-:W-:Y:S05]  /*4720*/  @!P0 BRA `(.L_x_24782) ;  /* 0xfffffffc00948947 */ /* 0x000fea000383ffff */
.L_x_24722:
[----:B------:R-:W-:Y:S05]  /*4730*/  BSYNC.RECONVERGENT B6 ;  /* 0x0000000000067941 */ /* 0x000fea0003800200 */
.L_x_24721:
        /* <DEDUP_REMOVED lines=24> */
.L_x_24786:
[----:B------:R-:W-:Y:S05]  /*48c0*/  BSYNC.RECONVERGENT B7 ;  /* 0x0000000000077941 */ /* 0x000fea0003800200 */
.L_x_24785:
        /* <DEDUP_REMOVED lines=20> */
.L_x_24788:
[----:B------:R-:W-:Y:S05]  /*4a10*/  BSYNC.RECONVERGENT B7 ;  /* 0x0000000000077941 */ /* 0x000fea0003800200 */
.L_x_24787:
        /* <DEDUP_REMOVED lines=23> */
.L_x_24790:
[----:B------:R-:W-:Y:S05]  /*4b90*/  BSYNC.RECONVERGENT B7 ;  /* 0x0000000000077941 */ /* 0x000fea0003800200 */
.L_x_24789:
        /* <DEDUP_REMOVED lines=24> */
.L_x_24818:
        /* <DEDUP_REMOVED lines=28> */
.L_x_24795:
[----:B------:R-:W-:Y:S01]  /*4ee0*/  MOV R8, R12 ;  /* 0x0000000c00087202 */ /* 0x000fe20000000f00 */
[----:B------:R-:W-:Y:S01]  /*4ef0*/  IMAD.MOV.U32 R6, RZ, RZ, R20 ;  /* 0x000000ffff067224 */ /* 0x000fe200078e0014 */
[----:B------:R-:W-:Y:S02]  /*4f00*/  MOV R5, R21 ;  /* 0x0000001500057202 */ /* 0x000fe40000000f00 */
[----:B------:R-:W-:-:S07]  /*4f10*/  MOV R0, 0x4f30 ;  /* 0x00004f3000007802 */ /* 0x000fce0000000f00 */
[----:B------:R-:W-:Y:S05]  /*4f20*/  CALL.REL.NOINC `($__internal_60_$__cuda_sm20_div_s64) ;  /* 0x0000036c00587944 */ /* 0x000fea0003c00000 */
[----:B------:R-:W-:Y:S01]  /*4f30*/  IMAD.MOV.U32 R16, RZ, RZ, R6 ;  /* 0x000000ffff107224 */ /* 0x000fe200078e0006 */
[----:B------:R-:W-:-:S07]  /*4f40*/  MOV R17, R5 ;  /* 0x0000000500117202 */ /* 0x000fce0000000f00 */
.L_x_24796:
[----:B------:R-:W-:Y:S05]  /*4f50*/  BSYNC.RECONVERGENT B1 ;  /* 0x0000000000017941 */ /* 0x000fea0003800200 */
.L_x_24794:
        /* <DEDUP_REMOVED lines=44> */
.L_x_24798:
        /* <DEDUP_REMOVED lines=8> */
.L_x_24799:
[----:B------:R-:W-:Y:S05]  /*52a0*/  BSYNC.RECONVERGENT B1 ;  /* 0x0000000000017941 */ /* 0x000fea0003800200 */
.L_x_24797:
        /* <DEDUP_REMOVED lines=44> */
.L_x_24801:
        /* <DEDUP_REMOVED lines=8> */
.L_x_24802:
[----:B------:R-:W-:Y:S05]  /*55f0*/  BSYNC.RECONVERGENT B1 ;  /* 0x0000000000017941 */ /* 0x000fea0003800200 */
.L_x_24800:
        /* <DEDUP_REMOVED lines=43> */
.L_x_24804:
        /* <DEDUP_REMOVED lines=8> */
.L_x_24805:
[----:B------:R-:W-:Y:S05]  /*5930*/  BSYNC.RECONVERGENT B1 ;  /* 0x0000000000017941 */ /* 0x000fea0003800200 */
.L_x_24803:
        /* <DEDUP_REMOVED lines=44> */
.L_x_24807:
        /* <DEDUP_REMOVED lines=8> */
.L_x_24808:
[----:B------:R-:W-:Y:S05]  /*5c80*/  BSYNC.RECONVERGENT B1 ;  /* 0x0000000000017941 */ /* 0x000fea0003800200 */
.L_x_24806:
        /* <DEDUP_REMOVED lines=44> */
.L_x_24810:
        /* <DEDUP_REMOVED lines=8> */
.L_x_24811:
[----:B------:R-:W-:Y:S05]  /*5fd0*/  BSYNC.RECONVERGENT B1 ;  /* 0x0000000000017941 */ /* 0x000fea0003800200 */
.L_x_24809:
        /* <DEDUP_REMOVED lines=44> */
.L_x_24813:
        /* <DEDUP_REMOVED lines=8> */
.L_x_24814:
[----:B------:R-:W-:Y:S05]  /*6320*/  BSYNC.RECONVERGENT B1 ;  /* 0x0000000000017941 */ /* 0x000fea0003800200 */
.L_x_24812:
        /* <DEDUP_REMOVED lines=45> */
.L_x_24816:
        /* <DEDUP_REMOVED lines=8> */
.L_x_24817:
[----:B------:R-:W-:Y:S05]  /*6680*/  BSYNC.RECONVERGENT B1 ;  /* 0x0000000000017941 */ /* 0x000fea0003800200 */
.L_x_24815:
        /* <DEDUP_REMOVED lines=22> */
.L_x_24793:
[----:B------:R-:W-:-:S07]  /*67f0*/  VIADD R4, R4, 0x3 ;  /* 0x0000000304047836 */ /* 0x000fce0000000000 */
.L_x_24792:
        /* <DEDUP_REMOVED lines=31> */
.L_x_24821:
[----:B------:R-:W-:Y:S01]  /*69f0*/  MOV R8, R12 ;  /* 0x0000000c00087202 */ /* 0x000fe20000000f00 */
[----:B------:R-:W-:Y:S01]  /*6a00*/  IMAD.MOV.U32 R6, RZ, RZ, R20 ;  /* 0x000000ffff067224 */ /* 0x000fe200078e0014 */
[----:B------:R-:W-:Y:S02]  /*6a10*/  MOV R5, R21 ;  /* 0x0000001500057202 */ /* 0x000fe40000000f00 */
[----:B------:R-:W-:-:S07]  /*6a20*/  MOV R0, 0x6a40 ;  /* 0x00006a4000007802 */ /* 0x000fce0000000f00 */
[----:B------:R-:W-:Y:S05]  /*6a30*/  CALL.REL.NOINC `($__internal_60_$__cuda_sm20_div_s64) ;  /* 0x0000035000947944 */ /* 0x000fea0003c00000 */
[----:B------:R-:W-:Y:S01]  /*6a40*/  IMAD.MOV.U32 R18, RZ, RZ, R6 ;  /* 0x000000ffff127224 */ /* 0x000fe200078e0006 */
[----:B------:R-:W-:-:S07]  /*6a50*/  MOV R19, R5 ;  /* 0x0000000500137202 */ /* 0x000fce0000000f00 */
.L_x_24822:
[----:B------:R-:W-:Y:S05]  /*6a60*/  BSYNC.RECONVERGENT B0 ;  /* 0x0000000000007941 */ /* 0x000fea0003800200 */
.L_x_24820:
        /* <DEDUP_REMOVED lines=44> */
.L_x_24824:
        /* <DEDUP_REMOVED lines=8> */
.L_x_24825:
[----:B------:R-:W-:Y:S05]  /*6db0*/  BSYNC.RECONVERGENT B0 ;  /* 0x0000000000007941 */ /* 0x000fea0003800200 */
.L_x_24823:
        /* <DEDUP_REMOVED lines=44> */
.L_x_24827:
        /* <DEDUP_REMOVED lines=8> */
.L_x_24828:
[----:B------:R-:W-:Y:S05]  /*7100*/  BSYNC.RECONVERGENT B0 ;  /* 0x0000000000007941 */ /* 0x000fea0003800200 */
.L_x_24826:
        /* <DEDUP_REMOVED lines=44> */
.L_x_24830:
        /* <DEDUP_REMOVED lines=8> */
.L_x_24831:
[----:B------:R-:W-:Y:S05]  /*7450*/  BSYNC.RECONVERGENT B0 ;  /* 0x0000000000007941 */ /* 0x000fea0003800200 */
.L_x_24829:
        /* <DEDUP_REMOVED lines=16> */
.L_x_24819:
        /* <DEDUP_REMOVED lines=31> */
.L_x_24834:
[----:B------:R-:W-:Y:S01]  /*7750*/  MOV R8, R12 ;  /* 0x0000000c00087202 */ /* 0x000fe20000000f00 */
[----:B------:R-:W-:Y:S01]  /*7760*/  IMAD.MOV.U32 R6, RZ, RZ, R20 ;  /* 0x000000ffff067224 */ /* 0x000fe200078e0014 */
[----:B------:R-:W-:Y:S02]  /*7770*/  MOV R5, R21 ;  /* 0x0000001500057202 */ /* 0x000fe40000000f00 */
[----:B------:R-:W-:-:S07]  /*7780*/  MOV R0, 0x77a0 ;  /* 0x000077a000007802 */ /* 0x000fce0000000f00 */
[----:B------:R-:W-:Y:S05]  /*7790*/  CALL.REL.NOINC `($__internal_60_$__cuda_sm20_div_s64) ;  /* 0x00000344003c7944 */ /* 0x000fea0003c00000 */
[----:B------:R-:W-:Y:S01]  /*77a0*/  IMAD.MOV.U32 R16, RZ, RZ, R6 ;  /* 0x000000ffff107224 */ /* 0x000fe200078e0006 */
[----:B------:R-:W-:-:S07]  /*77b0*/  MOV R17, R5 ;  /* 0x0000000500117202 */ /* 0x000fce0000000f00 */
.L_x_24835:
[----:B------:R-:W-:Y:S05]  /*77c0*/  BSYNC.RECONVERGENT B0 ;  /* 0x0000000000007941 */ /* 0x000fea0003800200 */
.L_x_24833:
        /* <DEDUP_REMOVED lines=44> */
.L_x_24837:
        /* <DEDUP_REMOVED lines=8> */
.L_x_24838:
[----:B------:R-:W-:Y:S05]  /*7b10*/  BSYNC.RECONVERGENT B0 ;  /* 0x0000000000007941 */ /* 0x000fea0003800200 */
.L_x_24836:
        /* <DEDUP_REMOVED lines=16> */
.L_x_24832:
        /* <DEDUP_REMOVED lines=31> */
.L_x_24840:
        /* <DEDUP_REMOVED lines=8> */
.L_x_24841:
[----:B------:R-:W-:Y:S05]  /*7e90*/  BSYNC.RECONVERGENT B0 ;  /* 0x0000000000007941 */ /* 0x000fea0003800200 */
.L_x_24839:
        /* <DEDUP_REMOVED lines=10> */
.L_x_24791:
        /* <DEDUP_REMOVED lines=11> */
.L_x_24844:
        /* <DEDUP_REMOVED lines=21> */
.L_x_24843:
[----:B------:R-:W-:Y:S05]  /*8140*/  BSYNC.RECONVERGENT B7 ;  /* 0x0000000000077941 */ /* 0x000fea0003800200 */
.L_x_24842:
[----:B------:R-:W-:-:S04]  /*8150*/  IADD3 R18, P0, PT, R18, 0x4, RZ ;  /* 0x0000000412127810 */ /* 0x000fc80007f1e0ff */
[----:B------:R-:W-:Y:S02]  /*8160*/  IADD3.X R19, PT, PT, RZ, R19, RZ, P0, !PT ;  /* 0x00000013ff137210 */ /* 0x000fe400007fe4ff */
[----:B------:R-:W-:-:S04]  /*8170*/  ISETP.GE.U32.AND P0, PT, R18, R16, PT ;  /* 0x000000101200720c */ /* 0x000fc80003f06070 */
[----:B------:R-:W-:-:S13]  /*8180*/  ISETP.GE.U32.AND.EX P0, PT, R19, R17, PT, P0 ;  /* 0x000000111300720c */ /* 0x000fda0003f06100 */
[----:B------:R-:W-:Y:S05]  /*8190*/  @!P0 BRA `(.L_x_24844) ;  /* 0xfffffffc00948947 */ /* 0x000fea000383ffff */
.L_x_24784:
[----:B------:R-:W-:Y:S05]  /*81a0*/  BSYNC.RECONVERGENT B6 ;  /* 0x0000000000067941 */ /* 0x000fea0003800200 */
.L_x_24783:
        /* <DEDUP_REMOVED lines=24> */
.L_x_24848:
[----:B------:R-:W-:Y:S05]  /*8330*/  BSYNC.RECONVERGENT B7 ;  /* 0x0000000000077941 */ /* 0x000fea0003800200 */
.L_x_24847:
        /* <DEDUP_REMOVED lines=20> */
.L_x_24850:
[----:B------:R-:W-:Y:S05]  /*8480*/  BSYNC.RECONVERGENT B7 ;  /* 0x0000000000077941 */ /* 0x000fea0003800200 */
.L_x_24849:
        /* <DEDUP_REMOVED lines=23> */
.L_x_24852:
[----:B------:R-:W-:Y:S05]  /*8600*/  BSYNC.RECONVERGENT B7 ;  /* 0x0000000000077941 */ /* 0x000fea0003800200 */
.L_x_24851:
        /* <DEDUP_REMOVED lines=24> */
.L_x_24880:
        /* <DEDUP_REMOVED lines=28> */
.L_x_24857:
[----:B------:R-:W-:Y:S01]  /*8950*/  MOV R8, R12 ;  /* 0x0000000c00087202 */ /* 0x000fe20000000f00 */
[----:B------:R-:W-:Y:S01]  /*8960*/  IMAD.MOV.U32 R6, RZ, RZ, R16 ;  /* 0x000000ffff067224 */ /* 0x000fe200078e0010 */
[----:B------:R-:W-:Y:S02]  /*8970*/  MOV R5, R17 ;  /* 0x0000001100057202 */ /* 0x000fe40000000f00 */
[----:B------:R-:W-:-:S07]  /*8980*/  MOV R0, 0x89a0 ;  /* 0x000089a000007802 */ /* 0x000fce0000000f00 */
[----:B------:R-:W-:Y:S05]  /*8990*/  CALL.REL.NOINC `($__internal_60_$__cuda_sm20_div_s64) ;  /* 0x0000033000bc7944 */ /* 0x000fea0003c00000 */
[----:B------:R-:W-:Y:S01]  /*89a0*/  IMAD.MOV.U32 R18, RZ, RZ, R6 ;  /* 0x000000ffff127224 */ /* 0x000fe200078e0006 */
[----:B------:R-:W-:-:S07]  /*89b0*/  MOV R19, R5 ;  /* 0x0000000500137202 */ /* 0x000fce0000000f00 */
.L_x_24858:
[----:B------:R-:W-:Y:S05]  /*89c0*/  BSYNC.RECONVERGENT B1 ;  /* 0x0000000000017941 */ /* 0x000fea0003800200 */
.L_x_24856:
        /* <DEDUP_REMOVED lines=44> */
.L_x_24860:
        /* <DEDUP_REMOVED lines=8> */
.L_x_24861:
[----:B------:R-:W-:Y:S05]  /*8d10*/  BSYNC.RECONVERGENT B1 ;  /* 0x0000000000017941 */ /* 0x000fea0003800200 */
.L_x_24859:
        /* <DEDUP_REMOVED lines=45> */
.L_x_24863:
        /* <DEDUP_REMOVED lines=8> */
.L_x_24864:
[----:B------:R-:W-:Y:S05]  /*9070*/  BSYNC.RECONVERGENT B1 ;  /* 0x0000000000017941 */ /* 0x000fea0003800200 */
.L_x_24862:
        /* <DEDUP_REMOVED lines=44> */
.L_x_24866:
        /* <DEDUP_REMOVED lines=8> */
.L_x_24867:
[----:B------:R-:W-:Y:S05]  /*93c0*/  BSYNC.RECONVERGENT B1 ;  /* 0x0000000000017941 */ /* 0x000fea0003800200 */
.L_x_24865:
        /* <DEDUP_REMOVED lines=45> */
.L_x_24869:
        /* <DEDUP_REMOVED lines=8> */
.L_x_24870:
[----:B------:R-:W-:Y:S05]  /*9720*/  BSYNC.RECONVERGENT B1 ;  /* 0x0000000000017941 */ /* 0x000fea0003800200 */
.L_x_24868:
        /* <DEDUP_REMOVED lines=44> */
.L_x_24872:
        /* <DEDUP_REMOVED lines=8> */
.L_x_24873:
[----:B------:R-:W-:Y:S05]  /*9a70*/  BSYNC.RECONVERGENT B1 ;  /* 0x0000000000017941 */ /* 0x000fea0003800200 */
.L_x_24871:
        /* <DEDUP_REMOVED lines=45> */
.L_x_24875:
        /* <DEDUP_REMOVED lines=8> */
.L_x_24876:
[----:B------:R-:W-:Y:S05]  /*9dd0*/  BSYNC.RECONVERGENT B1 ;  /* 0x0000000000017941 */ /* 0x000fea0003800200 */
.L_x_24874:
        /* <DEDUP_REMOVED lines=44> */
.L_x_24878:
        /* <DEDUP_REMOVED lines=8> */
.L_x_24879:
[----:B------:R-:W-:Y:S05]  /*a120*/  BSYNC.RECONVERGENT B1 ;  /* 0x0000000000017941 */ /* 0x000fea0003800200 */
.L_x_24877:
        /* <DEDUP_REMOVED lines=21> */
.L_x_24855:
[----:B------:R-:W-:-:S07]  /*a280*/  VIADD R4, R4, 0x3 ;  /* 0x0000000304047836 */ /* 0x000fce0000000000 */
.L_x_24854:
        /* <DEDUP_REMOVED lines=31> */
.L_x_24883:
[----:B------:R-:W-:Y:S01]  /*a480*/  MOV R8, R12 ;  /* 0x0000000c00087202 */ /* 0x000fe20000000f00 */
[----:B------:R-:W-:Y:S01]  /*a490*/  IMAD.MOV.U32 R6, RZ, RZ, R20 ;  /* 0x000000ffff067224 */ /* 0x000fe200078e0014 */
[----:B------:R-:W-:Y:S02]  /*a4a0*/  MOV R5, R21 ;  /* 0x0000001500057202 */ /* 0x000fe40000000f00 */
[----:B------:R-:W-:-:S07]  /*a4b0*/  MOV R0, 0xa4d0 ;  /* 0x0000a4d000007802 */ /* 0x000fce0000000f00 */
[----:B------:R-:W-:Y:S05]  /*a4c0*/  CALL.REL.NOINC `($__internal_60_$__cuda_sm20_div_s64) ;  /* 0x0000031400f07944 */ /* 0x000fea0003c00000 */
[----:B------:R-:W-:Y:S01]  /*a4d0*/  IMAD.MOV.U32 R18, RZ, RZ, R6 ;  /* 0x000000ffff127224 */ /* 0x000fe200078e0006 */
[----:B------:R-:W-:-:S07]  /*a4e0*/  MOV R19, R5 ;  /* 0x0000000500137202 */ /* 0x000fce0000000f00 */
.L_x_24884:
[----:B------:R-:W-:Y:S05]  /*a4f0*/  BSYNC.RECONVERGENT B0 ;  /* 0x0000000000007941 */ /* 0x000fea0003800200 */
.L_x_24882:
        /* <DEDUP_REMOVED lines=44> */
.L_x_24886:
        /* <DEDUP_REMOVED lines=8> */
.L_x_24887:
[----:B------:R-:W-:Y:S05]  /*a840*/  BSYNC.RECONVERGENT B0 ;  /* 0x0000000000007941 */ /* 0x000fea0003800200 */
.L_x_24885:
        /* <DEDUP_REMOVED lines=44> */
.L_x_24889:
        /* <DEDUP_REMOVED lines=8> */
.L_x_24890:
[----:B------:R-:W-:Y:S05]  /*ab90*/  BSYNC.RECONVERGENT B0 ;  /* 0x0000000000007941 */ /* 0x000fea0003800200 */
.L_x_24888:
        /* <DEDUP_REMOVED lines=44> */
.L_x_24892:
        /* <DEDUP_REMOVED lines=8> */
.L_x_24893:
[----:B------:R-:W-:Y:S05]  /*aee0*/  BSYNC.RECONVERGENT B0 ;  /* 0x0000000000007941 */ /* 0x000fea0003800200 */
.L_x_24891:
        /* <DEDUP_REMOVED lines=16> */
.L_x_24881:
        /* <DEDUP_REMOVED lines=31> */
.L_x_24896:
[----:B------:R-:W-:Y:S01]  /*b1e0*/  MOV R8, R12 ;  /* 0x0000000c00087202 */ /* 0x000fe20000000f00 */
[----:B------:R-:W-:Y:S01]  /*b1f0*/  IMAD.MOV.U32 R6, RZ, RZ, R20 ;  /* 0x000000ffff067224 */ /* 0x000fe200078e0014 */
[----:B------:R-:W-:Y:S02]  /*b200*/  MOV R5, R21 ;  /* 0x0000001500057202 */ /* 0x000fe40000000f00 */
[----:B------:R-:W-:-:S07]  /*b210*/  MOV R0, 0xb230 ;  /* 0x0000b23000007802 */ /* 0x000fce0000000f00 */
[----:B------:R-:W-:Y:S05]  /*b220*/  CALL.REL.NOINC `($__internal_60_$__cuda_sm20_div_s64) ;  /* 0x0000030800987944 */ /* 0x000fea0003c00000 */
[----:B------:R-:W-:Y:S01]  /*b230*/  IMAD.MOV.U32 R16, RZ, RZ, R6 ;  /* 0x000000ffff107224 */ /* 0x000fe200078e0006 */
[----:B------:R-:W-:-:S07]  /*b240*/  MOV R17, R5 ;  /* 0x0000000500117202 */ /* 0x000fce0000000f00 */
.L_x_24897:
[----:B------:R-:W-:Y:S05]  /*b250*/  BSYNC.RECONVERGENT B0 ;  /* 0x0000000000007941 */ /* 0x000fea0003800200 */
.L_x_24895:
        /* <DEDUP_REMOVED lines=44> */
.L_x_24899:
        /* <DEDUP_REMOVED lines=8> */
.L_x_24900:
[----:B------:R-:W-:Y:S05]  /*b5a0*/  BSYNC.RECONVERGENT B0 ;  /* 0x0000000000007941 */ /* 0x000fea0003800200 */
.L_x_24898:
        /* <DEDUP_REMOVED lines=16> */
.L_x_24894:
        /* <DEDUP_REMOVED lines=31> */
.L_x_24902:
        /* <DEDUP_REMOVED lines=8> */
.L_x_24903:
[----:B------:R-:W-:Y:S05]  /*b920*/  BSYNC.RECONVERGENT B0 ;  /* 0x0000000000007941 */ /* 0x000fea0003800200 */
.L_x_24901:
        /* <DEDUP_REMOVED lines=10> */
.L_x_24853:
        /* <DEDUP_REMOVED lines=11> */
.L_x_24906:
        /* <DEDUP_REMOVED lines=21> */
.L_x_24905:
[----:B------:R-:W-:Y:S05]  /*bbd0*/  BSYNC.RECONVERGENT B7 ;  /* 0x0000000000077941 */ /* 0x000fea0003800200 */
.L_x_24904:
[----:B------:R-:W-:-:S04]  /*bbe0*/  IADD3 R18, P0, PT, R18, 0x4, RZ ;  /* 0x0000000412127810 */ /* 0x000fc80007f1e0ff */
[----:B------:R-:W-:Y:S02]  /*bbf0*/  IADD3.X R19, PT, PT, RZ, R19, RZ, P0, !PT ;  /* 0x00000013ff137210 */ /* 0x000fe400007fe4ff */
[----:B------:R-:W-:-:S04]  /*bc00*/  ISETP.GE.U32.AND P0, PT, R18, R16, PT ;  /* 0x000000101200720c */ /* 0x000fc80003f06070 */
[----:B------:R-:W-:-:S13]  /*bc10*/  ISETP.GE.U32.AND.EX P0, PT, R19, R17, PT, P0 ;  /* 0x000000111300720c */ /* 0x000fda0003f06100 */
[----:B------:R-:W-:Y:S05]  /*bc20*/  @!P0 BRA `(.L_x_24906) ;  /* 0xfffffffc00948947 */ /* 0x000fea000383ffff */
.L_x_24846:
[----:B------:R-:W-:Y:S05]  /*bc30*/  BSYNC.RECONVERGENT B6 ;  /* 0x0000000000067941 */ /* 0x000fea0003800200 */
.L_x_24845:
        /* <DEDUP_REMOVED lines=24> */
.L_x_24910:
[----:B------:R-:W-:Y:S05]  /*bdc0*/  BSYNC.RECONVERGENT B7 ;  /* 0x0000000000077941 */ /* 0x000fea0003800200 */
.L_x_24909:
        /* <DEDUP_REMOVED lines=20> */
.L_x_24912:
[----:B------:R-:W-:Y:S05]  /*bf10*/  BSYNC.RECONVERGENT B7 ;  /* 0x0000000000077941 */ /* 0x000fea0003800200 */
.L_x_24911:
        /* <DEDUP_REMOVED lines=23> */
.L_x_24914:
[----:B------:R-:W-:Y:S05]  /*c090*/  BSYNC.RECONVERGENT B7 ;  /* 0x0000000000077941 */ /* 0x000fea0003800200 */
.L_x_24913:
        /* <DEDUP_REMOVED lines=24> */
.L_x_24942:
        /* <DEDUP_REMOVED lines=28> */
.L_x_24919:
[----:B------:R-:W-:Y:S01]  /*c3e0*/  MOV R8, R12 ;  /* 0x0000000c00087202 */ /* 0x000fe20000000f00 */
[----:B------:R-:W-:Y:S01]  /*c3f0*/  IMAD.MOV.U32 R6, RZ, RZ, R16 ;  /* 0x000000ffff067224 */ /* 0x000fe200078e0010 */
[----:B------:R-:W-:Y:S02]  /*c400*/  MOV R5, R17 ;  /* 0x0000001100057202 */ /* 0x000fe40000000f00 */
[----:B------:R-:W-:-:S07]  /*c410*/  MOV R0, 0xc430 ;  /* 0x0000c43000007802 */ /* 0x000fce0000000f00 */
[----:B------:R-:W-:Y:S05]  /*c420*/  CALL.REL.NOINC `($__internal_60_$__cuda_sm20_div_s64) ;  /* 0x000002f800187944 */ /* 0x000fea0003c00000 */
[----:B------:R-:W-:Y:S01]  /*c430*/  IMAD.MOV.U32 R18, RZ, RZ, R6 ;  /* 0x000000ffff127224 */ /* 0x000fe200078e0006 */
[----:B------:R-:W-:-:S07]  /*c440*/  MOV R19, R5 ;  /* 0x0000000500137202 */ /* 0x000fce0000000f00 */
.L_x_24920:
[----:B------:R-:W-:Y:S05]  /*c450*/  BSYNC.RECONVERGENT B1 ;  /* 0x0000000000017941 */ /* 0x000fea0003800200 */
.L_x_24918:
        /* <DEDUP_REMOVED lines=44> */
.L_x_24922:
        /* <DEDUP_REMOVED lines=8> */
.L_x_24923:
[----:B------:R-:W-:Y:S05]  /*c7a0*/  BSYNC.RECONVERGENT B1 ;  /* 0x0000000000017941 */ /* 0x000fea0003800200 */
.L_x_24921:
        /* <DEDUP_REMOVED lines=45> */
.L_x_24925:
        /* <DEDUP_REMOVED lines=8> */
.L_x_24926:
[----:B------:R-:W-:Y:S05]  /*cb00*/  BSYNC.RECONVERGENT B1 ;  /* 0x0000000000017941 */ /* 0x000fea0003800200 */
.L_x_24924:
        /* <DEDUP_REMOVED lines=44> */
.L_x_24928:
        /* <DEDUP_REMOVED lines=8> */
.L_x_24929:
[----:B------:R-:W-:Y:S05]  /*ce50*/  BSYNC.RECONVERGENT B1 ;  /* 0x0000000000017941 */ /* 0x000fea0003800200 */
.L_x_24927:
        /* <DEDUP_REMOVED lines=45> */
.L_x_24931:
        /* <DEDUP_REMOVED lines=8> */
.L_x_24932:
[----:B------:R-:W-:Y:S05]  /*d1b0*/  BSYNC.RECONVERGENT B1 ;  /* 0x0000000000017941 */ /* 0x000fea0003800200 */
.L_x_24930:
        /* <DEDUP_REMOVED lines=44> */
.L_x_24934:
        /* <DEDUP_REMOVED lines=8> */
.L_x_24935:
[----:B------:R-:W-:Y:S05]  /*d500*/  BSYNC.RECONVERGENT B1 ;  /* 0x0000000000017941 */ /* 0x000fea0003800200 */
.L_x_24933:
        /* <DEDUP_REMOVED lines=45> */
.L_x_24937:
        /* <DEDUP_REMOVED lines=8> */
.L_x_24938:
[----:B------:R-:W-:Y:S05]  /*d860*/  BSYNC.RECONVERGENT B1 ;  /* 0x0000000000017941 */ /* 0x000fea0003800200 */
.L_x_24936:
        /* <DEDUP_REMOVED lines=44> */
.L_x_24940:
        /* <DEDUP_REMOVED lines=8> */
.L_x_24941:
[----:B------:R-:W-:Y:S05]  /*dbb0*/  BSYNC.RECONVERGENT B1 ;  /* 0x0000000000017941 */ /* 0x000fea0003800200 */
.L_x_24939:
        /* <DEDUP_REMOVED lines=23> */
.L_x_24917:
[----:B------:R-:W-:-:S07]  /*dd30*/  VIADD R4, R4, 0x3 ;  /* 0x0000000304047836 */ /* 0x000fce0000000000 */
.L_x_24916:
        /* <DEDUP_REMOVED lines=31> */
.L_x_24945:
[----:B------:R-:W-:Y:S01]  /*df30*/  MOV R8, R12 ;  /* 0x0000000c00087202 */ /* 0x000fe20000000f00 */
[----:B------:R-:W-:Y:S01]  /*df40*/  IMAD.MOV.U32 R6, RZ, RZ, R20 ;  /* 0x000000ffff067224 */ /* 0x000fe200078e0014 */
[----:B------:R-:W-:Y:S02]  /*df50*/  MOV R5, R21 ;  /* 0x0000001500057202 */ /* 0x000fe40000000f00 */
[----:B------:R-:W-:-:S07]  /*df60*/  MOV R0, 0xdf80 ;  /* 0x0000df8000007802 */ /* 0x000fce0000000f00 */
[----:B------:R-:W-:Y:S05]  /*df70*/  CALL.REL.NOINC `($__internal_60_$__cuda_sm20_div_s64) ;  /* 0x000002dc00447944 */ /* 0x000fea0003c00000 */
[----:B------:R-:W-:Y:S01]  /*df80*/  IMAD.MOV.U32 R18, RZ, RZ, R6 ;  /* 0x000000ffff127224 */ /* 0x000fe200078e0006 */
[----:B------:R-:W-:-:S07]  /*df90*/  MOV R19, R5 ;  /* 0x0000000500137202 */ /* 0x000fce0000000f00 */
.L_x_24946:
[----:B------:R-:W-:Y:S05]  /*dfa0*/  BSYNC.RECONVERGENT B0 ;  /* 0x0000000000007941 */ /* 0x000fea0003800200 */
.L_x_24944:
        /* <DEDUP_REMOVED lines=44> */
.L_x_24948:
        /* <DEDUP_REMOVED lines=8> */
.L_x_24949:
[----:B------:R-:W-:Y:S05]  /*e2f0*/  BSYNC.RECONVERGENT B0 ;  /* 0x0000000000007941 */ /* 0x000fea0003800200 */
.L_x_24947:
        /* <DEDUP_REMOVED lines=44> */
.L_x_24951:
        /* <DEDUP_REMOVED lines=8> */
.L_x_24952:
[----:B------:R-:W-:Y:S05]  /*e640*/  BSYNC.RECONVERGENT B0 ;  /* 0x0000000000007941 */ /* 0x000fea0003800200 */
.L_x_24950:
        /* <DEDUP_REMOVED lines=44> */
.L_x_24954:
        /* <DEDUP_REMOVED lines=8> */
.L_x_24955:
[----:B------:R-:W-:Y:S05]  /*e990*/  BSYNC.RECONVERGENT B0 ;  /* 0x0000000000007941 */ /* 0x000fea0003800200 */
.L_x_24953:
        /* <DEDUP_REMOVED lines=18> */
.L_x_24943:
        /* <DEDUP_REMOVED lines=31> */
.L_x_24958:
[----:B------:R-:W-:Y:S01]  /*ecb0*/  MOV R8, R12 ;  /* 0x0000000c00087202 */ /* 0x000fe20000000f00 */
[----:B------:R-:W-:Y:S01]  /*ecc0*/  IMAD.MOV.U32 R6, RZ, RZ, R20 ;  /* 0x000000ffff067224 */ /* 0x000fe200078e0014 */
[----:B------:R-:W-:Y:S02]  /*ecd0*/  MOV R5, R21 ;  /* 0x0000001500057202 */ /* 0x000fe40000000f00 */
[----:B------:R-:W-:-:S07]  /*ece0*/  MOV R0, 0xed00 ;  /* 0x0000ed0000007802 */ /* 0x000fce0000000f00 */
[----:B------:R-:W-:Y:S05]  /*ecf0*/  CALL.REL.NOINC `($__internal_60_$__cuda_sm20_div_s64) ;  /* 0x000002cc00e47944 */ /* 0x000fea0003c00000 */
[----:B------:R-:W-:Y:S01]  /*ed00*/  IMAD.MOV.U32 R16, RZ, RZ, R6 ;  /* 0x000000ffff107224 */ /* 0x000fe200078e0006 */
[----:B------:R-:W-:-:S07]  /*ed10*/  MOV R17, R5 ;  /* 0x0000000500117202 */ /* 0x000fce0000000f00 */
.L_x_24959:
[----:B------:R-:W-:Y:S05]  /*ed20*/  BSYNC.RECONVERGENT B0 ;  /* 0x0000000000007941 */ /* 0x000fea0003800200 */
.L_x_24957:
        /* <DEDUP_REMOVED lines=44> */
.L_x_24961:
        /* <DEDUP_REMOVED lines=8> */
.L_x_24962:
[----:B------:R-:W-:Y:S05]  /*f070*/  BSYNC.RECONVERGENT B0 ;  /* 0x0000000000007941 */ /* 0x000fea0003800200 */
.L_x_24960:
        /* <DEDUP_REMOVED lines=18> */
.L_x_24956:
        /* <DEDUP_REMOVED lines=31> */
.L_x_24964:
        /* <DEDUP_REMOVED lines=8> */
.L_x_24965:
[----:B------:R-:W-:Y:S05]  /*f410*/  BSYNC.RECONVERGENT B0 ;  /* 0x0000000000007941 */ /* 0x000fea0003800200 */
.L_x_24963:
        /* <DEDUP_REMOVED lines=10> */
.L_x_24915:
        /* <DEDUP_REMOVED lines=11> */
.L_x_24968:
        /* <DEDUP_REMOVED lines=21> */
.L_x_24967:
[----:B------:R-:W-:Y:S05]  /*f6c0*/  BSYNC.RECONVERGENT B7 ;  /* 0x0000000000077941 */ /* 0x000fea0003800200 */
.L_x_24966:
[----:B------:R-:W-:-:S04]  /*f6d0*/  IADD3 R18, P0, PT, R18, 0x4, RZ ;  /* 0x0000000412127810 */ /* 0x000fc80007f1e0ff */
[----:B------:R-:W-:Y:S02]  /*f6e0*/  IADD3.X R19, PT, PT, RZ, R19, RZ, P0, !PT ;  /* 0x00000013ff137210 */ /* 0x000fe400007fe4ff */
[----:B------:R-:W-:-:S04]  /*f6f0*/  ISETP.GE.U32.AND P0, PT, R18, R16, PT ;  /* 0x000000101200720c */ /* 0x000fc80003f06070 */
[----:B------:R-:W-:-:S13]  /*f700*/  ISETP.GE.U32.AND.EX P0, PT, R19, R17, PT, P0 ;  /* 0x000000111300720c */ /* 0x000fda0003f06100 */
[----:B------:R-:W-:Y:S05]  /*f710*/  @!P0 BRA `(.L_x_24968) ;  /* 0xfffffffc00948947 */ /* 0x000fea000383ffff */
.L_x_24908:
[----:B------:R-:W-:Y:S05]  /*f720*/  BSYNC.RECONVERGENT B6 ;  /* 0x0000000000067941 */ /* 0x000fea0003800200 */
.L_x_24907:
        /* <DEDUP_REMOVED lines=24> */
.L_x_24972:
[----:B------:R-:W-:Y:S05]  /*f8b0*/  BSYNC.RECONVERGENT B7 ;  /* 0x0000000000077941 */ /* 0x000fea0003800200 */
.L_x_24971:
        /* <DEDUP_REMOVED lines=20> */
.L_x_24974:
[----:B------:R-:W-:Y:S05]  /*fa00*/  BSYNC.RECONVERGENT B7 ;  /* 0x0000000000077941 */ /* 0x000fea0003800200 */
.L_x_24973:
        /* <DEDUP_REMOVED lines=23> */
.L_x_24976:
[----:B------:R-:W-:Y:S05]  /*fb80*/  BSYNC.RECONVERGENT B7 ;  /* 0x0000000000077941 */ /* 0x000fea0003800200 */
.L_x_24975:
        /* <DEDUP_REMOVED lines=24> */
.L_x_25004:
        /* <DEDUP_REMOVED lines=28> */
.L_x_24981:
[----:B------:R-:W-:Y:S01]  /*fed0*/  MOV R8, R12 ;  /* 0x0000000c00087202 */ /* 0x000fe20000000f00 */
[----:B------:R-:W-:Y:S01]  /*fee0*/  IMAD.MOV.U32 R6, RZ, RZ, R16 ;  /* 0x000000ffff067224 */ /* 0x000fe200078e0010 */
[----:B------:R-:W-:Y:S02]  /*fef0*/  MOV R5, R17 ;  /* 0x0000001100057202 */ /* 0x000fe40000000f00 */
[----:B------:R-:W-:-:S07]  /*ff00*/  MOV R0, 0xff20 ;  /* 0x0000ff2000007802 */ /* 0x000fce0000000f00 */
[----:B------:R-:W-:Y:S05]  /*ff10*/  CALL.REL.NOINC `($__internal_60_$__cuda_sm20_div_s64) ;  /* 0x000002bc005c7944 */ /* 0x000fea0003c00000 */
[----:B------:R-:W-:Y:S01]  /*ff20*/  IMAD.MOV.U32 R18, RZ, RZ, R6 ;  /* 0x000000ffff127224 */ /* 0x000fe200078e0006 */
[----:B------:R-:W-:-:S07]  /*ff30*/  MOV R19, R5 ;  /* 0x0000000500137202 */ /* 0x000fce0000000f00 */
.L_x_24982:
[----:B------:R-:W-:Y:S05]  /*ff40*/  BSYNC.RECONVERGENT B1 ;  /* 0x0000000000017941 */ /* 0x000fea0003800200 */
.L_x_24980:
        /* <DEDUP_REMOVED lines=44> */
.L_x_24984:
        /* <DEDUP_REMOVED lines=8> */
.L_x_24985:
[----:B------:R-:W-:Y:S05]  /*10290*/  BSYNC.RECONVERGENT B1 ;  /* 0x0000000000017941 */ /* 0x000fea0003800200 */
.L_x_24983:
        /* <DEDUP_REMOVED lines=45> */
.L_x_24987:
        /* <DEDUP_REMOVED lines=8> */
.L_x_24988:
[----:B------:R-:W-:Y:S05]  /*105f0*/  BSYNC.RECONVERGENT B1 ;  /* 0x0000000000017941 */ /* 0x000fea0003800200 */
.L_x_24986:
        /* <DEDUP_REMOVED lines=44> */
.L_x_24990:
        /* <DEDUP_REMOVED lines=8> */
.L_x_24991:
[----:B------:R-:W-:Y:S05]  /*10940*/  BSYNC.RECONVERGENT B1 ;  /* 0x0000000000017941 */ /* 0x000fea0003800200 */
.L_x_24989:
        /* <DEDUP_REMOVED lines=45> */
.L_x_24993:
        /* <DEDUP_REMOVED lines=8> */
.L_x_24994:
[----:B------:R-:W-:Y:S05]  /*10ca0*/  BSYNC.RECONVERGENT B1 ;  /* 0x0000000000017941 */ /* 0x000fea0003800200 */
.L_x_24992:
        /* <DEDUP_REMOVED lines=44> */
.L_x_24996:
        /* <DEDUP_REMOVED lines=8> */
.L_x_24997:
[----:B------:R-:W-:Y:S05]  /*10ff0*/  BSYNC.RECONVERGENT B1 ;  /* 0x0000000000017941 */ /* 0x000fea0003800200 */
.L_x_24995:
        /* <DEDUP_REMOVED lines=45> */
.L_x_24999:
        /* <DEDUP_REMOVED lines=8> */
.L_x_25000:
[----:B------:R-:W-:Y:S05]  /*11350*/  BSYNC.RECONVERGENT B1 ;  /* 0x0000000000017941 */ /* 0x000fea0003800200 */
.L_x_24998:
        /* <DEDUP_REMOVED lines=44> */
.L_x_25002:
        /* <DEDUP_REMOVED lines=8> */
.L_x_25003:
[----:B------:R-:W-:Y:S05]  /*116a0*/  BSYNC.RECONVERGENT B1 ;  /* 0x0000000000017941 */ /* 0x000fea0003800200 */
.L_x_25001:
        /* <DEDUP_REMOVED lines=23> */
.L_x_24979:
[----:B------:R-:W-:-:S07]  /*11820*/  VIADD R4, R4, 0x3 ;  /* 0x0000000304047836 */ /* 0x000fce0000000000 */
.L_x_24978:
        /* <DEDUP_REMOVED lines=31> */
.L_x_25007:
[----:B------:R-:W-:Y:S01]  /*11a20*/  MOV R8, R12 ;  /* 0x0000000c00087202 */ /* 0x000fe20000000f00 */
[----:B------:R-:W-:Y:S01]  /*11a30*/  IMAD.MOV.U32 R6, RZ, RZ, R20 ;  /* 0x000000ffff067224 */ /* 0x000fe200078e0014 */
[----:B------:R-:W-:Y:S02]  /*11a40*/  MOV R5, R21 ;  /* 0x0000001500057202 */ /* 0x000fe40000000f00 */
[----:B------:R-:W-:-:S07]  /*11a50*/  MOV R0, 0x11a70 ;  /* 0x00011a7000007802 */ /* 0x000fce0000000f00 */
[----:B------:R-:W-:Y:S05]  /*11a60*/  CALL.REL.NOINC `($__internal_60_$__cuda_sm20_div_s64) ;  /* 0x000002a000887944 */ /* 0x000fea0003c00000 */
[----:B------:R-:W-:Y:S01]  /*11a70*/  IMAD.MOV.U32 R18, RZ, RZ, R6 ;  /* 0x000000ffff127224 */ /* 0x000fe200078e0006 */
[----:B------:R-:W-:-:S07]  /*11a80*/  MOV R19, R5 ;  /* 0x0000000500137202 */ /* 0x000fce0000000f00 */
.L_x_25008:
[----:B------:R-:W-:Y:S05]  /*11a90*/  BSYNC.RECONVERGENT B0 ;  /* 0x0000000000007941 */ /* 0x000fea0003800200 */
.L_x_25006:
        /* <DEDUP_REMOVED lines=44> */
.L_x_25010:
        /* <DEDUP_REMOVED lines=8> */
.L_x_25011:
[----:B------:R-:W-:Y:S05]  /*11de0*/  BSYNC.RECONVERGENT B0 ;  /* 0x0000000000007941 */ /* 0x000fea0003800200 */
.L_x_25009:
        /* <DEDUP_REMOVED lines=44> */
.L_x_25013:
        /* <DEDUP_REMOVED lines=8> */
.L_x_25014:
[----:B------:R-:W-:Y:S05]  /*12130*/  BSYNC.RECONVERGENT B0 ;  /* 0x0000000000007941 */ /* 0x000fea0003800200 */
.L_x_25012:
        /* <DEDUP_REMOVED lines=44> */
.L_x_25016:
        /* <DEDUP_REMOVED lines=8> */
.L_x_25017:
[----:B------:R-:W-:Y:S05]  /*12480*/  BSYNC.RECONVERGENT B0 ;  /* 0x0000000000007941 */ /* 0x000fea0003800200 */
.L_x_25015:
        /* <DEDUP_REMOVED lines=18> */
.L_x_25005:
        /* <DEDUP_REMOVED lines=31> */
.L_x_25020:
[----:B------:R-:W-:Y:S01]  /*127a0*/  MOV R8, R12 ;  /* 0x0000000c00087202 */ /* 0x000fe20000000f00 */
[----:B------:R-:W-:Y:S01]  /*127b0*/  IMAD.MOV.U32 R6, RZ, RZ, R20 ;  /* 0x000000ffff067224 */ /* 0x000fe200078e0014 */
[----:B------:R-:W-:Y:S02]  /*127c0*/  MOV R5, R21 ;  /* 0x0000001500057202 */ /* 0x000fe40000000f00 */
[----:B------:R-:W-:-:S07]  /*127d0*/  MOV R0, 0x127f0 ;  /* 0x000127f000007802 */ /* 0x000fce0000000f00 */
[----:B------:R-:W-:Y:S05]  /*127e0*/  CALL.REL.NOINC `($__internal_60_$__cuda_sm20_div_s64) ;  /* 0x0000029400287944 */ /* 0x000fea0003c00000 */
[----:B------:R-:W-:Y:S01]  /*127f0*/  IMAD.MOV.U32 R16, RZ, RZ, R6 ;  /* 0x000000ffff107224 */ /* 0x000fe200078e0006 */
[----:B------:R-:W-:-:S07]  /*12800*/  MOV R17, R5 ;  /* 0x0000000500117202 */ /* 0x000fce0000000f00 */
.L_x_25021:
[----:B------:R-:W-:Y:S05]  /*12810*/  BSYNC.RECONVERGENT B0 ;  /* 0x0000000000007941 */ /* 0x000fea0003800200 */
.L_x_25019:
        /* <DEDUP_REMOVED lines=44> */
.L_x_25023:
        /* <DEDUP_REMOVED lines=8> */
.L_x_25024:
[----:B------:R-:W-:Y:S05]  /*12b60*/  BSYNC.RECONVERGENT B0 ;  /* 0x0000000000007941 */ /* 0x000fea0003800200 */
.L_x_25022:
        /* <DEDUP_REMOVED lines=18> */
.L_x_25018:
        /* <DEDUP_REMOVED lines=31> */
.L_x_25026:
        /* <DEDUP_REMOVED lines=8> */
.L_x_25027:
[----:B------:R-:W-:Y:S05]  /*12f00*/  BSYNC.RECONVERGENT B0 ;  /* 0x0000000000007941 */ /* 0x000fea0003800200 */
.L_x_25025:
        /* <DEDUP_REMOVED lines=10> */
.L_x_24977:
        /* <DEDUP_REMOVED lines=11> */
.L_x_25030:
        /* <DEDUP_REMOVED lines=21> */
.L_x_25029:
[----:B------:R-:W-:Y:S05]  /*131b0*/  BSYNC.RECONVERGENT B7 ;  /* 0x0000000000077941 */ /* 0x000fea0003800200 */
.L_x_25028:
[----:B------:R-:W-:-:S04]  /*131c0*/  IADD3 R18, P0, PT, R18, 0x4, RZ ;  /* 0x0000000412127810 */ /* 0x000fc80007f1e0ff */
[----:B------:R-:W-:Y:S02]  /*131d0*/  IADD3.X R19, PT, PT, RZ, R19, RZ, P0, !PT ;  /* 0x00000013ff137210 */ /* 0x000fe400007fe4ff */
[----:B------:R-:W-:-:S04]  /*131e0*/  ISETP.GE.U32.AND P0, PT, R18, R16, PT ;  /* 0x000000101200720c */ /* 0x000fc80003f06070 */
[----:B------:R-:W-:-:S13]  /*131f0*/  ISETP.GE.U32.AND.EX P0, PT, R19, R17, PT, P0 ;  /* 0x000000111300720c */ /* 0x000fda0003f06100 */
[----:B------:R-:W-:Y:S05]  /*13200*/  @!P0 BRA `(.L_x_25030) ;  /* 0xfffffffc00948947 */ /* 0x000fea000383ffff */
.L_x_24970:
[----:B------:R-:W-:Y:S05]  /*13210*/  BSYNC.RECONVERGENT B6 ;  /* 0x0000000000067941 */ /* 0x000fea0003800200 */
.L_x_24969:
        /* <DEDUP_REMOVED lines=24> */
.L_x_25034:
[----:B------:R-:W-:Y:S05]  /*133a0*/  BSYNC.RECONVERGENT B7 ;  /* 0x0000000000077941 */ /* 0x000fea0003800200 */
.L_x_25033:
        /* <DEDUP_REMOVED lines=20> */
.L_x_25036:
[----:B------:R-:W-:Y:S05]  /*134f0*/  BSYNC.RECONVERGENT B7 ;  /* 0x0000000000077941 */ /* 0x000fea0003800200 */
.L_x_25035:
        /* <DEDUP_REMOVED lines=23> */
.L_x_25038:
[----:B------:R-:W-:Y:S05]  /*13670*/  BSYNC.RECONVERGENT B7 ;  /* 0x0000000000077941 */ /* 0x000fea0003800200 */
.L_x_25037:
        /* <DEDUP_REMOVED lines=24> */
.L_x_25066:
        /* <DEDUP_REMOVED lines=28> */
.L_x_25043:
[----:B------:R-:W-:Y:S01]  /*139c0*/  MOV R8, R12 ;  /* 0x0000000c00087202 */ /* 0x000fe20000000f00 */
[----:B------:R-:W-:Y:S01]  /*139d0*/  IMAD.MOV.U32 R6, RZ, RZ, R16 ;  /* 0x000000ffff067224 */ /* 0x000fe200078e0010 */
[----:B------:R-:W-:Y:S02]  /*139e0*/  MOV R5, R17 ;  /* 0x0000001100057202 */ /* 0x000fe40000000f00 */
[----:B------:R-:W-:-:S07]  /*139f0*/  MOV R0, 0x13a10 ;  /* 0x00013a1000007802 */ /* 0x000fce0000000f00 */
[----:B------:R-:W-:Y:S05]  /*13a00*/  CALL.REL.NOINC `($__internal_60_$__cuda_sm20_div_s64) ;  /* 0x0000028000a07944 */ /* 0x000fea0003c00000 */
[----:B------:R-:W-:Y:S01]  /*13a10*/  IMAD.MOV.U32 R18, RZ, RZ, R6 ;  /* 0x000000ffff127224 */ /* 0x000fe200078e0006 */
[----:B------:R-:W-:-:S07]  /*13a20*/  MOV R19, R5 ;  /* 0x0000000500137202 */ /* 0x000fce0000000f00 */
.L_x_25044:
[----:B------:R-:W-:Y:S05]  /*13a30*/  BSYNC.RECONVERGENT B1 ;  /* 0x0000000000017941 */ /* 0x000fea0003800200 */
.L_x_25042:
        /* <DEDUP_REMOVED lines=44> */
.L_x_25046:
        /* <DEDUP_REMOVED lines=8> */
.L_x_25047:
[----:B------:R-:W-:Y:S05]  /*13d80*/  BSYNC.RECONVERGENT B1 ;  /* 0x0000000000017941 */ /* 0x000fea0003800200 */
.L_x_25045:
        /* <DEDUP_REMOVED lines=45> */
.L_x_25049:
        /* <DEDUP_REMOVED lines=8> */
.L_x_25050:
[----:B------:R-:W-:Y:S05]  /*140e0*/  BSYNC.RECONVERGENT B1 ;  /* 0x0000000000017941 */ /* 0x000fea0003800200 */
.L_x_25048:
        /* <DEDUP_REMOVED lines=44> */
.L_x_25052:
        /* <DEDUP_REMOVED lines=8> */
.L_x_25053:
[----:B------:R-:W-:Y:S05]  /*14430*/  BSYNC.RECONVERGENT B1 ;  /* 0x0000000000017941 */ /* 0x000fea0003800200 */
.L_x_25051:
        /* <DEDUP_REMOVED lines=45> */
.L_x_25055:
        /* <DEDUP_REMOVED lines=8> */
.L_x_25056:
[----:B------:R-:W-:Y:S05]  /*14790*/  BSYNC.RECONVERGENT B1 ;  /* 0x0000000000017941 */ /* 0x000fea0003800200 */
.L_x_25054:
        /* <DEDUP_REMOVED lines=44> */
.L_x_25058:
        /* <DEDUP_REMOVED lines=8> */
.L_x_25059:
[----:B------:R-:W-:Y:S05]  /*14ae0*/  BSYNC.RECONVERGENT B1 ;  /* 0x0000000000017941 */ /* 0x000fea0003800200 */
.L_x_25057:
        /* <DEDUP_REMOVED lines=45> */
.L_x_25061:
        /* <DEDUP_REMOVED lines=8> */
.L_x_25062:
[----:B------:R-:W-:Y:S05]  /*14e40*/  BSYNC.RECONVERGENT B1 ;  /* 0x0000000000017941 */ /* 0x000fea0003800200 */
.L_x_25060:
        /* <DEDUP_REMOVED lines=44> */
.L_x_25064:
        /* <DEDUP_REMOVED lines=8> */
.L_x_25065:
[----:B------:R-:W-:Y:S05]  /*15190*/  BSYNC.RECONVERGENT B1 ;  /* 0x0000000000017941 */ /* 0x000fea0003800200 */
.L_x_25063:
        /* <DEDUP_REMOVED lines=23> */
.L_x_25041:
[----:B------:R-:W-:-:S07]  /*15310*/  VIADD R4, R4, 0x3 ;  /* 0x0000000304047836 */ /* 0x000fce0000000000 */
.L_x_25040:
        /* <DEDUP_REMOVED lines=31> */
.L_x_25069:
[----:B------:R-:W-:Y:S01]  /*15510*/  MOV R8, R12 ;  /* 0x0000000c00087202 */ /* 0x000fe20000000f00 */
[----:B------:R-:W-:Y:S01]  /*15520*/  IMAD.MOV.U32 R6, RZ, RZ, R20 ;  /* 0x000000ffff067224 */ /* 0x000fe200078e0014 */
[----:B------:R-:W-:Y:S02]  /*15530*/  MOV R5, R21 ;  /* 0x0000001500057202 */ /* 0x000fe40000000f00 */
[----:B------:R-:W-:-:S07]  /*15540*/  MOV R0, 0x15560 ;  /* 0x0001556000007802 */ /* 0x000fce0000000f00 */
[----:B------:R-:W-:Y:S05]  /*15550*/  CALL.REL.NOINC `($__internal_60_$__cuda_sm20_div_s64) ;  /* 0x0000026400cc7944 */ /* 0x000fea0003c00000 */
[----:B------:R-:W-:Y:S01]  /*15560*/  IMAD.MOV.U32 R18, RZ, RZ, R6 ;  /* 0x000000ffff127224 */ /* 0x000fe200078e0006 */
[----:B------:R-:W-:-:S07]  /*15570*/  MOV R19, R5 ;  /* 0x0000000500137202 */ /* 0x000fce0000000f00 */
.L_x_25070:
[----:B------:R-:W-:Y:S05]  /*15580*/  BSYNC.RECONVERGENT B0 ;  /* 0x0000000000007941 */ /* 0x000fea0003800200 */
.L_x_25068:
        /* <DEDUP_REMOVED lines=44> */
.L_x_25072:
        /* <DEDUP_REMOVED lines=8> */
.L_x_25073:
[----:B------:R-:W-:Y:S05]  /*158d0*/  BSYNC.RECONVERGENT B0 ;  /* 0x0000000000007941 */ /* 0x000fea0003800200 */
.L_x_25071:
        /* <DEDUP_REMOVED lines=44> */
.L_x_25075:
        /* <DEDUP_REMOVED lines=8> */
.L_x_25076:
[----:B------:R-:W-:Y:S05]  /*15c20*/  BSYNC.RECONVERGENT B0 ;  /* 0x0000000000007941 */ /* 0x000fea0003800200 */
.L_x_25074:
        /* <DEDUP_REMOVED lines=44> */
.L_x_25078:
        /* <DEDUP_REMOVED lines=8> */
.L_x_25079:
[----:B------:R-:W-:Y:S05]  /*15f70*/  BSYNC.RECONVERGENT B0 ;  /* 0x0000000000007941 */ /* 0x000fea0003800200 */
.L_x_25077:
        /* <DEDUP_REMOVED lines=18> */
.L_x_25067:
        /* <DEDUP_REMOVED lines=31> */
.L_x_25082:
[----:B------:R-:W-:Y:S01]  /*16290*/  MOV R8, R12 ;  /* 0x0000000c00087202 */ /* 0x000fe20000000f00 */
[----:B------:R-:W-:Y:S01]  /*162a0*/  IMAD.MOV.U32 R6, RZ, RZ, R20 ;  /* 0x000000ffff067224 */ /* 0x000fe200078e0014 */
[----:B------:R-:W-:Y:S02]  /*162b0*/  MOV R5, R21 ;  /* 0x0000001500057202 */ /* 0x000fe40000000f00 */
[----:B------:R-:W-:-:S07]  /*162c0*/  MOV R0, 0x162e0 ;  /* 0x000162e000007802 */ /* 0x000fce0000000f00 */
[----:B------:R-:W-:Y:S05]  /*162d0*/  CALL.REL.NOINC `($__internal_60_$__cuda_sm20_div_s64) ;  /* 0x00000258006c7944 */ /* 0x000fea0003c00000 */
[----:B------:R-:W-:Y:S01]  /*162e0*/  IMAD.MOV.U32 R16, RZ, RZ, R6 ;  /* 0x000000ffff107224 */ /* 0x000fe200078e0006 */
[----:B------:R-:W-:-:S07]  /*162f0*/  MOV R17, R5 ;  /* 0x0000000500117202 */ /* 0x000fce0000000f00 */
.L_x_25083:
[----:B------:R-:W-:Y:S05]  /*16300*/  BSYNC.RECONVERGENT B0 ;  /* 0x0000000000007941 */ /* 0x000fea0003800200 */
.L_x_25081:
        /* <DEDUP_REMOVED lines=44> */
.L_x_25085:
        /* <DEDUP_REMOVED lines=8> */
.L_x_25086:
[----:B------:R-:W-:Y:S05]  /*16650*/  BSYNC.RECONVERGENT B0 ;  /* 0x0000000000007941 */ /* 0x000fea0003800200 */
.L_x_25084:
        /* <DEDUP_REMOVED lines=18> */
.L_x_25080:
        /* <DEDUP_REMOVED lines=31> */
.L_x_25088:
        /* <DEDUP_REMOVED lines=8> */
.L_x_25089:
[----:B------:R-:W-:Y:S05]  /*169f0*/  BSYNC.RECONVERGENT B0 ;  /* 0x0000000000007941 */ /* 0x000fea0003800200 */
.L_x_25087:
        /* <DEDUP_REMOVED lines=10> */
.L_x_25039:
        /* <DEDUP_REMOVED lines=11> */
.L_x_25092:
        /* <DEDUP_REMOVED lines=21> */
.L_x_25091:
[----:B------:R-:W-:Y:S05]  /*16ca0*/  BSYNC.RECONVERGENT B7 ;  /* 0x0000000000077941 */ /* 0x000fea0003800200 */
.L_x_25090:
[----:B------:R-:W-:-:S04]  /*16cb0*/  IADD3 R18, P0, PT, R18, 0x4, RZ ;  /* 0x0000000412127810 */ /* 0x000fc80007f1e0ff */
[----:B------:R-:W-:Y:S02]  /*16cc0*/  IADD3.X R19, PT, PT, RZ, R19, RZ, P0, !PT ;  /* 0x00000013ff137210 */ /* 0x000fe400007fe4ff */
[----:B------:R-:W-:-:S04]  /*16cd0*/  ISETP.GE.U32.AND P0, PT, R18, R16, PT ;  /* 0x000000101200720c */ /* 0x000fc80003f06070 */
[----:B------:R-:W-:-:S13]  /*16ce0*/  ISETP.GE.U32.AND.EX P0, PT, R19, R17, PT, P0 ;  /* 0x000000111300720c */ /* 0x000fda0003f06100 */
[----:B------:R-:W-:Y:S05]  /*16cf0*/  @!P0 BRA `(.L_x_25092) ;  /* 0xfffffffc00948947 */ /* 0x000fea000383ffff */
.L_x_25032:
[----:B------:R-:W-:Y:S05]  /*16d00*/  BSYNC.RECONVERGENT B6 ;  /* 0x0000000000067941 */ /* 0x000fea0003800200 */
.L_x_25031:
        /* <DEDUP_REMOVED lines=24> */
.L_x_25096:
[----:B------:R-:W-:Y:S05]  /*16e90*/  BSYNC.RECONVERGENT B7 ;  /* 0x0000000000077941 */ /* 0x000fea0003800200 */
.L_x_25095:
        /* <DEDUP_REMOVED lines=20> */
.L_x_25098:
[----:B------:R-:W-:Y:S05]  /*16fe0*/  BSYNC.RECONVERGENT B7 ;  /* 0x0000000000077941 */ /* 0x000fea0003800200 */
.L_x_25097:
        /* <DEDUP_REMOVED lines=23> */
.L_x_25100:
[----:B------:R-:W-:Y:S05]  /*17160*/  BSYNC.RECONVERGENT B7 ;  /* 0x0000000000077941 */ /* 0x000fea0003800200 */
.L_x_25099:
        /* <DEDUP_REMOVED lines=24> */
.L_x_25128:
        /* <DEDUP_REMOVED lines=28> */
.L_x_25105:
[----:B------:R-:W-:Y:S01]  /*174b0*/  MOV R8, R12 ;  /* 0x0000000c00087202 */ /* 0x000fe20000000f00 */
[----:B------:R-:W-:Y:S01]  /*174c0*/  IMAD.MOV.U32 R6, RZ, RZ, R16 ;  /* 0x000000ffff067224 */ /* 0x000fe200078e0010 */
[----:B------:R-:W-:Y:S02]  /*174d0*/  MOV R5, R17 ;  /* 0x0000001100057202 */ /* 0x000fe40000000f00 */
[----:B------:R-:W-:-:S07]  /*174e0*/  MOV R0, 0x17500 ;  /* 0x0001750000007802 */ /* 0x000fce0000000f00 */
[----:B------:R-:W-:Y:S05]  /*174f0*/  CALL.REL.NOINC `($__internal_60_$__cuda_sm20_div_s64) ;  /* 0x0000024400e47944 */ /* 0x000fea0003c00000 */
[----:B------:R-:W-:Y:S01]  /*17500*/  IMAD.MOV.U32 R18, RZ, RZ, R6 ;  /* 0x000000ffff127224 */ /* 0x000fe200078e0006 */
[----:B------:R-:W-:-:S07]  /*17510*/  MOV R19, R5 ;  /* 0x0000000500137202 */ /* 0x000fce0000000f00 */
.L_x_25106:
[----:B------:R-:W-:Y:S05]  /*17520*/  BSYNC.RECONVERGENT B1 ;  /* 0x0000000000017941 */ /* 0x000fea0003800200 */
.L_x_25104:
        /* <DEDUP_REMOVED lines=44> */
.L_x_25108:
        /* <DEDUP_REMOVED lines=8> */
.L_x_25109:
[----:B------:R-:W-:Y:S05]  /*17870*/  BSYNC.RECONVERGENT B1 ;  /* 0x0000000000017941 */ /* 0x000fea0003800200 */
.L_x_25107:
        /* <DEDUP_REMOVED lines=45> */
.L_x_25111:
        /* <DEDUP_REMOVED lines=8> */
.L_x_25112:
[----:B------:R-:W-:Y:S05]  /*17bd0*/  BSYNC.RECONVERGENT B1 ;  /* 0x0000000000017941 */ /* 0x000fea0003800200 */
.L_x_25110:
        /* <DEDUP_REMOVED lines=44> */
.L_x_25114:
        /* <DEDUP_REMOVED lines=8> */
.L_x_25115:
[----:B------:R-:W-:Y:S05]  /*17f20*/  BSYNC.RECONVERGENT B1 ;  /* 0x0000000000017941 */ /* 0x000fea0003800200 */
.L_x_25113:
        /* <DEDUP_REMOVED lines=45> */
.L_x_25117:
        /* <DEDUP_REMOVED lines=8> */
.L_x_25118:
[----:B------:R-:W-:Y:S05]  /*18280*/  BSYNC.RECONVERGENT B1 ;  /* 0x0000000000017941 */ /* 0x000fea0003800200 */
.L_x_25116:
        /* <DEDUP_REMOVED lines=44> */
.L_x_25120:
        /* <DEDUP_REMOVED lines=8> */
.L_x_25121:
[----:B------:R-:W-:Y:S05]  /*185d0*/  BSYNC.RECONVERGENT B1 ;  /* 0x0000000000017941 */ /* 0x000fea0003800200 */
.L_x_25119:
        /* <DEDUP_REMOVED lines=45> */
.L_x_25123:
        /* <DEDUP_REMOVED lines=8> */
.L_x_25124:
[----:B------:R-:W-:Y:S05]  /*18930*/  BSYNC.RECONVERGENT B1 ;  /* 0x0000000000017941 */ /* 0x000fea0003800200 */
.L_x_25122:
        /* <DEDUP_REMOVED lines=44> */
.L_x_25126:
        /* <DEDUP_REMOVED lines=8> */
.L_x_25127:
[----:B------:R-:W-:Y:S05]  /*18c80*/  BSYNC.RECONVERGENT B1 ;  /* 0x0000000000017941 */ /* 0x000fea0003800200 */
.L_x_25125:
        /* <DEDUP_REMOVED lines=23> */
.L_x_25103:
[----:B------:R-:W-:-:S07]  /*18e00*/  VIADD R4, R4, 0x3 ;  /* 0x0000000304047836 */ /* 0x000fce0000000000 */
.L_x_25102:
        /* <DEDUP_REMOVED lines=31> */
.L_x_25131:
[----:B------:R-:W-:Y:S01]  /*19000*/  MOV R8, R12 ;  /* 0x0000000c00087202 */ /* 0x000fe20000000f00 */
[----:B------:R-:W-:Y:S01]  /*19010*/  IMAD.MOV.U32 R6, RZ, RZ, R20 ;  /* 0x000000ffff067224 */ /* 0x000fe200078e0014 */
[----:B------:R-:W-:Y:S02]  /*19020*/  MOV R5, R21 ;  /* 0x0000001500057202 */ /* 0x000fe40000000f00 */
[----:B------:R-:W-:-:S07]  /*19030*/  MOV R0, 0x19050 ;  /* 0x0001905000007802 */ /* 0x000fce0000000f00 */
[----:B------:R-:W-:Y:S05]  /*19040*/  CALL.REL.NOINC `($__internal_60_$__cuda_sm20_div_s64) ;  /* 0x0000022c00107944 */ /* 0x000fea0003c00000 */
[----:B------:R-:W-:Y:S01]  /*19050*/  IMAD.MOV.U32 R18, RZ, RZ, R6 ;  /* 0x000000ffff127224 */ /* 0x000fe200078e0006 */
[----:B------:R-:W-:-:S07]  /*19060*/  MOV R19, R5 ;  /* 0x0000000500137202 */ /* 0x000fce0000000f00 */
.L_x_25132:
[----:B------:R-:W-:Y:S05]  /*19070*/  BSYNC.RECONVERGENT B0 ;  /* 0x0000000000007941 */ /* 0x000fea0003800200 */
.L_x_25130:
        /* <DEDUP_REMOVED lines=44> */
.L_x_25134:
        /* <DEDUP_REMOVED lines=8> */
.L_x_25135:
[----:B------:R-:W-:Y:S05]  /*193c0*/  BSYNC.RECONVERGENT B0 ;  /* 0x0000000000007941 */ /* 0x000fea0003800200 */
.L_x_25133:
        /* <DEDUP_REMOVED lines=44> */
.L_x_25137:
        /* <DEDUP_REMOVED lines=8> */
.L_x_25138:
[----:B------:R-:W-:Y:S05]  /*19710*/  BSYNC.RECONVERGENT B0 ;  /* 0x0000000000007941 */ /* 0x000fea0003800200 */
.L_x_25136:
        /* <DEDUP_REMOVED lines=44> */
.L_x_25140:
        /* <DEDUP_REMOVED lines=8> */
.L_x_25141:
[----:B------:R-:W-:Y:S05]  /*19a60*/  BSYNC.RECONVERGENT B0 ;  /* 0x0000000000007941 */ /* 0x000fea0003800200 */
.L_x_25139:
        /* <DEDUP_REMOVED lines=18> */
.L_x_25129:
        /* <DEDUP_REMOVED lines=31> */
.L_x_25144:
[----:B------:R-:W-:Y:S01]  /*19d80*/  MOV R8, R12 ;  /* 0x0000000c00087202 */ /* 0x000fe20000000f00 */
[----:B------:R-:W-:Y:S01]  /*19d90*/  IMAD.MOV.U32 R6, RZ, RZ, R20 ;  /* 0x000000ffff067224 */ /* 0x000fe200078e0014 */
[----:B------:R-:W-:Y:S02]  /*19da0*/  MOV R5, R21 ;  /* 0x0000001500057202 */ /* 0x000fe40000000f00 */
[----:B------:R-:W-:-:S07]  /*19db0*/  MOV R0, 0x19dd0 ;  /* 0x00019dd000007802 */ /* 0x000fce0000000f00 */
[----:B------:R-:W-:Y:S05]  /*19dc0*/  CALL.REL.NOINC `($__internal_60_$__cuda_sm20_div_s64) ;  /* 0x0000021c00b07944 */ /* 0x000fea0003c00000 */
[----:B------:R-:W-:Y:S01]  /*19dd0*/  IMAD.MOV.U32 R16, RZ, RZ, R6 ;  /* 0x000000ffff107224 */ /* 0x000fe200078e0006 */
[----:B------:R-:W-:-:S07]  /*19de0*/  MOV R17, R5 ;  /* 0x0000000500117202 */ /* 0x000fce0000000f00 */
.L_x_25145:
[----:B------:R-:W-:Y:S05]  /*19df0*/  BSYNC.RECONVERGENT B0 ;  /* 0x0000000000007941 */ /* 0x000fea0003800200 */
.L_x_25143:
        /* <DEDUP_REMOVED lines=44> */
.L_x_25147:
        /* <DEDUP_REMOVED lines=8> */
.L_x_25148:
[----:B------:R-:W-:Y:S05]  /*1a140*/  BSYNC.RECONVERGENT B0 ;  /* 0x0000000000007941 */ /* 0x000fea0003800200 */
.L_x_25146:
        /* <DEDUP_REMOVED lines=18> */
.L_x_25142:
        /* <DEDUP_REMOVED lines=31> */
.L_x_25150:
        /* <DEDUP_REMOVED lines=8> */
.L_x_25151:
[----:B------:R-:W-:Y:S05]  /*1a4e0*/  BSYNC.RECONVERGENT B0 ;  /* 0x0000000000007941 */ /* 0x000fea0003800200 */
.L_x_25149:
        /* <DEDUP_REMOVED lines=10> */
.L_x_25101:
        /* <DEDUP_REMOVED lines=11> */
.L_x_25154:
        /* <DEDUP_REMOVED lines=21> */
.L_x_25153:
[----:B------:R-:W-:Y:S05]  /*1a790*/  BSYNC.RECONVERGENT B7 ;  /* 0x0000000000077941 */ /* 0x000fea0003800200 */
.L_x_25152:
[----:B------:R-:W-:-:S04]  /*1a7a0*/  IADD3 R18, P0, PT, R18, 0x4, RZ ;  /* 0x0000000412127810 */ /* 0x000fc80007f1e0ff */
[----:B------:R-:W-:Y:S02]  /*1a7b0*/  IADD3.X R19, PT, PT, RZ, R19, RZ, P0, !PT ;  /* 0x00000013ff137210 */ /* 0x000fe400007fe4ff */
[----:B------:R-:W-:-:S04]  /*1a7c0*/  ISETP.GE.U32.AND P0, PT, R18, R16, PT ;  /* 0x000000101200720c */ /* 0x000fc80003f06070 */
[----:B------:R-:W-:-:S13]  /*1a7d0*/  ISETP.GE.U32.AND.EX P0, PT, R19, R17, PT, P0 ;  /* 0x000000111300720c */ /* 0x000fda0003f06100 */
[----:B------:R-:W-:Y:S05]  /*1a7e0*/  @!P0 BRA `(.L_x_25154) ;  /* 0xfffffffc00948947 */ /* 0x000fea000383ffff */
.L_x_25094:
[----:B------:R-:W-:Y:S05]  /*1a7f0*/  BSYNC.RECONVERGENT B6 ;  /* 0x0000000000067941 */ /* 0x000fea0003800200 */
.L_x_25093:
        /* <DEDUP_REMOVED lines=24> */
.L_x_25158:
[----:B------:R-:W-:Y:S05]  /*1a980*/  BSYNC.RECONVERGENT B7 ;  /* 0x0000000000077941 */ /* 0x000fea0003800200 */
.L_x_25157:
        /* <DEDUP_REMOVED lines=20> */
.L_x_25160:
[----:B------:R-:W-:Y:S05]  /*1aad0*/  BSYNC.RECONVERGENT B7 ;  /* 0x0000000000077941 */ /* 0x000fea0003800200 */
.L_x_25159:
        /* <DEDUP_REMOVED lines=23> */
.L_x_25162:
[----:B------:R-:W-:Y:S05]  /*1ac50*/  BSYNC.RECONVERGENT B7 ;  /* 0x0000000000077941 */ /* 0x000fea0003800200 */
.L_x_25161:
        /* <DEDUP_REMOVED lines=25> */
.L_x_25190:
        /* <DEDUP_REMOVED lines=27> */
.L_x_25167:
[----:B------:R-:W-:Y:S01]  /*1afa0*/  IMAD.MOV.U32 R8, RZ, RZ, R18 ;  /* 0x000000ffff087224 */ /* 0x000fe200078e0012 */
[----:B------:R-:W-:Y:S01]  /*1afb0*/  MOV R6, R16 ;  /* 0x0000001000067202 */ /* 0x000fe20000000f00 */
[----:B------:R-:W-:Y:S01]  /*1afc0*/  IMAD.MOV.U32 R5, RZ, RZ, R17 ;  /* 0x000000ffff057224 */ /* 0x000fe200078e0011 */
[----:B------:R-:W-:-:S07]  /*1afd0*/  MOV R0, 0x1aff0 ;  /* 0x0001aff000007802 */ /* 0x000fce0000000f00 */
[----:B--2---:R-:W-:Y:S05]  /*1afe0*/  CALL.REL.NOINC `($__internal_60_$__cuda_sm20_div_s64) ;  /* 0x0000020c00287944 */ /* 0x004fea0003c00000 */
[----:B------:R-:W-:Y:S01]  /*1aff0*/  MOV R20, R6 ;  /* 0x0000000600147202 */ /* 0x000fe20000000f00 */
[----:B------:R-:W-:-:S07]  /*1b000*/  IMAD.MOV.U32 R21, RZ, RZ, R5 ;  /* 0x000000ffff157224 */ /* 0x000fce00078e0005 */
.L_x_25168:
[----:B------:R-:W-:Y:S05]  /*1b010*/  BSYNC.RECONVERGENT B1 ;  /* 0x0000000000017941 */ /* 0x000fea0003800200 */
.L_x_25166:
        /* <DEDUP_REMOVED lines=42> */
.L_x_25170:
        /* <DEDUP_REMOVED lines=8> */
.L_x_25171:
[----:B------:R-:W-:Y:S05]  /*1b340*/  BSYNC.RECONVERGENT B1 ;  /* 0x0000000000017941 */ /* 0x000fea0003800200 */
.L_x_25169:
        /* <DEDUP_REMOVED lines=42> */
.L_x_25173:
        /* <DEDUP_REMOVED lines=8> */
.L_x_25174:
[----:B------:R-:W-:Y:S05]  /*1b670*/  BSYNC.RECONVERGENT B1 ;  /* 0x0000000000017941 */ /* 0x000fea0003800200 */
.L_x_25172:
        /* <DEDUP_REMOVED lines=42> */
.L_x_25176:
        /* <DEDUP_REMOVED lines=8> */
.L_x_25177:
[----:B------:R-:W-:Y:S05]  /*1b9a0*/  BSYNC.RECONVERGENT B1 ;  /* 0x0000000000017941 */ /* 0x000fea0003800200 */
.L_x_25175:
        /* <DEDUP_REMOVED lines=42> */
.L_x_25179:
        /* <DEDUP_REMOVED lines=8> */
.L_x_25180:
[----:B------:R-:W-:Y:S05]  /*1bcd0*/  BSYNC.RECONVERGENT B1 ;  /* 0x0000000000017941 */ /* 0x000fea0003800200 */
.L_x_25178:
        /* <DEDUP_REMOVED lines=42> */
.L_x_25182:
        /* <DEDUP_REMOVED lines=8> */
.L_x_25183:
[----:B------:R-:W-:Y:S05]  /*1c000*/  BSYNC.RECONVERGENT B1 ;  /* 0x0000000000017941 */ /* 0x000fea0003800200 */
.L_x_25181:
        /* <DEDUP_REMOVED lines=43> */
.L_x_25185:
        /* <DEDUP_REMOVED lines=8> */
.L_x_25186:
[----:B------:R-:W-:Y:S05]  /*1c340*/  BSYNC.RECONVERGENT B1 ;  /* 0x0000000000017941 */ /* 0x000fea0003800200 */
.L_x_25184:
        /* <DEDUP_REMOVED lines=42> */
.L_x_25188:
        /* <DEDUP_REMOVED lines=8> */
.L_x_25189:
[----:B------:R-:W-:Y:S05]  /*1c670*/  BSYNC.RECONVERGENT B1 ;  /* 0x0000000000017941 */ /* 0x000fea0003800200 */
.L_x_25187:
        /* <DEDUP_REMOVED lines=22> */
.L_x_25165:
[----:B------:R-:W-:-:S07]  /*1c7e0*/  IADD3 R34, PT, PT, R4, 0x3, RZ ;  /* 0x0000000304227810 */ /* 0x000fce0007ffe0ff */
.L_x_25164:
        /* <DEDUP_REMOVED lines=31> */
.L_x_25193:
[----:B------:R-:W-:Y:S01]  /*1c9e0*/  IMAD.MOV.U32 R8, RZ, RZ, R18 ;  /* 0x000000ffff087224 */ /* 0x000fe200078e0012 */
[----:B------:R-:W-:Y:S01]  /*1c9f0*/  MOV R6, R12 ;  /* 0x0000000c00067202 */ /* 0x000fe20000000f00 */
[----:B------:R-:W-:Y:S01]  /*1ca00*/  IMAD.MOV.U32 R5, RZ, RZ, R13 ;  /* 0x000000ffff057224 */ /* 0x000fe200078e000d */
[----:B------:R-:W-:-:S07]  /*1ca10*/  MOV R0, 0x1ca30 ;  /* 0x0001ca3000007802 */ /* 0x000fce0000000f00 */
[----:B------:R-:W-:Y:S05]  /*1ca20*/  CALL.REL.NOINC `($__internal_60_$__cuda_sm20_div_s64) ;  /* 0x000001f000987944 */ /* 0x000fea0003c00000 */
[----:B------:R-:W-:Y:S01]  /*1ca30*/  MOV R16, R6 ;  /* 0x0000000600107202 */ /* 0x000fe20000000f00 */
[----:B------:R-:W-:-:S07]  /*1ca40*/  IMAD.MOV.U32 R17, RZ, RZ, R5 ;  /* 0x000000ffff117224 */ /* 0x000fce00078e0005 */
.L_x_25194:
[----:B------:R-:W-:Y:S05]  /*1ca50*/  BSYNC.RECONVERGENT B0 ;  /* 0x0000000000007941 */ /* 0x000fea0003800200 */
.L_x_25192:
        /* <DEDUP_REMOVED lines=44> */
.L_x_25196:
        /* <DEDUP_REMOVED lines=8> */
.L_x_25197:
[----:B------:R-:W-:Y:S05]  /*1cda0*/  BSYNC.RECONVERGENT B0 ;  /* 0x0000000000007941 */ /* 0x000fea0003800200 */
.L_x_25195:
        /* <DEDUP_REMOVED lines=44> */
.L_x_25199:
        /* <DEDUP_REMOVED lines=8> */
.L_x_25200:
[----:B------:R-:W-:Y:S05]  /*1d0f0*/  BSYNC.RECONVERGENT B0 ;  /* 0x0000000000007941 */ /* 0x000fea0003800200 */
.L_x_25198:
        /* <DEDUP_REMOVED lines=44> */
.L_x_25202:
        /* <DEDUP_REMOVED lines=8> */
.L_x_25203:
[----:B------:R-:W-:Y:S05]  /*1d440*/  BSYNC.RECONVERGENT B0 ;  /* 0x0000000000007941 */ /* 0x000fea0003800200 */
.L_x_25201:
        /* <DEDUP_REMOVED lines=18> */
.L_x_25191:
        /* <DEDUP_REMOVED lines=31> */
.L_x_25206:
[----:B------:R-:W-:Y:S01]  /*1d760*/  IMAD.MOV.U32 R8, RZ, RZ, R18 ;  /* 0x000000ffff087224 */ /* 0x000fe200078e0012 */
[----:B------:R-:W-:Y:S01]  /*1d770*/  MOV R6, R12 ;  /* 0x0000000c00067202 */ /* 0x000fe20000000f00 */
[----:B------:R-:W-:Y:S01]  /*1d780*/  IMAD.MOV.U32 R5, RZ, RZ, R13 ;  /* 0x000000ffff057224 */ /* 0x000fe200078e000d */
[----:B------:R-:W-:-:S07]  /*1d790*/  MOV R0, 0x1d7b0 ;  /* 0x0001d7b000007802 */ /* 0x000fce0000000f00 */
[----:B------:R-:W-:Y:S05]  /*1d7a0*/  CALL.REL.NOINC `($__internal_60_$__cuda_sm20_div_s64) ;  /* 0x000001e400387944 */ /* 0x000fea0003c00000 */
[----:B------:R-:W-:Y:S01]  /*1d7b0*/  MOV R16, R6 ;  /* 0x0000000600107202 */ /* 0x000fe20000000f00 */
[----:B------:R-:W-:-:S07]  /*1d7c0*/  IMAD.MOV.U32 R17, RZ, RZ, R5 ;  /* 0x000000ffff117224 */ /* 0x000fce00078e0005 */
.L_x_25207:
[----:B------:R-:W-:Y:S05]  /*1d7d0*/  BSYNC.RECONVERGENT B0 ;  /* 0x0000000000007941 */ /* 0x000fea0003800200 */
.L_x_25205:
        /* <DEDUP_REMOVED lines=44> */
.L_x_25209:
        /* <DEDUP_REMOVED lines=8> */
.L_x_25210:
[----:B------:R-:W-:Y:S05]  /*1db20*/  BSYNC.RECONVERGENT B0 ;  /* 0x0000000000007941 */ /* 0x000fea0003800200 */
.L_x_25208:
        /* <DEDUP_REMOVED lines=18> */
.L_x_25204:
        /* <DEDUP_REMOVED lines=31> */
.L_x_25212:
[----:B------:R-:W-:Y:S01]  /*1de40*/  MOV R0, R5 ;  /* 0x0000000500007202 */ /* 0x000fe20000000f00 */
[----:B------:R-:W-:Y:S01]  /*1de50*/  IMAD.MOV.U32 R3, RZ, RZ, R4 ;  /* 0x000000ffff037224 */ /* 0x000fe200078e0004 */
[----:B------:R-:W-:Y:S01]  /*1de60*/  MOV R14, R7 ;  /* 0x00000007000e7202 */ /* 0x000fe20000000f00 */
[----:B------:R-:W-:Y:S01]  /*1de70*/  IMAD.MOV.U32 R25, RZ, RZ, R18 ;  /* 0x000000ffff197224 */ /* 0x000fe200078e0012 */
[----:B------:R-:W-:-:S07]  /*1de80*/  MOV R5, 0x1dea0 ;  /* 0x0001dea000057802 */ /* 0x000fce0000000f00 */
[----:B------:R-:W-:Y:S05]  /*1de90*/  CALL.REL.NOINC `($__internal_61_$__cuda_sm20_rem_s64) ;  /* 0x000001e000d87944 */ /* 0x000fea0003c00000 */
[----:B------:R-:W-:Y:S01]  /*1dea0*/  IMAD.MOV.U32 R4, RZ, RZ, R0 ;  /* 0x000000ffff047224 */ /* 0x000fe200078e0000 */
[----:B------:R-:W-:-:S07]  /*1deb0*/  MOV R5, R3 ;  /* 0x0000000300057202 */ /* 0x000fce0000000f00 */
.L_x_25213:
[----:B------:R-:W-:Y:S05]  /*1dec0*/  BSYNC.RECONVERGENT B0 ;  /* 0x0000000000007941 */ /* 0x000fea0003800200 */
.L_x_25211:
        /* <DEDUP_REMOVED lines=10> */
.L_x_25163:
        /* <DEDUP_REMOVED lines=11> */
.L_x_25216:
        /* <DEDUP_REMOVED lines=21> */
.L_x_25215:
[----:B------:R-:W-:Y:S05]  /*1e170*/  BSYNC.RECONVERGENT B7 ;  /* 0x0000000000077941 */ /* 0x000fea0003800200 */
.L_x_25214:
[----:B------:R-:W-:-:S05]  /*1e180*/  IADD3 R16, P0, PT, R16, 0x4, RZ ;  /* 0x0000000410107810 */ /* 0x000fca0007f1e0ff */
[----:B------:R-:W-:Y:S01]  /*1e190*/  IMAD.X R17, RZ, RZ, R17, P0 ;  /* 0x000000ffff117224 */ /* 0x000fe200000e0611 */
[----:B------:R-:W-:-:S04]  /*1e1a0*/  ISETP.GE.U32.AND P0, PT, R16, R18, PT ;  /* 0x000000121000720c */ /* 0x000fc80003f06070 */
[----:B------:R-:W-:-:S13]  /*1e1b0*/  ISETP.GE.U32.AND.EX P0, PT, R17, R19, PT, P0 ;  /* 0x000000131100720c */ /* 0x000fda0003f06100 */
[----:B------:R-:W-:Y:S05]  /*1e1c0*/  @!P0 BRA `(.L_x_25216) ;  /* 0xfffffffc00948947 */ /* 0x000fea000383ffff */
.L_x_25156:
[----:B------:R-:W-:Y:S05]  /*1e1d0*/  BSYNC.RECONVERGENT B6 ;  /* 0x0000000000067941 */ /* 0x000fea0003800200 */
.L_x_25155:
        /* <DEDUP_REMOVED lines=16> */
.L_x_25219:
[----:B------:R-:W-:-:S13]  /*1e2e0*/  ISETP.GE.AND P0, PT, R2, R73, PT ;  /* 0x000000490200720c */ /* 0x000fda0003f06270 */
[----:B------:R-:W-:Y:S05]  /*1e2f0*/  @P0 BRA `(.L_x_25221) ;  /* 0x0000000000300947 */ /* 0x000fea0003800000 */
[----:B0-----:R-:W0:Y:S01]  /*1e300*/  LDC.64 R4, c[0x0][0x3c8] ;  /* 0x0000f200ff047b82 */ /* 0x001e220000000a00 */
[----:B------:R-:W-:Y:S01]  /*1e310*/  IADD3 R3, PT, PT, R72, R2, RZ ;  /* 0x0000000248037210 */ /* 0x000fe20007ffe0ff */
[----:B------:R-:W-:-:S04]  /*1e320*/  VIADD R2, R2, 0x80 ;  /* 0x0000008002027836 */ /* 0x000fc80000000000 */
[----:B0-----:R-:W-:-:S05]  /*1e330*/  IMAD.WIDE.U32 R4, R3, 0x4, R4 ;  /* 0x0000000403047825 */ /* 0x001fca00078e0004 */
[----:B------:R1:W-:Y:S02]  /*1e340*/  STG.E desc[UR36][R4.64], RZ ;  /* 0x000000ff04007986 */ /* 0x0003e4000c101924 */
.L_x_25220:
[----:B------:R-:W-:-:S13]  /*1e350*/  ISETP.GE.AND P0, PT, R2, R73, PT ;  /* 0x000000490200720c */ /* 0x000fda0003f06270 */
[----:B------:R-:W-:Y:S05]  /*1e360*/  @P0 BRA `(.L_x_25222) ;  /* 0x0000000000300947 */ /* 0x000fea0003800000 */
[----:B01----:R-:W0:Y:S01]  /*1e370*/  LDC.64 R4, c[0x0][0x3c8] ;  /* 0x0000f200ff047b82 */ /* 0x003e220000000a00 */
[----:B------:R-:W-:Y:S01]  /*1e380*/  IADD3 R3, PT, PT, R72, R2, RZ ;  /* 0x0000000248037210 */ /* 0x000fe20007ffe0ff */
[----:B------:R-:W-:-:S04]  /*1e390*/  VIADD R2, R2, 0x80 ;  /* 0x0000008002027836 */ /* 0x000fc80000000000 */
[----:B0-----:R-:W-:-:S05]  /*1e3a0*/  IMAD.WIDE.U32 R4, R3, 0x4, R4 ;  /* 0x0000000403047825 */ /* 0x001fca00078e0004 */
[----:B------:R1:W-:Y:S02]  /*1e3b0*/  STG.E desc[UR36][R4.64], RZ ;  /* 0x000000ff04007986 */ /* 0x0003e4000c101924 */
.L_x_25221:
[----:B------:R-:W-:-:S13]  /*1e3c0*/  ISETP.GE.AND P0, PT, R2, R73, PT ;  /* 0x000000490200720c */ /* 0x000fda0003f06270 */
[----:B------:R-:W-:Y:S05]  /*1e3d0*/  @P0 BRA `(.L_x_25223) ;  /* 0x0000000000340947 */ /* 0x000fea0003800000 */
[----:B01----:R-:W0:Y:S01]  /*1e3e0*/  LDC.64 R4, c[0x0][0x3c8] ;  /* 0x0000f200ff047b82 */ /* 0x003e220000000a00 */
[----:B------:R-:W-:Y:S01]  /*1e3f0*/  IADD3 R3, PT, PT, R72, R2, RZ ;  /* 0x0000000248037210 */ /* 0x000fe20007ffe0ff */
[----:B------:R-:W-:-:S04]  /*1e400*/  VIADD R2, R2, 0x80 ;  /* 0x0000008002027836 */ /* 0x000fc80000000000 */
[----:B0-----:R-:W-:-:S05]  /*1e410*/  IMAD.WIDE.U32 R4, R3, 0x4, R4 ;  /* 0x0000000403047825 */ /* 0x001fca00078e0004 */
[----:B------:R2:W-:Y:S02]  /*1e420*/  STG.E desc[UR36][R4.64], RZ ;  /* 0x000000ff04007986 */ /* 0x0005e4000c101924 */
.L_x_25222:
        /* <DEDUP_REMOVED lines=8> */
.L_x_25223:
[----:B------:R-:W-:Y:S05]  /*1e4b0*/  BSYNC.RELIABLE B1 ;  /* 0x0000000000017941 */ /* 0x000fea0003800100 */
.L_x_25218:
[----:B------:R-:W-:-:S13]  /*1e4c0*/  ISETP.GE.AND P0, PT, R2, R73, PT ;  /* 0x000000490200720c */ /* 0x000fda0003f06270 */
[----:B012---:R-:W0:Y:S01]  /*1e4d0*/  @!P0 LDC.64 R4, c[0x0][0x3c8] ;  /* 0x0000f200ff048b82 */ /* 0x007e220000000a00 */
[----:B------:R-:W-:Y:S01]  /*1e4e0*/  @!P0 IADD3 R3, PT, PT, R72, R2, RZ ;  /* 0x0000000248038210 */ /* 0x000fe20007ffe0ff */
[----:B------:R-:W-:-:S04]  /*1e4f0*/  @!P0 VIADD R2, R2, 0x80 ;  /* 0x0000008002028836 */ /* 0x000fc80000000000 */
[----:B0-----:R-:W-:-:S05]  /*1e500*/  @!P0 IMAD.WIDE.U32 R4, R3, 0x4, R4 ;  /* 0x0000000403048825 */ /* 0x001fca00078e0004 */
[----:B------:R3:W-:Y:S02]  /*1e510*/  @!P0 STG.E desc[UR36][R4.64], RZ ;  /* 0x000000ff04008986 */ /* 0x0007e4000c101924 */
.L_x_25224:
[----:B------:R-:W-:Y:S05]  /*1e520*/  BSYNC.RECONVERGENT B0 ;  /* 0x0000000000007941 */ /* 0x000fea0003800200 */
.L_x_25217:
[----:B------:R-:W-:-:S13]  /*1e530*/  ISETP.GE.AND P0, PT, R2, R73, PT ;  /* 0x000000490200720c */ /* 0x000fda0003f06270 */
[----:B------:R-:W-:Y:S05]  /*1e540*/  @P0 EXIT ;  /* 0x000000000000094d */ /* 0x000fea0003800000 */
[----:B0123--:R-:W0:Y:S01]  /*1e550*/  LDC.64 R4, c[0x0][0x3c8] ;  /* 0x0000f200ff047b82 */ /* 0x00fe220000000a00 */
[----:B------:R-:W-:-:S05]  /*1e560*/  IADD3 R3, PT, PT, R72, R2, RZ ;  /* 0x0000000248037210 */ /* 0x000fca0007ffe0ff */
[----:B0-----:R-:W-:-:S05]  /*1e570*/  IMAD.WIDE.U32 R2, R3, 0x4, R4 ;  /* 0x0000000403027825 */ /* 0x001fca00078e0004 */
[----:B------:R-:W-:Y:S01]  /*1e580*/  STG.E desc[UR36][R2.64], RZ ;  /* 0x000000ff02007986 */ /* 0x000fe2000c101924 */
[----:B------:R-:W-:Y:S05]  /*1e590*/  EXIT ;  /* 0x000000000000794d */ /* 0x000fea0003800000 */
.L_x_24720:
        /* <DEDUP_REMOVED lines=64> */
.L_x_25226:
[----:B------:R-:W-:Y:S05]  /*1e9a0*/  BSYNC.RECONVERGENT B6 ;  /* 0x0000000000067941 */ /* 0x000fea0003800200 */
.L_x_25225:
        /* <DEDUP_REMOVED lines=20> */
.L_x_25228:
[----:B------:R-:W-:Y:S05]  /*1eaf0*/  BSYNC.RECONVERGENT B6 ;  /* 0x0000000000067941 */ /* 0x000fea0003800200 */
.L_x_25227:
        /* <DEDUP_REMOVED lines=23> */
.L_x_25230:
[----:B------:R-:W-:Y:S05]  /*1ec70*/  BSYNC.RECONVERGENT B6 ;  /* 0x0000000000067941 */ /* 0x000fea0003800200 */
.L_x_25229:
        /* <DEDUP_REMOVED lines=26> */
.L_x_25258:
        /* <DEDUP_REMOVED lines=28> */
.L_x_25235:
[----:B------:R-:W-:Y:S01]  /*1efe0*/  IMAD.MOV.U32 R8, RZ, RZ, R12 ;  /* 0x000000ffff087224 */ /* 0x000fe200078e000c */
[----:B------:R-:W-:Y:S01]  /*1eff0*/  MOV R6, R16 ;  /* 0x0000001000067202 */ /* 0x000fe20000000f00 */
[----:B------:R-:W-:Y:S01]  /*1f000*/  IMAD.MOV.U32 R5, RZ, RZ, R17 ;  /* 0x000000ffff057224 */ /* 0x000fe200078e0011 */
[----:B------:R-:W-:-:S07]  /*1f010*/  MOV R0, 0x1f030 ;  /* 0x0001f03000007802 */ /* 0x000fce0000000f00 */
[----:B------:R-:W-:Y:S05]  /*1f020*/  CALL.REL.NOINC `($__internal_60_$__cuda_sm20_div_s64) ;  /* 0x000001cc00187944 */ /* 0x000fea0003c00000 */
[----:B------:R-:W-:Y:S01]  /*1f030*/  MOV R18, R6 ;  /* 0x0000000600127202 */ /* 0x000fe20000000f00 */
[----:B------:R-:W-:-:S07]  /*1f040*/  IMAD.MOV.U32 R19, RZ, RZ, R5 ;  /* 0x000000ffff137224 */ /* 0x000fce00078e0005 */
.L_x_25236:
[----:B------:R-:W-:Y:S05]  /*1f050*/  BSYNC.RECONVERGENT B1 ;  /* 0x0000000000017941 */ /* 0x000fea0003800200 */
.L_x_25234:
        /* <DEDUP_REMOVED lines=44> */
.L_x_25238:
        /* <DEDUP_REMOVED lines=8> */
.L_x_25239:
[----:B------:R-:W-:Y:S05]  /*1f3a0*/  BSYNC.RECONVERGENT B1 ;  /* 0x0000000000017941 */ /* 0x000fea0003800200 */
.L_x_25237:
        /* <DEDUP_REMOVED lines=45> */
.L_x_25241:
        /* <DEDUP_REMOVED lines=8> */
.L_x_25242:
[----:B------:R-:W-:Y:S05]  /*1f700*/  BSYNC.RECONVERGENT B1 ;  /* 0x0000000000017941 */ /* 0x000fea0003800200 */
.L_x_25240:
        /* <DEDUP_REMOVED lines=44> */
.L_x_25244:
        /* <DEDUP_REMOVED lines=8> */
.L_x_25245:
[----:B------:R-:W-:Y:S05]  /*1fa50*/  BSYNC.RECONVERGENT B1 ;  /* 0x0000000000017941 */ /* 0x000fea0003800200 */
.L_x_25243:
        /* <DEDUP_REMOVED lines=45> */
.L_x_25247:
        /* <DEDUP_REMOVED lines=8> */
.L_x_25248:
[----:B------:R-:W-:Y:S05]  /*1fdb0*/  BSYNC.RECONVERGENT B1 ;  /* 0x0000000000017941 */ /* 0x000fea0003800200 */
.L_x_25246:
        /* <DEDUP_REMOVED lines=44> */
.L_x_25250:
        /* <DEDUP_REMOVED lines=8> */
.L_x_25251:
[----:B------:R-:W-:Y:S05]  /*20100*/  BSYNC.RECONVERGENT B1 ;  /* 0x0000000000017941 */ /* 0x000fea0003800200 */
.L_x_25249:
        /* <DEDUP_REMOVED lines=45> */
.L_x_25253:
        /* <DEDUP_REMOVED lines=8> */
.L_x_25254:
[----:B------:R-:W-:Y:S05]  /*20460*/  BSYNC.RECONVERGENT B1 ;  /* 0x0000000000017941 */ /* 0x000fea0003800200 */
.L_x_25252:
        /* <DEDUP_REMOVED lines=44> */
.L_x_25256:
        /* <DEDUP_REMOVED lines=8> */
.L_x_25257:
[----:B------:R-:W-:Y:S05]  /*207b0*/  BSYNC.RECONVERGENT B1 ;  /* 0x0000000000017941 */ /* 0x000fea0003800200 */
.L_x_25255:
        /* <DEDUP_REMOVED lines=23> */
.L_x_25233:
[----:B------:R-:W-:-:S07]  /*20930*/  IADD3 R4, PT, PT, R4, 0x3, RZ ;  /* 0x0000000304047810 */ /* 0x000fce0007ffe0ff */
.L_x_25232:
        /* <DEDUP_REMOVED lines=31> */
.L_x_25261:
[----:B------:R-:W-:Y:S01]  /*20b30*/  IMAD.MOV.U32 R8, RZ, RZ, R12 ;  /* 0x000000ffff087224 */ /* 0x000fe200078e000c */
[----:B------:R-:W-:Y:S01]  /*20b40*/  MOV R6, R20 ;  /* 0x0000001400067202 */ /* 0x000fe20000000f00 */
[----:B------:R-:W-:Y:S01]  /*20b50*/  IMAD.MOV.U32 R5, RZ, RZ, R21 ;  /* 0x000000ffff057224 */ /* 0x000fe200078e0015 */
[----:B------:R-:W-:-:S07]  /*20b60*/  MOV R0, 0x20b80 ;  /* 0x00020b8000007802 */ /* 0x000fce0000000f00 */
[----:B------:R-:W-:Y:S05]  /*20b70*/  CALL.REL.NOINC `($__internal_60_$__cuda_sm20_div_s64) ;  /* 0x000001b000447944 */ /* 0x000fea0003c00000 */
[----:B------:R-:W-:Y:S01]  /*20b80*/  MOV R18, R6 ;  /* 0x0000000600127202 */ /* 0x000fe20000000f00 */
[----:B------:R-:W-:-:S07]  /*20b90*/  IMAD.MOV.U32 R19, RZ, RZ, R5 ;  /* 0x000000ffff137224 */ /* 0x000fce00078e0005 */
.L_x_25262:
[----:B------:R-:W-:Y:S05]  /*20ba0*/  BSYNC.RECONVERGENT B0 ;  /* 0x0000000000007941 */ /* 0x000fea0003800200 */
.L_x_25260:
        /* <DEDUP_REMOVED lines=44> */
.L_x_25264:
        /* <DEDUP_REMOVED lines=8> */
.L_x_25265:
[----:B------:R-:W-:Y:S05]  /*20ef0*/  BSYNC.RECONVERGENT B0 ;  /* 0x0000000000007941 */ /* 0x000fea0003800200 */
.L_x_25263:
        /* <DEDUP_REMOVED lines=44> */
.L_x_25267:
        /* <DEDUP_REMOVED lines=8> */
.L_x_25268:
[----:B------:R-:W-:Y:S05]  /*21240*/  BSYNC.RECONVERGENT B0 ;  /* 0x0000000000007941 */ /* 0x000fea0003800200 */
.L_x_25266:
        /* <DEDUP_REMOVED lines=44> */
.L_x_25270:
        /* <DEDUP_REMOVED lines=8> */
.L_x_25271:
[----:B------:R-:W-:Y:S05]  /*21590*/  BSYNC.RECONVERGENT B0 ;  /* 0x0000000000007941 */ /* 0x000fea0003800200 */
.L_x_25269:
        /* <DEDUP_REMOVED lines=18> */
.L_x_25259:
        /* <DEDUP_REMOVED lines=31> */
.L_x_25274:
[----:B------:R-:W-:Y:S01]  /*218b0*/  IMAD.MOV.U32 R8, RZ, RZ, R12 ;  /* 0x000000ffff087224 */ /* 0x000fe200078e000c */
[----:B------:R-:W-:Y:S01]  /*218c0*/  MOV R6, R20 ;  /* 0x0000001400067202 */ /* 0x000fe20000000f00 */
[----:B------:R-:W-:Y:S01]  /*218d0*/  IMAD.MOV.U32 R5, RZ, RZ, R21 ;  /* 0x000000ffff057224 */ /* 0x000fe200078e0015 */
[----:B------:R-:W-:-:S07]  /*218e0*/  MOV R0, 0x21900 ;  /* 0x0002190000007802 */ /* 0x000fce0000000f00 */
[----:B------:R-:W-:Y:S05]  /*218f0*/  CALL.REL.NOINC `($__internal_60_$__cuda_sm20_div_s64) ;  /* 0x000001a000e47944 */ /* 0x000fea0003c00000 */
[----:B------:R-:W-:Y:S01]  /*21900*/  MOV R16, R6 ;  /* 0x0000000600107202 */ /* 0x000fe20000000f00 */
[----:B------:R-:W-:-:S07]  /*21910*/  IMAD.MOV.U32 R17, RZ, RZ, R5 ;  /* 0x000000ffff117224 */ /* 0x000fce00078e0005 */
.L_x_25275:
[----:B------:R-:W-:Y:S05]  /*21920*/  BSYNC.RECONVERGENT B0 ;  /* 0x0000000000007941 */ /* 0x000fea0003800200 */
.L_x_25273:
        /* <DEDUP_REMOVED lines=44> */
.L_x_25277:
        /* <DEDUP_REMOVED lines=8> */
.L_x_25278:
[----:B------:R-:W-:Y:S05]  /*21c70*/  BSYNC.RECONVERGENT B0 ;  /* 0x0000000000007941 */ /* 0x000fea0003800200 */
.L_x_25276:
        /* <DEDUP_REMOVED lines=18> */
.L_x_25272:
        /* <DEDUP_REMOVED lines=31> */
.L_x_25280:
[----:B------:R-:W-:Y:S01]  /*21f90*/  IMAD.MOV.U32 R3, RZ, RZ, R8 ;  /* 0x000000ffff037224 */ /* 0x000fe200078e0008 */
[----:B------:R-:W-:Y:S01]  /*21fa0*/  MOV R0, R9 ;  /* 0x0000000900007202 */ /* 0x000fe20000000f00 */
[----:B------:R-:W-:Y:S01]  /*21fb0*/  IMAD.MOV.U32 R25, RZ, RZ, R12 ;  /* 0x000000ffff197224 */ /* 0x000fe200078e000c */
[----:B------:R-:W-:Y:S02]  /*21fc0*/  MOV R14, R7 ;  /* 0x00000007000e7202 */ /* 0x000fe40000000f00 */
[----:B------:R-:W-:-:S07]  /*21fd0*/  MOV R5, 0x21ff0 ;  /* 0x00021ff000057802 */ /* 0x000fce0000000f00 */
[----:B------:R-:W-:Y:S05]  /*21fe0*/  CALL.REL.NOINC `($__internal_61_$__cuda_sm20_rem_s64) ;  /* 0x000001a000847944 */ /* 0x000fea0003c00000 */
[----:B------:R-:W-:Y:S01]  /*21ff0*/  IMAD.MOV.U32 R6, RZ, RZ, R0 ;  /* 0x000000ffff067224 */ /* 0x000fe200078e0000 */
[----:B------:R-:W-:-:S07]  /*22000*/  MOV R7, R3 ;  /* 0x0000000300077202 */ /* 0x000fce0000000f00 */
.L_x_25281:
[----:B------:R-:W-:Y:S05]  /*22010*/  BSYNC.RECONVERGENT B0 ;  /* 0x0000000000007941 */ /* 0x000fea0003800200 */
.L_x_25279:
        /* <DEDUP_REMOVED lines=10> */
.L_x_25231:
        /* <DEDUP_REMOVED lines=12> */
.L_x_25286:
        /* <DEDUP_REMOVED lines=21> */
.L_x_25285:
[----:B------:R-:W-:Y:S05]  /*222d0*/  BSYNC.RECONVERGENT B7 ;  /* 0x0000000000077941 */ /* 0x000fea0003800200 */
.L_x_25284:
[----:B------:R-:W-:-:S05]  /*222e0*/  IADD3 R18, P0, PT, R18, 0x4, RZ ;  /* 0x0000000412127810 */ /* 0x000fca0007f1e0ff */
[----:B------:R-:W-:Y:S01]  /*222f0*/  IMAD.X R19, RZ, RZ, R19, P0 ;  /* 0x000000ffff137224 */ /* 0x000fe200000e0613 */
[----:B------:R-:W-:-:S04]  /*22300*/  ISETP.GE.U32.AND P0, PT, R18, R16, PT ;  /* 0x000000101200720c */ /* 0x000fc80003f06070 */
[----:B------:R-:W-:-:S13]  /*22310*/  ISETP.GE.U32.AND.EX P0, PT, R19, R17, PT, P0 ;  /* 0x000000111300720c */ /* 0x000fda0003f06100 */
[----:B------:R-:W-:Y:S05]  /*22320*/  @!P0 BRA `(.L_x_25286) ;  /* 0xfffffffc00948947 */ /* 0x000fea000383ffff */
.L_x_25283:
[----:B------:R-:W-:Y:S05]  /*22330*/  BSYNC.RECONVERGENT B6 ;  /* 0x0000000000067941 */ /* 0x000fea0003800200 */
.L_x_25282:
        /* <DEDUP_REMOVED lines=20> */
.L_x_25288:
[----:B------:R-:W-:Y:S05]  /*22480*/  BSYNC.RECONVERGENT B6 ;  /* 0x0000000000067941 */ /* 0x000fea0003800200 */
.L_x_25287:
        /* <DEDUP_REMOVED lines=20> */
.L_x_25290:
[----:B------:R-:W-:Y:S05]  /*225d0*/  BSYNC.RECONVERGENT B6 ;  /* 0x0000000000067941 */ /* 0x000fea0003800200 */
.L_x_25289:
        /* <DEDUP_REMOVED lines=23> */
.L_x_25292:
[----:B------:R-:W-:Y:S05]  /*22750*/  BSYNC.RECONVERGENT B6 ;  /* 0x0000000000067941 */ /* 0x000fea0003800200 */
.L_x_25291:
        /* <DEDUP_REMOVED lines=25> */
.L_x_25320:
        /* <DEDUP_REMOVED lines=28> */
.L_x_25297:
[----:B------:R-:W-:Y:S01]  /*22ab0*/  MOV R8, R12 ;  /* 0x0000000c00087202 */ /* 0x000fe20000000f00 */
[----:B------:R-:W-:Y:S01]  /*22ac0*/  IMAD.MOV.U32 R6, RZ, RZ, R16 ;  /* 0x000000ffff067224 */ /* 0x000fe200078e0010 */
[----:B------:R-:W-:Y:S02]  /*22ad0*/  MOV R5, R17 ;  /* 0x0000001100057202 */ /* 0x000fe40000000f00 */
[----:B------:R-:W-:-:S07]  /*22ae0*/  MOV R0, 0x22b00 ;  /* 0x00022b0000007802 */ /* 0x000fce0000000f00 */
[----:B------:R-:W-:Y:S05]  /*22af0*/  CALL.REL.NOINC `($__internal_60_$__cuda_sm20_div_s64) ;  /* 0x0000019000647944 */ /* 0x000fea0003c00000 */
[----:B------:R-:W-:Y:S01]  /*22b00*/  IMAD.MOV.U32 R18, RZ, RZ, R6 ;  /* 0x000000ffff127224 */ /* 0x000fe200078e0006 */
[----:B------:R-:W-:-:S07]  /*22b10*/  MOV R19, R5 ;  /* 0x0000000500137202 */ /* 0x000fce0000000f00 */
.L_x_25298:
[----:B------:R-:W-:Y:S05]  /*22b20*/  BSYNC.RECONVERGENT B1 ;  /* 0x0000000000017941 */ /* 0x000fea0003800200 */
.L_x_25296:
        /* <DEDUP_REMOVED lines=44> */
.L_x_25300:
        /* <DEDUP_REMOVED lines=8> */
.L_x_25301:
[----:B------:R-:W-:Y:S05]  /*22e70*/  BSYNC.RECONVERGENT B1 ;  /* 0x0000000000017941 */ /* 0x000fea0003800200 */
.L_x_25299:
        /* <DEDUP_REMOVED lines=45> */
.L_x_25303:
        /* <DEDUP_REMOVED lines=8> */
.L_x_25304:
[----:B------:R-:W-:Y:S05]  /*231d0*/  BSYNC.RECONVERGENT B1 ;  /* 0x0000000000017941 */ /* 0x000fea0003800200 */
.L_x_25302:
        /* <DEDUP_REMOVED lines=44> */
.L_x_25306:
        /* <DEDUP_REMOVED lines=8> */
.L_x_25307:
[----:B------:R-:W-:Y:S05]  /*23520*/  BSYNC.RECONVERGENT B1 ;  /* 0x0000000000017941 */ /* 0x000fea0003800200 */
.L_x_25305:
        /* <DEDUP_REMOVED lines=45> */
.L_x_25309:
        /* <DEDUP_REMOVED lines=8> */
.L_x_25310:
[----:B------:R-:W-:Y:S05]  /*23880*/  BSYNC.RECONVERGENT B1 ;  /* 0x0000000000017941 */ /* 0x000fea0003800200 */
.L_x_25308:
        /* <DEDUP_REMOVED lines=44> */
.L_x_25312:
        /* <DEDUP_REMOVED lines=8> */
.L_x_25313:
[----:B------:R-:W-:Y:S05]  /*23bd0*/  BSYNC.RECONVERGENT B1 ;  /* 0x0000000000017941 */ /* 0x000fea0003800200 */
.L_x_25311:
        /* <DEDUP_REMOVED lines=45> */
.L_x_25315:
        /* <DEDUP_REMOVED lines=8> */
.L_x_25316:
[----:B------:R-:W-:Y:S05]  /*23f30*/  BSYNC.RECONVERGENT B1 ;  /* 0x0000000000017941 */ /* 0x000fea0003800200 */
.L_x_25314:
        /* <DEDUP_REMOVED lines=44> */
.L_x_25318:
        /* <DEDUP_REMOVED lines=8> */
.L_x_25319:
[----:B------:R-:W-:Y:S05]  /*24280*/  BSYNC.RECONVERGENT B1 ;  /* 0x0000000000017941 */ /* 0x000fea0003800200 */
.L_x_25317:
        /* <DEDUP_REMOVED lines=23> */
.L_x_25295:
[----:B------:R-:W-:-:S07]  /*24400*/  VIADD R4, R4, 0x3 ;  /* 0x0000000304047836 */ /* 0x000fce0000000000 */
.L_x_25294:
        /* <DEDUP_REMOVED lines=31> */
.L_x_25323:
[----:B------:R-:W-:Y:S01]  /*24600*/  MOV R8, R12 ;  /* 0x0000000c00087202 */ /* 0x000fe20000000f00 */
[----:B------:R-:W-:Y:S01]  /*24610*/  IMAD.MOV.U32 R6, RZ, RZ, R16 ;  /* 0x000000ffff067224 */ /* 0x000fe200078e0010 */
[----:B------:R-:W-:Y:S02]  /*24620*/  MOV R5, R17 ;  /* 0x0000001100057202 */ /* 0x000fe40000000f00 */
[----:B------:R-:W-:-:S07]  /*24630*/  MOV R0, 0x24650 ;  /* 0x0002465000007802 */ /* 0x000fce0000000f00 */
[----:B------:R-:W-:Y:S05]  /*24640*/  CALL.REL.NOINC `($__internal_60_$__cuda_sm20_div_s64) ;  /* 0x0000017400907944 */ /* 0x000fea0003c00000 */
[----:B------:R-:W-:Y:S01]  /*24650*/  IMAD.MOV.U32 R18, RZ, RZ, R6 ;  /* 0x000000ffff127224 */ /* 0x000fe200078e0006 */
[----:B------:R-:W-:-:S07]  /*24660*/  MOV R19, R5 ;  /* 0x0000000500137202 */ /* 0x000fce0000000f00 */
.L_x_25324:
[----:B------:R-:W-:Y:S05]  /*24670*/  BSYNC.RECONVERGENT B0 ;  /* 0x0000000000007941 */ /* 0x000fea0003800200 */
.L_x_25322:
        /* <DEDUP_REMOVED lines=44> */
.L_x_25326:
        /* <DEDUP_REMOVED lines=8> */
.L_x_25327:
[----:B------:R-:W-:Y:S05]  /*249c0*/  BSYNC.RECONVERGENT B0 ;  /* 0x0000000000007941 */ /* 0x000fea0003800200 */
.L_x_25325:
        /* <DEDUP_REMOVED lines=44> */
.L_x_25329:
        /* <DEDUP_REMOVED lines=8> */
.L_x_25330:
[----:B------:R-:W-:Y:S05]  /*24d10*/  BSYNC.RECONVERGENT B0 ;  /* 0x0000000000007941 */ /* 0x000fea0003800200 */
.L_x_25328:
        /* <DEDUP_REMOVED lines=44> */
.L_x_25332:
        /* <DEDUP_REMOVED lines=8> */
.L_x_25333:
[----:B------:R-:W-:Y:S05]  /*25060*/  BSYNC.RECONVERGENT B0 ;  /* 0x0000000000007941 */ /* 0x000fea0003800200 */
.L_x_25331:
        /* <DEDUP_REMOVED lines=18> */
.L_x_25321:
        /* <DEDUP_REMOVED lines=31> */
.L_x_25336:
[----:B------:R-:W-:Y:S01]  /*25380*/  MOV R8, R12 ;  /* 0x0000000c00087202 */ /* 0x000fe20000000f00 */
[----:B------:R-:W-:Y:S01]  /*25390*/  IMAD.MOV.U32 R6, RZ, RZ, R16 ;  /* 0x000000ffff067224 */ /* 0x000fe200078e0010 */
[----:B------:R-:W-:Y:S02]  /*253a0*/  MOV R5, R17 ;  /* 0x0000001100057202 */ /* 0x000fe40000000f00 */
[----:B------:R-:W-:-:S07]  /*253b0*/  MOV R0, 0x253d0 ;  /* 0x000253d000007802 */ /* 0x000fce0000000f00 */
[----:B------:R-:W-:Y:S05]  /*253c0*/  CALL.REL.NOINC `($__internal_60_$__cuda_sm20_div_s64) ;  /* 0x0000016800307944 */ /* 0x000fea0003c00000 */
[----:B------:R-:W-:Y:S01]  /*253d0*/  IMAD.MOV.U32 R18, RZ, RZ, R6 ;  /* 0x000000ffff127224 */ /* 0x000fe200078e0006 */
[----:B------:R-:W-:-:S07]  /*253e0*/  MOV R19, R5 ;  /* 0x0000000500137202 */ /* 0x000fce0000000f00 */
.L_x_25337:
[----:B------:R-:W-:Y:S05]  /*253f0*/  BSYNC.RECONVERGENT B0 ;  /* 0x0000000000007941 */ /* 0x000fea0003800200 */
.L_x_25335:
        /* <DEDUP_REMOVED lines=44> */
.L_x_25339:
        /* <DEDUP_REMOVED lines=8> */
.L_x_25340:
[----:B------:R-:W-:Y:S05]  /*25740*/  BSYNC.RECONVERGENT B0 ;  /* 0x0000000000007941 */ /* 0x000fea0003800200 */
.L_x_25338:
        /* <DEDUP_REMOVED lines=18> */
.L_x_25334:
        /* <DEDUP_REMOVED lines=31> */
.L_x_25342:
        /* <DEDUP_REMOVED lines=8> */
.L_x_25343:
[----:B------:R-:W-:Y:S05]  /*25ae0*/  BSYNC.RECONVERGENT B0 ;  /* 0x0000000000007941 */ /* 0x000fea0003800200 */
.L_x_25341:
        /* <DEDUP_REMOVED lines=10> */
.L_x_25293:
        /* <DEDUP_REMOVED lines=12> */
.L_x_25348:
        /* <DEDUP_REMOVED lines=21> */
.L_x_25347:
[----:B------:R-:W-:Y:S05]  /*25da0*/  BSYNC.RECONVERGENT B7 ;  /* 0x0000000000077941 */ /* 0x000fea0003800200 */
.L_x_25346:
[----:B------:R-:W-:-:S04]  /*25db0*/  IADD3 R18, P0, PT, R18, 0x4, RZ ;  /* 0x0000000412127810 */ /* 0x000fc80007f1e0ff */
[----:B------:R-:W-:Y:S02]  /*25dc0*/  IADD3.X R19, PT, PT, RZ, R19, RZ, P0, !PT ;  /* 0x00000013ff137210 */ /* 0x000fe400007fe4ff */
[----:B------:R-:W-:-:S04]  /*25dd0*/  ISETP.GE.U32.AND P0, PT, R18, R16, PT ;  /* 0x000000101200720c */ /* 0x000fc80003f06070 */
[----:B------:R-:W-:-:S13]  /*25de0*/  ISETP.GE.U32.AND.EX P0, PT, R19, R17, PT, P0 ;  /* 0x000000111300720c */ /* 0x000fda0003f06100 */
[----:B------:R-:W-:Y:S05]  /*25df0*/  @!P0 BRA `(.L_x_25348) ;  /* 0xfffffffc00948947 */ /* 0x000fea000383ffff */
.L_x_25345:
[----:B------:R-:W-:Y:S05]  /*25e00*/  BSYNC.RECONVERGENT B6 ;  /* 0x0000000000067941 */ /* 0x000fea0003800200 */
.L_x_25344:
        /* <DEDUP_REMOVED lines=20> */
.L_x_25350:
[----:B------:R-:W-:Y:S05]  /*25f50*/  BSYNC.RECONVERGENT B6 ;  /* 0x0000000000067941 */ /* 0x000fea0003800200 */
.L_x_25349:
        /* <DEDUP_REMOVED lines=20> */
.L_x_25352:
[----:B------:R-:W-:Y:S05]  /*260a0*/  BSYNC.RECONVERGENT B6 ;  /* 0x0000000000067941 */ /* 0x000fea0003800200 */
.L_x_25351:
        /* <DEDUP_REMOVED lines=23> */
.L_x_25354:
[----:B------:R-:W-:Y:S05]  /*26220*/  BSYNC.RECONVERGENT B6 ;  /* 0x0000000000067941 */ /* 0x000fea0003800200 */
.L_x_25353:
        /* <DEDUP_REMOVED lines=22> */
.L_x_25382:
        /* <DEDUP_REMOVED lines=28> */
.L_x_25359:
[----:B------:R-:W-:Y:S01]  /*26550*/  IMAD.MOV.U32 R8, RZ, RZ, R25 ;  /* 0x000000ffff087224 */ /* 0x000fe200078e0019 */
[----:B------:R-:W-:Y:S01]  /*26560*/  MOV R6, R16 ;  /* 0x0000001000067202 */ /* 0x000fe20000000f00 */
[----:B------:R-:W-:Y:S01]  /*26570*/  IMAD.MOV.U32 R5, RZ, RZ, R17 ;  /* 0x000000ffff057224 */ /* 0x000fe200078e0011 */
[----:B------:R-:W-:-:S07]  /*26580*/  MOV R0, 0x265a0 ;  /* 0x000265a000007802 */ /* 0x000fce0000000f00 */
[----:B------:R-:W-:Y:S05]  /*26590*/  CALL.REL.NOINC `($__internal_60_$__cuda_sm20_div_s64) ;  /* 0x0000015400bc7944 */ /* 0x000fea0003c00000 */
[----:B------:R-:W-:Y:S01]  /*265a0*/  MOV R18, R6 ;  /* 0x0000000600127202 */ /* 0x000fe20000000f00 */
[----:B------:R-:W-:-:S07]  /*265b0*/  IMAD.MOV.U32 R19, RZ, RZ, R5 ;  /* 0x000000ffff137224 */ /* 0x000fce00078e0005 */
.L_x_25360:
[----:B------:R-:W-:Y:S05]  /*265c0*/  BSYNC.RECONVERGENT B1 ;  /* 0x0000000000017941 */ /* 0x000fea0003800200 */
.L_x_25358:
        /* <DEDUP_REMOVED lines=44> */
.L_x_25362:
        /* <DEDUP_REMOVED lines=8> */
.L_x_25363:
[----:B------:R-:W-:Y:S05]  /*26910*/  BSYNC.RECONVERGENT B1 ;  /* 0x0000000000017941 */ /* 0x000fea0003800200 */
.L_x_25361:
        /* <DEDUP_REMOVED lines=45> */
.L_x_25365:
        /* <DEDUP_REMOVED lines=8> */
.L_x_25366:
[----:B------:R-:W-:Y:S05]  /*26c70*/  BSYNC.RECONVERGENT B1 ;  /* 0x0000000000017941 */ /* 0x000fea0003800200 */
.L_x_25364:
        /* <DEDUP_REMOVED lines=44> */
.L_x_25368:
        /* <DEDUP_REMOVED lines=8> */
.L_x_25369:
[----:B------:R-:W-:Y:S05]  /*26fc0*/  BSYNC.RECONVERGENT B1 ;  /* 0x0000000000017941 */ /* 0x000fea0003800200 */
.L_x_25367:
        /* <DEDUP_REMOVED lines=45> */
.L_x_25371:
        /* <DEDUP_REMOVED lines=8> */
.L_x_25372:
[----:B------:R-:W-:Y:S05]  /*27320*/  BSYNC.RECONVERGENT B1 ;  /* 0x0000000000017941 */ /* 0x000fea0003800200 */
.L_x_25370:
        /* <DEDUP_REMOVED lines=44> */
.L_x_25374:
        /* <DEDUP_REMOVED lines=8> */
.L_x_25375:
[----:B------:R-:W-:Y:S05]  /*27670*/  BSYNC.RECONVERGENT B1 ;  /* 0x0000000000017941 */ /* 0x000fea0003800200 */
.L_x_25373:
        /* <DEDUP_REMOVED lines=45> */
.L_x_25377:
        /* <DEDUP_REMOVED lines=8> */
.L_x_25378:
[----:B------:R-:W-:Y:S05]  /*279d0*/  BSYNC.RECONVERGENT B1 ;  /* 0x0000000000017941 */ /* 0x000fea0003800200 */
.L_x_25376:
        /* <DEDUP_REMOVED lines=44> */
.L_x_25380:
        /* <DEDUP_REMOVED lines=8> */
.L_x_25381:
[----:B------:R-:W-:Y:S05]  /*27d20*/  BSYNC.RECONVERGENT B1 ;  /* 0x0000000000017941 */ /* 0x000fea0003800200 */
.L_x_25379:
        /* <DEDUP_REMOVED lines=23> */
.L_x_25357:
[----:B------:R-:W-:-:S07]  /*27ea0*/  IADD3 R4, PT, PT, R4, 0x3, RZ ;  /* 0x0000000304047810 */ /* 0x000fce0007ffe0ff */
.L_x_25356:
        /* <DEDUP_REMOVED lines=31> */
.L_x_25385:
[----:B------:R-:W-:Y:S01]  /*280a0*/  IMAD.MOV.U32 R8, RZ, RZ, R25 ;  /* 0x000000ffff087224 */ /* 0x000fe200078e0019 */
[----:B------:R-:W-:Y:S01]  /*280b0*/  MOV R6, R16 ;  /* 0x0000001000067202 */ /* 0x000fe20000000f00 */
[----:B------:R-:W-:Y:S01]  /*280c0*/  IMAD.MOV.U32 R5, RZ, RZ, R17 ;  /* 0x000000ffff057224 */ /* 0x000fe200078e0011 */
[----:B------:R-:W-:-:S07]  /*280d0*/  MOV R0, 0x280f0 ;  /* 0x000280f000007802 */ /* 0x000fce0000000f00 */
[----:B------:R-:W-:Y:S05]  /*280e0*/  CALL.REL.NOINC `($__internal_60_$__cuda_sm20_div_s64) ;  /* 0x0000013800e87944 */ /* 0x000fea0003c00000 */
[----:B------:R-:W-:Y:S01]  /*280f0*/  MOV R18, R6 ;  /* 0x0000000600127202 */ /* 0x000fe20000000f00 */
[----:B------:R-:W-:-:S07]  /*28100*/  IMAD.MOV.U32 R19, RZ, RZ, R5 ;  /* 0x000000ffff137224 */ /* 0x000fce00078e0005 */
.L_x_25386:
[----:B------:R-:W-:Y:S05]  /*28110*/  BSYNC.RECONVERGENT B0 ;  /* 0x0000000000007941 */ /* 0x000fea0003800200 */
.L_x_25384:
        /* <DEDUP_REMOVED lines=44> */
.L_x_25388:
        /* <DEDUP_REMOVED lines=8> */
.L_x_25389:
[----:B------:R-:W-:Y:S05]  /*28460*/  BSYNC.RECONVERGENT B0 ;  /* 0x0000000000007941 */ /* 0x000fea0003800200 */
.L_x_25387:
        /* <DEDUP_REMOVED lines=44> */
.L_x_25391:
        /* <DEDUP_REMOVED lines=8> */
.L_x_25392:
[----:B------:R-:W-:Y:S05]  /*287b0*/  BSYNC.RECONVERGENT B0 ;  /* 0x0000000000007941 */ /* 0x000fea0003800200 */
.L_x_25390:
        /* <DEDUP_REMOVED lines=44> */
.L_x_25394:
        /* <DEDUP_REMOVED lines=8> */
.L_x_25395:
[----:B------:R-:W-:Y:S05]  /*28b00*/  BSYNC.RECONVERGENT B0 ;  /* 0x0000000000007941 */ /* 0x000fea0003800200 */
.L_x_25393:
        /* <DEDUP_REMOVED lines=18> */
.L_x_25383:
        /* <DEDUP_REMOVED lines=31> */
.L_x_25398:
[----:B------:R-:W-:Y:S01]  /*28e20*/  IMAD.MOV.U32 R8, RZ, RZ, R25 ;  /* 0x000000ffff087224 */ /* 0x000fe200078e0019 */
[----:B------:R-:W-:Y:S01]  /*28e30*/  MOV R6, R16 ;  /* 0x0000001000067202 */ /* 0x000fe20000000f00 */
[----:B------:R-:W-:Y:S01]  /*28e40*/  IMAD.MOV.U32 R5, RZ, RZ, R17 ;  /* 0x000000ffff057224 */ /* 0x000fe200078e0011 */
[----:B------:R-:W-:-:S07]  /*28e50*/  MOV R0, 0x28e70 ;  /* 0x00028e7000007802 */ /* 0x000fce0000000f00 */
[----:B------:R-:W-:Y:S05]  /*28e60*/  CALL.REL.NOINC `($__internal_60_$__cuda_sm20_div_s64) ;  /* 0x0000012c00887944 */ /* 0x000fea0003c00000 */
[----:B------:R-:W-:Y:S01]  /*28e70*/  MOV R18, R6 ;  /* 0x0000000600127202 */ /* 0x000fe20000000f00 */
[----:B------:R-:W-:-:S07]  /*28e80*/  IMAD.MOV.U32 R19, RZ, RZ, R5 ;  /* 0x000000ffff137224 */ /* 0x000fce00078e0005 */
.L_x_25399:
[----:B------:R-:W-:Y:S05]  /*28e90*/  BSYNC.RECONVERGENT B0 ;  /* 0x0000000000007941 */ /* 0x000fea0003800200 */
.L_x_25397:
        /* <DEDUP_REMOVED lines=45> */
.L_x_25401:
        /* <DEDUP_REMOVED lines=8> */
.L_x_25402:
[----:B------:R-:W-:Y:S05]  /*291f0*/  BSYNC.RECONVERGENT B0 ;  /* 0x0000000000007941 */ /* 0x000fea0003800200 */
.L_x_25400:
        /* <DEDUP_REMOVED lines=18> */
.L_x_25396:
        /* <DEDUP_REMOVED lines=31> */
.L_x_25404:
[----:B------:R-:W-:Y:S01]  /*29510*/  IMAD.MOV.U32 R3, RZ, RZ, R8 ;  /* 0x000000ffff037224 */ /* 0x000fe200078e0008 */
[----:B------:R-:W-:Y:S01]  /*29520*/  MOV R0, R9 ;  /* 0x0000000900007202 */ /* 0x000fe20000000f00 */
[----:B------:R-:W-:Y:S01]  /*29530*/  IMAD.MOV.U32 R14, RZ, RZ, R7 ;  /* 0x000000ffff0e7224 */ /* 0x000fe200078e0007 */
[----:B------:R-:W-:-:S07]  /*29540*/  MOV R5, 0x29560 ;  /* 0x0002956000057802 */ /* 0x000fce0000000f00 */
[----:B------:R-:W-:Y:S05]  /*29550*/  CALL.REL.NOINC `($__internal_61_$__cuda_sm20_rem_s64) ;  /* 0x0000012c00287944 */ /* 0x000fea0003c00000 */
[----:B------:R-:W-:Y:S01]  /*29560*/  MOV R6, R0 ;  /* 0x0000000000067202 */ /* 0x000fe20000000f00 */
[----:B------:R-:W-:-:S07]  /*29570*/  IMAD.MOV.U32 R7, RZ, RZ, R3 ;  /* 0x000000ffff077224 */ /* 0x000fce00078e0003 */
.L_x_25405:
[----:B------:R-:W-:Y:S05]  /*29580*/  BSYNC.RECONVERGENT B0 ;  /* 0x0000000000007941 */ /* 0x000fea0003800200 */
.L_x_25403:
        /* <DEDUP_REMOVED lines=10> */
.L_x_25355:
        /* <DEDUP_REMOVED lines=12> */
.L_x_25410:
        /* <DEDUP_REMOVED lines=21> */
.L_x_25409:
[----:B------:R-:W-:Y:S05]  /*29840*/  BSYNC.RECONVERGENT B7 ;  /* 0x0000000000077941 */ /* 0x000fea0003800200 */
.L_x_25408:
[----:B------:R-:W-:-:S04]  /*29850*/  IADD3 R18, P0, PT, R18, 0x4, RZ ;  /* 0x0000000412127810 */ /* 0x000fc80007f1e0ff */
[----:B------:R-:W-:Y:S02]  /*29860*/  IADD3.X R19, PT, PT, RZ, R19, RZ, P0, !PT ;  /* 0x00000013ff137210 */ /* 0x000fe400007fe4ff */
[----:B------:R-:W-:-:S04]  /*29870*/  ISETP.GE.U32.AND P0, PT, R18, R16, PT ;  /* 0x000000101200720c */ /* 0x000fc80003f06070 */
[----:B------:R-:W-:-:S13]  /*29880*/  ISETP.GE.U32.AND.EX P0, PT, R19, R17, PT, P0 ;  /* 0x000000111300720c */ /* 0x000fda0003f06100 */
[----:B------:R-:W-:Y:S05]  /*29890*/  @!P0 BRA `(.L_x_25410) ;  /* 0xfffffffc00948947 */ /* 0x000fea000383ffff */
.L_x_25407:
[----:B------:R-:W-:Y:S05]  /*298a0*/  BSYNC.RECONVERGENT B6 ;  /* 0x0000000000067941 */ /* 0x000fea0003800200 */
.L_x_25406:
        /* <DEDUP_REMOVED lines=20> */
.L_x_25412:
[----:B------:R-:W-:Y:S05]  /*299f0*/  BSYNC.RECONVERGENT B6 ;  /* 0x0000000000067941 */ /* 0x000fea0003800200 */
.L_x_25411:
        /* <DEDUP_REMOVED lines=20> */
.L_x_25414:
[----:B------:R-:W-:Y:S05]  /*29b40*/  BSYNC.RECONVERGENT B6 ;  /* 0x0000000000067941 */ /* 0x000fea0003800200 */
.L_x_25413:
        /* <DEDUP_REMOVED lines=23> */
.L_x_25416:
[----:B------:R-:W-:Y:S05]  /*29cc0*/  BSYNC.RECONVERGENT B6 ;  /* 0x0000000000067941 */ /* 0x000fea0003800200 */
.L_x_25415:
        /* <DEDUP_REMOVED lines=22> */
.L_x_25444:
        /* <DEDUP_REMOVED lines=28> */
.L_x_25421:
[----:B------:R-:W-:Y:S01]  /*29ff0*/  IMAD.MOV.U32 R8, RZ, RZ, R25 ;  /* 0x000000ffff087224 */ /* 0x000fe200078e0019 */
[----:B------:R-:W-:Y:S01]  /*2a000*/  MOV R6, R16 ;  /* 0x0000001000067202 */ /* 0x000fe20000000f00 */
[----:B------:R-:W-:Y:S01]  /*2a010*/  IMAD.MOV.U32 R5, RZ, RZ, R17 ;  /* 0x000000ffff057224 */ /* 0x000fe200078e0011 */
[----:B------:R-:W-:-:S07]  /*2a020*/  MOV R0, 0x2a040 ;  /* 0x0002a04000007802 */ /* 0x000fce0000000f00 */
[----:B------:R-:W-:Y:S05]  /*2a030*/  CALL.REL.NOINC `($__internal_60_$__cuda_sm20_div_s64) ;  /* 0x0000011c00147944 */ /* 0x000fea0003c00000 */
[----:B------:R-:W-:Y:S01]  /*2a040*/  MOV R18, R6 ;  /* 0x0000000600127202 */ /* 0x000fe20000000f00 */
[----:B------:R-:W-:-:S07]  /*2a050*/  IMAD.MOV.U32 R19, RZ, RZ, R5 ;  /* 0x000000ffff137224 */ /* 0x000fce00078e0005 */
.L_x_25422:
[----:B------:R-:W-:Y:S05]  /*2a060*/  BSYNC.RECONVERGENT B1 ;  /* 0x0000000000017941 */ /* 0x000fea0003800200 */
.L_x_25420:
        /* <DEDUP_REMOVED lines=44> */
.L_x_25424:
        /* <DEDUP_REMOVED lines=8> */
.L_x_25425:
[----:B------:R-:W-:Y:S05]  /*2a3b0*/  BSYNC.RECONVERGENT B1 ;  /* 0x0000000000017941 */ /* 0x000fea0003800200 */
.L_x_25423:
        /* <DEDUP_REMOVED lines=45> */
.L_x_25427:
        /* <DEDUP_REMOVED lines=8> */
.L_x_25428:
[----:B------:R-:W-:Y:S05]  /*2a710*/  BSYNC.RECONVERGENT B1 ;  /* 0x0000000000017941 */ /* 0x000fea0003800200 */
.L_x_25426:
        /* <DEDUP_REMOVED lines=44> */
.L_x_25430:
        /* <DEDUP_REMOVED lines=8> */
.L_x_25431:
[----:B------:R-:W-:Y:S05]  /*2aa60*/  BSYNC.RECONVERGENT B1 ;  /* 0x0000000000017941 */ /* 0x000fea0003800200 */
.L_x_25429:
        /* <DEDUP_REMOVED lines=45> */
.L_x_25433:
        /* <DEDUP_REMOVED lines=8> */
.L_x_25434:
[----:B------:R-:W-:Y:S05]  /*2adc0*/  BSYNC.RECONVERGENT B1 ;  /* 0x0000000000017941 */ /* 0x000fea0003800200 */
.L_x_25432:
        /* <DEDUP_REMOVED lines=44> */
.L_x_25436:
        /* <DEDUP_REMOVED lines=8> */
.L_x_25437:
[----:B------:R-:W-:Y:S05]  /*2b110*/  BSYNC.RECONVERGENT B1 ;  /* 0x0000000000017941 */ /* 0x000fea0003800200 */
.L_x_25435:
        /* <DEDUP_REMOVED lines=45> */
.L_x_25439:
        /* <DEDUP_REMOVED lines=8> */
.L_x_25440:
[----:B------:R-:W-:Y:S05]  /*2b470*/  BSYNC.RECONVERGENT B1 ;  /* 0x0000000000017941 */ /* 0x000fea0003800200 */
.L_x_25438:
        /* <DEDUP_REMOVED lines=44> */
.L_x_25442:
        /* <DEDUP_REMOVED lines=8> */
.L_x_25443:
[----:B------:R-:W-:Y:S05]  /*2b7c0*/  BSYNC.RECONVERGENT B1 ;  /* 0x0000000000017941 */ /* 0x000fea0003800200 */
.L_x_25441:
        /* <DEDUP_REMOVED lines=23> */
.L_x_25419:
[----:B------:R-:W-:-:S07]  /*2b940*/  VIADD R4, R4, 0x3 ;  /* 0x0000000304047836 */ /* 0x000fce0000000000 */
.L_x_25418:
        /* <DEDUP_REMOVED lines=31> */
.L_x_25447:
[----:B------:R-:W-:Y:S01]  /*2bb40*/  IMAD.MOV.U32 R8, RZ, RZ, R25 ;  /* 0x000000ffff087224 */ /* 0x000fe200078e0019 */
[----:B------:R-:W-:Y:S02]  /*2bb50*/  MOV R6, R16 ;  /* 0x0000001000067202 */ /* 0x000fe40000000f00 */
[----:B------:R-:W-:Y:S02]  /*2bb60*/  MOV R5, R17 ;  /* 0x0000001100057202 */ /* 0x000fe40000000f00 */
[----:B------:R-:W-:-:S07]  /*2bb70*/  MOV R0, 0x2bb90 ;  /* 0x0002bb9000007802 */ /* 0x000fce0000000f00 */
[----:B------:R-:W-:Y:S05]  /*2bb80*/  CALL.REL.NOINC `($__internal_60_$__cuda_sm20_div_s64) ;  /* 0x0000010000407944 */ /* 0x000fea0003c00000 */
[----:B------:R-:W-:Y:S01]  /*2bb90*/  IMAD.MOV.U32 R18, RZ, RZ, R6 ;  /* 0x000000ffff127224 */ /* 0x000fe200078e0006 */
[----:B------:R-:W-:-:S07]  /*2bba0*/  MOV R19, R5 ;  /* 0x0000000500137202 */ /* 0x000fce0000000f00 */
.L_x_25448:
[----:B------:R-:W-:Y:S05]  /*2bbb0*/  BSYNC.RECONVERGENT B0 ;  /* 0x0000000000007941 */ /* 0x000fea0003800200 */
.L_x_25446:
        /* <DEDUP_REMOVED lines=44> */
.L_x_25450:
[----:B------:R-:W-:Y:S01]  /*2be80*/  MOV R8, R18 ;  /* 0x0000001200087202 */ /* 0x000fe20000000f00 */
[----:B------:R-:W-:Y:S01]  /*2be90*/  IMAD.MOV.U32 R7, RZ, RZ, R19 ;  /* 0x000000ffff077224 */ /* 0x000fe200078e0013 */
[----:B------:R-:W-:Y:S02]  /*2bea0*/  MOV R6, R20 ;  /* 0x0000001400067202 */ /* 0x000fe40000000f00 */
[----:B------:R-:W-:Y:S02]  /*2beb0*/  MOV R5, R21 ;  /* 0x0000001500057202 */ /* 0x000fe40000000f00 */
[----:B------:R-:W-:-:S07]  /*2bec0*/  MOV R0, 0x2bee0 ;  /* 0x0002bee000007802 */ /* 0x000fce0000000f00 */
[----:B------:R-:W-:Y:S05]  /*2bed0*/  CALL.REL.NOINC `($__internal_60_$__cuda_sm20_div_s64) ;  /* 0x000000fc006c7944 */ /* 0x000fea0003c00000 */
[----:B------:R-:W-:Y:S01]  /*2bee0*/  IMAD.MOV.U32 R12, RZ, RZ, R6 ;  /* 0x000000ffff0c7224 */ /* 0x000fe200078e0006 */
[----:B------:R-:W-:-:S07]  /*2bef0*/  MOV R13, R5 ;  /* 0x00000005000d7202 */ /* 0x000fce0000000f00 */
.L_x_25451:
[----:B------:R-:W-:Y:S05]  /*2bf00*/  BSYNC.RECONVERGENT B0 ;  /* 0x0000000000007941 */ /* 0x000fea0003800200 */
.L_x_25449:
        /* <DEDUP_REMOVED lines=44> */
.L_x_25453:
        /* <DEDUP_REMOVED lines=8> */
.L_x_25454:
[----:B------:R-:W-:Y:S05]  /*2c250*/  BSYNC.RECONVERGENT B0 ;  /* 0x0000000000007941 */ /* 0x000fea0003800200 */
.L_x_25452:
        /* <DEDUP_REMOVED lines=44> */
.L_x_25456:
        /* <DEDUP_REMOVED lines=8> */
.L_x_25457:
[----:B------:R-:W-:Y:S05]  /*2c5a0*/  BSYNC.RECONVERGENT B0 ;  /* 0x0000000000007941 */ /* 0x000fea0003800200 */
.L_x_25455:
        /* <DEDUP_REMOVED lines=18> */
.L_x_25445:
        /* <DEDUP_REMOVED lines=31> */
.L_x_25460:
[----:B------:R-:W-:Y:S01]  /*2c8c0*/  IMAD.MOV.U32 R8, RZ, RZ, R25 ;  /* 0x000000ffff087224 */ /* 0x000fe200078e0019 */
[----:B------:R-:W-:Y:S02]  /*2c8d0*/  MOV R6, R16 ;  /* 0x0000001000067202 */ /* 0x000fe40000000f00 */
[----:B------:R-:W-:Y:S02]  /*2c8e0*/  MOV R5, R17 ;  /* 0x0000001100057202 */ /* 0x000fe40000000f00 */
[----:B------:R-:W-:-:S07]  /*2c8f0*/  MOV R0, 0x2c910 ;  /* 0x0002c91000007802 */ /* 0x000fce0000000f00 */
[----:B------:R-:W-:Y:S05]  /*2c900*/  CALL.REL.NOINC `($__internal_60_$__cuda_sm20_div_s64) ;  /* 0x000000f000e07944 */ /* 0x000fea0003c00000 */
[----:B------:R-:W-:Y:S01]  /*2c910*/  IMAD.MOV.U32 R18, RZ, RZ, R6 ;  /* 0x000000ffff127224 */ /* 0x000fe200078e0006 */
[----:B------:R-:W-:-:S07]  /*2c920*/  MOV R19, R5 ;  /* 0x0000000500137202 */ /* 0x000fce0000000f00 */
.L_x_25461:
[----:B------:R-:W-:Y:S05]  /*2c930*/  BSYNC.RECONVERGENT B0 ;  /* 0x0000000000007941 */ /* 0x000fea0003800200 */
.L_x_25459:
        /* <DEDUP_REMOVED lines=45> */
.L_x_25463:
[----:B------:R-:W-:Y:S01]  /*2cc10*/  IMAD.MOV.U32 R8, RZ, RZ, R18 ;  /* 0x000000ffff087224 */ /* 0x000fe200078e0012 */
[----:B------:R-:W-:Y:S01]  /*2cc20*/  MOV R7, R19 ;  /* 0x0000001300077202 */ /* 0x000fe20000000f00 */
[----:B------:R-:W-:Y:S01]  /*2cc30*/  IMAD.MOV.U32 R5, RZ, RZ, R21 ;  /* 0x000000ffff057224 */ /* 0x000fe200078e0015 */
[----:B------:R-:W-:Y:S02]  /*2cc40*/  MOV R6, R20 ;  /* 0x0000001400067202 */ /* 0x000fe40000000f00 */
[----:B------:R-:W-:-:S07]  /*2cc50*/  MOV R0, 0x2cc70 ;  /* 0x0002cc7000007802 */ /* 0x000fce0000000f00 */
[----:B------:R-:W-:Y:S05]  /*2cc60*/  CALL.REL.NOINC `($__internal_60_$__cuda_sm20_div_s64) ;  /* 0x000000f000087944 */ /* 0x000fea0003c00000 */
[----:B------:R-:W-:Y:S02]  /*2cc70*/  MOV R25, R6 ;  /* 0x0000000600197202 */ /* 0x000fe40000000f00 */
[----:B------:R-:W-:-:S07]  /*2cc80*/  MOV R7, R5 ;  /* 0x0000000500077202 */ /* 0x000fce0000000f00 */
.L_x_25464:
[----:B------:R-:W-:Y:S05]  /*2cc90*/  BSYNC.RECONVERGENT B0 ;  /* 0x0000000000007941 */ /* 0x000fea0003800200 */
.L_x_25462:
        /* <DEDUP_REMOVED lines=18> */
.L_x_25458:
        /* <DEDUP_REMOVED lines=31> */
.L_x_25466:
[----:B------:R-:W-:Y:S01]  /*2cfb0*/  MOV R3, R8 ;  /* 0x0000000800037202 */ /* 0x000fe20000000f00 */
[----:B------:R-:W-:Y:S01]  /*2cfc0*/  IMAD.MOV.U32 R14, RZ, RZ, R7 ;  /* 0x000000ffff0e7224 */ /* 0x000fe200078e0007 */
[----:B------:R-:W-:Y:S02]  /*2cfd0*/  MOV R0, R9 ;  /* 0x0000000900007202 */ /* 0x000fe40000000f00 */
[----:B------:R-:W-:-:S07]  /*2cfe0*/  MOV R5, 0x2d000 ;  /* 0x0002d00000057802 */ /* 0x000fce0000000f00 */
[----:B------:R-:W-:Y:S05]  /*2cff0*/  CALL.REL.NOINC `($__internal_61_$__cuda_sm20_rem_s64) ;  /* 0x000000f000807944 */ /* 0x000fea0003c00000 */
[----:B------:R-:W-:Y:S02]  /*2d000*/  MOV R6, R0 ;  /* 0x0000000000067202 */ /* 0x000fe40000000f00 */
[----:B------:R-:W-:-:S07]  /*2d010*/  MOV R7, R3 ;  /* 0x0000000300077202 */ /* 0x000fce0000000f00 */
.L_x_25467:
[----:B------:R-:W-:Y:S05]  /*2d020*/  BSYNC.RECONVERGENT B0 ;  /* 0x0000000000007941 */ /* 0x000fea0003800200 */
.L_x_25465:
        /* <DEDUP_REMOVED lines=10> */
.L_x_25417:
        /* <DEDUP_REMOVED lines=12> */
.L_x_25472:
        /* <DEDUP_REMOVED lines=21> */
.L_x_25471:
[----:B------:R-:W-:Y:S05]  /*2d2e0*/  BSYNC.RECONVERGENT B7 ;  /* 0x0000000000077941 */ /* 0x000fea0003800200 */
.L_x_25470:
[----:B------:R-:W-:-:S04]  /*2d2f0*/  IADD3 R18, P0, PT, R18, 0x4, RZ ;  /* 0x0000000412127810 */ /* 0x000fc80007f1e0ff */
[----:B------:R-:W-:Y:S02]  /*2d300*/  IADD3.X R19, PT, PT, RZ, R19, RZ, P0, !PT ;  /* 0x00000013ff137210 */ /* 0x000fe400007fe4ff */
[----:B------:R-:W-:-:S04]  /*2d310*/  ISETP.GE.U32.AND P0, PT, R18, R16, PT ;  /* 0x000000101200720c */ /* 0x000fc80003f06070 */
[----:B------:R-:W-:-:S13]  /*2d320*/  ISETP.GE.U32.AND.EX P0, PT, R19, R17, PT, P0 ;  /* 0x000000111300720c */ /* 0x000fda0003f06100 */
[----:B------:R-:W-:Y:S05]  /*2d330*/  @!P0 BRA `(.L_x_25472) ;  /* 0xfffffffc00948947 */ /* 0x000fea000383ffff */
.L_x_25469:
[----:B------:R-:W-:Y:S05]  /*2d340*/  BSYNC.RECONVERGENT B6 ;  /* 0x0000000000067941 */ /* 0x000fea0003800200 */
.L_x_25468:
        /* <DEDUP_REMOVED lines=20> */
.L_x_25474:
[----:B------:R-:W-:Y:S05]  /*2d490*/  BSYNC.RECONVERGENT B6 ;  /* 0x0000000000067941 */ /* 0x000fea0003800200 */
.L_x_25473:
        /* <DEDUP_REMOVED lines=20> */
.L_x_25476:
[----:B------:R-:W-:Y:S05]  /*2d5e0*/  BSYNC.RECONVERGENT B6 ;  /* 0x0000000000067941 */ /* 0x000fea0003800200 */
.L_x_25475:
        /* <DEDUP_REMOVED lines=23> */
.L_x_25478:
[----:B------:R-:W-:Y:S05]  /*2d760*/  BSYNC.RECONVERGENT B6 ;  /* 0x0000000000067941 */ /* 0x000fea0003800200 */
.L_x_25477:
        /* <DEDUP_REMOVED lines=24> */
.L_x_25506:
        /* <DEDUP_REMOVED lines=28> */
.L_x_25483:
[----:B------:R-:W-:Y:S01]  /*2dab0*/  MOV R8, R22 ;  /* 0x0000001600087202 */ /* 0x000fe20000000f00 */
[----:B------:R-:W-:Y:S01]  /*2dac0*/  IMAD.MOV.U32 R6, RZ, RZ, R20 ;  /* 0x000000ffff067224 */ /* 0x000fe200078e0014 */
[----:B------:R-:W-:Y:S02]  /*2dad0*/  MOV R5, R21 ;  /* 0x0000001500057202 */ /* 0x000fe40000000f00 */
[----:B------:R-:W-:-:S07]  /*2dae0*/  MOV R0, 0x2db00 ;  /* 0x0002db0000007802 */ /* 0x000fce0000000f00 */
[----:B------:R-:W-:Y:S05]  /*2daf0*/  CALL.REL.NOINC `($__internal_60_$__cuda_sm20_div_s64) ;  /* 0x000000e000647944 */ /* 0x000fea0003c00000 */
[----:B------:R-:W-:Y:S01]  /*2db00*/  MOV R18, R6 ;  /* 0x0000000600127202 */ /* 0x000fe20000000f00 */
[----:B------:R-:W-:-:S07]  /*2db10*/  IMAD.MOV.U32 R19, RZ, RZ, R5 ;  /* 0x000000ffff137224 */ /* 0x000fce00078e0005 */
.L_x_25484:
[----:B------:R-:W-:Y:S05]  /*2db20*/  BSYNC.RECONVERGENT B1 ;  /* 0x0000000000017941 */ /* 0x000fea0003800200 */
.L_x_25482:
        /* <DEDUP_REMOVED lines=44> */
.L_x_25486:
[----:B------:R-:W-:Y:S01]  /*2ddf0*/  MOV R8, R18 ;  /* 0x0000001200087202 */ /* 0x000fe20000000f00 */
[----:B------:R-:W-:Y:S01]  /*2de00*/  IMAD.MOV.U32 R6, RZ, RZ, R16 ;  /* 0x000000ffff067224 */ /* 0x000fe200078e0010 */
[----:B------:R-:W-:Y:S02]  /*2de10*/  MOV R7, R19 ;  /* 0x0000001300077202 */ /* 0x000fe40000000f00 */
[----:B------:R-:W-:Y:S02]  /*2de20*/  MOV R5, R17 ;  /* 0x0000001100057202 */ /* 0x000fe40000000f00 */
[----:B------:R-:W-:-:S07]  /*2de30*/  MOV R0, 0x2de50 ;  /* 0x0002de5000007802 */ /* 0x000fce0000000f00 */
[----:B------:R-:W-:Y:S05]  /*2de40*/  CALL.REL.NOINC `($__internal_60_$__cuda_sm20_div_s64) ;  /* 0x000000dc00907944 */ /* 0x000fea0003c00000 */
[----:B------:R-:W-:Y:S01]  /*2de50*/  MOV R22, R6 ;  /* 0x0000000600167202 */ /* 0x000fe20000000f00 */
[----:B------:R-:W-:-:S07]  /*2de60*/  IMAD.MOV.U32 R23, RZ, RZ, R5 ;  /* 0x000000ffff177224 */ /* 0x000fce00078e0005 */
.L_x_25487:
[----:B------:R-:W-:Y:S05]  /*2de70*/  BSYNC.RECONVERGENT B1 ;  /* 0x0000000000017941 */ /* 0x000fea0003800200 */
.L_x_25485:
        /* <DEDUP_REMOVED lines=44> */
.L_x_25489:
        /* <DEDUP_REMOVED lines=8> */
.L_x_25490:
[----:B------:R-:W-:Y:S05]  /*2e1c0*/  BSYNC.RECONVERGENT B1 ;  /* 0x0000000000017941 */ /* 0x000fea0003800200 */
.L_x_25488:
        /* <DEDUP_REMOVED lines=44> */
.L_x_25492:
        /* <DEDUP_REMOVED lines=8> */
.L_x_25493:
[----:B------:R-:W-:Y:S05]  /*2e510*/  BSYNC.RECONVERGENT B1 ;  /* 0x0000000000017941 */ /* 0x000fea0003800200 */
.L_x_25491:
        /* <DEDUP_REMOVED lines=44> */
.L_x_25495:
        /* <DEDUP_REMOVED lines=8> */
.L_x_25496:
[----:B------:R-:W-:Y:S05]  /*2e860*/  BSYNC.RECONVERGENT B1 ;  /* 0x0000000000017941 */ /* 0x000fea0003800200 */
.L_x_25494:
        /* <DEDUP_REMOVED lines=44> */
.L_x_25498:
        /* <DEDUP_REMOVED lines=8> */
.L_x_25499:
[----:B------:R-:W-:Y:S05]  /*2ebb0*/  BSYNC.RECONVERGENT B1 ;  /* 0x0000000000017941 */ /* 0x000fea0003800200 */
.L_x_25497:
        /* <DEDUP_REMOVED lines=45> */
.L_x_25501:
        /* <DEDUP_REMOVED lines=8> */
.L_x_25502:
[----:B------:R-:W-:Y:S05]  /*2ef10*/  BSYNC.RECONVERGENT B1 ;  /* 0x0000000000017941 */ /* 0x000fea0003800200 */
.L_x_25500:
        /* <DEDUP_REMOVED lines=43> */
.L_x_25504:
        /* <DEDUP_REMOVED lines=8> */
.L_x_25505:
[----:B------:R-:W-:Y:S05]  /*2f250*/  BSYNC.RECONVERGENT B1 ;  /* 0x0000000000017941 */ /* 0x000fea0003800200 */
.L_x_25503:
        /* <DEDUP_REMOVED lines=23> */
.L_x_25481:
[----:B------:R-:W-:-:S07]  /*2f3d0*/  IADD3 R13, PT, PT, R13, 0x3, RZ ;  /* 0x000000030d0d7810 */ /* 0x000fce0007ffe0ff */
.L_x_25480:
        /* <DEDUP_REMOVED lines=31> */
.L_x_25509:
[----:B------:R-:W-:Y:S01]  /*2f5d0*/  MOV R8, R22 ;  /* 0x0000001600087202 */ /* 0x000fe20000000f00 */
[----:B------:R-:W-:Y:S01]  /*2f5e0*/  IMAD.MOV.U32 R6, RZ, RZ, R16 ;  /* 0x000000ffff067224 */ /* 0x000fe200078e0010 */
[----:B------:R-:W-:Y:S02]  /*2f5f0*/  MOV R5, R17 ;  /* 0x0000001100057202 */ /* 0x000fe40000000f00 */
[----:B------:R-:W-:-:S07]  /*2f600*/  MOV R0, 0x2f620 ;  /* 0x0002f62000007802 */ /* 0x000fce0000000f00 */
[----:B------:R-:W-:Y:S05]  /*2f610*/  CALL.REL.NOINC `($__internal_60_$__cuda_sm20_div_s64) ;  /* 0x000000c4009c7944 */ /* 0x000fea0003c00000 */
[----:B------:R-:W-:Y:S01]  /*2f620*/  MOV R18, R6 ;  /* 0x0000000600127202 */ /* 0x000fe20000000f00 */
[----:B------:R-:W-:-:S07]  /*2f630*/  IMAD.MOV.U32 R19, RZ, RZ, R5 ;  /* 0x000000ffff137224 */ /* 0x000fce00078e0005 */
.L_x_25510:
[----:B------:R-:W-:Y:S05]  /*2f640*/  BSYNC.RECONVERGENT B0 ;  /* 0x0000000000007941 */ /* 0x000fea0003800200 */
.L_x_25508:
        /* <DEDUP_REMOVED lines=44> */
.L_x_25512:
        /* <DEDUP_REMOVED lines=8> */
.L_x_25513:
[----:B------:R-:W-:Y:S05]  /*2f990*/  BSYNC.RECONVERGENT B0 ;  /* 0x0000000000007941 */ /* 0x000fea0003800200 */
.L_x_25511:
        /* <DEDUP_REMOVED lines=44> */
.L_x_25515:
        /* <DEDUP_REMOVED lines=8> */
.L_x_25516:
[----:B------:R-:W-:Y:S05]  /*2fce0*/  BSYNC.RECONVERGENT B0 ;  /* 0x0000000000007941 */ /* 0x000fea0003800200 */
.L_x_25514:
        /* <DEDUP_REMOVED lines=44> */
.L_x_25518:
        /* <DEDUP_REMOVED lines=8> */
.L_x_25519:
[----:B------:R-:W-:Y:S05]  /*30030*/  BSYNC.RECONVERGENT B0 ;  /* 0x0000000000007941 */ /* 0x000fea0003800200 */
.L_x_25517:
        /* <DEDUP_REMOVED lines=18> */
.L_x_25507:
        /* <DEDUP_REMOVED lines=31> */
.L_x_25522:
[----:B------:R-:W-:Y:S01]  /*30350*/  MOV R8, R22 ;  /* 0x0000001600087202 */ /* 0x000fe20000000f00 */
[----:B------:R-:W-:Y:S01]  /*30360*/  IMAD.MOV.U32 R6, RZ, RZ, R16 ;  /* 0x000000ffff067224 */ /* 0x000fe200078e0010 */
[----:B------:R-:W-:Y:S02]  /*30370*/  MOV R5, R17 ;  /* 0x0000001100057202 */ /* 0x000fe40000000f00 */
[----:B------:R-:W-:-:S07]  /*30380*/  MOV R0, 0x303a0 ;  /* 0x000303a000007802 */ /* 0x000fce0000000f00 */
[----:B------:R-:W-:Y:S05]  /*30390*/  CALL.REL.NOINC `($__internal_60_$__cuda_sm20_div_s64) ;  /* 0x000000b8003c7944 */ /* 0x000fea0003c00000 */
[----:B------:R-:W-:Y:S01]  /*303a0*/  MOV R18, R6 ;  /* 0x0000000600127202 */ /* 0x000fe20000000f00 */
[----:B------:R-:W-:-:S07]  /*303b0*/  IMAD.MOV.U32 R19, RZ, RZ, R5 ;  /* 0x000000ffff137224 */ /* 0x000fce00078e0005 */
.L_x_25523:
[----:B------:R-:W-:Y:S05]  /*303c0*/  BSYNC.RECONVERGENT B0 ;  /* 0x0000000000007941 */ /* 0x000fea0003800200 */
.L_x_25521:
        /* <DEDUP_REMOVED lines=44> */
.L_x_25525:
        /* <DEDUP_REMOVED lines=8> */
.L_x_25526:
[----:B------:R-:W-:Y:S05]  /*30710*/  BSYNC.RECONVERGENT B0 ;  /* 0x0000000000007941 */ /* 0x000fea0003800200 */
.L_x_25524:
        /* <DEDUP_REMOVED lines=18> */
.L_x_25520:
        /* <DEDUP_REMOVED lines=31> */
.L_x_25528:
[----:B------:R-:W-:Y:S01]  /*30a30*/  MOV R3, R8 ;  /* 0x0000000800037202 */ /* 0x000fe20000000f00 */
[----:B------:R-:W-:Y:S01]  /*30a40*/  IMAD.MOV.U32 R0, RZ, RZ, R9 ;  /* 0x000000ffff007224 */ /* 0x000fe200078e0009 */
[----:B------:R-:W-:Y:S02]  /*30a50*/  MOV R25, R22 ;  /* 0x0000001600197202 */ /* 0x000fe40000000f00 */
[----:B------:R-:W-:Y:S02]  /*30a60*/  MOV R14, R7 ;  /* 0x00000007000e7202 */ /* 0x000fe40000000f00 */
[----:B------:R-:W-:-:S07]  /*30a70*/  MOV R5, 0x30a90 ;  /* 0x00030a9000057802 */ /* 0x000fce0000000f00 */
[----:B------:R-:W-:Y:S05]  /*30a80*/  CALL.REL.NOINC `($__internal_61_$__cuda_sm20_rem_s64) ;  /* 0x000000b400dc7944 */ /* 0x000fea0003c00000 */
[----:B------:R-:W-:Y:S01]  /*30a90*/  IMAD.MOV.U32 R6, RZ, RZ, R0 ;  /* 0x000000ffff067224 */ /* 0x000fe200078e0000 */
[----:B------:R-:W-:-:S07]  /*30aa0*/  MOV R7, R3 ;  /* 0x0000000300077202 */ /* 0x000fce0000000f00 */
.L_x_25529:
[----:B------:R-:W-:Y:S05]  /*30ab0*/  BSYNC.RECONVERGENT B0 ;  /* 0x0000000000007941 */ /* 0x000fea0003800200 */
.L_x_25527:
        /* <DEDUP_REMOVED lines=8> */
.L_x_25479:
        /* <DEDUP_REMOVED lines=12> */
.L_x_25534:
        /* <DEDUP_REMOVED lines=21> */
.L_x_25533:
[----:B------:R-:W-:Y:S05]  /*30d50*/  BSYNC.RECONVERGENT B7 ;  /* 0x0000000000077941 */ /* 0x000fea0003800200 */
.L_x_25532:
[----:B------:R-:W-:-:S04]  /*30d60*/  IADD3 R18, P0, PT, R18, 0x4, RZ ;  /* 0x0000000412127810 */ /* 0x000fc80007f1e0ff */
[----:B------:R-:W-:Y:S02]  /*30d70*/  IADD3.X R19, PT, PT, RZ, R19, RZ, P0, !PT ;  /* 0x00000013ff137210 */ /* 0x000fe400007fe4ff */
[----:B------:R-:W-:-:S04]  /*30d80*/  ISETP.GE.U32.AND P0, PT, R18, R16, PT ;  /* 0x000000101200720c */ /* 0x000fc80003f06070 */
[----:B------:R-:W-:-:S13]  /*30d90*/  ISETP.GE.U32.AND.EX P0, PT, R19, R17, PT, P0 ;  /* 0x000000111300720c */ /* 0x000fda0003f06100 */
[----:B------:R-:W-:Y:S05]  /*30da0*/  @!P0 BRA `(.L_x_25534) ;  /* 0xfffffffc00948947 */ /* 0x000fea000383ffff */
.L_x_25531:
[----:B------:R-:W-:Y:S05]  /*30db0*/  BSYNC.RECONVERGENT B6 ;  /* 0x0000000000067941 */ /* 0x000fea0003800200 */
.L_x_25530:
        /* <DEDUP_REMOVED lines=20> */
.L_x_25536:
[----:B------:R-:W-:Y:S05]  /*30f00*/  BSYNC.RECONVERGENT B6 ;  /* 0x0000000000067941 */ /* 0x000fea0003800200 */
.L_x_25535:
        /* <DEDUP_REMOVED lines=20> */
.L_x_25538:
[----:B------:R-:W-:Y:S05]  /*31050*/  BSYNC.RECONVERGENT B6 ;  /* 0x0000000000067941 */ /* 0x000fea0003800200 */
.L_x_25537:
        /* <DEDUP_REMOVED lines=23> */
.L_x_25540:
[----:B------:R-:W-:Y:S05]  /*311d0*/  BSYNC.RECONVERGENT B6 ;  /* 0x0000000000067941 */ /* 0x000fea0003800200 */
.L_x_25539:
        /* <DEDUP_REMOVED lines=24> */
.L_x_25568:
        /* <DEDUP_REMOVED lines=28> */
.L_x_25545:
[----:B------:R-:W-:Y:S01]  /*31520*/  MOV R8, R22 ;  /* 0x0000001600087202 */ /* 0x000fe20000000f00 */
[----:B------:R-:W-:Y:S01]  /*31530*/  IMAD.MOV.U32 R6, RZ, RZ, R20 ;  /* 0x000000ffff067224 */ /* 0x000fe200078e0014 */
[----:B------:R-:W-:Y:S02]  /*31540*/  MOV R5, R21 ;  /* 0x0000001500057202 */ /* 0x000fe40000000f00 */
[----:B------:R-:W-:-:S07]  /*31550*/  MOV R0, 0x31570 ;  /* 0x0003157000007802 */ /* 0x000fce0000000f00 */
[----:B------:R-:W-:Y:S05]  /*31560*/  CALL.REL.NOINC `($__internal_60_$__cuda_sm20_div_s64) ;  /* 0x000000a400c87944 */ /* 0x000fea0003c00000 */
[----:B------:R-:W-:Y:S01]  /*31570*/  MOV R18, R6 ;  /* 0x0000000600127202 */ /* 0x000fe20000000f00 */
[----:B------:R-:W-:-:S07]  /*31580*/  IMAD.MOV.U32 R19, RZ, RZ, R5 ;  /* 0x000000ffff137224 */ /* 0x000fce00078e0005 */
.L_x_25546:
[----:B------:R-:W-:Y:S05]  /*31590*/  BSYNC.RECONVERGENT B1 ;  /* 0x0000000000017941 */ /* 0x000fea0003800200 */
.L_x_25544:
        /* <DEDUP_REMOVED lines=44> */
.L_x_25548:
        /* <DEDUP_REMOVED lines=8> */
.L_x_25549:
[----:B------:R-:W-:Y:S05]  /*318e0*/  BSYNC.RECONVERGENT B1 ;  /* 0x0000000000017941 */ /* 0x000fea0003800200 */
.L_x_25547:
        /* <DEDUP_REMOVED lines=44> */
.L_x_25551:
        /* <DEDUP_REMOVED lines=8> */
.L_x_25552:
[----:B------:R-:W-:Y:S05]  /*31c30*/  BSYNC.RECONVERGENT B1 ;  /* 0x0000000000017941 */ /* 0x000fea0003800200 */
.L_x_25550:
        /* <DEDUP_REMOVED lines=44> */
.L_x_25554:
        /* <DEDUP_REMOVED lines=8> */
.L_x_25555:
[----:B------:R-:W-:Y:S05]  /*31f80*/  BSYNC.RECONVERGENT B1 ;  /* 0x0000000000017941 */ /* 0x000fea0003800200 */
.L_x_25553:
        /* <DEDUP_REMOVED lines=44> */
.L_x_25557:
        /* <DEDUP_REMOVED lines=8> */
.L_x_25558:
[----:B------:R-:W-:Y:S05]  /*322d0*/  BSYNC.RECONVERGENT B1 ;  /* 0x0000000000017941 */ /* 0x000fea0003800200 */
.L_x_25556:
        /* <DEDUP_REMOVED lines=44> */
.L_x_25560:
        /* <DEDUP_REMOVED lines=8> */
.L_x_25561:
[----:B------:R-:W-:Y:S05]  /*32620*/  BSYNC.RECONVERGENT B1 ;  /* 0x0000000000017941 */ /* 0x000fea0003800200 */
.L_x_25559:
        /* <DEDUP_REMOVED lines=45> */
.L_x_25563:
        /* <DEDUP_REMOVED lines=8> */
.L_x_25564:
[----:B------:R-:W-:Y:S05]  /*32980*/  BSYNC.RECONVERGENT B1 ;  /* 0x0000000000017941 */ /* 0x000fea0003800200 */
.L_x_25562:
        /* <DEDUP_REMOVED lines=43> */
.L_x_25566:
        /* <DEDUP_REMOVED lines=8> */
.L_x_25567:
[----:B------:R-:W-:Y:S05]  /*32cc0*/  BSYNC.RECONVERGENT B1 ;  /* 0x0000000000017941 */ /* 0x000fea0003800200 */
.L_x_25565:
        /* <DEDUP_REMOVED lines=23> */
.L_x_25543:
[----:B------:R-:W-:-:S07]  /*32e40*/  IADD3 R13, PT, PT, R13, 0x3, RZ ;  /* 0x000000030d0d7810 */ /* 0x000fce0007ffe0ff */
.L_x_25542:
        /* <DEDUP_REMOVED lines=31> */
.L_x_25571:
[----:B------:R-:W-:Y:S01]  /*33040*/  MOV R8, R22 ;  /* 0x0000001600087202 */ /* 0x000fe20000000f00 */
[----:B------:R-:W-:Y:S01]  /*33050*/  IMAD.MOV.U32 R6, RZ, RZ, R16 ;  /* 0x000000ffff067224 */ /* 0x000fe200078e0010 */
[----:B------:R-:W-:Y:S02]  /*33060*/  MOV R5, R17 ;  /* 0x0000001100057202 */ /* 0x000fe40000000f00 */
[----:B------:R-:W-:-:S07]  /*33070*/  MOV R0, 0x33090 ;  /* 0x0003309000007802 */ /* 0x000fce0000000f00 */
[----:B------:R-:W-:Y:S05]  /*33080*/  CALL.REL.NOINC `($__internal_60_$__cuda_sm20_div_s64) ;  /* 0x0000008c00007944 */ /* 0x000fea0003c00000 */
[----:B------:R-:W-:Y:S01]  /*33090*/  MOV R18, R6 ;  /* 0x0000000600127202 */ /* 0x000fe20000000f00 */
[----:B------:R-:W-:-:S07]  /*330a0*/  IMAD.MOV.U32 R19, RZ, RZ, R5 ;  /* 0x000000ffff137224 */ /* 0x000fce00078e0005 */
.L_x_25572:
[----:B------:R-:W-:Y:S05]  /*330b0*/  BSYNC.RECONVERGENT B0 ;  /* 0x0000000000007941 */ /* 0x000fea0003800200 */
.L_x_25570:
        /* <DEDUP_REMOVED lines=44> */
.L_x_25574:
        /* <DEDUP_REMOVED lines=8> */
.L_x_25575:
[----:B------:R-:W-:Y:S05]  /*33400*/  BSYNC.RECONVERGENT B0 ;  /* 0x0000000000007941 */ /* 0x000fea0003800200 */
.L_x_25573:
        /* <DEDUP_REMOVED lines=44> */
.L_x_25577:
        /* <DEDUP_REMOVED lines=8> */
.L_x_25578:
[----:B------:R-:W-:Y:S05]  /*33750*/  BSYNC.RECONVERGENT B0 ;  /* 0x0000000000007941 */ /* 0x000fea0003800200 */
.L_x_25576:
        /* <DEDUP_REMOVED lines=44> */
.L_x_25580:
        /* <DEDUP_REMOVED lines=8> */
.L_x_25581:
[----:B------:R-:W-:Y:S05]  /*33aa0*/  BSYNC.RECONVERGENT B0 ;  /* 0x0000000000007941 */ /* 0x000fea0003800200 */
.L_x_25579:
        /* <DEDUP_REMOVED lines=18> */
.L_x_25569:
        /* <DEDUP_REMOVED lines=31> */
.L_x_25584:
[----:B------:R-:W-:Y:S01]  /*33dc0*/  MOV R8, R22 ;  /* 0x0000001600087202 */ /* 0x000fe20000000f00 */
[----:B------:R-:W-:Y:S01]  /*33dd0*/  IMAD.MOV.U32 R6, RZ, RZ, R16 ;  /* 0x000000ffff067224 */ /* 0x000fe200078e0010 */
[----:B------:R-:W-:Y:S02]  /*33de0*/  MOV R5, R17 ;  /* 0x0000001100057202 */ /* 0x000fe40000000f00 */
[----:B------:R-:W-:-:S07]  /*33df0*/  MOV R0, 0x33e10 ;  /* 0x00033e1000007802 */ /* 0x000fce0000000f00 */
[----:B------:R-:W-:Y:S05]  /*33e00*/  CALL.REL.NOINC `($__internal_60_$__cuda_sm20_div_s64) ;  /* 0x0000007c00a07944 */ /* 0x000fea0003c00000 */
[----:B------:R-:W-:Y:S01]  /*33e10*/  MOV R18, R6 ;  /* 0x0000000600127202 */ /* 0x000fe20000000f00 */
[----:B------:R-:W-:-:S07]  /*33e20*/  IMAD.MOV.U32 R19, RZ, RZ, R5 ;  /* 0x000000ffff137224 */ /* 0x000fce00078e0005 */
.L_x_25585:
[----:B------:R-:W-:Y:S05]  /*33e30*/  BSYNC.RECONVERGENT B0 ;  /* 0x0000000000007941 */ /* 0x000fea0003800200 */
.L_x_25583:
        /* <DEDUP_REMOVED lines=44> */
.L_x_25587:
        /* <DEDUP_REMOVED lines=8> */
.L_x_25588:
[----:B------:R-:W-:Y:S05]  /*34180*/  BSYNC.RECONVERGENT B0 ;  /* 0x0000000000007941 */ /* 0x000fea0003800200 */
.L_x_25586:
        /* <DEDUP_REMOVED lines=18> */
.L_x_25582:
        /* <DEDUP_REMOVED lines=31> */
.L_x_25590:
        /* <DEDUP_REMOVED lines=8> */
.L_x_25591:
[----:B------:R-:W-:Y:S05]  /*34520*/  BSYNC.RECONVERGENT B0 ;  /* 0x0000000000007941 */ /* 0x000fea0003800200 */
.L_x_25589:
        /* <DEDUP_REMOVED lines=8> */
.L_x_25541:
        /* <DEDUP_REMOVED lines=12> */
.L_x_25596:
        /* <DEDUP_REMOVED lines=21> */
.L_x_25595:
[----:B------:R-:W-:Y:S05]  /*347c0*/  BSYNC.RECONVERGENT B7 ;  /* 0x0000000000077941 */ /* 0x000fea0003800200 */
.L_x_25594:
[----:B------:R-:W-:-:S04]  /*347d0*/  IADD3 R18, P0, PT, R18, 0x4, RZ ;  /* 0x0000000412127810 */ /* 0x000fc80007f1e0ff */
[----:B------:R-:W-:Y:S02]  /*347e0*/  IADD3.X R19, PT, PT, RZ, R19, RZ, P0, !PT ;  /* 0x00000013ff137210 */ /* 0x000fe400007fe4ff */
[----:B------:R-:W-:-:S04]  /*347f0*/  ISETP.GE.U32.AND P0, PT, R18, R16, PT ;  /* 0x000000101200720c */ /* 0x000fc80003f06070 */
[----:B------:R-:W-:-:S13]  /*34800*/  ISETP.GE.U32.AND.EX P0, PT, R19, R17, PT, P0 ;  /* 0x000000111300720c */ /* 0x000fda0003f06100 */
[----:B------:R-:W-:Y:S05]  /*34810*/  @!P0 BRA `(.L_x_25596) ;  /* 0xfffffffc00948947 */ /* 0x000fea000383ffff */
.L_x_25593:
[----:B------:R-:W-:Y:S05]  /*34820*/  BSYNC.RECONVERGENT B6 ;  /* 0x0000000000067941 */ /* 0x000fea0003800200 */
.L_x_25592:
        /* <DEDUP_REMOVED lines=20> */
.L_x_25598:
[----:B------:R-:W-:Y:S05]  /*34970*/  BSYNC.RECONVERGENT B6 ;  /* 0x0000000000067941 */ /* 0x000fea0003800200 */
.L_x_25597:
        /* <DEDUP_REMOVED lines=20> */
.L_x_25600:
[----:B------:R-:W-:Y:S05]  /*34ac0*/  BSYNC.RECONVERGENT B6 ;  /* 0x0000000000067941 */ /* 0x000fea0003800200 */
.L_x_25599:
        /* <DEDUP_REMOVED lines=23> */
.L_x_25602:
[----:B------:R-:W-:Y:S05]  /*34c40*/  BSYNC.RECONVERGENT B6 ;  /* 0x0000000000067941 */ /* 0x000fea0003800200 */
.L_x_25601:
        /* <DEDUP_REMOVED lines=24> */
.L_x_25630:
        /* <DEDUP_REMOVED lines=28> */
.L_x_25607:
[----:B------:R-:W-:Y:S01]  /*34f90*/  MOV R8, R22 ;  /* 0x0000001600087202 */ /* 0x000fe20000000f00 */
[----:B------:R-:W-:Y:S01]  /*34fa0*/  IMAD.MOV.U32 R6, RZ, RZ, R20 ;  /* 0x000000ffff067224 */ /* 0x000fe200078e0014 */
[----:B------:R-:W-:Y:S02]  /*34fb0*/  MOV R5, R21 ;  /* 0x0000001500057202 */ /* 0x000fe40000000f00 */
[----:B------:R-:W-:-:S07]  /*34fc0*/  MOV R0, 0x34fe0 ;  /* 0x00034fe000007802 */ /* 0x000fce0000000f00 */
[----:B------:R-:W-:Y:S05]  /*34fd0*/  CALL.REL.NOINC `($__internal_60_$__cuda_sm20_div_s64) ;  /* 0x0000006c002c7944 */ /* 0x000fea0003c00000 */
[----:B------:R-:W-:Y:S01]  /*34fe0*/  MOV R18, R6 ;  /* 0x0000000600127202 */ /* 0x000fe20000000f00 */
[----:B------:R-:W-:-:S07]  /*34ff0*/  IMAD.MOV.U32 R19, RZ, RZ, R5 ;  /* 0x000000ffff137224 */ /* 0x000fce00078e0005 */
.L_x_25608:
[----:B------:R-:W-:Y:S05]  /*35000*/  BSYNC.RECONVERGENT B1 ;  /* 0x0000000000017941 */ /* 0x000fea0003800200 */
.L_x_25606:
        /* <DEDUP_REMOVED lines=44> */
.L_x_25610:
        /* <DEDUP_REMOVED lines=8> */
.L_x_25611:
[----:B------:R-:W-:Y:S05]  /*35350*/  BSYNC.RECONVERGENT B1 ;  /* 0x0000000000017941 */ /* 0x000fea0003800200 */
.L_x_25609:
        /* <DEDUP_REMOVED lines=44> */
.L_x_25613:
        /* <DEDUP_REMOVED lines=8> */
.L_x_25614:
[----:B------:R-:W-:Y:S05]  /*356a0*/  BSYNC.RECONVERGENT B1 ;  /* 0x0000000000017941 */ /* 0x000fea0003800200 */
.L_x_25612:
        /* <DEDUP_REMOVED lines=44> */
.L_x_25616:
        /* <DEDUP_REMOVED lines=8> */
.L_x_25617:
[----:B------:R-:W-:Y:S05]  /*359f0*/  BSYNC.RECONVERGENT B1 ;  /* 0x0000000000017941 */ /* 0x000fea0003800200 */
.L_x_25615:
        /* <DEDUP_REMOVED lines=44> */
.L_x_25619:
        /* <DEDUP_REMOVED lines=8> */
.L_x_25620:
[----:B------:R-:W-:Y:S05]  /*35d40*/  BSYNC.RECONVERGENT B1 ;  /* 0x0000000000017941 */ /* 0x000fea0003800200 */
.L_x_25618:
        /* <DEDUP_REMOVED lines=44> */
.L_x_25622:
        /* <DEDUP_REMOVED lines=8> */
.L_x_25623:
[----:B------:R-:W-:Y:S05]  /*36090*/  BSYNC.RECONVERGENT B1 ;  /* 0x0000000000017941 */ /* 0x000fea0003800200 */
.L_x_25621:
        /* <DEDUP_REMOVED lines=45> */
.L_x_25625:
        /* <DEDUP_REMOVED lines=8> */
.L_x_25626:
[----:B------:R-:W-:Y:S05]  /*363f0*/  BSYNC.RECONVERGENT B1 ;  /* 0x0000000000017941 */ /* 0x000fea0003800200 */
.L_x_25624:
        /* <DEDUP_REMOVED lines=43> */
.L_x_25628:
        /* <DEDUP_REMOVED lines=8> */
.L_x_25629:
[----:B------:R-:W-:Y:S05]  /*36730*/  BSYNC.RECONVERGENT B1 ;  /* 0x0000000000017941 */ /* 0x000fea0003800200 */
.L_x_25627:
        /* <DEDUP_REMOVED lines=23> */
.L_x_25605:
[----:B------:R-:W-:-:S07]  /*368b0*/  IADD3 R13, PT, PT, R13, 0x3, RZ ;  /* 0x000000030d0d7810 */ /* 0x000fce0007ffe0ff */
.L_x_25604:
        /* <DEDUP_REMOVED lines=31> */
.L_x_25633:
[----:B------:R-:W-:Y:S01]  /*36ab0*/  MOV R8, R22 ;  /* 0x0000001600087202 */ /* 0x000fe20000000f00 */
[----:B------:R-:W-:Y:S01]  /*36ac0*/  IMAD.MOV.U32 R6, RZ, RZ, R16 ;  /* 0x000000ffff067224 */ /* 0x000fe200078e0010 */
[----:B------:R-:W-:Y:S02]  /*36ad0*/  MOV R5, R17 ;  /* 0x0000001100057202 */ /* 0x000fe40000000f00 */
[----:B------:R-:W-:-:S07]  /*36ae0*/  MOV R0, 0x36b00 ;  /* 0x00036b0000007802 */ /* 0x000fce0000000f00 */
[----:B------:R-:W-:Y:S05]  /*36af0*/  CALL.REL.NOINC `($__internal_60_$__cuda_sm20_div_s64) ;  /* 0x0000005000647944 */ /* 0x000fea0003c00000 */
[----:B------:R-:W-:Y:S01]  /*36b00*/  MOV R18, R6 ;  /* 0x0000000600127202 */ /* 0x000fe20000000f00 */
[----:B------:R-:W-:-:S07]  /*36b10*/  IMAD.MOV.U32 R19, RZ, RZ, R5 ;  /* 0x000000ffff137224 */ /* 0x000fce00078e0005 */
.L_x_25634:
[----:B------:R-:W-:Y:S05]  /*36b20*/  BSYNC.RECONVERGENT B0 ;  /* 0x0000000000007941 */ /* 0x000fea0003800200 */
.L_x_25632:
        /* <DEDUP_REMOVED lines=44> */
.L_x_25636:
        /* <DEDUP_REMOVED lines=8> */
.L_x_25637:
[----:B------:R-:W-:Y:S05]  /*36e70*/  BSYNC.RECONVERGENT B0 ;  /* 0x0000000000007941 */ /* 0x000fea0003800200 */
.L_x_25635:
        /* <DEDUP_REMOVED lines=44> */
.L_x_25639:
        /* <DEDUP_REMOVED lines=8> */
.L_x_25640:
[----:B------:R-:W-:Y:S05]  /*371c0*/  BSYNC.RECONVERGENT B0 ;  /* 0x0000000000007941 */ /* 0x000fea0003800200 */
.L_x_25638:
        /* <DEDUP_REMOVED lines=44> */
.L_x_25642:
        /* <DEDUP_REMOVED lines=8> */
.L_x_25643:
[----:B------:R-:W-:Y:S05]  /*37510*/  BSYNC.RECONVERGENT B0 ;  /* 0x0000000000007941 */ /* 0x000fea0003800200 */
.L_x_25641:
        /* <DEDUP_REMOVED lines=18> */
.L_x_25631:
        /* <DEDUP_REMOVED lines=31> */
.L_x_25646:
[----:B------:R-:W-:Y:S01]  /*37830*/  MOV R8, R22 ;  /* 0x0000001600087202 */ /* 0x000fe20000000f00 */
[----:B------:R-:W-:Y:S01]  /*37840*/  IMAD.MOV.U32 R6, RZ, RZ, R16 ;  /* 0x000000ffff067224 */ /* 0x000fe200078e0010 */
[----:B------:R-:W-:Y:S02]  /*37850*/  MOV R5, R17 ;  /* 0x0000001100057202 */ /* 0x000fe40000000f00 */
[----:B------:R-:W-:-:S07]  /*37860*/  MOV R0, 0x37880 ;  /* 0x0003788000007802 */ /* 0x000fce0000000f00 */
[----:B------:R-:W-:Y:S05]  /*37870*/  CALL.REL.NOINC `($__internal_60_$__cuda_sm20_div_s64) ;  /* 0x0000004400047944 */ /* 0x000fea0003c00000 */
[----:B------:R-:W-:Y:S01]  /*37880*/  MOV R18, R6 ;  /* 0x0000000600127202 */ /* 0x000fe20000000f00 */
[----:B------:R-:W-:-:S07]  /*37890*/  IMAD.MOV.U32 R19, RZ, RZ, R5 ;  /* 0x000000ffff137224 */ /* 0x000fce00078e0005 */
.L_x_25647:
[----:B------:R-:W-:Y:S05]  /*378a0*/  BSYNC.RECONVERGENT B0 ;  /* 0x0000000000007941 */ /* 0x000fea0003800200 */
.L_x_25645:
        /* <DEDUP_REMOVED lines=44> */
.L_x_25649:
        /* <DEDUP_REMOVED lines=8> */
.L_x_25650:
[----:B------:R-:W-:Y:S05]  /*37bf0*/  BSYNC.RECONVERGENT B0 ;  /* 0x0000000000007941 */ /* 0x000fea0003800200 */
.L_x_25648:
        /* <DEDUP_REMOVED lines=18> */
.L_x_25644:
        /* <DEDUP_REMOVED lines=31> */
.L_x_25652:
        /* <DEDUP_REMOVED lines=8> */
.L_x_25653:
[----:B------:R-:W-:Y:S05]  /*37f90*/  BSYNC.RECONVERGENT B0 ;  /* 0x0000000000007941 */ /* 0x000fea0003800200 */
.L_x_25651:
        /* <DEDUP_REMOVED lines=8> */
.L_x_25603:
        /* <DEDUP_REMOVED lines=12> */
.L_x_25658:
        /* <DEDUP_REMOVED lines=21> */
.L_x_25657:
[----:B------:R-:W-:Y:S05]  /*38230*/  BSYNC.RECONVERGENT B7 ;  /* 0x0000000000077941 */ /* 0x000fea0003800200 */
.L_x_25656:
[----:B------:R-:W-:-:S04]  /*38240*/  IADD3 R18, P0, PT, R18, 0x4, RZ ;  /* 0x0000000412127810 */ /* 0x000fc80007f1e0ff */
[----:B------:R-:W-:Y:S02]  /*38250*/  IADD3.X R19, PT, PT, RZ, R19, RZ, P0, !PT ;  /* 0x00000013ff137210 */ /* 0x000fe400007fe4ff */
[----:B------:R-:W-:-:S04]  /*38260*/  ISETP.GE.U32.AND P0, PT, R18, R16, PT ;  /* 0x000000101200720c */ /* 0x000fc80003f06070 */
[----:B------:R-:W-:-:S13]  /*38270*/  ISETP.GE.U32.AND.EX P0, PT, R19, R17, PT, P0 ;  /* 0x000000111300720c */ /* 0x000fda0003f06100 */
[----:B------:R-:W-:Y:S05]  /*38280*/  @!P0 BRA `(.L_x_25658) ;  /* 0xfffffffc00948947 */ /* 0x000fea000383ffff */
.L_x_25655:
[----:B------:R-:W-:Y:S05]  /*38290*/  BSYNC.RECONVERGENT B6 ;  /* 0x0000000000067941 */ /* 0x000fea0003800200 */
.L_x_25654:
        /* <DEDUP_REMOVED lines=20> */
.L_x_25660:
[----:B------:R-:W-:Y:S05]  /*383e0*/  BSYNC.RECONVERGENT B6 ;  /* 0x0000000000067941 */ /* 0x000fea0003800200 */
.L_x_25659:
        /* <DEDUP_REMOVED lines=20> */
.L_x_25662:
[----:B------:R-:W-:Y:S05]  /*38530*/  BSYNC.RECONVERGENT B6 ;  /* 0x0000000000067941 */ /* 0x000fea0003800200 */
.L_x_25661:
        /* <DEDUP_REMOVED lines=23> */
.L_x_25664:
[----:B------:R-:W-:Y:S05]  /*386b0*/  BSYNC.RECONVERGENT B6 ;  /* 0x0000000000067941 */ /* 0x000fea0003800200 */
.L_x_25663:
        /* <DEDUP_REMOVED lines=26> */
.L_x_25692:
        /* <DEDUP_REMOVED lines=27> */
.L_x_25669:
[----:B------:R-:W-:Y:S01]  /*38a10*/  MOV R8, R17 ;  /* 0x0000001100087202 */ /* 0x000fe20000000f00 */
[----:B------:R-:W-:Y:S01]  /*38a20*/  IMAD.MOV.U32 R6, RZ, RZ, R12 ;  /* 0x000000ffff067224 */ /* 0x000fe200078e000c */
[----:B------:R-:W-:Y:S02]  /*38a30*/  MOV R5, R13 ;  /* 0x0000000d00057202 */ /* 0x000fe40000000f00 */
[----:B------:R-:W-:-:S07]  /*38a40*/  MOV R0, 0x38a60 ;  /* 0x00038a6000007802 */ /* 0x000fce0000000f00 */
[----:B--2---:R-:W-:Y:S05]  /*38a50*/  CALL.REL.NOINC `($__internal_60_$__cuda_sm20_div_s64) ;  /* 0x00000030008c7944 */ /* 0x004fea0003c00000 */
[----:B------:R-:W-:Y:S01]  /*38a60*/  MOV R20, R6 ;  /* 0x0000000600147202 */ /* 0x000fe20000000f00 */
[----:B------:R-:W-:-:S07]  /*38a70*/  IMAD.MOV.U32 R21, RZ, RZ, R5 ;  /* 0x000000ffff157224 */ /* 0x000fce00078e0005 */
.L_x_25670:
[----:B------:R-:W-:Y:S05]  /*38a80*/  BSYNC.RECONVERGENT B1 ;  /* 0x0000000000017941 */ /* 0x000fea0003800200 */
.L_x_25668:
        /* <DEDUP_REMOVED lines=41> */
.L_x_25672:
        /* <DEDUP_REMOVED lines=8> */
.L_x_25673:
[----:B------:R-:W-:Y:S05]  /*38da0*/  BSYNC.RECONVERGENT B1 ;  /* 0x0000000000017941 */ /* 0x000fea0003800200 */
.L_x_25671:
        /* <DEDUP_REMOVED lines=42> */
.L_x_25675:
        /* <DEDUP_REMOVED lines=8> */
.L_x_25676:
[----:B------:R-:W-:Y:S05]  /*390d0*/  BSYNC.RECONVERGENT B1 ;  /* 0x0000000000017941 */ /* 0x000fea0003800200 */
.L_x_25674:
        /* <DEDUP_REMOVED lines=42> */
.L_x_25678:
        /* <DEDUP_REMOVED lines=8> */
.L_x_25679:
[----:B------:R-:W-:Y:S05]  /*39400*/  BSYNC.RECONVERGENT B1 ;  /* 0x0000000000017941 */ /* 0x000fea0003800200 */
.L_x_25677:
        /* <DEDUP_REMOVED lines=43> */
.L_x_25681:
        /* <DEDUP_REMOVED lines=8> */
.L_x_25682:
[----:B------:R-:W-:Y:S05]  /*39740*/  BSYNC.RECONVERGENT B1 ;  /* 0x0000000000017941 */ /* 0x000fea0003800200 */
.L_x_25680:
        /* <DEDUP_REMOVED lines=42> */
.L_x_25684:
        /* <DEDUP_REMOVED lines=8> */
.L_x_25685:
[----:B------:R-:W-:Y:S05]  /*39a70*/  BSYNC.RECONVERGENT B1 ;  /* 0x0000000000017941 */ /* 0x000fea0003800200 */
.L_x_25683:
        /* <DEDUP_REMOVED lines=42> */
.L_x_25687:
        /* <DEDUP_REMOVED lines=8> */
.L_x_25688:
[----:B------:R-:W-:Y:S05]  /*39da0*/  BSYNC.RECONVERGENT B1 ;  /* 0x0000000000017941 */ /* 0x000fea0003800200 */
.L_x_25686:
        /* <DEDUP_REMOVED lines=42> */
.L_x_25690:
        /* <DEDUP_REMOVED lines=8> */
.L_x_25691:
[----:B------:R-:W-:Y:S05]  /*3a0d0*/  BSYNC.RECONVERGENT B1 ;  /* 0x0000000000017941 */ /* 0x000fea0003800200 */
.L_x_25689:
        /* <DEDUP_REMOVED lines=22> */
.L_x_25667:
[----:B------:R-:W-:-:S07]  /*3a240*/  IADD3 R2, PT, PT, R3, 0x3, RZ ;  /* 0x0000000303027810 */ /* 0x000fce0007ffe0ff */
.L_x_25666:
        /* <DEDUP_REMOVED lines=31> */
.L_x_25695:
[----:B------:R-:W-:Y:S01]  /*3a440*/  MOV R8, R17 ;  /* 0x0000001100087202 */ /* 0x000fe20000000f00 */
[----:B------:R-:W-:Y:S01]  /*3a450*/  IMAD.MOV.U32 R6, RZ, RZ, R12 ;  /* 0x000000ffff067224 */ /* 0x000fe200078e000c */
[----:B------:R-:W-:Y:S02]  /*3a460*/  MOV R5, R13 ;  /* 0x0000000d00057202 */ /* 0x000fe40000000f00 */
[----:B------:R-:W-:-:S07]  /*3a470*/  MOV R0, 0x3a490 ;  /* 0x0003a49000007802 */ /* 0x000fce0000000f00 */
[----:B------:R-:W-:Y:S05]  /*3a480*/  CALL.REL.NOINC `($__internal_60_$__cuda_sm20_div_s64) ;  /* 0x0000001800007944 */ /* 0x000fea0003c00000 */
[----:B------:R-:W-:Y:S01]  /*3a490*/  MOV R18, R6 ;  /* 0x0000000600127202 */ /* 0x000fe20000000f00 */
[----:B------:R-:W-:-:S07]  /*3a4a0*/  IMAD.MOV.U32 R19, RZ, RZ, R5 ;  /* 0x000000ffff137224 */ /* 0x000fce00078e0005 */
.L_x_25696:
[----:B------:R-:W-:Y:S05]  /*3a4b0*/  BSYNC.RECONVERGENT B0 ;  /* 0x0000000000007941 */ /* 0x000fea0003800200 */
.L_x_25694:
        /* <DEDUP_REMOVED lines=43> */
.L_x_25698:
        /* <DEDUP_REMOVED lines=8> */
.L_x_25699:
[----:B------:R-:W-:Y:S05]  /*3a7f0*/  BSYNC.RECONVERGENT B0 ;  /* 0x0000000000007941 */ /* 0x000fea0003800200 */
.L_x_25697:
        /* <DEDUP_REMOVED lines=44> */
.L_x_25701:
        /* <DEDUP_REMOVED lines=8> */
.L_x_25702:
[----:B------:R-:W-:Y:S05]  /*3ab40*/  BSYNC.RECONVERGENT B0 ;  /* 0x0000000000007941 */ /* 0x000fea0003800200 */
.L_x_25700:
        /* <DEDUP_REMOVED lines=44> */
.L_x_25704:
        /* <DEDUP_REMOVED lines=8> */
.L_x_25705:
[----:B------:R-:W-:Y:S05]  /*3ae90*/  BSYNC.RECONVERGENT B0 ;  /* 0x0000000000007941 */ /* 0x000fea0003800200 */
.L_x_25703:
        /* <DEDUP_REMOVED lines=18> */
.L_x_25693:
        /* <DEDUP_REMOVED lines=31> */
.L_x_25708:
[----:B------:R-:W-:Y:S01]  /*3b1b0*/  MOV R8, R17 ;  /* 0x0000001100087202 */ /* 0x000fe20000000f00 */
[----:B------:R-:W-:Y:S01]  /*3b1c0*/  IMAD.MOV.U32 R5, RZ, RZ, R13 ;  /* 0x000000ffff057224 */ /* 0x000fe200078e000d */
[----:B------:R-:W-:Y:S02]  /*3b1d0*/  MOV R6, R12 ;  /* 0x0000000c00067202 */ /* 0x000fe40000000f00 */
[----:B------:R-:W-:-:S07]  /*3b1e0*/  MOV R0, 0x3b200 ;  /* 0x0003b20000007802 */ /* 0x000fce0000000f00 */
[----:B------:R-:W-:Y:S05]  /*3b1f0*/  CALL.REL.NOINC `($__internal_60_$__cuda_sm20_div_s64) ;  /* 0x0000000800a47944 */ /* 0x000fea0003c00000 */
[----:B------:R-:W-:Y:S02]  /*3b200*/  MOV R18, R6 ;  /* 0x0000000600127202 */ /* 0x000fe40000000f00 */
[----:B------:R-:W-:-:S07]  /*3b210*/  MOV R19, R5 ;  /* 0x0000000500137202 */ /* 0x000fce0000000f00 */
.L_x_25709:
[----:B------:R-:W-:Y:S05]  /*3b220*/  BSYNC.RECONVERGENT B0 ;  /* 0x0000000000007941 */ /* 0x000fea0003800200 */
.L_x_25707:
        /* <DEDUP_REMOVED lines=43> */
.L_x_25711:
        /* <DEDUP_REMOVED lines=8> */
.L_x_25712:
[----:B------:R-:W-:Y:S05]  /*3b560*/  BSYNC.RECONVERGENT B0 ;  /* 0x0000000000007941 */ /* 0x000fea0003800200 */
.L_x_25710:
        /* <DEDUP_REMOVED lines=18> */
.L_x_25706:
        /* <DEDUP_REMOVED lines=31> */
.L_x_25714:
[----:B------:R-:W-:Y:S01]  /*3b880*/  IMAD.MOV.U32 R3, RZ, RZ, R8 ;  /* 0x000000ffff037224 */ /* 0x000fe200078e0008 */
[----:B------:R-:W-:Y:S01]  /*3b890*/  MOV R0, R9 ;  /* 0x0000000900007202 */ /* 0x000fe20000000f00 */
[----:B------:R-:W-:Y:S01]  /*3b8a0*/  IMAD.MOV.U32 R14, RZ, RZ, R7 ;  /* 0x000000ffff0e7224 */ /* 0x000fe200078e0007 */
[----:B------:R-:W-:Y:S02]  /*3b8b0*/  MOV R25, R17 ;  /* 0x0000001100197202 */ /* 0x000fe40000000f00 */
[----:B------:R-:W-:-:S07]  /*3b8c0*/  MOV R5, 0x3b8e0 ;  /* 0x0003b8e000057802 */ /* 0x000fce0000000f00 */
[----:B------:R-:W-:Y:S05]  /*3b8d0*/  CALL.REL.NOINC `($__internal_61_$__cuda_sm20_rem_s64) ;  /* 0x0000000800487944 */ /* 0x000fea0003c00000 */
[----:B------:R-:W-:Y:S02]  /*3b8e0*/  MOV R6, R0 ;  /* 0x0000000000067202 */ /* 0x000fe40000000f00 */
[----:B------:R-:W-:-:S07]  /*3b8f0*/  MOV R7, R3 ;  /* 0x0000000300077202 */ /* 0x000fce0000000f00 */
.L_x_25715:
[----:B------:R-:W-:Y:S05]  /*3b900*/  BSYNC.RECONVERGENT B0 ;  /* 0x0000000000007941 */ /* 0x000fea0003800200 */
.L_x_25713:
        /* <DEDUP_REMOVED lines=8> */
.L_x_25665:
        /* <DEDUP_REMOVED lines=12> */
.L_x_25720:
        /* <DEDUP_REMOVED lines=21> */
.L_x_25719:
[----:B------:R-:W-:Y:S05]  /*3bba0*/  BSYNC.RECONVERGENT B7 ;  /* 0x0000000000077941 */ /* 0x000fea0003800200 */
.L_x_25718:
[----:B------:R-:W-:-:S05]  /*3bbb0*/  IADD3 R16, P0, PT, R16, 0x4, RZ ;  /* 0x0000000410107810 */ /* 0x000fca0007f1e0ff */
[----:B------:R-:W-:Y:S01]  /*3bbc0*/  IMAD.X R17, RZ, RZ, R17, P0 ;  /* 0x000000ffff117224 */ /* 0x000fe200000e0611 */
[----:B------:R-:W-:-:S04]  /*3bbd0*/  ISETP.GE.U32.AND P0, PT, R16, R18, PT ;  /* 0x000000121000720c */ /* 0x000fc80003f06070 */
[----:B------:R-:W-:-:S13]  /*3bbe0*/  ISETP.GE.U32.AND.EX P0, PT, R17, R19, PT, P0 ;  /* 0x000000131100720c */ /* 0x000fda0003f06100 */
[----:B------:R-:W-:Y:S05]  /*3bbf0*/  @!P0 BRA `(.L_x_25720) ;  /* 0xfffffffc00948947 */ /* 0x000fea000383ffff */
.L_x_25717:
[----:B------:R-:W-:Y:S05]  /*3bc00*/  BSYNC.RECONVERGENT B6 ;  /* 0x0000000000067941 */ /* 0x000fea0003800200 */
.L_x_25716:
        /* <DEDUP_REMOVED lines=8> */
        .weak           $__internal_60_$__cuda_sm20_div_s64
        .type           $__internal_60_$__cuda_sm20_div_s64,@function
        .size           $__internal_60_$__cuda_sm20_div_s64,($__internal_61_$__cuda_sm20_rem_s64 - $__internal_60_$__cuda_sm20_div_s64)
$__internal_60_$__cuda_sm20_div_s64:
        /* <DEDUP_REMOVED lines=86> */
[----:B------:R-:W-:Y:S06]  /*3c1f0*/  RET.REL.NODEC R8 `(_ZN2at6native29vectorized_elementwise_kernelILi2EZZZNS0_67_GLOBAL__N__bb565c37_34_ValidateCompressedIndicesKernel_cu_33a4b88b42_validate_compressed_sparse_indices_kernelILNS2_8CDimNameE0ENS2_18CUDAKernelLauncherENS2_14EmptyVecKernelENS2_8DummyVecELm0EEEvRKNS_6TensorESA_lllENKUlvE1_clEvENKUlvE_clEvEUliiiiiE_St5arrayIPcLm6EEEEviT0_T1_) ;  /* 0xfffffc3c08807950 */ /* 0x000fec0003c3ffff */
        .weak           $__internal_61_$__cuda_sm20_rem_s64
        .type           $__internal_61_$__cuda_sm20_rem_s64,@function
        .size           $__internal_61_$__cuda_sm20_rem_s64,(.L_x_34689 - $__internal_61_$__cuda_sm20_rem_s64)
$__internal_61_$__cuda_sm20_rem_s64:
        /* <DEDUP_REMOVED lines=80> */
[----:B------:R-:W-:Y:S06]  /*3c700*/  RET.REL.NODEC R6 `(_ZN2at6native29vectorized_elementwise_kernelILi2EZZZNS0_67_GLOBAL__N__bb565c37_34_ValidateCompressedIndicesKernel_cu_33a4b88b42_validate_compressed_sparse_indices_kernelILNS2_8CDimNameE0ENS2_18CUDAKernelLauncherENS2_14EmptyVecKernelENS2_8DummyVecELm0EEEvRKNS_6TensorESA_lllENKUlvE1_clEvENKUlvE_clEvEUliiiiiE_St5arrayIPcLm6EEEEviT0_T1_) ;  /* 0xfffffc38063c7950 */ /* 0x000fec0003c3ffff */
.L_x_25721:
        /* <DEDUP_REMOVED lines=15> */
.L_x_34689:


//--------------------- .text._ZN2at6native29vectorized_elementwise_kernelILi4EZZZNS0_67_GLOBAL__N__bb565c37_34_ValidateCompressedIndicesKernel_cu_33a4b88b42_validate_compressed_sparse_indices_kernelILNS2_8CDimNameE0ENS2_18CUDAKernelLauncherENS2_14EmptyVecKernelENS2_8DummyVecELm0EEEvRKNS_6TensorESA_lllENKUlvE1_clEvENKUlvE_clEvEUliiiiiE_St5arrayIPcLm6EEEEviT0_T1_ --------------------------
	.section	.text._ZN2at6native29vectorized_elementwise_kernelILi4EZZZNS0_67_GLOBAL__N__bb565c37_34_ValidateCompressedIndicesKernel_cu_33a4b88b42_validate_compressed_sparse_indices_kernelILNS2_8CDimNameE0ENS2_18CUDAKernelLauncherENS2_14EmptyVecKernelENS2_8DummyVecELm0EEEvRKNS_6TensorESA_lllENKUlvE1_clEvENKUlvE_clEvEUliiiiiE_St5arrayIPcLm6EEEEviT0_T1_,"ax",@progbits
	.align	128
        .global         _ZN2at6native29vectorized_elementwise_kernelILi4EZZZNS0_67_GLOBAL__N__bb565c37_34_ValidateCompressedIndicesKernel_cu_33a4b88b42_validate_compressed_sparse_indices_kernelILNS2_8CDimNameE0ENS2_18CUDAKernelLauncherENS2_14EmptyVecKernelENS2_8DummyVecELm0EEEvRKNS_6TensorESA_lllENKUlvE1_clEvENKUlvE_clEvEUliiiiiE_St5arrayIPcLm6EEEEviT0_T1_
        .type           _ZN2at6native29vectorized_elementwise_kernelILi4EZZZNS0_67_GLOBAL__N__bb565c37_34_ValidateCompressedIndicesKernel_cu_33a4b88b42_validate_compressed_sparse_indices_kernelILNS2_8CDimNameE0ENS2_18CUDAKernelLauncherENS2_14EmptyVecKernelENS2_8DummyVecELm0EEEvRKNS_6TensorESA_lllENKUlvE1_clEvENKUlvE_clEvEUliiiiiE_St5arrayIPcLm6EEEEviT0_T1_,@function
        .size           _ZN2at6native29vectorized_elementwise_kernelILi4EZZZNS0_67_GLOBAL__N__bb565c37_34_ValidateCompressedIndicesKernel_cu_33a4b88b42_validate_compressed_sparse_indices_kernelILNS2_8CDimNameE0ENS2_18CUDAKernelLauncherENS2_14EmptyVecKernelENS2_8DummyVecELm0EEEvRKNS_6TensorESA_lllENKUlvE1_clEvENKUlvE_clEvEUliiiiiE_St5arrayIPcLm6EEEEviT0_T1_,(.L_x_34691 - _ZN2at6native29vectorized_elementwise_kernelILi4EZZZNS0_67_GLOBAL__N__bb565c37_34_ValidateCompressedIndicesKernel_cu_33a4b88b42_validate_compressed_sparse_indices_kernelILNS2_8CDimNameE0ENS2_18CUDAKernelLauncherENS2_14EmptyVecKernelENS2_8DummyVecELm0EEEvRKNS_6TensorESA_lllENKUlvE1_clEvENKUlvE_clEvEUliiiiiE_St5arrayIPcLm6EEEEviT0_T1_)
        .other          _ZN2at6native29vectorized_elementwise_kernelILi4EZZZNS0_67_GLOBAL__N__bb565c37_34_ValidateCompressedIndicesKernel_cu_33a4b88b42_validate_compressed_sparse_indices_kernelILNS2_8CDimNameE0ENS2_18CUDAKernelLauncherENS2_14EmptyVecKernelENS2_8DummyVecELm0EEEvRKNS_6TensorESA_lllENKUlvE1_clEvENKUlvE_clEvEUliiiiiE_St5arrayIPcLm6EEEEviT0_T1_,@"STO_CUDA_ENTRY STV_DEFAULT"
_ZN2at6native29vectorized_elementwise_kernelILi4EZZZNS0_67_GLOBAL__N__bb565c37_34_ValidateCompressedIndicesKernel_cu_33a4b88b42_validate_compressed_sparse_indices_kernelILNS2_8CDimNameE0ENS2_18CUDAKernelLauncherENS2_14EmptyVecKernelENS2_8DummyVecELm0EEEvRKNS_6TensorESA_lllENKUlvE1_clEvENKUlvE_clEvEUliiiiiE_St5arrayIPcLm6EEEEviT0_T1_:
.text._ZN2at6native29vectorized_elementwise_kernelILi4EZZZNS0_67_GLOBAL__N__bb565c37_34_ValidateCompressedIndicesKernel_cu_33a4b88b42_validate_compressed_sparse_indices_kernelILNS2_8CDimNameE0ENS2_18CUDAKernelLauncherENS2_14EmptyVecKernelENS2_8DummyVecELm0EEEvRKNS_6TensorESA_lllENKUlvE1_clEvENKUlvE_clEvEUliiiiiE_St5arrayIPcLm6EEEEviT0_T1_:
        /* <DEDUP_REMOVED lines=229> */
.L_x_25726:
[----:B------:R-:W-:Y:S05]  /*0e50*/  BSYNC.RECONVERGENT B7 ;  /* 0x0000000000077941 */ /* 0x000fea0003800200 */
.L_x_25725:
        /* <DEDUP_REMOVED lines=20> */
.L_x_25728:
[----:B------:R-:W-:Y:S05]  /*0fa0*/  BSYNC.RECONVERGENT B7 ;  /* 0x0000000000077941 */ /* 0x000fea0003800200 */
.L_x_25727:
        /* <DEDUP_REMOVED lines=23> */
.L_x_25730:
[----:B------:R-:W-:Y:S05]  /*1120*/  BSYNC.RECONVERGENT B7 ;  /* 0x0000000000077941 */ /* 0x000fea0003800200 */
.L_x_25729:
        /* <DEDUP_REMOVED lines=24> */
.L_x_25758:
        /* <DEDUP_REMOVED lines=28> */
.L_x_25735:
[----:B------:R-:W-:Y:S01]  /*1470*/  MOV R16, R14 ;  /* 0x0000000e00107202 */ /* 0x000fe20000000f00 */
[----:B------:R-:W-:Y:S01]  /*1480*/  IMAD.MOV.U32 R4, RZ, RZ, R20 ;  /* 0x000000ffff047224 */ /* 0x000fe200078e0014 */
[----:B------:R-:W-:Y:S02]  /*1490*/  MOV R3, R21 ;  /* 0x0000001500037202 */ /* 0x000fe40000000f00 */
[----:B------:R-:W-:-:S07]  /*14a0*/  MOV R0, 0x14c0 ;  /* 0x000014c000007802 */ /* 0x000fce0000000f00 */
[----:B------:R-:W-:Y:S05]  /*14b0*/  CALL.REL.NOINC `($__internal_62_$__cuda_sm20_div_s64) ;  /* 0x000003a000507944 */ /* 0x000fea0003c00000 */
[----:B------:R-:W-:Y:S01]  /*14c0*/  IMAD.MOV.U32 R22, RZ, RZ, R4 ;  /* 0x000000ffff167224 */ /* 0x000fe200078e0004 */
[----:B------:R-:W-:-:S07]  /*14d0*/  MOV R23, R3 ;  /* 0x0000000300177202 */ /* 0x000fce0000000f00 */
.L_x_25736:
[----:B------:R-:W-:Y:S05]  /*14e0*/  BSYNC.RECONVERGENT B1 ;  /* 0x0000000000017941 */ /* 0x000fea0003800200 */
.L_x_25734:
        /* <DEDUP_REMOVED lines=44> */
.L_x_25738:
[----:B------:R-:W-:Y:S01]  /*17b0*/  MOV R16, R22 ;  /* 0x0000001600107202 */ /* 0x000fe20000000f00 */
[----:B------:R-:W-:Y:S01]  /*17c0*/  IMAD.MOV.U32 R5, RZ, RZ, R23 ;  /* 0x000000ffff057224 */ /* 0x000fe200078e0017 */
[----:B------:R-:W-:Y:S01]  /*17d0*/  MOV R4, R24 ;  /* 0x0000001800047202 */ /* 0x000fe20000000f00 */
[----:B------:R-:W-:Y:S01]  /*17e0*/  IMAD.MOV.U32 R3, RZ, RZ, R25 ;  /* 0x000000ffff037224 */ /* 0x000fe200078e0019 */
[----:B------:R-:W-:-:S07]  /*17f0*/  MOV R0, 0x1810 ;  /* 0x0000181000007802 */ /* 0x000fce0000000f00 */
[----:B------:R-:W-:Y:S05]  /*1800*/  CALL.REL.NOINC `($__internal_62_$__cuda_sm20_div_s64) ;  /* 0x0000039c007c7944 */ /* 0x000fea0003c00000 */
[----:B------:R-:W-:Y:S01]  /*1810*/  MOV R20, R4 ;  /* 0x0000000400147202 */ /* 0x000fe20000000f00 */
[----:B------:R-:W-:-:S07]  /*1820*/  IMAD.MOV.U32 R21, RZ, RZ, R3 ;  /* 0x000000ffff157224 */ /* 0x000fce00078e0003 */
.L_x_25739:
[----:B------:R-:W-:Y:S05]  /*1830*/  BSYNC.RECONVERGENT B1 ;  /* 0x0000000000017941 */ /* 0x000fea0003800200 */
.L_x_25737:
        /* <DEDUP_REMOVED lines=44> */
.L_x_25741:
[----:B------:R-:W-:Y:S01]  /*1b00*/  IMAD.MOV.U32 R16, RZ, RZ, R20 ;  /* 0x000000ffff107224 */ /* 0x000fe200078e0014 */
[----:B------:R-:W-:Y:S01]  /*1b10*/  MOV R5, R21 ;  /* 0x0000001500057202 */ /* 0x000fe20000000f00 */
[----:B------:R-:W-:Y:S01]  /*1b20*/  IMAD.MOV.U32 R4, RZ, RZ, R14 ;  /* 0x000000ffff047224 */ /* 0x000fe200078e000e */
[----:B------:R-:W-:Y:S02]  /*1b30*/  MOV R3, R15 ;  /* 0x0000000f00037202 */ /* 0x000fe40000000f00 */
[----:B------:R-:W-:-:S07]  /*1b40*/  MOV R0, 0x1b60 ;  /* 0x00001b6000007802 */ /* 0x000fce0000000f00 */
[----:B------:R-:W-:Y:S05]  /*1b50*/  CALL.REL.NOINC `($__internal_62_$__cuda_sm20_div_s64) ;  /* 0x0000039800a87944 */ /* 0x000fea0003c00000 */
[----:B------:R-:W-:Y:S01]  /*1b60*/  IMAD.MOV.U32 R24, RZ, RZ, R4 ;  /* 0x000000ffff187224 */ /* 0x000fe200078e0004 */
[----:B------:R-:W-:-:S07]  /*1b70*/  MOV R25, R3 ;  /* 0x0000000300197202 */ /* 0x000fce0000000f00 */
.L_x_25742:
[----:B------:R-:W-:Y:S05]  /*1b80*/  BSYNC.RECONVERGENT B1 ;  /* 0x0000000000017941 */ /* 0x000fea0003800200 */
.L_x_25740:
        /* <DEDUP_REMOVED lines=43> */
.L_x_25744:
        /* <DEDUP_REMOVED lines=8> */
.L_x_25745:
[----:B------:R-:W-:Y:S05]  /*1ec0*/  BSYNC.RECONVERGENT B1 ;  /* 0x0000000000017941 */ /* 0x000fea0003800200 */
.L_x_25743:
        /* <DEDUP_REMOVED lines=44> */
.L_x_25747:
        /* <DEDUP_REMOVED lines=8> */
.L_x_25748:
[----:B------:R-:W-:Y:S05]  /*2210*/  BSYNC.RECONVERGENT B1 ;  /* 0x0000000000017941 */ /* 0x000fea0003800200 */
.L_x_25746:
        /* <DEDUP_REMOVED lines=44> */
.L_x_25750:
        /* <DEDUP_REMOVED lines=8> */
.L_x_25751:
[----:B------:R-:W-:Y:S05]  /*2560*/  BSYNC.RECONVERGENT B1 ;  /* 0x0000000000017941 */ /* 0x000fea0003800200 */
.L_x_25749:
        /* <DEDUP_REMOVED lines=45> */
.L_x_25753:
        /* <DEDUP_REMOVED lines=8> */
.L_x_25754:
[----:B------:R-:W-:Y:S05]  /*28c0*/  BSYNC.RECONVERGENT B1 ;  /* 0x0000000000017941 */ /* 0x000fea0003800200 */
.L_x_25752:
        /* <DEDUP_REMOVED lines=45> */
.L_x_25756:
        /* <DEDUP_REMOVED lines=8> */
.L_x_25757:
[----:B------:R-:W-:Y:S05]  /*2c20*/  BSYNC.RECONVERGENT B1 ;  /* 0x0000000000017941 */ /* 0x000fea0003800200 */
.L_x_25755:
        /* <DEDUP_REMOVED lines=22> */
.L_x_25733:
[----:B------:R-:W-:-:S07]  /*2d90*/  IADD3 R19, PT, PT, R11, 0x3, RZ ;  /* 0x000000030b137810 */ /* 0x000fce0007ffe0ff */
.L_x_25732:
        /* <DEDUP_REMOVED lines=31> */
.L_x_25761:
[----:B------:R-:W-:Y:S01]  /*2f90*/  IMAD.MOV.U32 R16, RZ, RZ, R14 ;  /* 0x000000ffff107224 */ /* 0x000fe200078e000e */
[----:B------:R-:W-:Y:S01]  /*2fa0*/  MOV R4, R22 ;  /* 0x0000001600047202 */ /* 0x000fe20000000f00 */
[----:B------:R-:W-:Y:S01]  /*2fb0*/  IMAD.MOV.U32 R3, RZ, RZ, R23 ;  /* 0x000000ffff037224 */ /* 0x000fe200078e0017 */
[----:B------:R-:W-:-:S07]  /*2fc0*/  MOV R0, 0x2fe0 ;  /* 0x00002fe000007802 */ /* 0x000fce0000000f00 */
[----:B------:R-:W-:Y:S05]  /*2fd0*/  CALL.REL.NOINC `($__internal_62_$__cuda_sm20_div_s64) ;  /* 0x0000038400887944 */ /* 0x000fea0003c00000 */
[----:B------:R-:W-:Y:S01]  /*2fe0*/  MOV R20, R4 ;  /* 0x0000000400147202 */ /* 0x000fe20000000f00 */
[----:B------:R-:W-:-:S07]  /*2ff0*/  IMAD.MOV.U32 R21, RZ, RZ, R3 ;  /* 0x000000ffff157224 */ /* 0x000fce00078e0003 */
.L_x_25762:
[----:B------:R-:W-:Y:S05]  /*3000*/  BSYNC.RECONVERGENT B0 ;  /* 0x0000000000007941 */ /* 0x000fea0003800200 */
.L_x_25760:
        /* <DEDUP_REMOVED lines=44> */
.L_x_25764:
        /* <DEDUP_REMOVED lines=8> */
.L_x_25765:
[----:B------:R-:W-:Y:S05]  /*3350*/  BSYNC.RECONVERGENT B0 ;  /* 0x0000000000007941 */ /* 0x000fea0003800200 */
.L_x_25763:
        /* <DEDUP_REMOVED lines=44> */
.L_x_25767:
        /* <DEDUP_REMOVED lines=8> */
.L_x_25768:
[----:B------:R-:W-:Y:S05]  /*36a0*/  BSYNC.RECONVERGENT B0 ;  /* 0x0000000000007941 */ /* 0x000fea0003800200 */
.L_x_25766:
        /* <DEDUP_REMOVED lines=44> */
.L_x_25770:
        /* <DEDUP_REMOVED lines=8> */
.L_x_25771:
[----:B------:R-:W-:Y:S05]  /*39f0*/  BSYNC.RECONVERGENT B0 ;  /* 0x0000000000007941 */ /* 0x000fea0003800200 */
.L_x_25769:
        /* <DEDUP_REMOVED lines=16> */
.L_x_25759:
        /* <DEDUP_REMOVED lines=31> */
.L_x_25774:
[----:B------:R-:W-:Y:S01]  /*3cf0*/  IMAD.MOV.U32 R16, RZ, RZ, R14 ;  /* 0x000000ffff107224 */ /* 0x000fe200078e000e */
[----:B------:R-:W-:Y:S01]  /*3d00*/  MOV R4, R22 ;  /* 0x0000001600047202 */ /* 0x000fe20000000f00 */
[----:B------:R-:W-:Y:S01]  /*3d10*/  IMAD.MOV.U32 R3, RZ, RZ, R23 ;  /* 0x000000ffff037224 */ /* 0x000fe200078e0017 */
[----:B------:R-:W-:-:S07]  /*3d20*/  MOV R0, 0x3d40 ;  /* 0x00003d4000007802 */ /* 0x000fce0000000f00 */
[----:B------:R-:W-:Y:S05]  /*3d30*/  CALL.REL.NOINC `($__internal_62_$__cuda_sm20_div_s64) ;  /* 0x0000037800307944 */ /* 0x000fea0003c00000 */
[----:B------:R-:W-:Y:S01]  /*3d40*/  MOV R10, R4 ;  /* 0x00000004000a7202 */ /* 0x000fe20000000f00 */
[----:B------:R-:W-:-:S07]  /*3d50*/  IMAD.MOV.U32 R11, RZ, RZ, R3 ;  /* 0x000000ffff0b7224 */ /* 0x000fce00078e0003 */
.L_x_25775:
[----:B------:R-:W-:Y:S05]  /*3d60*/  BSYNC.RECONVERGENT B0 ;  /* 0x0000000000007941 */ /* 0x000fea0003800200 */
.L_x_25773:
        /* <DEDUP_REMOVED lines=44> */
.L_x_25777:
        /* <DEDUP_REMOVED lines=8> */
.L_x_25778:
[----:B------:R-:W-:Y:S05]  /*40b0*/  BSYNC.RECONVERGENT B0 ;  /* 0x0000000000007941 */ /* 0x000fea0003800200 */
.L_x_25776:
        /* <DEDUP_REMOVED lines=16> */
.L_x_25772:
        /* <DEDUP_REMOVED lines=31> */
.L_x_25780:
[----:B------:R-:W-:Y:S01]  /*43b0*/  IMAD.MOV.U32 R3, RZ, RZ, R6 ;  /* 0x000000ffff037224 */ /* 0x000fe200078e0006 */
[----:B------:R-:W-:Y:S01]  /*43c0*/  MOV R0, R7 ;  /* 0x0000000700007202 */ /* 0x000fe20000000f00 */
[----:B------:R-:W-:Y:S01]  /*43d0*/  IMAD.MOV.U32 R12, RZ, RZ, R14 ;  /* 0x000000ffff0c7224 */ /* 0x000fe200078e000e */
[----:B------:R-:W-:Y:S02]  /*43e0*/  MOV R16, R5 ;  /* 0x0000000500107202 */ /* 0x000fe40000000f00 */
[----:B------:R-:W-:-:S07]  /*43f0*/  MOV R13, 0x4410 ;  /* 0x00004410000d7802 */ /* 0x000fce0000000f00 */
[----:B------:R-:W-:Y:S05]  /*4400*/  CALL.REL.NOINC `($__internal_63_$__cuda_sm20_rem_s64) ;  /* 0x0000037400d87944 */ /* 0x000fea0003c00000 */
[----:B------:R-:W-:Y:S01]  /*4410*/  IMAD.MOV.U32 R4, RZ, RZ, R3 ;  /* 0x000000ffff047224 */ /* 0x000fe200078e0003 */
[----:B------:R-:W-:-:S07]  /*4420*/  MOV R5, R0 ;  /* 0x0000000000057202 */ /* 0x000fce0000000f00 */
.L_x_25781:
[----:B------:R-:W-:Y:S05]  /*4430*/  BSYNC.RECONVERGENT B0 ;  /* 0x0000000000007941 */ /* 0x000fea0003800200 */
.L_x_25779:
        /* <DEDUP_REMOVED lines=10> */
.L_x_25731:
        /* <DEDUP_REMOVED lines=11> */
.L_x_25784:
        /* <DEDUP_REMOVED lines=21> */
.L_x_25783:
[----:B------:R-:W-:Y:S05]  /*46e0*/  BSYNC.RECONVERGENT B7 ;  /* 0x0000000000077941 */ /* 0x000fea0003800200 */
.L_x_25782:
[----:B------:R-:W-:-:S05]  /*46f0*/  IADD3 R22, P0, PT, R22, 0x4, RZ ;  /* 0x0000000416167810 */ /* 0x000fca0007f1e0ff */
[----:B------:R-:W-:Y:S01]  /*4700*/  IMAD.X R23, RZ, RZ, R23, P0 ;  /* 0x000000ffff177224 */ /* 0x000fe200000e0617 */
[----:B------:R-:W-:-:S04]  /*4710*/  ISETP.GE.U32.AND P0, PT, R22, R16, PT ;  /* 0x000000101600720c */ /* 0x000fc80003f06070 */
[----:B------:R-:W-:-:S13]  /*4720*/  ISETP.GE.U32.AND.EX P0, PT, R23, R17, PT, P0 ;  /* 0x000000111700720c */ /* 0x000fda0003f06100 */
[----:B------:R-:W-:Y:S05]  /*4730*/  @!P0 BRA `(.L_x_25784) ;  /* 0xfffffffc00948947 */ /* 0x000fea000383ffff */
.L_x_25724:
[----:B------:R-:W-:Y:S05]  /*4740*/  BSYNC.RECONVERGENT B6 ;  /* 0x0000000000067941 */ /* 0x000fea0003800200 */
.L_x_25723:
        /* <DEDUP_REMOVED lines=24> */
.L_x_25788:
[----:B------:R-:W-:Y:S05]  /*48d0*/  BSYNC.RECONVERGENT B7 ;  /* 0x0000000000077941 */ /* 0x000fea0003800200 */
.L_x_25787:
        /* <DEDUP_REMOVED lines=20> */
.L_x_25790:
[----:B------:R-:W-:Y:S05]  /*4a20*/  BSYNC.RECONVERGENT B7 ;  /* 0x0000000000077941 */ /* 0x000fea0003800200 */
.L_x_25789:
        /* <DEDUP_REMOVED lines=23> */
.L_x_25792:
[----:B------:R-:W-:Y:S05]  /*4ba0*/  BSYNC.RECONVERGENT B7 ;  /* 0x0000000000077941 */ /* 0x000fea0003800200 */
.L_x_25791:
        /* <DEDUP_REMOVED lines=24> */
.L_x_25820:
        /* <DEDUP_REMOVED lines=28> */
.L_x_25797:
[----:B------:R-:W-:Y:S01]  /*4ef0*/  IMAD.MOV.U32 R16, RZ, RZ, R14 ;  /* 0x000000ffff107224 */ /* 0x000fe200078e000e */
[----:B------:R-:W-:Y:S01]  /*4f00*/  MOV R4, R20 ;  /* 0x0000001400047202 */ /* 0x000fe20000000f00 */
[----:B------:R-:W-:Y:S01]  /*4f10*/  IMAD.MOV.U32 R3, RZ, RZ, R21 ;  /* 0x000000ffff037224 */ /* 0x000fe200078e0015 */
[----:B------:R-:W-:-:S07]  /*4f20*/  MOV R0, 0x4f40 ;  /* 0x00004f4000007802 */ /* 0x000fce0000000f00 */
[----:B------:R-:W-:Y:S05]  /*4f30*/  CALL.REL.NOINC `($__internal_62_$__cuda_sm20_div_s64) ;  /* 0x0000036400b07944 */ /* 0x000fea0003c00000 */
[----:B------:R-:W-:Y:S01]  /*4f40*/  MOV R22, R4 ;  /* 0x0000000400167202 */ /* 0x000fe20000000f00 */
[----:B------:R-:W-:-:S07]  /*4f50*/  IMAD.MOV.U32 R23, RZ, RZ, R3 ;  /* 0x000000ffff177224 */ /* 0x000fce00078e0003 */
.L_x_25798:
[----:B------:R-:W-:Y:S05]  /*4f60*/  BSYNC.RECONVERGENT B1 ;  /* 0x0000000000017941 */ /* 0x000fea0003800200 */
.L_x_25796:
        /* <DEDUP_REMOVED lines=44> */
.L_x_25800:
        /* <DEDUP_REMOVED lines=8> */
.L_x_25801:
[----:B------:R-:W-:Y:S05]  /*52b0*/  BSYNC.RECONVERGENT B1 ;  /* 0x0000000000017941 */ /* 0x000fea0003800200 */
.L_x_25799:
        /* <DEDUP_REMOVED lines=44> */
.L_x_25803:
        /* <DEDUP_REMOVED lines=8> */
.L_x_25804:
[----:B------:R-:W-:Y:S05]  /*5600*/  BSYNC.RECONVERGENT B1 ;  /* 0x0000000000017941 */ /* 0x000fea0003800200 */
.L_x_25802:
        /* <DEDUP_REMOVED lines=43> */
.L_x_25806:
        /* <DEDUP_REMOVED lines=8> */
.L_x_25807:
[----:B------:R-:W-:Y:S05]  /*5940*/  BSYNC.RECONVERGENT B1 ;  /* 0x0000000000017941 */ /* 0x000fea0003800200 */
.L_x_25805:
        /* <DEDUP_REMOVED lines=44> */
.L_x_25809:
        /* <DEDUP_REMOVED lines=8> */
.L_x_25810:
[----:B------:R-:W-:Y:S05]  /*5c90*/  BSYNC.RECONVERGENT B1 ;  /* 0x0000000000017941 */ /* 0x000fea0003800200 */
.L_x_25808:
        /* <DEDUP_REMOVED lines=44> */
.L_x_25812:
        /* <DEDUP_REMOVED lines=8> */
.L_x_25813:
[----:B------:R-:W-:Y:S05]  /*5fe0*/  BSYNC.RECONVERGENT B1 ;  /* 0x0000000000017941 */ /* 0x000fea0003800200 */
.L_x_25811:
        /* <DEDUP_REMOVED lines=45> */
.L_x_25815:
        /* <DEDUP_REMOVED lines=8> */
.L_x_25816:
[----:B------:R-:W-:Y:S05]  /*6340*/  BSYNC.RECONVERGENT B1 ;  /* 0x0000000000017941 */ /* 0x000fea0003800200 */
.L_x_25814:
        /* <DEDUP_REMOVED lines=45> */
.L_x_25818:
        /* <DEDUP_REMOVED lines=8> */
.L_x_25819:
[----:B------:R-:W-:Y:S05]  /*66a0*/  BSYNC.RECONVERGENT B1 ;  /* 0x0000000000017941 */ /* 0x000fea0003800200 */
.L_x_25817:
        /* <DEDUP_REMOVED lines=24> */
.L_x_25795:
[----:B------:R-:W-:-:S07]  /*6830*/  VIADD R19, R11, 0x3 ;  /* 0x000000030b137836 */ /* 0x000fce0000000000 */
.L_x_25794:
        /* <DEDUP_REMOVED lines=31> */
.L_x_25823:
[----:B------:R-:W-:Y:S01]  /*6a30*/  MOV R16, R14 ;  /* 0x0000000e00107202 */ /* 0x000fe20000000f00 */
[----:B------:R-:W-:Y:S01]  /*6a40*/  IMAD.MOV.U32 R4, RZ, RZ, R22 ;  /* 0x000000ffff047224 */ /* 0x000fe200078e0016 */
[----:B------:R-:W-:Y:S02]  /*6a50*/  MOV R3, R23 ;  /* 0x0000001700037202 */ /* 0x000fe40000000f00 */
[----:B------:R-:W-:-:S07]  /*6a60*/  MOV R0, 0x6a80 ;  /* 0x00006a8000007802 */ /* 0x000fce0000000f00 */
[----:B------:R-:W-:Y:S05]  /*6a70*/  CALL.REL.NOINC `($__internal_62_$__cuda_sm20_div_s64) ;  /* 0x0000034800e07944 */ /* 0x000fea0003c00000 */
[----:B------:R-:W-:Y:S01]  /*6a80*/  IMAD.MOV.U32 R20, RZ, RZ, R4 ;  /* 0x000000ffff147224 */ /* 0x000fe200078e0004 */
[----:B------:R-:W-:-:S07]  /*6a90*/  MOV R21, R3 ;  /* 0x0000000300157202 */ /* 0x000fce0000000f00 */
.L_x_25824:
[----:B------:R-:W-:Y:S05]  /*6aa0*/  BSYNC.RECONVERGENT B0 ;  /* 0x0000000000007941 */ /* 0x000fea0003800200 */
.L_x_25822:
        /* <DEDUP_REMOVED lines=44> */
.L_x_25826:
        /* <DEDUP_REMOVED lines=8> */
.L_x_25827:
[----:B------:R-:W-:Y:S05]  /*6df0*/  BSYNC.RECONVERGENT B0 ;  /* 0x0000000000007941 */ /* 0x000fea0003800200 */
.L_x_25825:
        /* <DEDUP_REMOVED lines=44> */
.L_x_25829:
        /* <DEDUP_REMOVED lines=8> */
.L_x_25830:
[----:B------:R-:W-:Y:S05]  /*7140*/  BSYNC.RECONVERGENT B0 ;  /* 0x0000000000007941 */ /* 0x000fea0003800200 */
.L_x_25828:
        /* <DEDUP_REMOVED lines=44> */
.L_x_25832:
        /* <DEDUP_REMOVED lines=8> */
.L_x_25833:
[----:B------:R-:W-:Y:S05]  /*7490*/  BSYNC.RECONVERGENT B0 ;  /* 0x0000000000007941 */ /* 0x000fea0003800200 */
.L_x_25831:
        /* <DEDUP_REMOVED lines=18> */
.L_x_25821:
        /* <DEDUP_REMOVED lines=31> */
.L_x_25836:
[----:B------:R-:W-:Y:S01]  /*77b0*/  MOV R16, R14 ;  /* 0x0000000e00107202 */ /* 0x000fe20000000f00 */
[----:B------:R-:W-:Y:S01]  /*77c0*/  IMAD.MOV.U32 R4, RZ, RZ, R22 ;  /* 0x000000ffff047224 */ /* 0x000fe200078e0016 */
[----:B------:R-:W-:Y:S02]  /*77d0*/  MOV R3, R23 ;  /* 0x0000001700037202 */ /* 0x000fe40000000f00 */
[----:B------:R-:W-:-:S07]  /*77e0*/  MOV R0, 0x7800 ;  /* 0x0000780000007802 */ /* 0x000fce0000000f00 */
[----:B------:R-:W-:Y:S05]  /*77f0*/  CALL.REL.NOINC `($__internal_62_$__cuda_sm20_div_s64) ;  /* 0x0000033c00807944 */ /* 0x000fea0003c00000 */
[----:B------:R-:W-:Y:S01]  /*7800*/  IMAD.MOV.U32 R10, RZ, RZ, R4 ;  /* 0x000000ffff0a7224 */ /* 0x000fe200078e0004 */
[----:B------:R-:W-:-:S07]  /*7810*/  MOV R11, R3 ;  /* 0x00000003000b7202 */ /* 0x000fce0000000f00 */
.L_x_25837:
[----:B------:R-:W-:Y:S05]  /*7820*/  BSYNC.RECONVERGENT B0 ;  /* 0x0000000000007941 */ /* 0x000fea0003800200 */
.L_x_25835:
        /* <DEDUP_REMOVED lines=44> */
.L_x_25839:
        /* <DEDUP_REMOVED lines=8> */
.L_x_25840:
[----:B------:R-:W-:Y:S05]  /*7b70*/  BSYNC.RECONVERGENT B0 ;  /* 0x0000000000007941 */ /* 0x000fea0003800200 */
.L_x_25838:
        /* <DEDUP_REMOVED lines=18> */
.L_x_25834:
        /* <DEDUP_REMOVED lines=31> */
.L_x_25842:
[----:B------:R-:W-:Y:S01]  /*7e90*/  MOV R3, R6 ;  /* 0x0000000600037202 */ /* 0x000fe20000000f00 */
[----:B------:R-:W-:Y:S01]  /*7ea0*/  IMAD.MOV.U32 R0, RZ, RZ, R7 ;  /* 0x000000ffff007224 */ /* 0x000fe200078e0007 */
[----:B------:R-:W-:Y:S01]  /*7eb0*/  MOV R12, R14 ;  /* 0x0000000e000c7202 */ /* 0x000fe20000000f00 */
[----:B------:R-:W-:Y:S01]  /*7ec0*/  IMAD.MOV.U32 R16, RZ, RZ, R5 ;  /* 0x000000ffff107224 */ /* 0x000fe200078e0005 */
[----:B------:R-:W-:-:S07]  /*7ed0*/  MOV R13, 0x7ef0 ;  /* 0x00007ef0000d7802 */ /* 0x000fce0000000f00 */
[----:B------:R-:W-:Y:S05]  /*7ee0*/  CALL.REL.NOINC `($__internal_63_$__cuda_sm20_rem_s64) ;  /* 0x0000033c00207944 */ /* 0x000fea0003c00000 */
[----:B------:R-:W-:Y:S01]  /*7ef0*/  MOV R4, R3 ;  /* 0x0000000300047202 */ /* 0x000fe20000000f00 */
[----:B------:R-:W-:-:S07]  /*7f00*/  IMAD.MOV.U32 R5, RZ, RZ, R0 ;  /* 0x000000ffff057224 */ /* 0x000fce00078e0000 */
.L_x_25843:
[----:B------:R-:W-:Y:S05]  /*7f10*/  BSYNC.RECONVERGENT B0 ;  /* 0x0000000000007941 */ /* 0x000fea0003800200 */
.L_x_25841:
        /* <DEDUP_REMOVED lines=10> */
.L_x_25793:
        /* <DEDUP_REMOVED lines=11> */
.L_x_25846:
        /* <DEDUP_REMOVED lines=21> */
.L_x_25845:
[----:B------:R-:W-:Y:S05]  /*81c0*/  BSYNC.RECONVERGENT B7 ;  /* 0x0000000000077941 */ /* 0x000fea0003800200 */
.L_x_25844:
[----:B------:R-:W-:-:S04]  /*81d0*/  IADD3 R22, P0, PT, R22, 0x4, RZ ;  /* 0x0000000416167810 */ /* 0x000fc80007f1e0ff */
[----:B------:R-:W-:Y:S02]  /*81e0*/  IADD3.X R23, PT, PT, RZ, R23, RZ, P0, !PT ;  /* 0x00000017ff177210 */ /* 0x000fe400007fe4ff */
[----:B------:R-:W-:-:S04]  /*81f0*/  ISETP.GE.U32.AND P0, PT, R22, R16, PT ;  /* 0x000000101600720c */ /* 0x000fc80003f06070 */
[----:B------:R-:W-:-:S13]  /*8200*/  ISETP.GE.U32.AND.EX P0, PT, R23, R17, PT, P0 ;  /* 0x000000111700720c */ /* 0x000fda0003f06100 */
[----:B------:R-:W-:Y:S05]  /*8210*/  @!P0 BRA `(.L_x_25846) ;  /* 0xfffffffc00948947 */ /* 0x000fea000383ffff */
.L_x_25786:
[----:B------:R-:W-:Y:S05]  /*8220*/  BSYNC.RECONVERGENT B6 ;  /* 0x0000000000067941 */ /* 0x000fea0003800200 */
.L_x_25785:
        /* <DEDUP_REMOVED lines=24> */
.L_x_25850:
[----:B------:R-:W-:Y:S05]  /*83b0*/  BSYNC.RECONVERGENT B7 ;  /* 0x0000000000077941 */ /* 0x000fea0003800200 */
.L_x_25849:
        /* <DEDUP_REMOVED lines=20> */
.L_x_25852:
[----:B------:R-:W-:Y:S05]  /*8500*/  BSYNC.RECONVERGENT B7 ;  /* 0x0000000000077941 */ /* 0x000fea0003800200 */
.L_x_25851:
        /* <DEDUP_REMOVED lines=23> */
.L_x_25854:
[----:B------:R-:W-:Y:S05]  /*8680*/  BSYNC.RECONVERGENT B7 ;  /* 0x0000000000077941 */ /* 0x000fea0003800200 */
.L_x_25853:
        /* <DEDUP_REMOVED lines=24> */
.L_x_25882:
        /* <DEDUP_REMOVED lines=28> */
.L_x_25859:
[----:B------:R-:W-:Y:S01]  /*89d0*/  MOV R16, R14 ;  /* 0x0000000e00107202 */ /* 0x000fe20000000f00 */
[----:B------:R-:W-:Y:S01]  /*89e0*/  IMAD.MOV.U32 R4, RZ, RZ, R20 ;  /* 0x000000ffff047224 */ /* 0x000fe200078e0014 */
[----:B------:R-:W-:Y:S02]  /*89f0*/  MOV R3, R21 ;  /* 0x0000001500037202 */ /* 0x000fe40000000f00 */
[----:B------:R-:W-:-:S07]  /*8a00*/  MOV R0, 0x8a20 ;  /* 0x00008a2000007802 */ /* 0x000fce0000000f00 */
[----:B------:R-:W-:Y:S05]  /*8a10*/  CALL.REL.NOINC `($__internal_62_$__cuda_sm20_div_s64) ;  /* 0x0000032800f87944 */ /* 0x000fea0003c00000 */
[----:B------:R-:W-:Y:S01]  /*8a20*/  IMAD.MOV.U32 R22, RZ, RZ, R4 ;  /* 0x000000ffff167224 */ /* 0x000fe200078e0004 */
[----:B------:R-:W-:-:S07]  /*8a30*/  MOV R23, R3 ;  /* 0x0000000300177202 */ /* 0x000fce0000000f00 */
.L_x_25860:
[----:B------:R-:W-:Y:S05]  /*8a40*/  BSYNC.RECONVERGENT B1 ;  /* 0x0000000000017941 */ /* 0x000fea0003800200 */
.L_x_25858:
        /* <DEDUP_REMOVED lines=44> */
.L_x_25862:
        /* <DEDUP_REMOVED lines=8> */
.L_x_25863:
[----:B------:R-:W-:Y:S05]  /*8d90*/  BSYNC.RECONVERGENT B1 ;  /* 0x0000000000017941 */ /* 0x000fea0003800200 */
.L_x_25861:
        /* <DEDUP_REMOVED lines=44> */
.L_x_25865:
        /* <DEDUP_REMOVED lines=8> */
.L_x_25866:
[----:B------:R-:W-:Y:S05]  /*90e0*/  BSYNC.RECONVERGENT B1 ;  /* 0x0000000000017941 */ /* 0x000fea0003800200 */
.L_x_25864:
        /* <DEDUP_REMOVED lines=44> */
.L_x_25868:
        /* <DEDUP_REMOVED lines=8> */
.L_x_25869:
[----:B------:R-:W-:Y:S05]  /*9430*/  BSYNC.RECONVERGENT B1 ;  /* 0x0000000000017941 */ /* 0x000fea0003800200 */
.L_x_25867:
        /* <DEDUP_REMOVED lines=44> */
.L_x_25871:
        /* <DEDUP_REMOVED lines=8> */
.L_x_25872:
[----:B------:R-:W-:Y:S05]  /*9780*/  BSYNC.RECONVERGENT B1 ;  /* 0x0000000000017941 */ /* 0x000fea0003800200 */
.L_x_25870:
        /* <DEDUP_REMOVED lines=44> */
.L_x_25874:
        /* <DEDUP_REMOVED lines=8> */
.L_x_25875:
[----:B------:R-:W-:Y:S05]  /*9ad0*/  BSYNC.RECONVERGENT B1 ;  /* 0x0000000000017941 */ /* 0x000fea0003800200 */
.L_x_25873:
        /* <DEDUP_REMOVED lines=44> */
.L_x_25877:
        /* <DEDUP_REMOVED lines=8> */
.L_x_25878:
[----:B------:R-:W-:Y:S05]  /*9e20*/  BSYNC.RECONVERGENT B1 ;  /* 0x0000000000017941 */ /* 0x000fea0003800200 */
.L_x_25876:
        /* <DEDUP_REMOVED lines=44> */
.L_x_25880:
        /* <DEDUP_REMOVED lines=8> */
.L_x_25881:
[----:B------:R-:W-:Y:S05]  /*a170*/  BSYNC.RECONVERGENT B1 ;  /* 0x0000000000017941 */ /* 0x000fea0003800200 */
.L_x_25879:
        /* <DEDUP_REMOVED lines=23> */
.L_x_25857:
[----:B------:R-:W-:-:S07]  /*a2f0*/  IADD3 R19, PT, PT, R11, 0x3, RZ ;  /* 0x000000030b137810 */ /* 0x000fce0007ffe0ff */
.L_x_25856:
        /* <DEDUP_REMOVED lines=31> */
.L_x_25885:
[----:B------:R-:W-:Y:S01]  /*a4f0*/  IMAD.MOV.U32 R16, RZ, RZ, R14 ;  /* 0x000000ffff107224 */ /* 0x000fe200078e000e */
[----:B------:R-:W-:Y:S01]  /*a500*/  MOV R4, R22 ;  /* 0x0000001600047202 */ /* 0x000fe20000000f00 */
[----:B------:R-:W-:Y:S01]  /*a510*/  IMAD.MOV.U32 R3, RZ, RZ, R23 ;  /* 0x000000ffff037224 */ /* 0x000fe200078e0017 */
[----:B------:R-:W-:-:S07]  /*a520*/  MOV R0, 0xa540 ;  /* 0x0000a54000007802 */ /* 0x000fce0000000f00 */
[----:B------:R-:W-:Y:S05]  /*a530*/  CALL.REL.NOINC `($__internal_62_$__cuda_sm20_div_s64) ;  /* 0x0000031000307944 */ /* 0x000fea0003c00000 */
[----:B------:R-:W-:Y:S01]  /*a540*/  MOV R20, R4 ;  /* 0x0000000400147202 */ /* 0x000fe20000000f00 */
[----:B------:R-:W-:-:S07]  /*a550*/  IMAD.MOV.U32 R21, RZ, RZ, R3 ;  /* 0x000000ffff157224 */ /* 0x000fce00078e0003 */
.L_x_25886:
[----:B------:R-:W-:Y:S05]  /*a560*/  BSYNC.RECONVERGENT B0 ;  /* 0x0000000000007941 */ /* 0x000fea0003800200 */
.L_x_25884:
        /* <DEDUP_REMOVED lines=44> */
.L_x_25888:
        /* <DEDUP_REMOVED lines=8> */
.L_x_25889:
[----:B------:R-:W-:Y:S05]  /*a8b0*/  BSYNC.RECONVERGENT B0 ;  /* 0x0000000000007941 */ /* 0x000fea0003800200 */
.L_x_25887:
        /* <DEDUP_REMOVED lines=44> */
.L_x_25891:
        /* <DEDUP_REMOVED lines=8> */
.L_x_25892:
[----:B------:R-:W-:Y:S05]  /*ac00*/  BSYNC.RECONVERGENT B0 ;  /* 0x0000000000007941 */ /* 0x000fea0003800200 */
.L_x_25890:
        /* <DEDUP_REMOVED lines=44> */
.L_x_25894:
        /* <DEDUP_REMOVED lines=8> */
.L_x_25895:
[----:B------:R-:W-:Y:S05]  /*af50*/  BSYNC.RECONVERGENT B0 ;  /* 0x0000000000007941 */ /* 0x000fea0003800200 */
.L_x_25893:
        /* <DEDUP_REMOVED lines=18> */
.L_x_25883:
        /* <DEDUP_REMOVED lines=31> */
.L_x_25898:
[----:B------:R-:W-:Y:S01]  /*b270*/  IMAD.MOV.U32 R16, RZ, RZ, R14 ;  /* 0x000000ffff107224 */ /* 0x000fe200078e000e */
[----:B------:R-:W-:Y:S01]  /*b280*/  MOV R4, R22 ;  /* 0x0000001600047202 */ /* 0x000fe20000000f00 */
[----:B------:R-:W-:Y:S01]  /*b290*/  IMAD.MOV.U32 R3, RZ, RZ, R23 ;  /* 0x000000ffff037224 */ /* 0x000fe200078e0017 */
[----:B------:R-:W-:-:S07]  /*b2a0*/  MOV R0, 0xb2c0 ;  /* 0x0000b2c000007802 */ /* 0x000fce0000000f00 */
[----:B------:R-:W-:Y:S05]  /*b2b0*/  CALL.REL.NOINC `($__internal_62_$__cuda_sm20_div_s64) ;  /* 0x0000030000d07944 */ /* 0x000fea0003c00000 */
[----:B------:R-:W-:Y:S01]  /*b2c0*/  MOV R10, R4 ;  /* 0x00000004000a7202 */ /* 0x000fe20000000f00 */
[----:B------:R-:W-:-:S07]  /*b2d0*/  IMAD.MOV.U32 R11, RZ, RZ, R3 ;  /* 0x000000ffff0b7224 */ /* 0x000fce00078e0003 */
.L_x_25899:
[----:B------:R-:W-:Y:S05]  /*b2e0*/  BSYNC.RECONVERGENT B0 ;  /* 0x0000000000007941 */ /* 0x000fea0003800200 */
.L_x_25897:
        /* <DEDUP_REMOVED lines=44> */
.L_x_25901:
        /* <DEDUP_REMOVED lines=8> */
.L_x_25902:
[----:B------:R-:W-:Y:S05]  /*b630*/  BSYNC.RECONVERGENT B0 ;  /* 0x0000000000007941 */ /* 0x000fea0003800200 */
.L_x_25900:
        /* <DEDUP_REMOVED lines=18> */
.L_x_25896:
        /* <DEDUP_REMOVED lines=31> */
.L_x_25904:
        /* <DEDUP_REMOVED lines=8> */
.L_x_25905:
[----:B------:R-:W-:Y:S05]  /*b9d0*/  BSYNC.RECONVERGENT B0 ;  /* 0x0000000000007941 */ /* 0x000fea0003800200 */
.L_x_25903:
        /* <DEDUP_REMOVED lines=10> */
.L_x_25855:
        /* <DEDUP_REMOVED lines=11> */
.L_x_25908:
        /* <DEDUP_REMOVED lines=21> */
.L_x_25907:
[----:B------:R-:W-:Y:S05]  /*bc80*/  BSYNC.RECONVERGENT B7 ;  /* 0x0000000000077941 */ /* 0x000fea0003800200 */
.L_x_25906:
[----:B------:R-:W-:-:S05]  /*bc90*/  IADD3 R22, P0, PT, R22, 0x4, RZ ;  /* 0x0000000416167810 */ /* 0x000fca0007f1e0ff */
[----:B------:R-:W-:Y:S01]  /*bca0*/  IMAD.X R23, RZ, RZ, R23, P0 ;  /* 0x000000ffff177224 */ /* 0x000fe200000e0617 */
[----:B------:R-:W-:-:S04]  /*bcb0*/  ISETP.GE.U32.AND P0, PT, R22, R16, PT ;  /* 0x000000101600720c */ /* 0x000fc80003f06070 */
[----:B------:R-:W-:-:S13]  /*bcc0*/  ISETP.GE.U32.AND.EX P0, PT, R23, R17, PT, P0 ;  /* 0x000000111700720c */ /* 0x000fda0003f06100 */
[----:B------:R-:W-:Y:S05]  /*bcd0*/  @!P0 BRA `(.L_x_25908) ;  /* 0xfffffffc00948947 */ /* 0x000fea000383ffff */
.L_x_25848:
[----:B------:R-:W-:Y:S05]  /*bce0*/  BSYNC.RECONVERGENT B6 ;  /* 0x0000000000067941 */ /* 0x000fea0003800200 */
.L_x_25847:
        /* <DEDUP_REMOVED lines=24> */
.L_x_25912:
[----:B------:R-:W-:Y:S05]  /*be70*/  BSYNC.RECONVERGENT B7 ;  /* 0x0000000000077941 */ /* 0x000fea0003800200 */
.L_x_25911:
        /* <DEDUP_REMOVED lines=20> */
.L_x_25914:
[----:B------:R-:W-:Y:S05]  /*bfc0*/  BSYNC.RECONVERGENT B7 ;  /* 0x0000000000077941 */ /* 0x000fea0003800200 */
.L_x_25913:
        /* <DEDUP_REMOVED lines=23> */
.L_x_25916:
[----:B------:R-:W-:Y:S05]  /*c140*/  BSYNC.RECONVERGENT B7 ;  /* 0x0000000000077941 */ /* 0x000fea0003800200 */
.L_x_25915:
        /* <DEDUP_REMOVED lines=24> */
.L_x_25944:
        /* <DEDUP_REMOVED lines=28> */
.L_x_25921:
[----:B------:R-:W-:Y:S01]  /*c490*/  IMAD.MOV.U32 R16, RZ, RZ, R15 ;  /* 0x000000ffff107224 */ /* 0x000fe200078e000f */
[----:B------:R-:W-:Y:S01]  /*c4a0*/  MOV R4, R20 ;  /* 0x0000001400047202 */ /* 0x000fe20000000f00 */
[----:B------:R-:W-:Y:S01]  /*c4b0*/  IMAD.MOV.U32 R3, RZ, RZ, R21 ;  /* 0x000000ffff037224 */ /* 0x000fe200078e0015 */
[----:B------:R-:W-:-:S07]  /*c4c0*/  MOV R0, 0xc4e0 ;  /* 0x0000c4e000007802 */ /* 0x000fce0000000f00 */
[----:B------:R-:W-:Y:S05]  /*c4d0*/  CALL.REL.NOINC `($__internal_62_$__cuda_sm20_div_s64) ;  /* 0x000002f000487944 */ /* 0x000fea0003c00000 */
[----:B------:R-:W-:Y:S01]  /*c4e0*/  MOV R22, R4 ;  /* 0x0000000400167202 */ /* 0x000fe20000000f00 */
[----:B------:R-:W-:-:S07]  /*c4f0*/  IMAD.MOV.U32 R23, RZ, RZ, R3 ;  /* 0x000000ffff177224 */ /* 0x000fce00078e0003 */
.L_x_25922:
[----:B------:R-:W-:Y:S05]  /*c500*/  BSYNC.RECONVERGENT B1 ;  /* 0x0000000000017941 */ /* 0x000fea0003800200 */
.L_x_25920:
        /* <DEDUP_REMOVED lines=44> */
.L_x_25924:
        /* <DEDUP_REMOVED lines=8> */
.L_x_25925:
[----:B------:R-:W-:Y:S05]  /*c850*/  BSYNC.RECONVERGENT B1 ;  /* 0x0000000000017941 */ /* 0x000fea0003800200 */
.L_x_25923:
        /* <DEDUP_REMOVED lines=44> */
.L_x_25927:
        /* <DEDUP_REMOVED lines=8> */
.L_x_25928:
[----:B------:R-:W-:Y:S05]  /*cba0*/  BSYNC.RECONVERGENT B1 ;  /* 0x0000000000017941 */ /* 0x000fea0003800200 */
.L_x_25926:
        /* <DEDUP_REMOVED lines=44> */
.L_x_25930:
        /* <DEDUP_REMOVED lines=8> */
.L_x_25931:
[----:B------:R-:W-:Y:S05]  /*cef0*/  BSYNC.RECONVERGENT B1 ;  /* 0x0000000000017941 */ /* 0x000fea0003800200 */
.L_x_25929:
        /* <DEDUP_REMOVED lines=44> */
.L_x_25933:
        /* <DEDUP_REMOVED lines=8> */
.L_x_25934:
[----:B------:R-:W-:Y:S05]  /*d240*/  BSYNC.RECONVERGENT B1 ;  /* 0x0000000000017941 */ /* 0x000fea0003800200 */
.L_x_25932:
        /* <DEDUP_REMOVED lines=44> */
.L_x_25936:
        /* <DEDUP_REMOVED lines=8> */
.L_x_25937:
[----:B------:R-:W-:Y:S05]  /*d590*/  BSYNC.RECONVERGENT B1 ;  /* 0x0000000000017941 */ /* 0x000fea0003800200 */
.L_x_25935:
        /* <DEDUP_REMOVED lines=44> */
.L_x_25939:
        /* <DEDUP_REMOVED lines=8> */
.L_x_25940:
[----:B------:R-:W-:Y:S05]  /*d8e0*/  BSYNC.RECONVERGENT B1 ;  /* 0x0000000000017941 */ /* 0x000fea0003800200 */
.L_x_25938:
        /* <DEDUP_REMOVED lines=44> */
.L_x_25942:
        /* <DEDUP_REMOVED lines=8> */
.L_x_25943:
[----:B------:R-:W-:Y:S05]  /*dc30*/  BSYNC.RECONVERGENT B1 ;  /* 0x0000000000017941 */ /* 0x000fea0003800200 */
.L_x_25941:
        /* <DEDUP_REMOVED lines=23> */
.L_x_25919:
[----:B------:R-:W-:-:S07]  /*ddb0*/  VIADD R11, R19, 0x3 ;  /* 0x00000003130b7836 */ /* 0x000fce0000000000 */
.L_x_25918:
        /* <DEDUP_REMOVED lines=31> */
.L_x_25947:
[----:B------:R-:W-:Y:S01]  /*dfb0*/  MOV R16, R15 ;  /* 0x0000000f00107202 */ /* 0x000fe20000000f00 */
[----:B------:R-:W-:Y:S01]  /*dfc0*/  IMAD.MOV.U32 R4, RZ, RZ, R20 ;  /* 0x000000ffff047224 */ /* 0x000fe200078e0014 */
[----:B------:R-:W-:Y:S02]  /*dfd0*/  MOV R3, R21 ;  /* 0x0000001500037202 */ /* 0x000fe40000000f00 */
[----:B------:R-:W-:-:S07]  /*dfe0*/  MOV R0, 0xe000 ;  /* 0x0000e00000007802 */ /* 0x000fce0000000f00 */
[----:B------:R-:W-:Y:S05]  /*dff0*/  CALL.REL.NOINC `($__internal_62_$__cuda_sm20_div_s64) ;  /* 0x000002d400807944 */ /* 0x000fea0003c00000 */
[----:B------:R-:W-:Y:S01]  /*e000*/  IMAD.MOV.U32 R22, RZ, RZ, R4 ;  /* 0x000000ffff167224 */ /* 0x000fe200078e0004 */
[----:B------:R-:W-:-:S07]  /*e010*/  MOV R23, R3 ;  /* 0x0000000300177202 */ /* 0x000fce0000000f00 */
.L_x_25948:
[----:B------:R-:W-:Y:S05]  /*e020*/  BSYNC.RECONVERGENT B0 ;  /* 0x0000000000007941 */ /* 0x000fea0003800200 */
.L_x_25946:
        /* <DEDUP_REMOVED lines=44> */
.L_x_25950:
        /* <DEDUP_REMOVED lines=8> */
.L_x_25951:
[----:B------:R-:W-:Y:S05]  /*e370*/  BSYNC.RECONVERGENT B0 ;  /* 0x0000000000007941 */ /* 0x000fea0003800200 */
.L_x_25949:
        /* <DEDUP_REMOVED lines=44> */
.L_x_25953:
        /* <DEDUP_REMOVED lines=8> */
.L_x_25954:
[----:B------:R-:W-:Y:S05]  /*e6c0*/  BSYNC.RECONVERGENT B0 ;  /* 0x0000000000007941 */ /* 0x000fea0003800200 */
.L_x_25952:
        /* <DEDUP_REMOVED lines=44> */
.L_x_25956:
        /* <DEDUP_REMOVED lines=8> */
.L_x_25957:
[----:B------:R-:W-:Y:S05]  /*ea10*/  BSYNC.RECONVERGENT B0 ;  /* 0x0000000000007941 */ /* 0x000fea0003800200 */
.L_x_25955:
        /* <DEDUP_REMOVED lines=18> */
.L_x_25945:
        /* <DEDUP_REMOVED lines=31> */
.L_x_25960:
[----:B------:R-:W-:Y:S01]  /*ed30*/  MOV R16, R15 ;  /* 0x0000000f00107202 */ /* 0x000fe20000000f00 */
[----:B------:R-:W-:Y:S01]  /*ed40*/  IMAD.MOV.U32 R4, RZ, RZ, R20 ;  /* 0x000000ffff047224 */ /* 0x000fe200078e0014 */
[----:B------:R-:W-:Y:S02]  /*ed50*/  MOV R3, R21 ;  /* 0x0000001500037202 */ /* 0x000fe40000000f00 */
[----:B------:R-:W-:-:S07]  /*ed60*/  MOV R0, 0xed80 ;  /* 0x0000ed8000007802 */ /* 0x000fce0000000f00 */
[----:B------:R-:W-:Y:S05]  /*ed70*/  CALL.REL.NOINC `($__internal_62_$__cuda_sm20_div_s64) ;  /* 0x000002c800207944 */ /* 0x000fea0003c00000 */
[----:B------:R-:W-:Y:S01]  /*ed80*/  IMAD.MOV.U32 R22, RZ, RZ, R4 ;  /* 0x000000ffff167224 */ /* 0x000fe200078e0004 */
[----:B------:R-:W-:-:S07]  /*ed90*/  MOV R23, R3 ;  /* 0x0000000300177202 */ /* 0x000fce0000000f00 */
.L_x_25961:
[----:B------:R-:W-:Y:S05]  /*eda0*/  BSYNC.RECONVERGENT B0 ;  /* 0x0000000000007941 */ /* 0x000fea0003800200 */
.L_x_25959:
        /* <DEDUP_REMOVED lines=44> */
.L_x_25963:
        /* <DEDUP_REMOVED lines=8> */
.L_x_25964:
[----:B------:R-:W-:Y:S05]  /*f0f0*/  BSYNC.RECONVERGENT B0 ;  /* 0x0000000000007941 */ /* 0x000fea0003800200 */
.L_x_25962:
        /* <DEDUP_REMOVED lines=18> */
.L_x_25958:
        /* <DEDUP_REMOVED lines=31> */
.L_x_25966:
        /* <DEDUP_REMOVED lines=8> */
.L_x_25967:
[----:B------:R-:W-:Y:S05]  /*f490*/  BSYNC.RECONVERGENT B0 ;  /* 0x0000000000007941 */ /* 0x000fea0003800200 */
.L_x_25965:
        /* <DEDUP_REMOVED lines=8> */
.L_x_25917:
        /* <DEDUP_REMOVED lines=11> */
.L_x_25970:
        /* <DEDUP_REMOVED lines=21> */
.L_x_25969:
[----:B------:R-:W-:Y:S05]  /*f720*/  BSYNC.RECONVERGENT B7 ;  /* 0x0000000000077941 */ /* 0x000fea0003800200 */
.L_x_25968:
[----:B------:R-:W-:-:S04]  /*f730*/  IADD3 R22, P0, PT, R22, 0x4, RZ ;  /* 0x0000000416167810 */ /* 0x000fc80007f1e0ff */
[----:B------:R-:W-:Y:S02]  /*f740*/  IADD3.X R23, PT, PT, RZ, R23, RZ, P0, !PT ;  /* 0x00000017ff177210 */ /* 0x000fe400007fe4ff */
[----:B------:R-:W-:-:S04]  /*f750*/  ISETP.GE.U32.AND P0, PT, R22, R16, PT ;  /* 0x000000101600720c */ /* 0x000fc80003f06070 */
[----:B------:R-:W-:-:S13]  /*f760*/  ISETP.GE.U32.AND.EX P0, PT, R23, R17, PT, P0 ;  /* 0x000000111700720c */ /* 0x000fda0003f06100 */
[----:B------:R-:W-:Y:S05]  /*f770*/  @!P0 BRA `(.L_x_25970) ;  /* 0xfffffffc00948947 */ /* 0x000fea000383ffff */
.L_x_25910:
[----:B------:R-:W-:Y:S05]  /*f780*/  BSYNC.RECONVERGENT B6 ;  /* 0x0000000000067941 */ /* 0x000fea0003800200 */
.L_x_25909:
        /* <DEDUP_REMOVED lines=24> */
.L_x_25974:
[----:B------:R-:W-:Y:S05]  /*f910*/  BSYNC.RECONVERGENT B7 ;  /* 0x0000000000077941 */ /* 0x000fea0003800200 */
.L_x_25973:
        /* <DEDUP_REMOVED lines=20> */
.L_x_25976:
[----:B------:R-:W-:Y:S05]  /*fa60*/  BSYNC.RECONVERGENT B7 ;  /* 0x0000000000077941 */ /* 0x000fea0003800200 */
.L_x_25975:
        /* <DEDUP_REMOVED lines=23> */
.L_x_25978:
[----:B------:R-:W-:Y:S05]  /*fbe0*/  BSYNC.RECONVERGENT B7 ;  /* 0x0000000000077941 */ /* 0x000fea0003800200 */
.L_x_25977:
        /* <DEDUP_REMOVED lines=21> */
.L_x_26006:
        /* <DEDUP_REMOVED lines=28> */
.L_x_25983:
[----:B------:R-:W-:Y:S01]  /*ff00*/  MOV R16, R15 ;  /* 0x0000000f00107202 */ /* 0x000fe20000000f00 */
[----:B------:R-:W-:Y:S01]  /*ff10*/  IMAD.MOV.U32 R4, RZ, RZ, R20 ;  /* 0x000000ffff047224 */ /* 0x000fe200078e0014 */
[----:B------:R-:W-:Y:S02]  /*ff20*/  MOV R3, R21 ;  /* 0x0000001500037202 */ /* 0x000fe40000000f00 */
[----:B------:R-:W-:-:S07]  /*ff30*/  MOV R0, 0xff50 ;  /* 0x0000ff5000007802 */ /* 0x000fce0000000f00 */
[----:B------:R-:W-:Y:S05]  /*ff40*/  CALL.REL.NOINC `($__internal_62_$__cuda_sm20_div_s64) ;  /* 0x000002b400ac7944 */ /* 0x000fea0003c00000 */
[----:B------:R-:W-:Y:S01]  /*ff50*/  IMAD.MOV.U32 R22, RZ, RZ, R4 ;  /* 0x000000ffff167224 */ /* 0x000fe200078e0004 */
[----:B------:R-:W-:-:S07]  /*ff60*/  MOV R23, R3 ;  /* 0x0000000300177202 */ /* 0x000fce0000000f00 */
.L_x_25984:
[----:B------:R-:W-:Y:S05]  /*ff70*/  BSYNC.RECONVERGENT B1 ;  /* 0x0000000000017941 */ /* 0x000fea0003800200 */
.L_x_25982:
        /* <DEDUP_REMOVED lines=42> */
.L_x_25986:
        /* <DEDUP_REMOVED lines=8> */
.L_x_25987:
[----:B------:R-:W-:Y:S05]  /*102a0*/  BSYNC.RECONVERGENT B1 ;  /* 0x0000000000017941 */ /* 0x000fea0003800200 */
.L_x_25985:
        /* <DEDUP_REMOVED lines=44> */
.L_x_25989:
        /* <DEDUP_REMOVED lines=8> */
.L_x_25990:
[----:B------:R-:W-:Y:S05]  /*105f0*/  BSYNC.RECONVERGENT B1 ;  /* 0x0000000000017941 */ /* 0x000fea0003800200 */
.L_x_25988:
        /* <DEDUP_REMOVED lines=44> */
.L_x_25992:
        /* <DEDUP_REMOVED lines=8> */
.L_x_25993:
[----:B------:R-:W-:Y:S05]  /*10940*/  BSYNC.RECONVERGENT B1 ;  /* 0x0000000000017941 */ /* 0x000fea0003800200 */
.L_x_25991:
        /* <DEDUP_REMOVED lines=44> */
.L_x_25995:
        /* <DEDUP_REMOVED lines=8> */
.L_x_25996:
[----:B------:R-:W-:Y:S05]  /*10c90*/  BSYNC.RECONVERGENT B1 ;  /* 0x0000000000017941 */ /* 0x000fea0003800200 */
.L_x_25994:
        /* <DEDUP_REMOVED lines=44> */
.L_x_25998:
        /* <DEDUP_REMOVED lines=8> */
.L_x_25999:
[----:B------:R-:W-:Y:S05]  /*10fe0*/  BSYNC.RECONVERGENT B1 ;  /* 0x0000000000017941 */ /* 0x000fea0003800200 */
.L_x_25997:
        /* <DEDUP_REMOVED lines=44> */
.L_x_26001:
        /* <DEDUP_REMOVED lines=8> */
.L_x_26002:
[----:B------:R-:W-:Y:S05]  /*11330*/  BSYNC.RECONVERGENT B1 ;  /* 0x0000000000017941 */ /* 0x000fea0003800200 */
.L_x_26000:
        /* <DEDUP_REMOVED lines=44> */
.L_x_26004:
        /* <DEDUP_REMOVED lines=8> */
.L_x_26005:
[----:B------:R-:W-:Y:S05]  /*11680*/  BSYNC.RECONVERGENT B1 ;  /* 0x0000000000017941 */ /* 0x000fea0003800200 */
.L_x_26003:
        /* <DEDUP_REMOVED lines=21> */
.L_x_25981:
[----:B------:R-:W-:-:S07]  /*117e0*/  IADD3 R14, PT, PT, R19, 0x3, RZ ;  /* 0x00000003130e7810 */ /* 0x000fce0007ffe0ff */
.L_x_25980:
        /* <DEDUP_REMOVED lines=31> */
.L_x_26009:
[----:B------:R-:W-:Y:S01]  /*119e0*/  IMAD.MOV.U32 R16, RZ, RZ, R15 ;  /* 0x000000ffff107224 */ /* 0x000fe200078e000f */
[----:B------:R-:W-:Y:S01]  /*119f0*/  MOV R4, R20 ;  /* 0x0000001400047202 */ /* 0x000fe20000000f00 */
[----:B------:R-:W-:Y:S01]  /*11a00*/  IMAD.MOV.U32 R3, RZ, RZ, R21 ;  /* 0x000000ffff037224 */ /* 0x000fe200078e0015 */
[----:B------:R-:W-:-:S07]  /*11a10*/  MOV R0, 0x11a30 ;  /* 0x00011a3000007802 */ /* 0x000fce0000000f00 */
[----:B------:R-:W-:Y:S05]  /*11a20*/  CALL.REL.NOINC `($__internal_62_$__cuda_sm20_div_s64) ;  /* 0x0000029800f47944 */ /* 0x000fea0003c00000 */
[----:B------:R-:W-:Y:S01]  /*11a30*/  MOV R22, R4 ;  /* 0x0000000400167202 */ /* 0x000fe20000000f00 */
[----:B------:R-:W-:-:S07]  /*11a40*/  IMAD.MOV.U32 R23, RZ, RZ, R3 ;  /* 0x000000ffff177224 */ /* 0x000fce00078e0003 */
.L_x_26010:
[----:B------:R-:W-:Y:S05]  /*11a50*/  BSYNC.RECONVERGENT B0 ;  /* 0x0000000000007941 */ /* 0x000fea0003800200 */
.L_x_26008:
        /* <DEDUP_REMOVED lines=42> */
.L_x_26012:
        /* <DEDUP_REMOVED lines=8> */
.L_x_26013:
[----:B------:R-:W-:Y:S05]  /*11d80*/  BSYNC.RECONVERGENT B0 ;  /* 0x0000000000007941 */ /* 0x000fea0003800200 */
.L_x_26011:
        /* <DEDUP_REMOVED lines=44> */
.L_x_26015:
        /* <DEDUP_REMOVED lines=8> */
.L_x_26016:
[----:B------:R-:W-:Y:S05]  /*120d0*/  BSYNC.RECONVERGENT B0 ;  /* 0x0000000000007941 */ /* 0x000fea0003800200 */
.L_x_26014:
        /* <DEDUP_REMOVED lines=44> */
.L_x_26018:
        /* <DEDUP_REMOVED lines=8> */
.L_x_26019:
[----:B------:R-:W-:Y:S05]  /*12420*/  BSYNC.RECONVERGENT B0 ;  /* 0x0000000000007941 */ /* 0x000fea0003800200 */
.L_x_26017:
        /* <DEDUP_REMOVED lines=17> */
.L_x_26007:
        /* <DEDUP_REMOVED lines=31> */
.L_x_26022:
[----:B------:R-:W-:Y:S01]  /*12730*/  MOV R16, R15 ;  /* 0x0000000f00107202 */ /* 0x000fe20000000f00 */
[----:B------:R-:W-:Y:S01]  /*12740*/  IMAD.MOV.U32 R4, RZ, RZ, R20 ;  /* 0x000000ffff047224 */ /* 0x000fe200078e0014 */
[----:B------:R-:W-:Y:S02]  /*12750*/  MOV R3, R21 ;  /* 0x0000001500037202 */ /* 0x000fe40000000f00 */
[----:B------:R-:W-:-:S07]  /*12760*/  MOV R0, 0x12780 ;  /* 0x0001278000007802 */ /* 0x000fce0000000f00 */
[----:B------:R-:W-:Y:S05]  /*12770*/  CALL.REL.NOINC `($__internal_62_$__cuda_sm20_div_s64) ;  /* 0x0000028c00a07944 */ /* 0x000fea0003c00000 */
[----:B------:R-:W-:Y:S01]  /*12780*/  IMAD.MOV.U32 R22, RZ, RZ, R4 ;  /* 0x000000ffff167224 */ /* 0x000fe200078e0004 */
[----:B------:R-:W-:-:S07]  /*12790*/  MOV R23, R3 ;  /* 0x0000000300177202 */ /* 0x000fce0000000f00 */
.L_x_26023:
[----:B------:R-:W-:Y:S05]  /*127a0*/  BSYNC.RECONVERGENT B0 ;  /* 0x0000000000007941 */ /* 0x000fea0003800200 */
.L_x_26021:
        /* <DEDUP_REMOVED lines=42> */
.L_x_26025:
        /* <DEDUP_REMOVED lines=8> */
.L_x_26026:
[----:B------:R-:W-:Y:S05]  /*12ad0*/  BSYNC.RECONVERGENT B0 ;  /* 0x0000000000007941 */ /* 0x000fea0003800200 */
.L_x_26024:
        /* <DEDUP_REMOVED lines=17> */
.L_x_26020:
        /* <DEDUP_REMOVED lines=31> */
.L_x_26028:
        /* <DEDUP_REMOVED lines=8> */
.L_x_26029:
[----:B------:R-:W-:Y:S05]  /*12e60*/  BSYNC.RECONVERGENT B0 ;  /* 0x0000000000007941 */ /* 0x000fea0003800200 */
.L_x_26027:
[----:B------:R-:W0:Y:S02]  /*12e70*/  LDC.64 R6, c[0x0][0x3b0] ;  /* 0x0000ec00ff067b82 */ /* 0x000e240000000a00 */
[----:B0-----:R-:W-:-:S06]  /*12e80*/  IMAD.WIDE.U32 R6, R14, 0x8, R6 ;  /* 0x000000080e067825 */ /* 0x001fcc00078e0006 */
[----:B------:R-:W2:Y:S02]  /*12e90*/  LDG.E.64 R6, desc[UR36][R6.64] ;  /* 0x0000002406067981 */ /* 0x000ea4000c1e1b00 */
[----:B--2---:R-:W-:Y:S02]  /*12ea0*/  IMAD R3, R5, R6, RZ ;  /* 0x0000000605037224 */ /* 0x004fe400078e02ff */
[----:B------:R-:W-:-:S04]  /*12eb0*/  IMAD.WIDE.U32 R10, R6, R4, R10 ;  /* 0x00000004060a7225 */ /* 0x000fc800078e000a */
[----:B------:R-:W-:-:S04]  /*12ec0*/  IMAD R3, R7, R4, R3 ;  /* 0x0000000407037224 */ /* 0x000fc800078e0203 */
[----:B------:R-:W-:-:S07]  /*12ed0*/  IMAD.IADD R11, R11, 0x1, R3 ;  /* 0x000000010b0b7824 */ /* 0x000fce00078e0203 */
.L_x_25979:
        /* <DEDUP_REMOVED lines=11> */
.L_x_26032:
        /* <DEDUP_REMOVED lines=21> */
.L_x_26031:
[----:B------:R-:W-:Y:S05]  /*130e0*/  BSYNC.RECONVERGENT B7 ;  /* 0x0000000000077941 */ /* 0x000fea0003800200 */
.L_x_26030:
[----:B------:R-:W-:-:S04]  /*130f0*/  IADD3 R22, P0, PT, R22, 0x4, RZ ;  /* 0x0000000416167810 */ /* 0x000fc80007f1e0ff */
[----:B------:R-:W-:Y:S02]  /*13100*/  IADD3.X R23, PT, PT, RZ, R23, RZ, P0, !PT ;  /* 0x00000017ff177210 */ /* 0x000fe400007fe4ff */
[----:B------:R-:W-:-:S04]  /*13110*/  ISETP.GE.U32.AND P0, PT, R22, R16, PT ;  /* 0x000000101600720c */ /* 0x000fc80003f06070 */
[----:B------:R-:W-:-:S13]  /*13120*/  ISETP.GE.U32.AND.EX P0, PT, R23, R17, PT, P0 ;  /* 0x000000111700720c */ /* 0x000fda0003f06100 */
[----:B------:R-:W-:Y:S05]  /*13130*/  @!P0 BRA `(.L_x_26032) ;  /* 0xfffffffc00948947 */ /* 0x000fea000383ffff */
.L_x_25972:
[----:B------:R-:W-:Y:S05]  /*13140*/  BSYNC.RECONVERGENT B6 ;  /* 0x0000000000067941 */ /* 0x000fea0003800200 */
.L_x_25971:
        /* <DEDUP_REMOVED lines=24> */
.L_x_26036:
[----:B------:R-:W-:Y:S05]  /*132d0*/  BSYNC.RECONVERGENT B7 ;  /* 0x0000000000077941 */ /* 0x000fea0003800200 */
.L_x_26035:
        /* <DEDUP_REMOVED lines=20> */
.L_x_26038:
[----:B------:R-:W-:Y:S05]  /*13420*/  BSYNC.RECONVERGENT B7 ;  /* 0x0000000000077941 */ /* 0x000fea0003800200 */
.L_x_26037:
        /* <DEDUP_REMOVED lines=23> */
.L_x_26040:
[----:B------:R-:W-:Y:S05]  /*135a0*/  BSYNC.RECONVERGENT B7 ;  /* 0x0000000000077941 */ /* 0x000fea0003800200 */
.L_x_26039:
        /* <DEDUP_REMOVED lines=21> */
.L_x_26068:
        /* <DEDUP_REMOVED lines=28> */
.L_x_26045:
[----:B------:R-:W-:Y:S01]  /*138c0*/  MOV R16, R19 ;  /* 0x0000001300107202 */ /* 0x000fe20000000f00 */
[----:B------:R-:W-:Y:S01]  /*138d0*/  IMAD.MOV.U32 R4, RZ, RZ, R20 ;  /* 0x000000ffff047224 */ /* 0x000fe200078e0014 */
[----:B------:R-:W-:Y:S02]  /*138e0*/  MOV R3, R21 ;  /* 0x0000001500037202 */ /* 0x000fe40000000f00 */
[----:B------:R-:W-:-:S07]  /*138f0*/  MOV R0, 0x13910 ;  /* 0x0001391000007802 */ /* 0x000fce0000000f00 */
[----:B------:R-:W-:Y:S05]  /*13900*/  CALL.REL.NOINC `($__internal_62_$__cuda_sm20_div_s64) ;  /* 0x0000027c003c7944 */ /* 0x000fea0003c00000 */
[----:B------:R-:W-:Y:S01]  /*13910*/  IMAD.MOV.U32 R22, RZ, RZ, R4 ;  /* 0x000000ffff167224 */ /* 0x000fe200078e0004 */
[----:B------:R-:W-:-:S07]  /*13920*/  MOV R23, R3 ;  /* 0x0000000300177202 */ /* 0x000fce0000000f00 */
.L_x_26046:
[----:B------:R-:W-:Y:S05]  /*13930*/  BSYNC.RECONVERGENT B1 ;  /* 0x0000000000017941 */ /* 0x000fea0003800200 */
.L_x_26044:
        /* <DEDUP_REMOVED lines=42> */
.L_x_26048:
        /* <DEDUP_REMOVED lines=8> */
.L_x_26049:
[----:B------:R-:W-:Y:S05]  /*13c60*/  BSYNC.RECONVERGENT B1 ;  /* 0x0000000000017941 */ /* 0x000fea0003800200 */
.L_x_26047:
        /* <DEDUP_REMOVED lines=44> */
.L_x_26051:
        /* <DEDUP_REMOVED lines=8> */
.L_x_26052:
[----:B------:R-:W-:Y:S05]  /*13fb0*/  BSYNC.RECONVERGENT B1 ;  /* 0x0000000000017941 */ /* 0x000fea0003800200 */
.L_x_26050:
        /* <DEDUP_REMOVED lines=44> */
.L_x_26054:
        /* <DEDUP_REMOVED lines=8> */
.L_x_26055:
[----:B------:R-:W-:Y:S05]  /*14300*/  BSYNC.RECONVERGENT B1 ;  /* 0x0000000000017941 */ /* 0x000fea0003800200 */
.L_x_26053:
        /* <DEDUP_REMOVED lines=44> */
.L_x_26057:
        /* <DEDUP_REMOVED lines=8> */
.L_x_26058:
[----:B------:R-:W-:Y:S05]  /*14650*/  BSYNC.RECONVERGENT B1 ;  /* 0x0000000000017941 */ /* 0x000fea0003800200 */
.L_x_26056:
        /* <DEDUP_REMOVED lines=44> */
.L_x_26060:
        /* <DEDUP_REMOVED lines=8> */
.L_x_26061:
[----:B------:R-:W-:Y:S05]  /*149a0*/  BSYNC.RECONVERGENT B1 ;  /* 0x0000000000017941 */ /* 0x000fea0003800200 */
.L_x_26059:
        /* <DEDUP_REMOVED lines=44> */
.L_x_26063:
        /* <DEDUP_REMOVED lines=8> */
.L_x_26064:
[----:B------:R-:W-:Y:S05]  /*14cf0*/  BSYNC.RECONVERGENT B1 ;  /* 0x0000000000017941 */ /* 0x000fea0003800200 */
.L_x_26062:
        /* <DEDUP_REMOVED lines=44> */
.L_x_26066:
        /* <DEDUP_REMOVED lines=8> */
.L_x_26067:
[----:B------:R-:W-:Y:S05]  /*15040*/  BSYNC.RECONVERGENT B1 ;  /* 0x0000000000017941 */ /* 0x000fea0003800200 */
.L_x_26065:
        /* <DEDUP_REMOVED lines=21> */
.L_x_26043:
[----:B------:R-:W-:-:S07]  /*151a0*/  IADD3 R14, PT, PT, R15, 0x3, RZ ;  /* 0x000000030f0e7810 */ /* 0x000fce0007ffe0ff */
.L_x_26042:
        /* <DEDUP_REMOVED lines=31> */
.L_x_26071:
[----:B------:R-:W-:Y:S01]  /*153a0*/  IMAD.MOV.U32 R16, RZ, RZ, R19 ;  /* 0x000000ffff107224 */ /* 0x000fe200078e0013 */
[----:B------:R-:W-:Y:S01]  /*153b0*/  MOV R4, R20 ;  /* 0x0000001400047202 */ /* 0x000fe20000000f00 */
[----:B------:R-:W-:Y:S01]  /*153c0*/  IMAD.MOV.U32 R3, RZ, RZ, R21 ;  /* 0x000000ffff037224 */ /* 0x000fe200078e0015 */
[----:B------:R-:W-:-:S07]  /*153d0*/  MOV R0, 0x153f0 ;  /* 0x000153f000007802 */ /* 0x000fce0000000f00 */
[----:B------:R-:W-:Y:S05]  /*153e0*/  CALL.REL.NOINC `($__internal_62_$__cuda_sm20_div_s64) ;  /* 0x0000026000847944 */ /* 0x000fea0003c00000 */
[----:B------:R-:W-:Y:S01]  /*153f0*/  MOV R22, R4 ;  /* 0x0000000400167202 */ /* 0x000fe20000000f00 */
[----:B------:R-:W-:-:S07]  /*15400*/  IMAD.MOV.U32 R23, RZ, RZ, R3 ;  /* 0x000000ffff177224 */ /* 0x000fce00078e0003 */
.L_x_26072:
[----:B------:R-:W-:Y:S05]  /*15410*/  BSYNC.RECONVERGENT B0 ;  /* 0x0000000000007941 */ /* 0x000fea0003800200 */
.L_x_26070:
        /* <DEDUP_REMOVED lines=42> */
.L_x_26074:
        /* <DEDUP_REMOVED lines=8> */
.L_x_26075:
[----:B------:R-:W-:Y:S05]  /*15740*/  BSYNC.RECONVERGENT B0 ;  /* 0x0000000000007941 */ /* 0x000fea0003800200 */
.L_x_26073:
        /* <DEDUP_REMOVED lines=44> */
.L_x_26077:
        /* <DEDUP_REMOVED lines=8> */
.L_x_26078:
[----:B------:R-:W-:Y:S05]  /*15a90*/  BSYNC.RECONVERGENT B0 ;  /* 0x0000000000007941 */ /* 0x000fea0003800200 */
.L_x_26076:
        /* <DEDUP_REMOVED lines=44> */
.L_x_26080:
        /* <DEDUP_REMOVED lines=8> */
.L_x_26081:
[----:B------:R-:W-:Y:S05]  /*15de0*/  BSYNC.RECONVERGENT B0 ;  /* 0x0000000000007941 */ /* 0x000fea0003800200 */
.L_x_26079:
        /* <DEDUP_REMOVED lines=17> */
.L_x_26069:
        /* <DEDUP_REMOVED lines=31> */
.L_x_26084:
[----:B------:R-:W-:Y:S01]  /*160f0*/  MOV R16, R19 ;  /* 0x0000001300107202 */ /* 0x000fe20000000f00 */
[----:B------:R-:W-:Y:S01]  /*16100*/  IMAD.MOV.U32 R4, RZ, RZ, R20 ;  /* 0x000000ffff047224 */ /* 0x000fe200078e0014 */
[----:B------:R-:W-:Y:S02]  /*16110*/  MOV R3, R21 ;  /* 0x0000001500037202 */ /* 0x000fe40000000f00 */
[----:B------:R-:W-:-:S07]  /*16120*/  MOV R0, 0x16140 ;  /* 0x0001614000007802 */ /* 0x000fce0000000f00 */
[----:B------:R-:W-:Y:S05]  /*16130*/  CALL.REL.NOINC `($__internal_62_$__cuda_sm20_div_s64) ;  /* 0x0000025400307944 */ /* 0x000fea0003c00000 */
[----:B------:R-:W-:Y:S01]  /*16140*/  IMAD.MOV.U32 R22, RZ, RZ, R4 ;  /* 0x000000ffff167224 */ /* 0x000fe200078e0004 */
[----:B------:R-:W-:-:S07]  /*16150*/  MOV R23, R3 ;  /* 0x0000000300177202 */ /* 0x000fce0000000f00 */
.L_x_26085:
[----:B------:R-:W-:Y:S05]  /*16160*/  BSYNC.RECONVERGENT B0 ;  /* 0x0000000000007941 */ /* 0x000fea0003800200 */
.L_x_26083:
        /* <DEDUP_REMOVED lines=42> */
.L_x_26087:
        /* <DEDUP_REMOVED lines=8> */
.L_x_26088:
[----:B------:R-:W-:Y:S05]  /*16490*/  BSYNC.RECONVERGENT B0 ;  /* 0x0000000000007941 */ /* 0x000fea0003800200 */
.L_x_26086:
        /* <DEDUP_REMOVED lines=17> */
.L_x_26082:
        /* <DEDUP_REMOVED lines=31> */
.L_x_26090:
        /* <DEDUP_REMOVED lines=8> */
.L_x_26091:
[----:B------:R-:W-:Y:S05]  /*16820*/  BSYNC.RECONVERGENT B0 ;  /* 0x0000000000007941 */ /* 0x000fea0003800200 */
.L_x_26089:
[----:B------:R-:W0:Y:S02]  /*16830*/  LDC.64 R6, c[0x0][0x3b0] ;  /* 0x0000ec00ff067b82 */ /* 0x000e240000000a00 */
[----:B0-----:R-:W-:-:S06]  /*16840*/  IMAD.WIDE.U32 R6, R14, 0x8, R6 ;  /* 0x000000080e067825 */ /* 0x001fcc00078e0006 */
[----:B------:R-:W2:Y:S02]  /*16850*/  LDG.E.64 R6, desc[UR36][R6.64] ;  /* 0x0000002406067981 */ /* 0x000ea4000c1e1b00 */
[----:B--2---:R-:W-:Y:S02]  /*16860*/  IMAD R3, R5, R6, RZ ;  /* 0x0000000605037224 */ /* 0x004fe400078e02ff */
[----:B------:R-:W-:-:S04]  /*16870*/  IMAD.WIDE.U32 R10, R6, R4, R10 ;  /* 0x00000004060a7225 */ /* 0x000fc800078e000a */
[----:B------:R-:W-:-:S04]  /*16880*/  IMAD R3, R7, R4, R3 ;  /* 0x0000000407037224 */ /* 0x000fc800078e0203 */
[----:B------:R-:W-:-:S07]  /*16890*/  IMAD.IADD R11, R11, 0x1, R3 ;  /* 0x000000010b0b7824 */ /* 0x000fce00078e0203 */
.L_x_26041:
        /* <DEDUP_REMOVED lines=11> */
.L_x_26094:
        /* <DEDUP_REMOVED lines=21> */
.L_x_26093:
[----:B------:R-:W-:Y:S05]  /*16aa0*/  BSYNC.RECONVERGENT B7 ;  /* 0x0000000000077941 */ /* 0x000fea0003800200 */
.L_x_26092:
[----:B------:R-:W-:-:S04]  /*16ab0*/  IADD3 R16, P0, PT, R16, 0x4, RZ ;  /* 0x0000000410107810 */ /* 0x000fc80007f1e0ff */
[----:B------:R-:W-:Y:S02]  /*16ac0*/  IADD3.X R17, PT, PT, RZ, R17, RZ, P0, !PT ;  /* 0x00000011ff117210 */ /* 0x000fe400007fe4ff */
[----:B------:R-:W-:-:S04]  /*16ad0*/  ISETP.GE.U32.AND P0, PT, R16, R22, PT ;  /* 0x000000161000720c */ /* 0x000fc80003f06070 */
[----:B------:R-:W-:-:S13]  /*16ae0*/  ISETP.GE.U32.AND.EX P0, PT, R17, R23, PT, P0 ;  /* 0x000000171100720c */ /* 0x000fda0003f06100 */
[----:B------:R-:W-:Y:S05]  /*16af0*/  @!P0 BRA `(.L_x_26094) ;  /* 0xfffffffc00948947 */ /* 0x000fea000383ffff */
.L_x_26034:
[----:B------:R-:W-:Y:S05]  /*16b00*/  BSYNC.RECONVERGENT B6 ;  /* 0x0000000000067941 */ /* 0x000fea0003800200 */
.L_x_26033:
        /* <DEDUP_REMOVED lines=24> */
.L_x_26098:
[----:B------:R-:W-:Y:S05]  /*16c90*/  BSYNC.RECONVERGENT B7 ;  /* 0x0000000000077941 */ /* 0x000fea0003800200 */
.L_x_26097:
        /* <DEDUP_REMOVED lines=20> */
.L_x_26100:
[----:B------:R-:W-:Y:S05]  /*16de0*/  BSYNC.RECONVERGENT B7 ;  /* 0x0000000000077941 */ /* 0x000fea0003800200 */
.L_x_26099:
        /* <DEDUP_REMOVED lines=23> */
.L_x_26102:
[----:B------:R-:W-:Y:S05]  /*16f60*/  BSYNC.RECONVERGENT B7 ;  /* 0x0000000000077941 */ /* 0x000fea0003800200 */
.L_x_26101:
        /* <DEDUP_REMOVED lines=21> */
.L_x_26130:
        /* <DEDUP_REMOVED lines=28> */
.L_x_26107:
[----:B------:R-:W-:Y:S01]  /*17280*/  MOV R16, R19 ;  /* 0x0000001300107202 */ /* 0x000fe20000000f00 */
[----:B------:R-:W-:Y:S01]  /*17290*/  IMAD.MOV.U32 R4, RZ, RZ, R20 ;  /* 0x000000ffff047224 */ /* 0x000fe200078e0014 */
[----:B------:R-:W-:Y:S02]  /*172a0*/  MOV R3, R21 ;  /* 0x0000001500037202 */ /* 0x000fe40000000f00 */
[----:B------:R-:W-:-:S07]  /*172b0*/  MOV R0, 0x172d0 ;  /* 0x000172d000007802 */ /* 0x000fce0000000f00 */
[----:B------:R-:W-:Y:S05]  /*172c0*/  CALL.REL.NOINC `($__internal_62_$__cuda_sm20_div_s64) ;  /* 0x0000024000cc7944 */ /* 0x000fea0003c00000 */
[----:B------:R-:W-:Y:S01]  /*172d0*/  IMAD.MOV.U32 R22, RZ, RZ, R4 ;  /* 0x000000ffff167224 */ /* 0x000fe200078e0004 */
[----:B------:R-:W-:-:S07]  /*172e0*/  MOV R23, R3 ;  /* 0x0000000300177202 */ /* 0x000fce0000000f00 */
.L_x_26108:
[----:B------:R-:W-:Y:S05]  /*172f0*/  BSYNC.RECONVERGENT B1 ;  /* 0x0000000000017941 */ /* 0x000fea0003800200 */
.L_x_26106:
        /* <DEDUP_REMOVED lines=42> */
.L_x_26110:
        /* <DEDUP_REMOVED lines=8> */
.L_x_26111:
[----:B------:R-:W-:Y:S05]  /*17620*/  BSYNC.RECONVERGENT B1 ;  /* 0x0000000000017941 */ /* 0x000fea0003800200 */
.L_x_26109:
        /* <DEDUP_REMOVED lines=44> */
.L_x_26113:
        /* <DEDUP_REMOVED lines=8> */
.L_x_26114:
[----:B------:R-:W-:Y:S05]  /*17970*/  BSYNC.RECONVERGENT B1 ;  /* 0x0000000000017941 */ /* 0x000fea0003800200 */
.L_x_26112:
        /* <DEDUP_REMOVED lines=44> */
.L_x_26116:
        /* <DEDUP_REMOVED lines=8> */
.L_x_26117:
[----:B------:R-:W-:Y:S05]  /*17cc0*/  BSYNC.RECONVERGENT B1 ;  /* 0x0000000000017941 */ /* 0x000fea0003800200 */
.L_x_26115:
        /* <DEDUP_REMOVED lines=44> */
.L_x_26119:
        /* <DEDUP_REMOVED lines=8> */
.L_x_26120:
[----:B------:R-:W-:Y:S05]  /*18010*/  BSYNC.RECONVERGENT B1 ;  /* 0x0000000000017941 */ /* 0x000fea0003800200 */
.L_x_26118:
        /* <DEDUP_REMOVED lines=44> */
.L_x_26122:
        /* <DEDUP_REMOVED lines=8> */
.L_x_26123:
[----:B------:R-:W-:Y:S05]  /*18360*/  BSYNC.RECONVERGENT B1 ;  /* 0x0000000000017941 */ /* 0x000fea0003800200 */
.L_x_26121:
        /* <DEDUP_REMOVED lines=44> */
.L_x_26125:
        /* <DEDUP_REMOVED lines=8> */
.L_x_26126:
[----:B------:R-:W-:Y:S05]  /*186b0*/  BSYNC.RECONVERGENT B1 ;  /* 0x0000000000017941 */ /* 0x000fea0003800200 */
.L_x_26124:
        /* <DEDUP_REMOVED lines=44> */
.L_x_26128:
        /* <DEDUP_REMOVED lines=8> */
.L_x_26129:
[----:B------:R-:W-:Y:S05]  /*18a00*/  BSYNC.RECONVERGENT B1 ;  /* 0x0000000000017941 */ /* 0x000fea0003800200 */
.L_x_26127:
        /* <DEDUP_REMOVED lines=21> */
.L_x_26105:
[----:B------:R-:W-:-:S07]  /*18b60*/  IADD3 R14, PT, PT, R15, 0x3, RZ ;  /* 0x000000030f0e7810 */ /* 0x000fce0007ffe0ff */
.L_x_26104:
        /* <DEDUP_REMOVED lines=31> */
.L_x_26133:
[----:B------:R-:W-:Y:S01]  /*18d60*/  IMAD.MOV.U32 R16, RZ, RZ, R19 ;  /* 0x000000ffff107224 */ /* 0x000fe200078e0013 */
[----:B------:R-:W-:Y:S01]  /*18d70*/  MOV R4, R20 ;  /* 0x0000001400047202 */ /* 0x000fe20000000f00 */
[----:B------:R-:W-:Y:S01]  /*18d80*/  IMAD.MOV.U32 R3, RZ, RZ, R21 ;  /* 0x000000ffff037224 */ /* 0x000fe200078e0015 */
[----:B------:R-:W-:-:S07]  /*18d90*/  MOV R0, 0x18db0 ;  /* 0x00018db000007802 */ /* 0x000fce0000000f00 */
[----:B------:R-:W-:Y:S05]  /*18da0*/  CALL.REL.NOINC `($__internal_62_$__cuda_sm20_div_s64) ;  /* 0x0000022800147944 */ /* 0x000fea0003c00000 */
[----:B------:R-:W-:Y:S01]  /*18db0*/  MOV R22, R4 ;  /* 0x0000000400167202 */ /* 0x000fe20000000f00 */
[----:B------:R-:W-:-:S07]  /*18dc0*/  IMAD.MOV.U32 R23, RZ, RZ, R3 ;  /* 0x000000ffff177224 */ /* 0x000fce00078e0003 */
.L_x_26134:
[----:B------:R-:W-:Y:S05]  /*18dd0*/  BSYNC.RECONVERGENT B0 ;  /* 0x0000000000007941 */ /* 0x000fea0003800200 */
.L_x_26132:
        /* <DEDUP_REMOVED lines=42> */
.L_x_26136:
        /* <DEDUP_REMOVED lines=8> */
.L_x_26137:
[----:B------:R-:W-:Y:S05]  /*19100*/  BSYNC.RECONVERGENT B0 ;  /* 0x0000000000007941 */ /* 0x000fea0003800200 */
.L_x_26135:
        /* <DEDUP_REMOVED lines=44> */
.L_x_26139:
        /* <DEDUP_REMOVED lines=8> */
.L_x_26140:
[----:B------:R-:W-:Y:S05]  /*19450*/  BSYNC.RECONVERGENT B0 ;  /* 0x0000000000007941 */ /* 0x000fea0003800200 */
.L_x_26138:
        /* <DEDUP_REMOVED lines=44> */
.L_x_26142:
        /* <DEDUP_REMOVED lines=8> */
.L_x_26143:
[----:B------:R-:W-:Y:S05]  /*197a0*/  BSYNC.RECONVERGENT B0 ;  /* 0x0000000000007941 */ /* 0x000fea0003800200 */
.L_x_26141:
        /* <DEDUP_REMOVED lines=17> */
.L_x_26131:
        /* <DEDUP_REMOVED lines=31> */
.L_x_26146:
[----:B------:R-:W-:Y:S01]  /*19ab0*/  MOV R16, R19 ;  /* 0x0000001300107202 */ /* 0x000fe20000000f00 */
[----:B------:R-:W-:Y:S01]  /*19ac0*/  IMAD.MOV.U32 R4, RZ, RZ, R20 ;  /* 0x000000ffff047224 */ /* 0x000fe200078e0014 */
[----:B------:R-:W-:Y:S02]  /*19ad0*/  MOV R3, R21 ;  /* 0x0000001500037202 */ /* 0x000fe40000000f00 */
[----:B------:R-:W-:-:S07]  /*19ae0*/  MOV R0, 0x19b00 ;  /* 0x00019b0000007802 */ /* 0x000fce0000000f00 */
[----:B------:R-:W-:Y:S05]  /*19af0*/  CALL.REL.NOINC `($__internal_62_$__cuda_sm20_div_s64) ;  /* 0x0000021800c07944 */ /* 0x000fea0003c00000 */
[----:B------:R-:W-:Y:S01]  /*19b00*/  IMAD.MOV.U32 R22, RZ, RZ, R4 ;  /* 0x000000ffff167224 */ /* 0x000fe200078e0004 */
[----:B------:R-:W-:-:S07]  /*19b10*/  MOV R23, R3 ;  /* 0x0000000300177202 */ /* 0x000fce0000000f00 */
.L_x_26147:
[----:B------:R-:W-:Y:S05]  /*19b20*/  BSYNC.RECONVERGENT B0 ;  /* 0x0000000000007941 */ /* 0x000fea0003800200 */
.L_x_26145:
        /* <DEDUP_REMOVED lines=42> */
.L_x_26149:
        /* <DEDUP_REMOVED lines=8> */
.L_x_26150:
[----:B------:R-:W-:Y:S05]  /*19e50*/  BSYNC.RECONVERGENT B0 ;  /* 0x0000000000007941 */ /* 0x000fea0003800200 */
.L_x_26148:
        /* <DEDUP_REMOVED lines=17> */
.L_x_26144:
        /* <DEDUP_REMOVED lines=31> */
.L_x_26152:
        /* <DEDUP_REMOVED lines=8> */
.L_x_26153:
[----:B------:R-:W-:Y:S05]  /*1a1e0*/  BSYNC.RECONVERGENT B0 ;  /* 0x0000000000007941 */ /* 0x000fea0003800200 */
.L_x_26151:
[----:B------:R-:W0:Y:S02]  /*1a1f0*/  LDC.64 R6, c[0x0][0x3b0] ;  /* 0x0000ec00ff067b82 */ /* 0x000e240000000a00 */
[----:B0-----:R-:W-:-:S06]  /*1a200*/  IMAD.WIDE.U32 R6, R14, 0x8, R6 ;  /* 0x000000080e067825 */ /* 0x001fcc00078e0006 */
[----:B------:R-:W2:Y:S02]  /*1a210*/  LDG.E.64 R6, desc[UR36][R6.64] ;  /* 0x0000002406067981 */ /* 0x000ea4000c1e1b00 */
[----:B--2---:R-:W-:Y:S02]  /*1a220*/  IMAD R3, R5, R6, RZ ;  /* 0x0000000605037224 */ /* 0x004fe400078e02ff */
[----:B------:R-:W-:-:S04]  /*1a230*/  IMAD.WIDE.U32 R10, R6, R4, R10 ;  /* 0x00000004060a7225 */ /* 0x000fc800078e000a */
[----:B------:R-:W-:-:S04]  /*1a240*/  IMAD R3, R7, R4, R3 ;  /* 0x0000000407037224 */ /* 0x000fc800078e0203 */
[----:B------:R-:W-:-:S07]  /*1a250*/  IMAD.IADD R11, R11, 0x1, R3 ;  /* 0x000000010b0b7824 */ /* 0x000fce00078e0203 */
.L_x_26103:
        /* <DEDUP_REMOVED lines=11> */
.L_x_26156:
        /* <DEDUP_REMOVED lines=21> */
.L_x_26155:
[----:B------:R-:W-:Y:S05]  /*1a460*/  BSYNC.RECONVERGENT B7 ;  /* 0x0000000000077941 */ /* 0x000fea0003800200 */
.L_x_26154:
[----:B------:R-:W-:-:S04]  /*1a470*/  IADD3 R16, P0, PT, R16, 0x4, RZ ;  /* 0x0000000410107810 */ /* 0x000fc80007f1e0ff */
[----:B------:R-:W-:Y:S02]  /*1a480*/  IADD3.X R17, PT, PT, RZ, R17, RZ, P0, !PT ;  /* 0x00000011ff117210 */ /* 0x000fe400007fe4ff */
[----:B------:R-:W-:-:S04]  /*1a490*/  ISETP.GE.U32.AND P0, PT, R16, R22, PT ;  /* 0x000000161000720c */ /* 0x000fc80003f06070 */
[----:B------:R-:W-:-:S13]  /*1a4a0*/  ISETP.GE.U32.AND.EX P0, PT, R17, R23, PT, P0 ;  /* 0x000000171100720c */ /* 0x000fda0003f06100 */
[----:B------:R-:W-:Y:S05]  /*1a4b0*/  @!P0 BRA `(.L_x_26156) ;  /* 0xfffffffc00948947 */ /* 0x000fea000383ffff */
.L_x_26096:
[----:B------:R-:W-:Y:S05]  /*1a4c0*/  BSYNC.RECONVERGENT B6 ;  /* 0x0000000000067941 */ /* 0x000fea0003800200 */
.L_x_26095:
        /* <DEDUP_REMOVED lines=24> */
.L_x_26160:
[----:B------:R-:W-:Y:S05]  /*1a650*/  BSYNC.RECONVERGENT B7 ;  /* 0x0000000000077941 */ /* 0x000fea0003800200 */
.L_x_26159:
        /* <DEDUP_REMOVED lines=20> */
.L_x_26162:
[----:B------:R-:W-:Y:S05]  /*1a7a0*/  BSYNC.RECONVERGENT B7 ;  /* 0x0000000000077941 */ /* 0x000fea0003800200 */
.L_x_26161:
        /* <DEDUP_REMOVED lines=23> */
.L_x_26164:
[----:B------:R-:W-:Y:S05]  /*1a920*/  BSYNC.RECONVERGENT B7 ;  /* 0x0000000000077941 */ /* 0x000fea0003800200 */
.L_x_26163:
        /* <DEDUP_REMOVED lines=24> */
.L_x_26192:
        /* <DEDUP_REMOVED lines=27> */
.L_x_26169:
[----:B------:R-:W-:Y:S01]  /*1ac60*/  MOV R16, R34 ;  /* 0x0000002200107202 */ /* 0x000fe20000000f00 */
[----:B------:R-:W-:Y:S01]  /*1ac70*/  IMAD.MOV.U32 R4, RZ, RZ, R14 ;  /* 0x000000ffff047224 */ /* 0x000fe200078e000e */
[----:B------:R-:W-:Y:S02]  /*1ac80*/  MOV R3, R15 ;  /* 0x0000000f00037202 */ /* 0x000fe40000000f00 */
[----:B------:R-:W-:-:S07]  /*1ac90*/  MOV R0, 0x1acb0 ;  /* 0x0001acb000007802 */ /* 0x000fce0000000f00 */
[----:B--2---:R-:W-:Y:S05]  /*1aca0*/  CALL.REL.NOINC `($__internal_62_$__cuda_sm20_div_s64) ;  /* 0x0000020800547944 */ /* 0x004fea0003c00000 */
[----:B------:R-:W-:Y:S01]  /*1acb0*/  IMAD.MOV.U32 R24, RZ, RZ, R4 ;  /* 0x000000ffff187224 */ /* 0x000fe200078e0004 */
[----:B------:R-:W-:-:S07]  /*1acc0*/  MOV R25, R3 ;  /* 0x0000000300197202 */ /* 0x000fce0000000f00 */
.L_x_26170:
[----:B------:R-:W-:Y:S05]  /*1acd0*/  BSYNC.RECONVERGENT B1 ;  /* 0x0000000000017941 */ /* 0x000fea0003800200 */
.L_x_26168:
        /* <DEDUP_REMOVED lines=42> */
.L_x_26172:
        /* <DEDUP_REMOVED lines=8> */
.L_x_26173:
[----:B------:R-:W-:Y:S05]  /*1b000*/  BSYNC.RECONVERGENT B1 ;  /* 0x0000000000017941 */ /* 0x000fea0003800200 */
.L_x_26171:
        /* <DEDUP_REMOVED lines=42> */
.L_x_26175:
        /* <DEDUP_REMOVED lines=8> */
.L_x_26176:
[----:B------:R-:W-:Y:S05]  /*1b330*/  BSYNC.RECONVERGENT B1 ;  /* 0x0000000000017941 */ /* 0x000fea0003800200 */
.L_x_26174:
        /* <DEDUP_REMOVED lines=42> */
.L_x_26178:
        /* <DEDUP_REMOVED lines=8> */
.L_x_26179:
[----:B------:R-:W-:Y:S05]  /*1b660*/  BSYNC.RECONVERGENT B1 ;  /* 0x0000000000017941 */ /* 0x000fea0003800200 */
.L_x_26177:
        /* <DEDUP_REMOVED lines=42> */
.L_x_26181:
        /* <DEDUP_REMOVED lines=8> */
.L_x_26182:
[----:B------:R-:W-:Y:S05]  /*1b990*/  BSYNC.RECONVERGENT B1 ;  /* 0x0000000000017941 */ /* 0x000fea0003800200 */
.L_x_26180:
        /* <DEDUP_REMOVED lines=42> */
.L_x_26184:
        /* <DEDUP_REMOVED lines=8> */
.L_x_26185:
[----:B------:R-:W-:Y:S05]  /*1bcc0*/  BSYNC.RECONVERGENT B1 ;  /* 0x0000000000017941 */ /* 0x000fea0003800200 */
.L_x_26183:
        /* <DEDUP_REMOVED lines=43> */
.L_x_26187:
        /* <DEDUP_REMOVED lines=8> */
.L_x_26188:
[----:B------:R-:W-:Y:S05]  /*1c000*/  BSYNC.RECONVERGENT B1 ;  /* 0x0000000000017941 */ /* 0x000fea0003800200 */
.L_x_26186:
        /* <DEDUP_REMOVED lines=42> */
.L_x_26190:
        /* <DEDUP_REMOVED lines=8> */
.L_x_26191:
[----:B------:R-:W-:Y:S05]  /*1c330*/  BSYNC.RECONVERGENT B1 ;  /* 0x0000000000017941 */ /* 0x000fea0003800200 */
.L_x_26189:
        /* <DEDUP_REMOVED lines=22> */
.L_x_26167:
[----:B------:R-:W-:-:S07]  /*1c4a0*/  VIADD R2, R10, 0x3 ;  /* 0x000000030a027836 */ /* 0x000fce0000000000 */
.L_x_26166:
        /* <DEDUP_REMOVED lines=31> */
.L_x_26195:
[----:B------:R-:W-:Y:S01]  /*1c6a0*/  MOV R16, R34 ;  /* 0x0000002200107202 */ /* 0x000fe20000000f00 */
[----:B------:R-:W-:Y:S01]  /*1c6b0*/  IMAD.MOV.U32 R4, RZ, RZ, R14 ;  /* 0x000000ffff047224 */ /* 0x000fe200078e000e */
[----:B------:R-:W-:Y:S02]  /*1c6c0*/  MOV R3, R15 ;  /* 0x0000000f00037202 */ /* 0x000fe40000000f00 */
[----:B------:R-:W-:-:S07]  /*1c6d0*/  MOV R0, 0x1c6f0 ;  /* 0x0001c6f000007802 */ /* 0x000fce0000000f00 */
[----:B------:R-:W-:Y:S05]  /*1c6e0*/  CALL.REL.NOINC `($__internal_62_$__cuda_sm20_div_s64) ;  /* 0x000001ec00c47944 */ /* 0x000fea0003c00000 */
[----:B------:R-:W-:Y:S01]  /*1c6f0*/  IMAD.MOV.U32 R20, RZ, RZ, R4 ;  /* 0x000000ffff147224 */ /* 0x000fe200078e0004 */
[----:B------:R-:W-:-:S07]  /*1c700*/  MOV R21, R3 ;  /* 0x0000000300157202 */ /* 0x000fce0000000f00 */
.L_x_26196:
[----:B------:R-:W-:Y:S05]  /*1c710*/  BSYNC.RECONVERGENT B0 ;  /* 0x0000000000007941 */ /* 0x000fea0003800200 */
.L_x_26194:
        /* <DEDUP_REMOVED lines=44> */
.L_x_26198:
        /* <DEDUP_REMOVED lines=8> */
.L_x_26199:
[----:B------:R-:W-:Y:S05]  /*1ca60*/  BSYNC.RECONVERGENT B0 ;  /* 0x0000000000007941 */ /* 0x000fea0003800200 */
.L_x_26197:
        /* <DEDUP_REMOVED lines=44> */
.L_x_26201:
        /* <DEDUP_REMOVED lines=8> */
.L_x_26202:
[----:B------:R-:W-:Y:S05]  /*1cdb0*/  BSYNC.RECONVERGENT B0 ;  /* 0x0000000000007941 */ /* 0x000fea0003800200 */
.L_x_26200:
        /* <DEDUP_REMOVED lines=44> */
.L_x_26204:
        /* <DEDUP_REMOVED lines=8> */
.L_x_26205:
[----:B------:R-:W-:Y:S05]  /*1d100*/  BSYNC.RECONVERGENT B0 ;  /* 0x0000000000007941 */ /* 0x000fea0003800200 */
.L_x_26203:
        /* <DEDUP_REMOVED lines=18> */
.L_x_26193:
        /* <DEDUP_REMOVED lines=31> */
.L_x_26208:
[----:B------:R-:W-:Y:S01]  /*1d420*/  MOV R16, R34 ;  /* 0x0000002200107202 */ /* 0x000fe20000000f00 */
[----:B------:R-:W-:Y:S01]  /*1d430*/  IMAD.MOV.U32 R4, RZ, RZ, R14 ;  /* 0x000000ffff047224 */ /* 0x000fe200078e000e */
[----:B------:R-:W-:Y:S02]  /*1d440*/  MOV R3, R15 ;  /* 0x0000000f00037202 */ /* 0x000fe40000000f00 */
[----:B------:R-:W-:-:S07]  /*1d450*/  MOV R0, 0x1d470 ;  /* 0x0001d47000007802 */ /* 0x000fce0000000f00 */
[----:B------:R-:W-:Y:S05]  /*1d460*/  CALL.REL.NOINC `($__internal_62_$__cuda_sm20_div_s64) ;  /* 0x000001e000647944 */ /* 0x000fea0003c00000 */
[----:B------:R-:W-:Y:S01]  /*1d470*/  IMAD.MOV.U32 R20, RZ, RZ, R4 ;  /* 0x000000ffff147224 */ /* 0x000fe200078e0004 */
[----:B------:R-:W-:-:S07]  /*1d480*/  MOV R21, R3 ;  /* 0x0000000300157202 */ /* 0x000fce0000000f00 */
.L_x_26209:
[----:B------:R-:W-:Y:S05]  /*1d490*/  BSYNC.RECONVERGENT B0 ;  /* 0x0000000000007941 */ /* 0x000fea0003800200 */
.L_x_26207:
        /* <DEDUP_REMOVED lines=44> */
.L_x_26211:
        /* <DEDUP_REMOVED lines=8> */
.L_x_26212:
[----:B------:R-:W-:Y:S05]  /*1d7e0*/  BSYNC.RECONVERGENT B0 ;  /* 0x0000000000007941 */ /* 0x000fea0003800200 */
.L_x_26210:
        /* <DEDUP_REMOVED lines=18> */
.L_x_26206:
        /* <DEDUP_REMOVED lines=31> */
.L_x_26214:
        /* <DEDUP_REMOVED lines=8> */
.L_x_26215:
[----:B------:R-:W-:Y:S05]  /*1db80*/  BSYNC.RECONVERGENT B0 ;  /* 0x0000000000007941 */ /* 0x000fea0003800200 */
.L_x_26213:
        /* <DEDUP_REMOVED lines=10> */
.L_x_26165:
        /* <DEDUP_REMOVED lines=11> */
.L_x_26218:
        /* <DEDUP_REMOVED lines=21> */
.L_x_26217:
[----:B------:R-:W-:Y:S05]  /*1de30*/  BSYNC.RECONVERGENT B7 ;  /* 0x0000000000077941 */ /* 0x000fea0003800200 */
.L_x_26216:
[----:B------:R-:W-:-:S04]  /*1de40*/  IADD3 R16, P0, PT, R16, 0x4, RZ ;  /* 0x0000000410107810 */ /* 0x000fc80007f1e0ff */
[----:B------:R-:W-:Y:S02]  /*1de50*/  IADD3.X R17, PT, PT, RZ, R17, RZ, P0, !PT ;  /* 0x00000011ff117210 */ /* 0x000fe400007fe4ff */
[----:B------:R-:W-:-:S04]  /*1de60*/  ISETP.GE.U32.AND P0, PT, R16, R22, PT ;  /* 0x000000161000720c */ /* 0x000fc80003f06070 */
[----:B------:R-:W-:-:S13]  /*1de70*/  ISETP.GE.U32.AND.EX P0, PT, R17, R23, PT, P0 ;  /* 0x000000171100720c */ /* 0x000fda0003f06100 */
[----:B------:R-:W-:Y:S05]  /*1de80*/  @!P0 BRA `(.L_x_26218) ;  /* 0xfffffffc00948947 */ /* 0x000fea000383ffff */
.L_x_26158:
[----:B------:R-:W-:Y:S05]  /*1de90*/  BSYNC.RECONVERGENT B6 ;  /* 0x0000000000067941 */ /* 0x000fea0003800200 */
.L_x_26157:
        /* <DEDUP_REMOVED lines=16> */
.L_x_26221:
[----:B------:R-:W-:-:S13]  /*1dfa0*/  ISETP.GE.AND P0, PT, R18, R74, PT ;  /* 0x0000004a1200720c */ /* 0x000fda0003f06270 */
[----:B------:R-:W-:Y:S05]  /*1dfb0*/  @P0 BRA `(.L_x_26223) ;  /* 0x0000000000300947 */ /* 0x000fea0003800000 */
[----:B0-----:R-:W0:Y:S01]  /*1dfc0*/  LDC.64 R2, c[0x0][0x3c8] ;  /* 0x0000f200ff027b82 */ /* 0x001e220000000a00 */
[----:B------:R-:W-:Y:S01]  /*1dfd0*/  IMAD.IADD R5, R75, 0x1, R18 ;  /* 0x000000014b057824 */ /* 0x000fe200078e0212 */
[----:B------:R-:W-:-:S03]  /*1dfe0*/  IADD3 R18, PT, PT, R18, 0x80, RZ ;  /* 0x0000008012127810 */ /* 0x000fc60007ffe0ff */
[----:B0-----:R-:W-:-:S05]  /*1dff0*/  IMAD.WIDE.U32 R2, R5, 0x4, R2 ;  /* 0x0000000405027825 */ /* 0x001fca00078e0002 */
[----:B------:R1:W-:Y:S02]  /*1e000*/  STG.E desc[UR36][R2.64], RZ ;  /* 0x000000ff02007986 */ /* 0x0003e4000c101924 */
.L_x_26222:
[----:B------:R-:W-:-:S13]  /*1e010*/  ISETP.GE.AND P0, PT, R18, R74, PT ;  /* 0x0000004a1200720c */ /* 0x000fda0003f06270 */
[----:B------:R-:W-:Y:S05]  /*1e020*/  @P0 BRA `(.L_x_26224) ;  /* 0x0000000000300947 */ /* 0x000fea0003800000 */
[----:B01----:R-:W0:Y:S01]  /*1e030*/  LDC.64 R2, c[0x0][0x3c8] ;  /* 0x0000f200ff027b82 */ /* 0x003e220000000a00 */
[----:B------:R-:W-:Y:S01]  /*1e040*/  IMAD.IADD R5, R75, 0x1, R18 ;  /* 0x000000014b057824 */ /* 0x000fe200078e0212 */
[----:B------:R-:W-:-:S03]  /*1e050*/  IADD3 R18, PT, PT, R18, 0x80, RZ ;  /* 0x0000008012127810 */ /* 0x000fc60007ffe0ff */
[----:B0-----:R-:W-:-:S05]  /*1e060*/  IMAD.WIDE.U32 R2, R5, 0x4, R2 ;  /* 0x0000000405027825 */ /* 0x001fca00078e0002 */
[----:B------:R1:W-:Y:S02]  /*1e070*/  STG.E desc[UR36][R2.64], RZ ;  /* 0x000000ff02007986 */ /* 0x0003e4000c101924 */
.L_x_26223:
[----:B------:R-:W-:-:S13]  /*1e080*/  ISETP.GE.AND P0, PT, R18, R74, PT ;  /* 0x0000004a1200720c */ /* 0x000fda0003f06270 */
[----:B------:R-:W-:Y:S05]  /*1e090*/  @P0 BRA `(.L_x_26225) ;  /* 0x0000000000340947 */ /* 0x000fea0003800000 */
[----:B01----:R-:W0:Y:S01]  /*1e0a0*/  LDC.64 R2, c[0x0][0x3c8] ;  /* 0x0000f200ff027b82 */ /* 0x003e220000000a00 */
[----:B------:R-:W-:Y:S01]  /*1e0b0*/  IMAD.IADD R5, R75, 0x1, R18 ;  /* 0x000000014b057824 */ /* 0x000fe200078e0212 */
[----:B------:R-:W-:-:S03]  /*1e0c0*/  IADD3 R18, PT, PT, R18, 0x80, RZ ;  /* 0x0000008012127810 */ /* 0x000fc60007ffe0ff */
[----:B0-----:R-:W-:-:S05]  /*1e0d0*/  IMAD.WIDE.U32 R2, R5, 0x4, R2 ;  /* 0x0000000405027825 */ /* 0x001fca00078e0002 */
[----:B------:R2:W-:Y:S02]  /*1e0e0*/  STG.E desc[UR36][R2.64], RZ ;  /* 0x000000ff02007986 */ /* 0x0005e4000c101924 */
.L_x_26224:
        /* <DEDUP_REMOVED lines=8> */
.L_x_26225:
[----:B------:R-:W-:Y:S05]  /*1e170*/  BSYNC.RELIABLE B1 ;  /* 0x0000000000017941 */ /* 0x000fea0003800100 */
.L_x_26220:
[----:B------:R-:W-:-:S13]  /*1e180*/  ISETP.GE.AND P0, PT, R18, R74, PT ;  /* 0x0000004a1200720c */ /* 0x000fda0003f06270 */
[----:B012---:R-:W0:Y:S01]  /*1e190*/  @!P0 LDC.64 R2, c[0x0][0x3c8] ;  /* 0x0000f200ff028b82 */ /* 0x007e220000000a00 */
[----:B------:R-:W-:Y:S01]  /*1e1a0*/  @!P0 IMAD.IADD R5, R75, 0x1, R18 ;  /* 0x000000014b058824 */ /* 0x000fe200078e0212 */
[----:B------:R-:W-:-:S03]  /*1e1b0*/  @!P0 IADD3 R18, PT, PT, R18, 0x80, RZ ;  /* 0x0000008012128810 */ /* 0x000fc60007ffe0ff */
[----:B0-----:R-:W-:-:S05]  /*1e1c0*/  @!P0 IMAD.WIDE.U32 R2, R5, 0x4, R2 ;  /* 0x0000000405028825 */ /* 0x001fca00078e0002 */
[----:B------:R3:W-:Y:S02]  /*1e1d0*/  @!P0 STG.E desc[UR36][R2.64], RZ ;  /* 0x000000ff02008986 */ /* 0x0007e4000c101924 */
.L_x_26226:
[----:B------:R-:W-:Y:S05]  /*1e1e0*/  BSYNC.RECONVERGENT B0 ;  /* 0x0000000000007941 */ /* 0x000fea0003800200 */
.L_x_26219:
[----:B------:R-:W-:-:S13]  /*1e1f0*/  ISETP.GE.AND P0, PT, R18, R74, PT ;  /* 0x0000004a1200720c */ /* 0x000fda0003f06270 */
[----:B------:R-:W-:Y:S05]  /*1e200*/  @P0 EXIT ;  /* 0x000000000000094d */ /* 0x000fea0003800000 */
[----:B0123--:R-:W0:Y:S01]  /*1e210*/  LDC.64 R2, c[0x0][0x3c8] ;  /* 0x0000f200ff027b82 */ /* 0x00fe220000000a00 */
[----:B------:R-:W-:-:S04]  /*1e220*/  IMAD.IADD R75, R75, 0x1, R18 ;  /* 0x000000014b4b7824 */ /* 0x000fc800078e0212 */
[----:B0-----:R-:W-:-:S05]  /*1e230*/  IMAD.WIDE.U32 R2, R75, 0x4, R2 ;  /* 0x000000044b027825 */ /* 0x001fca00078e0002 */
[----:B------:R-:W-:Y:S01]  /*1e240*/  STG.E desc[UR36][R2.64], RZ ;  /* 0x000000ff02007986 */ /* 0x000fe2000c101924 */
[----:B------:R-:W-:Y:S05]  /*1e250*/  EXIT ;  /* 0x000000000000794d */ /* 0x000fea0003800000 */
.L_x_25722:
        /* <DEDUP_REMOVED lines=54> */
.L_x_26228:
[----:B------:R-:W-:Y:S05]  /*1e5c0*/  BSYNC.RECONVERGENT B6 ;  /* 0x0000000000067941 */ /* 0x000fea0003800200 */
.L_x_26227:
        /* <DEDUP_REMOVED lines=20> */
.L_x_26230:
[----:B------:R-:W-:Y:S05]  /*1e710*/  BSYNC.RECONVERGENT B6 ;  /* 0x0000000000067941 */ /* 0x000fea0003800200 */
.L_x_26229:
        /* <DEDUP_REMOVED lines=23> */
.L_x_26232:
[----:B------:R-:W-:Y:S05]  /*1e890*/  BSYNC.RECONVERGENT B6 ;  /* 0x0000000000067941 */ /* 0x000fea0003800200 */
.L_x_26231:
        /* <DEDUP_REMOVED lines=26> */
.L_x_26260:
        /* <DEDUP_REMOVED lines=28> */
.L_x_26237:
[----:B------:R-:W-:Y:S01]  /*1ec00*/  MOV R16, R14 ;  /* 0x0000000e00107202 */ /* 0x000fe20000000f00 */
[----:B------:R-:W-:Y:S01]  /*1ec10*/  IMAD.MOV.U32 R4, RZ, RZ, R18 ;  /* 0x000000ffff047224 */ /* 0x000fe200078e0012 */
[----:B------:R-:W-:Y:S02]  /*1ec20*/  MOV R3, R19 ;  /* 0x0000001300037202 */ /* 0x000fe40000000f00 */
[----:B------:R-:W-:-:S07]  /*1ec30*/  MOV R0, 0x1ec50 ;  /* 0x0001ec5000007802 */ /* 0x000fce0000000f00 */
[----:B------:R-:W-:Y:S05]  /*1ec40*/  CALL.REL.NOINC `($__internal_62_$__cuda_sm20_div_s64) ;  /* 0x000001c8006c7944 */ /* 0x000fea0003c00000 */
[----:B------:R-:W-:Y:S01]  /*1ec50*/  IMAD.MOV.U32 R20, RZ, RZ, R4 ;  /* 0x000000ffff147224 */ /* 0x000fe200078e0004 */
[----:B------:R-:W-:-:S07]  /*1ec60*/  MOV R21, R3 ;  /* 0x0000000300157202 */ /* 0x000fce0000000f00 */
.L_x_26238:
[----:B------:R-:W-:Y:S05]  /*1ec70*/  BSYNC.RECONVERGENT B1 ;  /* 0x0000000000017941 */ /* 0x000fea0003800200 */
.L_x_26236:
        /* <DEDUP_REMOVED lines=44> */
.L_x_26240:
        /* <DEDUP_REMOVED lines=8> */
.L_x_26241:
[----:B------:R-:W-:Y:S05]  /*1efc0*/  BSYNC.RECONVERGENT B1 ;  /* 0x0000000000017941 */ /* 0x000fea0003800200 */
.L_x_26239:
        /* <DEDUP_REMOVED lines=44> */
.L_x_26243:
        /* <DEDUP_REMOVED lines=8> */
.L_x_26244:
[----:B------:R-:W-:Y:S05]  /*1f310*/  BSYNC.RECONVERGENT B1 ;  /* 0x0000000000017941 */ /* 0x000fea0003800200 */
.L_x_26242:
        /* <DEDUP_REMOVED lines=44> */
.L_x_26246:
        /* <DEDUP_REMOVED lines=8> */
.L_x_26247:
[----:B------:R-:W-:Y:S05]  /*1f660*/  BSYNC.RECONVERGENT B1 ;  /* 0x0000000000017941 */ /* 0x000fea0003800200 */
.L_x_26245:
        /* <DEDUP_REMOVED lines=44> */
.L_x_26249:
        /* <DEDUP_REMOVED lines=8> */
.L_x_26250:
[----:B------:R-:W-:Y:S05]  /*1f9b0*/  BSYNC.RECONVERGENT B1 ;  /* 0x0000000000017941 */ /* 0x000fea0003800200 */
.L_x_26248:
        /* <DEDUP_REMOVED lines=44> */
.L_x_26252:
        /* <DEDUP_REMOVED lines=8> */
.L_x_26253:
[----:B------:R-:W-:Y:S05]  /*1fd00*/  BSYNC.RECONVERGENT B1 ;  /* 0x0000000000017941 */ /* 0x000fea0003800200 */
.L_x_26251:
        /* <DEDUP_REMOVED lines=44> */
.L_x_26255:
        /* <DEDUP_REMOVED lines=8> */
.L_x_26256:
[----:B------:R-:W-:Y:S05]  /*20050*/  BSYNC.RECONVERGENT B1 ;  /* 0x0000000000017941 */ /* 0x000fea0003800200 */
.L_x_26254:
        /* <DEDUP_REMOVED lines=44> */
.L_x_26258:
        /* <DEDUP_REMOVED lines=8> */
.L_x_26259:
[----:B------:R-:W-:Y:S05]  /*203a0*/  BSYNC.RECONVERGENT B1 ;  /* 0x0000000000017941 */ /* 0x000fea0003800200 */
.L_x_26257:
        /* <DEDUP_REMOVED lines=23> */
.L_x_26235:
[----:B------:R-:W-:-:S07]  /*20520*/  IADD3 R32, PT, PT, R10, 0x3, RZ ;  /* 0x000000030a207810 */ /* 0x000fce0007ffe0ff */
.L_x_26234:
        /* <DEDUP_REMOVED lines=31> */
.L_x_26263:
[----:B------:R-:W-:Y:S01]  /*20720*/  IMAD.MOV.U32 R16, RZ, RZ, R14 ;  /* 0x000000ffff107224 */ /* 0x000fe200078e000e */
[----:B------:R-:W-:Y:S01]  /*20730*/  MOV R4, R20 ;  /* 0x0000001400047202 */ /* 0x000fe20000000f00 */
[----:B------:R-:W-:Y:S01]  /*20740*/  IMAD.MOV.U32 R3, RZ, RZ, R21 ;  /* 0x000000ffff037224 */ /* 0x000fe200078e0015 */
[----:B------:R-:W-:-:S07]  /*20750*/  MOV R0, 0x20770 ;  /* 0x0002077000007802 */ /* 0x000fce0000000f00 */
[----:B------:R-:W-:Y:S05]  /*20760*/  CALL.REL.NOINC `($__internal_62_$__cuda_sm20_div_s64) ;  /* 0x000001ac00a47944 */ /* 0x000fea0003c00000 */
[----:B------:R-:W-:Y:S01]  /*20770*/  MOV R18, R4 ;  /* 0x0000000400127202 */ /* 0x000fe20000000f00 */
[----:B------:R-:W-:-:S07]  /*20780*/  IMAD.MOV.U32 R19, RZ, RZ, R3 ;  /* 0x000000ffff137224 */ /* 0x000fce00078e0003 */
.L_x_26264:
[----:B------:R-:W-:Y:S05]  /*20790*/  BSYNC.RECONVERGENT B0 ;  /* 0x0000000000007941 */ /* 0x000fea0003800200 */
.L_x_26262:
        /* <DEDUP_REMOVED lines=44> */
.L_x_26266:
        /* <DEDUP_REMOVED lines=8> */
.L_x_26267:
[----:B------:R-:W-:Y:S05]  /*20ae0*/  BSYNC.RECONVERGENT B0 ;  /* 0x0000000000007941 */ /* 0x000fea0003800200 */
.L_x_26265:
        /* <DEDUP_REMOVED lines=44> */
.L_x_26269:
        /* <DEDUP_REMOVED lines=8> */
.L_x_26270:
[----:B------:R-:W-:Y:S05]  /*20e30*/  BSYNC.RECONVERGENT B0 ;  /* 0x0000000000007941 */ /* 0x000fea0003800200 */
.L_x_26268:
        /* <DEDUP_REMOVED lines=44> */
.L_x_26272:
        /* <DEDUP_REMOVED lines=8> */
.L_x_26273:
[----:B------:R-:W-:Y:S05]  /*21180*/  BSYNC.RECONVERGENT B0 ;  /* 0x0000000000007941 */ /* 0x000fea0003800200 */
.L_x_26271:
        /* <DEDUP_REMOVED lines=18> */
.L_x_26261:
        /* <DEDUP_REMOVED lines=31> */
.L_x_26276:
[----:B------:R-:W-:Y:S01]  /*214a0*/  IMAD.MOV.U32 R16, RZ, RZ, R14 ;  /* 0x000000ffff107224 */ /* 0x000fe200078e000e */
[----:B------:R-:W-:Y:S01]  /*214b0*/  MOV R4, R20 ;  /* 0x0000001400047202 */ /* 0x000fe20000000f00 */
[----:B------:R-:W-:Y:S01]  /*214c0*/  IMAD.MOV.U32 R3, RZ, RZ, R21 ;  /* 0x000000ffff037224 */ /* 0x000fe200078e0015 */
[----:B------:R-:W-:-:S07]  /*214d0*/  MOV R0, 0x214f0 ;  /* 0x000214f000007802 */ /* 0x000fce0000000f00 */
[----:B------:R-:W-:Y:S05]  /*214e0*/  CALL.REL.NOINC `($__internal_62_$__cuda_sm20_div_s64) ;  /* 0x000001a000447944 */ /* 0x000fea0003c00000 */
[----:B------:R-:W-:Y:S01]  /*214f0*/  MOV R10, R4 ;  /* 0x00000004000a7202 */ /* 0x000fe20000000f00 */
[----:B------:R-:W-:-:S07]  /*21500*/  IMAD.MOV.U32 R11, RZ, RZ, R3 ;  /* 0x000000ffff0b7224 */ /* 0x000fce00078e0003 */
.L_x_26277:
[----:B------:R-:W-:Y:S05]  /*21510*/  BSYNC.RECONVERGENT B0 ;  /* 0x0000000000007941 */ /* 0x000fea0003800200 */
.L_x_26275:
        /* <DEDUP_REMOVED lines=44> */
.L_x_26279:
        /* <DEDUP_REMOVED lines=8> */
.L_x_26280:
[----:B------:R-:W-:Y:S05]  /*21860*/  BSYNC.RECONVERGENT B0 ;  /* 0x0000000000007941 */ /* 0x000fea0003800200 */
.L_x_26278:
        /* <DEDUP_REMOVED lines=18> */
.L_x_26274:
        /* <DEDUP_REMOVED lines=31> */
.L_x_26282:
        /* <DEDUP_REMOVED lines=8> */
.L_x_26283:
[----:B------:R-:W-:Y:S05]  /*21c00*/  BSYNC.RECONVERGENT B0 ;  /* 0x0000000000007941 */ /* 0x000fea0003800200 */
.L_x_26281:
        /* <DEDUP_REMOVED lines=10> */
.L_x_26233:
        /* <DEDUP_REMOVED lines=12> */
.L_x_26288:
        /* <DEDUP_REMOVED lines=21> */
.L_x_26287:
[----:B------:R-:W-:Y:S05]  /*21ec0*/  BSYNC.RECONVERGENT B7 ;  /* 0x0000000000077941 */ /* 0x000fea0003800200 */
.L_x_26286:
[----:B------:R-:W-:-:S05]  /*21ed0*/  IADD3 R16, P0, PT, R16, 0x4, RZ ;  /* 0x0000000410107810 */ /* 0x000fca0007f1e0ff */
[----:B------:R-:W-:Y:S01]  /*21ee0*/  IMAD.X R17, RZ, RZ, R17, P0 ;  /* 0x000000ffff117224 */ /* 0x000fe200000e0611 */
[----:B------:R-:W-:-:S04]  /*21ef0*/  ISETP.GE.U32.AND P0, PT, R16, R18, PT ;  /* 0x000000121000720c */ /* 0x000fc80003f06070 */
[----:B------:R-:W-:-:S13]  /*21f00*/  ISETP.GE.U32.AND.EX P0, PT, R17, R19, PT, P0 ;  /* 0x000000131100720c */ /* 0x000fda0003f06100 */
[----:B------:R-:W-:Y:S05]  /*21f10*/  @!P0 BRA `(.L_x_26288) ;  /* 0xfffffffc00948947 */ /* 0x000fea000383ffff */
.L_x_26285:
[----:B------:R-:W-:Y:S05]  /*21f20*/  BSYNC.RECONVERGENT B6 ;  /* 0x0000000000067941 */ /* 0x000fea0003800200 */
.L_x_26284:
        /* <DEDUP_REMOVED lines=20> */
.L_x_26290:
[----:B------:R-:W-:Y:S05]  /*22070*/  BSYNC.RECONVERGENT B6 ;  /* 0x0000000000067941 */ /* 0x000fea0003800200 */
.L_x_26289:
        /* <DEDUP_REMOVED lines=20> */
.L_x_26292:
[----:B------:R-:W-:Y:S05]  /*221c0*/  BSYNC.RECONVERGENT B6 ;  /* 0x0000000000067941 */ /* 0x000fea0003800200 */
.L_x_26291:
        /* <DEDUP_REMOVED lines=23> */
.L_x_26294:
[----:B------:R-:W-:Y:S05]  /*22340*/  BSYNC.RECONVERGENT B6 ;  /* 0x0000000000067941 */ /* 0x000fea0003800200 */
.L_x_26293:
        /* <DEDUP_REMOVED lines=25> */
.L_x_26322:
        /* <DEDUP_REMOVED lines=28> */
.L_x_26299:
[----:B------:R-:W-:Y:S01]  /*226a0*/  MOV R16, R14 ;  /* 0x0000000e00107202 */ /* 0x000fe20000000f00 */
[----:B------:R-:W-:Y:S01]  /*226b0*/  IMAD.MOV.U32 R4, RZ, RZ, R18 ;  /* 0x000000ffff047224 */ /* 0x000fe200078e0012 */
[----:B------:R-:W-:Y:S02]  /*226c0*/  MOV R3, R19 ;  /* 0x0000001300037202 */ /* 0x000fe40000000f00 */
[----:B------:R-:W-:-:S07]  /*226d0*/  MOV R0, 0x226f0 ;  /* 0x000226f000007802 */ /* 0x000fce0000000f00 */
[----:B------:R-:W-:Y:S05]  /*226e0*/  CALL.REL.NOINC `($__internal_62_$__cuda_sm20_div_s64) ;  /* 0x0000018c00c47944 */ /* 0x000fea0003c00000 */
[----:B------:R-:W-:Y:S01]  /*226f0*/  IMAD.MOV.U32 R20, RZ, RZ, R4 ;  /* 0x000000ffff147224 */ /* 0x000fe200078e0004 */
[----:B------:R-:W-:-:S07]  /*22700*/  MOV R21, R3 ;  /* 0x0000000300157202 */ /* 0x000fce0000000f00 */
.L_x_26300:
[----:B------:R-:W-:Y:S05]  /*22710*/  BSYNC.RECONVERGENT B1 ;  /* 0x0000000000017941 */ /* 0x000fea0003800200 */
.L_x_26298:
        /* <DEDUP_REMOVED lines=44> */
.L_x_26302:
        /* <DEDUP_REMOVED lines=8> */
.L_x_26303:
[----:B------:R-:W-:Y:S05]  /*22a60*/  BSYNC.RECONVERGENT B1 ;  /* 0x0000000000017941 */ /* 0x000fea0003800200 */
.L_x_26301:
        /* <DEDUP_REMOVED lines=44> */
.L_x_26305:
        /* <DEDUP_REMOVED lines=8> */
.L_x_26306:
[----:B------:R-:W-:Y:S05]  /*22db0*/  BSYNC.RECONVERGENT B1 ;  /* 0x0000000000017941 */ /* 0x000fea0003800200 */
.L_x_26304:
        /* <DEDUP_REMOVED lines=44> */
.L_x_26308:
        /* <DEDUP_REMOVED lines=8> */
.L_x_26309:
[----:B------:R-:W-:Y:S05]  /*23100*/  BSYNC.RECONVERGENT B1 ;  /* 0x0000000000017941 */ /* 0x000fea0003800200 */
.L_x_26307:
        /* <DEDUP_REMOVED lines=44> */
.L_x_26311:
        /* <DEDUP_REMOVED lines=8> */
.L_x_26312:
[----:B------:R-:W-:Y:S05]  /*23450*/  BSYNC.RECONVERGENT B1 ;  /* 0x0000000000017941 */ /* 0x000fea0003800200 */
.L_x_26310:
        /* <DEDUP_REMOVED lines=44> */
.L_x_26314:
        /* <DEDUP_REMOVED lines=8> */
.L_x_26315:
[----:B------:R-:W-:Y:S05]  /*237a0*/  BSYNC.RECONVERGENT B1 ;  /* 0x0000000000017941 */ /* 0x000fea0003800200 */
.L_x_26313:
        /* <DEDUP_REMOVED lines=44> */
.L_x_26317:
        /* <DEDUP_REMOVED lines=8> */
.L_x_26318:
[----:B------:R-:W-:Y:S05]  /*23af0*/  BSYNC.RECONVERGENT B1 ;  /* 0x0000000000017941 */ /* 0x000fea0003800200 */
.L_x_26316:
        /* <DEDUP_REMOVED lines=44> */
.L_x_26320:
        /* <DEDUP_REMOVED lines=8> */
.L_x_26321:
[----:B------:R-:W-:Y:S05]  /*23e40*/  BSYNC.RECONVERGENT B1 ;  /* 0x0000000000017941 */ /* 0x000fea0003800200 */
.L_x_26319:
        /* <DEDUP_REMOVED lines=23> */
.L_x_26297:
[----:B------:R-:W-:-:S07]  /*23fc0*/  IADD3 R28, PT, PT, R10, 0x3, RZ ;  /* 0x000000030a1c7810 */ /* 0x000fce0007ffe0ff */
.L_x_26296:
        /* <DEDUP_REMOVED lines=31> */
.L_x_26325:
[----:B------:R-:W-:Y:S01]  /*241c0*/  IMAD.MOV.U32 R16, RZ, RZ, R14 ;  /* 0x000000ffff107224 */ /* 0x000fe200078e000e */
[----:B------:R-:W-:Y:S01]  /*241d0*/  MOV R4, R20 ;  /* 0x0000001400047202 */ /* 0x000fe20000000f00 */
[----:B------:R-:W-:Y:S01]  /*241e0*/  IMAD.MOV.U32 R3, RZ, RZ, R21 ;  /* 0x000000ffff037224 */ /* 0x000fe200078e0015 */
[----:B------:R-:W-:-:S07]  /*241f0*/  MOV R0, 0x24210 ;  /* 0x0002421000007802 */ /* 0x000fce0000000f00 */
[----:B------:R-:W-:Y:S05]  /*24200*/  CALL.REL.NOINC `($__internal_62_$__cuda_sm20_div_s64) ;  /* 0x0000017000fc7944 */ /* 0x000fea0003c00000 */
[----:B------:R-:W-:Y:S01]  /*24210*/  MOV R18, R4 ;  /* 0x0000000400127202 */ /* 0x000fe20000000f00 */
[----:B------:R-:W-:-:S07]  /*24220*/  IMAD.MOV.U32 R19, RZ, RZ, R3 ;  /* 0x000000ffff137224 */ /* 0x000fce00078e0003 */
.L_x_26326:
[----:B------:R-:W-:Y:S05]  /*24230*/  BSYNC.RECONVERGENT B0 ;  /* 0x0000000000007941 */ /* 0x000fea0003800200 */
.L_x_26324:
        /* <DEDUP_REMOVED lines=44> */
.L_x_26328:
        /* <DEDUP_REMOVED lines=8> */
.L_x_26329:
[----:B------:R-:W-:Y:S05]  /*24580*/  BSYNC.RECONVERGENT B0 ;  /* 0x0000000000007941 */ /* 0x000fea0003800200 */
.L_x_26327:
        /* <DEDUP_REMOVED lines=44> */
.L_x_26331:
        /* <DEDUP_REMOVED lines=8> */
.L_x_26332:
[----:B------:R-:W-:Y:S05]  /*248d0*/  BSYNC.RECONVERGENT B0 ;  /* 0x0000000000007941 */ /* 0x000fea0003800200 */
.L_x_26330:
        /* <DEDUP_REMOVED lines=44> */
.L_x_26334:
        /* <DEDUP_REMOVED lines=8> */
.L_x_26335:
[----:B------:R-:W-:Y:S05]  /*24c20*/  BSYNC.RECONVERGENT B0 ;  /* 0x0000000000007941 */ /* 0x000fea0003800200 */
.L_x_26333:
        /* <DEDUP_REMOVED lines=18> */
.L_x_26323:
        /* <DEDUP_REMOVED lines=31> */
.L_x_26338:
[----:B------:R-:W-:Y:S01]  /*24f40*/  IMAD.MOV.U32 R16, RZ, RZ, R14 ;  /* 0x000000ffff107224 */ /* 0x000fe200078e000e */
[----:B------:R-:W-:Y:S01]  /*24f50*/  MOV R4, R20 ;  /* 0x0000001400047202 */ /* 0x000fe20000000f00 */
[----:B------:R-:W-:Y:S01]  /*24f60*/  IMAD.MOV.U32 R3, RZ, RZ, R21 ;  /* 0x000000ffff037224 */ /* 0x000fe200078e0015 */
[----:B------:R-:W-:-:S07]  /*24f70*/  MOV R0, 0x24f90 ;  /* 0x00024f9000007802 */ /* 0x000fce0000000f00 */
[----:B------:R-:W-:Y:S05]  /*24f80*/  CALL.REL.NOINC `($__internal_62_$__cuda_sm20_div_s64) ;  /* 0x00000164009c7944 */ /* 0x000fea0003c00000 */
[----:B------:R-:W-:Y:S01]  /*24f90*/  MOV R10, R4 ;  /* 0x00000004000a7202 */ /* 0x000fe20000000f00 */
[----:B------:R-:W-:-:S07]  /*24fa0*/  IMAD.MOV.U32 R11, RZ, RZ, R3 ;  /* 0x000000ffff0b7224 */ /* 0x000fce00078e0003 */
.L_x_26339:
[----:B------:R-:W-:Y:S05]  /*24fb0*/  BSYNC.RECONVERGENT B0 ;  /* 0x0000000000007941 */ /* 0x000fea0003800200 */
.L_x_26337:
        /* <DEDUP_REMOVED lines=44> */
.L_x_26341:
        /* <DEDUP_REMOVED lines=8> */
.L_x_26342:
[----:B------:R-:W-:Y:S05]  /*25300*/  BSYNC.RECONVERGENT B0 ;  /* 0x0000000000007941 */ /* 0x000fea0003800200 */
.L_x_26340:
        /* <DEDUP_REMOVED lines=18> */
.L_x_26336:
        /* <DEDUP_REMOVED lines=31> */
.L_x_26344:
        /* <DEDUP_REMOVED lines=8> */
.L_x_26345:
[----:B------:R-:W-:Y:S05]  /*256a0*/  BSYNC.RECONVERGENT B0 ;  /* 0x0000000000007941 */ /* 0x000fea0003800200 */
.L_x_26343:
        /* <DEDUP_REMOVED lines=10> */
.L_x_26295:
        /* <DEDUP_REMOVED lines=12> */
.L_x_26350:
        /* <DEDUP_REMOVED lines=21> */
.L_x_26349:
[----:B------:R-:W-:Y:S05]  /*25960*/  BSYNC.RECONVERGENT B7 ;  /* 0x0000000000077941 */ /* 0x000fea0003800200 */
.L_x_26348:
[----:B------:R-:W-:-:S05]  /*25970*/  IADD3 R18, P0, PT, R18, 0x4, RZ ;  /* 0x0000000412127810 */ /* 0x000fca0007f1e0ff */
[----:B------:R-:W-:Y:S01]  /*25980*/  IMAD.X R19, RZ, RZ, R19, P0 ;  /* 0x000000ffff137224 */ /* 0x000fe200000e0613 */
[----:B------:R-:W-:-:S04]  /*25990*/  ISETP.GE.U32.AND P0, PT, R18, R16, PT ;  /* 0x000000101200720c */ /* 0x000fc80003f06070 */
[----:B------:R-:W-:-:S13]  /*259a0*/  ISETP.GE.U32.AND.EX P0, PT, R19, R17, PT, P0 ;  /* 0x000000111300720c */ /* 0x000fda0003f06100 */
[----:B------:R-:W-:Y:S05]  /*259b0*/  @!P0 BRA `(.L_x_26350) ;  /* 0xfffffffc00948947 */ /* 0x000fea000383ffff */
.L_x_26347:
[----:B------:R-:W-:Y:S05]  /*259c0*/  BSYNC.RECONVERGENT B6 ;  /* 0x0000000000067941 */ /* 0x000fea0003800200 */
.L_x_26346:
        /* <DEDUP_REMOVED lines=20> */
.L_x_26352:
[----:B------:R-:W-:Y:S05]  /*25b10*/  BSYNC.RECONVERGENT B6 ;  /* 0x0000000000067941 */ /* 0x000fea0003800200 */
.L_x_26351:
        /* <DEDUP_REMOVED lines=20> */
.L_x_26354:
[----:B------:R-:W-:Y:S05]  /*25c60*/  BSYNC.RECONVERGENT B6 ;  /* 0x0000000000067941 */ /* 0x000fea0003800200 */
.L_x_26353:
        /* <DEDUP_REMOVED lines=23> */
.L_x_26356:
[----:B------:R-:W-:Y:S05]  /*25de0*/  BSYNC.RECONVERGENT B6 ;  /* 0x0000000000067941 */ /* 0x000fea0003800200 */
.L_x_26355:
        /* <DEDUP_REMOVED lines=25> */
.L_x_26384:
        /* <DEDUP_REMOVED lines=28> */
.L_x_26361:
[----:B------:R-:W-:Y:S01]  /*26140*/  MOV R16, R14 ;  /* 0x0000000e00107202 */ /* 0x000fe20000000f00 */
[----:B------:R-:W-:Y:S01]  /*26150*/  IMAD.MOV.U32 R4, RZ, RZ, R18 ;  /* 0x000000ffff047224 */ /* 0x000fe200078e0012 */
[----:B------:R-:W-:Y:S02]  /*26160*/  MOV R3, R19 ;  /* 0x0000001300037202 */ /* 0x000fe40000000f00 */
[----:B------:R-:W-:-:S07]  /*26170*/  MOV R0, 0x26190 ;  /* 0x0002619000007802 */ /* 0x000fce0000000f00 */
[----:B------:R-:W-:Y:S05]  /*26180*/  CALL.REL.NOINC `($__internal_62_$__cuda_sm20_div_s64) ;  /* 0x00000154001c7944 */ /* 0x000fea0003c00000 */
[----:B------:R-:W-:Y:S01]  /*26190*/  IMAD.MOV.U32 R20, RZ, RZ, R4 ;  /* 0x000000ffff147224 */ /* 0x000fe200078e0004 */
[----:B------:R-:W-:-:S07]  /*261a0*/  MOV R21, R3 ;  /* 0x0000000300157202 */ /* 0x000fce0000000f00 */
.L_x_26362:
[----:B------:R-:W-:Y:S05]  /*261b0*/  BSYNC.RECONVERGENT B1 ;  /* 0x0000000000017941 */ /* 0x000fea0003800200 */
.L_x_26360:
        /* <DEDUP_REMOVED lines=44> */
.L_x_26364:
        /* <DEDUP_REMOVED lines=8> */
.L_x_26365:
[----:B------:R-:W-:Y:S05]  /*26500*/  BSYNC.RECONVERGENT B1 ;  /* 0x0000000000017941 */ /* 0x000fea0003800200 */
.L_x_26363:
        /* <DEDUP_REMOVED lines=44> */
.L_x_26367:
        /* <DEDUP_REMOVED lines=8> */
.L_x_26368:
[----:B------:R-:W-:Y:S05]  /*26850*/  BSYNC.RECONVERGENT B1 ;  /* 0x0000000000017941 */ /* 0x000fea0003800200 */
.L_x_26366:
        /* <DEDUP_REMOVED lines=44> */
.L_x_26370:
        /* <DEDUP_REMOVED lines=8> */
.L_x_26371:
[----:B------:R-:W-:Y:S05]  /*26ba0*/  BSYNC.RECONVERGENT B1 ;  /* 0x0000000000017941 */ /* 0x000fea0003800200 */
.L_x_26369:
        /* <DEDUP_REMOVED lines=44> */
.L_x_26373:
        /* <DEDUP_REMOVED lines=8> */
.L_x_26374:
[----:B------:R-:W-:Y:S05]  /*26ef0*/  BSYNC.RECONVERGENT B1 ;  /* 0x0000000000017941 */ /* 0x000fea0003800200 */
.L_x_26372:
        /* <DEDUP_REMOVED lines=44> */
.L_x_26376:
        /* <DEDUP_REMOVED lines=8> */
.L_x_26377:
[----:B------:R-:W-:Y:S05]  /*27240*/  BSYNC.RECONVERGENT B1 ;  /* 0x0000000000017941 */ /* 0x000fea0003800200 */
.L_x_26375:
        /* <DEDUP_REMOVED lines=45> */
.L_x_26379:
        /* <DEDUP_REMOVED lines=8> */
.L_x_26380:
[----:B------:R-:W-:Y:S05]  /*275a0*/  BSYNC.RECONVERGENT B1 ;  /* 0x0000000000017941 */ /* 0x000fea0003800200 */
.L_x_26378:
        /* <DEDUP_REMOVED lines=44> */
.L_x_26382:
        /* <DEDUP_REMOVED lines=8> */
.L_x_26383:
[----:B------:R-:W-:Y:S05]  /*278f0*/  BSYNC.RECONVERGENT B1 ;  /* 0x0000000000017941 */ /* 0x000fea0003800200 */
.L_x_26381:
        /* <DEDUP_REMOVED lines=23> */
.L_x_26359:
[----:B------:R-:W-:-:S07]  /*27a70*/  VIADD R28, R11, 0x3 ;  /* 0x000000030b1c7836 */ /* 0x000fce0000000000 */
.L_x_26358:
        /* <DEDUP_REMOVED lines=31> */
.L_x_26387:
[----:B------:R-:W-:Y:S01]  /*27c70*/  MOV R16, R14 ;  /* 0x0000000e00107202 */ /* 0x000fe20000000f00 */
[----:B------:R-:W-:Y:S01]  /*27c80*/  IMAD.MOV.U32 R4, RZ, RZ, R20 ;  /* 0x000000ffff047224 */ /* 0x000fe200078e0014 */
[----:B------:R-:W-:Y:S02]  /*27c90*/  MOV R3, R21 ;  /* 0x0000001500037202 */ /* 0x000fe40000000f00 */
[----:B------:R-:W-:-:S07]  /*27ca0*/  MOV R0, 0x27cc0 ;  /* 0x00027cc000007802 */ /* 0x000fce0000000f00 */
[----:B------:R-:W-:Y:S05]  /*27cb0*/  CALL.REL.NOINC `($__internal_62_$__cuda_sm20_div_s64) ;  /* 0x0000013800507944 */ /* 0x000fea0003c00000 */
[----:B------:R-:W-:Y:S01]  /*27cc0*/  IMAD.MOV.U32 R18, RZ, RZ, R4 ;  /* 0x000000ffff127224 */ /* 0x000fe200078e0004 */
[----:B------:R-:W-:-:S07]  /*27cd0*/  MOV R19, R3 ;  /* 0x0000000300137202 */ /* 0x000fce0000000f00 */
.L_x_26388:
[----:B------:R-:W-:Y:S05]  /*27ce0*/  BSYNC.RECONVERGENT B0 ;  /* 0x0000000000007941 */ /* 0x000fea0003800200 */
.L_x_26386:
        /* <DEDUP_REMOVED lines=44> */
.L_x_26390:
        /* <DEDUP_REMOVED lines=8> */
.L_x_26391:
[----:B------:R-:W-:Y:S05]  /*28030*/  BSYNC.RECONVERGENT B0 ;  /* 0x0000000000007941 */ /* 0x000fea0003800200 */
.L_x_26389:
        /* <DEDUP_REMOVED lines=44> */
.L_x_26393:
        /* <DEDUP_REMOVED lines=8> */
.L_x_26394:
[----:B------:R-:W-:Y:S05]  /*28380*/  BSYNC.RECONVERGENT B0 ;  /* 0x0000000000007941 */ /* 0x000fea0003800200 */
.L_x_26392:
        /* <DEDUP_REMOVED lines=44> */
.L_x_26396:
        /* <DEDUP_REMOVED lines=8> */
.L_x_26397:
[----:B------:R-:W-:Y:S05]  /*286d0*/  BSYNC.RECONVERGENT B0 ;  /* 0x0000000000007941 */ /* 0x000fea0003800200 */
.L_x_26395:
        /* <DEDUP_REMOVED lines=18> */
.L_x_26385:
        /* <DEDUP_REMOVED lines=31> */
.L_x_26400:
[----:B------:R-:W-:Y:S01]  /*289f0*/  MOV R16, R14 ;  /* 0x0000000e00107202 */ /* 0x000fe20000000f00 */
[----:B------:R-:W-:Y:S01]  /*28a00*/  IMAD.MOV.U32 R4, RZ, RZ, R20 ;  /* 0x000000ffff047224 */ /* 0x000fe200078e0014 */
[----:B------:R-:W-:Y:S02]  /*28a10*/  MOV R3, R21 ;  /* 0x0000001500037202 */ /* 0x000fe40000000f00 */
[----:B------:R-:W-:-:S07]  /*28a20*/  MOV R0, 0x28a40 ;  /* 0x00028a4000007802 */ /* 0x000fce0000000f00 */
[----:B------:R-:W-:Y:S05]  /*28a30*/  CALL.REL.NOINC `($__internal_62_$__cuda_sm20_div_s64) ;  /* 0x0000012800f07944 */ /* 0x000fea0003c00000 */
[----:B------:R-:W-:Y:S01]  /*28a40*/  IMAD.MOV.U32 R10, RZ, RZ, R4 ;  /* 0x000000ffff0a7224 */ /* 0x000fe200078e0004 */
[----:B------:R-:W-:-:S07]  /*28a50*/  MOV R11, R3 ;  /* 0x00000003000b7202 */ /* 0x000fce0000000f00 */
.L_x_26401:
[----:B------:R-:W-:Y:S05]  /*28a60*/  BSYNC.RECONVERGENT B0 ;  /* 0x0000000000007941 */ /* 0x000fea0003800200 */
.L_x_26399:
        /* <DEDUP_REMOVED lines=44> */
.L_x_26403:
        /* <DEDUP_REMOVED lines=8> */
.L_x_26404:
[----:B------:R-:W-:Y:S05]  /*28db0*/  BSYNC.RECONVERGENT B0 ;  /* 0x0000000000007941 */ /* 0x000fea0003800200 */
.L_x_26402:
        /* <DEDUP_REMOVED lines=18> */
.L_x_26398:
        /* <DEDUP_REMOVED lines=31> */
.L_x_26406:
        /* <DEDUP_REMOVED lines=8> */
.L_x_26407:
[----:B------:R-:W-:Y:S05]  /*29150*/  BSYNC.RECONVERGENT B0 ;  /* 0x0000000000007941 */ /* 0x000fea0003800200 */
.L_x_26405:
        /* <DEDUP_REMOVED lines=10> */
.L_x_26357:
        /* <DEDUP_REMOVED lines=12> */
.L_x_26412:
        /* <DEDUP_REMOVED lines=21> */
.L_x_26411:
[----:B------:R-:W-:Y:S05]  /*29410*/  BSYNC.RECONVERGENT B7 ;  /* 0x0000000000077941 */ /* 0x000fea0003800200 */
.L_x_26410:
[----:B------:R-:W-:-:S04]  /*29420*/  IADD3 R18, P0, PT, R18, 0x4, RZ ;  /* 0x0000000412127810 */ /* 0x000fc80007f1e0ff */
[----:B------:R-:W-:Y:S02]  /*29430*/  IADD3.X R19, PT, PT, RZ, R19, RZ, P0, !PT ;  /* 0x00000013ff137210 */ /* 0x000fe400007fe4ff */
[----:B------:R-:W-:-:S04]  /*29440*/  ISETP.GE.U32.AND P0, PT, R18, R16, PT ;  /* 0x000000101200720c */ /* 0x000fc80003f06070 */
[----:B------:R-:W-:-:S13]  /*29450*/  ISETP.GE.U32.AND.EX P0, PT, R19, R17, PT, P0 ;  /* 0x000000111300720c */ /* 0x000fda0003f06100 */
[----:B------:R-:W-:Y:S05]  /*29460*/  @!P0 BRA `(.L_x_26412) ;  /* 0xfffffffc00948947 */ /* 0x000fea000383ffff */
.L_x_26409:
[----:B------:R-:W-:Y:S05]  /*29470*/  BSYNC.RECONVERGENT B6 ;  /* 0x0000000000067941 */ /* 0x000fea0003800200 */
.L_x_26408:
        /* <DEDUP_REMOVED lines=20> */
.L_x_26414:
[----:B------:R-:W-:Y:S05]  /*295c0*/  BSYNC.RECONVERGENT B6 ;  /* 0x0000000000067941 */ /* 0x000fea0003800200 */
.L_x_26413:
        /* <DEDUP_REMOVED lines=20> */
.L_x_26416:
[----:B------:R-:W-:Y:S05]  /*29710*/  BSYNC.RECONVERGENT B6 ;  /* 0x0000000000067941 */ /* 0x000fea0003800200 */
.L_x_26415:
        /* <DEDUP_REMOVED lines=23> */
.L_x_26418:
[----:B------:R-:W-:Y:S05]  /*29890*/  BSYNC.RECONVERGENT B6 ;  /* 0x0000000000067941 */ /* 0x000fea0003800200 */
.L_x_26417:
        /* <DEDUP_REMOVED lines=25> */
.L_x_26446:
        /* <DEDUP_REMOVED lines=28> */
.L_x_26423:
[----:B------:R-:W-:Y:S01]  /*29bf0*/  IMAD.MOV.U32 R16, RZ, RZ, R18 ;  /* 0x000000ffff107224 */ /* 0x000fe200078e0012 */
[----:B------:R-:W-:Y:S01]  /*29c00*/  MOV R4, R14 ;  /* 0x0000000e00047202 */ /* 0x000fe20000000f00 */
[----:B------:R-:W-:Y:S01]  /*29c10*/  IMAD.MOV.U32 R3, RZ, RZ, R15 ;  /* 0x000000ffff037224 */ /* 0x000fe200078e000f */
[----:B------:R-:W-:-:S07]  /*29c20*/  MOV R0, 0x29c40 ;  /* 0x00029c4000007802 */ /* 0x000fce0000000f00 */
[----:B------:R-:W-:Y:S05]  /*29c30*/  CALL.REL.NOINC `($__internal_62_$__cuda_sm20_div_s64) ;  /* 0x0000011800707944 */ /* 0x000fea0003c00000 */
[----:B------:R-:W-:Y:S01]  /*29c40*/  MOV R20, R4 ;  /* 0x0000000400147202 */ /* 0x000fe20000000f00 */
[----:B------:R-:W-:-:S07]  /*29c50*/  IMAD.MOV.U32 R21, RZ, RZ, R3 ;  /* 0x000000ffff157224 */ /* 0x000fce00078e0003 */
.L_x_26424:
[----:B------:R-:W-:Y:S05]  /*29c60*/  BSYNC.RECONVERGENT B1 ;  /* 0x0000000000017941 */ /* 0x000fea0003800200 */
.L_x_26422:
        /* <DEDUP_REMOVED lines=44> */
.L_x_26426:
        /* <DEDUP_REMOVED lines=8> */
.L_x_26427:
[----:B------:R-:W-:Y:S05]  /*29fb0*/  BSYNC.RECONVERGENT B1 ;  /* 0x0000000000017941 */ /* 0x000fea0003800200 */
.L_x_26425:
        /* <DEDUP_REMOVED lines=44> */
.L_x_26429:
        /* <DEDUP_REMOVED lines=8> */
.L_x_26430:
[----:B------:R-:W-:Y:S05]  /*2a300*/  BSYNC.RECONVERGENT B1 ;  /* 0x0000000000017941 */ /* 0x000fea0003800200 */
.L_x_26428:
        /* <DEDUP_REMOVED lines=44> */
.L_x_26432:
        /* <DEDUP_REMOVED lines=8> */
.L_x_26433:
[----:B------:R-:W-:Y:S05]  /*2a650*/  BSYNC.RECONVERGENT B1 ;  /* 0x0000000000017941 */ /* 0x000fea0003800200 */
.L_x_26431:
        /* <DEDUP_REMOVED lines=44> */
.L_x_26435:
        /* <DEDUP_REMOVED lines=8> */
.L_x_26436:
[----:B------:R-:W-:Y:S05]  /*2a9a0*/  BSYNC.RECONVERGENT B1 ;  /* 0x0000000000017941 */ /* 0x000fea0003800200 */
.L_x_26434:
        /* <DEDUP_REMOVED lines=44> */
.L_x_26438:
        /* <DEDUP_REMOVED lines=8> */
.L_x_26439:
[----:B------:R-:W-:Y:S05]  /*2acf0*/  BSYNC.RECONVERGENT B1 ;  /* 0x0000000000017941 */ /* 0x000fea0003800200 */
.L_x_26437:
        /* <DEDUP_REMOVED lines=45> */
.L_x_26441:
[----:B------:R-:W-:Y:S01]  /*2afd0*/  IMAD.MOV.U32 R16, RZ, RZ, R18 ;  /* 0x000000ffff107224 */ /* 0x000fe200078e0012 */
[----:B------:R-:W-:Y:S01]  /*2afe0*/  MOV R5, R19 ;  /* 0x0000001300057202 */ /* 0x000fe20000000f00 */
[----:B------:R-:W-:Y:S01]  /*2aff0*/  IMAD.MOV.U32 R3, RZ, RZ, R15 ;  /* 0x000000ffff037224 */ /* 0x000fe200078e000f */
[----:B------:R-:W-:Y:S02]  /*2b000*/  MOV R4, R14 ;  /* 0x0000000e00047202 */ /* 0x000fe40000000f00 */
[----:B------:R-:W-:-:S07]  /*2b010*/  MOV R0, 0x2b030 ;  /* 0x0002b03000007802 */ /* 0x000fce0000000f00 */
[----:B------:R-:W-:Y:S05]  /*2b020*/  CALL.REL.NOINC `($__internal_62_$__cuda_sm20_div_s64) ;  /* 0x0000010400747944 */ /* 0x000fea0003c00000 */
[----:B------:R-:W-:Y:S02]  /*2b030*/  MOV R22, R4 ;  /* 0x0000000400167202 */ /* 0x000fe40000000f00 */
[----:B------:R-:W-:-:S07]  /*2b040*/  MOV R23, R3 ;  /* 0x0000000300177202 */ /* 0x000fce0000000f00 */
.L_x_26442:
[----:B------:R-:W-:Y:S05]  /*2b050*/  BSYNC.RECONVERGENT B1 ;  /* 0x0000000000017941 */ /* 0x000fea0003800200 */
.L_x_26440:
        /* <DEDUP_REMOVED lines=44> */
.L_x_26444:
        /* <DEDUP_REMOVED lines=8> */
.L_x_26445:
[----:B------:R-:W-:Y:S05]  /*2b3a0*/  BSYNC.RECONVERGENT B1 ;  /* 0x0000000000017941 */ /* 0x000fea0003800200 */
.L_x_26443:
        /* <DEDUP_REMOVED lines=23> */
.L_x_26421:
[----:B------:R-:W-:-:S07]  /*2b520*/  IADD3 R28, PT, PT, R11, 0x3, RZ ;  /* 0x000000030b1c7810 */ /* 0x000fce0007ffe0ff */
.L_x_26420:
        /* <DEDUP_REMOVED lines=31> */
.L_x_26449:
[----:B------:R-:W-:Y:S01]  /*2b720*/  MOV R16, R18 ;  /* 0x0000001200107202 */ /* 0x000fe20000000f00 */
[----:B------:R-:W-:Y:S01]  /*2b730*/  IMAD.MOV.U32 R3, RZ, RZ, R21 ;  /* 0x000000ffff037224 */ /* 0x000fe200078e0015 */
[----:B------:R-:W-:Y:S02]  /*2b740*/  MOV R4, R20 ;  /* 0x0000001400047202 */ /* 0x000fe40000000f00 */
[----:B------:R-:W-:-:S07]  /*2b750*/  MOV R0, 0x2b770 ;  /* 0x0002b77000007802 */ /* 0x000fce0000000f00 */
[----:B------:R-:W-:Y:S05]  /*2b760*/  CALL.REL.NOINC `($__internal_62_$__cuda_sm20_div_s64) ;  /* 0x000000fc00a47944 */ /* 0x000fea0003c00000 */
[----:B------:R-:W-:Y:S02]  /*2b770*/  MOV R14, R4 ;  /* 0x00000004000e7202 */ /* 0x000fe40000000f00 */
[----:B------:R-:W-:-:S07]  /*2b780*/  MOV R15, R3 ;  /* 0x00000003000f7202 */ /* 0x000fce0000000f00 */
.L_x_26450:
[----:B------:R-:W-:Y:S05]  /*2b790*/  BSYNC.RECONVERGENT B0 ;  /* 0x0000000000007941 */ /* 0x000fea0003800200 */
.L_x_26448:
        /* <DEDUP_REMOVED lines=44> */
.L_x_26452:
        /* <DEDUP_REMOVED lines=8> */
.L_x_26453:
[----:B------:R-:W-:Y:S05]  /*2bae0*/  BSYNC.RECONVERGENT B0 ;  /* 0x0000000000007941 */ /* 0x000fea0003800200 */
.L_x_26451:
        /* <DEDUP_REMOVED lines=44> */
.L_x_26455:
        /* <DEDUP_REMOVED lines=8> */
.L_x_26456:
[----:B------:R-:W-:Y:S05]  /*2be30*/  BSYNC.RECONVERGENT B0 ;  /* 0x0000000000007941 */ /* 0x000fea0003800200 */
.L_x_26454:
        /* <DEDUP_REMOVED lines=44> */
.L_x_26458:
        /* <DEDUP_REMOVED lines=8> */
.L_x_26459:
[----:B------:R-:W-:Y:S05]  /*2c180*/  BSYNC.RECONVERGENT B0 ;  /* 0x0000000000007941 */ /* 0x000fea0003800200 */
.L_x_26457:
        /* <DEDUP_REMOVED lines=18> */
.L_x_26447:
        /* <DEDUP_REMOVED lines=31> */
.L_x_26462:
[----:B------:R-:W-:Y:S01]  /*2c4a0*/  MOV R16, R18 ;  /* 0x0000001200107202 */ /* 0x000fe20000000f00 */
[----:B------:R-:W-:Y:S01]  /*2c4b0*/  IMAD.MOV.U32 R3, RZ, RZ, R21 ;  /* 0x000000ffff037224 */ /* 0x000fe200078e0015 */
[----:B------:R-:W-:Y:S02]  /*2c4c0*/  MOV R4, R20 ;  /* 0x0000001400047202 */ /* 0x000fe40000000f00 */
[----:B------:R-:W-:-:S07]  /*2c4d0*/  MOV R0, 0x2c4f0 ;  /* 0x0002c4f000007802 */ /* 0x000fce0000000f00 */
[----:B------:R-:W-:Y:S05]  /*2c4e0*/  CALL.REL.NOINC `($__internal_62_$__cuda_sm20_div_s64) ;  /* 0x000000f000447944 */ /* 0x000fea0003c00000 */
[----:B------:R-:W-:Y:S02]  /*2c4f0*/  MOV R10, R4 ;  /* 0x00000004000a7202 */ /* 0x000fe40000000f00 */
[----:B------:R-:W-:-:S07]  /*2c500*/  MOV R11, R3 ;  /* 0x00000003000b7202 */ /* 0x000fce0000000f00 */
.L_x_26463:
[----:B------:R-:W-:Y:S05]  /*2c510*/  BSYNC.RECONVERGENT B0 ;  /* 0x0000000000007941 */ /* 0x000fea0003800200 */
.L_x_26461:
        /* <DEDUP_REMOVED lines=44> */
.L_x_26465:
        /* <DEDUP_REMOVED lines=8> */
.L_x_26466:
[----:B------:R-:W-:Y:S05]  /*2c860*/  BSYNC.RECONVERGENT B0 ;  /* 0x0000000000007941 */ /* 0x000fea0003800200 */
.L_x_26464:
        /* <DEDUP_REMOVED lines=18> */
.L_x_26460:
        /* <DEDUP_REMOVED lines=31> */
.L_x_26468:
[----:B------:R-:W-:Y:S01]  /*2cb80*/  MOV R3, R6 ;  /* 0x0000000600037202 */ /* 0x000fe20000000f00 */
[----:B------:R-:W-:Y:S01]  /*2cb90*/  IMAD.MOV.U32 R12, RZ, RZ, R18 ;  /* 0x000000ffff0c7224 */ /* 0x000fe200078e0012 */
[----:B------:R-:W-:Y:S02]  /*2cba0*/  MOV R0, R7 ;  /* 0x0000000700007202 */ /* 0x000fe40000000f00 */
[----:B------:R-:W-:Y:S02]  /*2cbb0*/  MOV R16, R5 ;  /* 0x0000000500107202 */ /* 0x000fe40000000f00 */
[----:B------:R-:W-:-:S07]  /*2cbc0*/  MOV R13, 0x2cbe0 ;  /* 0x0002cbe0000d7802 */ /* 0x000fce0000000f00 */
[----:B------:R-:W-:Y:S05]  /*2cbd0*/  CALL.REL.NOINC `($__internal_63_$__cuda_sm20_rem_s64) ;  /* 0x000000ec00e47944 */ /* 0x000fea0003c00000 */
[----:B------:R-:W-:Y:S01]  /*2cbe0*/  MOV R4, R3 ;  /* 0x0000000300047202 */ /* 0x000fe20000000f00 */
[----:B------:R-:W-:-:S07]  /*2cbf0*/  IMAD.MOV.U32 R5, RZ, RZ, R0 ;  /* 0x000000ffff057224 */ /* 0x000fce00078e0000 */
.L_x_26469:
[----:B------:R-:W-:Y:S05]  /*2cc00*/  BSYNC.RECONVERGENT B0 ;  /* 0x0000000000007941 */ /* 0x000fea0003800200 */
.L_x_26467:
        /* <DEDUP_REMOVED lines=10> */
.L_x_26419:
        /* <DEDUP_REMOVED lines=12> */
.L_x_26474:
        /* <DEDUP_REMOVED lines=21> */
.L_x_26473:
[----:B------:R-:W-:Y:S05]  /*2cec0*/  BSYNC.RECONVERGENT B7 ;  /* 0x0000000000077941 */ /* 0x000fea0003800200 */
.L_x_26472:
[----:B------:R-:W-:-:S05]  /*2ced0*/  IADD3 R18, P0, PT, R18, 0x4, RZ ;  /* 0x0000000412127810 */ /* 0x000fca0007f1e0ff */
[----:B------:R-:W-:Y:S01]  /*2cee0*/  IMAD.X R19, RZ, RZ, R19, P0 ;  /* 0x000000ffff137224 */ /* 0x000fe200000e0613 */
[----:B------:R-:W-:-:S04]  /*2cef0*/  ISETP.GE.U32.AND P0, PT, R18, R16, PT ;  /* 0x000000101200720c */ /* 0x000fc80003f06070 */
[----:B------:R-:W-:-:S13]  /*2cf00*/  ISETP.GE.U32.AND.EX P0, PT, R19, R17, PT, P0 ;  /* 0x000000111300720c */ /* 0x000fda0003f06100 */
[----:B------:R-:W-:Y:S05]  /*2cf10*/  @!P0 BRA `(.L_x_26474) ;  /* 0xfffffffc00948947 */ /* 0x000fea000383ffff */
.L_x_26471:
[----:B------:R-:W-:Y:S05]  /*2cf20*/  BSYNC.RECONVERGENT B6 ;  /* 0x0000000000067941 */ /* 0x000fea0003800200 */
.L_x_26470:
        /* <DEDUP_REMOVED lines=20> */
.L_x_26476:
[----:B------:R-:W-:Y:S05]  /*2d070*/  BSYNC.RECONVERGENT B6 ;  /* 0x0000000000067941 */ /* 0x000fea0003800200 */
.L_x_26475:
        /* <DEDUP_REMOVED lines=20> */
.L_x_26478:
[----:B------:R-:W-:Y:S05]  /*2d1c0*/  BSYNC.RECONVERGENT B6 ;  /* 0x0000000000067941 */ /* 0x000fea0003800200 */
.L_x_26477:
        /* <DEDUP_REMOVED lines=23> */
.L_x_26480:
[----:B------:R-:W-:Y:S05]  /*2d340*/  BSYNC.RECONVERGENT B6 ;  /* 0x0000000000067941 */ /* 0x000fea0003800200 */
.L_x_26479:
        /* <DEDUP_REMOVED lines=25> */
.L_x_26508:
        /* <DEDUP_REMOVED lines=28> */
.L_x_26485:
[----:B------:R-:W-:Y:S01]  /*2d6a0*/  MOV R16, R14 ;  /* 0x0000000e00107202 */ /* 0x000fe20000000f00 */
[----:B------:R-:W-:Y:S01]  /*2d6b0*/  IMAD.MOV.U32 R3, RZ, RZ, R19 ;  /* 0x000000ffff037224 */ /* 0x000fe200078e0013 */
[----:B------:R-:W-:Y:S02]  /*2d6c0*/  MOV R4, R18 ;  /* 0x0000001200047202 */ /* 0x000fe40000000f00 */
[----:B------:R-:W-:-:S07]  /*2d6d0*/  MOV R0, 0x2d6f0 ;  /* 0x0002d6f000007802 */ /* 0x000fce0000000f00 */
[----:B------:R-:W-:Y:S05]  /*2d6e0*/  CALL.REL.NOINC `($__internal_62_$__cuda_sm20_div_s64) ;  /* 0x000000dc00c47944 */ /* 0x000fea0003c00000 */
[----:B------:R-:W-:Y:S02]  /*2d6f0*/  MOV R20, R4 ;  /* 0x0000000400147202 */ /* 0x000fe40000000f00 */
[----:B------:R-:W-:-:S07]  /*2d700*/  MOV R21, R3 ;  /* 0x0000000300157202 */ /* 0x000fce0000000f00 */
.L_x_26486:
[----:B------:R-:W-:Y:S05]  /*2d710*/  BSYNC.RECONVERGENT B1 ;  /* 0x0000000000017941 */ /* 0x000fea0003800200 */
.L_x_26484:
        /* <DEDUP_REMOVED lines=44> */
.L_x_26488:
        /* <DEDUP_REMOVED lines=8> */
.L_x_26489:
[----:B------:R-:W-:Y:S05]  /*2da60*/  BSYNC.RECONVERGENT B1 ;  /* 0x0000000000017941 */ /* 0x000fea0003800200 */
.L_x_26487:
        /* <DEDUP_REMOVED lines=44> */
.L_x_26491:
        /* <DEDUP_REMOVED lines=8> */
.L_x_26492:
[----:B------:R-:W-:Y:S05]  /*2ddb0*/  BSYNC.RECONVERGENT B1 ;  /* 0x0000000000017941 */ /* 0x000fea0003800200 */
.L_x_26490:
        /* <DEDUP_REMOVED lines=44> */
.L_x_26494:
        /* <DEDUP_REMOVED lines=8> */
.L_x_26495:
[----:B------:R-:W-:Y:S05]  /*2e100*/  BSYNC.RECONVERGENT B1 ;  /* 0x0000000000017941 */ /* 0x000fea0003800200 */
.L_x_26493:
        /* <DEDUP_REMOVED lines=44> */
.L_x_26497:
        /* <DEDUP_REMOVED lines=8> */
.L_x_26498:
[----:B------:R-:W-:Y:S05]  /*2e450*/  BSYNC.RECONVERGENT B1 ;  /* 0x0000000000017941 */ /* 0x000fea0003800200 */
.L_x_26496:
        /* <DEDUP_REMOVED lines=44> */
.L_x_26500:
        /* <DEDUP_REMOVED lines=8> */
.L_x_26501:
[----:B------:R-:W-:Y:S05]  /*2e7a0*/  BSYNC.RECONVERGENT B1 ;  /* 0x0000000000017941 */ /* 0x000fea0003800200 */
.L_x_26499:
        /* <DEDUP_REMOVED lines=45> */
.L_x_26503:
[----:B------:R-:W-:Y:S01]  /*2ea80*/  MOV R16, R18 ;  /* 0x0000001200107202 */ /* 0x000fe20000000f00 */
[----:B------:R-:W-:Y:S01]  /*2ea90*/  IMAD.MOV.U32 R4, RZ, RZ, R14 ;  /* 0x000000ffff047224 */ /* 0x000fe200078e000e */
[----:B------:R-:W-:Y:S02]  /*2eaa0*/  MOV R5, R19 ;  /* 0x0000001300057202 */ /* 0x000fe40000000f00 */
[----:B------:R-:W-:Y:S02]  /*2eab0*/  MOV R3, R15 ;  /* 0x0000000f00037202 */ /* 0x000fe40000000f00 */
[----:B------:R-:W-:-:S07]  /*2eac0*/  MOV R0, 0x2eae0 ;  /* 0x0002eae000007802 */ /* 0x000fce0000000f00 */
[----:B------:R-:W-:Y:S05]  /*2ead0*/  CALL.REL.NOINC `($__internal_62_$__cuda_sm20_div_s64) ;  /* 0x000000c800c87944 */ /* 0x000fea0003c00000 */
[----:B------:R-:W-:Y:S01]  /*2eae0*/  MOV R22, R4 ;  /* 0x0000000400167202 */ /* 0x000fe20000000f00 */
[----:B------:R-:W-:-:S07]  /*2eaf0*/  IMAD.MOV.U32 R23, RZ, RZ, R3 ;  /* 0x000000ffff177224 */ /* 0x000fce00078e0003 */
.L_x_26504:
[----:B------:R-:W-:Y:S05]  /*2eb00*/  BSYNC.RECONVERGENT B1 ;  /* 0x0000000000017941 */ /* 0x000fea0003800200 */
.L_x_26502:
        /* <DEDUP_REMOVED lines=44> */
.L_x_26506:
        /* <DEDUP_REMOVED lines=8> */
.L_x_26507:
[----:B------:R-:W-:Y:S05]  /*2ee50*/  BSYNC.RECONVERGENT B1 ;  /* 0x0000000000017941 */ /* 0x000fea0003800200 */
.L_x_26505:
        /* <DEDUP_REMOVED lines=23> */
.L_x_26483:
[----:B------:R-:W-:-:S07]  /*2efd0*/  IADD3 R28, PT, PT, R10, 0x3, RZ ;  /* 0x000000030a1c7810 */ /* 0x000fce0007ffe0ff */
.L_x_26482:
        /* <DEDUP_REMOVED lines=31> */
.L_x_26511:
[----:B------:R-:W-:Y:S01]  /*2f1d0*/  MOV R16, R14 ;  /* 0x0000000e00107202 */ /* 0x000fe20000000f00 */
[----:B------:R-:W-:Y:S01]  /*2f1e0*/  IMAD.MOV.U32 R4, RZ, RZ, R20 ;  /* 0x000000ffff047224 */ /* 0x000fe200078e0014 */
[----:B------:R-:W-:Y:S02]  /*2f1f0*/  MOV R3, R21 ;  /* 0x0000001500037202 */ /* 0x000fe40000000f00 */
[----:B------:R-:W-:-:S07]  /*2f200*/  MOV R0, 0x2f220 ;  /* 0x0002f22000007802 */ /* 0x000fce0000000f00 */
[----:B------:R-:W-:Y:S05]  /*2f210*/  CALL.REL.NOINC `($__internal_62_$__cuda_sm20_div_s64) ;  /* 0x000000c000f87944 */ /* 0x000fea0003c00000 */
[----:B------:R-:W-:Y:S01]  /*2f220*/  MOV R18, R4 ;  /* 0x0000000400127202 */ /* 0x000fe20000000f00 */
[----:B------:R-:W-:-:S07]  /*2f230*/  IMAD.MOV.U32 R19, RZ, RZ, R3 ;  /* 0x000000ffff137224 */ /* 0x000fce00078e0003 */
.L_x_26512:
[----:B------:R-:W-:Y:S05]  /*2f240*/  BSYNC.RECONVERGENT B0 ;  /* 0x0000000000007941 */ /* 0x000fea0003800200 */
.L_x_26510:
        /* <DEDUP_REMOVED lines=44> */
.L_x_26514:
        /* <DEDUP_REMOVED lines=8> */
.L_x_26515:
[----:B------:R-:W-:Y:S05]  /*2f590*/  BSYNC.RECONVERGENT B0 ;  /* 0x0000000000007941 */ /* 0x000fea0003800200 */
.L_x_26513:
        /* <DEDUP_REMOVED lines=44> */
.L_x_26517:
        /* <DEDUP_REMOVED lines=8> */
.L_x_26518:
[----:B------:R-:W-:Y:S05]  /*2f8e0*/  BSYNC.RECONVERGENT B0 ;  /* 0x0000000000007941 */ /* 0x000fea0003800200 */
.L_x_26516:
        /* <DEDUP_REMOVED lines=44> */
.L_x_26520:
        /* <DEDUP_REMOVED lines=8> */
.L_x_26521:
[----:B------:R-:W-:Y:S05]  /*2fc30*/  BSYNC.RECONVERGENT B0 ;  /* 0x0000000000007941 */ /* 0x000fea0003800200 */
.L_x_26519:
        /* <DEDUP_REMOVED lines=18> */
.L_x_26509:
        /* <DEDUP_REMOVED lines=31> */
.L_x_26524:
[----:B------:R-:W-:Y:S01]  /*2ff50*/  MOV R16, R14 ;  /* 0x0000000e00107202 */ /* 0x000fe20000000f00 */
[----:B------:R-:W-:Y:S01]  /*2ff60*/  IMAD.MOV.U32 R4, RZ, RZ, R20 ;  /* 0x000000ffff047224 */ /* 0x000fe200078e0014 */
[----:B------:R-:W-:Y:S02]  /*2ff70*/  MOV R3, R21 ;  /* 0x0000001500037202 */ /* 0x000fe40000000f00 */
[----:B------:R-:W-:-:S07]  /*2ff80*/  MOV R0, 0x2ffa0 ;  /* 0x0002ffa000007802 */ /* 0x000fce0000000f00 */
[----:B------:R-:W-:Y:S05]  /*2ff90*/  CALL.REL.NOINC `($__internal_62_$__cuda_sm20_div_s64) ;  /* 0x000000b400987944 */ /* 0x000fea0003c00000 */
[----:B------:R-:W-:Y:S01]  /*2ffa0*/  MOV R10, R4 ;  /* 0x00000004000a7202 */ /* 0x000fe20000000f00 */
[----:B------:R-:W-:-:S07]  /*2ffb0*/  IMAD.MOV.U32 R11, RZ, RZ, R3 ;  /* 0x000000ffff0b7224 */ /* 0x000fce00078e0003 */
.L_x_26525:
[----:B------:R-:W-:Y:S05]  /*2ffc0*/  BSYNC.RECONVERGENT B0 ;  /* 0x0000000000007941 */ /* 0x000fea0003800200 */
.L_x_26523:
        /* <DEDUP_REMOVED lines=44> */
.L_x_26527:
        /* <DEDUP_REMOVED lines=8> */
.L_x_26528:
[----:B------:R-:W-:Y:S05]  /*30310*/  BSYNC.RECONVERGENT B0 ;  /* 0x0000000000007941 */ /* 0x000fea0003800200 */
.L_x_26526:
        /* <DEDUP_REMOVED lines=18> */
.L_x_26522:
        /* <DEDUP_REMOVED lines=31> */
.L_x_26530:
[----:B------:R-:W-:Y:S01]  /*30630*/  MOV R3, R6 ;  /* 0x0000000600037202 */ /* 0x000fe20000000f00 */
[----:B------:R-:W-:Y:S01]  /*30640*/  IMAD.MOV.U32 R0, RZ, RZ, R7 ;  /* 0x000000ffff007224 */ /* 0x000fe200078e0007 */
[----:B------:R-:W-:Y:S02]  /*30650*/  MOV R12, R14 ;  /* 0x0000000e000c7202 */ /* 0x000fe40000000f00 */
[----:B------:R-:W-:Y:S02]  /*30660*/  MOV R16, R5 ;  /* 0x0000000500107202 */ /* 0x000fe40000000f00 */
[----:B------:R-:W-:-:S07]  /*30670*/  MOV R13, 0x30690 ;  /* 0x00030690000d7802 */ /* 0x000fce0000000f00 */
[----:B------:R-:W-:Y:S05]  /*30680*/  CALL.REL.NOINC `($__internal_63_$__cuda_sm20_rem_s64) ;  /* 0x000000b400387944 */ /* 0x000fea0003c00000 */
[----:B------:R-:W-:Y:S01]  /*30690*/  IMAD.MOV.U32 R4, RZ, RZ, R3 ;  /* 0x000000ffff047224 */ /* 0x000fe200078e0003 */
[----:B------:R-:W-:-:S07]  /*306a0*/  MOV R5, R0 ;  /* 0x0000000000057202 */ /* 0x000fce0000000f00 */
.L_x_26531:
[----:B------:R-:W-:Y:S05]  /*306b0*/  BSYNC.RECONVERGENT B0 ;  /* 0x0000000000007941 */ /* 0x000fea0003800200 */
.L_x_26529:
        /* <DEDUP_REMOVED lines=10> */
.L_x_26481:
        /* <DEDUP_REMOVED lines=12> */
.L_x_26536:
        /* <DEDUP_REMOVED lines=21> */
.L_x_26535:
[----:B------:R-:W-:Y:S05]  /*30970*/  BSYNC.RECONVERGENT B7 ;  /* 0x0000000000077941 */ /* 0x000fea0003800200 */
.L_x_26534:
[----:B------:R-:W-:-:S04]  /*30980*/  IADD3 R16, P0, PT, R16, 0x4, RZ ;  /* 0x0000000410107810 */ /* 0x000fc80007f1e0ff */
[----:B------:R-:W-:Y:S02]  /*30990*/  IADD3.X R17, PT, PT, RZ, R17, RZ, P0, !PT ;  /* 0x00000011ff117210 */ /* 0x000fe400007fe4ff */
[----:B------:R-:W-:-:S04]  /*309a0*/  ISETP.GE.U32.AND P0, PT, R16, R18, PT ;  /* 0x000000121000720c */ /* 0x000fc80003f06070 */
[----:B------:R-:W-:-:S13]  /*309b0*/  ISETP.GE.U32.AND.EX P0, PT, R17, R19, PT, P0 ;  /* 0x000000131100720c */ /* 0x000fda0003f06100 */
[----:B------:R-:W-:Y:S05]  /*309c0*/  @!P0 BRA `(.L_x_26536) ;  /* 0xfffffffc00948947 */ /* 0x000fea000383ffff */
.L_x_26533:
[----:B------:R-:W-:Y:S05]  /*309d0*/  BSYNC.RECONVERGENT B6 ;  /* 0x0000000000067941 */ /* 0x000fea0003800200 */
.L_x_26532:
        /* <DEDUP_REMOVED lines=20> */
.L_x_26538:
[----:B------:R-:W-:Y:S05]  /*30b20*/  BSYNC.RECONVERGENT B6 ;  /* 0x0000000000067941 */ /* 0x000fea0003800200 */
.L_x_26537:
        /* <DEDUP_REMOVED lines=20> */
.L_x_26540:
[----:B------:R-:W-:Y:S05]  /*30c70*/  BSYNC.RECONVERGENT B6 ;  /* 0x0000000000067941 */ /* 0x000fea0003800200 */
.L_x_26539:
        /* <DEDUP_REMOVED lines=23> */
.L_x_26542:
[----:B------:R-:W-:Y:S05]  /*30df0*/  BSYNC.RECONVERGENT B6 ;  /* 0x0000000000067941 */ /* 0x000fea0003800200 */
.L_x_26541:
        /* <DEDUP_REMOVED lines=21> */
.L_x_26570:
        /* <DEDUP_REMOVED lines=28> */
.L_x_26547:
[----:B------:R-:W-:Y:S01]  /*31110*/  MOV R16, R24 ;  /* 0x0000001800107202 */ /* 0x000fe20000000f00 */
[----:B------:R-:W-:Y:S01]  /*31120*/  IMAD.MOV.U32 R3, RZ, RZ, R19 ;  /* 0x000000ffff037224 */ /* 0x000fe200078e0013 */
[----:B------:R-:W-:Y:S02]  /*31130*/  MOV R4, R18 ;  /* 0x0000001200047202 */ /* 0x000fe40000000f00 */
[----:B------:R-:W-:-:S07]  /*31140*/  MOV R0, 0x31160 ;  /* 0x0003116000007802 */ /* 0x000fce0000000f00 */
[----:B------:R-:W-:Y:S05]  /*31150*/  CALL.REL.NOINC `($__internal_62_$__cuda_sm20_div_s64) ;  /* 0x000000a400287944 */ /* 0x000fea0003c00000 */
[----:B------:R-:W-:Y:S02]  /*31160*/  MOV R20, R4 ;  /* 0x0000000400147202 */ /* 0x000fe40000000f00 */
[----:B------:R-:W-:-:S07]  /*31170*/  MOV R21, R3 ;  /* 0x0000000300157202 */ /* 0x000fce0000000f00 */
.L_x_26548:
[----:B------:R-:W-:Y:S05]  /*31180*/  BSYNC.RECONVERGENT B1 ;  /* 0x0000000000017941 */ /* 0x000fea0003800200 */
.L_x_26546:
        /* <DEDUP_REMOVED lines=42> */
.L_x_26550:
        /* <DEDUP_REMOVED lines=8> */
.L_x_26551:
[----:B------:R-:W-:Y:S05]  /*314b0*/  BSYNC.RECONVERGENT B1 ;  /* 0x0000000000017941 */ /* 0x000fea0003800200 */
.L_x_26549:
        /* <DEDUP_REMOVED lines=44> */
.L_x_26553:
        /* <DEDUP_REMOVED lines=8> */
.L_x_26554:
[----:B------:R-:W-:Y:S05]  /*31800*/  BSYNC.RECONVERGENT B1 ;  /* 0x0000000000017941 */ /* 0x000fea0003800200 */
.L_x_26552:
        /* <DEDUP_REMOVED lines=44> */
.L_x_26556:
        /* <DEDUP_REMOVED lines=8> */
.L_x_26557:
[----:B------:R-:W-:Y:S05]  /*31b50*/  BSYNC.RECONVERGENT B1 ;  /* 0x0000000000017941 */ /* 0x000fea0003800200 */
.L_x_26555:
        /* <DEDUP_REMOVED lines=44> */
.L_x_26559:
        /* <DEDUP_REMOVED lines=8> */
.L_x_26560:
[----:B------:R-:W-:Y:S05]  /*31ea0*/  BSYNC.RECONVERGENT B1 ;  /* 0x0000000000017941 */ /* 0x000fea0003800200 */
.L_x_26558:
        /* <DEDUP_REMOVED lines=44> */
.L_x_26562:
        /* <DEDUP_REMOVED lines=8> */
.L_x_26563:
[----:B------:R-:W-:Y:S05]  /*321f0*/  BSYNC.RECONVERGENT B1 ;  /* 0x0000000000017941 */ /* 0x000fea0003800200 */
.L_x_26561:
        /* <DEDUP_REMOVED lines=44> */
.L_x_26565:
        /* <DEDUP_REMOVED lines=8> */
.L_x_26566:
[----:B------:R-:W-:Y:S05]  /*32540*/  BSYNC.RECONVERGENT B1 ;  /* 0x0000000000017941 */ /* 0x000fea0003800200 */
.L_x_26564:
        /* <DEDUP_REMOVED lines=44> */
.L_x_26568:
        /* <DEDUP_REMOVED lines=8> */
.L_x_26569:
[----:B------:R-:W-:Y:S05]  /*32890*/  BSYNC.RECONVERGENT B1 ;  /* 0x0000000000017941 */ /* 0x000fea0003800200 */
.L_x_26567:
        /* <DEDUP_REMOVED lines=21> */
.L_x_26545:
[----:B------:R-:W-:-:S07]  /*329f0*/  VIADD R14, R15, 0x3 ;  /* 0x000000030f0e7836 */ /* 0x000fce0000000000 */
.L_x_26544:
        /* <DEDUP_REMOVED lines=31> */
.L_x_26573:
[----:B------:R-:W-:Y:S01]  /*32bf0*/  IMAD.MOV.U32 R16, RZ, RZ, R24 ;  /* 0x000000ffff107224 */ /* 0x000fe200078e0018 */
[----:B------:R-:W-:Y:S02]  /*32c00*/  MOV R4, R18 ;  /* 0x0000001200047202 */ /* 0x000fe40000000f00 */
[----:B------:R-:W-:Y:S02]  /*32c10*/  MOV R3, R19 ;  /* 0x0000001300037202 */ /* 0x000fe40000000f00 */
[----:B------:R-:W-:-:S07]  /*32c20*/  MOV R0, 0x32c40 ;  /* 0x00032c4000007802 */ /* 0x000fce0000000f00 */
[----:B------:R-:W-:Y:S05]  /*32c30*/  CALL.REL.NOINC `($__internal_62_$__cuda_sm20_div_s64) ;  /* 0x0000008800707944 */ /* 0x000fea0003c00000 */
[----:B------:R-:W-:Y:S01]  /*32c40*/  IMAD.MOV.U32 R20, RZ, RZ, R4 ;  /* 0x000000ffff147224 */ /* 0x000fe200078e0004 */
[----:B------:R-:W-:-:S07]  /*32c50*/  MOV R21, R3 ;  /* 0x0000000300157202 */ /* 0x000fce0000000f00 */
.L_x_26574:
[----:B------:R-:W-:Y:S05]  /*32c60*/  BSYNC.RECONVERGENT B0 ;  /* 0x0000000000007941 */ /* 0x000fea0003800200 */
.L_x_26572:
        /* <DEDUP_REMOVED lines=42> */
.L_x_26576:
        /* <DEDUP_REMOVED lines=8> */
.L_x_26577:
[----:B------:R-:W-:Y:S05]  /*32f90*/  BSYNC.RECONVERGENT B0 ;  /* 0x0000000000007941 */ /* 0x000fea0003800200 */
.L_x_26575:
        /* <DEDUP_REMOVED lines=44> */
.L_x_26579:
        /* <DEDUP_REMOVED lines=8> */
.L_x_26580:
[----:B------:R-:W-:Y:S05]  /*332e0*/  BSYNC.RECONVERGENT B0 ;  /* 0x0000000000007941 */ /* 0x000fea0003800200 */
.L_x_26578:
        /* <DEDUP_REMOVED lines=44> */
.L_x_26582:
        /* <DEDUP_REMOVED lines=8> */
.L_x_26583:
[----:B------:R-:W-:Y:S05]  /*33630*/  BSYNC.RECONVERGENT B0 ;  /* 0x0000000000007941 */ /* 0x000fea0003800200 */
.L_x_26581:
        /* <DEDUP_REMOVED lines=17> */
.L_x_26571:
        /* <DEDUP_REMOVED lines=31> */
.L_x_26586:
[----:B------:R-:W-:Y:S01]  /*33940*/  IMAD.MOV.U32 R16, RZ, RZ, R24 ;  /* 0x000000ffff107224 */ /* 0x000fe200078e0018 */
[----:B------:R-:W-:Y:S02]  /*33950*/  MOV R4, R18 ;  /* 0x0000001200047202 */ /* 0x000fe40000000f00 */
[----:B------:R-:W-:Y:S02]  /*33960*/  MOV R3, R19 ;  /* 0x0000001300037202 */ /* 0x000fe40000000f00 */
[----:B------:R-:W-:-:S07]  /*33970*/  MOV R0, 0x33990 ;  /* 0x0003399000007802 */ /* 0x000fce0000000f00 */
[----:B------:R-:W-:Y:S05]  /*33980*/  CALL.REL.NOINC `($__internal_62_$__cuda_sm20_div_s64) ;  /* 0x0000007c001c7944 */ /* 0x000fea0003c00000 */
[----:B------:R-:W-:Y:S01]  /*33990*/  IMAD.MOV.U32 R20, RZ, RZ, R4 ;  /* 0x000000ffff147224 */ /* 0x000fe200078e0004 */
[----:B------:R-:W-:-:S07]  /*339a0*/  MOV R21, R3 ;  /* 0x0000000300157202 */ /* 0x000fce0000000f00 */
.L_x_26587:
[----:B------:R-:W-:Y:S05]  /*339b0*/  BSYNC.RECONVERGENT B0 ;  /* 0x0000000000007941 */ /* 0x000fea0003800200 */
.L_x_26585:
        /* <DEDUP_REMOVED lines=42> */
.L_x_26589:
        /* <DEDUP_REMOVED lines=8> */
.L_x_26590:
[----:B------:R-:W-:Y:S05]  /*33ce0*/  BSYNC.RECONVERGENT B0 ;  /* 0x0000000000007941 */ /* 0x000fea0003800200 */
.L_x_26588:
        /* <DEDUP_REMOVED lines=17> */
.L_x_26584:
        /* <DEDUP_REMOVED lines=31> */
.L_x_26592:
[----:B------:R-:W-:Y:S01]  /*33ff0*/  IMAD.MOV.U32 R3, RZ, RZ, R6 ;  /* 0x000000ffff037224 */ /* 0x000fe200078e0006 */
[----:B------:R-:W-:Y:S01]  /*34000*/  MOV R0, R7 ;  /* 0x0000000700007202 */ /* 0x000fe20000000f00 */
[----:B------:R-:W-:Y:S01]  /*34010*/  IMAD.MOV.U32 R16, RZ, RZ, R5 ;  /* 0x000000ffff107224 */ /* 0x000fe200078e0005 */
[----:B------:R-:W-:Y:S02]  /*34020*/  MOV R12, R24 ;  /* 0x00000018000c7202 */ /* 0x000fe40000000f00 */
[----:B------:R-:W-:-:S07]  /*34030*/  MOV R13, 0x34050 ;  /* 0x00034050000d7802 */ /* 0x000fce0000000f00 */
[----:B------:R-:W-:Y:S05]  /*34040*/  CALL.REL.NOINC `($__internal_63_$__cuda_sm20_rem_s64) ;  /* 0x0000007800c87944 */ /* 0x000fea0003c00000 */
[----:B------:R-:W-:Y:S02]  /*34050*/  MOV R4, R3 ;  /* 0x0000000300047202 */ /* 0x000fe40000000f00 */
[----:B------:R-:W-:-:S07]  /*34060*/  MOV R5, R0 ;  /* 0x0000000000057202 */ /* 0x000fce0000000f00 */
.L_x_26593:
[----:B------:R-:W-:Y:S05]  /*34070*/  BSYNC.RECONVERGENT B0 ;  /* 0x0000000000007941 */ /* 0x000fea0003800200 */
.L_x_26591:
[----:B------:R-:W0:Y:S02]  /*34080*/  LDC.64 R6, c[0x0][0x3b0] ;  /* 0x0000ec00ff067b82 */ /* 0x000e240000000a00 */
[----:B0-----:R-:W-:-:S06]  /*34090*/  IMAD.WIDE.U32 R6, R14, 0x8, R6 ;  /* 0x000000080e067825 */ /* 0x001fcc00078e0006 */
[----:B------:R-:W2:Y:S02]  /*340a0*/  LDG.E.64 R6, desc[UR36][R6.64] ;  /* 0x0000002406067981 */ /* 0x000ea4000c1e1b00 */
[----:B--2---:R-:W-:Y:S02]  /*340b0*/  IMAD R3, R5, R6, RZ ;  /* 0x0000000605037224 */ /* 0x004fe400078e02ff */
[----:B------:R-:W-:-:S04]  /*340c0*/  IMAD.WIDE.U32 R10, R6, R4, R10 ;  /* 0x00000004060a7225 */ /* 0x000fc800078e000a */
[----:B------:R-:W-:-:S04]  /*340d0*/  IMAD R3, R7, R4, R3 ;  /* 0x0000000407037224 */ /* 0x000fc800078e0203 */
[----:B------:R-:W-:-:S07]  /*340e0*/  IMAD.IADD R11, R11, 0x1, R3 ;  /* 0x000000010b0b7824 */ /* 0x000fce00078e0203 */
.L_x_26543:
        /* <DEDUP_REMOVED lines=12> */
.L_x_26598:
        /* <DEDUP_REMOVED lines=21> */
.L_x_26597:
[----:B------:R-:W-:Y:S05]  /*34300*/  BSYNC.RECONVERGENT B7 ;  /* 0x0000000000077941 */ /* 0x000fea0003800200 */
.L_x_26596:
[----:B------:R-:W-:-:S04]  /*34310*/  IADD3 R16, P0, PT, R16, 0x4, RZ ;  /* 0x0000000410107810 */ /* 0x000fc80007f1e0ff */
[----:B------:R-:W-:Y:S02]  /*34320*/  IADD3.X R17, PT, PT, RZ, R17, RZ, P0, !PT ;  /* 0x00000011ff117210 */ /* 0x000fe400007fe4ff */
[----:B------:R-:W-:-:S04]  /*34330*/  ISETP.GE.U32.AND P0, PT, R16, R18, PT ;  /* 0x000000121000720c */ /* 0x000fc80003f06070 */
[----:B------:R-:W-:-:S13]  /*34340*/  ISETP.GE.U32.AND.EX P0, PT, R17, R19, PT, P0 ;  /* 0x000000131100720c */ /* 0x000fda0003f06100 */
[----:B------:R-:W-:Y:S05]  /*34350*/  @!P0 BRA `(.L_x_26598) ;  /* 0xfffffffc00948947 */ /* 0x000fea000383ffff */
.L_x_26595:
[----:B------:R-:W-:Y:S05]  /*34360*/  BSYNC.RECONVERGENT B6 ;  /* 0x0000000000067941 */ /* 0x000fea0003800200 */
.L_x_26594:
        /* <DEDUP_REMOVED lines=20> */
.L_x_26600:
[----:B------:R-:W-:Y:S05]  /*344b0*/  BSYNC.RECONVERGENT B6 ;  /* 0x0000000000067941 */ /* 0x000fea0003800200 */
.L_x_26599:
        /* <DEDUP_REMOVED lines=20> */
.L_x_26602:
[----:B------:R-:W-:Y:S05]  /*34600*/  BSYNC.RECONVERGENT B6 ;  /* 0x0000000000067941 */ /* 0x000fea0003800200 */
.L_x_26601:
        /* <DEDUP_REMOVED lines=23> */
.L_x_26604:
[----:B------:R-:W-:Y:S05]  /*34780*/  BSYNC.RECONVERGENT B6 ;  /* 0x0000000000067941 */ /* 0x000fea0003800200 */
.L_x_26603:
        /* <DEDUP_REMOVED lines=21> */
.L_x_26632:
        /* <DEDUP_REMOVED lines=28> */
.L_x_26609:
[----:B------:R-:W-:Y:S01]  /*34aa0*/  MOV R16, R24 ;  /* 0x0000001800107202 */ /* 0x000fe20000000f00 */
[----:B------:R-:W-:Y:S01]  /*34ab0*/  IMAD.MOV.U32 R4, RZ, RZ, R18 ;  /* 0x000000ffff047224 */ /* 0x000fe200078e0012 */
[----:B------:R-:W-:Y:S02]  /*34ac0*/  MOV R3, R19 ;  /* 0x0000001300037202 */ /* 0x000fe40000000f00 */
[----:B------:R-:W-:-:S07]  /*34ad0*/  MOV R0, 0x34af0 ;  /* 0x00034af000007802 */ /* 0x000fce0000000f00 */
[----:B------:R-:W-:Y:S05]  /*34ae0*/  CALL.REL.NOINC `($__internal_62_$__cuda_sm20_div_s64) ;  /* 0x0000006800c47944 */ /* 0x000fea0003c00000 */
[----:B------:R-:W-:Y:S01]  /*34af0*/  MOV R20, R4 ;  /* 0x0000000400147202 */ /* 0x000fe20000000f00 */
[----:B------:R-:W-:-:S07]  /*34b00*/  IMAD.MOV.U32 R21, RZ, RZ, R3 ;  /* 0x000000ffff157224 */ /* 0x000fce00078e0003 */
.L_x_26610:
[----:B------:R-:W-:Y:S05]  /*34b10*/  BSYNC.RECONVERGENT B1 ;  /* 0x0000000000017941 */ /* 0x000fea0003800200 */
.L_x_26608:
        /* <DEDUP_REMOVED lines=42> */
.L_x_26612:
[----:B------:R-:W-:Y:S01]  /*34dc0*/  MOV R16, R20 ;  /* 0x0000001400107202 */ /* 0x000fe20000000f00 */
[----:B------:R-:W-:Y:S01]  /*34dd0*/  IMAD.MOV.U32 R5, RZ, RZ, R21 ;  /* 0x000000ffff057224 */ /* 0x000fe200078e0015 */
[----:B------:R-:W-:Y:S02]  /*34de0*/  MOV R4, R22 ;  /* 0x0000001600047202 */ /* 0x000fe40000000f00 */
[----:B------:R-:W-:Y:S02]  /*34df0*/  MOV R3, R23 ;  /* 0x0000001700037202 */ /* 0x000fe40000000f00 */
[----:B------:R-:W-:-:S07]  /*34e00*/  MOV R0, 0x34e20 ;  /* 0x00034e2000007802 */ /* 0x000fce0000000f00 */
[----:B------:R-:W-:Y:S05]  /*34e10*/  CALL.REL.NOINC `($__internal_62_$__cuda_sm20_div_s64) ;  /* 0x0000006400f87944 */ /* 0x000fea0003c00000 */
[----:B------:R-:W-:Y:S01]  /*34e20*/  IMAD.MOV.U32 R18, RZ, RZ, R4 ;  /* 0x000000ffff127224 */ /* 0x000fe200078e0004 */
[----:B------:R-:W-:-:S07]  /*34e30*/  MOV R19, R3 ;  /* 0x0000000300137202 */ /* 0x000fce0000000f00 */
.L_x_26613:
[----:B------:R-:W-:Y:S05]  /*34e40*/  BSYNC.RECONVERGENT B1 ;  /* 0x0000000000017941 */ /* 0x000fea0003800200 */
.L_x_26611:
        /* <DEDUP_REMOVED lines=44> */
.L_x_26615:
        /* <DEDUP_REMOVED lines=8> */
.L_x_26616:
[----:B------:R-:W-:Y:S05]  /*35190*/  BSYNC.RECONVERGENT B1 ;  /* 0x0000000000017941 */ /* 0x000fea0003800200 */
.L_x_26614:
        /* <DEDUP_REMOVED lines=44> */
.L_x_26618:
        /* <DEDUP_REMOVED lines=8> */
.L_x_26619:
[----:B------:R-:W-:Y:S05]  /*354e0*/  BSYNC.RECONVERGENT B1 ;  /* 0x0000000000017941 */ /* 0x000fea0003800200 */
.L_x_26617:
        /* <DEDUP_REMOVED lines=44> */
.L_x_26621:
        /* <DEDUP_REMOVED lines=8> */
.L_x_26622:
[----:B------:R-:W-:Y:S05]  /*35830*/  BSYNC.RECONVERGENT B1 ;  /* 0x0000000000017941 */ /* 0x000fea0003800200 */
.L_x_26620:
        /* <DEDUP_REMOVED lines=44> */
.L_x_26624:
        /* <DEDUP_REMOVED lines=8> */
.L_x_26625:
[----:B------:R-:W-:Y:S05]  /*35b80*/  BSYNC.RECONVERGENT B1 ;  /* 0x0000000000017941 */ /* 0x000fea0003800200 */
.L_x_26623:
        /* <DEDUP_REMOVED lines=44> */
.L_x_26627:
        /* <DEDUP_REMOVED lines=8> */
.L_x_26628:
[----:B------:R-:W-:Y:S05]  /*35ed0*/  BSYNC.RECONVERGENT B1 ;  /* 0x0000000000017941 */ /* 0x000fea0003800200 */
.L_x_26626:
        /* <DEDUP_REMOVED lines=44> */
.L_x_26630:
        /* <DEDUP_REMOVED lines=8> */
.L_x_26631:
[----:B------:R-:W-:Y:S05]  /*36220*/  BSYNC.RECONVERGENT B1 ;  /* 0x0000000000017941 */ /* 0x000fea0003800200 */
.L_x_26629:
        /* <DEDUP_REMOVED lines=21> */
.L_x_26607:
[----:B------:R-:W-:-:S07]  /*36380*/  IADD3 R14, PT, PT, R15, 0x3, RZ ;  /* 0x000000030f0e7810 */ /* 0x000fce0007ffe0ff */
.L_x_26606:
        /* <DEDUP_REMOVED lines=31> */
.L_x_26635:
[----:B------:R-:W-:Y:S01]  /*36580*/  MOV R16, R24 ;  /* 0x0000001800107202 */ /* 0x000fe20000000f00 */
[----:B------:R-:W-:Y:S01]  /*36590*/  IMAD.MOV.U32 R3, RZ, RZ, R19 ;  /* 0x000000ffff037224 */ /* 0x000fe200078e0013 */
[----:B------:R-:W-:Y:S02]  /*365a0*/  MOV R4, R18 ;  /* 0x0000001200047202 */ /* 0x000fe40000000f00 */
[----:B------:R-:W-:-:S07]  /*365b0*/  MOV R0, 0x365d0 ;  /* 0x000365d000007802 */ /* 0x000fce0000000f00 */
[----:B------:R-:W-:Y:S05]  /*365c0*/  CALL.REL.NOINC `($__internal_62_$__cuda_sm20_div_s64) ;  /* 0x00000050000c7944 */ /* 0x000fea0003c00000 */
[----:B------:R-:W-:Y:S02]  /*365d0*/  MOV R20, R4 ;  /* 0x0000000400147202 */ /* 0x000fe40000000f00 */
[----:B------:R-:W-:-:S07]  /*365e0*/  MOV R21, R3 ;  /* 0x0000000300157202 */ /* 0x000fce0000000f00 */
.L_x_26636:
[----:B------:R-:W-:Y:S05]  /*365f0*/  BSYNC.RECONVERGENT B0 ;  /* 0x0000000000007941 */ /* 0x000fea0003800200 */
.L_x_26634:
        /* <DEDUP_REMOVED lines=42> */
.L_x_26638:
        /* <DEDUP_REMOVED lines=8> */
.L_x_26639:
[----:B------:R-:W-:Y:S05]  /*36920*/  BSYNC.RECONVERGENT B0 ;  /* 0x0000000000007941 */ /* 0x000fea0003800200 */
.L_x_26637:
        /* <DEDUP_REMOVED lines=44> */
.L_x_26641:
        /* <DEDUP_REMOVED lines=8> */
.L_x_26642:
[----:B------:R-:W-:Y:S05]  /*36c70*/  BSYNC.RECONVERGENT B0 ;  /* 0x0000000000007941 */ /* 0x000fea0003800200 */
.L_x_26640:
        /* <DEDUP_REMOVED lines=44> */
.L_x_26644:
        /* <DEDUP_REMOVED lines=8> */
.L_x_26645:
[----:B------:R-:W-:Y:S05]  /*36fc0*/  BSYNC.RECONVERGENT B0 ;  /* 0x0000000000007941 */ /* 0x000fea0003800200 */
.L_x_26643:
        /* <DEDUP_REMOVED lines=17> */
.L_x_26633:
        /* <DEDUP_REMOVED lines=31> */
.L_x_26648:
[----:B------:R-:W-:Y:S01]  /*372d0*/  MOV R16, R24 ;  /* 0x0000001800107202 */ /* 0x000fe20000000f00 */
[----:B------:R-:W-:Y:S01]  /*372e0*/  IMAD.MOV.U32 R3, RZ, RZ, R19 ;  /* 0x000000ffff037224 */ /* 0x000fe200078e0013 */
[----:B------:R-:W-:Y:S02]  /*372f0*/  MOV R4, R18 ;  /* 0x0000001200047202 */ /* 0x000fe40000000f00 */
[----:B------:R-:W-:-:S07]  /*37300*/  MOV R0, 0x37320 ;  /* 0x0003732000007802 */ /* 0x000fce0000000f00 */
[----:B------:R-:W-:Y:S05]  /*37310*/  CALL.REL.NOINC `($__internal_62_$__cuda_sm20_div_s64) ;  /* 0x0000004000b87944 */ /* 0x000fea0003c00000 */
[----:B------:R-:W-:Y:S02]  /*37320*/  MOV R20, R4 ;  /* 0x0000000400147202 */ /* 0x000fe40000000f00 */
[----:B------:R-:W-:-:S07]  /*37330*/  MOV R21, R3 ;  /* 0x0000000300157202 */ /* 0x000fce0000000f00 */
.L_x_26649:
[----:B------:R-:W-:Y:S05]  /*37340*/  BSYNC.RECONVERGENT B0 ;  /* 0x0000000000007941 */ /* 0x000fea0003800200 */
.L_x_26647:
        /* <DEDUP_REMOVED lines=42> */
.L_x_26651:
        /* <DEDUP_REMOVED lines=8> */
.L_x_26652:
[----:B------:R-:W-:Y:S05]  /*37670*/  BSYNC.RECONVERGENT B0 ;  /* 0x0000000000007941 */ /* 0x000fea0003800200 */
.L_x_26650:
        /* <DEDUP_REMOVED lines=17> */
.L_x_26646:
        /* <DEDUP_REMOVED lines=31> */
.L_x_26654:
        /* <DEDUP_REMOVED lines=8> */
.L_x_26655:
[----:B------:R-:W-:Y:S05]  /*37a00*/  BSYNC.RECONVERGENT B0 ;  /* 0x0000000000007941 */ /* 0x000fea0003800200 */
.L_x_26653:
[----:B------:R-:W0:Y:S02]  /*37a10*/  LDC.64 R6, c[0x0][0x3b0] ;  /* 0x0000ec00ff067b82 */ /* 0x000e240000000a00 */
[----:B0-----:R-:W-:-:S06]  /*37a20*/  IMAD.WIDE.U32 R6, R14, 0x8, R6 ;  /* 0x000000080e067825 */ /* 0x001fcc00078e0006 */
[----:B------:R-:W2:Y:S02]  /*37a30*/  LDG.E.64 R6, desc[UR36][R6.64] ;  /* 0x0000002406067981 */ /* 0x000ea4000c1e1b00 */
[----:B--2---:R-:W-:Y:S02]  /*37a40*/  IMAD R3, R5, R6, RZ ;  /* 0x0000000605037224 */ /* 0x004fe400078e02ff */
[----:B------:R-:W-:-:S04]  /*37a50*/  IMAD.WIDE.U32 R10, R6, R4, R10 ;  /* 0x00000004060a7225 */ /* 0x000fc800078e000a */
[----:B------:R-:W-:-:S05]  /*37a60*/  IMAD R3, R7, R4, R3 ;  /* 0x0000000407037224 */ /* 0x000fca00078e0203 */
[----:B------:R-:W-:-:S07]  /*37a70*/  IADD3 R11, PT, PT, R11, R3, RZ ;  /* 0x000000030b0b7210 */ /* 0x000fce0007ffe0ff */
.L_x_26605:
        /* <DEDUP_REMOVED lines=12> */
.L_x_26660:
        /* <DEDUP_REMOVED lines=21> */
.L_x_26659:
[----:B------:R-:W-:Y:S05]  /*37c90*/  BSYNC.RECONVERGENT B7 ;  /* 0x0000000000077941 */ /* 0x000fea0003800200 */
.L_x_26658:
[----:B------:R-:W-:-:S05]  /*37ca0*/  IADD3 R16, P0, PT, R16, 0x4, RZ ;  /* 0x0000000410107810 */ /* 0x000fca0007f1e0ff */
[----:B------:R-:W-:Y:S01]  /*37cb0*/  IMAD.X R17, RZ, RZ, R17, P0 ;  /* 0x000000ffff117224 */ /* 0x000fe200000e0611 */
[----:B------:R-:W-:-:S04]  /*37cc0*/  ISETP.GE.U32.AND P0, PT, R16, R18, PT ;  /* 0x000000121000720c */ /* 0x000fc80003f06070 */
[----:B------:R-:W-:-:S13]  /*37cd0*/  ISETP.GE.U32.AND.EX P0, PT, R17, R19, PT, P0 ;  /* 0x000000131100720c */ /* 0x000fda0003f06100 */
[----:B------:R-:W-:Y:S05]  /*37ce0*/  @!P0 BRA `(.L_x_26660) ;  /* 0xfffffffc00948947 */ /* 0x000fea000383ffff */
.L_x_26657:
[----:B------:R-:W-:Y:S05]  /*37cf0*/  BSYNC.RECONVERGENT B6 ;  /* 0x0000000000067941 */ /* 0x000fea0003800200 */
.L_x_26656:
        /* <DEDUP_REMOVED lines=20> */
.L_x_26662:
[----:B------:R-:W-:Y:S05]  /*37e40*/  BSYNC.RECONVERGENT B6 ;  /* 0x0000000000067941 */ /* 0x000fea0003800200 */
.L_x_26661:
        /* <DEDUP_REMOVED lines=20> */
.L_x_26664:
[----:B------:R-:W-:Y:S05]  /*37f90*/  BSYNC.RECONVERGENT B6 ;  /* 0x0000000000067941 */ /* 0x000fea0003800200 */
.L_x_26663:
        /* <DEDUP_REMOVED lines=23> */
.L_x_26666:
[----:B------:R-:W-:Y:S05]  /*38110*/  BSYNC.RECONVERGENT B6 ;  /* 0x0000000000067941 */ /* 0x000fea0003800200 */
.L_x_26665:
        /* <DEDUP_REMOVED lines=22> */
.L_x_26694:
        /* <DEDUP_REMOVED lines=27> */
.L_x_26671:
[----:B------:R-:W-:Y:S01]  /*38430*/  MOV R16, R32 ;  /* 0x0000002000107202 */ /* 0x000fe20000000f00 */
[----:B------:R-:W-:Y:S01]  /*38440*/  IMAD.MOV.U32 R4, RZ, RZ, R28 ;  /* 0x000000ffff047224 */ /* 0x000fe200078e001c */
[----:B------:R-:W-:Y:S02]  /*38450*/  MOV R3, R29 ;  /* 0x0000001d00037202 */ /* 0x000fe40000000f00 */
[----:B------:R-:W-:-:S07]  /*38460*/  MOV R0, 0x38480 ;  /* 0x0003848000007802 */ /* 0x000fce0000000f00 */
[----:B--2---:R-:W-:Y:S05]  /*38470*/  CALL.REL.NOINC `($__internal_62_$__cuda_sm20_div_s64) ;  /* 0x0000003000607944 */ /* 0x004fea0003c00000 */
[----:B------:R-:W-:Y:S01]  /*38480*/  MOV R20, R4 ;  /* 0x0000000400147202 */ /* 0x000fe20000000f00 */
[----:B------:R-:W-:-:S07]  /*38490*/  IMAD.MOV.U32 R21, RZ, RZ, R3 ;  /* 0x000000ffff157224 */ /* 0x000fce00078e0003 */
.L_x_26672:
[----:B------:R-:W-:Y:S05]  /*384a0*/  BSYNC.RECONVERGENT B1 ;  /* 0x0000000000017941 */ /* 0x000fea0003800200 */
.L_x_26670:
        /* <DEDUP_REMOVED lines=40> */
.L_x_26674:
        /* <DEDUP_REMOVED lines=8> */
.L_x_26675:
[----:B------:R-:W-:Y:S05]  /*387b0*/  BSYNC.RECONVERGENT B1 ;  /* 0x0000000000017941 */ /* 0x000fea0003800200 */
.L_x_26673:
        /* <DEDUP_REMOVED lines=42> */
.L_x_26677:
        /* <DEDUP_REMOVED lines=8> */
.L_x_26678:
[----:B------:R-:W-:Y:S05]  /*38ae0*/  BSYNC.RECONVERGENT B1 ;  /* 0x0000000000017941 */ /* 0x000fea0003800200 */
.L_x_26676:
        /* <DEDUP_REMOVED lines=42> */
.L_x_26680:
        /* <DEDUP_REMOVED lines=8> */
.L_x_26681:
[----:B------:R-:W-:Y:S05]  /*38e10*/  BSYNC.RECONVERGENT B1 ;  /* 0x0000000000017941 */ /* 0x000fea0003800200 */
.L_x_26679:
        /* <DEDUP_REMOVED lines=42> */
.L_x_26683:
        /* <DEDUP_REMOVED lines=8> */
.L_x_26684:
[----:B------:R-:W-:Y:S05]  /*39140*/  BSYNC.RECONVERGENT B1 ;  /* 0x0000000000017941 */ /* 0x000fea0003800200 */
.L_x_26682:
        /* <DEDUP_REMOVED lines=42> */
.L_x_26686:
        /* <DEDUP_REMOVED lines=8> */
.L_x_26687:
[----:B------:R-:W-:Y:S05]  /*39470*/  BSYNC.RECONVERGENT B1 ;  /* 0x0000000000017941 */ /* 0x000fea0003800200 */
.L_x_26685:
        /* <DEDUP_REMOVED lines=42> */
.L_x_26689:
        /* <DEDUP_REMOVED lines=8> */
.L_x_26690:
[----:B------:R-:W-:Y:S05]  /*397a0*/  BSYNC.RECONVERGENT B1 ;  /* 0x0000000000017941 */ /* 0x000fea0003800200 */
.L_x_26688:
        /* <DEDUP_REMOVED lines=42> */
.L_x_26692:
        /* <DEDUP_REMOVED lines=8> */
.L_x_26693:
[----:B------:R-:W-:Y:S05]  /*39ad0*/  BSYNC.RECONVERGENT B1 ;  /* 0x0000000000017941 */ /* 0x000fea0003800200 */
.L_x_26691:
        /* <DEDUP_REMOVED lines=20> */
.L_x_26669:
[----:B------:R-:W-:-:S07]  /*39c20*/  IADD3 R2, PT, PT, R14, 0x3, RZ ;  /* 0x000000030e027810 */ /* 0x000fce0007ffe0ff */
.L_x_26668:
        /* <DEDUP_REMOVED lines=31> */
.L_x_26697:
[----:B------:R-:W-:Y:S01]  /*39e20*/  MOV R16, R32 ;  /* 0x0000002000107202 */ /* 0x000fe20000000f00 */
[----:B------:R-:W-:Y:S01]  /*39e30*/  IMAD.MOV.U32 R3, RZ, RZ, R15 ;  /* 0x000000ffff037224 */ /* 0x000fe200078e000f */
[----:B------:R-:W-:Y:S02]  /*39e40*/  MOV R4, R14 ;  /* 0x0000000e00047202 */ /* 0x000fe40000000f00 */
[----:B------:R-:W-:-:S07]  /*39e50*/  MOV R0, 0x39e70 ;  /* 0x00039e7000007802 */ /* 0x000fce0000000f00 */
[----:B------:R-:W-:Y:S05]  /*39e60*/  CALL.REL.NOINC `($__internal_62_$__cuda_sm20_div_s64) ;  /* 0x0000001400e47944 */ /* 0x000fea0003c00000 */
[----:B------:R-:W-:Y:S02]  /*39e70*/  MOV R18, R4 ;  /* 0x0000000400127202 */ /* 0x000fe40000000f00 */
[----:B------:R-:W-:-:S07]  /*39e80*/  MOV R19, R3 ;  /* 0x0000000300137202 */ /* 0x000fce0000000f00 */
.L_x_26698:
[----:B------:R-:W-:Y:S05]  /*39e90*/  BSYNC.RECONVERGENT B0 ;  /* 0x0000000000007941 */ /* 0x000fea0003800200 */
.L_x_26696:
        /* <DEDUP_REMOVED lines=42> */
.L_x_26700:
        /* <DEDUP_REMOVED lines=8> */
.L_x_26701:
[----:B------:R-:W-:Y:S05]  /*3a1c0*/  BSYNC.RECONVERGENT B0 ;  /* 0x0000000000007941 */ /* 0x000fea0003800200 */
.L_x_26699:
        /* <DEDUP_REMOVED lines=44> */
.L_x_26703:
        /* <DEDUP_REMOVED lines=8> */
.L_x_26704:
[----:B------:R-:W-:Y:S05]  /*3a510*/  BSYNC.RECONVERGENT B0 ;  /* 0x0000000000007941 */ /* 0x000fea0003800200 */
.L_x_26702:
        /* <DEDUP_REMOVED lines=44> */
.L_x_26706:
        /* <DEDUP_REMOVED lines=8> */
.L_x_26707:
[----:B------:R-:W-:Y:S05]  /*3a860*/  BSYNC.RECONVERGENT B0 ;  /* 0x0000000000007941 */ /* 0x000fea0003800200 */
.L_x_26705:
        /* <DEDUP_REMOVED lines=17> */
.L_x_26695:
        /* <DEDUP_REMOVED lines=31> */
.L_x_26710:
[----:B------:R-:W-:Y:S01]  /*3ab70*/  MOV R16, R32 ;  /* 0x0000002000107202 */ /* 0x000fe20000000f00 */
[----:B------:R-:W-:Y:S01]  /*3ab80*/  IMAD.MOV.U32 R3, RZ, RZ, R15 ;  /* 0x000000ffff037224 */ /* 0x000fe200078e000f */
[----:B------:R-:W-:Y:S02]  /*3ab90*/  MOV R4, R14 ;  /* 0x0000000e00047202 */ /* 0x000fe40000000f00 */
[----:B------:R-:W-:-:S07]  /*3aba0*/  MOV R0, 0x3abc0 ;  /* 0x0003abc000007802 */ /* 0x000fce0000000f00 */
[----:B------:R-:W-:Y:S05]  /*3abb0*/  CALL.REL.NOINC `($__internal_62_$__cuda_sm20_div_s64) ;  /* 0x0000000800907944 */ /* 0x000fea0003c00000 */
[----:B------:R-:W-:Y:S02]  /*3abc0*/  MOV R18, R4 ;  /* 0x0000000400127202 */ /* 0x000fe40000000f00 */
[----:B------:R-:W-:-:S07]  /*3abd0*/  MOV R19, R3 ;  /* 0x0000000300137202 */ /* 0x000fce0000000f00 */
.L_x_26711:
[----:B------:R-:W-:Y:S05]  /*3abe0*/  BSYNC.RECONVERGENT B0 ;  /* 0x0000000000007941 */ /* 0x000fea0003800200 */
.L_x_26709:
        /* <DEDUP_REMOVED lines=42> */
.L_x_26713:
        /* <DEDUP_REMOVED lines=8> */
.L_x_26714:
[----:B------:R-:W-:Y:S05]  /*3af10*/  BSYNC.RECONVERGENT B0 ;  /* 0x0000000000007941 */ /* 0x000fea0003800200 */
.L_x_26712:
        /* <DEDUP_REMOVED lines=17> */
.L_x_26708:
        /* <DEDUP_REMOVED lines=31> */
.L_x_26716:
        /* <DEDUP_REMOVED lines=8> */
.L_x_26717:
[----:B------:R-:W-:Y:S05]  /*3b2a0*/  BSYNC.RECONVERGENT B0 ;  /* 0x0000000000007941 */ /* 0x000fea0003800200 */
.L_x_26715:
[----:B------:R-:W0:Y:S02]  /*3b2b0*/  LDC.64 R6, c[0x0][0x3b0] ;  /* 0x0000ec00ff067b82 */ /* 0x000e240000000a00 */
[----:B0-----:R-:W-:-:S06]  /*3b2c0*/  IMAD.WIDE.U32 R2, R2, 0x8, R6 ;  /* 0x0000000802027825 */ /* 0x001fcc00078e0006 */
[----:B------:R-:W2:Y:S02]  /*3b2d0*/  LDG.E.64 R2, desc[UR36][R2.64] ;  /* 0x0000002402027981 */ /* 0x000ea4000c1e1b00 */
[----:B--2---:R-:W-:Y:S02]  /*3b2e0*/  IMAD R5, R5, R2, RZ ;  /* 0x0000000205057224 */ /* 0x004fe400078e02ff */
[----:B------:R-:W-:-:S04]  /*3b2f0*/  IMAD.WIDE.U32 R10, R2, R4, R10 ;  /* 0x00000004020a7225 */ /* 0x000fc800078e000a */
[----:B------:R-:W-:-:S05]  /*3b300*/  IMAD R5, R3, R4, R5 ;  /* 0x0000000403057224 */ /* 0x000fca00078e0205 */
[----:B------:R-:W-:-:S07]  /*3b310*/  IADD3 R11, PT, PT, R11, R5, RZ ;  /* 0x000000050b0b7210 */ /* 0x000fce0007ffe0ff */
.L_x_26667:
        /* <DEDUP_REMOVED lines=12> */
.L_x_26722:
        /* <DEDUP_REMOVED lines=21> */
.L_x_26721:
[----:B------:R-:W-:Y:S05]  /*3b530*/  BSYNC.RECONVERGENT B7 ;  /* 0x0000000000077941 */ /* 0x000fea0003800200 */
.L_x_26720:
[----:B------:R-:W-:-:S05]  /*3b540*/  IADD3 R16, P0, PT, R16, 0x4, RZ ;  /* 0x0000000410107810 */ /* 0x000fca0007f1e0ff */
[----:B------:R-:W-:Y:S01]  /*3b550*/  IMAD.X R17, RZ, RZ, R17, P0 ;  /* 0x000000ffff117224 */ /* 0x000fe200000e0611 */
[----:B------:R-:W-:-:S04]  /*3b560*/  ISETP.GE.U32.AND P0, PT, R16, R18, PT ;  /* 0x000000121000720c */ /* 0x000fc80003f06070 */
[----:B------:R-:W-:-:S13]  /*3b570*/  ISETP.GE.U32.AND.EX P0, PT, R17, R19, PT, P0 ;  /* 0x000000131100720c */ /* 0x000fda0003f06100 */
[----:B------:R-:W-:Y:S05]  /*3b580*/  @!P0 BRA `(.L_x_26722) ;  /* 0xfffffffc00948947 */ /* 0x000fea000383ffff */
.L_x_26719:
[----:B------:R-:W-:Y:S05]  /*3b590*/  BSYNC.RECONVERGENT B6 ;  /* 0x0000000000067941 */ /* 0x000fea0003800200 */
.L_x_26718:
[----:B------:R-:W0:Y:S02]  /*3b5a0*/  LDC.64 R2, c[0x0][0x3c8] ;  /* 0x0000f200ff027b82 */ /* 0x000e240000000a00 */
[----:B0-----:R-:W-:-:S04]  /*3b5b0*/  IMAD.WIDE.U32 R2, R75, 0x4, R2 ;  /* 0x000000044b027825 */ /* 0x001fc800078e0002 */
[----:B------:R-:W-:-:S05]  /*3b5c0*/  IMAD.WIDE.U32 R2, R72, 0x10, R2 ;  /* 0x0000001048027825 */ /* 0x000fca00078e0002 */
[----:B------:R-:W-:Y:S04]  /*3b5d0*/  STG.E.128 desc[UR36][R2.64], RZ ;  /* 0x000000ff02007986 */ /* 0x000fe8000c101d24 */
[----:B------:R-:W-:Y:S01]  /*3b5e0*/  STG.E.128 desc[UR36][R2.64+0x800], RZ ;  /* 0x000800ff02007986 */ /* 0x000fe2000c101d24 */
[----:B------:R-:W-:Y:S05]  /*3b5f0*/  EXIT ;  /* 0x000000000000794d */ /* 0x000fea0003800000 */
        .weak           $__internal_62_$__cuda_sm20_div_s64
        .type           $__internal_62_$__cuda_sm20_div_s64,@function
        .size           $__internal_62_$__cuda_sm20_div_s64,($__internal_63_$__cuda_sm20_rem_s64 - $__internal_62_$__cuda_sm20_div_s64)
$__internal_62_$__cuda_sm20_div_s64:
        /* <DEDUP_REMOVED lines=86> */
[----:B------:R-:W-:Y:S06]  /*3bb60*/  RET.REL.NODEC R6 `(_ZN2at6native29vectorized_elementwise_kernelILi4EZZZNS0_67_GLOBAL__N__bb565c37_34_ValidateCompressedIndicesKernel_cu_33a4b88b42_validate_compressed_sparse_indices_kernelILNS2_8CDimNameE0ENS2_18CUDAKernelLauncherENS2_14EmptyVecKernelENS2_8DummyVecELm0EEEvRKNS_6TensorESA_lllENKUlvE1_clEvENKUlvE_clEvEUliiiiiE_St5arrayIPcLm6EEEEviT0_T1_) ;  /* 0xfffffc4406247950 */ /* 0x000fec0003c3ffff */
        .weak           $__internal_63_$__cuda_sm20_rem_s64
        .type           $__internal_63_$__cuda_sm20_rem_s64,@function
        .size           $__internal_63_$__cuda_sm20_rem_s64,(.L_x_34691 - $__internal_63_$__cuda_sm20_rem_s64)
$__internal_63_$__cuda_sm20_rem_s64:
        /* <DEDUP_REMOVED lines=80> */
[----:B------:R-:W-:Y:S05]  /*3c070*/  RET.REL.NODEC R4 `(_ZN2at6native29vectorized_elementwise_kernelILi4EZZZNS0_67_GLOBAL__N__bb565c37_34_ValidateCompressedIndicesKernel_cu_33a4b88b42_validate_compressed_sparse_indices_kernelILNS2_8CDimNameE0ENS2_18CUDAKernelLauncherENS2_14EmptyVecKernelENS2_8DummyVecELm0EEEvRKNS_6TensorESA_lllENKUlvE1_clEvENKUlvE_clEvEUliiiiiE_St5arrayIPcLm6EEEEviT0_T1_) ;  /* 0xfffffc3c04e07950 */ /* 0x000fea0003c3ffff */
.L_x_26723:
        /* <DEDUP_REMOVED lines=16> */
.L_x_34691:


//--------------------- .text._ZN2at6native29vectorized_elementwise_kernelILi8EZZZNS0_67_GLOBAL__N__bb565c37_34_ValidateCompressedIndicesKernel_cu_33a4b88b42_validate_compressed_sparse_indices_kernelILNS2_8CDimNameE0ENS2_18CUDAKernelLauncherENS2_14EmptyVecKernelENS2_8DummyVecELm0EEEvRKNS_6TensorESA_lllENKUlvE1_clEvENKUlvE_clEvEUliiiiiE_St5arrayIPcLm6EEEEviT0_T1_ --------------------------
	.section	.text._ZN2at6native29vectorized_elementwise_kernelILi8EZZZNS0_67_GLOBAL__N__bb565c37_34_ValidateCompressedIndicesKernel_cu_33a4b88b42_validate_compressed_sparse_indices_kernelILNS2_8CDimNameE0ENS2_18CUDAKernelLauncherENS2_14EmptyVecKernelENS2_8DummyVecELm0EEEvRKNS_6TensorESA_lllENKUlvE1_clEvENKUlvE_clEvEUliiiiiE_St5arrayIPcLm6EEEEviT0_T1_,"ax",@progbits
	.align	128
        .global         _ZN2at6native29vectorized_elementwise_kernelILi8EZZZNS0_67_GLOBAL__N__bb565c37_34_ValidateCompressedIndicesKernel_cu_33a4b88b42_validate_compressed_sparse_indices_kernelILNS2_8CDimNameE0ENS2_18CUDAKernelLauncherENS2_14EmptyVecKernelENS2_8DummyVecELm0EEEvRKNS_6TensorESA_lllENKUlvE1_clEvENKUlvE_clEvEUliiiiiE_St5arrayIPcLm6EEEEviT0_T1_
        .type           _ZN2at6native29vectorized_elementwise_kernelILi8EZZZNS0_67_GLOBAL__N__bb565c37_34_ValidateCompressedIndicesKernel_cu_33a4b88b42_validate_compressed_sparse_indices_kernelILNS2_8CDimNameE0ENS2_18CUDAKernelLauncherENS2_14EmptyVecKernelENS2_8DummyVecELm0EEEvRKNS_6TensorESA_lllENKUlvE1_clEvENKUlvE_clEvEUliiiiiE_St5arrayIPcLm6EEEEviT0_T1_,@function
        .size           _ZN2at6native29vectorized_elementwise_kernelILi8EZZZNS0_67_GLOBAL__N__bb565c37_34_ValidateCompressedIndicesKernel_cu_33a4b88b42_validate_compressed_sparse_indices_kernelILNS2_8CDimNameE0ENS2_18CUDAKernelLauncherENS2_14EmptyVecKernelENS2_8DummyVecELm0EEEvRKNS_6TensorESA_lllENKUlvE1_clEvENKUlvE_clEvEUliiiiiE_St5arrayIPcLm6EEEEviT0_T1_,(.L_x_34777 - _ZN2at6native29vectorized_elementwise_kernelILi8EZZZNS0_67_GLOBAL__N__bb565c37_34_ValidateCompressedIndicesKernel_cu_33a4b88b42_validate_compressed_sparse_indices_kernelILNS2_8CDimNameE0ENS2_18CUDAKernelLauncherENS2_14EmptyVecKernelENS2_8DummyVecELm0EEEvRKNS_6TensorESA_lllENKUlvE1_clEvENKUlvE_clEvEUliiiiiE_St5arrayIPcLm6EEEEviT0_T1_)
        .other          _ZN2at6native29vectorized_elementwise_kernelILi8EZZZNS0_67_GLOBAL__N__bb565c37_34_ValidateCompressedIndicesKernel_cu_33a4b88b42_validate_compressed_sparse_indices_kernelILNS2_8CDimNameE0ENS2_18CUDAKernelLauncherENS2_14EmptyVecKernelENS2_8DummyVecELm0EEEvRKNS_6TensorESA_lllENKUlvE1_clEvENKUlvE_clEvEUliiiiiE_St5arrayIPcLm6EEEEviT0_T1_,@"STO_CUDA_ENTRY STV_DEFAULT"
_ZN2at6native29vectorized_elementwise_kernelILi8EZZZNS0_67_GLOBAL__N__bb565c37_34_ValidateCompressedIndicesKernel_cu_33a4b88b42_validate_compressed_sparse_indices_kernelILNS2_8CDimNameE0ENS2_18CUDAKernelLauncherENS2_14EmptyVecKernelENS2_8DummyVecELm0EEEvRKNS_6TensorESA_lllENKUlvE1_clEvENKUlvE_clEvEUliiiiiE_St5arrayIPcLm6EEEEviT0_T1_:
.text._ZN2at6native29vectorized_elementwise_kernelILi8EZZZNS0_67_GLOBAL__N__bb565c37_34_ValidateCompressedIndicesKernel_cu_33a4b88b42_validate_compressed_sparse_indices_kernelILNS2_8CDimNameE0ENS2_18CUDAKernelLauncherENS2_14EmptyVecKernelENS2_8DummyVecELm0EEEvRKNS_6TensorESA_lllENKUlvE1_clEvENKUlvE_clEvEUliiiiiE_St5arrayIPcLm6EEEEviT0_T1_:
[----:B------:R-:W-:Y:S01]  /*0000*/  LDC R1, c[0x0][0x37c] ;  /* 0x0000df00ff017b82 */ /* 0x000fe20000000800 */
[----:B------:R-:W-:Y:S05]  /*0010*/  EXIT ;  /* 0x000000000000794d */ /* 0x000fea0003800000 */
.L_x_26724:
        /* <DEDUP_REMOVED lines=14> */
.L_x_34777:


//--------------------- .text._ZN2at6native18elementwise_kernelILi128ELi4EZNS0_15gpu_kernel_implIZZZNS0_67_GLOBAL__N__bb565c37_34_ValidateCompressedIndicesKernel_cu_33a4b88b42_validate_compressed_sparse_indices_kernelILNS3_8CDimNameE0ENS3_18CUDAKernelLauncherENS3_14EmptyVecKernelENS3_8DummyVecELm0EEEvRKNS_6TensorESB_lllENKUlvE0_clEvENKUlvE0_clEvEUllE_EEvRNS_18TensorIteratorBaseERKT_EUliE_EEviT1_ --------------------------
	.section	.text._ZN2at6native18elementwise_kernelILi128ELi4EZNS0_15gpu_kernel_implIZZZNS0_67_GLOBAL__N__bb565c37_34_ValidateCompressedIndicesKernel_cu_33a4b88b42_validate_compressed_sparse_indices_kernelILNS3_8CDimNameE0ENS3_18CUDAKernelLauncherENS3_14EmptyVecKernelENS3_8DummyVecELm0EEEvRKNS_6TensorESB_lllENKUlvE0_clEvENKUlvE0_clEvEUllE_EEvRNS_18TensorIteratorBaseERKT_EUliE_EEviT1_,"ax",@progbits
	.align	128
        .global         _ZN2at6native18elementwise_kernelILi128ELi4EZNS0_15gpu_kernel_implIZZZNS0_67_GLOBAL__N__bb565c37_34_ValidateCompressedIndicesKernel_cu_33a4b88b42_validate_compressed_sparse_indices_kernelILNS3_8CDimNameE0ENS3_18CUDAKernelLauncherENS3_14EmptyVecKernelENS3_8DummyVecELm0EEEvRKNS_6TensorESB_lllENKUlvE0_clEvENKUlvE0_clEvEUllE_EEvRNS_18TensorIteratorBaseERKT_EUliE_EEviT1_
        .type           _ZN2at6native18elementwise_kernelILi128ELi4EZNS0_15gpu_kernel_implIZZZNS0_67_GLOBAL__N__bb565c37_34_ValidateCompressedIndicesKernel_cu_33a4b88b42_validate_compressed_sparse_indices_kernelILNS3_8CDimNameE0ENS3_18CUDAKernelLauncherENS3_14EmptyVecKernelENS3_8DummyVecELm0EEEvRKNS_6TensorESB_lllENKUlvE0_clEvENKUlvE0_clEvEUllE_EEvRNS_18TensorIteratorBaseERKT_EUliE_EEviT1_,@function
        .size           _ZN2at6native18elementwise_kernelILi128ELi4EZNS0_15gpu_kernel_implIZZZNS0_67_GLOBAL__N__bb565c37_34_ValidateCompressedIndicesKernel_cu_33a4b88b42_validate_compressed_sparse_indices_kernelILNS3_8CDimNameE0ENS3_18CUDAKernelLauncherENS3_14EmptyVecKernelENS3_8DummyVecELm0EEEvRKNS_6TensorESB_lllENKUlvE0_clEvENKUlvE0_clEvEUllE_EEvRNS_18TensorIteratorBaseERKT_EUliE_EEviT1_,(.L_x_34778 - _ZN2at6native18elementwise_kernelILi128ELi4EZNS0_15gpu_kernel_implIZZZNS0_67_GLOBAL__N__bb565c37_34_ValidateCompressedIndicesKernel_cu_33a4b88b42_validate_compressed_sparse_indices_kernelILNS3_8CDimNameE0ENS3_18CUDAKernelLauncherENS3_14EmptyVecKernelENS3_8DummyVecELm0EEEvRKNS_6TensorESB_lllENKUlvE0_clEvENKUlvE0_clEvEUllE_EEvRNS_18TensorIteratorBaseERKT_EUliE_EEviT1_)
        .other          _ZN2at6native18elementwise_kernelILi128ELi4EZNS0_15gpu_kernel_implIZZZNS0_67_GLOBAL__N__bb565c37_34_ValidateCompressedIndicesKernel_cu_33a4b88b42_validate_compressed_sparse_indices_kernelILNS3_8CDimNameE0ENS3_18CUDAKernelLauncherENS3_14EmptyVecKernelENS3_8DummyVecELm0EEEvRKNS_6TensorESB_lllENKUlvE0_clEvENKUlvE0_clEvEUllE_EEvRNS_18TensorIteratorBaseERKT_EUliE_EEviT1_,@"STO_CUDA_ENTRY STV_DEFAULT"
_ZN2at6native18elementwise_kernelILi128ELi4EZNS0_15gpu_kernel_implIZZZNS0_67_GLOBAL__N__bb565c37_34_ValidateCompressedIndicesKernel_cu_33a4b88b42_validate_compressed_sparse_indices_kernelILNS3_8CDimNameE0ENS3_18CUDAKernelLauncherENS3_14EmptyVecKernelENS3_8DummyVecELm0EEEvRKNS_6TensorESB_lllENKUlvE0_clEvENKUlvE0_clEvEUllE_EEvRNS_18TensorIteratorBaseERKT_EUliE_EEviT1_:
.text._ZN2at6native18elementwise_kernelILi128ELi4EZNS0_15gpu_kernel_implIZZZNS0_67_GLOBAL__N__bb565c37_34_ValidateCompressedIndicesKernel_cu_33a4b88b42_validate_compressed_sparse_indices_kernelILNS3_8CDimNameE0ENS3_18CUDAKernelLauncherENS3_14EmptyVecKernelENS3_8DummyVecELm0EEEvRKNS_6TensorESB_lllENKUlvE0_clEvENKUlvE0_clEvEUllE_EEvRNS_18TensorIteratorBaseERKT_EUliE_EEviT1_:
        /* <DEDUP_REMOVED lines=319> */
.L_x_26727:
        /* <DEDUP_REMOVED lines=17> */
.L_x_26731:
[----:B------:R4:W5:Y:S01]  /*1500*/  LDG.E.U8 R2, desc[UR36][R4.64] ;  /* 0x0000002404027981 */ /* 0x000962000c1e1100 */
[----:B------:R-:W-:Y:S01]  /*1510*/  MOV R3, RZ ;  /* 0x000000ff00037202 */ /* 0x000fe20000000f00 */
[----:B------:R-:W-:Y:S06]  /*1520*/  BRA `(.L_x_26733) ;  /* 0x0000000c00407947 */ /* 0x000fec0003800000 */
.L_x_26730:
        /* <DEDUP_REMOVED lines=8> */
.L_x_26735:
[----:B------:R-:W2:Y:S02]  /*15b0*/  LDG.E R2, desc[UR36][R4.64] ;  /* 0x0000002404027981 */ /* 0x000ea4000c1e1900 */
[----:B--2---:R-:W-:Y:S01]  /*15c0*/  SHF.R.S32.HI R3, RZ, 0x1f, R2 ;  /* 0x0000001fff037819 */ /* 0x004fe20000011402 */
[----:B------:R-:W-:Y:S06]  /*15d0*/  BRA `(.L_x_26733) ;  /* 0x0000000c00147947 */ /* 0x000fec0003800000 */
.L_x_26734:
[----:B------:R-:W2:Y:S02]  /*15e0*/  LDG.E.S16 R2, desc[UR36][R4.64] ;  /* 0x0000002404027981 */ /* 0x000ea4000c1e1700 */
[----:B--2---:R-:W-:Y:S01]  /*15f0*/  SHF.R.S32.HI R3, RZ, 0x1f, R2 ;  /* 0x0000001fff037819 */ /* 0x004fe20000011402 */
[----:B------:R-:W-:Y:S06]  /*1600*/  BRA `(.L_x_26733) ;  /* 0x0000000c00087947 */ /* 0x000fec0003800000 */
.L_x_26729:
        /* <DEDUP_REMOVED lines=9> */
.L_x_26737:
[----:B------:R-:W2:Y:S02]  /*16a0*/  LDG.E.U16 R4, desc[UR36][R4.64] ;  /* 0x0000002404047981 */ /* 0x000ea4000c1e1500 */
[----:B--2---:R-:W-:-:S06]  /*16b0*/  HADD2.F32 R2, -RZ, R4.H0_H0 ;  /* 0x20000004ff027230 */ /* 0x004fcc0000004100 */
[----:B------:R-:W3:Y:S02]  /*16c0*/  F2I.S64.TRUNC R2, R2 ;  /* 0x0000000200027311 */ /* 0x000ee4000020d900 */
[----:B---3--:R-:W-:Y:S05]  /*16d0*/  BRA `(.L_x_26733) ;  /* 0x0000000800d47947 */ /* 0x008fea0003800000 */
.L_x_26736:
        /* <DEDUP_REMOVED lines=9> */
.L_x_26739:
[----:B------:R-:W2:Y:S02]  /*1770*/  LDG.E.U16 R4, desc[UR36][R4.64] ;  /* 0x0000002404047981 */ /* 0x000ea4000c1e1500 */
[----:B--2---:R-:W-:-:S06]  /*1780*/  HADD2.F32 R2, -RZ, R4.H0_H0 ;  /* 0x20000004ff027230 */ /* 0x004fcc0000004100 */
[----:B------:R-:W3:Y:S02]  /*1790*/  F2I.S64.TRUNC R2, R2 ;  /* 0x0000000200027311 */ /* 0x000ee4000020d900 */
[----:B---3--:R-:W-:Y:S05]  /*17a0*/  BRA `(.L_x_26733) ;  /* 0x0000000800a07947 */ /* 0x008fea0003800000 */
.L_x_26738:
[----:B------:R-:W2:Y:S02]  /*17b0*/  LDG.E.64 R2, desc[UR36][R4.64] ;  /* 0x0000002404027981 */ /* 0x000ea4000c1e1b00 */
[----:B--2---:R-:W3:Y:S02]  /*17c0*/  F2I.S64.F64.TRUNC R2, R2 ;  /* 0x0000000200027311 */ /* 0x004ee4000030d900 */
[----:B---3--:R-:W-:Y:S05]  /*17d0*/  BRA `(.L_x_26733) ;  /* 0x0000000800947947 */ /* 0x008fea0003800000 */
.L_x_26728:
        /* <DEDUP_REMOVED lines=13> */
.L_x_26742:
[----:B------:R-:W2:Y:S02]  /*18b0*/  LDG.E.64 R2, desc[UR36][R4.64] ;  /* 0x0000002404027981 */ /* 0x000ea4000c1e1b00 */
[----:B--2---:R-:W3:Y:S02]  /*18c0*/  F2I.S64.F64.TRUNC R2, R2 ;  /* 0x0000000200027311 */ /* 0x004ee4000030d900 */
[----:B---3--:R-:W-:Y:S05]  /*18d0*/  BRA `(.L_x_26733) ;  /* 0x0000000800547947 */ /* 0x008fea0003800000 */
.L_x_26741:
        /* <DEDUP_REMOVED lines=26> */
.L_x_26744:
        /* <DEDUP_REMOVED lines=13> */
.L_x_26743:
[----:B------:R-:W2:Y:S02]  /*1b50*/  LDG.E.U16 R2, desc[UR36][R4.64] ;  /* 0x0000002404027981 */ /* 0x000ea4000c1e1500 */
[----:B--2---:R-:W-:-:S06]  /*1b60*/  IMAD.U32 R2, R2, 0x10000, RZ ;  /* 0x0001000002027824 */ /* 0x004fcc00078e00ff */
[----:B------:R-:W3:Y:S02]  /*1b70*/  F2I.S64.TRUNC R2, R2 ;  /* 0x0000000200027311 */ /* 0x000ee4000020d900 */
[----:B---3--:R-:W-:Y:S05]  /*1b80*/  BRA `(.L_x_26733) ;  /* 0x0000000400a87947 */ /* 0x008fea0003800000 */
.L_x_26740:
        /* <DEDUP_REMOVED lines=11> */
.L_x_26747:
        /* <DEDUP_REMOVED lines=21> */
.L_x_26751:
[----:B------:R-:W-:Y:S05]  /*1d90*/  BSYNC.RECONVERGENT B1 ;  /* 0x0000000000017941 */ /* 0x000fea0003800200 */
.L_x_26750:
[----:B------:R-:W-:Y:S01]  /*1da0*/  IMAD.SHL.U32 R0, R0, 0x100000, RZ ;  /* 0x0010000000007824 */ /* 0x000fe200078e00ff */
[----:B------:R-:W-:-:S04]  /*1db0*/  LEA R2, R2, 0x3b800000, 0x17 ;  /* 0x3b80000002027811 */ /* 0x000fc800078eb8ff */
[----:B------:R-:W-:-:S07]  /*1dc0*/  LOP3.LUT R2, R2, R0, R7, 0xfe, !PT ;  /* 0x0000000002027212 */ /* 0x000fce00078efe07 */
.L_x_26749:
[----:B------:R-:W-:Y:S05]  /*1dd0*/  BSYNC.RECONVERGENT B0 ;  /* 0x0000000000007941 */ /* 0x000fea0003800200 */
.L_x_26748:
[----:B------:R-:W1:Y:S02]  /*1de0*/  F2I.S64.TRUNC R2, R2 ;  /* 0x0000000200027311 */ /* 0x000e64000020d900 */
[----:B-1----:R-:W-:Y:S05]  /*1df0*/  BRA `(.L_x_26733) ;  /* 0x00000004000c7947 */ /* 0x002fea0003800000 */
.L_x_26746:
        /* <DEDUP_REMOVED lines=21> */
.L_x_26755:
[----:B------:R-:W-:Y:S05]  /*1f50*/  BSYNC.RECONVERGENT B1 ;  /* 0x0000000000017941 */ /* 0x000fea0003800200 */
.L_x_26754:
[----:B------:R-:W-:Y:S01]  /*1f60*/  IMAD.SHL.U32 R0, R0, 0x200000, RZ ;  /* 0x0020000000007824 */ /* 0x000fe200078e00ff */
[----:B------:R-:W-:-:S04]  /*1f70*/  LEA R2, R2, 0x37800000, 0x17 ;  /* 0x3780000002027811 */ /* 0x000fc800078eb8ff */
[----:B------:R-:W-:-:S07]  /*1f80*/  LOP3.LUT R2, R2, R0, R7, 0xfe, !PT ;  /* 0x0000000002027212 */ /* 0x000fce00078efe07 */
.L_x_26753:
[----:B------:R-:W-:Y:S05]  /*1f90*/  BSYNC.RECONVERGENT B0 ;  /* 0x0000000000007941 */ /* 0x000fea0003800200 */
.L_x_26752:
[----:B------:R-:W1:Y:S02]  /*1fa0*/  F2I.S64.TRUNC R2, R2 ;  /* 0x0000000200027311 */ /* 0x000e64000020d900 */
[----:B-1----:R-:W-:Y:S05]  /*1fb0*/  BRA `(.L_x_26733) ;  /* 0x00000000009c7947 */ /* 0x002fea0003800000 */
.L_x_26745:
[----:B------:R-:W-:-:S09]  /*1fc0*/  UISETP.NE.AND UP0, UPT, UR4, 0x1c, UPT ;  /* 0x0000001c0400788c */ /* 0x000fd2000bf05270 */
[----:B------:R-:W-:Y:S05]  /*1fd0*/  BRA.U !UP0, `(.L_x_26756) ;  /* 0x00000001088c7547 */ /* 0x000fea000b800000 */
[----:B------:R-:W-:-:S09]  /*1fe0*/  UISETP.NE.AND UP0, UPT, UR4, 0x1d, UPT ;  /* 0x0000001d0400788c */ /* 0x000fd2000bf05270 */
[----:B------:R-:W-:Y:S05]  /*1ff0*/  BRA.U !UP0, `(.L_x_26757) ;  /* 0x00000001087c7547 */ /* 0x000fea000b800000 */
[----:B------:R-:W-:-:S09]  /*2000*/  UISETP.NE.AND UP0, UPT, UR4, 0x2c, UPT ;  /* 0x0000002c0400788c */ /* 0x000fd2000bf05270 */
[----:B------:R-:W-:Y:S05]  /*2010*/  BRA.U !UP0, `(.L_x_26758) ;  /* 0x0000000108487547 */ /* 0x000fea000b800000 */
.L_x_26732:
        /* <DEDUP_REMOVED lines=16> */
.L_x_26759:
[----:B------:R-:W-:Y:S01]  /*2120*/  CS2R R2, SRZ ;  /* 0x0000000000027805 */ /* 0x000fe2000001ff00 */
[----:B------:R-:W-:Y:S06]  /*2130*/  BRA `(.L_x_26733) ;  /* 0x00000000003c7947 */ /* 0x000fec0003800000 */
.L_x_26758:
        /* <DEDUP_REMOVED lines=8> */
.L_x_26761:
[----:B------:R-:W-:Y:S05]  /*21c0*/  BSYNC.RECONVERGENT B0 ;  /* 0x0000000000007941 */ /* 0x000fea0003800200 */
.L_x_26760:
[----:B------:R-:W2:Y:S02]  /*21d0*/  F2I.S64.TRUNC R2, R2 ;  /* 0x0000000200027311 */ /* 0x000ea4000020d900 */
[----:B--2---:R-:W-:Y:S05]  /*21e0*/  BRA `(.L_x_26733) ;  /* 0x0000000000107947 */ /* 0x004fea0003800000 */
.L_x_26757:
[----:B------:R2:W5:Y:S01]  /*21f0*/  LDG.E.64 R2, desc[UR36][R4.64] ;  /* 0x0000002404027981 */ /* 0x000562000c1e1b00 */
[----:B------:R-:W-:Y:S05]  /*2200*/  BRA `(.L_x_26733) ;  /* 0x0000000000087947 */ /* 0x000fea0003800000 */
.L_x_26756:
[----:B------:R1:W5:Y:S01]  /*2210*/  LDG.E R2, desc[UR36][R4.64] ;  /* 0x0000002404027981 */ /* 0x000362000c1e1900 */
[----:B------:R-:W-:-:S07]  /*2220*/  IMAD.MOV.U32 R3, RZ, RZ, RZ ;  /* 0x000000ffff037224 */ /* 0x000fce00078e00ff */
.L_x_26733:
        /* <DEDUP_REMOVED lines=23> */
.L_x_26763:
[----:B------:R-:W-:Y:S05]  /*23a0*/  BSYNC.RECONVERGENT B6 ;  /* 0x0000000000067941 */ /* 0x000fea0003800200 */
.L_x_26762:
        /* <DEDUP_REMOVED lines=16> */
.L_x_26767:
[----:B------:R0:W-:Y:S01]  /*24b0*/  STG.E.U8 desc[UR36][R2.64], RZ ;  /* 0x000000ff02007986 */ /* 0x0001e2000c101124 */
[----:B------:R-:W-:Y:S05]  /*24c0*/  BRA `(.L_x_26769) ;  /* 0x0000000400907947 */ /* 0x000fea0003800000 */
.L_x_26766:
        /* <DEDUP_REMOVED lines=8> */
.L_x_26771:
[----:B------:R0:W-:Y:S01]  /*2550*/  STG.E desc[UR36][R2.64], RZ ;  /* 0x000000ff02007986 */ /* 0x0001e2000c101924 */
[----:B------:R-:W-:Y:S05]  /*2560*/  BRA `(.L_x_26769) ;  /* 0x0000000400687947 */ /* 0x000fea0003800000 */
.L_x_26770:
[----:B------:R0:W-:Y:S01]  /*2570*/  STG.E.U16 desc[UR36][R2.64], RZ ;  /* 0x000000ff02007986 */ /* 0x0001e2000c101524 */
[----:B------:R-:W-:Y:S05]  /*2580*/  BRA `(.L_x_26769) ;  /* 0x0000000400607947 */ /* 0x000fea0003800000 */
.L_x_26765:
        /* <DEDUP_REMOVED lines=8> */
.L_x_26773:
[----:B------:R0:W-:Y:S01]  /*2610*/  STG.E.U16 desc[UR36][R2.64], RZ ;  /* 0x000000ff02007986 */ /* 0x0001e2000c101524 */
[----:B------:R-:W-:Y:S05]  /*2620*/  BRA `(.L_x_26769) ;  /* 0x0000000400387947 */ /* 0x000fea0003800000 */
.L_x_26772:
        /* <DEDUP_REMOVED lines=8> */
.L_x_26775:
[----:B------:R0:W-:Y:S01]  /*26b0*/  STG.E desc[UR36][R2.64], RZ ;  /* 0x000000ff02007986 */ /* 0x0001e2000c101924 */
[----:B------:R-:W-:Y:S05]  /*26c0*/  BRA `(.L_x_26769) ;  /* 0x0000000400107947 */ /* 0x000fea0003800000 */
.L_x_26774:
[----:B------:R0:W-:Y:S01]  /*26d0*/  STG.E.64 desc[UR36][R2.64], RZ ;  /* 0x000000ff02007986 */ /* 0x0001e2000c101b24 */
[----:B------:R-:W-:Y:S05]  /*26e0*/  BRA `(.L_x_26769) ;  /* 0x0000000400087947 */ /* 0x000fea0003800000 */
.L_x_26764:
        /* <DEDUP_REMOVED lines=10> */
.L_x_26778:
[----:B------:R0:W-:Y:S01]  /*2790*/  STG.E.128 desc[UR36][R2.64], RZ ;  /* 0x000000ff02007986 */ /* 0x0001e2000c101d24 */
[----:B------:R-:W-:Y:S05]  /*27a0*/  BRA `(.L_x_26769) ;  /* 0x0000000000d87947 */ /* 0x000fea0003800000 */
.L_x_26777:
        /* <DEDUP_REMOVED lines=8> */
.L_x_26780:
[----:B------:R0:W-:Y:S01]  /*2830*/  STG.E.U8 desc[UR36][R2.64], RZ ;  /* 0x000000ff02007986 */ /* 0x0001e2000c101124 */
[----:B------:R-:W-:Y:S05]  /*2840*/  BRA `(.L_x_26769) ;  /* 0x0000000000b07947 */ /* 0x000fea0003800000 */
.L_x_26779:
[----:B------:R0:W-:Y:S01]  /*2850*/  STG.E.U16 desc[UR36][R2.64], RZ ;  /* 0x000000ff02007986 */ /* 0x0001e2000c101524 */
[----:B------:R-:W-:Y:S05]  /*2860*/  BRA `(.L_x_26769) ;  /* 0x0000000000a87947 */ /* 0x000fea0003800000 */
.L_x_26776:
        /* <DEDUP_REMOVED lines=10> */
.L_x_26783:
[----:B------:R0:W-:Y:S01]  /*2910*/  STG.E.U8 desc[UR36][R2.64], RZ ;  /* 0x000000ff02007986 */ /* 0x0001e2000c101124 */
[----:B------:R-:W-:Y:S05]  /*2920*/  BRA `(.L_x_26769) ;  /* 0x0000000000787947 */ /* 0x000fea0003800000 */
.L_x_26782:
[----:B------:R0:W-:Y:S01]  /*2930*/  STG.E.U8 desc[UR36][R2.64], RZ ;  /* 0x000000ff02007986 */ /* 0x0001e2000c101124 */
[----:B------:R-:W-:Y:S05]  /*2940*/  BRA `(.L_x_26769) ;  /* 0x0000000000707947 */ /* 0x000fea0003800000 */
.L_x_26781:
[----:B------:R-:W-:-:S13]  /*2950*/  ISETP.NE.AND P0, PT, R0, 0x1c, PT ;  /* 0x0000001c0000780c */ /* 0x000fda0003f05270 */
[----:B------:R-:W-:Y:S05]  /*2960*/  @!P0 BRA `(.L_x_26784) ;  /* 0x0000000000648947 */ /* 0x000fea0003800000 */
[----:B------:R-:W-:-:S13]  /*2970*/  ISETP.NE.AND P0, PT, R0, 0x1d, PT ;  /* 0x0000001d0000780c */ /* 0x000fda0003f05270 */
[----:B------:R-:W-:Y:S05]  /*2980*/  @!P0 BRA `(.L_x_26785) ;  /* 0x0000000000548947 */ /* 0x000fea0003800000 */
[----:B------:R-:W-:-:S13]  /*2990*/  ISETP.NE.AND P0, PT, R0, 0x2c, PT ;  /* 0x0000002c0000780c */ /* 0x000fda0003f05270 */
[----:B------:R-:W-:Y:S05]  /*29a0*/  @!P0 BRA `(.L_x_26786) ;  /* 0x0000000000448947 */ /* 0x000fea0003800000 */
.L_x_26768:
        /* <DEDUP_REMOVED lines=16> */
.L_x_26787:
[----:B------:R-:W-:Y:S05]  /*2ab0*/  BRA `(.L_x_26769) ;  /* 0x0000000000147947 */ /* 0x000fea0003800000 */
.L_x_26786:
[----:B------:R0:W-:Y:S01]  /*2ac0*/  STG.E.U8 desc[UR36][R2.64], RZ ;  /* 0x000000ff02007986 */ /* 0x0001e2000c101124 */
[----:B------:R-:W-:Y:S05]  /*2ad0*/  BRA `(.L_x_26769) ;  /* 0x00000000000c7947 */ /* 0x000fea0003800000 */
.L_x_26785:
[----:B------:R0:W-:Y:S01]  /*2ae0*/  STG.E.64 desc[UR36][R2.64], RZ ;  /* 0x000000ff02007986 */ /* 0x0001e2000c101b24 */
[----:B------:R-:W-:Y:S05]  /*2af0*/  BRA `(.L_x_26769) ;  /* 0x0000000000047947 */ /* 0x000fea0003800000 */
.L_x_26784:
[----:B------:R0:W-:Y:S02]  /*2b00*/  STG.E desc[UR36][R2.64], RZ ;  /* 0x000000ff02007986 */ /* 0x0001e4000c101924 */
.L_x_26769:
[----:B------:R-:W-:-:S07]  /*2b10*/  VIADD R17, R17, 0x80 ;  /* 0x0000008011117836 */ /* 0x000fce0000000000 */
.L_x_26726:
[----:B0-----:R-:W-:Y:S05]  /*2b20*/  BSYNC.RECONVERGENT B7 ;  /* 0x0000000000077941 */ /* 0x001fea0003800200 */
.L_x_26725:
        /* <DEDUP_REMOVED lines=307> */
.L_x_26790:
        /* <DEDUP_REMOVED lines=17> */
.L_x_26794:
[----:B------:R3:W5:Y:S01]  /*3f70*/  LDG.E.U8 R2, desc[UR36][R4.64] ;  /* 0x0000002404027981 */ /* 0x000762000c1e1100 */
[----:B------:R-:W-:Y:S01]  /*3f80*/  MOV R3, RZ ;  /* 0x000000ff00037202 */ /* 0x000fe20000000f00 */
[----:B------:R-:W-:Y:S06]  /*3f90*/  BRA `(.L_x_26796) ;  /* 0x0000000c00407947 */ /* 0x000fec0003800000 */
.L_x_26793:
        /* <DEDUP_REMOVED lines=8> */
.L_x_26798:
[----:B------:R-:W2:Y:S02]  /*4020*/  LDG.E R2, desc[UR36][R4.64] ;  /* 0x0000002404027981 */ /* 0x000ea4000c1e1900 */
[----:B--2---:R-:W-:Y:S01]  /*4030*/  SHF.R.S32.HI R3, RZ, 0x1f, R2 ;  /* 0x0000001fff037819 */ /* 0x004fe20000011402 */
[----:B------:R-:W-:Y:S06]  /*4040*/  BRA `(.L_x_26796) ;  /* 0x0000000c00147947 */ /* 0x000fec0003800000 */
.L_x_26797:
[----:B------:R-:W2:Y:S02]  /*4050*/  LDG.E.S16 R2, desc[UR36][R4.64] ;  /* 0x0000002404027981 */ /* 0x000ea4000c1e1700 */
[----:B--2---:R-:W-:Y:S01]  /*4060*/  SHF.R.S32.HI R3, RZ, 0x1f, R2 ;  /* 0x0000001fff037819 */ /* 0x004fe20000011402 */
[----:B------:R-:W-:Y:S06]  /*4070*/  BRA `(.L_x_26796) ;  /* 0x0000000c00087947 */ /* 0x000fec0003800000 */
.L_x_26792:
        /* <DEDUP_REMOVED lines=9> */
.L_x_26800:
[----:B------:R-:W2:Y:S02]  /*4110*/  LDG.E.U16 R4, desc[UR36][R4.64] ;  /* 0x0000002404047981 */ /* 0x000ea4000c1e1500 */
[----:B--2---:R-:W-:-:S06]  /*4120*/  HADD2.F32 R2, -RZ, R4.H0_H0 ;  /* 0x20000004ff027230 */ /* 0x004fcc0000004100 */
[----:B------:R-:W0:Y:S02]  /*4130*/  F2I.S64.TRUNC R2, R2 ;  /* 0x0000000200027311 */ /* 0x000e24000020d900 */
[----:B0-----:R-:W-:Y:S05]  /*4140*/  BRA `(.L_x_26796) ;  /* 0x0000000800d47947 */ /* 0x001fea0003800000 */
.L_x_26799:
        /* <DEDUP_REMOVED lines=9> */
.L_x_26802:
[----:B------:R-:W2:Y:S02]  /*41e0*/  LDG.E.U16 R4, desc[UR36][R4.64] ;  /* 0x0000002404047981 */ /* 0x000ea4000c1e1500 */
[----:B--2---:R-:W-:-:S06]  /*41f0*/  HADD2.F32 R2, -RZ, R4.H0_H0 ;  /* 0x20000004ff027230 */ /* 0x004fcc0000004100 */
[----:B------:R-:W0:Y:S02]  /*4200*/  F2I.S64.TRUNC R2, R2 ;  /* 0x0000000200027311 */ /* 0x000e24000020d900 */
[----:B0-----:R-:W-:Y:S05]  /*4210*/  BRA `(.L_x_26796) ;  /* 0x0000000800a07947 */ /* 0x001fea0003800000 */
.L_x_26801:
[----:B------:R-:W2:Y:S02]  /*4220*/  LDG.E.64 R2, desc[UR36][R4.64] ;  /* 0x0000002404027981 */ /* 0x000ea4000c1e1b00 */
[----:B--2---:R-:W0:Y:S02]  /*4230*/  F2I.S64.F64.TRUNC R2, R2 ;  /* 0x0000000200027311 */ /* 0x004e24000030d900 */
[----:B0-----:R-:W-:Y:S05]  /*4240*/  BRA `(.L_x_26796) ;  /* 0x0000000800947947 */ /* 0x001fea0003800000 */
.L_x_26791:
        /* <DEDUP_REMOVED lines=13> */
.L_x_26805:
[----:B------:R-:W2:Y:S02]  /*4320*/  LDG.E.64 R2, desc[UR36][R4.64] ;  /* 0x0000002404027981 */ /* 0x000ea4000c1e1b00 */
[----:B--2---:R-:W0:Y:S02]  /*4330*/  F2I.S64.F64.TRUNC R2, R2 ;  /* 0x0000000200027311 */ /* 0x004e24000030d900 */
[----:B0-----:R-:W-:Y:S05]  /*4340*/  BRA `(.L_x_26796) ;  /* 0x0000000800547947 */ /* 0x001fea0003800000 */
.L_x_26804:
        /* <DEDUP_REMOVED lines=26> */
.L_x_26807:
        /* <DEDUP_REMOVED lines=13> */
.L_x_26806:
[----:B------:R-:W2:Y:S02]  /*45c0*/  LDG.E.U16 R2, desc[UR36][R4.64] ;  /* 0x0000002404027981 */ /* 0x000ea4000c1e1500 */
[----:B--2---:R-:W-:-:S06]  /*45d0*/  IMAD.U32 R2, R2, 0x10000, RZ ;  /* 0x0001000002027824 */ /* 0x004fcc00078e00ff */
[----:B------:R-:W0:Y:S02]  /*45e0*/  F2I.S64.TRUNC R2, R2 ;  /* 0x0000000200027311 */ /* 0x000e24000020d900 */
[----:B0-----:R-:W-:Y:S05]  /*45f0*/  BRA `(.L_x_26796) ;  /* 0x0000000400a87947 */ /* 0x001fea0003800000 */
.L_x_26803:
        /* <DEDUP_REMOVED lines=11> */
.L_x_26810:
        /* <DEDUP_REMOVED lines=21> */
.L_x_26814:
[----:B------:R-:W-:Y:S05]  /*4800*/  BSYNC.RECONVERGENT B1 ;  /* 0x0000000000017941 */ /* 0x000fea0003800200 */
.L_x_26813:
[----:B------:R-:W-:Y:S01]  /*4810*/  IMAD.SHL.U32 R0, R0, 0x100000, RZ ;  /* 0x0010000000007824 */ /* 0x000fe200078e00ff */
[----:B------:R-:W-:-:S04]  /*4820*/  LEA R2, R2, 0x3b800000, 0x17 ;  /* 0x3b80000002027811 */ /* 0x000fc800078eb8ff */
[----:B------:R-:W-:-:S07]  /*4830*/  LOP3.LUT R2, R2, R0, R7, 0xfe, !PT ;  /* 0x0000000002027212 */ /* 0x000fce00078efe07 */
.L_x_26812:
[----:B------:R-:W-:Y:S05]  /*4840*/  BSYNC.RECONVERGENT B0 ;  /* 0x0000000000007941 */ /* 0x000fea0003800200 */
.L_x_26811:
[----:B------:R-:W2:Y:S02]  /*4850*/  F2I.S64.TRUNC R2, R2 ;  /* 0x0000000200027311 */ /* 0x000ea4000020d900 */
[----:B--2---:R-:W-:Y:S05]  /*4860*/  BRA `(.L_x_26796) ;  /* 0x00000004000c7947 */ /* 0x004fea0003800000 */
.L_x_26809:
        /* <DEDUP_REMOVED lines=21> */
.L_x_26818:
[----:B------:R-:W-:Y:S05]  /*49c0*/  BSYNC.RECONVERGENT B1 ;  /* 0x0000000000017941 */ /* 0x000fea0003800200 */
.L_x_26817:
[----:B------:R-:W-:Y:S02]  /*49d0*/  SHF.L.U32 R0, R0, 0x15, RZ ;  /* 0x0000001500007819 */ /* 0x000fe400000006ff */
[----:B------:R-:W-:-:S04]  /*49e0*/  LEA R2, R2, 0x37800000, 0x17 ;  /* 0x3780000002027811 */ /* 0x000fc800078eb8ff */
[----:B------:R-:W-:-:S07]  /*49f0*/  LOP3.LUT R2, R2, R0, R7, 0xfe, !PT ;  /* 0x0000000002027212 */ /* 0x000fce00078efe07 */
.L_x_26816:
[----:B------:R-:W-:Y:S05]  /*4a00*/  BSYNC.RECONVERGENT B0 ;  /* 0x0000000000007941 */ /* 0x000fea0003800200 */
.L_x_26815:
[----:B------:R-:W2:Y:S02]  /*4a10*/  F2I.S64.TRUNC R2, R2 ;  /* 0x0000000200027311 */ /* 0x000ea4000020d900 */
[----:B--2---:R-:W-:Y:S05]  /*4a20*/  BRA `(.L_x_26796) ;  /* 0x00000000009c7947 */ /* 0x004fea0003800000 */
.L_x_26808:
        /* <DEDUP_REMOVED lines=14> */
.L_x_26822:
[----:B------:R-:W-:Y:S05]  /*4b10*/  BSYNC.RECONVERGENT B0 ;  /* 0x0000000000007941 */ /* 0x000fea0003800200 */
.L_x_26821:
[----:B------:R-:W0:Y:S02]  /*4b20*/  F2I.S64.TRUNC R2, R2 ;  /* 0x0000000200027311 */ /* 0x000e24000020d900 */
[----:B0-----:R-:W-:Y:S05]  /*4b30*/  BRA `(.L_x_26796) ;  /* 0x0000000000587947 */ /* 0x001fea0003800000 */
.L_x_26795:
        /* <DEDUP_REMOVED lines=16> */
.L_x_26823:
[----:B------:R-:W-:Y:S01]  /*4c40*/  CS2R R2, SRZ ;  /* 0x0000000000027805 */ /* 0x000fe2000001ff00 */
[----:B------:R-:W-:Y:S06]  /*4c50*/  BRA `(.L_x_26796) ;  /* 0x0000000000107947 */ /* 0x000fec0003800000 */
.L_x_26820:
[----:B------:R0:W5:Y:S01]  /*4c60*/  LDG.E.64 R2, desc[UR36][R4.64] ;  /* 0x0000002404027981 */ /* 0x000162000c1e1b00 */
[----:B------:R-:W-:Y:S05]  /*4c70*/  BRA `(.L_x_26796) ;  /* 0x0000000000087947 */ /* 0x000fea0003800000 */
.L_x_26819:
[----:B------:R1:W5:Y:S01]  /*4c80*/  LDG.E R2, desc[UR36][R4.64] ;  /* 0x0000002404027981 */ /* 0x000362000c1e1900 */
[----:B------:R-:W-:-:S07]  /*4c90*/  IMAD.MOV.U32 R3, RZ, RZ, RZ ;  /* 0x000000ffff037224 */ /* 0x000fce00078e00ff */
.L_x_26796:
        /* <DEDUP_REMOVED lines=23> */
.L_x_26825:
[----:B------:R-:W-:Y:S05]  /*4e10*/  BSYNC.RECONVERGENT B6 ;  /* 0x0000000000067941 */ /* 0x000fea0003800200 */
.L_x_26824:
        /* <DEDUP_REMOVED lines=16> */
.L_x_26829:
[----:B------:R1:W-:Y:S01]  /*4f20*/  STG.E.U8 desc[UR36][R2.64], RZ ;  /* 0x000000ff02007986 */ /* 0x0003e2000c101124 */
[----:B------:R-:W-:Y:S05]  /*4f30*/  BRA `(.L_x_26831) ;  /* 0x00000004008c7947 */ /* 0x000fea0003800000 */
.L_x_26828:
        /* <DEDUP_REMOVED lines=8> */
.L_x_26833:
[----:B------:R1:W-:Y:S01]  /*4fc0*/  STG.E desc[UR36][R2.64], RZ ;  /* 0x000000ff02007986 */ /* 0x0003e2000c101924 */
[----:B------:R-:W-:Y:S05]  /*4fd0*/  BRA `(.L_x_26831) ;  /* 0x0000000400647947 */ /* 0x000fea0003800000 */
.L_x_26832:
[----:B------:R1:W-:Y:S01]  /*4fe0*/  STG.E.U16 desc[UR36][R2.64], RZ ;  /* 0x000000ff02007986 */ /* 0x0003e2000c101524 */
[----:B------:R-:W-:Y:S05]  /*4ff0*/  BRA `(.L_x_26831) ;  /* 0x00000004005c7947 */ /* 0x000fea0003800000 */
.L_x_26827:
        /* <DEDUP_REMOVED lines=8> */
.L_x_26835:
[----:B------:R1:W-:Y:S01]  /*5080*/  STG.E.U16 desc[UR36][R2.64], RZ ;  /* 0x000000ff02007986 */ /* 0x0003e2000c101524 */
[----:B------:R-:W-:Y:S05]  /*5090*/  BRA `(.L_x_26831) ;  /* 0x0000000400347947 */ /* 0x000fea0003800000 */
.L_x_26834:
        /* <DEDUP_REMOVED lines=8> */
.L_x_26837:
[----:B------:R1:W-:Y:S01]  /*5120*/  STG.E desc[UR36][R2.64], RZ ;  /* 0x000000ff02007986 */ /* 0x0003e2000c101924 */
[----:B------:R-:W-:Y:S05]  /*5130*/  BRA `(.L_x_26831) ;  /* 0x00000004000c7947 */ /* 0x000fea0003800000 */
.L_x_26836:
[----:B------:R1:W-:Y:S01]  /*5140*/  STG.E.64 desc[UR36][R2.64], RZ ;  /* 0x000000ff02007986 */ /* 0x0003e2000c101b24 */
[----:B------:R-:W-:Y:S05]  /*5150*/  BRA `(.L_x_26831) ;  /* 0x0000000400047947 */ /* 0x000fea0003800000 */
.L_x_26826:
        /* <DEDUP_REMOVED lines=10> */
.L_x_26840:
[----:B------:R1:W-:Y:S01]  /*5200*/  STG.E.128 desc[UR36][R2.64], RZ ;  /* 0x000000ff02007986 */ /* 0x0003e2000c101d24 */
[----:B------:R-:W-:Y:S05]  /*5210*/  BRA `(.L_x_26831) ;  /* 0x0000000000d47947 */ /* 0x000fea0003800000 */
.L_x_26839:
        /* <DEDUP_REMOVED lines=8> */
.L_x_26842:
[----:B------:R1:W-:Y:S01]  /*52a0*/  STG.E.U8 desc[UR36][R2.64], RZ ;  /* 0x000000ff02007986 */ /* 0x0003e2000c101124 */
[----:B------:R-:W-:Y:S05]  /*52b0*/  BRA `(.L_x_26831) ;  /* 0x0000000000ac7947 */ /* 0x000fea0003800000 */
.L_x_26841:
[----:B------:R1:W-:Y:S01]  /*52c0*/  STG.E.U16 desc[UR36][R2.64], RZ ;  /* 0x000000ff02007986 */ /* 0x0003e2000c101524 */
[----:B------:R-:W-:Y:S05]  /*52d0*/  BRA `(.L_x_26831) ;  /* 0x0000000000a47947 */ /* 0x000fea0003800000 */
.L_x_26838:
        /* <DEDUP_REMOVED lines=10> */
.L_x_26845:
[----:B------:R1:W-:Y:S01]  /*5380*/  STG.E.U8 desc[UR36][R2.64], RZ ;  /* 0x000000ff02007986 */ /* 0x0003e2000c101124 */
[----:B------:R-:W-:Y:S05]  /*5390*/  BRA `(.L_x_26831) ;  /* 0x0000000000747947 */ /* 0x000fea0003800000 */
.L_x_26844:
[----:B------:R1:W-:Y:S01]  /*53a0*/  STG.E.U8 desc[UR36][R2.64], RZ ;  /* 0x000000ff02007986 */ /* 0x0003e2000c101124 */
[----:B------:R-:W-:Y:S05]  /*53b0*/  BRA `(.L_x_26831) ;  /* 0x00000000006c7947 */ /* 0x000fea0003800000 */
.L_x_26843:
[----:B------:R-:W-:-:S13]  /*53c0*/  ISETP.NE.AND P0, PT, R0, 0x1c, PT ;  /* 0x0000001c0000780c */ /* 0x000fda0003f05270 */
[----:B------:R-:W-:Y:S05]  /*53d0*/  @!P0 BRA `(.L_x_26846) ;  /* 0x0000000000608947 */ /* 0x000fea0003800000 */
[----:B------:R-:W-:-:S13]  /*53e0*/  ISETP.NE.AND P0, PT, R0, 0x1d, PT ;  /* 0x0000001d0000780c */ /* 0x000fda0003f05270 */
[----:B------:R-:W-:Y:S05]  /*53f0*/  @!P0 BRA `(.L_x_26847) ;  /* 0x0000000000508947 */ /* 0x000fea0003800000 */
[----:B------:R-:W-:-:S13]  /*5400*/  ISETP.NE.AND P0, PT, R0, 0x2c, PT ;  /* 0x0000002c0000780c */ /* 0x000fda0003f05270 */
[----:B------:R1:W-:Y:S01]  /*5410*/  @!P0 STG.E.U8 desc[UR36][R2.64], RZ ;  /* 0x000000ff02008986 */ /* 0x0003e2000c101124 */
[----:B------:R-:W-:Y:S05]  /*5420*/  @!P0 BRA `(.L_x_26831) ;  /* 0x0000000000508947 */ /* 0x000fea0003800000 */
.L_x_26830:
        /* <DEDUP_REMOVED lines=16> */
.L_x_26848:
[----:B------:R-:W-:Y:S05]  /*5530*/  BRA `(.L_x_26831) ;  /* 0x00000000000c7947 */ /* 0x000fea0003800000 */
.L_x_26847:
[----:B------:R1:W-:Y:S01]  /*5540*/  STG.E.64 desc[UR36][R2.64], RZ ;  /* 0x000000ff02007986 */ /* 0x0003e2000c101b24 */
[----:B------:R-:W-:Y:S05]  /*5550*/  BRA `(.L_x_26831) ;  /* 0x0000000000047947 */ /* 0x000fea0003800000 */
.L_x_26846:
[----:B------:R1:W-:Y:S02]  /*5560*/  STG.E desc[UR36][R2.64], RZ ;  /* 0x000000ff02007986 */ /* 0x0003e4000c101924 */
.L_x_26831:
[----:B------:R-:W-:-:S07]  /*5570*/  VIADD R17, R17, 0x80 ;  /* 0x0000008011117836 */ /* 0x000fce0000000000 */
.L_x_26789:
[----:B------:R-:W-:Y:S05]  /*5580*/  BSYNC.RECONVERGENT B7 ;  /* 0x0000000000077941 */ /* 0x000fea0003800200 */
.L_x_26788:
        /* <DEDUP_REMOVED lines=307> */
.L_x_26851:
        /* <DEDUP_REMOVED lines=17> */
.L_x_26855:
[----:B------:R3:W5:Y:S01]  /*69d0*/  LDG.E.U8 R2, desc[UR36][R4.64] ;  /* 0x0000002404027981 */ /* 0x000762000c1e1100 */
[----:B------:R-:W-:Y:S01]  /*69e0*/  IMAD.MOV.U32 R3, RZ, RZ, RZ ;  /* 0x000000ffff037224 */ /* 0x000fe200078e00ff */
[----:B------:R-:W-:Y:S06]  /*69f0*/  BRA `(.L_x_26857) ;  /* 0x0000000c00407947 */ /* 0x000fec0003800000 */
.L_x_26854:
        /* <DEDUP_REMOVED lines=8> */
.L_x_26859:
[----:B------:R-:W2:Y:S02]  /*6a80*/  LDG.E R2, desc[UR36][R4.64] ;  /* 0x0000002404027981 */ /* 0x000ea4000c1e1900 */
[----:B--2---:R-:W-:Y:S01]  /*6a90*/  SHF.R.S32.HI R3, RZ, 0x1f, R2 ;  /* 0x0000001fff037819 */ /* 0x004fe20000011402 */
[----:B------:R-:W-:Y:S06]  /*6aa0*/  BRA `(.L_x_26857) ;  /* 0x0000000c00147947 */ /* 0x000fec0003800000 */
.L_x_26858:
[----:B------:R-:W2:Y:S02]  /*6ab0*/  LDG.E.S16 R2, desc[UR36][R4.64] ;  /* 0x0000002404027981 */ /* 0x000ea4000c1e1700 */
[----:B--2---:R-:W-:Y:S01]  /*6ac0*/  SHF.R.S32.HI R3, RZ, 0x1f, R2 ;  /* 0x0000001fff037819 */ /* 0x004fe20000011402 */
[----:B------:R-:W-:Y:S06]  /*6ad0*/  BRA `(.L_x_26857) ;  /* 0x0000000c00087947 */ /* 0x000fec0003800000 */
.L_x_26853:
        /* <DEDUP_REMOVED lines=9> */
.L_x_26861:
[----:B------:R-:W2:Y:S02]  /*6b70*/  LDG.E.U16 R4, desc[UR36][R4.64] ;  /* 0x0000002404047981 */ /* 0x000ea4000c1e1500 */
[----:B--2---:R-:W-:-:S06]  /*6b80*/  HADD2.F32 R2, -RZ, R4.H0_H0 ;  /* 0x20000004ff027230 */ /* 0x004fcc0000004100 */
[----:B------:R-:W3:Y:S02]  /*6b90*/  F2I.S64.TRUNC R2, R2 ;  /* 0x0000000200027311 */ /* 0x000ee4000020d900 */
[----:B---3--:R-:W-:Y:S05]  /*6ba0*/  BRA `(.L_x_26857) ;  /* 0x0000000800d47947 */ /* 0x008fea0003800000 */
.L_x_26860:
        /* <DEDUP_REMOVED lines=9> */
.L_x_26863:
[----:B------:R-:W2:Y:S02]  /*6c40*/  LDG.E.U16 R4, desc[UR36][R4.64] ;  /* 0x0000002404047981 */ /* 0x000ea4000c1e1500 */
[----:B--2---:R-:W-:-:S06]  /*6c50*/  HADD2.F32 R2, -RZ, R4.H0_H0 ;  /* 0x20000004ff027230 */ /* 0x004fcc0000004100 */
[----:B------:R-:W3:Y:S02]  /*6c60*/  F2I.S64.TRUNC R2, R2 ;  /* 0x0000000200027311 */ /* 0x000ee4000020d900 */
[----:B---3--:R-:W-:Y:S05]  /*6c70*/  BRA `(.L_x_26857) ;  /* 0x0000000800a07947 */ /* 0x008fea0003800000 */
.L_x_26862:
[----:B------:R-:W2:Y:S02]  /*6c80*/  LDG.E.64 R2, desc[UR36][R4.64] ;  /* 0x0000002404027981 */ /* 0x000ea4000c1e1b00 */
[----:B--2---:R-:W3:Y:S02]  /*6c90*/  F2I.S64.F64.TRUNC R2, R2 ;  /* 0x0000000200027311 */ /* 0x004ee4000030d900 */
[----:B---3--:R-:W-:Y:S05]  /*6ca0*/  BRA `(.L_x_26857) ;  /* 0x0000000800947947 */ /* 0x008fea0003800000 */
.L_x_26852:
        /* <DEDUP_REMOVED lines=13> */
.L_x_26866:
[----:B------:R-:W2:Y:S02]  /*6d80*/  LDG.E.64 R2, desc[UR36][R4.64] ;  /* 0x0000002404027981 */ /* 0x000ea4000c1e1b00 */
[----:B--2---:R-:W0:Y:S02]  /*6d90*/  F2I.S64.F64.TRUNC R2, R2 ;  /* 0x0000000200027311 */ /* 0x004e24000030d900 */
[----:B0-----:R-:W-:Y:S05]  /*6da0*/  BRA `(.L_x_26857) ;  /* 0x0000000800547947 */ /* 0x001fea0003800000 */
.L_x_26865:
        /* <DEDUP_REMOVED lines=26> */
.L_x_26868:
        /* <DEDUP_REMOVED lines=13> */
.L_x_26867:
[----:B------:R-:W2:Y:S02]  /*7020*/  LDG.E.U16 R2, desc[UR36][R4.64] ;  /* 0x0000002404027981 */ /* 0x000ea4000c1e1500 */
[----:B--2---:R-:W-:-:S06]  /*7030*/  SHF.L.U32 R2, R2, 0x10, RZ ;  /* 0x0000001002027819 */ /* 0x004fcc00000006ff */
[----:B------:R-:W0:Y:S02]  /*7040*/  F2I.S64.TRUNC R2, R2 ;  /* 0x0000000200027311 */ /* 0x000e24000020d900 */
[----:B0-----:R-:W-:Y:S05]  /*7050*/  BRA `(.L_x_26857) ;  /* 0x0000000400a87947 */ /* 0x001fea0003800000 */
.L_x_26864:
        /* <DEDUP_REMOVED lines=11> */
.L_x_26871:
        /* <DEDUP_REMOVED lines=21> */
.L_x_26875:
[----:B------:R-:W-:Y:S05]  /*7260*/  BSYNC.RECONVERGENT B1 ;  /* 0x0000000000017941 */ /* 0x000fea0003800200 */
.L_x_26874:
[----:B------:R-:W-:Y:S02]  /*7270*/  SHF.L.U32 R0, R0, 0x14, RZ ;  /* 0x0000001400007819 */ /* 0x000fe400000006ff */
[----:B------:R-:W-:-:S04]  /*7280*/  LEA R2, R2, 0x3b800000, 0x17 ;  /* 0x3b80000002027811 */ /* 0x000fc800078eb8ff */
[----:B------:R-:W-:-:S07]  /*7290*/  LOP3.LUT R2, R2, R0, R7, 0xfe, !PT ;  /* 0x0000000002027212 */ /* 0x000fce00078efe07 */
.L_x_26873:
[----:B------:R-:W-:Y:S05]  /*72a0*/  BSYNC.RECONVERGENT B0 ;  /* 0x0000000000007941 */ /* 0x000fea0003800200 */
.L_x_26872:
[----:B------:R-:W0:Y:S02]  /*72b0*/  F2I.S64.TRUNC R2, R2 ;  /* 0x0000000200027311 */ /* 0x000e24000020d900 */
[----:B0-----:R-:W-:Y:S05]  /*72c0*/  BRA `(.L_x_26857) ;  /* 0x00000004000c7947 */ /* 0x001fea0003800000 */
.L_x_26870:
        /* <DEDUP_REMOVED lines=21> */
.L_x_26879:
[----:B------:R-:W-:Y:S05]  /*7420*/  BSYNC.RECONVERGENT B1 ;  /* 0x0000000000017941 */ /* 0x000fea0003800200 */
.L_x_26878:
[----:B------:R-:W-:Y:S01]  /*7430*/  IMAD.SHL.U32 R0, R0, 0x200000, RZ ;  /* 0x0020000000007824 */ /* 0x000fe200078e00ff */
[----:B------:R-:W-:-:S04]  /*7440*/  LEA R2, R2, 0x37800000, 0x17 ;  /* 0x3780000002027811 */ /* 0x000fc800078eb8ff */
[----:B------:R-:W-:-:S07]  /*7450*/  LOP3.LUT R2, R2, R0, R7, 0xfe, !PT ;  /* 0x0000000002027212 */ /* 0x000fce00078efe07 */
.L_x_26877:
[----:B------:R-:W-:Y:S05]  /*7460*/  BSYNC.RECONVERGENT B0 ;  /* 0x0000000000007941 */ /* 0x000fea0003800200 */
.L_x_26876:
[----:B------:R-:W1:Y:S02]  /*7470*/  F2I.S64.TRUNC R2, R2 ;  /* 0x0000000200027311 */ /* 0x000e64000020d900 */
[----:B-1----:R-:W-:Y:S05]  /*7480*/  BRA `(.L_x_26857) ;  /* 0x00000000009c7947 */ /* 0x002fea0003800000 */
.L_x_26869:
        /* <DEDUP_REMOVED lines=14> */
.L_x_26883:
[----:B------:R-:W-:Y:S05]  /*7570*/  BSYNC.RECONVERGENT B0 ;  /* 0x0000000000007941 */ /* 0x000fea0003800200 */
.L_x_26882:
[----:B------:R-:W2:Y:S02]  /*7580*/  F2I.S64.TRUNC R2, R2 ;  /* 0x0000000200027311 */ /* 0x000ea4000020d900 */
[----:B--2---:R-:W-:Y:S05]  /*7590*/  BRA `(.L_x_26857) ;  /* 0x0000000000587947 */ /* 0x004fea0003800000 */
.L_x_26856:
        /* <DEDUP_REMOVED lines=16> */
.L_x_26884:
[----:B------:R-:W-:Y:S01]  /*76a0*/  CS2R R2, SRZ ;  /* 0x0000000000027805 */ /* 0x000fe2000001ff00 */
[----:B------:R-:W-:Y:S06]  /*76b0*/  BRA `(.L_x_26857) ;  /* 0x0000000000107947 */ /* 0x000fec0003800000 */
.L_x_26881:
[----:B------:R2:W5:Y:S01]  /*76c0*/  LDG.E.64 R2, desc[UR36][R4.64] ;  /* 0x0000002404027981 */ /* 0x000562000c1e1b00 */
[----:B------:R-:W-:Y:S05]  /*76d0*/  BRA `(.L_x_26857) ;  /* 0x0000000000087947 */ /* 0x000fea0003800000 */
.L_x_26880:
[----:B------:R1:W5:Y:S01]  /*76e0*/  LDG.E R2, desc[UR36][R4.64] ;  /* 0x0000002404027981 */ /* 0x000362000c1e1900 */
[----:B------:R-:W-:-:S07]  /*76f0*/  MOV R3, RZ ;  /* 0x000000ff00037202 */ /* 0x000fce0000000f00 */
.L_x_26857:
        /* <DEDUP_REMOVED lines=23> */
.L_x_26886:
[----:B------:R-:W-:Y:S05]  /*7870*/  BSYNC.RECONVERGENT B6 ;  /* 0x0000000000067941 */ /* 0x000fea0003800200 */
.L_x_26885:
        /* <DEDUP_REMOVED lines=16> */
.L_x_26890:
[----:B------:R0:W-:Y:S01]  /*7980*/  STG.E.U8 desc[UR36][R2.64], RZ ;  /* 0x000000ff02007986 */ /* 0x0001e2000c101124 */
[----:B------:R-:W-:Y:S05]  /*7990*/  BRA `(.L_x_26892) ;  /* 0x00000004008c7947 */ /* 0x000fea0003800000 */
.L_x_26889:
        /* <DEDUP_REMOVED lines=8> */
.L_x_26894:
[----:B------:R0:W-:Y:S01]  /*7a20*/  STG.E desc[UR36][R2.64], RZ ;  /* 0x000000ff02007986 */ /* 0x0001e2000c101924 */
[----:B------:R-:W-:Y:S05]  /*7a30*/  BRA `(.L_x_26892) ;  /* 0x0000000400647947 */ /* 0x000fea0003800000 */
.L_x_26893:
[----:B------:R0:W-:Y:S01]  /*7a40*/  STG.E.U16 desc[UR36][R2.64], RZ ;  /* 0x000000ff02007986 */ /* 0x0001e2000c101524 */
[----:B------:R-:W-:Y:S05]  /*7a50*/  BRA `(.L_x_26892) ;  /* 0x00000004005c7947 */ /* 0x000fea0003800000 */
.L_x_26888:
        /* <DEDUP_REMOVED lines=8> */
.L_x_26896:
[----:B------:R0:W-:Y:S01]  /*7ae0*/  STG.E.U16 desc[UR36][R2.64], RZ ;  /* 0x000000ff02007986 */ /* 0x0001e2000c101524 */
[----:B------:R-:W-:Y:S05]  /*7af0*/  BRA `(.L_x_26892) ;  /* 0x0000000400347947 */ /* 0x000fea0003800000 */
.L_x_26895:
        /* <DEDUP_REMOVED lines=8> */
.L_x_26898:
[----:B------:R0:W-:Y:S01]  /*7b80*/  STG.E desc[UR36][R2.64], RZ ;  /* 0x000000ff02007986 */ /* 0x0001e2000c101924 */
[----:B------:R-:W-:Y:S05]  /*7b90*/  BRA `(.L_x_26892) ;  /* 0x00000004000c7947 */ /* 0x000fea0003800000 */
.L_x_26897:
[----:B------:R0:W-:Y:S01]  /*7ba0*/  STG.E.64 desc[UR36][R2.64], RZ ;  /* 0x000000ff02007986 */ /* 0x0001e2000c101b24 */
[----:B------:R-:W-:Y:S05]  /*7bb0*/  BRA `(.L_x_26892) ;  /* 0x0000000400047947 */ /* 0x000fea0003800000 */
.L_x_26887:
        /* <DEDUP_REMOVED lines=10> */
.L_x_26901:
[----:B------:R0:W-:Y:S01]  /*7c60*/  STG.E.128 desc[UR36][R2.64], RZ ;  /* 0x000000ff02007986 */ /* 0x0001e2000c101d24 */
[----:B------:R-:W-:Y:S05]  /*7c70*/  BRA `(.L_x_26892) ;  /* 0x0000000000d47947 */ /* 0x000fea0003800000 */
.L_x_26900:
        /* <DEDUP_REMOVED lines=8> */
.L_x_26903:
[----:B------:R0:W-:Y:S01]  /*7d00*/  STG.E.U8 desc[UR36][R2.64], RZ ;  /* 0x000000ff02007986 */ /* 0x0001e2000c101124 */
[----:B------:R-:W-:Y:S05]  /*7d10*/  BRA `(.L_x_26892) ;  /* 0x0000000000ac7947 */ /* 0x000fea0003800000 */
.L_x_26902:
[----:B------:R0:W-:Y:S01]  /*7d20*/  STG.E.U16 desc[UR36][R2.64], RZ ;  /* 0x000000ff02007986 */ /* 0x0001e2000c101524 */
[----:B------:R-:W-:Y:S05]  /*7d30*/  BRA `(.L_x_26892) ;  /* 0x0000000000a47947 */ /* 0x000fea0003800000 */
.L_x_26899:
        /* <DEDUP_REMOVED lines=10> */
.L_x_26906:
[----:B------:R0:W-:Y:S01]  /*7de0*/  STG.E.U8 desc[UR36][R2.64], RZ ;  /* 0x000000ff02007986 */ /* 0x0001e2000c101124 */
[----:B------:R-:W-:Y:S05]  /*7df0*/  BRA `(.L_x_26892) ;  /* 0x0000000000747947 */ /* 0x000fea0003800000 */
.L_x_26905:
[----:B------:R0:W-:Y:S01]  /*7e00*/  STG.E.U8 desc[UR36][R2.64], RZ ;  /* 0x000000ff02007986 */ /* 0x0001e2000c101124 */
[----:B------:R-:W-:Y:S05]  /*7e10*/  BRA `(.L_x_26892) ;  /* 0x00000000006c7947 */ /* 0x000fea0003800000 */
.L_x_26904:
[----:B------:R-:W-:-:S13]  /*7e20*/  ISETP.NE.AND P0, PT, R0, 0x1c, PT ;  /* 0x0000001c0000780c */ /* 0x000fda0003f05270 */
[----:B------:R-:W-:Y:S05]  /*7e30*/  @!P0 BRA `(.L_x_26907) ;  /* 0x0000000000608947 */ /* 0x000fea0003800000 */
[----:B------:R-:W-:-:S13]  /*7e40*/  ISETP.NE.AND P0, PT, R0, 0x1d, PT ;  /* 0x0000001d0000780c */ /* 0x000fda0003f05270 */
[----:B------:R-:W-:Y:S05]  /*7e50*/  @!P0 BRA `(.L_x_26908) ;  /* 0x0000000000508947 */ /* 0x000fea0003800000 */
[----:B------:R-:W-:-:S13]  /*7e60*/  ISETP.NE.AND P0, PT, R0, 0x2c, PT ;  /* 0x0000002c0000780c */ /* 0x000fda0003f05270 */
[----:B------:R0:W-:Y:S01]  /*7e70*/  @!P0 STG.E.U8 desc[UR36][R2.64], RZ ;  /* 0x000000ff02008986 */ /* 0x0001e2000c101124 */
[----:B------:R-:W-:Y:S05]  /*7e80*/  @!P0 BRA `(.L_x_26892) ;  /* 0x0000000000508947 */ /* 0x000fea0003800000 */
.L_x_26891:
        /* <DEDUP_REMOVED lines=16> */
.L_x_26909:
[----:B------:R-:W-:Y:S05]  /*7f90*/  BRA `(.L_x_26892) ;  /* 0x00000000000c7947 */ /* 0x000fea0003800000 */
.L_x_26908:
[----:B------:R0:W-:Y:S01]  /*7fa0*/  STG.E.64 desc[UR36][R2.64], RZ ;  /* 0x000000ff02007986 */ /* 0x0001e2000c101b24 */
[----:B------:R-:W-:Y:S05]  /*7fb0*/  BRA `(.L_x_26892) ;  /* 0x0000000000047947 */ /* 0x000fea0003800000 */
.L_x_26907:
[----:B------:R0:W-:Y:S02]  /*7fc0*/  STG.E desc[UR36][R2.64], RZ ;  /* 0x000000ff02007986 */ /* 0x0001e4000c101924 */
.L_x_26892:
[----:B------:R-:W-:-:S07]  /*7fd0*/  IADD3 R17, PT, PT, R17, 0x80, RZ ;  /* 0x0000008011117810 */ /* 0x000fce0007ffe0ff */
.L_x_26850:
[----:B------:R-:W-:Y:S05]  /*7fe0*/  BSYNC.RECONVERGENT B7 ;  /* 0x0000000000077941 */ /* 0x000fea0003800200 */
.L_x_26849:
        /* <DEDUP_REMOVED lines=306> */
.L_x_26910:
        /* <DEDUP_REMOVED lines=19> */
.L_x_26914:
[----:B------:R4:W5:Y:S01]  /*9440*/  LDG.E.U8 R2, desc[UR36][R4.64] ;  /* 0x0000002404027981 */ /* 0x000962000c1e1100 */
[----:B------:R-:W-:Y:S01]  /*9450*/  IMAD.MOV.U32 R3, RZ, RZ, RZ ;  /* 0x000000ffff037224 */ /* 0x000fe200078e00ff */
[----:B------:R-:W-:Y:S06]  /*9460*/  BRA `(.L_x_26916) ;  /* 0x0000000c00407947 */ /* 0x000fec0003800000 */
.L_x_26913:
        /* <DEDUP_REMOVED lines=8> */
.L_x_26918:
[----:B------:R-:W2:Y:S02]  /*94f0*/  LDG.E R2, desc[UR36][R4.64] ;  /* 0x0000002404027981 */ /* 0x000ea4000c1e1900 */
[----:B--2---:R-:W-:Y:S01]  /*9500*/  SHF.R.S32.HI R3, RZ, 0x1f, R2 ;  /* 0x0000001fff037819 */ /* 0x004fe20000011402 */
[----:B------:R-:W-:Y:S06]  /*9510*/  BRA `(.L_x_26916) ;  /* 0x0000000c00147947 */ /* 0x000fec0003800000 */
.L_x_26917:
[----:B------:R-:W2:Y:S02]  /*9520*/  LDG.E.S16 R2, desc[UR36][R4.64] ;  /* 0x0000002404027981 */ /* 0x000ea4000c1e1700 */
[----:B--2---:R-:W-:Y:S01]  /*9530*/  SHF.R.S32.HI R3, RZ, 0x1f, R2 ;  /* 0x0000001fff037819 */ /* 0x004fe20000011402 */
[----:B------:R-:W-:Y:S06]  /*9540*/  BRA `(.L_x_26916) ;  /* 0x0000000c00087947 */ /* 0x000fec0003800000 */
.L_x_26912:
        /* <DEDUP_REMOVED lines=9> */
.L_x_26920:
[----:B------:R-:W2:Y:S02]  /*95e0*/  LDG.E.U16 R4, desc[UR36][R4.64] ;  /* 0x0000002404047981 */ /* 0x000ea4000c1e1500 */
[----:B--2---:R-:W-:-:S06]  /*95f0*/  HADD2.F32 R2, -RZ, R4.H0_H0 ;  /* 0x20000004ff027230 */ /* 0x004fcc0000004100 */
[----:B------:R-:W0:Y:S02]  /*9600*/  F2I.S64.TRUNC R2, R2 ;  /* 0x0000000200027311 */ /* 0x000e24000020d900 */
[----:B0-----:R-:W-:Y:S05]  /*9610*/  BRA `(.L_x_26916) ;  /* 0x0000000800d47947 */ /* 0x001fea0003800000 */
.L_x_26919:
        /* <DEDUP_REMOVED lines=9> */
.L_x_26922:
[----:B------:R-:W2:Y:S02]  /*96b0*/  LDG.E.U16 R4, desc[UR36][R4.64] ;  /* 0x0000002404047981 */ /* 0x000ea4000c1e1500 */
[----:B--2---:R-:W-:-:S06]  /*96c0*/  HADD2.F32 R2, -RZ, R4.H0_H0 ;  /* 0x20000004ff027230 */ /* 0x004fcc0000004100 */
[----:B------:R-:W0:Y:S02]  /*96d0*/  F2I.S64.TRUNC R2, R2 ;  /* 0x0000000200027311 */ /* 0x000e24000020d900 */
[----:B0-----:R-:W-:Y:S05]  /*96e0*/  BRA `(.L_x_26916) ;  /* 0x0000000800a07947 */ /* 0x001fea0003800000 */
.L_x_26921:
[----:B------:R-:W2:Y:S02]  /*96f0*/  LDG.E.64 R2, desc[UR36][R4.64] ;  /* 0x0000002404027981 */ /* 0x000ea4000c1e1b00 */
[----:B--2---:R-:W0:Y:S02]  /*9700*/  F2I.S64.F64.TRUNC R2, R2 ;  /* 0x0000000200027311 */ /* 0x004e24000030d900 */
[----:B0-----:R-:W-:Y:S05]  /*9710*/  BRA `(.L_x_26916) ;  /* 0x0000000800947947 */ /* 0x001fea0003800000 */
.L_x_26911:
        /* <DEDUP_REMOVED lines=13> */
.L_x_26925:
[----:B------:R-:W2:Y:S02]  /*97f0*/  LDG.E.64 R2, desc[UR36][R4.64] ;  /* 0x0000002404027981 */ /* 0x000ea4000c1e1b00 */
[----:B--2---:R-:W3:Y:S02]  /*9800*/  F2I.S64.F64.TRUNC R2, R2 ;  /* 0x0000000200027311 */ /* 0x004ee4000030d900 */
[----:B---3--:R-:W-:Y:S05]  /*9810*/  BRA `(.L_x_26916) ;  /* 0x0000000800547947 */ /* 0x008fea0003800000 */
.L_x_26924:
        /* <DEDUP_REMOVED lines=26> */
.L_x_26927:
        /* <DEDUP_REMOVED lines=13> */
.L_x_26926:
[----:B------:R-:W2:Y:S02]  /*9a90*/  LDG.E.U16 R2, desc[UR36][R4.64] ;  /* 0x0000002404027981 */ /* 0x000ea4000c1e1500 */
[----:B--2---:R-:W-:-:S06]  /*9aa0*/  SHF.L.U32 R2, R2, 0x10, RZ ;  /* 0x0000001002027819 */ /* 0x004fcc00000006ff */
[----:B------:R-:W3:Y:S02]  /*9ab0*/  F2I.S64.TRUNC R2, R2 ;  /* 0x0000000200027311 */ /* 0x000ee4000020d900 */
[----:B---3--:R-:W-:Y:S05]  /*9ac0*/  BRA `(.L_x_26916) ;  /* 0x0000000400a87947 */ /* 0x008fea0003800000 */
.L_x_26923:
        /* <DEDUP_REMOVED lines=11> */
.L_x_26930:
        /* <DEDUP_REMOVED lines=21> */
.L_x_26934:
[----:B------:R-:W-:Y:S05]  /*9cd0*/  BSYNC.RECONVERGENT B1 ;  /* 0x0000000000017941 */ /* 0x000fea0003800200 */
.L_x_26933:
[----:B------:R-:W-:Y:S02]  /*9ce0*/  SHF.L.U32 R0, R0, 0x14, RZ ;  /* 0x0000001400007819 */ /* 0x000fe400000006ff */
[----:B------:R-:W-:-:S04]  /*9cf0*/  LEA R2, R2, 0x3b800000, 0x17 ;  /* 0x3b80000002027811 */ /* 0x000fc800078eb8ff */
[----:B------:R-:W-:-:S07]  /*9d00*/  LOP3.LUT R2, R2, R0, R7, 0xfe, !PT ;  /* 0x0000000002027212 */ /* 0x000fce00078efe07 */
.L_x_26932:
[----:B------:R-:W-:Y:S05]  /*9d10*/  BSYNC.RECONVERGENT B0 ;  /* 0x0000000000007941 */ /* 0x000fea0003800200 */
.L_x_26931:
[----:B------:R-:W1:Y:S02]  /*9d20*/  F2I.S64.TRUNC R2, R2 ;  /* 0x0000000200027311 */ /* 0x000e64000020d900 */
[----:B-1----:R-:W-:Y:S05]  /*9d30*/  BRA `(.L_x_26916) ;  /* 0x00000004000c7947 */ /* 0x002fea0003800000 */
.L_x_26929:
        /* <DEDUP_REMOVED lines=21> */
.L_x_26938:
[----:B------:R-:W-:Y:S05]  /*9e90*/  BSYNC.RECONVERGENT B1 ;  /* 0x0000000000017941 */ /* 0x000fea0003800200 */
.L_x_26937:
[----:B------:R-:W-:Y:S01]  /*9ea0*/  IMAD.SHL.U32 R0, R0, 0x200000, RZ ;  /* 0x0020000000007824 */ /* 0x000fe200078e00ff */
[----:B------:R-:W-:-:S04]  /*9eb0*/  LEA R2, R2, 0x37800000, 0x17 ;  /* 0x3780000002027811 */ /* 0x000fc800078eb8ff */
[----:B------:R-:W-:-:S07]  /*9ec0*/  LOP3.LUT R2, R2, R0, R7, 0xfe, !PT ;  /* 0x0000000002027212 */ /* 0x000fce00078efe07 */
.L_x_26936:
[----:B------:R-:W-:Y:S05]  /*9ed0*/  BSYNC.RECONVERGENT B0 ;  /* 0x0000000000007941 */ /* 0x000fea0003800200 */
.L_x_26935:
[----:B------:R-:W0:Y:S02]  /*9ee0*/  F2I.S64.TRUNC R2, R2 ;  /* 0x0000000200027311 */ /* 0x000e24000020d900 */
[----:B0-----:R-:W-:Y:S05]  /*9ef0*/  BRA `(.L_x_26916) ;  /* 0x00000000009c7947 */ /* 0x001fea0003800000 */
.L_x_26928:
        /* <DEDUP_REMOVED lines=14> */
.L_x_26942:
[----:B------:R-:W-:Y:S05]  /*9fe0*/  BSYNC.RECONVERGENT B0 ;  /* 0x0000000000007941 */ /* 0x000fea0003800200 */
.L_x_26941:
[----:B------:R-:W3:Y:S02]  /*9ff0*/  F2I.S64.TRUNC R2, R2 ;  /* 0x0000000200027311 */ /* 0x000ee4000020d900 */
[----:B---3--:R-:W-:Y:S05]  /*a000*/  BRA `(.L_x_26916) ;  /* 0x0000000000587947 */ /* 0x008fea0003800000 */
.L_x_26915:
        /* <DEDUP_REMOVED lines=16> */
.L_x_26943:
[----:B------:R-:W-:Y:S01]  /*a110*/  CS2R R2, SRZ ;  /* 0x0000000000027805 */ /* 0x000fe2000001ff00 */
[----:B------:R-:W-:Y:S06]  /*a120*/  BRA `(.L_x_26916) ;  /* 0x0000000000107947 */ /* 0x000fec0003800000 */
.L_x_26940:
[----:B------:R2:W5:Y:S01]  /*a130*/  LDG.E.64 R2, desc[UR36][R4.64] ;  /* 0x0000002404027981 */ /* 0x000562000c1e1b00 */
[----:B------:R-:W-:Y:S05]  /*a140*/  BRA `(.L_x_26916) ;  /* 0x0000000000087947 */ /* 0x000fea0003800000 */
.L_x_26939:
[----:B------:R1:W5:Y:S01]  /*a150*/  LDG.E R2, desc[UR36][R4.64] ;  /* 0x0000002404027981 */ /* 0x000362000c1e1900 */
[----:B------:R-:W-:-:S07]  /*a160*/  MOV R3, RZ ;  /* 0x000000ff00037202 */ /* 0x000fce0000000f00 */
.L_x_26916:
        /* <DEDUP_REMOVED lines=23> */
.L_x_26945:
[----:B------:R-:W-:Y:S05]  /*a2e0*/  BSYNC.RECONVERGENT B6 ;  /* 0x0000000000067941 */ /* 0x000fea0003800200 */
.L_x_26944:
        /* <DEDUP_REMOVED lines=13> */
.L_x_26949:
[----:B------:R-:W-:Y:S01]  /*a3c0*/  STG.E.U8 desc[UR36][R16.64], RZ ;  /* 0x000000ff10007986 */ /* 0x000fe2000c101124 */
[----:B------:R-:W-:Y:S05]  /*a3d0*/  EXIT ;  /* 0x000000000000794d */ /* 0x000fea0003800000 */
.L_x_26948:
        /* <DEDUP_REMOVED lines=8> */
.L_x_26952:
[----:B------:R-:W-:Y:S01]  /*a460*/  STG.E desc[UR36][R16.64], RZ ;  /* 0x000000ff10007986 */ /* 0x000fe2000c101924 */
[----:B------:R-:W-:Y:S05]  /*a470*/  EXIT ;  /* 0x000000000000794d */ /* 0x000fea0003800000 */
.L_x_26951:
[----:B------:R-:W-:Y:S01]  /*a480*/  STG.E.U16 desc[UR36][R16.64], RZ ;  /* 0x000000ff10007986 */ /* 0x000fe2000c101524 */
[----:B------:R-:W-:Y:S05]  /*a490*/  EXIT ;  /* 0x000000000000794d */ /* 0x000fea0003800000 */
.L_x_26947:
        /* <DEDUP_REMOVED lines=8> */
.L_x_26954:
[----:B------:R-:W-:Y:S01]  /*a520*/  STG.E.U16 desc[UR36][R16.64], RZ ;  /* 0x000000ff10007986 */ /* 0x000fe2000c101524 */
[----:B------:R-:W-:Y:S05]  /*a530*/  EXIT ;  /* 0x000000000000794d */ /* 0x000fea0003800000 */
.L_x_26953:
        /* <DEDUP_REMOVED lines=8> */
.L_x_26956:
[----:B------:R-:W-:Y:S01]  /*a5c0*/  STG.E desc[UR36][R16.64], RZ ;  /* 0x000000ff10007986 */ /* 0x000fe2000c101924 */
[----:B------:R-:W-:Y:S05]  /*a5d0*/  EXIT ;  /* 0x000000000000794d */ /* 0x000fea0003800000 */
.L_x_26955:
[----:B------:R-:W-:Y:S01]  /*a5e0*/  STG.E.64 desc[UR36][R16.64], RZ ;  /* 0x000000ff10007986 */ /* 0x000fe2000c101b24 */
[----:B------:R-:W-:Y:S05]  /*a5f0*/  EXIT ;  /* 0x000000000000794d */ /* 0x000fea0003800000 */
.L_x_26946:
        /* <DEDUP_REMOVED lines=10> */
.L_x_26959:
[----:B------:R-:W-:Y:S01]  /*a6a0*/  STG.E.128 desc[UR36][R16.64], RZ ;  /* 0x000000ff10007986 */ /* 0x000fe2000c101d24 */
[----:B------:R-:W-:Y:S05]  /*a6b0*/  EXIT ;  /* 0x000000000000794d */ /* 0x000fea0003800000 */
.L_x_26958:
        /* <DEDUP_REMOVED lines=8> */
.L_x_26961:
[----:B------:R-:W-:Y:S01]  /*a740*/  STG.E.U8 desc[UR36][R16.64], RZ ;  /* 0x000000ff10007986 */ /* 0x000fe2000c101124 */
[----:B------:R-:W-:Y:S05]  /*a750*/  EXIT ;  /* 0x000000000000794d */ /* 0x000fea0003800000 */
.L_x_26960:
[----:B------:R-:W-:Y:S01]  /*a760*/  STG.E.U16 desc[UR36][R16.64], RZ ;  /* 0x000000ff10007986 */ /* 0x000fe2000c101524 */
[----:B------:R-:W-:Y:S05]  /*a770*/  EXIT ;  /* 0x000000000000794d */ /* 0x000fea0003800000 */
.L_x_26957:
        /* <DEDUP_REMOVED lines=10> */
.L_x_26964:
[----:B------:R-:W-:Y:S01]  /*a820*/  STG.E.U8 desc[UR36][R16.64], RZ ;  /* 0x000000ff10007986 */ /* 0x000fe2000c101124 */
[----:B------:R-:W-:Y:S05]  /*a830*/  EXIT ;  /* 0x000000000000794d */ /* 0x000fea0003800000 */
.L_x_26963:
[----:B------:R-:W-:Y:S01]  /*a840*/  STG.E.U8 desc[UR36][R16.64], RZ ;  /* 0x000000ff10007986 */ /* 0x000fe2000c101124 */
[----:B------:R-:W-:Y:S05]  /*a850*/  EXIT ;  /* 0x000000000000794d */ /* 0x000fea0003800000 */
.L_x_26962:
[----:B------:R-:W-:-:S13]  /*a860*/  ISETP.NE.AND P0, PT, R0, 0x1c, PT ;  /* 0x0000001c0000780c */ /* 0x000fda0003f05270 */
[----:B------:R-:W-:Y:S05]  /*a870*/  @!P0 BRA `(.L_x_26965) ;  /* 0x0000000000608947 */ /* 0x000fea0003800000 */
[----:B------:R-:W-:-:S13]  /*a880*/  ISETP.NE.AND P0, PT, R0, 0x1d, PT ;  /* 0x0000001d0000780c */ /* 0x000fda0003f05270 */
[----:B------:R-:W-:Y:S05]  /*a890*/  @!P0 BRA `(.L_x_26966) ;  /* 0x0000000000508947 */ /* 0x000fea0003800000 */
[----:B------:R-:W-:-:S13]  /*a8a0*/  ISETP.NE.AND P0, PT, R0, 0x2c, PT ;  /* 0x0000002c0000780c */ /* 0x000fda0003f05270 */
[----:B------:R0:W-:Y:S01]  /*a8b0*/  @!P0 STG.E.U8 desc[UR36][R16.64], RZ ;  /* 0x000000ff10008986 */ /* 0x0001e2000c101124 */
[----:B------:R-:W-:Y:S05]  /*a8c0*/  @!P0 EXIT ;  /* 0x000000000000894d */ /* 0x000fea0003800000 */
.L_x_26950:
        /* <DEDUP_REMOVED lines=16> */
.L_x_26967:
[----:B------:R-:W-:Y:S05]  /*a9d0*/  EXIT ;  /* 0x000000000000794d */ /* 0x000fea0003800000 */
.L_x_26966:
[----:B------:R-:W-:Y:S01]  /*a9e0*/  STG.E.64 desc[UR36][R16.64], RZ ;  /* 0x000000ff10007986 */ /* 0x000fe2000c101b24 */
[----:B------:R-:W-:Y:S05]  /*a9f0*/  EXIT ;  /* 0x000000000000794d */ /* 0x000fea0003800000 */
.L_x_26965:
[----:B------:R-:W-:Y:S01]  /*aa00*/  STG.E desc[UR36][R16.64], RZ ;  /* 0x000000ff10007986 */ /* 0x000fe2000c101924 */
[----:B------:R-:W-:Y:S05]  /*aa10*/  EXIT ;  /* 0x000000000000794d */ /* 0x000fea0003800000 */
.L_x_26968:
        /* <DEDUP_REMOVED lines=14> */
.L_x_34778:


//--------------------- .text._ZN2at6native27unrolled_elementwise_kernelIZZZNS0_67_GLOBAL__N__bb565c37_34_ValidateCompressedIndicesKernel_cu_33a4b88b42_validate_compressed_sparse_indices_kernelILNS2_8CDimNameE0ENS2_18CUDAKernelLauncherENS2_14EmptyVecKernelENS2_8DummyVecELm0EEEvRKNS_6TensorESA_lllENKUlvE0_clEvENKUlvE0_clEvEUllE_St5arrayIPcLm2EELi4E23TrivialOffsetCalculatorILi1EjESI_NS0_6memory12LoadWithCastILi1EEENSJ_13StoreWithCastILi1EEEEEviT_T0_T2_T3_T4_T5_ --------------------------
	.section	.text._ZN2at6native27unrolled_elementwise_kernelIZZZNS0_67_GLOBAL__N__bb565c37_34_ValidateCompressedIndicesKernel_cu_33a4b88b42_validate_compressed_sparse_indices_kernelILNS2_8CDimNameE0ENS2_18CUDAKernelLauncherENS2_14EmptyVecKernelENS2_8DummyVecELm0EEEvRKNS_6TensorESA_lllENKUlvE0_clEvENKUlvE0_clEvEUllE_St5arrayIPcLm2EELi4E23TrivialOffsetCalculatorILi1EjESI_NS0_6memory12LoadWithCastILi1EEENSJ_13StoreWithCastILi1EEEEEviT_T0_T2_T3_T4_T5_,"ax",@progbits
	.align	128
        .global         _ZN2at6native27unrolled_elementwise_kernelIZZZNS0_67_GLOBAL__N__bb565c37_34_ValidateCompressedIndicesKernel_cu_33a4b88b42_validate_compressed_sparse_indices_kernelILNS2_8CDimNameE0ENS2_18CUDAKernelLauncherENS2_14EmptyVecKernelENS2_8DummyVecELm0EEEvRKNS_6TensorESA_lllENKUlvE0_clEvENKUlvE0_clEvEUllE_St5arrayIPcLm2EELi4E23TrivialOffsetCalculatorILi1EjESI_NS0_6memory12LoadWithCastILi1EEENSJ_13StoreWithCastILi1EEEEEviT_T0_T2_T3_T4_T5_
        .type           _ZN2at6native27unrolled_elementwise_kernelIZZZNS0_67_GLOBAL__N__bb565c37_34_ValidateCompressedIndicesKernel_cu_33a4b88b42_validate_compressed_sparse_indices_kernelILNS2_8CDimNameE0ENS2_18CUDAKernelLauncherENS2_14EmptyVecKernelENS2_8DummyVecELm0EEEvRKNS_6TensorESA_lllENKUlvE0_clEvENKUlvE0_clEvEUllE_St5arrayIPcLm2EELi4E23TrivialOffsetCalculatorILi1EjESI_NS0_6memory12LoadWithCastILi1EEENSJ_13StoreWithCastILi1EEEEEviT_T0_T2_T3_T4_T5_,@function
        .size           _ZN2at6native27unrolled_elementwise_kernelIZZZNS0_67_GLOBAL__N__bb565c37_34_ValidateCompressedIndicesKernel_cu_33a4b88b42_validate_compressed_sparse_indices_kernelILNS2_8CDimNameE0ENS2_18CUDAKernelLauncherENS2_14EmptyVecKernelENS2_8DummyVecELm0EEEvRKNS_6TensorESA_lllENKUlvE0_clEvENKUlvE0_clEvEUllE_St5arrayIPcLm2EELi4E23TrivialOffsetCalculatorILi1EjESI_NS0_6memory12LoadWithCastILi1EEENSJ_13StoreWithCastILi1EEEEEviT_T0_T2_T3_T4_T5_,(.L_x_34779 - _ZN2at6native27unrolled_elementwise_kernelIZZZNS0_67_GLOBAL__N__bb565c37_34_ValidateCompressedIndicesKernel_cu_33a4b88b42_validate_compressed_sparse_indices_kernelILNS2_8CDimNameE0ENS2_18CUDAKernelLauncherENS2_14EmptyVecKernelENS2_8DummyVecELm0EEEvRKNS_6TensorESA_lllENKUlvE0_clEvENKUlvE0_clEvEUllE_St5arrayIPcLm2EELi4E23TrivialOffsetCalculatorILi1EjESI_NS0_6memory12LoadWithCastILi1EEENSJ_13StoreWithCastILi1EEEEEviT_T0_T2_T3_T4_T5_)
        .other          _ZN2at6native27unrolled_elementwise_kernelIZZZNS0_67_GLOBAL__N__bb565c37_34_ValidateCompressedIndicesKernel_cu_33a4b88b42_validate_compressed_sparse_indices_kernelILNS2_8CDimNameE0ENS2_18CUDAKernelLauncherENS2_14EmptyVecKernelENS2_8DummyVecELm0EEEvRKNS_6TensorESA_lllENKUlvE0_clEvENKUlvE0_clEvEUllE_St5arrayIPcLm2EELi4E23TrivialOffsetCalculatorILi1EjESI_NS0_6memory12LoadWithCastILi1EEENSJ_13StoreWithCastILi1EEEEEviT_T0_T2_T3_T4_T5_,@"STO_CUDA_ENTRY STV_DEFAULT"
_ZN2at6native27unrolled_elementwise_kernelIZZZNS0_67_GLOBAL__N__bb565c37_34_ValidateCompressedIndicesKernel_cu_33a4b88b42_validate_compressed_sparse_indices_kernelILNS2_8CDimNameE0ENS2_18CUDAKernelLauncherENS2_14EmptyVecKernelENS2_8DummyVecELm0EEEvRKNS_6TensorESA_lllENKUlvE0_clEvENKUlvE0_clEvEUllE_St5arrayIPcLm2EELi4E23TrivialOffsetCalculatorILi1EjESI_NS0_6memory12LoadWithCastILi1EEENSJ_13StoreWithCastILi1EEEEEviT_T0_T2_T3_T4_T5_:
.text._ZN2at6native27unrolled_elementwise_kernelIZZZNS0_67_GLOBAL__N__bb565c37_34_ValidateCompressedIndicesKernel_cu_33a4b88b42_validate_compressed_sparse_indices_kernelILNS2_8CDimNameE0ENS2_18CUDAKernelLauncherENS2_14EmptyVecKernelENS2_8DummyVecELm0EEEvRKNS_6TensorESA_lllENKUlvE0_clEvENKUlvE0_clEvEUllE_St5arrayIPcLm2EELi4E23TrivialOffsetCalculatorILi1EjESI_NS0_6memory12LoadWithCastILi1EEENSJ_13StoreWithCastILi1EEEEEviT_T0_T2_T3_T4_T5_:
        /* <DEDUP_REMOVED lines=32> */
.L_x_26974:
[----:B------:R1:W5:Y:S01]  /*0200*/  LDG.E.U8 R28, desc[UR36][R4.64] ;  /* 0x00000024041c7981 */ /* 0x000362000c1e1100 */
[----:B------:R-:W-:Y:S01]  /*0210*/  IMAD.MOV.U32 R29, RZ, RZ, RZ ;  /* 0x000000ffff1d7224 */ /* 0x000fe200078e00ff */
[----:B------:R-:W-:Y:S06]  /*0220*/  BRA `(.L_x_26976) ;  /* 0x0000000c00447947 */ /* 0x000fec0003800000 */
.L_x_26973:
        /* <DEDUP_REMOVED lines=8> */
.L_x_26978:
[----:B------:R-:W2:Y:S02]  /*02b0*/  LDG.E R28, desc[UR36][R4.64] ;  /* 0x00000024041c7981 */ /* 0x000ea4000c1e1900 */
[----:B--2---:R-:W-:Y:S01]  /*02c0*/  SHF.R.S32.HI R29, RZ, 0x1f, R28 ;  /* 0x0000001fff1d7819 */ /* 0x004fe2000001141c */
[----:B------:R-:W-:Y:S06]  /*02d0*/  BRA `(.L_x_26976) ;  /* 0x0000000c00187947 */ /* 0x000fec0003800000 */
.L_x_26977:
[----:B------:R-:W2:Y:S02]  /*02e0*/  LDG.E.S16 R28, desc[UR36][R4.64] ;  /* 0x00000024041c7981 */ /* 0x000ea4000c1e1700 */
[----:B--2---:R-:W-:Y:S01]  /*02f0*/  SHF.R.S32.HI R29, RZ, 0x1f, R28 ;  /* 0x0000001fff1d7819 */ /* 0x004fe2000001141c */
[----:B------:R-:W-:Y:S06]  /*0300*/  BRA `(.L_x_26976) ;  /* 0x0000000c000c7947 */ /* 0x000fec0003800000 */
.L_x_26972:
        /* <DEDUP_REMOVED lines=9> */
.L_x_26980:
[----:B------:R-:W2:Y:S02]  /*03a0*/  LDG.E.U16 R4, desc[UR36][R4.64] ;  /* 0x0000002404047981 */ /* 0x000ea4000c1e1500 */
[----:B--2---:R-:W-:-:S06]  /*03b0*/  HADD2.F32 R28, -RZ, R4.H0_H0 ;  /* 0x20000004ff1c7230 */ /* 0x004fcc0000004100 */
[----:B------:R-:W2:Y:S02]  /*03c0*/  F2I.S64.TRUNC R28, R28 ;  /* 0x0000001c001c7311 */ /* 0x000ea4000020d900 */
[----:B--2---:R-:W-:Y:S05]  /*03d0*/  BRA `(.L_x_26976) ;  /* 0x0000000800d87947 */ /* 0x004fea0003800000 */
.L_x_26979:
        /* <DEDUP_REMOVED lines=9> */
.L_x_26982:
[----:B------:R-:W2:Y:S02]  /*0470*/  LDG.E.U16 R4, desc[UR36][R4.64] ;  /* 0x0000002404047981 */ /* 0x000ea4000c1e1500 */
[----:B--2---:R-:W-:-:S06]  /*0480*/  HADD2.F32 R28, -RZ, R4.H0_H0 ;  /* 0x20000004ff1c7230 */ /* 0x004fcc0000004100 */
[----:B------:R-:W2:Y:S02]  /*0490*/  F2I.S64.TRUNC R28, R28 ;  /* 0x0000001c001c7311 */ /* 0x000ea4000020d900 */
[----:B--2---:R-:W-:Y:S05]  /*04a0*/  BRA `(.L_x_26976) ;  /* 0x0000000800a47947 */ /* 0x004fea0003800000 */
.L_x_26981:
[----:B------:R-:W2:Y:S02]  /*04b0*/  LDG.E.64 R4, desc[UR36][R4.64] ;  /* 0x0000002404047981 */ /* 0x000ea4000c1e1b00 */
[----:B--2---:R2:W3:Y:S02]  /*04c0*/  F2I.S64.F64.TRUNC R28, R4 ;  /* 0x00000004001c7311 */ /* 0x0044e4000030d900 */
[----:B--23--:R-:W-:Y:S05]  /*04d0*/  BRA `(.L_x_26976) ;  /* 0x0000000800987947 */ /* 0x00cfea0003800000 */
.L_x_26971:
        /* <DEDUP_REMOVED lines=13> */
.L_x_26985:
[----:B------:R-:W2:Y:S02]  /*05b0*/  LDG.E.64 R4, desc[UR36][R4.64] ;  /* 0x0000002404047981 */ /* 0x000ea4000c1e1b00 */
[----:B--2---:R2:W3:Y:S02]  /*05c0*/  F2I.S64.F64.TRUNC R28, R4 ;  /* 0x00000004001c7311 */ /* 0x0044e4000030d900 */
[----:B--23--:R-:W-:Y:S05]  /*05d0*/  BRA `(.L_x_26976) ;  /* 0x0000000800587947 */ /* 0x00cfea0003800000 */
.L_x_26984:
        /* <DEDUP_REMOVED lines=26> */
.L_x_26987:
        /* <DEDUP_REMOVED lines=14> */
.L_x_26986:
[----:B------:R-:W2:Y:S02]  /*0860*/  LDG.E.U16 R28, desc[UR36][R4.64] ;  /* 0x00000024041c7981 */ /* 0x000ea4000c1e1500 */
[----:B--2---:R-:W-:-:S06]  /*0870*/  IMAD.U32 R28, R28, 0x10000, RZ ;  /* 0x000100001c1c7824 */ /* 0x004fcc00078e00ff */
[----:B------:R-:W2:Y:S02]  /*0880*/  F2I.S64.TRUNC R28, R28 ;  /* 0x0000001c001c7311 */ /* 0x000ea4000020d900 */
[----:B--2---:R-:W-:Y:S05]  /*0890*/  BRA `(.L_x_26976) ;  /* 0x0000000400a87947 */ /* 0x004fea0003800000 */
.L_x_26983:
        /* <DEDUP_REMOVED lines=11> */
.L_x_26990:
        /* <DEDUP_REMOVED lines=21> */
.L_x_26994:
[----:B------:R-:W-:Y:S05]  /*0aa0*/  BSYNC.RECONVERGENT B1 ;  /* 0x0000000000017941 */ /* 0x000fea0003800200 */
.L_x_26993:
[----:B------:R-:W-:Y:S01]  /*0ab0*/  IMAD.SHL.U32 R0, R0, 0x100000, RZ ;  /* 0x0010000000007824 */ /* 0x000fe200078e00ff */
[----:B------:R-:W-:-:S04]  /*0ac0*/  LEA R3, R3, 0x3b800000, 0x17 ;  /* 0x3b80000003037811 */ /* 0x000fc800078eb8ff */
[----:B------:R-:W-:-:S07]  /*0ad0*/  LOP3.LUT R28, R3, R0, R7, 0xfe, !PT ;  /* 0x00000000031c7212 */ /* 0x000fce00078efe07 */
.L_x_26992:
[----:B------:R-:W-:Y:S05]  /*0ae0*/  BSYNC.RECONVERGENT B0 ;  /* 0x0000000000007941 */ /* 0x000fea0003800200 */
.L_x_26991:
[----:B------:R-:W4:Y:S02]  /*0af0*/  F2I.S64.TRUNC R28, R28 ;  /* 0x0000001c001c7311 */ /* 0x000f24000020d900 */
[----:B----4-:R-:W-:Y:S05]  /*0b00*/  BRA `(.L_x_26976) ;  /* 0x00000004000c7947 */ /* 0x010fea0003800000 */
.L_x_26989:
        /* <DEDUP_REMOVED lines=21> */
.L_x_26998:
[----:B------:R-:W-:Y:S05]  /*0c60*/  BSYNC.RECONVERGENT B1 ;  /* 0x0000000000017941 */ /* 0x000fea0003800200 */
.L_x_26997:
[----:B------:R-:W-:Y:S01]  /*0c70*/  IMAD.SHL.U32 R0, R0, 0x200000, RZ ;  /* 0x0020000000007824 */ /* 0x000fe200078e00ff */
[----:B------:R-:W-:-:S04]  /*0c80*/  LEA R3, R3, 0x37800000, 0x17 ;  /* 0x3780000003037811 */ /* 0x000fc800078eb8ff */
[----:B------:R-:W-:-:S07]  /*0c90*/  LOP3.LUT R28, R3, R0, R7, 0xfe, !PT ;  /* 0x00000000031c7212 */ /* 0x000fce00078efe07 */
.L_x_26996:
[----:B------:R-:W-:Y:S05]  /*0ca0*/  BSYNC.RECONVERGENT B0 ;  /* 0x0000000000007941 */ /* 0x000fea0003800200 */
.L_x_26995:
[----:B------:R-:W4:Y:S02]  /*0cb0*/  F2I.S64.TRUNC R28, R28 ;  /* 0x0000001c001c7311 */ /* 0x000f24000020d900 */
[----:B----4-:R-:W-:Y:S05]  /*0cc0*/  BRA `(.L_x_26976) ;  /* 0x00000000009c7947 */ /* 0x010fea0003800000 */
.L_x_26988:
[----:B------:R-:W-:-:S09]  /*0cd0*/  UISETP.NE.AND UP0, UPT, UR4, 0x1c, UPT ;  /* 0x0000001c0400788c */ /* 0x000fd2000bf05270 */
[----:B------:R-:W-:Y:S05]  /*0ce0*/  BRA.U !UP0, `(.L_x_26999) ;  /* 0x00000001088c7547 */ /* 0x000fea000b800000 */
[----:B------:R-:W-:-:S09]  /*0cf0*/  UISETP.NE.AND UP0, UPT, UR4, 0x1d, UPT ;  /* 0x0000001d0400788c */ /* 0x000fd2000bf05270 */
[----:B------:R-:W-:Y:S05]  /*0d00*/  BRA.U !UP0, `(.L_x_27000) ;  /* 0x00000001087c7547 */ /* 0x000fea000b800000 */
[----:B------:R-:W-:-:S09]  /*0d10*/  UISETP.NE.AND UP0, UPT, UR4, 0x2c, UPT ;  /* 0x0000002c0400788c */ /* 0x000fd2000bf05270 */
[----:B------:R-:W-:Y:S05]  /*0d20*/  BRA.U !UP0, `(.L_x_27001) ;  /* 0x0000000108487547 */ /* 0x000fea000b800000 */
.L_x_26975:
        /* <DEDUP_REMOVED lines=16> */
.L_x_27002:
[----:B------:R-:W-:Y:S01]  /*0e30*/  CS2R R28, SRZ ;  /* 0x00000000001c7805 */ /* 0x000fe2000001ff00 */
[----:B------:R-:W-:Y:S06]  /*0e40*/  BRA `(.L_x_26976) ;  /* 0x00000000003c7947 */ /* 0x000fec0003800000 */
.L_x_27001:
        /* <DEDUP_REMOVED lines=8> */
.L_x_27004:
[----:B------:R-:W-:Y:S05]  /*0ed0*/  BSYNC.RECONVERGENT B0 ;  /* 0x0000000000007941 */ /* 0x000fea0003800200 */
.L_x_27003:
[----:B------:R-:W2:Y:S02]  /*0ee0*/  F2I.S64.TRUNC R28, R28 ;  /* 0x0000001c001c7311 */ /* 0x000ea4000020d900 */
[----:B--2---:R-:W-:Y:S05]  /*0ef0*/  BRA `(.L_x_26976) ;  /* 0x0000000000107947 */ /* 0x004fea0003800000 */
.L_x_27000:
[----:B------:R2:W5:Y:S01]  /*0f00*/  LDG.E.64 R28, desc[UR36][R4.64] ;  /* 0x00000024041c7981 */ /* 0x000562000c1e1b00 */
[----:B------:R-:W-:Y:S05]  /*0f10*/  BRA `(.L_x_26976) ;  /* 0x0000000000087947 */ /* 0x000fea0003800000 */
.L_x_26999:
[----:B------:R3:W5:Y:S01]  /*0f20*/  LDG.E R28, desc[UR36][R4.64] ;  /* 0x00000024041c7981 */ /* 0x000762000c1e1900 */
[----:B------:R-:W-:-:S07]  /*0f30*/  IMAD.MOV.U32 R29, RZ, RZ, RZ ;  /* 0x000000ffff1d7224 */ /* 0x000fce00078e00ff */
.L_x_26976:
[----:B------:R-:W-:-:S07]  /*0f40*/  VIADD R25, R27, 0x80 ;  /* 0x000000801b197836 */ /* 0x000fce0000000000 */
.L_x_26970:
[----:B------:R-:W-:Y:S05]  /*0f50*/  BSYNC.RECONVERGENT B6 ;  /* 0x0000000000067941 */ /* 0x000fea0003800200 */
.L_x_26969:
        /* <DEDUP_REMOVED lines=24> */
.L_x_27010:
[----:B------:R4:W5:Y:S01]  /*10e0*/  LDG.E.U8 R22, desc[UR36][R4.64] ;  /* 0x0000002404167981 */ /* 0x000962000c1e1100 */
[----:B------:R-:W-:Y:S01]  /*10f0*/  IMAD.MOV.U32 R23, RZ, RZ, RZ ;  /* 0x000000ffff177224 */ /* 0x000fe200078e00ff */
[----:B------:R-:W-:Y:S06]  /*1100*/  BRA `(.L_x_27012) ;  /* 0x0000000c00447947 */ /* 0x000fec0003800000 */
.L_x_27009:
        /* <DEDUP_REMOVED lines=8> */
.L_x_27014:
[----:B------:R-:W2:Y:S02]  /*1190*/  LDG.E R22, desc[UR36][R4.64] ;  /* 0x0000002404167981 */ /* 0x000ea4000c1e1900 */
[----:B--2---:R-:W-:Y:S01]  /*11a0*/  SHF.R.S32.HI R23, RZ, 0x1f, R22 ;  /* 0x0000001fff177819 */ /* 0x004fe20000011416 */
[----:B------:R-:W-:Y:S06]  /*11b0*/  BRA `(.L_x_27012) ;  /* 0x0000000c00187947 */ /* 0x000fec0003800000 */
.L_x_27013:
[----:B------:R-:W2:Y:S02]  /*11c0*/  LDG.E.S16 R22, desc[UR36][R4.64] ;  /* 0x0000002404167981 */ /* 0x000ea4000c1e1700 */
[----:B--2---:R-:W-:Y:S01]  /*11d0*/  SHF.R.S32.HI R23, RZ, 0x1f, R22 ;  /* 0x0000001fff177819 */ /* 0x004fe20000011416 */
[----:B------:R-:W-:Y:S06]  /*11e0*/  BRA `(.L_x_27012) ;  /* 0x0000000c000c7947 */ /* 0x000fec0003800000 */
.L_x_27008:
        /* <DEDUP_REMOVED lines=9> */
.L_x_27016:
[----:B------:R-:W2:Y:S02]  /*1280*/  LDG.E.U16 R4, desc[UR36][R4.64] ;  /* 0x0000002404047981 */ /* 0x000ea4000c1e1500 */
[----:B--2---:R-:W-:-:S06]  /*1290*/  HADD2.F32 R22, -RZ, R4.H0_H0 ;  /* 0x20000004ff167230 */ /* 0x004fcc0000004100 */
[----:B------:R-:W3:Y:S02]  /*12a0*/  F2I.S64.TRUNC R22, R22 ;  /* 0x0000001600167311 */ /* 0x000ee4000020d900 */
[----:B---3--:R-:W-:Y:S05]  /*12b0*/  BRA `(.L_x_27012) ;  /* 0x0000000800d87947 */ /* 0x008fea0003800000 */
.L_x_27015:
        /* <DEDUP_REMOVED lines=9> */
.L_x_27018:
[----:B------:R-:W2:Y:S02]  /*1350*/  LDG.E.U16 R4, desc[UR36][R4.64] ;  /* 0x0000002404047981 */ /* 0x000ea4000c1e1500 */
[----:B--2---:R-:W-:-:S06]  /*1360*/  HADD2.F32 R22, -RZ, R4.H0_H0 ;  /* 0x20000004ff167230 */ /* 0x004fcc0000004100 */
[----:B------:R-:W3:Y:S02]  /*1370*/  F2I.S64.TRUNC R22, R22 ;  /* 0x0000001600167311 */ /* 0x000ee4000020d900 */
[----:B---3--:R-:W-:Y:S05]  /*1380*/  BRA `(.L_x_27012) ;  /* 0x0000000800a47947 */ /* 0x008fea0003800000 */
.L_x_27017:
[----:B------:R-:W2:Y:S02]  /*1390*/  LDG.E.64 R4, desc[UR36][R4.64] ;  /* 0x0000002404047981 */ /* 0x000ea4000c1e1b00 */
[----:B--2---:R3:W4:Y:S02]  /*13a0*/  F2I.S64.F64.TRUNC R22, R4 ;  /* 0x0000000400167311 */ /* 0x004724000030d900 */
[----:B---34-:R-:W-:Y:S05]  /*13b0*/  BRA `(.L_x_27012) ;  /* 0x0000000800987947 */ /* 0x018fea0003800000 */
.L_x_27007:
        /* <DEDUP_REMOVED lines=13> */
.L_x_27021:
[----:B------:R-:W2:Y:S02]  /*1490*/  LDG.E.64 R4, desc[UR36][R4.64] ;  /* 0x0000002404047981 */ /* 0x000ea4000c1e1b00 */
[----:B--2---:R0:W1:Y:S02]  /*14a0*/  F2I.S64.F64.TRUNC R22, R4 ;  /* 0x0000000400167311 */ /* 0x004064000030d900 */
[----:B01----:R-:W-:Y:S05]  /*14b0*/  BRA `(.L_x_27012) ;  /* 0x0000000800587947 */ /* 0x003fea0003800000 */
.L_x_27020:
        /* <DEDUP_REMOVED lines=26> */
.L_x_27023:
        /* <DEDUP_REMOVED lines=14> */
.L_x_27022:
[----:B------:R-:W2:Y:S02]  /*1740*/  LDG.E.U16 R22, desc[UR36][R4.64] ;  /* 0x0000002404167981 */ /* 0x000ea4000c1e1500 */
[----:B--2---:R-:W-:-:S06]  /*1750*/  IMAD.U32 R22, R22, 0x10000, RZ ;  /* 0x0001000016167824 */ /* 0x004fcc00078e00ff */
[----:B------:R-:W0:Y:S02]  /*1760*/  F2I.S64.TRUNC R22, R22 ;  /* 0x0000001600167311 */ /* 0x000e24000020d900 */
[----:B0-----:R-:W-:Y:S05]  /*1770*/  BRA `(.L_x_27012) ;  /* 0x0000000400a87947 */ /* 0x001fea0003800000 */
.L_x_27019:
        /* <DEDUP_REMOVED lines=11> */
.L_x_27026:
        /* <DEDUP_REMOVED lines=21> */
.L_x_27030:
[----:B------:R-:W-:Y:S05]  /*1980*/  BSYNC.RECONVERGENT B1 ;  /* 0x0000000000017941 */ /* 0x000fea0003800200 */
.L_x_27029:
[----:B------:R-:W-:Y:S01]  /*1990*/  IMAD.SHL.U32 R0, R0, 0x100000, RZ ;  /* 0x0010000000007824 */ /* 0x000fe200078e00ff */
[----:B------:R-:W-:-:S04]  /*19a0*/  LEA R3, R3, 0x3b800000, 0x17 ;  /* 0x3b80000003037811 */ /* 0x000fc800078eb8ff */
[----:B------:R-:W-:-:S07]  /*19b0*/  LOP3.LUT R22, R3, R0, R7, 0xfe, !PT ;  /* 0x0000000003167212 */ /* 0x000fce00078efe07 */
.L_x_27028:
[----:B------:R-:W-:Y:S05]  /*19c0*/  BSYNC.RECONVERGENT B0 ;  /* 0x0000000000007941 */ /* 0x000fea0003800200 */
.L_x_27027:
[----:B------:R-:W2:Y:S02]  /*19d0*/  F2I.S64.TRUNC R22, R22 ;  /* 0x0000001600167311 */ /* 0x000ea4000020d900 */
[----:B--2---:R-:W-:Y:S05]  /*19e0*/  BRA `(.L_x_27012) ;  /* 0x00000004000c7947 */ /* 0x004fea0003800000 */
.L_x_27025:
        /* <DEDUP_REMOVED lines=21> */
.L_x_27034:
[----:B------:R-:W-:Y:S05]  /*1b40*/  BSYNC.RECONVERGENT B1 ;  /* 0x0000000000017941 */ /* 0x000fea0003800200 */
.L_x_27033:
[----:B------:R-:W-:Y:S01]  /*1b50*/  IMAD.SHL.U32 R0, R0, 0x200000, RZ ;  /* 0x0020000000007824 */ /* 0x000fe200078e00ff */
[----:B------:R-:W-:-:S04]  /*1b60*/  LEA R3, R3, 0x37800000, 0x17 ;  /* 0x3780000003037811 */ /* 0x000fc800078eb8ff */
[----:B------:R-:W-:-:S07]  /*1b70*/  LOP3.LUT R22, R3, R0, R7, 0xfe, !PT ;  /* 0x0000000003167212 */ /* 0x000fce00078efe07 */
.L_x_27032:
[----:B------:R-:W-:Y:S05]  /*1b80*/  BSYNC.RECONVERGENT B0 ;  /* 0x0000000000007941 */ /* 0x000fea0003800200 */
.L_x_27031:
[----:B------:R-:W2:Y:S02]  /*1b90*/  F2I.S64.TRUNC R22, R22 ;  /* 0x0000001600167311 */ /* 0x000ea4000020d900 */
[----:B--2---:R-:W-:Y:S05]  /*1ba0*/  BRA `(.L_x_27012) ;  /* 0x00000000009c7947 */ /* 0x004fea0003800000 */
.L_x_27024:
        /* <DEDUP_REMOVED lines=14> */
.L_x_27038:
[----:B------:R-:W-:Y:S05]  /*1c90*/  BSYNC.RECONVERGENT B0 ;  /* 0x0000000000007941 */ /* 0x000fea0003800200 */
.L_x_27037:
[----:B------:R-:W2:Y:S02]  /*1ca0*/  F2I.S64.TRUNC R22, R22 ;  /* 0x0000001600167311 */ /* 0x000ea4000020d900 */
[----:B--2---:R-:W-:Y:S05]  /*1cb0*/  BRA `(.L_x_27012) ;  /* 0x0000000000587947 */ /* 0x004fea0003800000 */
.L_x_27011:
        /* <DEDUP_REMOVED lines=16> */
.L_x_27039:
[----:B------:R-:W-:Y:S01]  /*1dc0*/  CS2R R22, SRZ ;  /* 0x0000000000167805 */ /* 0x000fe2000001ff00 */
[----:B------:R-:W-:Y:S06]  /*1dd0*/  BRA `(.L_x_27012) ;  /* 0x0000000000107947 */ /* 0x000fec0003800000 */
.L_x_27036:
[----:B------:R1:W5:Y:S01]  /*1de0*/  LDG.E.64 R22, desc[UR36][R4.64] ;  /* 0x0000002404167981 */ /* 0x000362000c1e1b00 */
[----:B------:R-:W-:Y:S05]  /*1df0*/  BRA `(.L_x_27012) ;  /* 0x0000000000087947 */ /* 0x000fea0003800000 */
.L_x_27035:
[----:B------:R0:W5:Y:S01]  /*1e00*/  LDG.E R22, desc[UR36][R4.64] ;  /* 0x0000002404167981 */ /* 0x000162000c1e1900 */
[----:B------:R-:W-:-:S07]  /*1e10*/  IMAD.MOV.U32 R23, RZ, RZ, RZ ;  /* 0x000000ffff177224 */ /* 0x000fce00078e00ff */
.L_x_27012:
[----:B------:R-:W-:-:S07]  /*1e20*/  VIADD R25, R25, 0x80 ;  /* 0x0000008019197836 */ /* 0x000fce0000000000 */
.L_x_27006:
[----:B------:R-:W-:Y:S05]  /*1e30*/  BSYNC.RECONVERGENT B6 ;  /* 0x0000000000067941 */ /* 0x000fea0003800200 */
.L_x_27005:
        /* <DEDUP_REMOVED lines=24> */
.L_x_27045:
[----:B------:R4:W5:Y:S01]  /*1fc0*/  LDG.E.U8 R18, desc[UR36][R4.64] ;  /* 0x0000002404127981 */ /* 0x000962000c1e1100 */
[----:B------:R-:W-:Y:S01]  /*1fd0*/  IMAD.MOV.U32 R19, RZ, RZ, RZ ;  /* 0x000000ffff137224 */ /* 0x000fe200078e00ff */
[----:B------:R-:W-:Y:S06]  /*1fe0*/  BRA `(.L_x_27047) ;  /* 0x0000000c00447947 */ /* 0x000fec0003800000 */
.L_x_27044:
        /* <DEDUP_REMOVED lines=8> */
.L_x_27049:
[----:B------:R-:W2:Y:S02]  /*2070*/  LDG.E R18, desc[UR36][R4.64] ;  /* 0x0000002404127981 */ /* 0x000ea4000c1e1900 */
[----:B--2---:R-:W-:Y:S01]  /*2080*/  SHF.R.S32.HI R19, RZ, 0x1f, R18 ;  /* 0x0000001fff137819 */ /* 0x004fe20000011412 */
[----:B------:R-:W-:Y:S06]  /*2090*/  BRA `(.L_x_27047) ;  /* 0x0000000c00187947 */ /* 0x000fec0003800000 */
.L_x_27048:
[----:B------:R-:W2:Y:S02]  /*20a0*/  LDG.E.S16 R18, desc[UR36][R4.64] ;  /* 0x0000002404127981 */ /* 0x000ea4000c1e1700 */
[----:B--2---:R-:W-:Y:S01]  /*20b0*/  SHF.R.S32.HI R19, RZ, 0x1f, R18 ;  /* 0x0000001fff137819 */ /* 0x004fe20000011412 */
[----:B------:R-:W-:Y:S06]  /*20c0*/  BRA `(.L_x_27047) ;  /* 0x0000000c000c7947 */ /* 0x000fec0003800000 */
.L_x_27043:
        /* <DEDUP_REMOVED lines=9> */
.L_x_27051:
[----:B------:R-:W2:Y:S02]  /*2160*/  LDG.E.U16 R4, desc[UR36][R4.64] ;  /* 0x0000002404047981 */ /* 0x000ea4000c1e1500 */
[----:B--2---:R-:W-:-:S06]  /*2170*/  HADD2.F32 R18, -RZ, R4.H0_H0 ;  /* 0x20000004ff127230 */ /* 0x004fcc0000004100 */
[----:B------:R-:W3:Y:S02]  /*2180*/  F2I.S64.TRUNC R18, R18 ;  /* 0x0000001200127311 */ /* 0x000ee4000020d900 */
[----:B---3--:R-:W-:Y:S05]  /*2190*/  BRA `(.L_x_27047) ;  /* 0x0000000800d87947 */ /* 0x008fea0003800000 */
.L_x_27050:
        /* <DEDUP_REMOVED lines=9> */
.L_x_27053:
[----:B------:R-:W2:Y:S02]  /*2230*/  LDG.E.U16 R4, desc[UR36][R4.64] ;  /* 0x0000002404047981 */ /* 0x000ea4000c1e1500 */
[----:B--2---:R-:W-:-:S06]  /*2240*/  HADD2.F32 R18, -RZ, R4.H0_H0 ;  /* 0x20000004ff127230 */ /* 0x004fcc0000004100 */
[----:B------:R-:W3:Y:S02]  /*2250*/  F2I.S64.TRUNC R18, R18 ;  /* 0x0000001200127311 */ /* 0x000ee4000020d900 */
[----:B---3--:R-:W-:Y:S05]  /*2260*/  BRA `(.L_x_27047) ;  /* 0x0000000800a47947 */ /* 0x008fea0003800000 */
.L_x_27052:
[----:B------:R-:W2:Y:S02]  /*2270*/  LDG.E.64 R4, desc[UR36][R4.64] ;  /* 0x0000002404047981 */ /* 0x000ea4000c1e1b00 */
[----:B--2---:R3:W4:Y:S02]  /*2280*/  F2I.S64.F64.TRUNC R18, R4 ;  /* 0x0000000400127311 */ /* 0x004724000030d900 */
[----:B---34-:R-:W-:Y:S05]  /*2290*/  BRA `(.L_x_27047) ;  /* 0x0000000800987947 */ /* 0x018fea0003800000 */
.L_x_27042:
        /* <DEDUP_REMOVED lines=13> */
.L_x_27056:
[----:B------:R-:W2:Y:S02]  /*2370*/  LDG.E.64 R4, desc[UR36][R4.64] ;  /* 0x0000002404047981 */ /* 0x000ea4000c1e1b00 */
[----:B--2---:R3:W4:Y:S02]  /*2380*/  F2I.S64.F64.TRUNC R18, R4 ;  /* 0x0000000400127311 */ /* 0x004724000030d900 */
[----:B---34-:R-:W-:Y:S05]  /*2390*/  BRA `(.L_x_27047) ;  /* 0x0000000800587947 */ /* 0x018fea0003800000 */
.L_x_27055:
        /* <DEDUP_REMOVED lines=26> */
.L_x_27058:
        /* <DEDUP_REMOVED lines=14> */
.L_x_27057:
[----:B------:R-:W2:Y:S02]  /*2620*/  LDG.E.U16 R18, desc[UR36][R4.64] ;  /* 0x0000002404127981 */ /* 0x000ea4000c1e1500 */
[----:B--2---:R-:W-:-:S06]  /*2630*/  IMAD.U32 R18, R18, 0x10000, RZ ;  /* 0x0001000012127824 */ /* 0x004fcc00078e00ff */
[----:B------:R-:W3:Y:S02]  /*2640*/  F2I.S64.TRUNC R18, R18 ;  /* 0x0000001200127311 */ /* 0x000ee4000020d900 */
[----:B---3--:R-:W-:Y:S05]  /*2650*/  BRA `(.L_x_27047) ;  /* 0x0000000400a87947 */ /* 0x008fea0003800000 */
.L_x_27054:
        /* <DEDUP_REMOVED lines=11> */
.L_x_27061:
        /* <DEDUP_REMOVED lines=21> */
.L_x_27065:
[----:B------:R-:W-:Y:S05]  /*2860*/  BSYNC.RECONVERGENT B1 ;  /* 0x0000000000017941 */ /* 0x000fea0003800200 */
.L_x_27064:
[----:B------:R-:W-:Y:S01]  /*2870*/  IMAD.SHL.U32 R0, R0, 0x100000, RZ ;  /* 0x0010000000007824 */ /* 0x000fe200078e00ff */
[----:B------:R-:W-:-:S04]  /*2880*/  LEA R3, R3, 0x3b800000, 0x17 ;  /* 0x3b80000003037811 */ /* 0x000fc800078eb8ff */
[----:B------:R-:W-:-:S07]  /*2890*/  LOP3.LUT R18, R3, R0, R7, 0xfe, !PT ;  /* 0x0000000003127212 */ /* 0x000fce00078efe07 */
.L_x_27063:
[----:B------:R-:W-:Y:S05]  /*28a0*/  BSYNC.RECONVERGENT B0 ;  /* 0x0000000000007941 */ /* 0x000fea0003800200 */
.L_x_27062:
[----:B------:R-:W1:Y:S02]  /*28b0*/  F2I.S64.TRUNC R18, R18 ;  /* 0x0000001200127311 */ /* 0x000e64000020d900 */
[----:B-1----:R-:W-:Y:S05]  /*28c0*/  BRA `(.L_x_27047) ;  /* 0x00000004000c7947 */ /* 0x002fea0003800000 */
.L_x_27060:
        /* <DEDUP_REMOVED lines=21> */
.L_x_27069:
[----:B------:R-:W-:Y:S05]  /*2a20*/  BSYNC.RECONVERGENT B1 ;  /* 0x0000000000017941 */ /* 0x000fea0003800200 */
.L_x_27068:
[----:B------:R-:W-:Y:S01]  /*2a30*/  IMAD.SHL.U32 R0, R0, 0x200000, RZ ;  /* 0x0020000000007824 */ /* 0x000fe200078e00ff */
[----:B------:R-:W-:-:S04]  /*2a40*/  LEA R3, R3, 0x37800000, 0x17 ;  /* 0x3780000003037811 */ /* 0x000fc800078eb8ff */
[----:B------:R-:W-:-:S07]  /*2a50*/  LOP3.LUT R18, R3, R0, R7, 0xfe, !PT ;  /* 0x0000000003127212 */ /* 0x000fce00078efe07 */
.L_x_27067:
[----:B------:R-:W-:Y:S05]  /*2a60*/  BSYNC.RECONVERGENT B0 ;  /* 0x0000000000007941 */ /* 0x000fea0003800200 */
.L_x_27066:
[----:B------:R-:W1:Y:S02]  /*2a70*/  F2I.S64.TRUNC R18, R18 ;  /* 0x0000001200127311 */ /* 0x000e64000020d900 */
[----:B-1----:R-:W-:Y:S05]  /*2a80*/  BRA `(.L_x_27047) ;  /* 0x00000000009c7947 */ /* 0x002fea0003800000 */
.L_x_27059:
        /* <DEDUP_REMOVED lines=14> */
.L_x_27073:
[----:B------:R-:W-:Y:S05]  /*2b70*/  BSYNC.RECONVERGENT B0 ;  /* 0x0000000000007941 */ /* 0x000fea0003800200 */
.L_x_27072:
[----:B------:R-:W2:Y:S02]  /*2b80*/  F2I.S64.TRUNC R18, R18 ;  /* 0x0000001200127311 */ /* 0x000ea4000020d900 */
[----:B--2---:R-:W-:Y:S05]  /*2b90*/  BRA `(.L_x_27047) ;  /* 0x0000000000587947 */ /* 0x004fea0003800000 */
.L_x_27046:
        /* <DEDUP_REMOVED lines=16> */
.L_x_27074:
[----:B------:R-:W-:Y:S01]  /*2ca0*/  CS2R R18, SRZ ;  /* 0x0000000000127805 */ /* 0x000fe2000001ff00 */
[----:B------:R-:W-:Y:S06]  /*2cb0*/  BRA `(.L_x_27047) ;  /* 0x0000000000107947 */ /* 0x000fec0003800000 */
.L_x_27071:
[----:B------:R2:W5:Y:S01]  /*2cc0*/  LDG.E.64 R18, desc[UR36][R4.64] ;  /* 0x0000002404127981 */ /* 0x000562000c1e1b00 */
[----:B------:R-:W-:Y:S05]  /*2cd0*/  BRA `(.L_x_27047) ;  /* 0x0000000000087947 */ /* 0x000fea0003800000 */
.L_x_27070:
[----:B------:R1:W5:Y:S01]  /*2ce0*/  LDG.E R18, desc[UR36][R4.64] ;  /* 0x0000002404127981 */ /* 0x000362000c1e1900 */
[----:B------:R-:W-:-:S07]  /*2cf0*/  IMAD.MOV.U32 R19, RZ, RZ, RZ ;  /* 0x000000ffff137224 */ /* 0x000fce00078e00ff */
.L_x_27047:
[----:B------:R-:W-:-:S07]  /*2d00*/  VIADD R25, R25, 0x80 ;  /* 0x0000008019197836 */ /* 0x000fce0000000000 */
.L_x_27041:
[----:B------:R-:W-:Y:S05]  /*2d10*/  BSYNC.RECONVERGENT B6 ;  /* 0x0000000000067941 */ /* 0x000fea0003800200 */
.L_x_27040:
        /* <DEDUP_REMOVED lines=24> */
.L_x_27080:
[----:B------:R0:W5:Y:S01]  /*2ea0*/  LDG.E.U8 R16, desc[UR36][R4.64] ;  /* 0x0000002404107981 */ /* 0x000162000c1e1100 */
[----:B------:R-:W-:Y:S01]  /*2eb0*/  IMAD.MOV.U32 R17, RZ, RZ, RZ ;  /* 0x000000ffff117224 */ /* 0x000fe200078e00ff */
[----:B------:R-:W-:Y:S06]  /*2ec0*/  BRA `(.L_x_27076) ;  /* 0x0000000c00407947 */ /* 0x000fec0003800000 */
.L_x_27079:
        /* <DEDUP_REMOVED lines=8> */
.L_x_27083:
[----:B------:R-:W2:Y:S02]  /*2f50*/  LDG.E R16, desc[UR36][R4.64] ;  /* 0x0000002404107981 */ /* 0x000ea4000c1e1900 */
[----:B--2---:R-:W-:Y:S01]  /*2f60*/  SHF.R.S32.HI R17, RZ, 0x1f, R16 ;  /* 0x0000001fff117819 */ /* 0x004fe20000011410 */
[----:B------:R-:W-:Y:S06]  /*2f70*/  BRA `(.L_x_27076) ;  /* 0x0000000c00147947 */ /* 0x000fec0003800000 */
.L_x_27082:
[----:B------:R-:W2:Y:S02]  /*2f80*/  LDG.E.S16 R16, desc[UR36][R4.64] ;  /* 0x0000002404107981 */ /* 0x000ea4000c1e1700 */
[----:B--2---:R-:W-:Y:S01]  /*2f90*/  SHF.R.S32.HI R17, RZ, 0x1f, R16 ;  /* 0x0000001fff117819 */ /* 0x004fe20000011410 */
[----:B------:R-:W-:Y:S06]  /*2fa0*/  BRA `(.L_x_27076) ;  /* 0x0000000c00087947 */ /* 0x000fec0003800000 */
.L_x_27078:
        /* <DEDUP_REMOVED lines=9> */
.L_x_27085:
[----:B------:R-:W2:Y:S02]  /*3040*/  LDG.E.U16 R4, desc[UR36][R4.64] ;  /* 0x0000002404047981 */ /* 0x000ea4000c1e1500 */
[----:B--2---:R-:W-:-:S06]  /*3050*/  HADD2.F32 R16, -RZ, R4.H0_H0 ;  /* 0x20000004ff107230 */ /* 0x004fcc0000004100 */
[----:B------:R-:W0:Y:S02]  /*3060*/  F2I.S64.TRUNC R16, R16 ;  /* 0x0000001000107311 */ /* 0x000e24000020d900 */
[----:B0-----:R-:W-:Y:S05]  /*3070*/  BRA `(.L_x_27076) ;  /* 0x0000000800d47947 */ /* 0x001fea0003800000 */
.L_x_27084:
        /* <DEDUP_REMOVED lines=9> */
.L_x_27087:
[----:B------:R-:W2:Y:S02]  /*3110*/  LDG.E.U16 R4, desc[UR36][R4.64] ;  /* 0x0000002404047981 */ /* 0x000ea4000c1e1500 */
[----:B--2---:R-:W-:-:S06]  /*3120*/  HADD2.F32 R16, -RZ, R4.H0_H0 ;  /* 0x20000004ff107230 */ /* 0x004fcc0000004100 */
[----:B------:R-:W0:Y:S02]  /*3130*/  F2I.S64.TRUNC R16, R16 ;  /* 0x0000001000107311 */ /* 0x000e24000020d900 */
[----:B0-----:R-:W-:Y:S05]  /*3140*/  BRA `(.L_x_27076) ;  /* 0x0000000800a07947 */ /* 0x001fea0003800000 */
.L_x_27086:
[----:B------:R-:W2:Y:S02]  /*3150*/  LDG.E.64 R4, desc[UR36][R4.64] ;  /* 0x0000002404047981 */ /* 0x000ea4000c1e1b00 */
[----:B--2---:R0:W1:Y:S02]  /*3160*/  F2I.S64.F64.TRUNC R16, R4 ;  /* 0x0000000400107311 */ /* 0x004064000030d900 */
[----:B01----:R-:W-:Y:S05]  /*3170*/  BRA `(.L_x_27076) ;  /* 0x0000000800947947 */ /* 0x003fea0003800000 */
.L_x_27077:
        /* <DEDUP_REMOVED lines=13> */
.L_x_27090:
[----:B------:R-:W2:Y:S02]  /*3250*/  LDG.E.64 R4, desc[UR36][R4.64] ;  /* 0x0000002404047981 */ /* 0x000ea4000c1e1b00 */
[----:B--2---:R0:W1:Y:S02]  /*3260*/  F2I.S64.F64.TRUNC R16, R4 ;  /* 0x0000000400107311 */ /* 0x004064000030d900 */
[----:B01----:R-:W-:Y:S05]  /*3270*/  BRA `(.L_x_27076) ;  /* 0x0000000800547947 */ /* 0x003fea0003800000 */
.L_x_27089:
        /* <DEDUP_REMOVED lines=26> */
.L_x_27092:
        /* <DEDUP_REMOVED lines=14> */
.L_x_27091:
[----:B------:R-:W2:Y:S02]  /*3500*/  LDG.E.U16 R16, desc[UR36][R4.64] ;  /* 0x0000002404107981 */ /* 0x000ea4000c1e1500 */
[----:B--2---:R-:W-:-:S06]  /*3510*/  IMAD.U32 R16, R16, 0x10000, RZ ;  /* 0x0001000010107824 */ /* 0x004fcc00078e00ff */
[----:B------:R-:W0:Y:S02]  /*3520*/  F2I.S64.TRUNC R16, R16 ;  /* 0x0000001000107311 */ /* 0x000e24000020d900 */
[----:B0-----:R-:W-:Y:S05]  /*3530*/  BRA `(.L_x_27076) ;  /* 0x0000000400a47947 */ /* 0x001fea0003800000 */
.L_x_27088:
        /* <DEDUP_REMOVED lines=11> */
.L_x_27095:
        /* <DEDUP_REMOVED lines=21> */
.L_x_27099:
[----:B------:R-:W-:Y:S05]  /*3740*/  BSYNC.RECONVERGENT B1 ;  /* 0x0000000000017941 */ /* 0x000fea0003800200 */
.L_x_27098:
[----:B------:R-:W-:Y:S01]  /*3750*/  IMAD.SHL.U32 R0, R0, 0x100000, RZ ;  /* 0x0010000000007824 */ /* 0x000fe200078e00ff */
[----:B------:R-:W-:-:S04]  /*3760*/  LEA R3, R3, 0x3b800000, 0x17 ;  /* 0x3b80000003037811 */ /* 0x000fc800078eb8ff */
[----:B------:R-:W-:-:S07]  /*3770*/  LOP3.LUT R16, R3, R0, R7, 0xfe, !PT ;  /* 0x0000000003107212 */ /* 0x000fce00078efe07 */
.L_x_27097:
[----:B------:R-:W-:Y:S05]  /*3780*/  BSYNC.RECONVERGENT B0 ;  /* 0x0000000000007941 */ /* 0x000fea0003800200 */
.L_x_27096:
[----:B------:R-:W0:Y:S02]  /*3790*/  F2I.S64.TRUNC R16, R16 ;  /* 0x0000001000107311 */ /* 0x000e24000020d900 */
[----:B0-----:R-:W-:Y:S05]  /*37a0*/  BRA `(.L_x_27076) ;  /* 0x0000000400087947 */ /* 0x001fea0003800000 */
.L_x_27094:
        /* <DEDUP_REMOVED lines=21> */
.L_x_27103:
[----:B------:R-:W-:Y:S05]  /*3900*/  BSYNC.RECONVERGENT B1 ;  /* 0x0000000000017941 */ /* 0x000fea0003800200 */
.L_x_27102:
[----:B------:R-:W-:Y:S01]  /*3910*/  IMAD.SHL.U32 R0, R0, 0x200000, RZ ;  /* 0x0020000000007824 */ /* 0x000fe200078e00ff */
[----:B------:R-:W-:-:S04]  /*3920*/  LEA R3, R3, 0x37800000, 0x17 ;  /* 0x3780000003037811 */ /* 0x000fc800078eb8ff */
[----:B------:R-:W-:-:S07]  /*3930*/  LOP3.LUT R16, R3, R0, R7, 0xfe, !PT ;  /* 0x0000000003107212 */ /* 0x000fce00078efe07 */
.L_x_27101:
[----:B------:R-:W-:Y:S05]  /*3940*/  BSYNC.RECONVERGENT B0 ;  /* 0x0000000000007941 */ /* 0x000fea0003800200 */
.L_x_27100:
[----:B------:R-:W0:Y:S02]  /*3950*/  F2I.S64.TRUNC R16, R16 ;  /* 0x0000001000107311 */ /* 0x000e24000020d900 */
[----:B0-----:R-:W-:Y:S05]  /*3960*/  BRA `(.L_x_27076) ;  /* 0x0000000000987947 */ /* 0x001fea0003800000 */
.L_x_27093:
        /* <DEDUP_REMOVED lines=14> */
.L_x_27107:
[----:B------:R-:W-:Y:S05]  /*3a50*/  BSYNC.RECONVERGENT B0 ;  /* 0x0000000000007941 */ /* 0x000fea0003800200 */
.L_x_27106:
[----:B------:R-:W0:Y:S02]  /*3a60*/  F2I.S64.TRUNC R16, R16 ;  /* 0x0000001000107311 */ /* 0x000e24000020d900 */
[----:B0-----:R-:W-:Y:S05]  /*3a70*/  BRA `(.L_x_27076) ;  /* 0x0000000000547947 */ /* 0x001fea0003800000 */
.L_x_27081:
        /* <DEDUP_REMOVED lines=16> */
.L_x_27108:
[----:B------:R-:W-:Y:S05]  /*3b80*/  BRA `(.L_x_27076) ;  /* 0x0000000000107947 */ /* 0x000fea0003800000 */
.L_x_27105:
[----:B------:R0:W5:Y:S01]  /*3b90*/  LDG.E.64 R16, desc[UR36][R4.64] ;  /* 0x0000002404107981 */ /* 0x000162000c1e1b00 */
[----:B------:R-:W-:Y:S05]  /*3ba0*/  BRA `(.L_x_27076) ;  /* 0x0000000000087947 */ /* 0x000fea0003800000 */
.L_x_27104:
[----:B------:R0:W5:Y:S01]  /*3bb0*/  LDG.E R16, desc[UR36][R4.64] ;  /* 0x0000002404107981 */ /* 0x000162000c1e1900 */
[----:B------:R-:W-:-:S07]  /*3bc0*/  IMAD.MOV.U32 R17, RZ, RZ, RZ ;  /* 0x000000ffff117224 */ /* 0x000fce00078e00ff */
.L_x_27076:
[----:B------:R-:W-:Y:S05]  /*3bd0*/  BSYNC.RECONVERGENT B6 ;  /* 0x0000000000067941 */ /* 0x000fea0003800200 */
.L_x_27075:
        /* <DEDUP_REMOVED lines=25> */
.L_x_27110:
[----:B------:R-:W-:Y:S05]  /*3d70*/  BSYNC.RECONVERGENT B6 ;  /* 0x0000000000067941 */ /* 0x000fea0003800200 */
.L_x_27109:
        /* <DEDUP_REMOVED lines=26> */
.L_x_27112:
[----:B------:R-:W-:Y:S05]  /*3f20*/  BSYNC.RECONVERGENT B6 ;  /* 0x0000000000067941 */ /* 0x000fea0003800200 */
.L_x_27111:
        /* <DEDUP_REMOVED lines=26> */
.L_x_27114:
[----:B------:R-:W-:Y:S05]  /*40d0*/  BSYNC.RECONVERGENT B6 ;  /* 0x0000000000067941 */ /* 0x000fea0003800200 */
.L_x_27113:
        /* <DEDUP_REMOVED lines=26> */
.L_x_27116:
[----:B------:R-:W-:Y:S05]  /*4280*/  BSYNC.RECONVERGENT B6 ;  /* 0x0000000000067941 */ /* 0x000fea0003800200 */
.L_x_27115:
        /* <DEDUP_REMOVED lines=26> */
.L_x_27123:
[----:B------:R4:W-:Y:S01]  /*4430*/  STG.E.U8 desc[UR36][R4.64], RZ ;  /* 0x000000ff04007986 */ /* 0x0009e2000c101124 */
[----:B------:R-:W-:Y:S01]  /*4440*/  IMAD.MOV.U32 R27, RZ, RZ, R25 ;  /* 0x000000ffff1b7224 */ /* 0x000fe200078e0019 */
[----:B------:R-:W-:Y:S06]  /*4450*/  BRA `(.L_x_27125) ;  /* 0x0000000400e07947 */ /* 0x000fec0003800000 */
.L_x_27122:
        /* <DEDUP_REMOVED lines=9> */
.L_x_27127:
[----:B------:R2:W-:Y:S01]  /*44f0*/  STG.E desc[UR36][R4.64], RZ ;  /* 0x000000ff04007986 */ /* 0x0005e2000c101924 */
[----:B------:R-:W-:Y:S01]  /*4500*/  IMAD.MOV.U32 R27, RZ, RZ, R25 ;  /* 0x000000ffff1b7224 */ /* 0x000fe200078e0019 */
[----:B------:R-:W-:Y:S06]  /*4510*/  BRA `(.L_x_27125) ;  /* 0x0000000400b07947 */ /* 0x000fec0003800000 */
.L_x_27126:
[----:B------:R0:W-:Y:S01]  /*4520*/  STG.E.U16 desc[UR36][R4.64], RZ ;  /* 0x000000ff04007986 */ /* 0x0001e2000c101524 */
[----:B------:R-:W-:Y:S01]  /*4530*/  IMAD.MOV.U32 R27, RZ, RZ, R25 ;  /* 0x000000ffff1b7224 */ /* 0x000fe200078e0019 */
[----:B------:R-:W-:Y:S06]  /*4540*/  BRA `(.L_x_27125) ;  /* 0x0000000400a47947 */ /* 0x000fec0003800000 */
.L_x_27121:
        /* <DEDUP_REMOVED lines=9> */
.L_x_27129:
[----:B------:R0:W-:Y:S01]  /*45e0*/  STG.E.U16 desc[UR36][R4.64], RZ ;  /* 0x000000ff04007986 */ /* 0x0001e2000c101524 */
[----:B------:R-:W-:Y:S01]  /*45f0*/  IMAD.MOV.U32 R27, RZ, RZ, R25 ;  /* 0x000000ffff1b7224 */ /* 0x000fe200078e0019 */
[----:B------:R-:W-:Y:S06]  /*4600*/  BRA `(.L_x_27125) ;  /* 0x0000000400747947 */ /* 0x000fec0003800000 */
.L_x_27128:
        /* <DEDUP_REMOVED lines=9> */
.L_x_27131:
[----:B------:R0:W-:Y:S01]  /*46a0*/  STG.E desc[UR36][R4.64], RZ ;  /* 0x000000ff04007986 */ /* 0x0001e2000c101924 */
[----:B------:R-:W-:Y:S01]  /*46b0*/  IMAD.MOV.U32 R27, RZ, RZ, R25 ;  /* 0x000000ffff1b7224 */ /* 0x000fe200078e0019 */
[----:B------:R-:W-:Y:S06]  /*46c0*/  BRA `(.L_x_27125) ;  /* 0x0000000400447947 */ /* 0x000fec0003800000 */
.L_x_27130:
[----:B------:R0:W-:Y:S01]  /*46d0*/  STG.E.64 desc[UR36][R4.64], RZ ;  /* 0x000000ff04007986 */ /* 0x0001e2000c101b24 */
[----:B------:R-:W-:Y:S01]  /*46e0*/  IMAD.MOV.U32 R27, RZ, RZ, R25 ;  /* 0x000000ffff1b7224 */ /* 0x000fe200078e0019 */
[----:B------:R-:W-:Y:S06]  /*46f0*/  BRA `(.L_x_27125) ;  /* 0x0000000400387947 */ /* 0x000fec0003800000 */
.L_x_27120:
        /* <DEDUP_REMOVED lines=11> */
.L_x_27134:
[----:B------:R0:W-:Y:S01]  /*47b0*/  STG.E.128 desc[UR36][R4.64], RZ ;  /* 0x000000ff04007986 */ /* 0x0001e2000c101d24 */
[----:B------:R-:W-:Y:S01]  /*47c0*/  IMAD.MOV.U32 R27, RZ, RZ, R25 ;  /* 0x000000ffff1b7224 */ /* 0x000fe200078e0019 */
[----:B------:R-:W-:Y:S06]  /*47d0*/  BRA `(.L_x_27125) ;  /* 0x0000000400007947 */ /* 0x000fec0003800000 */
.L_x_27133:
        /* <DEDUP_REMOVED lines=9> */
.L_x_27136:
[----:B------:R0:W-:Y:S01]  /*4870*/  STG.E.U8 desc[UR36][R4.64], RZ ;  /* 0x000000ff04007986 */ /* 0x0001e2000c101124 */
[----:B------:R-:W-:Y:S01]  /*4880*/  IMAD.MOV.U32 R27, RZ, RZ, R25 ;  /* 0x000000ffff1b7224 */ /* 0x000fe200078e0019 */
[----:B------:R-:W-:Y:S06]  /*4890*/  BRA `(.L_x_27125) ;  /* 0x0000000000d07947 */ /* 0x000fec0003800000 */
.L_x_27135:
[----:B------:R0:W-:Y:S01]  /*48a0*/  STG.E.U16 desc[UR36][R4.64], RZ ;  /* 0x000000ff04007986 */ /* 0x0001e2000c101524 */
[----:B------:R-:W-:Y:S01]  /*48b0*/  IMAD.MOV.U32 R27, RZ, RZ, R25 ;  /* 0x000000ffff1b7224 */ /* 0x000fe200078e0019 */
[----:B------:R-:W-:Y:S06]  /*48c0*/  BRA `(.L_x_27125) ;  /* 0x0000000000c47947 */ /* 0x000fec0003800000 */
.L_x_27132:
        /* <DEDUP_REMOVED lines=11> */
.L_x_27139:
[----:B------:R0:W-:Y:S01]  /*4980*/  STG.E.U8 desc[UR36][R4.64], RZ ;  /* 0x000000ff04007986 */ /* 0x0001e2000c101124 */
[----:B------:R-:W-:Y:S01]  /*4990*/  IMAD.MOV.U32 R27, RZ, RZ, R25 ;  /* 0x000000ffff1b7224 */ /* 0x000fe200078e0019 */
[----:B------:R-:W-:Y:S06]  /*49a0*/  BRA `(.L_x_27125) ;  /* 0x00000000008c7947 */ /* 0x000fec0003800000 */
.L_x_27138:
[----:B------:R0:W-:Y:S01]  /*49b0*/  STG.E.U8 desc[UR36][R4.64], RZ ;  /* 0x000000ff04007986 */ /* 0x0001e2000c101124 */
[----:B------:R-:W-:Y:S01]  /*49c0*/  IMAD.MOV.U32 R27, RZ, RZ, R25 ;  /* 0x000000ffff1b7224 */ /* 0x000fe200078e0019 */
[----:B------:R-:W-:Y:S06]  /*49d0*/  BRA `(.L_x_27125) ;  /* 0x0000000000807947 */ /* 0x000fec0003800000 */
.L_x_27137:
[----:B------:R-:W-:-:S13]  /*49e0*/  ISETP.NE.AND P0, PT, R0, 0x1c, PT ;  /* 0x0000001c0000780c */ /* 0x000fda0003f05270 */
[----:B------:R-:W-:Y:S05]  /*49f0*/  @!P0 BRA `(.L_x_27140) ;  /* 0x0000000000708947 */ /* 0x000fea0003800000 */
[----:B------:R-:W-:-:S13]  /*4a00*/  ISETP.NE.AND P0, PT, R0, 0x1d, PT ;  /* 0x0000001d0000780c */ /* 0x000fda0003f05270 */
[----:B------:R-:W-:Y:S05]  /*4a10*/  @!P0 BRA `(.L_x_27141) ;  /* 0x00000000005c8947 */ /* 0x000fea0003800000 */
[----:B------:R-:W-:-:S13]  /*4a20*/  ISETP.NE.AND P0, PT, R0, 0x2c, PT ;  /* 0x0000002c0000780c */ /* 0x000fda0003f05270 */
[----:B------:R-:W-:Y:S05]  /*4a30*/  @!P0 BRA `(.L_x_27142) ;  /* 0x0000000000488947 */ /* 0x000fea0003800000 */
.L_x_27124:
        /* <DEDUP_REMOVED lines=16> */
.L_x_27143:
[----:B------:R-:W-:Y:S01]  /*4b40*/  IMAD.MOV.U32 R27, RZ, RZ, R25 ;  /* 0x000000ffff1b7224 */ /* 0x000fe200078e0019 */
[----:B------:R-:W-:Y:S06]  /*4b50*/  BRA `(.L_x_27125) ;  /* 0x0000000000207947 */ /* 0x000fec0003800000 */
.L_x_27142:
[----:B------:R0:W-:Y:S01]  /*4b60*/  STG.E.U8 desc[UR36][R4.64], RZ ;  /* 0x000000ff04007986 */ /* 0x0001e2000c101124 */
[----:B------:R-:W-:Y:S01]  /*4b70*/  IMAD.MOV.U32 R27, RZ, RZ, R25 ;  /* 0x000000ffff1b7224 */ /* 0x000fe200078e0019 */
[----:B------:R-:W-:Y:S06]  /*4b80*/  BRA `(.L_x_27125) ;  /* 0x0000000000147947 */ /* 0x000fec0003800000 */
.L_x_27141:
[----:B------:R0:W-:Y:S01]  /*4b90*/  STG.E.64 desc[UR36][R4.64], RZ ;  /* 0x000000ff04007986 */ /* 0x0001e2000c101b24 */
[----:B------:R-:W-:Y:S01]  /*4ba0*/  IMAD.MOV.U32 R27, RZ, RZ, R25 ;  /* 0x000000ffff1b7224 */ /* 0x000fe200078e0019 */
[----:B------:R-:W-:Y:S06]  /*4bb0*/  BRA `(.L_x_27125) ;  /* 0x0000000000087947 */ /* 0x000fec0003800000 */
.L_x_27140:
[----:B------:R0:W-:Y:S01]  /*4bc0*/  STG.E desc[UR36][R4.64], RZ ;  /* 0x000000ff04007986 */ /* 0x0001e2000c101924 */
[----:B------:R-:W-:-:S07]  /*4bd0*/  IMAD.MOV.U32 R27, RZ, RZ, R25 ;  /* 0x000000ffff1b7224 */ /* 0x000fce00078e0019 */
.L_x_27125:
        /* <DEDUP_REMOVED lines=23> */
.L_x_27148:
[----:B------:R0:W-:Y:S01]  /*4d50*/  STG.E.U8 desc[UR36][R4.64], RZ ;  /* 0x000000ff04007986 */ /* 0x0001e2000c101124 */
[----:B------:R-:W-:Y:S05]  /*4d60*/  BRA `(.L_x_27150) ;  /* 0x00000004008c7947 */ /* 0x000fea0003800000 */
.L_x_27147:
        /* <DEDUP_REMOVED lines=8> */
.L_x_27152:
[----:B------:R3:W-:Y:S01]  /*4df0*/  STG.E desc[UR36][R4.64], RZ ;  /* 0x000000ff04007986 */ /* 0x0007e2000c101924 */
[----:B------:R-:W-:Y:S05]  /*4e00*/  BRA `(.L_x_27150) ;  /* 0x0000000400647947 */ /* 0x000fea0003800000 */
.L_x_27151:
[----:B------:R2:W-:Y:S01]  /*4e10*/  STG.E.U16 desc[UR36][R4.64], RZ ;  /* 0x000000ff04007986 */ /* 0x0005e2000c101524 */
[----:B------:R-:W-:Y:S05]  /*4e20*/  BRA `(.L_x_27150) ;  /* 0x00000004005c7947 */ /* 0x000fea0003800000 */
.L_x_27146:
        /* <DEDUP_REMOVED lines=8> */
.L_x_27154:
[----:B------:R0:W-:Y:S01]  /*4eb0*/  STG.E.U16 desc[UR36][R4.64], RZ ;  /* 0x000000ff04007986 */ /* 0x0001e2000c101524 */
[----:B------:R-:W-:Y:S05]  /*4ec0*/  BRA `(.L_x_27150) ;  /* 0x0000000400347947 */ /* 0x000fea0003800000 */
.L_x_27153:
        /* <DEDUP_REMOVED lines=8> */
.L_x_27156:
[----:B------:R0:W-:Y:S01]  /*4f50*/  STG.E desc[UR36][R4.64], RZ ;  /* 0x000000ff04007986 */ /* 0x0001e2000c101924 */
[----:B------:R-:W-:Y:S05]  /*4f60*/  BRA `(.L_x_27150) ;  /* 0x00000004000c7947 */ /* 0x000fea0003800000 */
.L_x_27155:
[----:B------:R0:W-:Y:S01]  /*4f70*/  STG.E.64 desc[UR36][R4.64], RZ ;  /* 0x000000ff04007986 */ /* 0x0001e2000c101b24 */
[----:B------:R-:W-:Y:S05]  /*4f80*/  BRA `(.L_x_27150) ;  /* 0x0000000400047947 */ /* 0x000fea0003800000 */
.L_x_27145:
        /* <DEDUP_REMOVED lines=10> */
.L_x_27159:
[----:B------:R0:W-:Y:S01]  /*5030*/  STG.E.128 desc[UR36][R4.64], RZ ;  /* 0x000000ff04007986 */ /* 0x0001e2000c101d24 */
[----:B------:R-:W-:Y:S05]  /*5040*/  BRA `(.L_x_27150) ;  /* 0x0000000000d47947 */ /* 0x000fea0003800000 */
.L_x_27158:
        /* <DEDUP_REMOVED lines=8> */
.L_x_27161:
[----:B------:R0:W-:Y:S01]  /*50d0*/  STG.E.U8 desc[UR36][R4.64], RZ ;  /* 0x000000ff04007986 */ /* 0x0001e2000c101124 */
[----:B------:R-:W-:Y:S05]  /*50e0*/  BRA `(.L_x_27150) ;  /* 0x0000000000ac7947 */ /* 0x000fea0003800000 */
.L_x_27160:
[----:B------:R0:W-:Y:S01]  /*50f0*/  STG.E.U16 desc[UR36][R4.64], RZ ;  /* 0x000000ff04007986 */ /* 0x0001e2000c101524 */
[----:B------:R-:W-:Y:S05]  /*5100*/  BRA `(.L_x_27150) ;  /* 0x0000000000a47947 */ /* 0x000fea0003800000 */
.L_x_27157:
        /* <DEDUP_REMOVED lines=10> */
.L_x_27164:
[----:B------:R0:W-:Y:S01]  /*51b0*/  STG.E.U8 desc[UR36][R4.64], RZ ;  /* 0x000000ff04007986 */ /* 0x0001e2000c101124 */
[----:B------:R-:W-:Y:S05]  /*51c0*/  BRA `(.L_x_27150) ;  /* 0x0000000000747947 */ /* 0x000fea0003800000 */
.L_x_27163:
[----:B------:R0:W-:Y:S01]  /*51d0*/  STG.E.U8 desc[UR36][R4.64], RZ ;  /* 0x000000ff04007986 */ /* 0x0001e2000c101124 */
[----:B------:R-:W-:Y:S05]  /*51e0*/  BRA `(.L_x_27150) ;  /* 0x00000000006c7947 */ /* 0x000fea0003800000 */
.L_x_27162:
[----:B------:R-:W-:-:S13]  /*51f0*/  ISETP.NE.AND P0, PT, R0, 0x1c, PT ;  /* 0x0000001c0000780c */ /* 0x000fda0003f05270 */
[----:B------:R-:W-:Y:S05]  /*5200*/  @!P0 BRA `(.L_x_27165) ;  /* 0x0000000000608947 */ /* 0x000fea0003800000 */
[----:B------:R-:W-:-:S13]  /*5210*/  ISETP.NE.AND P0, PT, R0, 0x1d, PT ;  /* 0x0000001d0000780c */ /* 0x000fda0003f05270 */
[----:B------:R-:W-:Y:S05]  /*5220*/  @!P0 BRA `(.L_x_27166) ;  /* 0x0000000000508947 */ /* 0x000fea0003800000 */
[----:B------:R-:W-:-:S13]  /*5230*/  ISETP.NE.AND P0, PT, R0, 0x2c, PT ;  /* 0x0000002c0000780c */ /* 0x000fda0003f05270 */
[----:B------:R0:W-:Y:S01]  /*5240*/  @!P0 STG.E.U8 desc[UR36][R4.64], RZ ;  /* 0x000000ff04008986 */ /* 0x0001e2000c101124 */
[----:B------:R-:W-:Y:S05]  /*5250*/  @!P0 BRA `(.L_x_27150) ;  /* 0x0000000000508947 */ /* 0x000fea0003800000 */
.L_x_27149:
        /* <DEDUP_REMOVED lines=16> */
.L_x_27167:
[----:B------:R-:W-:Y:S05]  /*5360*/  BRA `(.L_x_27150) ;  /* 0x00000000000c7947 */ /* 0x000fea0003800000 */
.L_x_27166:
[----:B------:R0:W-:Y:S01]  /*5370*/  STG.E.64 desc[UR36][R4.64], RZ ;  /* 0x000000ff04007986 */ /* 0x0001e2000c101b24 */
[----:B------:R-:W-:Y:S05]  /*5380*/  BRA `(.L_x_27150) ;  /* 0x0000000000047947 */ /* 0x000fea0003800000 */
.L_x_27165:
[----:B------:R0:W-:Y:S02]  /*5390*/  STG.E desc[UR36][R4.64], RZ ;  /* 0x000000ff04007986 */ /* 0x0001e4000c101924 */
.L_x_27150:
[----:B------:R-:W-:-:S07]  /*53a0*/  VIADD R27, R27, 0x80 ;  /* 0x000000801b1b7836 */ /* 0x000fce0000000000 */
.L_x_27119:
[----:B------:R-:W-:-:S13]  /*53b0*/  ISETP.GE.AND P0, PT, R27, R2, PT ;  /* 0x000000021b00720c */ /* 0x000fda0003f06270 */
[----:B------:R-:W-:Y:S05]  /*53c0*/  @P0 BREAK.RELIABLE B6 ;  /* 0x0000000000060942 */ /* 0x000fea0003800100 */
[----:B------:R-:W-:Y:S05]  /*53d0*/  @P0 BRA `(.L_x_27144) ;  /* 0x0000000400ec0947 */ /* 0x000fea0003800000 */
[----:B------:R-:W-:Y:S05]  /*53e0*/  BSYNC.RELIABLE B6 ;  /* 0x0000000000067941 */ /* 0x000fea0003800100 */
.L_x_27118:
        /* <DEDUP_REMOVED lines=20> */
.L_x_27171:
[----:B------:R0:W-:Y:S01]  /*5530*/  STG.E.U8 desc[UR36][R4.64], RZ ;  /* 0x000000ff04007986 */ /* 0x0001e2000c101124 */
[----:B------:R-:W-:Y:S05]  /*5540*/  BRA `(.L_x_27173) ;  /* 0x00000004008c7947 */ /* 0x000fea0003800000 */
.L_x_27170:
        /* <DEDUP_REMOVED lines=8> */
.L_x_27175:
[----:B------:R0:W-:Y:S01]  /*55d0*/  STG.E desc[UR36][R4.64], RZ ;  /* 0x000000ff04007986 */ /* 0x0001e2000c101924 */
[----:B------:R-:W-:Y:S05]  /*55e0*/  BRA `(.L_x_27173) ;  /* 0x0000000400647947 */ /* 0x000fea0003800000 */
.L_x_27174:
[----:B------:R0:W-:Y:S01]  /*55f0*/  STG.E.U16 desc[UR36][R4.64], RZ ;  /* 0x000000ff04007986 */ /* 0x0001e2000c101524 */
[----:B------:R-:W-:Y:S05]  /*5600*/  BRA `(.L_x_27173) ;  /* 0x00000004005c7947 */ /* 0x000fea0003800000 */
.L_x_27169:
        /* <DEDUP_REMOVED lines=8> */
.L_x_27177:
[----:B------:R0:W-:Y:S01]  /*5690*/  STG.E.U16 desc[UR36][R4.64], RZ ;  /* 0x000000ff04007986 */ /* 0x0001e2000c101524 */
[----:B------:R-:W-:Y:S05]  /*56a0*/  BRA `(.L_x_27173) ;  /* 0x0000000400347947 */ /* 0x000fea0003800000 */
.L_x_27176:
        /* <DEDUP_REMOVED lines=8> */
.L_x_27179:
[----:B------:R0:W-:Y:S01]  /*5730*/  STG.E desc[UR36][R4.64], RZ ;  /* 0x000000ff04007986 */ /* 0x0001e2000c101924 */
[----:B------:R-:W-:Y:S05]  /*5740*/  BRA `(.L_x_27173) ;  /* 0x00000004000c7947 */ /* 0x000fea0003800000 */
.L_x_27178:
[----:B------:R0:W-:Y:S01]  /*5750*/  STG.E.64 desc[UR36][R4.64], RZ ;  /* 0x000000ff04007986 */ /* 0x0001e2000c101b24 */
[----:B------:R-:W-:Y:S05]  /*5760*/  BRA `(.L_x_27173) ;  /* 0x0000000400047947 */ /* 0x000fea0003800000 */
.L_x_27168:
        /* <DEDUP_REMOVED lines=10> */
.L_x_27182:
[----:B------:R0:W-:Y:S01]  /*5810*/  STG.E.128 desc[UR36][R4.64], RZ ;  /* 0x000000ff04007986 */ /* 0x0001e2000c101d24 */
[----:B------:R-:W-:Y:S05]  /*5820*/  BRA `(.L_x_27173) ;  /* 0x0000000000d47947 */ /* 0x000fea0003800000 */
.L_x_27181:
        /* <DEDUP_REMOVED lines=8> */
.L_x_27184:
[----:B------:R0:W-:Y:S01]  /*58b0*/  STG.E.U8 desc[UR36][R4.64], RZ ;  /* 0x000000ff04007986 */ /* 0x0001e2000c101124 */
[----:B------:R-:W-:Y:S05]  /*58c0*/  BRA `(.L_x_27173) ;  /* 0x0000000000ac7947 */ /* 0x000fea0003800000 */
.L_x_27183:
[----:B------:R0:W-:Y:S01]  /*58d0*/  STG.E.U16 desc[UR36][R4.64], RZ ;  /* 0x000000ff04007986 */ /* 0x0001e2000c101524 */
[----:B------:R-:W-:Y:S05]  /*58e0*/  BRA `(.L_x_27173) ;  /* 0x0000000000a47947 */ /* 0x000fea0003800000 */
.L_x_27180:
        /* <DEDUP_REMOVED lines=10> */
.L_x_27187:
[----:B------:R2:W-:Y:S01]  /*5990*/  STG.E.U8 desc[UR36][R4.64], RZ ;  /* 0x000000ff04007986 */ /* 0x0005e2000c101124 */
[----:B------:R-:W-:Y:S05]  /*59a0*/  BRA `(.L_x_27173) ;  /* 0x0000000000747947 */ /* 0x000fea0003800000 */
.L_x_27186:
[----:B------:R0:W-:Y:S01]  /*59b0*/  STG.E.U8 desc[UR36][R4.64], RZ ;  /* 0x000000ff04007986 */ /* 0x0001e2000c101124 */
[----:B------:R-:W-:Y:S05]  /*59c0*/  BRA `(.L_x_27173) ;  /* 0x00000000006c7947 */ /* 0x000fea0003800000 */
.L_x_27185:
[----:B------:R-:W-:-:S13]  /*59d0*/  ISETP.NE.AND P0, PT, R0, 0x1c, PT ;  /* 0x0000001c0000780c */ /* 0x000fda0003f05270 */
[----:B------:R-:W-:Y:S05]  /*59e0*/  @!P0 BRA `(.L_x_27188) ;  /* 0x0000000000608947 */ /* 0x000fea0003800000 */
[----:B------:R-:W-:-:S13]  /*59f0*/  ISETP.NE.AND P0, PT, R0, 0x1d, PT ;  /* 0x0000001d0000780c */ /* 0x000fda0003f05270 */
[----:B------:R-:W-:Y:S05]  /*5a00*/  @!P0 BRA `(.L_x_27189) ;  /* 0x0000000000508947 */ /* 0x000fea0003800000 */
[----:B------:R-:W-:-:S13]  /*5a10*/  ISETP.NE.AND P0, PT, R0, 0x2c, PT ;  /* 0x0000002c0000780c */ /* 0x000fda0003f05270 */
[----:B------:R4:W-:Y:S01]  /*5a20*/  @!P0 STG.E.U8 desc[UR36][R4.64], RZ ;  /* 0x000000ff04008986 */ /* 0x0009e2000c101124 */
[----:B------:R-:W-:Y:S05]  /*5a30*/  @!P0 BRA `(.L_x_27173) ;  /* 0x0000000000508947 */ /* 0x000fea0003800000 */
.L_x_27172:
        /* <DEDUP_REMOVED lines=16> */
.L_x_27190:
[----:B------:R-:W-:Y:S05]  /*5b40*/  BRA `(.L_x_27173) ;  /* 0x00000000000c7947 */ /* 0x000fea0003800000 */
.L_x_27189:
[----:B------:R3:W-:Y:S01]  /*5b50*/  STG.E.64 desc[UR36][R4.64], RZ ;  /* 0x000000ff04007986 */ /* 0x0007e2000c101b24 */
[----:B------:R-:W-:Y:S05]  /*5b60*/  BRA `(.L_x_27173) ;  /* 0x0000000000047947 */ /* 0x000fea0003800000 */
.L_x_27188:
[----:B------:R0:W-:Y:S02]  /*5b70*/  STG.E desc[UR36][R4.64], RZ ;  /* 0x000000ff04007986 */ /* 0x0001e4000c101924 */
.L_x_27173:
[----:B------:R-:W-:-:S07]  /*5b80*/  VIADD R27, R27, 0x80 ;  /* 0x000000801b1b7836 */ /* 0x000fce0000000000 */
.L_x_27144:
[----:B------:R-:W-:Y:S05]  /*5b90*/  BSYNC.RECONVERGENT B7 ;  /* 0x0000000000077941 */ /* 0x000fea0003800200 */
.L_x_27117:
        /* <DEDUP_REMOVED lines=21> */
.L_x_27194:
[----:B------:R-:W-:Y:S01]  /*5cf0*/  STG.E.U8 desc[UR36][R2.64], RZ ;  /* 0x000000ff02007986 */ /* 0x000fe2000c101124 */
[----:B------:R-:W-:Y:S05]  /*5d00*/  EXIT ;  /* 0x000000000000794d */ /* 0x000fea0003800000 */
.L_x_27193:
        /* <DEDUP_REMOVED lines=8> */
.L_x_27197:
[----:B------:R-:W-:Y:S01]  /*5d90*/  STG.E desc[UR36][R2.64], RZ ;  /* 0x000000ff02007986 */ /* 0x000fe2000c101924 */
[----:B------:R-:W-:Y:S05]  /*5da0*/  EXIT ;  /* 0x000000000000794d */ /* 0x000fea0003800000 */
.L_x_27196:
[----:B------:R-:W-:Y:S01]  /*5db0*/  STG.E.U16 desc[UR36][R2.64], RZ ;  /* 0x000000ff02007986 */ /* 0x000fe2000c101524 */
[----:B------:R-:W-:Y:S05]  /*5dc0*/  EXIT ;  /* 0x000000000000794d */ /* 0x000fea0003800000 */
.L_x_27192:
        /* <DEDUP_REMOVED lines=8> */
.L_x_27199:
[----:B------:R-:W-:Y:S01]  /*5e50*/  STG.E.U16 desc[UR36][R2.64], RZ ;  /* 0x000000ff02007986 */ /* 0x000fe2000c101524 */
[----:B------:R-:W-:Y:S05]  /*5e60*/  EXIT ;  /* 0x000000000000794d */ /* 0x000fea0003800000 */
.L_x_27198:
        /* <DEDUP_REMOVED lines=8> */
.L_x_27201:
[----:B------:R-:W-:Y:S01]  /*5ef0*/  STG.E desc[UR36][R2.64], RZ ;  /* 0x000000ff02007986 */ /* 0x000fe2000c101924 */
[----:B------:R-:W-:Y:S05]  /*5f00*/  EXIT ;  /* 0x000000000000794d */ /* 0x000fea0003800000 */
.L_x_27200:
[----:B------:R-:W-:Y:S01]  /*5f10*/  STG.E.64 desc[UR36][R2.64], RZ ;  /* 0x000000ff02007986 */ /* 0x000fe2000c101b24 */
[----:B------:R-:W-:Y:S05]  /*5f20*/  EXIT ;  /* 0x000000000000794d */ /* 0x000fea0003800000 */
.L_x_27191:
        /* <DEDUP_REMOVED lines=10> */
.L_x_27204:
[----:B------:R-:W-:Y:S01]  /*5fd0*/  STG.E.128 desc[UR36][R2.64], RZ ;  /* 0x000000ff02007986 */ /* 0x000fe2000c101d24 */
[----:B------:R-:W-:Y:S05]  /*5fe0*/  EXIT ;  /* 0x000000000000794d */ /* 0x000fea0003800000 */
.L_x_27203:
        /* <DEDUP_REMOVED lines=8> */
.L_x_27206:
[----:B------:R-:W-:Y:S01]  /*6070*/  STG.E.U8 desc[UR36][R2.64], RZ ;  /* 0x000000ff02007986 */ /* 0x000fe2000c101124 */
[----:B------:R-:W-:Y:S05]  /*6080*/  EXIT ;  /* 0x000000000000794d */ /* 0x000fea0003800000 */
.L_x_27205:
[----:B------:R-:W-:Y:S01]  /*6090*/  STG.E.U16 desc[UR36][R2.64], RZ ;  /* 0x000000ff02007986 */ /* 0x000fe2000c101524 */
[----:B------:R-:W-:Y:S05]  /*60a0*/  EXIT ;  /* 0x000000000000794d */ /* 0x000fea0003800000 */
.L_x_27202:
        /* <DEDUP_REMOVED lines=10> */
.L_x_27209:
[----:B------:R-:W-:Y:S01]  /*6150*/  STG.E.U8 desc[UR36][R2.64], RZ ;  /* 0x000000ff02007986 */ /* 0x000fe2000c101124 */
[----:B------:R-:W-:Y:S05]  /*6160*/  EXIT ;  /* 0x000000000000794d */ /* 0x000fea0003800000 */
.L_x_27208:
[----:B------:R-:W-:Y:S01]  /*6170*/  STG.E.U8 desc[UR36][R2.64], RZ ;  /* 0x000000ff02007986 */ /* 0x000fe2000c101124 */
[----:B------:R-:W-:Y:S05]  /*6180*/  EXIT ;  /* 0x000000000000794d */ /* 0x000fea0003800000 */
.L_x_27207:
[----:B------:R-:W-:-:S13]  /*6190*/  ISETP.NE.AND P0, PT, R0, 0x1c, PT ;  /* 0x0000001c0000780c */ /* 0x000fda0003f05270 */
[----:B------:R-:W-:Y:S05]  /*61a0*/  @!P0 BRA `(.L_x_27210) ;  /* 0x0000000000608947 */ /* 0x000fea0003800000 */
[----:B------:R-:W-:-:S13]  /*61b0*/  ISETP.NE.AND P0, PT, R0, 0x1d, PT ;  /* 0x0000001d0000780c */ /* 0x000fda0003f05270 */
[----:B------:R-:W-:Y:S05]  /*61c0*/  @!P0 BRA `(.L_x_27211) ;  /* 0x0000000000508947 */ /* 0x000fea0003800000 */
[----:B------:R-:W-:-:S13]  /*61d0*/  ISETP.NE.AND P0, PT, R0, 0x2c, PT ;  /* 0x0000002c0000780c */ /* 0x000fda0003f05270 */
[----:B------:R0:W-:Y:S01]  /*61e0*/  @!P0 STG.E.U8 desc[UR36][R2.64], RZ ;  /* 0x000000ff02008986 */ /* 0x0001e2000c101124 */
[----:B------:R-:W-:Y:S05]  /*61f0*/  @!P0 EXIT ;  /* 0x000000000000894d */ /* 0x000fea0003800000 */
.L_x_27195:
        /* <DEDUP_REMOVED lines=16> */
.L_x_27212:
[----:B------:R-:W-:Y:S05]  /*6300*/  EXIT ;  /* 0x000000000000794d */ /* 0x000fea0003800000 */
.L_x_27211:
[----:B------:R-:W-:Y:S01]  /*6310*/  STG.E.64 desc[UR36][R2.64], RZ ;  /* 0x000000ff02007986 */ /* 0x000fe2000c101b24 */
[----:B------:R-:W-:Y:S05]  /*6320*/  EXIT ;  /* 0x000000000000794d */ /* 0x000fea0003800000 */
.L_x_27210:
[----:B------:R-:W-:Y:S01]  /*6330*/  STG.E desc[UR36][R2.64], RZ ;  /* 0x000000ff02007986 */ /* 0x000fe2000c101924 */
[----:B------:R-:W-:Y:S05]  /*6340*/  EXIT ;  /* 0x000000000000794d */ /* 0x000fea0003800000 */
.L_x_27213:
        /* <DEDUP_REMOVED lines=11> */
.L_x_34779:


//--------------------- .text._ZN2at6native18elementwise_kernelILi128ELi2EZNS0_22gpu_kernel_impl_nocastIZZZNS0_67_GLOBAL__N__bb565c37_34_ValidateCompressedIndicesKernel_cu_33a4b88b42_validate_compressed_sparse_indices_kernelILNS3_8CDimNameE0ENS3_18CUDAKernelLauncherENS3_14EmptyVecKernelENS3_8DummyVecELm0EEEvRKNS_6TensorESB_lllENKUlvE0_clEvENKUlvE0_clEvEUllE_EEvRNS_18TensorIteratorBaseERKT_EUliE_EEviT1_ --------------------------
	.section	.text._ZN2at6native18elementwise_kernelILi128ELi2EZNS0_22gpu_kernel_impl_nocastIZZZNS0_67_GLOBAL__N__bb565c37_34_ValidateCompressedIndicesKernel_cu_33a4b88b42_validate_compressed_sparse_indices_kernelILNS3_8CDimNameE0ENS3_18CUDAKernelLauncherENS3_14EmptyVecKernelENS3_8DummyVecELm0EEEvRKNS_6TensorESB_lllENKUlvE0_clEvENKUlvE0_clEvEUllE_EEvRNS_18TensorIteratorBaseERKT_EUliE_EEviT1_,"ax",@progbits
	.align	128
        .global         _ZN2at6native18elementwise_kernelILi128ELi2EZNS0_22gpu_kernel_impl_nocastIZZZNS0_67_GLOBAL__N__bb565c37_34_ValidateCompressedIndicesKernel_cu_33a4b88b42_validate_compressed_sparse_indices_kernelILNS3_8CDimNameE0ENS3_18CUDAKernelLauncherENS3_14EmptyVecKernelENS3_8DummyVecELm0EEEvRKNS_6TensorESB_lllENKUlvE0_clEvENKUlvE0_clEvEUllE_EEvRNS_18TensorIteratorBaseERKT_EUliE_EEviT1_
        .type           _ZN2at6native18elementwise_kernelILi128ELi2EZNS0_22gpu_kernel_impl_nocastIZZZNS0_67_GLOBAL__N__bb565c37_34_ValidateCompressedIndicesKernel_cu_33a4b88b42_validate_compressed_sparse_indices_kernelILNS3_8CDimNameE0ENS3_18CUDAKernelLauncherENS3_14EmptyVecKernelENS3_8DummyVecELm0EEEvRKNS_6TensorESB_lllENKUlvE0_clEvENKUlvE0_clEvEUllE_EEvRNS_18TensorIteratorBaseERKT_EUliE_EEviT1_,@function
        .size           _ZN2at6native18elementwise_kernelILi128ELi2EZNS0_22gpu_kernel_impl_nocastIZZZNS0_67_GLOBAL__N__bb565c37_34_ValidateCompressedIndicesKernel_cu_33a4b88b42_validate_compressed_sparse_indices_kernelILNS3_8CDimNameE0ENS3_18CUDAKernelLauncherENS3_14EmptyVecKernelENS3_8DummyVecELm0EEEvRKNS_6TensorESB_lllENKUlvE0_clEvENKUlvE0_clEvEUllE_EEvRNS_18TensorIteratorBaseERKT_EUliE_EEviT1_,(.L_x_34780 - _ZN2at6native18elementwise_kernelILi128ELi2EZNS0_22gpu_kernel_impl_nocastIZZZNS0_67_GLOBAL__N__bb565c37_34_ValidateCompressedIndicesKernel_cu_33a4b88b42_validate_compressed_sparse_indices_kernelILNS3_8CDimNameE0ENS3_18CUDAKernelLauncherENS3_14EmptyVecKernelENS3_8DummyVecELm0EEEvRKNS_6TensorESB_lllENKUlvE0_clEvENKUlvE0_clEvEUllE_EEvRNS_18TensorIteratorBaseERKT_EUliE_EEviT1_)
        .other          _ZN2at6native18elementwise_kernelILi128ELi2EZNS0_22gpu_kernel_impl_nocastIZZZNS0_67_GLOBAL__N__bb565c37_34_ValidateCompressedIndicesKernel_cu_33a4b88b42_validate_compressed_sparse_indices_kernelILNS3_8CDimNameE0ENS3_18CUDAKernelLauncherENS3_14EmptyVecKernelENS3_8DummyVecELm0EEEvRKNS_6TensorESB_lllENKUlvE0_clEvENKUlvE0_clEvEUllE_EEvRNS_18TensorIteratorBaseERKT_EUliE_EEviT1_,@"STO_CUDA_ENTRY STV_DEFAULT"
_ZN2at6native18elementwise_kernelILi128ELi2EZNS0_22gpu_kernel_impl_nocastIZZZNS0_67_GLOBAL__N__bb565c37_34_ValidateCompressedIndicesKernel_cu_33a4b88b42_validate_compressed_sparse_indices_kernelILNS3_8CDimNameE0ENS3_18CUDAKernelLauncherENS3_14EmptyVecKernelENS3_8DummyVecELm0EEEvRKNS_6TensorESB_lllENKUlvE0_clEvENKUlvE0_clEvEUllE_EEvRNS_18TensorIteratorBaseERKT_EUliE_EEviT1_:
.text._ZN2at6native18elementwise_kernelILi128ELi2EZNS0_22gpu_kernel_impl_nocastIZZZNS0_67_GLOBAL__N__bb565c37_34_ValidateCompressedIndicesKernel_cu_33a4b88b42_validate_compressed_sparse_indices_kernelILNS3_8CDimNameE0ENS3_18CUDAKernelLauncherENS3_14EmptyVecKernelENS3_8DummyVecELm0EEEvRKNS_6TensorESB_lllENKUlvE0_clEvENKUlvE0_clEvEUllE_EEvRNS_18TensorIteratorBaseERKT_EUliE_EEviT1_:
        /* <DEDUP_REMOVED lines=37> */
.L_x_27217:
[----:B------:R-:W0:Y:S01]  /*0250*/  LDC.64 R2, c[0x0][0x580] ;  /* 0x00016000ff027b82 */ /* 0x000e220000000a00 */
[----:B------:R-:W-:Y:S01]  /*0260*/  IADD3 R17, PT, PT, R17, 0x80, RZ ;  /* 0x0000008011117810 */ /* 0x000fe20007ffe0ff */
[----:B0-----:R0:W-:Y:S06]  /*0270*/  STG.E.64 desc[UR36][R2.64], RZ ;  /* 0x000000ff02007986 */ /* 0x0011ec000c101b24 */
.L_x_27216:
[----:B------:R-:W-:Y:S05]  /*0280*/  BSYNC.RECONVERGENT B6 ;  /* 0x0000000000067941 */ /* 0x000fea0003800200 */
.L_x_27215:
        /* <DEDUP_REMOVED lines=27> */
.L_x_27218:
[----:B------:R-:W0:Y:S02]  /*0440*/  LDC.64 R2, c[0x0][0x580] ;  /* 0x00016000ff027b82 */ /* 0x000e240000000a00 */
[----:B0-----:R-:W-:Y:S01]  /*0450*/  STG.E.64 desc[UR36][R2.64], RZ ;  /* 0x000000ff02007986 */ /* 0x001fe2000c101b24 */
[----:B------:R-:W-:Y:S05]  /*0460*/  EXIT ;  /* 0x000000000000794d */ /* 0x000fea0003800000 */
.L_x_27214:
        /* <DEDUP_REMOVED lines=305> */
.L_x_27221:
        /* <DEDUP_REMOVED lines=27> */
.L_x_27223:
[----:B------:R-:W-:Y:S05]  /*1930*/  BSYNC.RECONVERGENT B6 ;  /* 0x0000000000067941 */ /* 0x000fea0003800200 */
.L_x_27222:
[----:B------:R-:W0:Y:S01]  /*1940*/  LDCU.64 UR4, c[0x0][0x580] ;  /* 0x0000b000ff0477ac */ /* 0x000e220008000a00 */
[----:B------:R-:W-:Y:S02]  /*1950*/  IADD3 R17, PT, PT, R17, 0x80, RZ ;  /* 0x0000008011117810 */ /* 0x000fe40007ffe0ff */
[----:B0-----:R-:W-:-:S05]  /*1960*/  IADD3 R2, P0, PT, R19, UR4, RZ ;  /* 0x0000000413027c10 */ /* 0x001fca000ff1e0ff */
[----:B------:R-:W-:-:S05]  /*1970*/  IMAD.X R3, RZ, RZ, UR5, P0 ;  /* 0x00000005ff037e24 */ /* 0x000fca00080e06ff */
[----:B------:R0:W-:Y:S03]  /*1980*/  STG.E.64 desc[UR36][R2.64], RZ ;  /* 0x000000ff02007986 */ /* 0x0001e6000c101b24 */
.L_x_27220:
[----:B------:R-:W-:Y:S05]  /*1990*/  BSYNC.RECONVERGENT B7 ;  /* 0x0000000000077941 */ /* 0x000fea0003800200 */
.L_x_27219:
        /* <DEDUP_REMOVED lines=301> */
.L_x_27224:
        /* <DEDUP_REMOVED lines=29> */
.L_x_27226:
[----:B------:R-:W-:Y:S05]  /*2e40*/  BSYNC.RECONVERGENT B6 ;  /* 0x0000000000067941 */ /* 0x000fea0003800200 */
.L_x_27225:
[----:B------:R-:W-:Y:S01]  /*2e50*/  STG.E.64 desc[UR36][R16.64], RZ ;  /* 0x000000ff10007986 */ /* 0x000fe2000c101b24 */
[----:B------:R-:W-:Y:S05]  /*2e60*/  EXIT ;  /* 0x000000000000794d */ /* 0x000fea0003800000 */
.L_x_27227:
        /* <DEDUP_REMOVED lines=9> */
.L_x_34780:


//--------------------- .text._ZN2at6native27unrolled_elementwise_kernelIZZZNS0_67_GLOBAL__N__bb565c37_34_ValidateCompressedIndicesKernel_cu_33a4b88b42_validate_compressed_sparse_indices_kernelILNS2_8CDimNameE0ENS2_18CUDAKernelLauncherENS2_14EmptyVecKernelENS2_8DummyVecELm0EEEvRKNS_6TensorESA_lllENKUlvE0_clEvENKUlvE0_clEvEUllE_St5arrayIPcLm2EELi4E23TrivialOffsetCalculatorILi1EjESI_NS0_6memory15LoadWithoutCastENSJ_16StoreWithoutCastEEEviT_T0_T2_T3_T4_T5_ --------------------------
	.section	.text._ZN2at6native27unrolled_elementwise_kernelIZZZNS0_67_GLOBAL__N__bb565c37_34_ValidateCompressedIndicesKernel_cu_33a4b88b42_validate_compressed_sparse_indices_kernelILNS2_8CDimNameE0ENS2_18CUDAKernelLauncherENS2_14EmptyVecKernelENS2_8DummyVecELm0EEEvRKNS_6TensorESA_lllENKUlvE0_clEvENKUlvE0_clEvEUllE_St5arrayIPcLm2EELi4E23TrivialOffsetCalculatorILi1EjESI_NS0_6memory15LoadWithoutCastENSJ_16StoreWithoutCastEEEviT_T0_T2_T3_T4_T5_,"ax",@progbits
	.align	128
        .global         _ZN2at6native27unrolled_elementwise_kernelIZZZNS0_67_GLOBAL__N__bb565c37_34_ValidateCompressedIndicesKernel_cu_33a4b88b42_validate_compressed_sparse_indices_kernelILNS2_8CDimNameE0ENS2_18CUDAKernelLauncherENS2_14EmptyVecKernelENS2_8DummyVecELm0EEEvRKNS_6TensorESA_lllENKUlvE0_clEvENKUlvE0_clEvEUllE_St5arrayIPcLm2EELi4E23TrivialOffsetCalculatorILi1EjESI_NS0_6memory15LoadWithoutCastENSJ_16StoreWithoutCastEEEviT_T0_T2_T3_T4_T5_
        .type           _ZN2at6native27unrolled_elementwise_kernelIZZZNS0_67_GLOBAL__N__bb565c37_34_ValidateCompressedIndicesKernel_cu_33a4b88b42_validate_compressed_sparse_indices_kernelILNS2_8CDimNameE0ENS2_18CUDAKernelLauncherENS2_14EmptyVecKernelENS2_8DummyVecELm0EEEvRKNS_6TensorESA_lllENKUlvE0_clEvENKUlvE0_clEvEUllE_St5arrayIPcLm2EELi4E23TrivialOffsetCalculatorILi1EjESI_NS0_6memory15LoadWithoutCastENSJ_16StoreWithoutCastEEEviT_T0_T2_T3_T4_T5_,@function
        .size           _ZN2at6native27unrolled_elementwise_kernelIZZZNS0_67_GLOBAL__N__bb565c37_34_ValidateCompressedIndicesKernel_cu_33a4b88b42_validate_compressed_sparse_indices_kernelILNS2_8CDimNameE0ENS2_18CUDAKernelLauncherENS2_14EmptyVecKernelENS2_8DummyVecELm0EEEvRKNS_6TensorESA_lllENKUlvE0_clEvENKUlvE0_clEvEUllE_St5arrayIPcLm2EELi4E23TrivialOffsetCalculatorILi1EjESI_NS0_6memory15LoadWithoutCastENSJ_16StoreWithoutCastEEEviT_T0_T2_T3_T4_T5_,(.L_x_34781 - _ZN2at6native27unrolled_elementwise_kernelIZZZNS0_67_GLOBAL__N__bb565c37_34_ValidateCompressedIndicesKernel_cu_33a4b88b42_validate_compressed_sparse_indices_kernelILNS2_8CDimNameE0ENS2_18CUDAKernelLauncherENS2_14EmptyVecKernelENS2_8DummyVecELm0EEEvRKNS_6TensorESA_lllENKUlvE0_clEvENKUlvE0_clEvEUllE_St5arrayIPcLm2EELi4E23TrivialOffsetCalculatorILi1EjESI_NS0_6memory15LoadWithoutCastENSJ_16StoreWithoutCastEEEviT_T0_T2_T3_T4_T5_)
        .other          _ZN2at6native27unrolled_elementwise_kernelIZZZNS0_67_GLOBAL__N__bb565c37_34_ValidateCompressedIndicesKernel_cu_33a4b88b42_validate_compressed_sparse_indices_kernelILNS2_8CDimNameE0ENS2_18CUDAKernelLauncherENS2_14EmptyVecKernelENS2_8DummyVecELm0EEEvRKNS_6TensorESA_lllENKUlvE0_clEvENKUlvE0_clEvEUllE_St5arrayIPcLm2EELi4E23TrivialOffsetCalculatorILi1EjESI_NS0_6memory15LoadWithoutCastENSJ_16StoreWithoutCastEEEviT_T0_T2_T3_T4_T5_,@"STO_CUDA_ENTRY STV_DEFAULT"
_ZN2at6native27unrolled_elementwise_kernelIZZZNS0_67_GLOBAL__N__bb565c37_34_ValidateCompressedIndicesKernel_cu_33a4b88b42_validate_compressed_sparse_indices_kernelILNS2_8CDimNameE0ENS2_18CUDAKernelLauncherENS2_14EmptyVecKernelENS2_8DummyVecELm0EEEvRKNS_6TensorESA_lllENKUlvE0_clEvENKUlvE0_clEvEUllE_St5arrayIPcLm2EELi4E23TrivialOffsetCalculatorILi1EjESI_NS0_6memory15LoadWithoutCastENSJ_16StoreWithoutCastEEEviT_T0_T2_T3_T4_T5_:
.text._ZN2at6native27unrolled_elementwise_kernelIZZZNS0_67_GLOBAL__N__bb565c37_34_ValidateCompressedIndicesKernel_cu_33a4b88b42_validate_compressed_sparse_indices_kernelILNS2_8CDimNameE0ENS2_18CUDAKernelLauncherENS2_14EmptyVecKernelENS2_8DummyVecELm0EEEvRKNS_6TensorESA_lllENKUlvE0_clEvENKUlvE0_clEvEUllE_St5arrayIPcLm2EELi4E23TrivialOffsetCalculatorILi1EjESI_NS0_6memory15LoadWithoutCastENSJ_16StoreWithoutCastEEEviT_T0_T2_T3_T4_T5_:
        /* <DEDUP_REMOVED lines=59> */
.L_x_27229:
[----:B------:R-:W-:Y:S05]  /*03b0*/  BSYNC.RECONVERGENT B6 ;  /* 0x0000000000067941 */ /* 0x000fea0003800200 */
.L_x_27228:
        /* <DEDUP_REMOVED lines=26> */
.L_x_27231:
[----:B------:R-:W-:Y:S05]  /*0560*/  BSYNC.RECONVERGENT B6 ;  /* 0x0000000000067941 */ /* 0x000fea0003800200 */
.L_x_27230:
        /* <DEDUP_REMOVED lines=26> */
.L_x_27233:
[----:B------:R-:W-:Y:S05]  /*0710*/  BSYNC.RECONVERGENT B6 ;  /* 0x0000000000067941 */ /* 0x000fea0003800200 */
.L_x_27232:
        /* <DEDUP_REMOVED lines=26> */
.L_x_27235:
[----:B------:R-:W-:Y:S05]  /*08c0*/  BSYNC.RECONVERGENT B6 ;  /* 0x0000000000067941 */ /* 0x000fea0003800200 */
.L_x_27234:
        /* <DEDUP_REMOVED lines=17> */
.L_x_27238:
[----:B------:R-:W-:Y:S05]  /*09e0*/  BSYNC.RELIABLE B1 ;  /* 0x0000000000017941 */ /* 0x000fea0003800100 */
.L_x_27237:
[----:B------:R-:W-:-:S13]  /*09f0*/  ISETP.GE.AND P0, PT, R24, R25, PT ;  /* 0x000000191800720c */ /* 0x000fda0003f06270 */
[----:B0-----:R-:W0:Y:S01]  /*0a00*/  @!P0 LDC.64 R2, c[0x0][0x3a0] ;  /* 0x0000e800ff028b82 */ /* 0x001e220000000a00 */
[----:B------:R-:W-:Y:S01]  /*0a10*/  @!P0 IMAD R5, R27, 0x200, R24 ;  /* 0x000002001b058824 */ /* 0x000fe200078e0218 */
[----:B------:R-:W-:-:S03]  /*0a20*/  @!P0 IADD3 R24, PT, PT, R24, 0x80, RZ ;  /* 0x0000008018188810 */ /* 0x000fc60007ffe0ff */
[----:B0-----:R-:W-:-:S05]  /*0a30*/  @!P0 IMAD.WIDE.U32 R2, R5, 0x8, R2 ;  /* 0x0000000805028825 */ /* 0x001fca00078e0002 */
[----:B------:R1:W-:Y:S02]  /*0a40*/  @!P0 STG.E.64 desc[UR36][R2.64], RZ ;  /* 0x000000ff02008986 */ /* 0x0003e4000c101b24 */
.L_x_27239:
[----:B------:R-:W-:Y:S05]  /*0a50*/  BSYNC.RECONVERGENT B0 ;  /* 0x0000000000007941 */ /* 0x000fea0003800200 */
.L_x_27236:
[----:B------:R-:W-:-:S13]  /*0a60*/  ISETP.GE.AND P0, PT, R24, R25, PT ;  /* 0x000000191800720c */ /* 0x000fda0003f06270 */
[----:B------:R-:W-:Y:S05]  /*0a70*/  @P0 EXIT ;  /* 0x000000000000094d */ /* 0x000fea0003800000 */
[----:B-1----:R-:W1:Y:S01]  /*0a80*/  LDC.64 R2, c[0x0][0x3a0] ;  /* 0x0000e800ff027b82 */ /* 0x002e620000000a00 */
[----:B------:R-:W-:-:S04]  /*0a90*/  IMAD R27, R27, 0x200, R24 ;  /* 0x000002001b1b7824 */ /* 0x000fc800078e0218 */
[----:B-1----:R-:W-:-:S05]  /*0aa0*/  IMAD.WIDE.U32 R2, R27, 0x8, R2 ;  /* 0x000000081b027825 */ /* 0x002fca00078e0002 */
[----:B------:R-:W-:Y:S01]  /*0ab0*/  STG.E.64 desc[UR36][R2.64], RZ ;  /* 0x000000ff02007986 */ /* 0x000fe2000c101b24 */
[----:B------:R-:W-:Y:S05]  /*0ac0*/  EXIT ;  /* 0x000000000000794d */ /* 0x000fea0003800000 */
.L_x_27240:
        /* <DEDUP_REMOVED lines=11> */
.L_x_34781:


//--------------------- .text._ZN2at6native29vectorized_elementwise_kernelILi2EZZZNS0_67_GLOBAL__N__bb565c37_34_ValidateCompressedIndicesKernel_cu_33a4b88b42_validate_compressed_sparse_indices_kernelILNS2_8CDimNameE0ENS2_18CUDAKernelLauncherENS2_14EmptyVecKernelENS2_8DummyVecELm0EEEvRKNS_6TensorESA_lllENKUlvE0_clEvENKUlvE0_clEvEUllE_St5arrayIPcLm2EEEEviT0_T1_ --------------------------
	.section	.text._ZN2at6native29vectorized_elementwise_kernelILi2EZZZNS0_67_GLOBAL__N__bb565c37_34_ValidateCompressedIndicesKernel_cu_33a4b88b42_validate_compressed_sparse_indices_kernelILNS2_8CDimNameE0ENS2_18CUDAKernelLauncherENS2_14EmptyVecKernelENS2_8DummyVecELm0EEEvRKNS_6TensorESA_lllENKUlvE0_clEvENKUlvE0_clEvEUllE_St5arrayIPcLm2EEEEviT0_T1_,"ax",@progbits
	.align	128
        .global         _ZN2at6native29vectorized_elementwise_kernelILi2EZZZNS0_67_GLOBAL__N__bb565c37_34_ValidateCompressedIndicesKernel_cu_33a4b88b42_validate_compressed_sparse_indices_kernelILNS2_8CDimNameE0ENS2_18CUDAKernelLauncherENS2_14EmptyVecKernelENS2_8DummyVecELm0EEEvRKNS_6TensorESA_lllENKUlvE0_clEvENKUlvE0_clEvEUllE_St5arrayIPcLm2EEEEviT0_T1_
        .type           _ZN2at6native29vectorized_elementwise_kernelILi2EZZZNS0_67_GLOBAL__N__bb565c37_34_ValidateCompressedIndicesKernel_cu_33a4b88b42_validate_compressed_sparse_indices_kernelILNS2_8CDimNameE0ENS2_18CUDAKernelLauncherENS2_14EmptyVecKernelENS2_8DummyVecELm0EEEvRKNS_6TensorESA_lllENKUlvE0_clEvENKUlvE0_clEvEUllE_St5arrayIPcLm2EEEEviT0_T1_,@function
        .size           _ZN2at6native29vectorized_elementwise_kernelILi2EZZZNS0_67_GLOBAL__N__bb565c37_34_ValidateCompressedIndicesKernel_cu_33a4b88b42_validate_compressed_sparse_indices_kernelILNS2_8CDimNameE0ENS2_18CUDAKernelLauncherENS2_14EmptyVecKernelENS2_8DummyVecELm0EEEvRKNS_6TensorESA_lllENKUlvE0_clEvENKUlvE0_clEvEUllE_St5arrayIPcLm2EEEEviT0_T1_,(.L_x_34782 - _ZN2at6native29vectorized_elementwise_kernelILi2EZZZNS0_67_GLOBAL__N__bb565c37_34_ValidateCompressedIndicesKernel_cu_33a4b88b42_validate_compressed_sparse_indices_kernelILNS2_8CDimNameE0ENS2_18CUDAKernelLauncherENS2_14EmptyVecKernelENS2_8DummyVecELm0EEEvRKNS_6TensorESA_lllENKUlvE0_clEvENKUlvE0_clEvEUllE_St5arrayIPcLm2EEEEviT0_T1_)
        .other          _ZN2at6native29vectorized_elementwise_kernelILi2EZZZNS0_67_GLOBAL__N__bb565c37_34_ValidateCompressedIndicesKernel_cu_33a4b88b42_validate_compressed_sparse_indices_kernelILNS2_8CDimNameE0ENS2_18CUDAKernelLauncherENS2_14EmptyVecKernelENS2_8DummyVecELm0EEEvRKNS_6TensorESA_lllENKUlvE0_clEvENKUlvE0_clEvEUllE_St5arrayIPcLm2EEEEviT0_T1_,@"STO_CUDA_ENTRY STV_DEFAULT"
_ZN2at6native29vectorized_elementwise_kernelILi2EZZZNS0_67_GLOBAL__N__bb565c37_34_ValidateCompressedIndicesKernel_cu_33a4b88b42_validate_compressed_sparse_indices_kernelILNS2_8CDimNameE0ENS2_18CUDAKernelLauncherENS2_14EmptyVecKernelENS2_8DummyVecELm0EEEvRKNS_6TensorESA_lllENKUlvE0_clEvENKUlvE0_clEvEUllE_St5arrayIPcLm2EEEEviT0_T1_:
.text._ZN2at6native29vectorized_elementwise_kernelILi2EZZZNS0_67_GLOBAL__N__bb565c37_34_ValidateCompressedIndicesKernel_cu_33a4b88b42_validate_compressed_sparse_indices_kernelILNS2_8CDimNameE0ENS2_18CUDAKernelLauncherENS2_14EmptyVecKernelENS2_8DummyVecELm0EEEvRKNS_6TensorESA_lllENKUlvE0_clEvENKUlvE0_clEvEUllE_St5arrayIPcLm2EEEEviT0_T1_:
        /* <DEDUP_REMOVED lines=90> */
.L_x_27243:
[----:B------:R-:W-:Y:S05]  /*05a0*/  BSYNC.RECONVERGENT B6 ;  /* 0x0000000000067941 */ /* 0x000fea0003800200 */
.L_x_27242:
        /* <DEDUP_REMOVED lines=26> */
.L_x_27245:
[----:B------:R-:W-:Y:S05]  /*0750*/  BSYNC.RECONVERGENT B6 ;  /* 0x0000000000067941 */ /* 0x000fea0003800200 */
.L_x_27244:
        /* <DEDUP_REMOVED lines=26> */
.L_x_27247:
[----:B------:R-:W-:Y:S05]  /*0900*/  BSYNC.RECONVERGENT B6 ;  /* 0x0000000000067941 */ /* 0x000fea0003800200 */
.L_x_27246:
        /* <DEDUP_REMOVED lines=26> */
.L_x_27249:
[----:B------:R-:W-:Y:S05]  /*0ab0*/  BSYNC.RECONVERGENT B6 ;  /* 0x0000000000067941 */ /* 0x000fea0003800200 */
.L_x_27248:
        /* <DEDUP_REMOVED lines=26> */
.L_x_27251:
[----:B------:R-:W-:Y:S05]  /*0c60*/  BSYNC.RECONVERGENT B6 ;  /* 0x0000000000067941 */ /* 0x000fea0003800200 */
.L_x_27250:
        /* <DEDUP_REMOVED lines=26> */
.L_x_27253:
[----:B------:R-:W-:Y:S05]  /*0e10*/  BSYNC.RECONVERGENT B6 ;  /* 0x0000000000067941 */ /* 0x000fea0003800200 */
.L_x_27252:
        /* <DEDUP_REMOVED lines=26> */
.L_x_27255:
[----:B------:R-:W-:Y:S05]  /*0fc0*/  BSYNC.RECONVERGENT B6 ;  /* 0x0000000000067941 */ /* 0x000fea0003800200 */
.L_x_27254:
        /* <DEDUP_REMOVED lines=26> */
.L_x_27257:
[----:B------:R-:W-:Y:S05]  /*1170*/  BSYNC.RECONVERGENT B6 ;  /* 0x0000000000067941 */ /* 0x000fea0003800200 */
.L_x_27256:
        /* <DEDUP_REMOVED lines=16> */
.L_x_27260:
[----:B------:R-:W-:-:S13]  /*1280*/  ISETP.GE.U32.AND P0, PT, R33, R32, PT ;  /* 0x000000202100720c */ /* 0x000fda0003f06070 */
[----:B------:R-:W-:Y:S05]  /*1290*/  @P0 BRA `(.L_x_27262) ;  /* 0x0000000000300947 */ /* 0x000fea0003800000 */
[----:B0-----:R-:W0:Y:S01]  /*12a0*/  LDC.64 R4, c[0x0][0x3a0] ;  /* 0x0000e800ff047b82 */ /* 0x001e220000000a00 */
[----:B------:R-:W-:Y:S02]  /*12b0*/  IMAD.IADD R3, R2, 0x1, R33 ;  /* 0x0000000102037824 */ /* 0x000fe400078e0221 */
[----:B------:R-:W-:Y:S02]  /*12c0*/  VIADD R33, R33, 0x80 ;  /* 0x0000008021217836 */ /* 0x000fe40000000000 */
[----:B0-----:R-:W-:-:S05]  /*12d0*/  IMAD.WIDE.U32 R4, R3, 0x8, R4 ;  /* 0x0000000803047825 */ /* 0x001fca00078e0004 */
[----:B------:R1:W-:Y:S02]  /*12e0*/  STG.E.64 desc[UR36][R4.64], RZ ;  /* 0x000000ff04007986 */ /* 0x0003e4000c101b24 */
.L_x_27261:
[----:B------:R-:W-:-:S13]  /*12f0*/  ISETP.GE.U32.AND P0, PT, R33, R32, PT ;  /* 0x000000202100720c */ /* 0x000fda0003f06070 */
[----:B------:R-:W-:Y:S05]  /*1300*/  @P0 BRA `(.L_x_27263) ;  /* 0x0000000000300947 */ /* 0x000fea0003800000 */
[----:B01----:R-:W0:Y:S01]  /*1310*/  LDC.64 R4, c[0x0][0x3a0] ;  /* 0x0000e800ff047b82 */ /* 0x003e220000000a00 */
[----:B------:R-:W-:Y:S02]  /*1320*/  IMAD.IADD R3, R2, 0x1, R33 ;  /* 0x0000000102037824 */ /* 0x000fe400078e0221 */
[----:B------:R-:W-:Y:S02]  /*1330*/  VIADD R33, R33, 0x80 ;  /* 0x0000008021217836 */ /* 0x000fe40000000000 */
[----:B0-----:R-:W-:-:S05]  /*1340*/  IMAD.WIDE.U32 R4, R3, 0x8, R4 ;  /* 0x0000000803047825 */ /* 0x001fca00078e0004 */
[----:B------:R1:W-:Y:S02]  /*1350*/  STG.E.64 desc[UR36][R4.64], RZ ;  /* 0x000000ff04007986 */ /* 0x0003e4000c101b24 */
.L_x_27262:
[----:B------:R-:W-:-:S13]  /*1360*/  ISETP.GE.U32.AND P0, PT, R33, R32, PT ;  /* 0x000000202100720c */ /* 0x000fda0003f06070 */
[----:B------:R-:W-:Y:S05]  /*1370*/  @P0 BRA `(.L_x_27264) ;  /* 0x0000000000340947 */ /* 0x000fea0003800000 */
[----:B01----:R-:W0:Y:S01]  /*1380*/  LDC.64 R4, c[0x0][0x3a0] ;  /* 0x0000e800ff047b82 */ /* 0x003e220000000a00 */
[----:B------:R-:W-:Y:S01]  /*1390*/  IADD3 R3, PT, PT, R2, R33, RZ ;  /* 0x0000002102037210 */ /* 0x000fe20007ffe0ff */
[----:B------:R-:W-:-:S04]  /*13a0*/  VIADD R33, R33, 0x80 ;  /* 0x0000008021217836 */ /* 0x000fc80000000000 */
[----:B0-----:R-:W-:-:S05]  /*13b0*/  IMAD.WIDE.U32 R4, R3, 0x8, R4 ;  /* 0x0000000803047825 */ /* 0x001fca00078e0004 */
[----:B------:R2:W-:Y:S02]  /*13c0*/  STG.E.64 desc[UR36][R4.64], RZ ;  /* 0x000000ff04007986 */ /* 0x0005e4000c101b24 */
.L_x_27263:
        /* <DEDUP_REMOVED lines=8> */
.L_x_27264:
[----:B------:R-:W-:Y:S05]  /*1450*/  BSYNC.RELIABLE B1 ;  /* 0x0000000000017941 */ /* 0x000fea0003800100 */
.L_x_27259:
[----:B------:R-:W-:-:S13]  /*1460*/  ISETP.GE.U32.AND P0, PT, R33, R32, PT ;  /* 0x000000202100720c */ /* 0x000fda0003f06070 */
[----:B012---:R-:W0:Y:S01]  /*1470*/  @!P0 LDC.64 R4, c[0x0][0x3a0] ;  /* 0x0000e800ff048b82 */ /* 0x007e220000000a00 */
[----:B------:R-:W-:Y:S01]  /*1480*/  @!P0 IMAD.IADD R3, R2, 0x1, R33 ;  /* 0x0000000102038824 */ /* 0x000fe200078e0221 */
[----:B------:R-:W-:-:S03]  /*1490*/  @!P0 IADD3 R33, PT, PT, R33, 0x80, RZ ;  /* 0x0000008021218810 */ /* 0x000fc60007ffe0ff */
[----:B0-----:R-:W-:-:S05]  /*14a0*/  @!P0 IMAD.WIDE.U32 R4, R3, 0x8, R4 ;  /* 0x0000000803048825 */ /* 0x001fca00078e0004 */
[----:B------:R3:W-:Y:S02]  /*14b0*/  @!P0 STG.E.64 desc[UR36][R4.64], RZ ;  /* 0x000000ff04008986 */ /* 0x0007e4000c101b24 */
.L_x_27265:
[----:B------:R-:W-:Y:S05]  /*14c0*/  BSYNC.RECONVERGENT B0 ;  /* 0x0000000000007941 */ /* 0x000fea0003800200 */
.L_x_27258:
[----:B------:R-:W-:-:S13]  /*14d0*/  ISETP.GE.U32.AND P0, PT, R33, R32, PT ;  /* 0x000000202100720c */ /* 0x000fda0003f06070 */
[----:B------:R-:W-:Y:S05]  /*14e0*/  @P0 EXIT ;  /* 0x000000000000094d */ /* 0x000fea0003800000 */
[----:B0123--:R-:W0:Y:S01]  /*14f0*/  LDC.64 R4, c[0x0][0x3a0] ;  /* 0x0000e800ff047b82 */ /* 0x00fe220000000a00 */
[----:B------:R-:W-:-:S04]  /*1500*/  IMAD.IADD R3, R2, 0x1, R33 ;  /* 0x0000000102037824 */ /* 0x000fc800078e0221 */
[----:B0-----:R-:W-:-:S05]  /*1510*/  IMAD.WIDE.U32 R2, R3, 0x8, R4 ;  /* 0x0000000803027825 */ /* 0x001fca00078e0004 */
[----:B------:R-:W-:Y:S01]  /*1520*/  STG.E.64 desc[UR36][R2.64], RZ ;  /* 0x000000ff02007986 */ /* 0x000fe2000c101b24 */
[----:B------:R-:W-:Y:S05]  /*1530*/  EXIT ;  /* 0x000000000000794d */ /* 0x000fea0003800000 */
.L_x_27241:
        /* <DEDUP_REMOVED lines=32> */
.L_x_27267:
[----:B------:R-:W-:Y:S05]  /*1740*/  BSYNC.RECONVERGENT B6 ;  /* 0x0000000000067941 */ /* 0x000fea0003800200 */
.L_x_27266:
        /* <DEDUP_REMOVED lines=24> */
.L_x_27269:
[----:B------:R-:W-:Y:S05]  /*18d0*/  BSYNC.RECONVERGENT B6 ;  /* 0x0000000000067941 */ /* 0x000fea0003800200 */
.L_x_27268:
        /* <DEDUP_REMOVED lines=24> */
.L_x_27271:
[----:B------:R-:W-:Y:S05]  /*1a60*/  BSYNC.RECONVERGENT B6 ;  /* 0x0000000000067941 */ /* 0x000fea0003800200 */
.L_x_27270:
        /* <DEDUP_REMOVED lines=24> */
.L_x_27273:
[----:B------:R-:W-:Y:S05]  /*1bf0*/  BSYNC.RECONVERGENT B6 ;  /* 0x0000000000067941 */ /* 0x000fea0003800200 */
.L_x_27272:
        /* <DEDUP_REMOVED lines=24> */
.L_x_27275:
[----:B------:R-:W-:Y:S05]  /*1d80*/  BSYNC.RECONVERGENT B6 ;  /* 0x0000000000067941 */ /* 0x000fea0003800200 */
.L_x_27274:
        /* <DEDUP_REMOVED lines=24> */
.L_x_27277:
[----:B------:R-:W-:Y:S05]  /*1f10*/  BSYNC.RECONVERGENT B6 ;  /* 0x0000000000067941 */ /* 0x000fea0003800200 */
.L_x_27276:
        /* <DEDUP_REMOVED lines=24> */
.L_x_27279:
[----:B------:R-:W-:Y:S05]  /*20a0*/  BSYNC.RECONVERGENT B6 ;  /* 0x0000000000067941 */ /* 0x000fea0003800200 */
.L_x_27278:
        /* <DEDUP_REMOVED lines=24> */
.L_x_27281:
[----:B------:R-:W-:Y:S05]  /*2230*/  BSYNC.RECONVERGENT B6 ;  /* 0x0000000000067941 */ /* 0x000fea0003800200 */
.L_x_27280:
        /* <DEDUP_REMOVED lines=8> */
.L_x_27282:
        /* <DEDUP_REMOVED lines=12> */
.L_x_34782:


//--------------------- .text._ZN2at6native29vectorized_elementwise_kernelILi4EZZZNS0_67_GLOBAL__N__bb565c37_34_ValidateCompressedIndicesKernel_cu_33a4b88b42_validate_compressed_sparse_indices_kernelILNS2_8CDimNameE0ENS2_18CUDAKernelLauncherENS2_14EmptyVecKernelENS2_8DummyVecELm0EEEvRKNS_6TensorESA_lllENKUlvE0_clEvENKUlvE0_clEvEUllE_St5arrayIPcLm2EEEEviT0_T1_ --------------------------
	.section	.text._ZN2at6native29vectorized_elementwise_kernelILi4EZZZNS0_67_GLOBAL__N__bb565c37_34_ValidateCompressedIndicesKernel_cu_33a4b88b42_validate_compressed_sparse_indices_kernelILNS2_8CDimNameE0ENS2_18CUDAKernelLauncherENS2_14EmptyVecKernelENS2_8DummyVecELm0EEEvRKNS_6TensorESA_lllENKUlvE0_clEvENKUlvE0_clEvEUllE_St5arrayIPcLm2EEEEviT0_T1_,"ax",@progbits
	.align	128
        .global         _ZN2at6native29vectorized_elementwise_kernelILi4EZZZNS0_67_GLOBAL__N__bb565c37_34_ValidateCompressedIndicesKernel_cu_33a4b88b42_validate_compressed_sparse_indices_kernelILNS2_8CDimNameE0ENS2_18CUDAKernelLauncherENS2_14EmptyVecKernelENS2_8DummyVecELm0EEEvRKNS_6TensorESA_lllENKUlvE0_clEvENKUlvE0_clEvEUllE_St5arrayIPcLm2EEEEviT0_T1_
        .type           _ZN2at6native29vectorized_elementwise_kernelILi4EZZZNS0_67_GLOBAL__N__bb565c37_34_ValidateCompressedIndicesKernel_cu_33a4b88b42_validate_compressed_sparse_indices_kernelILNS2_8CDimNameE0ENS2_18CUDAKernelLauncherENS2_14EmptyVecKernelENS2_8DummyVecELm0EEEvRKNS_6TensorESA_lllENKUlvE0_clEvENKUlvE0_clEvEUllE_St5arrayIPcLm2EEEEviT0_T1_,@function
        .size           _ZN2at6native29vectorized_elementwise_kernelILi4EZZZNS0_67_GLOBAL__N__bb565c37_34_ValidateCompressedIndicesKernel_cu_33a4b88b42_validate_compressed_sparse_indices_kernelILNS2_8CDimNameE0ENS2_18CUDAKernelLauncherENS2_14EmptyVecKernelENS2_8DummyVecELm0EEEvRKNS_6TensorESA_lllENKUlvE0_clEvENKUlvE0_clEvEUllE_St5arrayIPcLm2EEEEviT0_T1_,(.L_x_34783 - _ZN2at6native29vectorized_elementwise_kernelILi4EZZZNS0_67_GLOBAL__N__bb565c37_34_ValidateCompressedIndicesKernel_cu_33a4b88b42_validate_compressed_sparse_indices_kernelILNS2_8CDimNameE0ENS2_18CUDAKernelLauncherENS2_14EmptyVecKernelENS2_8DummyVecELm0EEEvRKNS_6TensorESA_lllENKUlvE0_clEvENKUlvE0_clEvEUllE_St5arrayIPcLm2EEEEviT0_T1_)
        .other          _ZN2at6native29vectorized_elementwise_kernelILi4EZZZNS0_67_GLOBAL__N__bb565c37_34_ValidateCompressedIndicesKernel_cu_33a4b88b42_validate_compressed_sparse_indices_kernelILNS2_8CDimNameE0ENS2_18CUDAKernelLauncherENS2_14EmptyVecKernelENS2_8DummyVecELm0EEEvRKNS_6TensorESA_lllENKUlvE0_clEvENKUlvE0_clEvEUllE_St5arrayIPcLm2EEEEviT0_T1_,@"STO_CUDA_ENTRY STV_DEFAULT"
_ZN2at6native29vectorized_elementwise_kernelILi4EZZZNS0_67_GLOBAL__N__bb565c37_34_ValidateCompressedIndicesKernel_cu_33a4b88b42_validate_compressed_sparse_indices_kernelILNS2_8CDimNameE0ENS2_18CUDAKernelLauncherENS2_14EmptyVecKernelENS2_8DummyVecELm0EEEvRKNS_6TensorESA_lllENKUlvE0_clEvENKUlvE0_clEvEUllE_St5arrayIPcLm2EEEEviT0_T1_:
.text._ZN2at6native29vectorized_elementwise_kernelILi4EZZZNS0_67_GLOBAL__N__bb565c37_34_ValidateCompressedIndicesKernel_cu_33a4b88b42_validate_compressed_sparse_indices_kernelILNS2_8CDimNameE0ENS2_18CUDAKernelLauncherENS2_14EmptyVecKernelENS2_8DummyVecELm0EEEvRKNS_6TensorESA_lllENKUlvE0_clEvENKUlvE0_clEvEUllE_St5arrayIPcLm2EEEEviT0_T1_:
        /* <DEDUP_REMOVED lines=90> */
.L_x_27285:
[----:B------:R-:W-:Y:S05]  /*05a0*/  BSYNC.RECONVERGENT B6 ;  /* 0x0000000000067941 */ /* 0x000fea0003800200 */
.L_x_27284:
        /* <DEDUP_REMOVED lines=26> */
.L_x_27287:
[----:B------:R-:W-:Y:S05]  /*0750*/  BSYNC.RECONVERGENT B6 ;  /* 0x0000000000067941 */ /* 0x000fea0003800200 */
.L_x_27286:
        /* <DEDUP_REMOVED lines=26> */
.L_x_27289:
[----:B------:R-:W-:Y:S05]  /*0900*/  BSYNC.RECONVERGENT B6 ;  /* 0x0000000000067941 */ /* 0x000fea0003800200 */
.L_x_27288:
        /* <DEDUP_REMOVED lines=26> */
.L_x_27291:
[----:B------:R-:W-:Y:S05]  /*0ab0*/  BSYNC.RECONVERGENT B6 ;  /* 0x0000000000067941 */ /* 0x000fea0003800200 */
.L_x_27290:
        /* <DEDUP_REMOVED lines=26> */
.L_x_27293:
[----:B------:R-:W-:Y:S05]  /*0c60*/  BSYNC.RECONVERGENT B6 ;  /* 0x0000000000067941 */ /* 0x000fea0003800200 */
.L_x_27292:
        /* <DEDUP_REMOVED lines=26> */
.L_x_27295:
[----:B------:R-:W-:Y:S05]  /*0e10*/  BSYNC.RECONVERGENT B6 ;  /* 0x0000000000067941 */ /* 0x000fea0003800200 */
.L_x_27294:
        /* <DEDUP_REMOVED lines=26> */
.L_x_27297:
[----:B------:R-:W-:Y:S05]  /*0fc0*/  BSYNC.RECONVERGENT B6 ;  /* 0x0000000000067941 */ /* 0x000fea0003800200 */
.L_x_27296:
        /* <DEDUP_REMOVED lines=26> */
.L_x_27299:
[----:B------:R-:W-:Y:S05]  /*1170*/  BSYNC.RECONVERGENT B6 ;  /* 0x0000000000067941 */ /* 0x000fea0003800200 */
.L_x_27298:
        /* <DEDUP_REMOVED lines=16> */
.L_x_27302:
[----:B------:R-:W-:-:S13]  /*1280*/  ISETP.GE.U32.AND P0, PT, R33, R32, PT ;  /* 0x000000202100720c */ /* 0x000fda0003f06070 */
[----:B------:R-:W-:Y:S05]  /*1290*/  @P0 BRA `(.L_x_27304) ;  /* 0x0000000000300947 */ /* 0x000fea0003800000 */
[----:B0-----:R-:W0:Y:S01]  /*12a0*/  LDC.64 R4, c[0x0][0x3a0] ;  /* 0x0000e800ff047b82 */ /* 0x001e220000000a00 */
[----:B------:R-:W-:Y:S02]  /*12b0*/  IMAD.IADD R3, R2, 0x1, R33 ;  /* 0x0000000102037824 */ /* 0x000fe400078e0221 */
[----:B------:R-:W-:Y:S02]  /*12c0*/  VIADD R33, R33, 0x80 ;  /* 0x0000008021217836 */ /* 0x000fe40000000000 */
[----:B0-----:R-:W-:-:S05]  /*12d0*/  IMAD.WIDE.U32 R4, R3, 0x8, R4 ;  /* 0x0000000803047825 */ /* 0x001fca00078e0004 */
[----:B------:R1:W-:Y:S02]  /*12e0*/  STG.E.64 desc[UR36][R4.64], RZ ;  /* 0x000000ff04007986 */ /* 0x0003e4000c101b24 */
.L_x_27303:
[----:B------:R-:W-:-:S13]  /*12f0*/  ISETP.GE.U32.AND P0, PT, R33, R32, PT ;  /* 0x000000202100720c */ /* 0x000fda0003f06070 */
[----:B------:R-:W-:Y:S05]  /*1300*/  @P0 BRA `(.L_x_27305) ;  /* 0x0000000000300947 */ /* 0x000fea0003800000 */
[----:B01----:R-:W0:Y:S01]  /*1310*/  LDC.64 R4, c[0x0][0x3a0] ;  /* 0x0000e800ff047b82 */ /* 0x003e220000000a00 */
[----:B------:R-:W-:Y:S02]  /*1320*/  IMAD.IADD R3, R2, 0x1, R33 ;  /* 0x0000000102037824 */ /* 0x000fe400078e0221 */
[----:B------:R-:W-:Y:S02]  /*1330*/  VIADD R33, R33, 0x80 ;  /* 0x0000008021217836 */ /* 0x000fe40000000000 */
[----:B0-----:R-:W-:-:S05]  /*1340*/  IMAD.WIDE.U32 R4, R3, 0x8, R4 ;  /* 0x0000000803047825 */ /* 0x001fca00078e0004 */
[----:B------:R1:W-:Y:S02]  /*1350*/  STG.E.64 desc[UR36][R4.64], RZ ;  /* 0x000000ff04007986 */ /* 0x0003e4000c101b24 */
.L_x_27304:
[----:B------:R-:W-:-:S13]  /*1360*/  ISETP.GE.U32.AND P0, PT, R33, R32, PT ;  /* 0x000000202100720c */ /* 0x000fda0003f06070 */
[----:B------:R-:W-:Y:S05]  /*1370*/  @P0 BRA `(.L_x_27306) ;  /* 0x0000000000340947 */ /* 0x000fea0003800000 */
[----:B01----:R-:W0:Y:S01]  /*1380*/  LDC.64 R4, c[0x0][0x3a0] ;  /* 0x0000e800ff047b82 */ /* 0x003e220000000a00 */
[----:B------:R-:W-:Y:S01]  /*1390*/  IADD3 R3, PT, PT, R2, R33, RZ ;  /* 0x0000002102037210 */ /* 0x000fe20007ffe0ff */
[----:B------:R-:W-:-:S04]  /*13a0*/  VIADD R33, R33, 0x80 ;  /* 0x0000008021217836 */ /* 0x000fc80000000000 */
[----:B0-----:R-:W-:-:S05]  /*13b0*/  IMAD.WIDE.U32 R4, R3, 0x8, R4 ;  /* 0x0000000803047825 */ /* 0x001fca00078e0004 */
[----:B------:R2:W-:Y:S02]  /*13c0*/  STG.E.64 desc[UR36][R4.64], RZ ;  /* 0x000000ff04007986 */ /* 0x0005e4000c101b24 */
.L_x_27305:
        /* <DEDUP_REMOVED lines=8> */
.L_x_27306:
[----:B------:R-:W-:Y:S05]  /*1450*/  BSYNC.RELIABLE B1 ;  /* 0x0000000000017941 */ /* 0x000fea0003800100 */
.L_x_27301:
[----:B------:R-:W-:-:S13]  /*1460*/  ISETP.GE.U32.AND P0, PT, R33, R32, PT ;  /* 0x000000202100720c */ /* 0x000fda0003f06070 */
[----:B012---:R-:W0:Y:S01]  /*1470*/  @!P0 LDC.64 R4, c[0x0][0x3a0] ;  /* 0x0000e800ff048b82 */ /* 0x007e220000000a00 */
[----:B------:R-:W-:Y:S01]  /*1480*/  @!P0 IMAD.IADD R3, R2, 0x1, R33 ;  /* 0x0000000102038824 */ /* 0x000fe200078e0221 */
[----:B------:R-:W-:-:S03]  /*1490*/  @!P0 IADD3 R33, PT, PT, R33, 0x80, RZ ;  /* 0x0000008021218810 */ /* 0x000fc60007ffe0ff */
[----:B0-----:R-:W-:-:S05]  /*14a0*/  @!P0 IMAD.WIDE.U32 R4, R3, 0x8, R4 ;  /* 0x0000000803048825 */ /* 0x001fca00078e0004 */
[----:B------:R3:W-:Y:S02]  /*14b0*/  @!P0 STG.E.64 desc[UR36][R4.64], RZ ;  /* 0x000000ff04008986 */ /* 0x0007e4000c101b24 */
.L_x_27307:
[----:B------:R-:W-:Y:S05]  /*14c0*/  BSYNC.RECONVERGENT B0 ;  /* 0x0000000000007941 */ /* 0x000fea0003800200 */
.L_x_27300:
[----:B------:R-:W-:-:S13]  /*14d0*/  ISETP.GE.U32.AND P0, PT, R33, R32, PT ;  /* 0x000000202100720c */ /* 0x000fda0003f06070 */
[----:B------:R-:W-:Y:S05]  /*14e0*/  @P0 EXIT ;  /* 0x000000000000094d */ /* 0x000fea0003800000 */
[----:B0123--:R-:W0:Y:S01]  /*14f0*/  LDC.64 R4, c[0x0][0x3a0] ;  /* 0x0000e800ff047b82 */ /* 0x00fe220000000a00 */
[----:B------:R-:W-:-:S04]  /*1500*/  IMAD.IADD R3, R2, 0x1, R33 ;  /* 0x0000000102037824 */ /* 0x000fc800078e0221 */
[----:B0-----:R-:W-:-:S05]  /*1510*/  IMAD.WIDE.U32 R2, R3, 0x8, R4 ;  /* 0x0000000803027825 */ /* 0x001fca00078e0004 */
[----:B------:R-:W-:Y:S01]  /*1520*/  STG.E.64 desc[UR36][R2.64], RZ ;  /* 0x000000ff02007986 */ /* 0x000fe2000c101b24 */
[----:B------:R-:W-:Y:S05]  /*1530*/  EXIT ;  /* 0x000000000000794d */ /* 0x000fea0003800000 */
.L_x_27283:
        /* <DEDUP_REMOVED lines=30> */
.L_x_27309:
[----:B------:R-:W-:Y:S05]  /*1720*/  BSYNC.RECONVERGENT B6 ;  /* 0x0000000000067941 */ /* 0x000fea0003800200 */
.L_x_27308:
        /* <DEDUP_REMOVED lines=24> */
.L_x_27311:
[----:B------:R-:W-:Y:S05]  /*18b0*/  BSYNC.RECONVERGENT B6 ;  /* 0x0000000000067941 */ /* 0x000fea0003800200 */
.L_x_27310:
        /* <DEDUP_REMOVED lines=24> */
.L_x_27313:
[----:B------:R-:W-:Y:S05]  /*1a40*/  BSYNC.RECONVERGENT B6 ;  /* 0x0000000000067941 */ /* 0x000fea0003800200 */
.L_x_27312:
        /* <DEDUP_REMOVED lines=24> */
.L_x_27315:
[----:B------:R-:W-:Y:S05]  /*1bd0*/  BSYNC.RECONVERGENT B6 ;  /* 0x0000000000067941 */ /* 0x000fea0003800200 */
.L_x_27314:
        /* <DEDUP_REMOVED lines=24> */
.L_x_27317:
[----:B------:R-:W-:Y:S05]  /*1d60*/  BSYNC.RECONVERGENT B6 ;  /* 0x0000000000067941 */ /* 0x000fea0003800200 */
.L_x_27316:
        /* <DEDUP_REMOVED lines=24> */
.L_x_27319:
[----:B------:R-:W-:Y:S05]  /*1ef0*/  BSYNC.RECONVERGENT B6 ;  /* 0x0000000000067941 */ /* 0x000fea0003800200 */
.L_x_27318:
        /* <DEDUP_REMOVED lines=24> */
.L_x_27321:
[----:B------:R-:W-:Y:S05]  /*2080*/  BSYNC.RECONVERGENT B6 ;  /* 0x0000000000067941 */ /* 0x000fea0003800200 */
.L_x_27320:
        /* <DEDUP_REMOVED lines=24> */
.L_x_27323:
[----:B------:R-:W-:Y:S05]  /*2210*/  BSYNC.RECONVERGENT B6 ;  /* 0x0000000000067941 */ /* 0x000fea0003800200 */
.L_x_27322:
[----:B------:R-:W0:Y:S02]  /*2220*/  LDC.64 R4, c[0x0][0x3a0] ;  /* 0x0000e800ff047b82 */ /* 0x000e240000000a00 */
[----:B0-----:R-:W-:-:S04]  /*2230*/  IMAD.WIDE.U32 R2, R2, 0x8, R4 ;  /* 0x0000000802027825 */ /* 0x001fc800078e0004 */
[----:B------:R-:W-:-:S05]  /*2240*/  IMAD.WIDE.U32 R2, R32, 0x20, R2 ;  /* 0x0000002020027825 */ /* 0x000fca00078e0002 */
[----:B------:R-:W-:Y:S04]  /*2250*/  STG.E.ENL2.256 desc[UR36][R2.64], RZ, RZ ;  /* 0xf80000ff02ff797f */ /* 0x000fe8000f121824 */
[----:B------:R-:W-:Y:S01]  /*2260*/  STG.E.ENL2.256 desc[UR36][R2.64+0x1000], RZ, RZ ;  /* 0xf80080ff02ff797f */ /* 0x000fe2000f121824 */
[----:B------:R-:W-:Y:S05]  /*2270*/  EXIT ;  /* 0x000000000000794d */ /* 0x000fea0003800000 */
.L_x_27324:
        /* <DEDUP_REMOVED lines=16> */
.L_x_34783:


//--------------------- .text._ZN2at6native29vectorized_elementwise_kernelILi8EZZZNS0_67_GLOBAL__N__bb565c37_34_ValidateCompressedIndicesKernel_cu_33a4b88b42_validate_compressed_sparse_indices_kernelILNS2_8CDimNameE0ENS2_18CUDAKernelLauncherENS2_14EmptyVecKernelENS2_8DummyVecELm0EEEvRKNS_6TensorESA_lllENKUlvE0_clEvENKUlvE0_clEvEUllE_St5arrayIPcLm2EEEEviT0_T1_ --------------------------
	.section	.text._ZN2at6native29vectorized_elementwise_kernelILi8EZZZNS0_67_GLOBAL__N__bb565c37_34_ValidateCompressedIndicesKernel_cu_33a4b88b42_validate_compressed_sparse_indices_kernelILNS2_8CDimNameE0ENS2_18CUDAKernelLauncherENS2_14EmptyVecKernelENS2_8DummyVecELm0EEEvRKNS_6TensorESA_lllENKUlvE0_clEvENKUlvE0_clEvEUllE_St5arrayIPcLm2EEEEviT0_T1_,"ax",@progbits
	.align	128
        .global         _ZN2at6native29vectorized_elementwise_kernelILi8EZZZNS0_67_GLOBAL__N__bb565c37_34_ValidateCompressedIndicesKernel_cu_33a4b88b42_validate_compressed_sparse_indices_kernelILNS2_8CDimNameE0ENS2_18CUDAKernelLauncherENS2_14EmptyVecKernelENS2_8DummyVecELm0EEEvRKNS_6TensorESA_lllENKUlvE0_clEvENKUlvE0_clEvEUllE_St5arrayIPcLm2EEEEviT0_T1_
        .type           _ZN2at6native29vectorized_elementwise_kernelILi8EZZZNS0_67_GLOBAL__N__bb565c37_34_ValidateCompressedIndicesKernel_cu_33a4b88b42_validate_compressed_sparse_indices_kernelILNS2_8CDimNameE0ENS2_18CUDAKernelLauncherENS2_14EmptyVecKernelENS2_8DummyVecELm0EEEvRKNS_6TensorESA_lllENKUlvE0_clEvENKUlvE0_clEvEUllE_St5arrayIPcLm2EEEEviT0_T1_,@function
        .size           _ZN2at6native29vectorized_elementwise_kernelILi8EZZZNS0_67_GLOBAL__N__bb565c37_34_ValidateCompressedIndicesKernel_cu_33a4b88b42_validate_compressed_sparse_indices_kernelILNS2_8CDimNameE0ENS2_18CUDAKernelLauncherENS2_14EmptyVecKernelENS2_8DummyVecELm0EEEvRKNS_6TensorESA_lllENKUlvE0_clEvENKUlvE0_clEvEUllE_St5arrayIPcLm2EEEEviT0_T1_,(.L_x_34784 - _ZN2at6native29vectorized_elementwise_kernelILi8EZZZNS0_67_GLOBAL__N__bb565c37_34_ValidateCompressedIndicesKernel_cu_33a4b88b42_validate_compressed_sparse_indices_kernelILNS2_8CDimNameE0ENS2_18CUDAKernelLauncherENS2_14EmptyVecKernelENS2_8DummyVecELm0EEEvRKNS_6TensorESA_lllENKUlvE0_clEvENKUlvE0_clEvEUllE_St5arrayIPcLm2EEEEviT0_T1_)
        .other          _ZN2at6native29vectorized_elementwise_kernelILi8EZZZNS0_67_GLOBAL__N__bb565c37_34_ValidateCompressedIndicesKernel_cu_33a4b88b42_validate_compressed_sparse_indices_kernelILNS2_8CDimNameE0ENS2_18CUDAKernelLauncherENS2_14EmptyVecKernelENS2_8DummyVecELm0EEEvRKNS_6TensorESA_lllENKUlvE0_clEvENKUlvE0_clEvEUllE_St5arrayIPcLm2EEEEviT0_T1_,@"STO_CUDA_ENTRY STV_DEFAULT"
_ZN2at6native29vectorized_elementwise_kernelILi8EZZZNS0_67_GLOBAL__N__bb565c37_34_ValidateCompressedIndicesKernel_cu_33a4b88b42_validate_compressed_sparse_indices_kernelILNS2_8CDimNameE0ENS2_18CUDAKernelLauncherENS2_14EmptyVecKernelENS2_8DummyVecELm0EEEvRKNS_6TensorESA_lllENKUlvE0_clEvENKUlvE0_clEvEUllE_St5arrayIPcLm2EEEEviT0_T1_:
.text._ZN2at6native29vectorized_elementwise_kernelILi8EZZZNS0_67_GLOBAL__N__bb565c37_34_ValidateCompressedIndicesKernel_cu_33a4b88b42_validate_compressed_sparse_indices_kernelILNS2_8CDimNameE0ENS2_18CUDAKernelLauncherENS2_14EmptyVecKernelENS2_8DummyVecELm0EEEvRKNS_6TensorESA_lllENKUlvE0_clEvENKUlvE0_clEvEUllE_St5arrayIPcLm2EEEEviT0_T1_:
[----:B------:R-:W-:Y:S01]  /*0000*/  LDC R1, c[0x0][0x37c] ;  /* 0x0000df00ff017b82 */ /* 0x000fe20000000800 */
[----:B------:R-:W-:Y:S05]  /*0010*/  EXIT ;  /* 0x000000000000794d */ /* 0x000fea0003800000 */
.L_x_27325:
        /* <DEDUP_REMOVED lines=14> */
.L_x_34784:


//--------------------- .text._ZN2at6native18elementwise_kernelILi128ELi4EZNS0_15gpu_kernel_implIZZZNS0_67_GLOBAL__N__bb565c37_34_ValidateCompressedIndicesKernel_cu_33a4b88b42_validate_compressed_sparse_indices_kernelILNS3_8CDimNameE0ENS3_18CUDAKernelLauncherENS3_14EmptyVecKernelENS3_8DummyVecELm0EEEvRKNS_6TensorESB_lllENKUlvE0_clEvENKUlvE_clEvEUliE_EEvRNS_18TensorIteratorBaseERKT_EUliE_EEviT1_ --------------------------
	.section	.text._ZN2at6native18elementwise_kernelILi128ELi4EZNS0_15gpu_kernel_implIZZZNS0_67_GLOBAL__N__bb565c37_34_ValidateCompressedIndicesKernel_cu_33a4b88b42_validate_compressed_sparse_indices_kernelILNS3_8CDimNameE0ENS3_18CUDAKernelLauncherENS3_14EmptyVecKernelENS3_8DummyVecELm0EEEvRKNS_6TensorESB_lllENKUlvE0_clEvENKUlvE_clEvEUliE_EEvRNS_18TensorIteratorBaseERKT_EUliE_EEviT1_,"ax",@progbits
	.align	128
        .global         _ZN2at6native18elementwise_kernelILi128ELi4EZNS0_15gpu_kernel_implIZZZNS0_67_GLOBAL__N__bb565c37_34_ValidateCompressedIndicesKernel_cu_33a4b88b42_validate_compressed_sparse_indices_kernelILNS3_8CDimNameE0ENS3_18CUDAKernelLauncherENS3_14EmptyVecKernelENS3_8DummyVecELm0EEEvRKNS_6TensorESB_lllENKUlvE0_clEvENKUlvE_clEvEUliE_EEvRNS_18TensorIteratorBaseERKT_EUliE_EEviT1_
        .type           _ZN2at6native18elementwise_kernelILi128ELi4EZNS0_15gpu_kernel_implIZZZNS0_67_GLOBAL__N__bb565c37_34_ValidateCompressedIndicesKernel_cu_33a4b88b42_validate_compressed_sparse_indices_kernelILNS3_8CDimNameE0ENS3_18CUDAKernelLauncherENS3_14EmptyVecKernelENS3_8DummyVecELm0EEEvRKNS_6TensorESB_lllENKUlvE0_clEvENKUlvE_clEvEUliE_EEvRNS_18TensorIteratorBaseERKT_EUliE_EEviT1_,@function
        .size           _ZN2at6native18elementwise_kernelILi128ELi4EZNS0_15gpu_kernel_implIZZZNS0_67_GLOBAL__N__bb565c37_34_ValidateCompressedIndicesKernel_cu_33a4b88b42_validate_compressed_sparse_indices_kernelILNS3_8CDimNameE0ENS3_18CUDAKernelLauncherENS3_14EmptyVecKernelENS3_8DummyVecELm0EEEvRKNS_6TensorESB_lllENKUlvE0_clEvENKUlvE_clEvEUliE_EEvRNS_18TensorIteratorBaseERKT_EUliE_EEviT1_,(.L_x_34785 - _ZN2at6native18elementwise_kernelILi128ELi4EZNS0_15gpu_kernel_implIZZZNS0_67_GLOBAL__N__bb565c37_34_ValidateCompressedIndicesKernel_cu_33a4b88b42_validate_compressed_sparse_indices_kernelILNS3_8CDimNameE0ENS3_18CUDAKernelLauncherENS3_14EmptyVecKernelENS3_8DummyVecELm0EEEvRKNS_6TensorESB_lllENKUlvE0_clEvENKUlvE_clEvEUliE_EEvRNS_18TensorIteratorBaseERKT_EUliE_EEviT1_)
        .other          _ZN2at6native18elementwise_kernelILi128ELi4EZNS0_15gpu_kernel_implIZZZNS0_67_GLOBAL__N__bb565c37_34_ValidateCompressedIndicesKernel_cu_33a4b88b42_validate_compressed_sparse_indices_kernelILNS3_8CDimNameE0ENS3_18CUDAKernelLauncherENS3_14EmptyVecKernelENS3_8DummyVecELm0EEEvRKNS_6TensorESB_lllENKUlvE0_clEvENKUlvE_clEvEUliE_EEvRNS_18TensorIteratorBaseERKT_EUliE_EEviT1_,@"STO_CUDA_ENTRY STV_DEFAULT"
_ZN2at6native18elementwise_kernelILi128ELi4EZNS0_15gpu_kernel_implIZZZNS0_67_GLOBAL__N__bb565c37_34_ValidateCompressedIndicesKernel_cu_33a4b88b42_validate_compressed_sparse_indices_kernelILNS3_8CDimNameE0ENS3_18CUDAKernelLauncherENS3_14EmptyVecKernelENS3_8DummyVecELm0EEEvRKNS_6TensorESB_lllENKUlvE0_clEvENKUlvE_clEvEUliE_EEvRNS_18TensorIteratorBaseERKT_EUliE_EEviT1_:
.text._ZN2at6native18elementwise_kernelILi128ELi4EZNS0_15gpu_kernel_implIZZZNS0_67_GLOBAL__N__bb565c37_34_ValidateCompressedIndicesKernel_cu_33a4b88b42_validate_compressed_sparse_indices_kernelILNS3_8CDimNameE0ENS3_18CUDAKernelLauncherENS3_14EmptyVecKernelENS3_8DummyVecELm0EEEvRKNS_6TensorESB_lllENKUlvE0_clEvENKUlvE_clEvEUliE_EEvRNS_18TensorIteratorBaseERKT_EUliE_EEviT1_:
        /* <DEDUP_REMOVED lines=319> */
.L_x_27328:
        /* <DEDUP_REMOVED lines=16> */
.L_x_27332:
[----:B------:R0:W5:Y:S01]  /*14f0*/  LDG.E.U8 R0, desc[UR36][R2.64] ;  /* 0x0000002402007981 */ /* 0x000162000c1e1100 */
[----:B------:R-:W-:Y:S05]  /*1500*/  BRA `(.L_x_27334) ;  /* 0x0000000c002c7947 */ /* 0x000fea0003800000 */
.L_x_27331:
        /* <DEDUP_REMOVED lines=8> */
.L_x_27336:
[----:B------:R0:W5:Y:S01]  /*1590*/  LDG.E R0, desc[UR36][R2.64] ;  /* 0x0000002402007981 */ /* 0x000162000c1e1900 */
[----:B------:R-:W-:Y:S05]  /*15a0*/  BRA `(.L_x_27334) ;  /* 0x0000000c00047947 */ /* 0x000fea0003800000 */
.L_x_27335:
[----:B------:R0:W5:Y:S01]  /*15b0*/  LDG.E.S16 R0, desc[UR36][R2.64] ;  /* 0x0000002402007981 */ /* 0x000162000c1e1700 */
[----:B------:R-:W-:Y:S05]  /*15c0*/  BRA `(.L_x_27334) ;  /* 0x0000000800fc7947 */ /* 0x000fea0003800000 */
.L_x_27330:
        /* <DEDUP_REMOVED lines=9> */
.L_x_27338:
[----:B------:R-:W2:Y:S02]  /*1660*/  LDG.E.U16 R2, desc[UR36][R2.64] ;  /* 0x0000002402027981 */ /* 0x000ea4000c1e1500 */
[----:B--2---:R-:W-:-:S06]  /*1670*/  HADD2.F32 R0, -RZ, R2.H0_H0 ;  /* 0x20000002ff007230 */ /* 0x004fcc0000004100 */
[----:B------:R-:W0:Y:S01]  /*1680*/  F2I.FTZ.TRUNC.NTZ R0, R0 ;  /* 0x0000000000007305 */ /* 0x000e22000021f100 */
[----:B------:R-:W-:Y:S05]  /*1690*/  BRA `(.L_x_27334) ;  /* 0x0000000800c87947 */ /* 0x000fea0003800000 */
.L_x_27337:
        /* <DEDUP_REMOVED lines=9> */
.L_x_27340:
[----:B------:R-:W2:Y:S02]  /*1730*/  LDG.E.U16 R2, desc[UR36][R2.64] ;  /* 0x0000002402027981 */ /* 0x000ea4000c1e1500 */
[----:B--2---:R-:W-:-:S06]  /*1740*/  HADD2.F32 R0, -RZ, R2.H0_H0 ;  /* 0x20000002ff007230 */ /* 0x004fcc0000004100 */
[----:B------:R-:W0:Y:S01]  /*1750*/  F2I.FTZ.TRUNC.NTZ R0, R0 ;  /* 0x0000000000007305 */ /* 0x000e22000021f100 */
[----:B------:R-:W-:Y:S05]  /*1760*/  BRA `(.L_x_27334) ;  /* 0x0000000800947947 */ /* 0x000fea0003800000 */
.L_x_27339:
[----:B------:R-:W2:Y:S02]  /*1770*/  LDG.E.64 R2, desc[UR36][R2.64] ;  /* 0x0000002402027981 */ /* 0x000ea4000c1e1b00 */
[----:B--2---:R0:W1:Y:S02]  /*1780*/  F2I.F64.TRUNC R0, R2 ;  /* 0x0000000200007311 */ /* 0x004064000030d100 */
[----:B01----:R-:W-:Y:S05]  /*1790*/  BRA `(.L_x_27334) ;  /* 0x0000000800887947 */ /* 0x003fea0003800000 */
.L_x_27329:
        /* <DEDUP_REMOVED lines=12> */
.L_x_27343:
[----:B------:R-:W2:Y:S02]  /*1860*/  LDG.E.64 R2, desc[UR36][R2.64] ;  /* 0x0000002402027981 */ /* 0x000ea4000c1e1b00 */
[----:B--2---:R0:W1:Y:S02]  /*1870*/  F2I.F64.TRUNC R0, R2 ;  /* 0x0000000200007311 */ /* 0x004064000030d100 */
[----:B01----:R-:W-:Y:S05]  /*1880*/  BRA `(.L_x_27334) ;  /* 0x00000008004c7947 */ /* 0x003fea0003800000 */
.L_x_27342:
        /* <DEDUP_REMOVED lines=26> */
.L_x_27345:
        /* <DEDUP_REMOVED lines=13> */
.L_x_27344:
[----:B------:R-:W2:Y:S02]  /*1b00*/  LDG.E.U16 R0, desc[UR36][R2.64] ;  /* 0x0000002402007981 */ /* 0x000ea4000c1e1500 */
[----:B--2---:R-:W-:-:S06]  /*1b10*/  SHF.L.U32 R0, R0, 0x10, RZ ;  /* 0x0000001000007819 */ /* 0x004fcc00000006ff */
[----:B------:R-:W0:Y:S01]  /*1b20*/  F2I.FTZ.TRUNC.NTZ R0, R0 ;  /* 0x0000000000007305 */ /* 0x000e22000021f100 */
[----:B------:R-:W-:Y:S05]  /*1b30*/  BRA `(.L_x_27334) ;  /* 0x0000000400a07947 */ /* 0x000fea0003800000 */
.L_x_27341:
        /* <DEDUP_REMOVED lines=10> */
.L_x_27348:
        /* <DEDUP_REMOVED lines=21> */
.L_x_27352:
[----:B------:R-:W-:Y:S05]  /*1d30*/  BSYNC.RECONVERGENT B1 ;  /* 0x0000000000017941 */ /* 0x000fea0003800200 */
.L_x_27351:
[----:B------:R-:W-:Y:S01]  /*1d40*/  IMAD.SHL.U32 R0, R0, 0x100000, RZ ;  /* 0x0010000000007824 */ /* 0x000fe200078e00ff */
[----:B------:R-:W-:-:S04]  /*1d50*/  LEA R2, R2, 0x3b800000, 0x17 ;  /* 0x3b80000002027811 */ /* 0x000fc800078eb8ff */
[----:B------:R-:W-:-:S07]  /*1d60*/  LOP3.LUT R0, R2, R0, R7, 0xfe, !PT ;  /* 0x0000000002007212 */ /* 0x000fce00078efe07 */
.L_x_27350:
[----:B------:R-:W-:Y:S05]  /*1d70*/  BSYNC.RECONVERGENT B0 ;  /* 0x0000000000007941 */ /* 0x000fea0003800200 */
.L_x_27349:
[----:B------:R-:W1:Y:S01]  /*1d80*/  F2I.FTZ.TRUNC.NTZ R0, R0 ;  /* 0x0000000000007305 */ /* 0x000e62000021f100 */
[----:B------:R-:W-:Y:S05]  /*1d90*/  BRA `(.L_x_27334) ;  /* 0x0000000400087947 */ /* 0x000fea0003800000 */
.L_x_27347:
        /* <DEDUP_REMOVED lines=21> */
.L_x_27356:
[----:B------:R-:W-:Y:S05]  /*1ef0*/  BSYNC.RECONVERGENT B1 ;  /* 0x0000000000017941 */ /* 0x000fea0003800200 */
.L_x_27355:
[----:B------:R-:W-:Y:S02]  /*1f00*/  SHF.L.U32 R0, R0, 0x15, RZ ;  /* 0x0000001500007819 */ /* 0x000fe400000006ff */
[----:B------:R-:W-:-:S04]  /*1f10*/  LEA R2, R2, 0x37800000, 0x17 ;  /* 0x3780000002027811 */ /* 0x000fc800078eb8ff */
[----:B------:R-:W-:-:S07]  /*1f20*/  LOP3.LUT R0, R2, R0, R7, 0xfe, !PT ;  /* 0x0000000002007212 */ /* 0x000fce00078efe07 */
.L_x_27354:
[----:B------:R-:W-:Y:S05]  /*1f30*/  BSYNC.RECONVERGENT B0 ;  /* 0x0000000000007941 */ /* 0x000fea0003800200 */
.L_x_27353:
[----:B------:R-:W2:Y:S01]  /*1f40*/  F2I.FTZ.TRUNC.NTZ R0, R0 ;  /* 0x0000000000007305 */ /* 0x000ea2000021f100 */
[----:B------:R-:W-:Y:S05]  /*1f50*/  BRA `(.L_x_27334) ;  /* 0x0000000000987947 */ /* 0x000fea0003800000 */
.L_x_27346:
[----:B------:R-:W-:-:S09]  /*1f60*/  UISETP.NE.AND UP0, UPT, UR4, 0x1c, UPT ;  /* 0x0000001c0400788c */ /* 0x000fd2000bf05270 */
[----:B------:R-:W-:Y:S05]  /*1f70*/  BRA.U !UP0, `(.L_x_27357) ;  /* 0x00000001088c7547 */ /* 0x000fea000b800000 */
[----:B------:R-:W-:-:S09]  /*1f80*/  UISETP.NE.AND UP0, UPT, UR4, 0x1d, UPT ;  /* 0x0000001d0400788c */ /* 0x000fd2000bf05270 */
[----:B------:R-:W-:Y:S05]  /*1f90*/  BRA.U !UP0, `(.L_x_27358) ;  /* 0x00000001087c7547 */ /* 0x000fea000b800000 */
[----:B------:R-:W-:-:S09]  /*1fa0*/  UISETP.NE.AND UP0, UPT, UR4, 0x2c, UPT ;  /* 0x0000002c0400788c */ /* 0x000fd2000bf05270 */
[----:B------:R-:W-:Y:S05]  /*1fb0*/  BRA.U !UP0, `(.L_x_27359) ;  /* 0x0000000108487547 */ /* 0x000fea000b800000 */
.L_x_27333:
        /* <DEDUP_REMOVED lines=16> */
.L_x_27360:
[----:B------:R-:W-:Y:S01]  /*20c0*/  MOV R0, RZ ;  /* 0x000000ff00007202 */ /* 0x000fe20000000f00 */
[----:B------:R-:W-:Y:S06]  /*20d0*/  BRA `(.L_x_27334) ;  /* 0x0000000000387947 */ /* 0x000fec0003800000 */
.L_x_27359:
        /* <DEDUP_REMOVED lines=8> */
.L_x_27362:
[----:B------:R-:W-:Y:S05]  /*2160*/  BSYNC.RECONVERGENT B0 ;  /* 0x0000000000007941 */ /* 0x000fea0003800200 */
.L_x_27361:
[----:B------:R-:W4:Y:S01]  /*2170*/  F2I.FTZ.TRUNC.NTZ R0, R0 ;  /* 0x0000000000007305 */ /* 0x000f22000021f100 */
[----:B------:R-:W-:Y:S05]  /*2180*/  BRA `(.L_x_27334) ;  /* 0x00000000000c7947 */ /* 0x000fea0003800000 */
.L_x_27358:
[----:B------:R0:W5:Y:S01]  /*2190*/  LDG.E R0, desc[UR36][R2.64] ;  /* 0x0000002402007981 */ /* 0x000162000c1e1900 */
[----:B------:R-:W-:Y:S05]  /*21a0*/  BRA `(.L_x_27334) ;  /* 0x0000000000047947 */ /* 0x000fea0003800000 */
.L_x_27357:
[----:B------:R3:W5:Y:S02]  /*21b0*/  LDG.E R0, desc[UR36][R2.64] ;  /* 0x0000002402007981 */ /* 0x000764000c1e1900 */
.L_x_27334:
        /* <DEDUP_REMOVED lines=22> */
.L_x_27364:
[----:B------:R-:W-:Y:S05]  /*2320*/  BSYNC.RECONVERGENT B6 ;  /* 0x0000000000067941 */ /* 0x000fea0003800200 */
.L_x_27363:
        /* <DEDUP_REMOVED lines=16> */
.L_x_27368:
[----:B------:R0:W-:Y:S01]  /*2430*/  STG.E.U8 desc[UR36][R2.64], RZ ;  /* 0x000000ff02007986 */ /* 0x0001e2000c101124 */
[----:B------:R-:W-:Y:S05]  /*2440*/  BRA `(.L_x_27370) ;  /* 0x0000000400907947 */ /* 0x000fea0003800000 */
.L_x_27367:
        /* <DEDUP_REMOVED lines=8> */
.L_x_27372:
[----:B------:R0:W-:Y:S01]  /*24d0*/  STG.E desc[UR36][R2.64], RZ ;  /* 0x000000ff02007986 */ /* 0x0001e2000c101924 */
[----:B------:R-:W-:Y:S05]  /*24e0*/  BRA `(.L_x_27370) ;  /* 0x0000000400687947 */ /* 0x000fea0003800000 */
.L_x_27371:
[----:B------:R0:W-:Y:S01]  /*24f0*/  STG.E.U16 desc[UR36][R2.64], RZ ;  /* 0x000000ff02007986 */ /* 0x0001e2000c101524 */
[----:B------:R-:W-:Y:S05]  /*2500*/  BRA `(.L_x_27370) ;  /* 0x0000000400607947 */ /* 0x000fea0003800000 */
.L_x_27366:
        /* <DEDUP_REMOVED lines=8> */
.L_x_27374:
[----:B------:R0:W-:Y:S01]  /*2590*/  STG.E.U16 desc[UR36][R2.64], RZ ;  /* 0x000000ff02007986 */ /* 0x0001e2000c101524 */
[----:B------:R-:W-:Y:S05]  /*25a0*/  BRA `(.L_x_27370) ;  /* 0x0000000400387947 */ /* 0x000fea0003800000 */
.L_x_27373:
        /* <DEDUP_REMOVED lines=8> */
.L_x_27376:
[----:B------:R0:W-:Y:S01]  /*2630*/  STG.E desc[UR36][R2.64], RZ ;  /* 0x000000ff02007986 */ /* 0x0001e2000c101924 */
[----:B------:R-:W-:Y:S05]  /*2640*/  BRA `(.L_x_27370) ;  /* 0x0000000400107947 */ /* 0x000fea0003800000 */
.L_x_27375:
[----:B------:R0:W-:Y:S01]  /*2650*/  STG.E.64 desc[UR36][R2.64], RZ ;  /* 0x000000ff02007986 */ /* 0x0001e2000c101b24 */
[----:B------:R-:W-:Y:S05]  /*2660*/  BRA `(.L_x_27370) ;  /* 0x0000000400087947 */ /* 0x000fea0003800000 */
.L_x_27365:
        /* <DEDUP_REMOVED lines=10> */
.L_x_27379:
[----:B------:R0:W-:Y:S01]  /*2710*/  STG.E.128 desc[UR36][R2.64], RZ ;  /* 0x000000ff02007986 */ /* 0x0001e2000c101d24 */
[----:B------:R-:W-:Y:S05]  /*2720*/  BRA `(.L_x_27370) ;  /* 0x0000000000d87947 */ /* 0x000fea0003800000 */
.L_x_27378:
        /* <DEDUP_REMOVED lines=8> */
.L_x_27381:
[----:B------:R0:W-:Y:S01]  /*27b0*/  STG.E.U8 desc[UR36][R2.64], RZ ;  /* 0x000000ff02007986 */ /* 0x0001e2000c101124 */
[----:B------:R-:W-:Y:S05]  /*27c0*/  BRA `(.L_x_27370) ;  /* 0x0000000000b07947 */ /* 0x000fea0003800000 */
.L_x_27380:
[----:B------:R0:W-:Y:S01]  /*27d0*/  STG.E.U16 desc[UR36][R2.64], RZ ;  /* 0x000000ff02007986 */ /* 0x0001e2000c101524 */
[----:B------:R-:W-:Y:S05]  /*27e0*/  BRA `(.L_x_27370) ;  /* 0x0000000000a87947 */ /* 0x000fea0003800000 */
.L_x_27377:
        /* <DEDUP_REMOVED lines=10> */
.L_x_27384:
[----:B------:R1:W-:Y:S01]  /*2890*/  STG.E.U8 desc[UR36][R2.64], RZ ;  /* 0x000000ff02007986 */ /* 0x0003e2000c101124 */
[----:B------:R-:W-:Y:S05]  /*28a0*/  BRA `(.L_x_27370) ;  /* 0x0000000000787947 */ /* 0x000fea0003800000 */
.L_x_27383:
[----:B------:R0:W-:Y:S01]  /*28b0*/  STG.E.U8 desc[UR36][R2.64], RZ ;  /* 0x000000ff02007986 */ /* 0x0001e2000c101124 */
[----:B------:R-:W-:Y:S05]  /*28c0*/  BRA `(.L_x_27370) ;  /* 0x0000000000707947 */ /* 0x000fea0003800000 */
.L_x_27382:
[----:B------:R-:W-:-:S13]  /*28d0*/  ISETP.NE.AND P0, PT, R0, 0x1c, PT ;  /* 0x0000001c0000780c */ /* 0x000fda0003f05270 */
[----:B------:R-:W-:Y:S05]  /*28e0*/  @!P0 BRA `(.L_x_27385) ;  /* 0x0000000000648947 */ /* 0x000fea0003800000 */
[----:B------:R-:W-:-:S13]  /*28f0*/  ISETP.NE.AND P0, PT, R0, 0x1d, PT ;  /* 0x0000001d0000780c */ /* 0x000fda0003f05270 */
[----:B------:R-:W-:Y:S05]  /*2900*/  @!P0 BRA `(.L_x_27386) ;  /* 0x0000000000548947 */ /* 0x000fea0003800000 */
[----:B------:R-:W-:-:S13]  /*2910*/  ISETP.NE.AND P0, PT, R0, 0x2c, PT ;  /* 0x0000002c0000780c */ /* 0x000fda0003f05270 */
[----:B------:R-:W-:Y:S05]  /*2920*/  @!P0 BRA `(.L_x_27387) ;  /* 0x0000000000448947 */ /* 0x000fea0003800000 */
.L_x_27369:
        /* <DEDUP_REMOVED lines=16> */
.L_x_27388:
[----:B------:R-:W-:Y:S05]  /*2a30*/  BRA `(.L_x_27370) ;  /* 0x0000000000147947 */ /* 0x000fea0003800000 */
.L_x_27387:
[----:B------:R4:W-:Y:S01]  /*2a40*/  STG.E.U8 desc[UR36][R2.64], RZ ;  /* 0x000000ff02007986 */ /* 0x0009e2000c101124 */
[----:B------:R-:W-:Y:S05]  /*2a50*/  BRA `(.L_x_27370) ;  /* 0x00000000000c7947 */ /* 0x000fea0003800000 */
.L_x_27386:
[----:B------:R0:W-:Y:S01]  /*2a60*/  STG.E.64 desc[UR36][R2.64], RZ ;  /* 0x000000ff02007986 */ /* 0x0001e2000c101b24 */
[----:B------:R-:W-:Y:S05]  /*2a70*/  BRA `(.L_x_27370) ;  /* 0x0000000000047947 */ /* 0x000fea0003800000 */
.L_x_27385:
[----:B------:R3:W-:Y:S02]  /*2a80*/  STG.E desc[UR36][R2.64], RZ ;  /* 0x000000ff02007986 */ /* 0x0007e4000c101924 */
.L_x_27370:
[----:B------:R-:W-:-:S07]  /*2a90*/  VIADD R17, R17, 0x80 ;  /* 0x0000008011117836 */ /* 0x000fce0000000000 */
.L_x_27327:
[----:B0-----:R-:W-:Y:S05]  /*2aa0*/  BSYNC.RECONVERGENT B7 ;  /* 0x0000000000077941 */ /* 0x001fea0003800200 */
.L_x_27326:
        /* <DEDUP_REMOVED lines=307> */
.L_x_27391:
        /* <DEDUP_REMOVED lines=16> */
.L_x_27395:
[----:B------:R0:W5:Y:S01]  /*3ee0*/  LDG.E.U8 R0, desc[UR36][R2.64] ;  /* 0x0000002402007981 */ /* 0x000162000c1e1100 */
[----:B------:R-:W-:Y:S05]  /*3ef0*/  BRA `(.L_x_27397) ;  /* 0x0000000c002c7947 */ /* 0x000fea0003800000 */
.L_x_27394:
        /* <DEDUP_REMOVED lines=8> */
.L_x_27399:
[----:B------:R0:W5:Y:S01]  /*3f80*/  LDG.E R0, desc[UR36][R2.64] ;  /* 0x0000002402007981 */ /* 0x000162000c1e1900 */
[----:B------:R-:W-:Y:S05]  /*3f90*/  BRA `(.L_x_27397) ;  /* 0x0000000c00047947 */ /* 0x000fea0003800000 */
.L_x_27398:
[----:B------:R0:W5:Y:S01]  /*3fa0*/  LDG.E.S16 R0, desc[UR36][R2.64] ;  /* 0x0000002402007981 */ /* 0x000162000c1e1700 */
[----:B------:R-:W-:Y:S05]  /*3fb0*/  BRA `(.L_x_27397) ;  /* 0x0000000800fc7947 */ /* 0x000fea0003800000 */
.L_x_27393:
        /* <DEDUP_REMOVED lines=9> */
.L_x_27401:
[----:B------:R-:W2:Y:S02]  /*4050*/  LDG.E.U16 R2, desc[UR36][R2.64] ;  /* 0x0000002402027981 */ /* 0x000ea4000c1e1500 */
[----:B--2---:R-:W-:-:S06]  /*4060*/  HADD2.F32 R0, -RZ, R2.H0_H0 ;  /* 0x20000002ff007230 */ /* 0x004fcc0000004100 */
[----:B------:R-:W0:Y:S01]  /*4070*/  F2I.FTZ.TRUNC.NTZ R0, R0 ;  /* 0x0000000000007305 */ /* 0x000e22000021f100 */
[----:B------:R-:W-:Y:S05]  /*4080*/  BRA `(.L_x_27397) ;  /* 0x0000000800c87947 */ /* 0x000fea0003800000 */
.L_x_27400:
        /* <DEDUP_REMOVED lines=9> */
.L_x_27403:
[----:B------:R-:W2:Y:S02]  /*4120*/  LDG.E.U16 R2, desc[UR36][R2.64] ;  /* 0x0000002402027981 */ /* 0x000ea4000c1e1500 */
[----:B--2---:R-:W-:-:S06]  /*4130*/  HADD2.F32 R0, -RZ, R2.H0_H0 ;  /* 0x20000002ff007230 */ /* 0x004fcc0000004100 */
[----:B------:R-:W0:Y:S01]  /*4140*/  F2I.FTZ.TRUNC.NTZ R0, R0 ;  /* 0x0000000000007305 */ /* 0x000e22000021f100 */
[----:B------:R-:W-:Y:S05]  /*4150*/  BRA `(.L_x_27397) ;  /* 0x0000000800947947 */ /* 0x000fea0003800000 */
.L_x_27402:
[----:B------:R-:W2:Y:S02]  /*4160*/  LDG.E.64 R2, desc[UR36][R2.64] ;  /* 0x0000002402027981 */ /* 0x000ea4000c1e1b00 */
[----:B--2---:R0:W1:Y:S02]  /*4170*/  F2I.F64.TRUNC R0, R2 ;  /* 0x0000000200007311 */ /* 0x004064000030d100 */
[----:B01----:R-:W-:Y:S05]  /*4180*/  BRA `(.L_x_27397) ;  /* 0x0000000800887947 */ /* 0x003fea0003800000 */
.L_x_27392:
        /* <DEDUP_REMOVED lines=12> */
.L_x_27406:
[----:B------:R-:W2:Y:S02]  /*4250*/  LDG.E.64 R2, desc[UR36][R2.64] ;  /* 0x0000002402027981 */ /* 0x000ea4000c1e1b00 */
[----:B--2---:R0:W1:Y:S02]  /*4260*/  F2I.F64.TRUNC R0, R2 ;  /* 0x0000000200007311 */ /* 0x004064000030d100 */
[----:B01----:R-:W-:Y:S05]  /*4270*/  BRA `(.L_x_27397) ;  /* 0x00000008004c7947 */ /* 0x003fea0003800000 */
.L_x_27405:
        /* <DEDUP_REMOVED lines=26> */
.L_x_27408:
        /* <DEDUP_REMOVED lines=13> */
.L_x_27407:
[----:B------:R-:W2:Y:S02]  /*44f0*/  LDG.E.U16 R0, desc[UR36][R2.64] ;  /* 0x0000002402007981 */ /* 0x000ea4000c1e1500 */
[----:B--2---:R-:W-:-:S06]  /*4500*/  SHF.L.U32 R0, R0, 0x10, RZ ;  /* 0x0000001000007819 */ /* 0x004fcc00000006ff */
[----:B------:R-:W0:Y:S01]  /*4510*/  F2I.FTZ.TRUNC.NTZ R0, R0 ;  /* 0x0000000000007305 */ /* 0x000e22000021f100 */
[----:B------:R-:W-:Y:S05]  /*4520*/  BRA `(.L_x_27397) ;  /* 0x0000000400a07947 */ /* 0x000fea0003800000 */
.L_x_27404:
        /* <DEDUP_REMOVED lines=10> */
.L_x_27411:
        /* <DEDUP_REMOVED lines=21> */
.L_x_27415:
[----:B------:R-:W-:Y:S05]  /*4720*/  BSYNC.RECONVERGENT B1 ;  /* 0x0000000000017941 */ /* 0x000fea0003800200 */
.L_x_27414:
[----:B------:R-:W-:Y:S01]  /*4730*/  IMAD.SHL.U32 R0, R0, 0x100000, RZ ;  /* 0x0010000000007824 */ /* 0x000fe200078e00ff */
[----:B------:R-:W-:-:S04]  /*4740*/  LEA R2, R2, 0x3b800000, 0x17 ;  /* 0x3b80000002027811 */ /* 0x000fc800078eb8ff */
[----:B------:R-:W-:-:S07]  /*4750*/  LOP3.LUT R0, R2, R0, R7, 0xfe, !PT ;  /* 0x0000000002007212 */ /* 0x000fce00078efe07 */
.L_x_27413:
[----:B------:R-:W-:Y:S05]  /*4760*/  BSYNC.RECONVERGENT B0 ;  /* 0x0000000000007941 */ /* 0x000fea0003800200 */
.L_x_27412:
[----:B------:R-:W0:Y:S01]  /*4770*/  F2I.FTZ.TRUNC.NTZ R0, R0 ;  /* 0x0000000000007305 */ /* 0x000e22000021f100 */
[----:B------:R-:W-:Y:S05]  /*4780*/  BRA `(.L_x_27397) ;  /* 0x0000000400087947 */ /* 0x000fea0003800000 */
.L_x_27410:
        /* <DEDUP_REMOVED lines=21> */
.L_x_27419:
[----:B------:R-:W-:Y:S05]  /*48e0*/  BSYNC.RECONVERGENT B1 ;  /* 0x0000000000017941 */ /* 0x000fea0003800200 */
.L_x_27418:
[----:B------:R-:W-:Y:S02]  /*48f0*/  SHF.L.U32 R0, R0, 0x15, RZ ;  /* 0x0000001500007819 */ /* 0x000fe400000006ff */
[----:B------:R-:W-:-:S04]  /*4900*/  LEA R2, R2, 0x37800000, 0x17 ;  /* 0x3780000002027811 */ /* 0x000fc800078eb8ff */
[----:B------:R-:W-:-:S07]  /*4910*/  LOP3.LUT R0, R2, R0, R7, 0xfe, !PT ;  /* 0x0000000002007212 */ /* 0x000fce00078efe07 */
.L_x_27417:
[----:B------:R-:W-:Y:S05]  /*4920*/  BSYNC.RECONVERGENT B0 ;  /* 0x0000000000007941 */ /* 0x000fea0003800200 */
.L_x_27416:
[----:B------:R-:W0:Y:S01]  /*4930*/  F2I.FTZ.TRUNC.NTZ R0, R0 ;  /* 0x0000000000007305 */ /* 0x000e22000021f100 */
[----:B------:R-:W-:Y:S05]  /*4940*/  BRA `(.L_x_27397) ;  /* 0x0000000000987947 */ /* 0x000fea0003800000 */
.L_x_27409:
        /* <DEDUP_REMOVED lines=14> */
.L_x_27423:
[----:B------:R-:W-:Y:S05]  /*4a30*/  BSYNC.RECONVERGENT B0 ;  /* 0x0000000000007941 */ /* 0x000fea0003800200 */
.L_x_27422:
[----:B------:R-:W3:Y:S01]  /*4a40*/  F2I.FTZ.TRUNC.NTZ R0, R0 ;  /* 0x0000000000007305 */ /* 0x000ee2000021f100 */
[----:B------:R-:W-:Y:S05]  /*4a50*/  BRA `(.L_x_27397) ;  /* 0x0000000000547947 */ /* 0x000fea0003800000 */
.L_x_27396:
        /* <DEDUP_REMOVED lines=16> */
.L_x_27424:
[----:B------:R-:W-:Y:S01]  /*4b60*/  IMAD.MOV.U32 R0, RZ, RZ, RZ ;  /* 0x000000ffff007224 */ /* 0x000fe200078e00ff */
[----:B------:R-:W-:Y:S06]  /*4b70*/  BRA `(.L_x_27397) ;  /* 0x00000000000c7947 */ /* 0x000fec0003800000 */
.L_x_27421:
[----:B------:R4:W5:Y:S01]  /*4b80*/  LDG.E R0, desc[UR36][R2.64] ;  /* 0x0000002402007981 */ /* 0x000962000c1e1900 */
[----:B------:R-:W-:Y:S05]  /*4b90*/  BRA `(.L_x_27397) ;  /* 0x0000000000047947 */ /* 0x000fea0003800000 */
.L_x_27420:
[----:B------:R0:W5:Y:S02]  /*4ba0*/  LDG.E R0, desc[UR36][R2.64] ;  /* 0x0000002402007981 */ /* 0x000164000c1e1900 */
.L_x_27397:
        /* <DEDUP_REMOVED lines=22> */
.L_x_27426:
[----:B------:R-:W-:Y:S05]  /*4d10*/  BSYNC.RECONVERGENT B6 ;  /* 0x0000000000067941 */ /* 0x000fea0003800200 */
.L_x_27425:
        /* <DEDUP_REMOVED lines=16> */
.L_x_27430:
[----:B------:R3:W-:Y:S01]  /*4e20*/  STG.E.U8 desc[UR36][R2.64], RZ ;  /* 0x000000ff02007986 */ /* 0x0007e2000c101124 */
[----:B------:R-:W-:Y:S05]  /*4e30*/  BRA `(.L_x_27432) ;  /* 0x00000004008c7947 */ /* 0x000fea0003800000 */
.L_x_27429:
        /* <DEDUP_REMOVED lines=8> */
.L_x_27434:
[----:B------:R2:W-:Y:S01]  /*4ec0*/  STG.E desc[UR36][R2.64], RZ ;  /* 0x000000ff02007986 */ /* 0x0005e2000c101924 */
[----:B------:R-:W-:Y:S05]  /*4ed0*/  BRA `(.L_x_27432) ;  /* 0x0000000400647947 */ /* 0x000fea0003800000 */
.L_x_27433:
[----:B------:R0:W-:Y:S01]  /*4ee0*/  STG.E.U16 desc[UR36][R2.64], RZ ;  /* 0x000000ff02007986 */ /* 0x0001e2000c101524 */
[----:B------:R-:W-:Y:S05]  /*4ef0*/  BRA `(.L_x_27432) ;  /* 0x00000004005c7947 */ /* 0x000fea0003800000 */
.L_x_27428:
        /* <DEDUP_REMOVED lines=8> */
.L_x_27436:
[----:B------:R0:W-:Y:S01]  /*4f80*/  STG.E.U16 desc[UR36][R2.64], RZ ;  /* 0x000000ff02007986 */ /* 0x0001e2000c101524 */
[----:B------:R-:W-:Y:S05]  /*4f90*/  BRA `(.L_x_27432) ;  /* 0x0000000400347947 */ /* 0x000fea0003800000 */
.L_x_27435:
        /* <DEDUP_REMOVED lines=8> */
.L_x_27438:
[----:B------:R0:W-:Y:S01]  /*5020*/  STG.E desc[UR36][R2.64], RZ ;  /* 0x000000ff02007986 */ /* 0x0001e2000c101924 */
[----:B------:R-:W-:Y:S05]  /*5030*/  BRA `(.L_x_27432) ;  /* 0x00000004000c7947 */ /* 0x000fea0003800000 */
.L_x_27437:
[----:B------:R0:W-:Y:S01]  /*5040*/  STG.E.64 desc[UR36][R2.64], RZ ;  /* 0x000000ff02007986 */ /* 0x0001e2000c101b24 */
[----:B------:R-:W-:Y:S05]  /*5050*/  BRA `(.L_x_27432) ;  /* 0x0000000400047947 */ /* 0x000fea0003800000 */
.L_x_27427:
        /* <DEDUP_REMOVED lines=10> */
.L_x_27441:
[----:B------:R0:W-:Y:S01]  /*5100*/  STG.E.128 desc[UR36][R2.64], RZ ;  /* 0x000000ff02007986 */ /* 0x0001e2000c101d24 */
[----:B------:R-:W-:Y:S05]  /*5110*/  BRA `(.L_x_27432) ;  /* 0x0000000000d47947 */ /* 0x000fea0003800000 */
.L_x_27440:
        /* <DEDUP_REMOVED lines=8> */
.L_x_27443:
[----:B------:R0:W-:Y:S01]  /*51a0*/  STG.E.U8 desc[UR36][R2.64], RZ ;  /* 0x000000ff02007986 */ /* 0x0001e2000c101124 */
[----:B------:R-:W-:Y:S05]  /*51b0*/  BRA `(.L_x_27432) ;  /* 0x0000000000ac7947 */ /* 0x000fea0003800000 */
.L_x_27442:
[----:B------:R0:W-:Y:S01]  /*51c0*/  STG.E.U16 desc[UR36][R2.64], RZ ;  /* 0x000000ff02007986 */ /* 0x0001e2000c101524 */
[----:B------:R-:W-:Y:S05]  /*51d0*/  BRA `(.L_x_27432) ;  /* 0x0000000000a47947 */ /* 0x000fea0003800000 */
.L_x_27439:
        /* <DEDUP_REMOVED lines=10> */
.L_x_27446:
[----:B------:R0:W-:Y:S01]  /*5280*/  STG.E.U8 desc[UR36][R2.64], RZ ;  /* 0x000000ff02007986 */ /* 0x0001e2000c101124 */
[----:B------:R-:W-:Y:S05]  /*5290*/  BRA `(.L_x_27432) ;  /* 0x0000000000747947 */ /* 0x000fea0003800000 */
.L_x_27445:
[----:B------:R0:W-:Y:S01]  /*52a0*/  STG.E.U8 desc[UR36][R2.64], RZ ;  /* 0x000000ff02007986 */ /* 0x0001e2000c101124 */
[----:B------:R-:W-:Y:S05]  /*52b0*/  BRA `(.L_x_27432) ;  /* 0x00000000006c7947 */ /* 0x000fea0003800000 */
.L_x_27444:
[----:B------:R-:W-:-:S13]  /*52c0*/  ISETP.NE.AND P0, PT, R0, 0x1c, PT ;  /* 0x0000001c0000780c */ /* 0x000fda0003f05270 */
[----:B------:R-:W-:Y:S05]  /*52d0*/  @!P0 BRA `(.L_x_27447) ;  /* 0x0000000000608947 */ /* 0x000fea0003800000 */
[----:B------:R-:W-:-:S13]  /*52e0*/  ISETP.NE.AND P0, PT, R0, 0x1d, PT ;  /* 0x0000001d0000780c */ /* 0x000fda0003f05270 */
[----:B------:R-:W-:Y:S05]  /*52f0*/  @!P0 BRA `(.L_x_27448) ;  /* 0x0000000000508947 */ /* 0x000fea0003800000 */
[----:B------:R-:W-:-:S13]  /*5300*/  ISETP.NE.AND P0, PT, R0, 0x2c, PT ;  /* 0x0000002c0000780c */ /* 0x000fda0003f05270 */
[----:B------:R0:W-:Y:S01]  /*5310*/  @!P0 STG.E.U8 desc[UR36][R2.64], RZ ;  /* 0x000000ff02008986 */ /* 0x0001e2000c101124 */
[----:B------:R-:W-:Y:S05]  /*5320*/  @!P0 BRA `(.L_x_27432) ;  /* 0x0000000000508947 */ /* 0x000fea0003800000 */
.L_x_27431:
        /* <DEDUP_REMOVED lines=16> */
.L_x_27449:
[----:B------:R-:W-:Y:S05]  /*5430*/  BRA `(.L_x_27432) ;  /* 0x00000000000c7947 */ /* 0x000fea0003800000 */
.L_x_27448:
[----:B------:R0:W-:Y:S01]  /*5440*/  STG.E.64 desc[UR36][R2.64], RZ ;  /* 0x000000ff02007986 */ /* 0x0001e2000c101b24 */
[----:B------:R-:W-:Y:S05]  /*5450*/  BRA `(.L_x_27432) ;  /* 0x0000000000047947 */ /* 0x000fea0003800000 */
.L_x_27447:
[----:B------:R0:W-:Y:S02]  /*5460*/  STG.E desc[UR36][R2.64], RZ ;  /* 0x000000ff02007986 */ /* 0x0001e4000c101924 */
.L_x_27432:
[----:B------:R-:W-:-:S07]  /*5470*/  VIADD R17, R17, 0x80 ;  /* 0x0000008011117836 */ /* 0x000fce0000000000 */
.L_x_27390:
[----:B------:R-:W-:Y:S05]  /*5480*/  BSYNC.RECONVERGENT B7 ;  /* 0x0000000000077941 */ /* 0x000fea0003800200 */
.L_x_27389:
        /* <DEDUP_REMOVED lines=307> */
.L_x_27452:
        /* <DEDUP_REMOVED lines=16> */
.L_x_27456:
[----:B------:R0:W5:Y:S01]  /*68c0*/  LDG.E.U8 R0, desc[UR36][R2.64] ;  /* 0x0000002402007981 */ /* 0x000162000c1e1100 */
[----:B------:R-:W-:Y:S05]  /*68d0*/  BRA `(.L_x_27458) ;  /* 0x0000000c002c7947 */ /* 0x000fea0003800000 */
.L_x_27455:
        /* <DEDUP_REMOVED lines=8> */
.L_x_27460:
[----:B------:R0:W5:Y:S01]  /*6960*/  LDG.E R0, desc[UR36][R2.64] ;  /* 0x0000002402007981 */ /* 0x000162000c1e1900 */
[----:B------:R-:W-:Y:S05]  /*6970*/  BRA `(.L_x_27458) ;  /* 0x0000000c00047947 */ /* 0x000fea0003800000 */
.L_x_27459:
[----:B------:R0:W5:Y:S01]  /*6980*/  LDG.E.S16 R0, desc[UR36][R2.64] ;  /* 0x0000002402007981 */ /* 0x000162000c1e1700 */
[----:B------:R-:W-:Y:S05]  /*6990*/  BRA `(.L_x_27458) ;  /* 0x0000000800fc7947 */ /* 0x000fea0003800000 */
.L_x_27454:
        /* <DEDUP_REMOVED lines=9> */
.L_x_27462:
[----:B------:R-:W2:Y:S02]  /*6a30*/  LDG.E.U16 R2, desc[UR36][R2.64] ;  /* 0x0000002402027981 */ /* 0x000ea4000c1e1500 */
[----:B--2---:R-:W-:-:S06]  /*6a40*/  HADD2.F32 R0, -RZ, R2.H0_H0 ;  /* 0x20000002ff007230 */ /* 0x004fcc0000004100 */
[----:B------:R-:W0:Y:S01]  /*6a50*/  F2I.FTZ.TRUNC.NTZ R0, R0 ;  /* 0x0000000000007305 */ /* 0x000e22000021f100 */
[----:B------:R-:W-:Y:S05]  /*6a60*/  BRA `(.L_x_27458) ;  /* 0x0000000800c87947 */ /* 0x000fea0003800000 */
.L_x_27461:
        /* <DEDUP_REMOVED lines=9> */
.L_x_27464:
[----:B------:R-:W2:Y:S02]  /*6b00*/  LDG.E.U16 R2, desc[UR36][R2.64] ;  /* 0x0000002402027981 */ /* 0x000ea4000c1e1500 */
[----:B--2---:R-:W-:-:S06]  /*6b10*/  HADD2.F32 R0, -RZ, R2.H0_H0 ;  /* 0x20000002ff007230 */ /* 0x004fcc0000004100 */
[----:B------:R-:W0:Y:S01]  /*6b20*/  F2I.FTZ.TRUNC.NTZ R0, R0 ;  /* 0x0000000000007305 */ /* 0x000e22000021f100 */
[----:B------:R-:W-:Y:S05]  /*6b30*/  BRA `(.L_x_27458) ;  /* 0x0000000800947947 */ /* 0x000fea0003800000 */
.L_x_27463:
[----:B------:R-:W2:Y:S02]  /*6b40*/  LDG.E.64 R2, desc[UR36][R2.64] ;  /* 0x0000002402027981 */ /* 0x000ea4000c1e1b00 */
[----:B--2---:R0:W1:Y:S02]  /*6b50*/  F2I.F64.TRUNC R0, R2 ;  /* 0x0000000200007311 */ /* 0x004064000030d100 */
[----:B01----:R-:W-:Y:S05]  /*6b60*/  BRA `(.L_x_27458) ;  /* 0x0000000800887947 */ /* 0x003fea0003800000 */
.L_x_27453:
        /* <DEDUP_REMOVED lines=12> */
.L_x_27467:
[----:B------:R-:W2:Y:S02]  /*6c30*/  LDG.E.64 R2, desc[UR36][R2.64] ;  /* 0x0000002402027981 */ /* 0x000ea4000c1e1b00 */
[----:B--2---:R3:W4:Y:S02]  /*6c40*/  F2I.F64.TRUNC R0, R2 ;  /* 0x0000000200007311 */ /* 0x004724000030d100 */
[----:B---34-:R-:W-:Y:S05]  /*6c50*/  BRA `(.L_x_27458) ;  /* 0x00000008004c7947 */ /* 0x018fea0003800000 */
.L_x_27466:
        /* <DEDUP_REMOVED lines=26> */
.L_x_27469:
        /* <DEDUP_REMOVED lines=13> */
.L_x_27468:
[----:B------:R-:W2:Y:S02]  /*6ed0*/  LDG.E.U16 R0, desc[UR36][R2.64] ;  /* 0x0000002402007981 */ /* 0x000ea4000c1e1500 */
[----:B--2---:R-:W-:-:S06]  /*6ee0*/  SHF.L.U32 R0, R0, 0x10, RZ ;  /* 0x0000001000007819 */ /* 0x004fcc00000006ff */
[----:B------:R-:W0:Y:S01]  /*6ef0*/  F2I.FTZ.TRUNC.NTZ R0, R0 ;  /* 0x0000000000007305 */ /* 0x000e22000021f100 */
[----:B------:R-:W-:Y:S05]  /*6f00*/  BRA `(.L_x_27458) ;  /* 0x0000000400a07947 */ /* 0x000fea0003800000 */
.L_x_27465:
        /* <DEDUP_REMOVED lines=10> */
.L_x_27472:
        /* <DEDUP_REMOVED lines=21> */
.L_x_27476:
[----:B------:R-:W-:Y:S05]  /*7100*/  BSYNC.RECONVERGENT B1 ;  /* 0x0000000000017941 */ /* 0x000fea0003800200 */
.L_x_27475:
[----:B------:R-:W-:Y:S01]  /*7110*/  IMAD.SHL.U32 R0, R0, 0x100000, RZ ;  /* 0x0010000000007824 */ /* 0x000fe200078e00ff */
[----:B------:R-:W-:-:S04]  /*7120*/  LEA R2, R2, 0x3b800000, 0x17 ;  /* 0x3b80000002027811 */ /* 0x000fc800078eb8ff */
[----:B------:R-:W-:-:S07]  /*7130*/  LOP3.LUT R0, R2, R0, R7, 0xfe, !PT ;  /* 0x0000000002007212 */ /* 0x000fce00078efe07 */
.L_x_27474:
[----:B------:R-:W-:Y:S05]  /*7140*/  BSYNC.RECONVERGENT B0 ;  /* 0x0000000000007941 */ /* 0x000fea0003800200 */
.L_x_27473:
[----:B------:R-:W3:Y:S01]  /*7150*/  F2I.FTZ.TRUNC.NTZ R0, R0 ;  /* 0x0000000000007305 */ /* 0x000ee2000021f100 */
[----:B------:R-:W-:Y:S05]  /*7160*/  BRA `(.L_x_27458) ;  /* 0x0000000400087947 */ /* 0x000fea0003800000 */
.L_x_27471:
        /* <DEDUP_REMOVED lines=21> */
.L_x_27480:
[----:B------:R-:W-:Y:S05]  /*72c0*/  BSYNC.RECONVERGENT B1 ;  /* 0x0000000000017941 */ /* 0x000fea0003800200 */
.L_x_27479:
[----:B------:R-:W-:Y:S02]  /*72d0*/  SHF.L.U32 R0, R0, 0x15, RZ ;  /* 0x0000001500007819 */ /* 0x000fe400000006ff */
[----:B------:R-:W-:-:S04]  /*72e0*/  LEA R2, R2, 0x37800000, 0x17 ;  /* 0x3780000002027811 */ /* 0x000fc800078eb8ff */
[----:B------:R-:W-:-:S07]  /*72f0*/  LOP3.LUT R0, R2, R0, R7, 0xfe, !PT ;  /* 0x0000000002007212 */ /* 0x000fce00078efe07 */
.L_x_27478:
[----:B------:R-:W-:Y:S05]  /*7300*/  BSYNC.RECONVERGENT B0 ;  /* 0x0000000000007941 */ /* 0x000fea0003800200 */
.L_x_27477:
[----:B------:R-:W0:Y:S01]  /*7310*/  F2I.FTZ.TRUNC.NTZ R0, R0 ;  /* 0x0000000000007305 */ /* 0x000e22000021f100 */
[----:B------:R-:W-:Y:S05]  /*7320*/  BRA `(.L_x_27458) ;  /* 0x0000000000987947 */ /* 0x000fea0003800000 */
.L_x_27470:
        /* <DEDUP_REMOVED lines=14> */
.L_x_27484:
[----:B------:R-:W-:Y:S05]  /*7410*/  BSYNC.RECONVERGENT B0 ;  /* 0x0000000000007941 */ /* 0x000fea0003800200 */
.L_x_27483:
[----:B------:R-:W0:Y:S01]  /*7420*/  F2I.FTZ.TRUNC.NTZ R0, R0 ;  /* 0x0000000000007305 */ /* 0x000e22000021f100 */
[----:B------:R-:W-:Y:S05]  /*7430*/  BRA `(.L_x_27458) ;  /* 0x0000000000547947 */ /* 0x000fea0003800000 */
.L_x_27457:
        /* <DEDUP_REMOVED lines=16> */
.L_x_27485:
[----:B------:R-:W-:Y:S01]  /*7540*/  IMAD.MOV.U32 R0, RZ, RZ, RZ ;  /* 0x000000ffff007224 */ /* 0x000fe200078e00ff */
[----:B------:R-:W-:Y:S06]  /*7550*/  BRA `(.L_x_27458) ;  /* 0x00000000000c7947 */ /* 0x000fec0003800000 */
.L_x_27482:
[----:B------:R0:W5:Y:S01]  /*7560*/  LDG.E R0, desc[UR36][R2.64] ;  /* 0x0000002402007981 */ /* 0x000162000c1e1900 */
[----:B------:R-:W-:Y:S05]  /*7570*/  BRA `(.L_x_27458) ;  /* 0x0000000000047947 */ /* 0x000fea0003800000 */
.L_x_27481:
[----:B------:R0:W5:Y:S02]  /*7580*/  LDG.E R0, desc[UR36][R2.64] ;  /* 0x0000002402007981 */ /* 0x000164000c1e1900 */
.L_x_27458:
        /* <DEDUP_REMOVED lines=22> */
.L_x_27487:
[----:B------:R-:W-:Y:S05]  /*76f0*/  BSYNC.RECONVERGENT B6 ;  /* 0x0000000000067941 */ /* 0x000fea0003800200 */
.L_x_27486:
        /* <DEDUP_REMOVED lines=16> */
.L_x_27491:
[----:B------:R0:W-:Y:S01]  /*7800*/  STG.E.U8 desc[UR36][R2.64], RZ ;  /* 0x000000ff02007986 */ /* 0x0001e2000c101124 */
[----:B------:R-:W-:Y:S05]  /*7810*/  BRA `(.L_x_27493) ;  /* 0x00000004008c7947 */ /* 0x000fea0003800000 */
.L_x_27490:
        /* <DEDUP_REMOVED lines=8> */
.L_x_27495:
[----:B------:R0:W-:Y:S01]  /*78a0*/  STG.E desc[UR36][R2.64], RZ ;  /* 0x000000ff02007986 */ /* 0x0001e2000c101924 */
[----:B------:R-:W-:Y:S05]  /*78b0*/  BRA `(.L_x_27493) ;  /* 0x0000000400647947 */ /* 0x000fea0003800000 */
.L_x_27494:
[----:B------:R0:W-:Y:S01]  /*78c0*/  STG.E.U16 desc[UR36][R2.64], RZ ;  /* 0x000000ff02007986 */ /* 0x0001e2000c101524 */
[----:B------:R-:W-:Y:S05]  /*78d0*/  BRA `(.L_x_27493) ;  /* 0x00000004005c7947 */ /* 0x000fea0003800000 */
.L_x_27489:
        /* <DEDUP_REMOVED lines=8> */
.L_x_27497:
[----:B------:R0:W-:Y:S01]  /*7960*/  STG.E.U16 desc[UR36][R2.64], RZ ;  /* 0x000000ff02007986 */ /* 0x0001e2000c101524 */
[----:B------:R-:W-:Y:S05]  /*7970*/  BRA `(.L_x_27493) ;  /* 0x0000000400347947 */ /* 0x000fea0003800000 */
.L_x_27496:
        /* <DEDUP_REMOVED lines=8> */
.L_x_27499:
[----:B------:R0:W-:Y:S01]  /*7a00*/  STG.E desc[UR36][R2.64], RZ ;  /* 0x000000ff02007986 */ /* 0x0001e2000c101924 */
[----:B------:R-:W-:Y:S05]  /*7a10*/  BRA `(.L_x_27493) ;  /* 0x00000004000c7947 */ /* 0x000fea0003800000 */
.L_x_27498:
[----:B------:R0:W-:Y:S01]  /*7a20*/  STG.E.64 desc[UR36][R2.64], RZ ;  /* 0x000000ff02007986 */ /* 0x0001e2000c101b24 */
[----:B------:R-:W-:Y:S05]  /*7a30*/  BRA `(.L_x_27493) ;  /* 0x0000000400047947 */ /* 0x000fea0003800000 */
.L_x_27488:
        /* <DEDUP_REMOVED lines=10> */
.L_x_27502:
[----:B------:R0:W-:Y:S01]  /*7ae0*/  STG.E.128 desc[UR36][R2.64], RZ ;  /* 0x000000ff02007986 */ /* 0x0001e2000c101d24 */
[----:B------:R-:W-:Y:S05]  /*7af0*/  BRA `(.L_x_27493) ;  /* 0x0000000000d47947 */ /* 0x000fea0003800000 */
.L_x_27501:
        /* <DEDUP_REMOVED lines=8> */
.L_x_27504:
[----:B------:R3:W-:Y:S01]  /*7b80*/  STG.E.U8 desc[UR36][R2.64], RZ ;  /* 0x000000ff02007986 */ /* 0x0007e2000c101124 */
[----:B------:R-:W-:Y:S05]  /*7b90*/  BRA `(.L_x_27493) ;  /* 0x0000000000ac7947 */ /* 0x000fea0003800000 */
.L_x_27503:
[----:B------:R2:W-:Y:S01]  /*7ba0*/  STG.E.U16 desc[UR36][R2.64], RZ ;  /* 0x000000ff02007986 */ /* 0x0005e2000c101524 */
[----:B------:R-:W-:Y:S05]  /*7bb0*/  BRA `(.L_x_27493) ;  /* 0x0000000000a47947 */ /* 0x000fea0003800000 */
.L_x_27500:
        /* <DEDUP_REMOVED lines=10> */
.L_x_27507:
[----:B------:R0:W-:Y:S01]  /*7c60*/  STG.E.U8 desc[UR36][R2.64], RZ ;  /* 0x000000ff02007986 */ /* 0x0001e2000c101124 */
[----:B------:R-:W-:Y:S05]  /*7c70*/  BRA `(.L_x_27493) ;  /* 0x0000000000747947 */ /* 0x000fea0003800000 */
.L_x_27506:
[----:B------:R0:W-:Y:S01]  /*7c80*/  STG.E.U8 desc[UR36][R2.64], RZ ;  /* 0x000000ff02007986 */ /* 0x0001e2000c101124 */
[----:B------:R-:W-:Y:S05]  /*7c90*/  BRA `(.L_x_27493) ;  /* 0x00000000006c7947 */ /* 0x000fea0003800000 */
.L_x_27505:
[----:B------:R-:W-:-:S13]  /*7ca0*/  ISETP.NE.AND P0, PT, R0, 0x1c, PT ;  /* 0x0000001c0000780c */ /* 0x000fda0003f05270 */
[----:B------:R-:W-:Y:S05]  /*7cb0*/  @!P0 BRA `(.L_x_27508) ;  /* 0x0000000000608947 */ /* 0x000fea0003800000 */
[----:B------:R-:W-:-:S13]  /*7cc0*/  ISETP.NE.AND P0, PT, R0, 0x1d, PT ;  /* 0x0000001d0000780c */ /* 0x000fda0003f05270 */
[----:B------:R-:W-:Y:S05]  /*7cd0*/  @!P0 BRA `(.L_x_27509) ;  /* 0x0000000000508947 */ /* 0x000fea0003800000 */
[----:B------:R-:W-:-:S13]  /*7ce0*/  ISETP.NE.AND P0, PT, R0, 0x2c, PT ;  /* 0x0000002c0000780c */ /* 0x000fda0003f05270 */
[----:B------:R0:W-:Y:S01]  /*7cf0*/  @!P0 STG.E.U8 desc[UR36][R2.64], RZ ;  /* 0x000000ff02008986 */ /* 0x0001e2000c101124 */
[----:B------:R-:W-:Y:S05]  /*7d00*/  @!P0 BRA `(.L_x_27493) ;  /* 0x0000000000508947 */ /* 0x000fea0003800000 */
.L_x_27492:
        /* <DEDUP_REMOVED lines=16> */
.L_x_27510:
[----:B------:R-:W-:Y:S05]  /*7e10*/  BRA `(.L_x_27493) ;  /* 0x00000000000c7947 */ /* 0x000fea0003800000 */
.L_x_27509:
[----:B------:R0:W-:Y:S01]  /*7e20*/  STG.E.64 desc[UR36][R2.64], RZ ;  /* 0x000000ff02007986 */ /* 0x0001e2000c101b24 */
[----:B------:R-:W-:Y:S05]  /*7e30*/  BRA `(.L_x_27493) ;  /* 0x0000000000047947 */ /* 0x000fea0003800000 */
.L_x_27508:
[----:B------:R0:W-:Y:S02]  /*7e40*/  STG.E desc[UR36][R2.64], RZ ;  /* 0x000000ff02007986 */ /* 0x0001e4000c101924 */
.L_x_27493:
[----:B------:R-:W-:-:S07]  /*7e50*/  VIADD R17, R17, 0x80 ;  /* 0x0000008011117836 */ /* 0x000fce0000000000 */
.L_x_27451:
[----:B------:R-:W-:Y:S05]  /*7e60*/  BSYNC.RECONVERGENT B7 ;  /* 0x0000000000077941 */ /* 0x000fea0003800200 */
.L_x_27450:
        /* <DEDUP_REMOVED lines=306> */
.L_x_27511:
        /* <DEDUP_REMOVED lines=18> */
.L_x_27515:
[----:B------:R0:W5:Y:S01]  /*92b0*/  LDG.E.U8 R0, desc[UR36][R2.64] ;  /* 0x0000002402007981 */ /* 0x000162000c1e1100 */
[----:B------:R-:W-:Y:S05]  /*92c0*/  BRA `(.L_x_27517) ;  /* 0x0000000c002c7947 */ /* 0x000fea0003800000 */
.L_x_27514:
        /* <DEDUP_REMOVED lines=8> */
.L_x_27519:
[----:B------:R0:W5:Y:S01]  /*9350*/  LDG.E R0, desc[UR36][R2.64] ;  /* 0x0000002402007981 */ /* 0x000162000c1e1900 */
[----:B------:R-:W-:Y:S05]  /*9360*/  BRA `(.L_x_27517) ;  /* 0x0000000c00047947 */ /* 0x000fea0003800000 */
.L_x_27518:
[----:B------:R0:W5:Y:S01]  /*9370*/  LDG.E.S16 R0, desc[UR36][R2.64] ;  /* 0x0000002402007981 */ /* 0x000162000c1e1700 */
[----:B------:R-:W-:Y:S05]  /*9380*/  BRA `(.L_x_27517) ;  /* 0x0000000800fc7947 */ /* 0x000fea0003800000 */
.L_x_27513:
        /* <DEDUP_REMOVED lines=9> */
.L_x_27521:
[----:B------:R-:W2:Y:S02]  /*9420*/  LDG.E.U16 R2, desc[UR36][R2.64] ;  /* 0x0000002402027981 */ /* 0x000ea4000c1e1500 */
[----:B--2---:R-:W-:-:S06]  /*9430*/  HADD2.F32 R0, -RZ, R2.H0_H0 ;  /* 0x20000002ff007230 */ /* 0x004fcc0000004100 */
[----:B------:R-:W0:Y:S01]  /*9440*/  F2I.FTZ.TRUNC.NTZ R0, R0 ;  /* 0x0000000000007305 */ /* 0x000e22000021f100 */
[----:B------:R-:W-:Y:S05]  /*9450*/  BRA `(.L_x_27517) ;  /* 0x0000000800c87947 */ /* 0x000fea0003800000 */
.L_x_27520:
        /* <DEDUP_REMOVED lines=9> */
.L_x_27523:
[----:B------:R-:W2:Y:S02]  /*94f0*/  LDG.E.U16 R2, desc[UR36][R2.64] ;  /* 0x0000002402027981 */ /* 0x000ea4000c1e1500 */
[----:B--2---:R-:W-:-:S06]  /*9500*/  HADD2.F32 R0, -RZ, R2.H0_H0 ;  /* 0x20000002ff007230 */ /* 0x004fcc0000004100 */
[----:B------:R-:W0:Y:S01]  /*9510*/  F2I.FTZ.TRUNC.NTZ R0, R0 ;  /* 0x0000000000007305 */ /* 0x000e22000021f100 */
[----:B------:R-:W-:Y:S05]  /*9520*/  BRA `(.L_x_27517) ;  /* 0x0000000800947947 */ /* 0x000fea0003800000 */
.L_x_27522:
[----:B------:R-:W2:Y:S02]  /*9530*/  LDG.E.64 R2, desc[UR36][R2.64] ;  /* 0x0000002402027981 */ /* 0x000ea4000c1e1b00 */
[----:B--2---:R0:W1:Y:S02]  /*9540*/  F2I.F64.TRUNC R0, R2 ;  /* 0x0000000200007311 */ /* 0x004064000030d100 */
[----:B01----:R-:W-:Y:S05]  /*9550*/  BRA `(.L_x_27517) ;  /* 0x0000000800887947 */ /* 0x003fea0003800000 */
.L_x_27512:
        /* <DEDUP_REMOVED lines=12> */
.L_x_27526:
[----:B------:R-:W2:Y:S02]  /*9620*/  LDG.E.64 R2, desc[UR36][R2.64] ;  /* 0x0000002402027981 */ /* 0x000ea4000c1e1b00 */
[----:B--2---:R0:W1:Y:S02]  /*9630*/  F2I.F64.TRUNC R0, R2 ;  /* 0x0000000200007311 */ /* 0x004064000030d100 */
[----:B01----:R-:W-:Y:S05]  /*9640*/  BRA `(.L_x_27517) ;  /* 0x00000008004c7947 */ /* 0x003fea0003800000 */
.L_x_27525:
        /* <DEDUP_REMOVED lines=26> */
.L_x_27528:
        /* <DEDUP_REMOVED lines=13> */
.L_x_27527:
[----:B------:R-:W2:Y:S02]  /*98c0*/  LDG.E.U16 R0, desc[UR36][R2.64] ;  /* 0x0000002402007981 */ /* 0x000ea4000c1e1500 */
[----:B--2---:R-:W-:-:S06]  /*98d0*/  IMAD.U32 R0, R0, 0x10000, RZ ;  /* 0x0001000000007824 */ /* 0x004fcc00078e00ff */
[----:B------:R-:W0:Y:S01]  /*98e0*/  F2I.FTZ.TRUNC.NTZ R0, R0 ;  /* 0x0000000000007305 */ /* 0x000e22000021f100 */
[----:B------:R-:W-:Y:S05]  /*98f0*/  BRA `(.L_x_27517) ;  /* 0x0000000400a07947 */ /* 0x000fea0003800000 */
.L_x_27524:
        /* <DEDUP_REMOVED lines=10> */
.L_x_27531:
        /* <DEDUP_REMOVED lines=21> */
.L_x_27535:
[----:B------:R-:W-:Y:S05]  /*9af0*/  BSYNC.RECONVERGENT B1 ;  /* 0x0000000000017941 */ /* 0x000fea0003800200 */
.L_x_27534:
[----:B------:R-:W-:Y:S02]  /*9b00*/  SHF.L.U32 R0, R0, 0x14, RZ ;  /* 0x0000001400007819 */ /* 0x000fe400000006ff */
[----:B------:R-:W-:-:S04]  /*9b10*/  LEA R2, R2, 0x3b800000, 0x17 ;  /* 0x3b80000002027811 */ /* 0x000fc800078eb8ff */
[----:B------:R-:W-:-:S07]  /*9b20*/  LOP3.LUT R0, R2, R0, R7, 0xfe, !PT ;  /* 0x0000000002007212 */ /* 0x000fce00078efe07 */
.L_x_27533:
[----:B------:R-:W-:Y:S05]  /*9b30*/  BSYNC.RECONVERGENT B0 ;  /* 0x0000000000007941 */ /* 0x000fea0003800200 */
.L_x_27532:
[----:B------:R-:W2:Y:S01]  /*9b40*/  F2I.FTZ.TRUNC.NTZ R0, R0 ;  /* 0x0000000000007305 */ /* 0x000ea2000021f100 */
[----:B------:R-:W-:Y:S05]  /*9b50*/  BRA `(.L_x_27517) ;  /* 0x0000000400087947 */ /* 0x000fea0003800000 */
.L_x_27530:
        /* <DEDUP_REMOVED lines=21> */
.L_x_27539:
[----:B------:R-:W-:Y:S05]  /*9cb0*/  BSYNC.RECONVERGENT B1 ;  /* 0x0000000000017941 */ /* 0x000fea0003800200 */
.L_x_27538:
[----:B------:R-:W-:Y:S01]  /*9cc0*/  IMAD.SHL.U32 R0, R0, 0x200000, RZ ;  /* 0x0020000000007824 */ /* 0x000fe200078e00ff */
[----:B------:R-:W-:-:S04]  /*9cd0*/  LEA R2, R2, 0x37800000, 0x17 ;  /* 0x3780000002027811 */ /* 0x000fc800078eb8ff */
[----:B------:R-:W-:-:S07]  /*9ce0*/  LOP3.LUT R0, R2, R0, R7, 0xfe, !PT ;  /* 0x0000000002007212 */ /* 0x000fce00078efe07 */
.L_x_27537:
[----:B------:R-:W-:Y:S05]  /*9cf0*/  BSYNC.RECONVERGENT B0 ;  /* 0x0000000000007941 */ /* 0x000fea0003800200 */
.L_x_27536:
[----:B------:R-:W0:Y:S01]  /*9d00*/  F2I.FTZ.TRUNC.NTZ R0, R0 ;  /* 0x0000000000007305 */ /* 0x000e22000021f100 */
[----:B------:R-:W-:Y:S05]  /*9d10*/  BRA `(.L_x_27517) ;  /* 0x0000000000987947 */ /* 0x000fea0003800000 */
.L_x_27529:
        /* <DEDUP_REMOVED lines=14> */
.L_x_27543:
[----:B------:R-:W-:Y:S05]  /*9e00*/  BSYNC.RECONVERGENT B0 ;  /* 0x0000000000007941 */ /* 0x000fea0003800200 */
.L_x_27542:
[----:B------:R-:W0:Y:S01]  /*9e10*/  F2I.FTZ.TRUNC.NTZ R0, R0 ;  /* 0x0000000000007305 */ /* 0x000e22000021f100 */
[----:B------:R-:W-:Y:S05]  /*9e20*/  BRA `(.L_x_27517) ;  /* 0x0000000000547947 */ /* 0x000fea0003800000 */
.L_x_27516:
        /* <DEDUP_REMOVED lines=16> */
.L_x_27544:
[----:B------:R-:W-:Y:S01]  /*9f30*/  MOV R0, RZ ;  /* 0x000000ff00007202 */ /* 0x000fe20000000f00 */
[----:B------:R-:W-:Y:S06]  /*9f40*/  BRA `(.L_x_27517) ;  /* 0x00000000000c7947 */ /* 0x000fec0003800000 */
.L_x_27541:
[----:B------:R4:W5:Y:S01]  /*9f50*/  LDG.E R0, desc[UR36][R2.64] ;  /* 0x0000002402007981 */ /* 0x000962000c1e1900 */
[----:B------:R-:W-:Y:S05]  /*9f60*/  BRA `(.L_x_27517) ;  /* 0x0000000000047947 */ /* 0x000fea0003800000 */
.L_x_27540:
[----:B------:R3:W5:Y:S02]  /*9f70*/  LDG.E R0, desc[UR36][R2.64] ;  /* 0x0000002402007981 */ /* 0x000764000c1e1900 */
.L_x_27517:
        /* <DEDUP_REMOVED lines=22> */
.L_x_27546:
[----:B------:R-:W-:Y:S05]  /*a0e0*/  BSYNC.RECONVERGENT B6 ;  /* 0x0000000000067941 */ /* 0x000fea0003800200 */
.L_x_27545:
        /* <DEDUP_REMOVED lines=13> */
.L_x_27550:
[----:B------:R-:W-:Y:S01]  /*a1c0*/  STG.E.U8 desc[UR36][R16.64], RZ ;  /* 0x000000ff10007986 */ /* 0x000fe2000c101124 */
[----:B------:R-:W-:Y:S05]  /*a1d0*/  EXIT ;  /* 0x000000000000794d */ /* 0x000fea0003800000 */
.L_x_27549:
        /* <DEDUP_REMOVED lines=8> */
.L_x_27553:
[----:B------:R-:W-:Y:S01]  /*a260*/  STG.E desc[UR36][R16.64], RZ ;  /* 0x000000ff10007986 */ /* 0x000fe2000c101924 */
[----:B------:R-:W-:Y:S05]  /*a270*/  EXIT ;  /* 0x000000000000794d */ /* 0x000fea0003800000 */
.L_x_27552:
[----:B------:R-:W-:Y:S01]  /*a280*/  STG.E.U16 desc[UR36][R16.64], RZ ;  /* 0x000000ff10007986 */ /* 0x000fe2000c101524 */
[----:B------:R-:W-:Y:S05]  /*a290*/  EXIT ;  /* 0x000000000000794d */ /* 0x000fea0003800000 */
.L_x_27548:
        /* <DEDUP_REMOVED lines=8> */
.L_x_27555:
[----:B------:R-:W-:Y:S01]  /*a320*/  STG.E.U16 desc[UR36][R16.64], RZ ;  /* 0x000000ff10007986 */ /* 0x000fe2000c101524 */
[----:B------:R-:W-:Y:S05]  /*a330*/  EXIT ;  /* 0x000000000000794d */ /* 0x000fea0003800000 */
.L_x_27554:
        /* <DEDUP_REMOVED lines=8> */
.L_x_27557:
[----:B------:R-:W-:Y:S01]  /*a3c0*/  STG.E desc[UR36][R16.64], RZ ;  /* 0x000000ff10007986 */ /* 0x000fe2000c101924 */
[----:B------:R-:W-:Y:S05]  /*a3d0*/  EXIT ;  /* 0x000000000000794d */ /* 0x000fea0003800000 */
.L_x_27556:
[----:B------:R-:W-:Y:S01]  /*a3e0*/  STG.E.64 desc[UR36][R16.64], RZ ;  /* 0x000000ff10007986 */ /* 0x000fe2000c101b24 */
[----:B------:R-:W-:Y:S05]  /*a3f0*/  EXIT ;  /* 0x000000000000794d */ /* 0x000fea0003800000 */
.L_x_27547:
        /* <DEDUP_REMOVED lines=10> */
.L_x_27560:
[----:B------:R-:W-:Y:S01]  /*a4a0*/  STG.E.128 desc[UR36][R16.64], RZ ;  /* 0x000000ff10007986 */ /* 0x000fe2000c101d24 */
[----:B------:R-:W-:Y:S05]  /*a4b0*/  EXIT ;  /* 0x000000000000794d */ /* 0x000fea0003800000 */
.L_x_27559:
        /* <DEDUP_REMOVED lines=8> */
.L_x_27562:
[----:B------:R-:W-:Y:S01]  /*a540*/  STG.E.U8 desc[UR36][R16.64], RZ ;  /* 0x000000ff10007986 */ /* 0x000fe2000c101124 */
[----:B------:R-:W-:Y:S05]  /*a550*/  EXIT ;  /* 0x000000000000794d */ /* 0x000fea0003800000 */
.L_x_27561:
[----:B------:R-:W-:Y:S01]  /*a560*/  STG.E.U16 desc[UR36][R16.64], RZ ;  /* 0x000000ff10007986 */ /* 0x000fe2000c101524 */
[----:B------:R-:W-:Y:S05]  /*a570*/  EXIT ;  /* 0x000000000000794d */ /* 0x000fea0003800000 */
.L_x_27558:
        /* <DEDUP_REMOVED lines=10> */
.L_x_27565:
[----:B------:R-:W-:Y:S01]  /*a620*/  STG.E.U8 desc[UR36][R16.64], RZ ;  /* 0x000000ff10007986 */ /* 0x000fe2000c101124 */
[----:B------:R-:W-:Y:S05]  /*a630*/  EXIT ;  /* 0x000000000000794d */ /* 0x000fea0003800000 */
.L_x_27564:
[----:B------:R-:W-:Y:S01]  /*a640*/  STG.E.U8 desc[UR36][R16.64], RZ ;  /* 0x000000ff10007986 */ /* 0x000fe2000c101124 */
[----:B------:R-:W-:Y:S05]  /*a650*/  EXIT ;  /* 0x000000000000794d */ /* 0x000fea0003800000 */
.L_x_27563:
[----:B------:R-:W-:-:S13]  /*a660*/  ISETP.NE.AND P0, PT, R0, 0x1c, PT ;  /* 0x0000001c0000780c */ /* 0x000fda0003f05270 */
[----:B------:R-:W-:Y:S05]  /*a670*/  @!P0 BRA `(.L_x_27566) ;  /* 0x0000000000608947 */ /* 0x000fea0003800000 */
[----:B------:R-:W-:-:S13]  /*a680*/  ISETP.NE.AND P0, PT, R0, 0x1d, PT ;  /* 0x0000001d0000780c */ /* 0x000fda0003f05270 */
[----:B------:R-:W-:Y:S05]  /*a690*/  @!P0 BRA `(.L_x_27567) ;  /* 0x0000000000508947 */ /* 0x000fea0003800000 */
[----:B------:R-:W-:-:S13]  /*a6a0*/  ISETP.NE.AND P0, PT, R0, 0x2c, PT ;  /* 0x0000002c0000780c */ /* 0x000fda0003f05270 */
[----:B------:R0:W-:Y:S01]  /*a6b0*/  @!P0 STG.E.U8 desc[UR36][R16.64], RZ ;  /* 0x000000ff10008986 */ /* 0x0001e2000c101124 */
[----:B------:R-:W-:Y:S05]  /*a6c0*/  @!P0 EXIT ;  /* 0x000000000000894d */ /* 0x000fea0003800000 */
.L_x_27551:
        /* <DEDUP_REMOVED lines=16> */
.L_x_27568:
[----:B------:R-:W-:Y:S05]  /*a7d0*/  EXIT ;  /* 0x000000000000794d */ /* 0x000fea0003800000 */
.L_x_27567:
[----:B------:R-:W-:Y:S01]  /*a7e0*/  STG.E.64 desc[UR36][R16.64], RZ ;  /* 0x000000ff10007986 */ /* 0x000fe2000c101b24 */
[----:B------:R-:W-:Y:S05]  /*a7f0*/  EXIT ;  /* 0x000000000000794d */ /* 0x000fea0003800000 */
.L_x_27566:
[----:B------:R-:W-:Y:S01]  /*a800*/  STG.E desc[UR36][R16.64], RZ ;  /* 0x000000ff10007986 */ /* 0x000fe2000c101924 */
[----:B------:R-:W-:Y:S05]  /*a810*/  EXIT ;  /* 0x000000000000794d */ /* 0x000fea0003800000 */
.L_x_27569:
        /* <DEDUP_REMOVED lines=14> */
.L_x_34785:


//--------------------- .text._ZN2at6native27unrolled_elementwise_kernelIZZZNS0_67_GLOBAL__N__bb565c37_34_ValidateCompressedIndicesKernel_cu_33a4b88b42_validate_compressed_sparse_indices_kernelILNS2_8CDimNameE0ENS2_18CUDAKernelLauncherENS2_14EmptyVecKernelENS2_8DummyVecELm0EEEvRKNS_6TensorESA_lllENKUlvE0_clEvENKUlvE_clEvEUliE_St5arrayIPcLm2EELi4E23TrivialOffsetCalculatorILi1EjESI_NS0_6memory12LoadWithCastILi1EEENSJ_13StoreWithCastILi1EEEEEviT_T0_T2_T3_T4_T5_ --------------------------
	.section	.text._ZN2at6native27unrolled_elementwise_kernelIZZZNS0_67_GLOBAL__N__bb565c37_34_ValidateCompressedIndicesKernel_cu_33a4b88b42_validate_compressed_sparse_indices_kernelILNS2_8CDimNameE0ENS2_18CUDAKernelLauncherENS2_14EmptyVecKernelENS2_8DummyVecELm0EEEvRKNS_6TensorESA_lllENKUlvE0_clEvENKUlvE_clEvEUliE_St5arrayIPcLm2EELi4E23TrivialOffsetCalculatorILi1EjESI_NS0_6memory12LoadWithCastILi1EEENSJ_13StoreWithCastILi1EEEEEviT_T0_T2_T3_T4_T5_,"ax",@progbits
	.align	128
        .global         _ZN2at6native27unrolled_elementwise_kernelIZZZNS0_67_GLOBAL__N__bb565c37_34_ValidateCompressedIndicesKernel_cu_33a4b88b42_validate_compressed_sparse_indices_kernelILNS2_8CDimNameE0ENS2_18CUDAKernelLauncherENS2_14EmptyVecKernelENS2_8DummyVecELm0EEEvRKNS_6TensorESA_lllENKUlvE0_clEvENKUlvE_clEvEUliE_St5arrayIPcLm2EELi4E23TrivialOffsetCalculatorILi1EjESI_NS0_6memory12LoadWithCastILi1EEENSJ_13StoreWithCastILi1EEEEEviT_T0_T2_T3_T4_T5_
        .type           _ZN2at6native27unrolled_elementwise_kernelIZZZNS0_67_GLOBAL__N__bb565c37_34_ValidateCompressedIndicesKernel_cu_33a4b88b42_validate_compressed_sparse_indices_kernelILNS2_8CDimNameE0ENS2_18CUDAKernelLauncherENS2_14EmptyVecKernelENS2_8DummyVecELm0EEEvRKNS_6TensorESA_lllENKUlvE0_clEvENKUlvE_clEvEUliE_St5arrayIPcLm2EELi4E23TrivialOffsetCalculatorILi1EjESI_NS0_6memory12LoadWithCastILi1EEENSJ_13StoreWithCastILi1EEEEEviT_T0_T2_T3_T4_T5_,@function
        .size           _ZN2at6native27unrolled_elementwise_kernelIZZZNS0_67_GLOBAL__N__bb565c37_34_ValidateCompressedIndicesKernel_cu_33a4b88b42_validate_compressed_sparse_indices_kernelILNS2_8CDimNameE0ENS2_18CUDAKernelLauncherENS2_14EmptyVecKernelENS2_8DummyVecELm0EEEvRKNS_6TensorESA_lllENKUlvE0_clEvENKUlvE_clEvEUliE_St5arrayIPcLm2EELi4E23TrivialOffsetCalculatorILi1EjESI_NS0_6memory12LoadWithCastILi1EEENSJ_13StoreWithCastILi1EEEEEviT_T0_T2_T3_T4_T5_,(.L_x_34786 - _ZN2at6native27unrolled_elementwise_kernelIZZZNS0_67_GLOBAL__N__bb565c37_34_ValidateCompressedIndicesKernel_cu_33a4b88b42_validate_compressed_sparse_indices_kernelILNS2_8CDimNameE0ENS2_18CUDAKernelLauncherENS2_14EmptyVecKernelENS2_8DummyVecELm0EEEvRKNS_6TensorESA_lllENKUlvE0_clEvENKUlvE_clEvEUliE_St5arrayIPcLm2EELi4E23TrivialOffsetCalculatorILi1EjESI_NS0_6memory12LoadWithCastILi1EEENSJ_13StoreWithCastILi1EEEEEviT_T0_T2_T3_T4_T5_)
        .other          _ZN2at6native27unrolled_elementwise_kernelIZZZNS0_67_GLOBAL__N__bb565c37_34_ValidateCompressedIndicesKernel_cu_33a4b88b42_validate_compressed_sparse_indices_kernelILNS2_8CDimNameE0ENS2_18CUDAKernelLauncherENS2_14EmptyVecKernelENS2_8DummyVecELm0EEEvRKNS_6TensorESA_lllENKUlvE0_clEvENKUlvE_clEvEUliE_St5arrayIPcLm2EELi4E23TrivialOffsetCalculatorILi1EjESI_NS0_6memory12LoadWithCastILi1EEENSJ_13StoreWithCastILi1EEEEEviT_T0_T2_T3_T4_T5_,@"STO_CUDA_ENTRY STV_DEFAULT"
_ZN2at6native27unrolled_elementwise_kernelIZZZNS0_67_GLOBAL__N__bb565c37_34_ValidateCompressedIndicesKernel_cu_33a4b88b42_validate_compressed_sparse_indices_kernelILNS2_8CDimNameE0ENS2_18CUDAKernelLauncherENS2_14EmptyVecKernelENS2_8DummyVecELm0EEEvRKNS_6TensorESA_lllENKUlvE0_clEvENKUlvE_clEvEUliE_St5arrayIPcLm2EELi4E23TrivialOffsetCalculatorILi1EjESI_NS0_6memory12LoadWithCastILi1EEENSJ_13StoreWithCastILi1EEEEEviT_T0_T2_T3_T4_T5_:
.text._ZN2at6native27unrolled_elementwise_kernelIZZZNS0_67_GLOBAL__N__bb565c37_34_ValidateCompressedIndicesKernel_cu_33a4b88b42_validate_compressed_sparse_indices_kernelILNS2_8CDimNameE0ENS2_18CUDAKernelLauncherENS2_14EmptyVecKernelENS2_8DummyVecELm0EEEvRKNS_6TensorESA_lllENKUlvE0_clEvENKUlvE_clEvEUliE_St5arrayIPcLm2EELi4E23TrivialOffsetCalculatorILi1EjESI_NS0_6memory12LoadWithCastILi1EEENSJ_13StoreWithCastILi1EEEEEviT_T0_T2_T3_T4_T5_:
        /* <DEDUP_REMOVED lines=31> */
.L_x_27575:
[----:B------:R3:W5:Y:S01]  /*01f0*/  LDG.E.U8 R24, desc[UR36][R2.64] ;  /* 0x0000002402187981 */ /* 0x000762000c1e1100 */
[----:B------:R-:W-:Y:S05]  /*0200*/  BRA `(.L_x_27577) ;  /* 0x0000000c002c7947 */ /* 0x000fea0003800000 */
.L_x_27574:
        /* <DEDUP_REMOVED lines=8> */
.L_x_27579:
[----:B------:R1:W5:Y:S01]  /*0290*/  LDG.E R24, desc[UR36][R2.64] ;  /* 0x0000002402187981 */ /* 0x000362000c1e1900 */
[----:B------:R-:W-:Y:S05]  /*02a0*/  BRA `(.L_x_27577) ;  /* 0x0000000c00047947 */ /* 0x000fea0003800000 */
.L_x_27578:
[----:B------:R2:W5:Y:S01]  /*02b0*/  LDG.E.S16 R24, desc[UR36][R2.64] ;  /* 0x0000002402187981 */ /* 0x000562000c1e1700 */
[----:B------:R-:W-:Y:S05]  /*02c0*/  BRA `(.L_x_27577) ;  /* 0x0000000800fc7947 */ /* 0x000fea0003800000 */
.L_x_27573:
        /* <DEDUP_REMOVED lines=9> */
.L_x_27581:
[----:B------:R-:W2:Y:S02]  /*0360*/  LDG.E.U16 R2, desc[UR36][R2.64] ;  /* 0x0000002402027981 */ /* 0x000ea4000c1e1500 */
[----:B--2---:R-:W-:-:S06]  /*0370*/  HADD2.F32 R24, -RZ, R2.H0_H0 ;  /* 0x20000002ff187230 */ /* 0x004fcc0000004100 */
[----:B------:R-:W0:Y:S01]  /*0380*/  F2I.FTZ.TRUNC.NTZ R24, R24 ;  /* 0x0000001800187305 */ /* 0x000e22000021f100 */
[----:B------:R-:W-:Y:S05]  /*0390*/  BRA `(.L_x_27577) ;  /* 0x0000000800c87947 */ /* 0x000fea0003800000 */
.L_x_27580:
        /* <DEDUP_REMOVED lines=9> */
.L_x_27583:
[----:B------:R-:W2:Y:S02]  /*0430*/  LDG.E.U16 R2, desc[UR36][R2.64] ;  /* 0x0000002402027981 */ /* 0x000ea4000c1e1500 */
[----:B--2---:R-:W-:-:S06]  /*0440*/  HADD2.F32 R24, -RZ, R2.H0_H0 ;  /* 0x20000002ff187230 */ /* 0x004fcc0000004100 */
[----:B------:R-:W0:Y:S01]  /*0450*/  F2I.FTZ.TRUNC.NTZ R24, R24 ;  /* 0x0000001800187305 */ /* 0x000e22000021f100 */
[----:B------:R-:W-:Y:S05]  /*0460*/  BRA `(.L_x_27577) ;  /* 0x0000000800947947 */ /* 0x000fea0003800000 */
.L_x_27582:
[----:B------:R-:W2:Y:S02]  /*0470*/  LDG.E.64 R24, desc[UR36][R2.64] ;  /* 0x0000002402187981 */ /* 0x000ea4000c1e1b00 */
[----:B--2---:R0:W1:Y:S02]  /*0480*/  F2I.F64.TRUNC R24, R24 ;  /* 0x0000001800187311 */ /* 0x004064000030d100 */
[----:B01----:R-:W-:Y:S05]  /*0490*/  BRA `(.L_x_27577) ;  /* 0x0000000800887947 */ /* 0x003fea0003800000 */
.L_x_27572:
        /* <DEDUP_REMOVED lines=12> */
.L_x_27586:
[----:B------:R-:W2:Y:S02]  /*0560*/  LDG.E.64 R2, desc[UR36][R2.64] ;  /* 0x0000002402027981 */ /* 0x000ea4000c1e1b00 */
[----:B--2---:R0:W1:Y:S02]  /*0570*/  F2I.F64.TRUNC R24, R2 ;  /* 0x0000000200187311 */ /* 0x004064000030d100 */
[----:B01----:R-:W-:Y:S05]  /*0580*/  BRA `(.L_x_27577) ;  /* 0x00000008004c7947 */ /* 0x003fea0003800000 */
.L_x_27585:
        /* <DEDUP_REMOVED lines=26> */
.L_x_27588:
        /* <DEDUP_REMOVED lines=13> */
.L_x_27587:
[----:B------:R-:W2:Y:S02]  /*0800*/  LDG.E.U16 R24, desc[UR36][R2.64] ;  /* 0x0000002402187981 */ /* 0x000ea4000c1e1500 */
[----:B--2---:R-:W-:-:S06]  /*0810*/  IMAD.U32 R24, R24, 0x10000, RZ ;  /* 0x0001000018187824 */ /* 0x004fcc00078e00ff */
[----:B------:R-:W0:Y:S01]  /*0820*/  F2I.FTZ.TRUNC.NTZ R24, R24 ;  /* 0x0000001800187305 */ /* 0x000e22000021f100 */
[----:B------:R-:W-:Y:S05]  /*0830*/  BRA `(.L_x_27577) ;  /* 0x0000000400a07947 */ /* 0x000fea0003800000 */
.L_x_27584:
        /* <DEDUP_REMOVED lines=10> */
.L_x_27591:
        /* <DEDUP_REMOVED lines=21> */
.L_x_27595:
[----:B------:R-:W-:Y:S05]  /*0a30*/  BSYNC.RECONVERGENT B1 ;  /* 0x0000000000017941 */ /* 0x000fea0003800200 */
.L_x_27594:
[----:B------:R-:W-:Y:S01]  /*0a40*/  IMAD.SHL.U32 R0, R0, 0x100000, RZ ;  /* 0x0010000000007824 */ /* 0x000fe200078e00ff */
[----:B------:R-:W-:-:S04]  /*0a50*/  LEA R2, R2, 0x3b800000, 0x17 ;  /* 0x3b80000002027811 */ /* 0x000fc800078eb8ff */
[----:B------:R-:W-:-:S07]  /*0a60*/  LOP3.LUT R24, R2, R0, R7, 0xfe, !PT ;  /* 0x0000000002187212 */ /* 0x000fce00078efe07 */
.L_x_27593:
[----:B------:R-:W-:Y:S05]  /*0a70*/  BSYNC.RECONVERGENT B0 ;  /* 0x0000000000007941 */ /* 0x000fea0003800200 */
.L_x_27592:
[----:B------:R-:W0:Y:S01]  /*0a80*/  F2I.FTZ.TRUNC.NTZ R24, R24 ;  /* 0x0000001800187305 */ /* 0x000e22000021f100 */
[----:B------:R-:W-:Y:S05]  /*0a90*/  BRA `(.L_x_27577) ;  /* 0x0000000400087947 */ /* 0x000fea0003800000 */
.L_x_27590:
        /* <DEDUP_REMOVED lines=21> */
.L_x_27599:
[----:B------:R-:W-:Y:S05]  /*0bf0*/  BSYNC.RECONVERGENT B1 ;  /* 0x0000000000017941 */ /* 0x000fea0003800200 */
.L_x_27598:
[----:B------:R-:W-:Y:S01]  /*0c00*/  IMAD.SHL.U32 R0, R0, 0x200000, RZ ;  /* 0x0020000000007824 */ /* 0x000fe200078e00ff */
[----:B------:R-:W-:-:S04]  /*0c10*/  LEA R2, R2, 0x37800000, 0x17 ;  /* 0x3780000002027811 */ /* 0x000fc800078eb8ff */
[----:B------:R-:W-:-:S07]  /*0c20*/  LOP3.LUT R24, R2, R0, R7, 0xfe, !PT ;  /* 0x0000000002187212 */ /* 0x000fce00078efe07 */
.L_x_27597:
[----:B------:R-:W-:Y:S05]  /*0c30*/  BSYNC.RECONVERGENT B0 ;  /* 0x0000000000007941 */ /* 0x000fea0003800200 */
.L_x_27596:
[----:B------:R-:W0:Y:S01]  /*0c40*/  F2I.FTZ.TRUNC.NTZ R24, R24 ;  /* 0x0000001800187305 */ /* 0x000e22000021f100 */
[----:B------:R-:W-:Y:S05]  /*0c50*/  BRA `(.L_x_27577) ;  /* 0x0000000000987947 */ /* 0x000fea0003800000 */
.L_x_27589:
[----:B------:R-:W-:-:S09]  /*0c60*/  UISETP.NE.AND UP0, UPT, UR4, 0x1c, UPT ;  /* 0x0000001c0400788c */ /* 0x000fd2000bf05270 */
[----:B------:R-:W-:Y:S05]  /*0c70*/  BRA.U !UP0, `(.L_x_27600) ;  /* 0x00000001088c7547 */ /* 0x000fea000b800000 */
[----:B------:R-:W-:-:S09]  /*0c80*/  UISETP.NE.AND UP0, UPT, UR4, 0x1d, UPT ;  /* 0x0000001d0400788c */ /* 0x000fd2000bf05270 */
[----:B------:R-:W-:Y:S05]  /*0c90*/  BRA.U !UP0, `(.L_x_27601) ;  /* 0x00000001087c7547 */ /* 0x000fea000b800000 */
[----:B------:R-:W-:-:S09]  /*0ca0*/  UISETP.NE.AND UP0, UPT, UR4, 0x2c, UPT ;  /* 0x0000002c0400788c */ /* 0x000fd2000bf05270 */
[----:B------:R-:W-:Y:S05]  /*0cb0*/  BRA.U !UP0, `(.L_x_27602) ;  /* 0x0000000108487547 */ /* 0x000fea000b800000 */
.L_x_27576:
        /* <DEDUP_REMOVED lines=16> */
.L_x_27603:
[----:B------:R-:W-:Y:S01]  /*0dc0*/  IMAD.MOV.U32 R24, RZ, RZ, RZ ;  /* 0x000000ffff187224 */ /* 0x000fe200078e00ff */
[----:B------:R-:W-:Y:S06]  /*0dd0*/  BRA `(.L_x_27577) ;  /* 0x0000000000387947 */ /* 0x000fec0003800000 */
.L_x_27602:
        /* <DEDUP_REMOVED lines=8> */
.L_x_27605:
[----:B------:R-:W-:Y:S05]  /*0e60*/  BSYNC.RECONVERGENT B0 ;  /* 0x0000000000007941 */ /* 0x000fea0003800200 */
.L_x_27604:
[----:B------:R-:W0:Y:S01]  /*0e70*/  F2I.FTZ.TRUNC.NTZ R24, R24 ;  /* 0x0000001800187305 */ /* 0x000e22000021f100 */
[----:B------:R-:W-:Y:S05]  /*0e80*/  BRA `(.L_x_27577) ;  /* 0x00000000000c7947 */ /* 0x000fea0003800000 */
.L_x_27601:
[----:B------:R0:W5:Y:S01]  /*0e90*/  LDG.E R24, desc[UR36][R2.64] ;  /* 0x0000002402187981 */ /* 0x000162000c1e1900 */
[----:B------:R-:W-:Y:S05]  /*0ea0*/  BRA `(.L_x_27577) ;  /* 0x0000000000047947 */ /* 0x000fea0003800000 */
.L_x_27600:
[----:B------:R0:W5:Y:S02]  /*0eb0*/  LDG.E R24, desc[UR36][R2.64] ;  /* 0x0000002402187981 */ /* 0x000164000c1e1900 */
.L_x_27577:
[----:B------:R-:W-:-:S07]  /*0ec0*/  VIADD R26, R16, 0x80 ;  /* 0x00000080101a7836 */ /* 0x000fce0000000000 */
.L_x_27571:
[----:B------:R-:W-:Y:S05]  /*0ed0*/  BSYNC.RECONVERGENT B6 ;  /* 0x0000000000067941 */ /* 0x000fea0003800200 */
.L_x_27570:
        /* <DEDUP_REMOVED lines=23> */
.L_x_27611:
[----:B------:R0:W5:Y:S01]  /*1050*/  LDG.E.U8 R23, desc[UR36][R2.64] ;  /* 0x0000002402177981 */ /* 0x000162000c1e1100 */
[----:B------:R-:W-:Y:S05]  /*1060*/  BRA `(.L_x_27613) ;  /* 0x0000000c002c7947 */ /* 0x000fea0003800000 */
.L_x_27610:
        /* <DEDUP_REMOVED lines=8> */
.L_x_27615:
[----:B------:R0:W5:Y:S01]  /*10f0*/  LDG.E R23, desc[UR36][R2.64] ;  /* 0x0000002402177981 */ /* 0x000162000c1e1900 */
[----:B------:R-:W-:Y:S05]  /*1100*/  BRA `(.L_x_27613) ;  /* 0x0000000c00047947 */ /* 0x000fea0003800000 */
.L_x_27614:
[----:B------:R0:W5:Y:S01]  /*1110*/  LDG.E.S16 R23, desc[UR36][R2.64] ;  /* 0x0000002402177981 */ /* 0x000162000c1e1700 */
[----:B------:R-:W-:Y:S05]  /*1120*/  BRA `(.L_x_27613) ;  /* 0x0000000800fc7947 */ /* 0x000fea0003800000 */
.L_x_27609:
        /* <DEDUP_REMOVED lines=9> */
.L_x_27617:
[----:B------:R-:W2:Y:S02]  /*11c0*/  LDG.E.U16 R2, desc[UR36][R2.64] ;  /* 0x0000002402027981 */ /* 0x000ea4000c1e1500 */
[----:B--2---:R-:W-:-:S06]  /*11d0*/  HADD2.F32 R23, -RZ, R2.H0_H0 ;  /* 0x20000002ff177230 */ /* 0x004fcc0000004100 */
[----:B------:R-:W0:Y:S01]  /*11e0*/  F2I.FTZ.TRUNC.NTZ R23, R23 ;  /* 0x0000001700177305 */ /* 0x000e22000021f100 */
[----:B------:R-:W-:Y:S05]  /*11f0*/  BRA `(.L_x_27613) ;  /* 0x0000000800c87947 */ /* 0x000fea0003800000 */
.L_x_27616:
        /* <DEDUP_REMOVED lines=9> */
.L_x_27619:
[----:B------:R-:W2:Y:S02]  /*1290*/  LDG.E.U16 R2, desc[UR36][R2.64] ;  /* 0x0000002402027981 */ /* 0x000ea4000c1e1500 */
[----:B--2---:R-:W-:-:S06]  /*12a0*/  HADD2.F32 R23, -RZ, R2.H0_H0 ;  /* 0x20000002ff177230 */ /* 0x004fcc0000004100 */
[----:B------:R-:W0:Y:S01]  /*12b0*/  F2I.FTZ.TRUNC.NTZ R23, R23 ;  /* 0x0000001700177305 */ /* 0x000e22000021f100 */
[----:B------:R-:W-:Y:S05]  /*12c0*/  BRA `(.L_x_27613) ;  /* 0x0000000800947947 */ /* 0x000fea0003800000 */
.L_x_27618:
[----:B------:R-:W2:Y:S02]  /*12d0*/  LDG.E.64 R2, desc[UR36][R2.64] ;  /* 0x0000002402027981 */ /* 0x000ea4000c1e1b00 */
[----:B--2---:R0:W1:Y:S02]  /*12e0*/  F2I.F64.TRUNC R23, R2 ;  /* 0x0000000200177311 */ /* 0x004064000030d100 */
[----:B01----:R-:W-:Y:S05]  /*12f0*/  BRA `(.L_x_27613) ;  /* 0x0000000800887947 */ /* 0x003fea0003800000 */
.L_x_27608:
        /* <DEDUP_REMOVED lines=12> */
.L_x_27622:
[----:B------:R-:W2:Y:S02]  /*13c0*/  LDG.E.64 R2, desc[UR36][R2.64] ;  /* 0x0000002402027981 */ /* 0x000ea4000c1e1b00 */
[----:B--2---:R0:W1:Y:S02]  /*13d0*/  F2I.F64.TRUNC R23, R2 ;  /* 0x0000000200177311 */ /* 0x004064000030d100 */
[----:B01----:R-:W-:Y:S05]  /*13e0*/  BRA `(.L_x_27613) ;  /* 0x00000008004c7947 */ /* 0x003fea0003800000 */
.L_x_27621:
        /* <DEDUP_REMOVED lines=26> */
.L_x_27624:
        /* <DEDUP_REMOVED lines=13> */
.L_x_27623:
[----:B------:R-:W2:Y:S02]  /*1660*/  LDG.E.U16 R23, desc[UR36][R2.64] ;  /* 0x0000002402177981 */ /* 0x000ea4000c1e1500 */
[----:B--2---:R-:W-:-:S06]  /*1670*/  IMAD.U32 R23, R23, 0x10000, RZ ;  /* 0x0001000017177824 */ /* 0x004fcc00078e00ff */
[----:B------:R-:W4:Y:S01]  /*1680*/  F2I.FTZ.TRUNC.NTZ R23, R23 ;  /* 0x0000001700177305 */ /* 0x000f22000021f100 */
[----:B------:R-:W-:Y:S05]  /*1690*/  BRA `(.L_x_27613) ;  /* 0x0000000400a07947 */ /* 0x000fea0003800000 */
.L_x_27620:
        /* <DEDUP_REMOVED lines=10> */
.L_x_27627:
        /* <DEDUP_REMOVED lines=21> */
.L_x_27631:
[----:B------:R-:W-:Y:S05]  /*1890*/  BSYNC.RECONVERGENT B1 ;  /* 0x0000000000017941 */ /* 0x000fea0003800200 */
.L_x_27630:
[----:B------:R-:W-:Y:S01]  /*18a0*/  IMAD.SHL.U32 R0, R0, 0x100000, RZ ;  /* 0x0010000000007824 */ /* 0x000fe200078e00ff */
[----:B------:R-:W-:-:S04]  /*18b0*/  LEA R2, R2, 0x3b800000, 0x17 ;  /* 0x3b80000002027811 */ /* 0x000fc800078eb8ff */
[----:B------:R-:W-:-:S07]  /*18c0*/  LOP3.LUT R23, R2, R0, R23, 0xfe, !PT ;  /* 0x0000000002177212 */ /* 0x000fce00078efe17 */
.L_x_27629:
[----:B------:R-:W-:Y:S05]  /*18d0*/  BSYNC.RECONVERGENT B0 ;  /* 0x0000000000007941 */ /* 0x000fea0003800200 */
.L_x_27628:
[----:B------:R-:W0:Y:S01]  /*18e0*/  F2I.FTZ.TRUNC.NTZ R23, R23 ;  /* 0x0000001700177305 */ /* 0x000e22000021f100 */
[----:B------:R-:W-:Y:S05]  /*18f0*/  BRA `(.L_x_27613) ;  /* 0x0000000400087947 */ /* 0x000fea0003800000 */
.L_x_27626:
        /* <DEDUP_REMOVED lines=21> */
.L_x_27635:
[----:B------:R-:W-:Y:S05]  /*1a50*/  BSYNC.RECONVERGENT B1 ;  /* 0x0000000000017941 */ /* 0x000fea0003800200 */
.L_x_27634:
[----:B------:R-:W-:Y:S01]  /*1a60*/  IMAD.SHL.U32 R0, R0, 0x200000, RZ ;  /* 0x0020000000007824 */ /* 0x000fe200078e00ff */
[----:B------:R-:W-:-:S04]  /*1a70*/  LEA R2, R2, 0x37800000, 0x17 ;  /* 0x3780000002027811 */ /* 0x000fc800078eb8ff */
[----:B------:R-:W-:-:S07]  /*1a80*/  LOP3.LUT R23, R2, R0, R23, 0xfe, !PT ;  /* 0x0000000002177212 */ /* 0x000fce00078efe17 */
.L_x_27633:
[----:B------:R-:W-:Y:S05]  /*1a90*/  BSYNC.RECONVERGENT B0 ;  /* 0x0000000000007941 */ /* 0x000fea0003800200 */
.L_x_27632:
[----:B------:R-:W0:Y:S01]  /*1aa0*/  F2I.FTZ.TRUNC.NTZ R23, R23 ;  /* 0x0000001700177305 */ /* 0x000e22000021f100 */
[----:B------:R-:W-:Y:S05]  /*1ab0*/  BRA `(.L_x_27613) ;  /* 0x0000000000987947 */ /* 0x000fea0003800000 */
.L_x_27625:
        /* <DEDUP_REMOVED lines=14> */
.L_x_27639:
[----:B------:R-:W-:Y:S05]  /*1ba0*/  BSYNC.RECONVERGENT B0 ;  /* 0x0000000000007941 */ /* 0x000fea0003800200 */
.L_x_27638:
[----:B------:R-:W0:Y:S01]  /*1bb0*/  F2I.FTZ.TRUNC.NTZ R23, R23 ;  /* 0x0000001700177305 */ /* 0x000e22000021f100 */
[----:B------:R-:W-:Y:S05]  /*1bc0*/  BRA `(.L_x_27613) ;  /* 0x0000000000547947 */ /* 0x000fea0003800000 */
.L_x_27612:
        /* <DEDUP_REMOVED lines=16> */
.L_x_27640:
[----:B------:R-:W-:Y:S01]  /*1cd0*/  IMAD.MOV.U32 R23, RZ, RZ, RZ ;  /* 0x000000ffff177224 */ /* 0x000fe200078e00ff */
[----:B------:R-:W-:Y:S06]  /*1ce0*/  BRA `(.L_x_27613) ;  /* 0x00000000000c7947 */ /* 0x000fec0003800000 */
.L_x_27637:
[----:B------:R0:W5:Y:S01]  /*1cf0*/  LDG.E R23, desc[UR36][R2.64] ;  /* 0x0000002402177981 */ /* 0x000162000c1e1900 */
[----:B------:R-:W-:Y:S05]  /*1d00*/  BRA `(.L_x_27613) ;  /* 0x0000000000047947 */ /* 0x000fea0003800000 */
.L_x_27636:
[----:B------:R0:W5:Y:S02]  /*1d10*/  LDG.E R23, desc[UR36][R2.64] ;  /* 0x0000002402177981 */ /* 0x000164000c1e1900 */
.L_x_27613:
[----:B------:R-:W-:-:S07]  /*1d20*/  VIADD R26, R26, 0x80 ;  /* 0x000000801a1a7836 */ /* 0x000fce0000000000 */
.L_x_27607:
[----:B------:R-:W-:Y:S05]  /*1d30*/  BSYNC.RECONVERGENT B6 ;  /* 0x0000000000067941 */ /* 0x000fea0003800200 */
.L_x_27606:
        /* <DEDUP_REMOVED lines=23> */
.L_x_27646:
[----:B------:R0:W5:Y:S01]  /*1eb0*/  LDG.E.U8 R18, desc[UR36][R2.64] ;  /* 0x0000002402127981 */ /* 0x000162000c1e1100 */
[----:B------:R-:W-:Y:S05]  /*1ec0*/  BRA `(.L_x_27648) ;  /* 0x0000000c002c7947 */ /* 0x000fea0003800000 */
.L_x_27645:
        /* <DEDUP_REMOVED lines=8> */
.L_x_27650:
[----:B------:R0:W5:Y:S01]  /*1f50*/  LDG.E R18, desc[UR36][R2.64] ;  /* 0x0000002402127981 */ /* 0x000162000c1e1900 */
[----:B------:R-:W-:Y:S05]  /*1f60*/  BRA `(.L_x_27648) ;  /* 0x0000000c00047947 */ /* 0x000fea0003800000 */
.L_x_27649:
[----:B------:R0:W5:Y:S01]  /*1f70*/  LDG.E.S16 R18, desc[UR36][R2.64] ;  /* 0x0000002402127981 */ /* 0x000162000c1e1700 */
[----:B------:R-:W-:Y:S05]  /*1f80*/  BRA `(.L_x_27648) ;  /* 0x0000000800fc7947 */ /* 0x000fea0003800000 */
.L_x_27644:
        /* <DEDUP_REMOVED lines=9> */
.L_x_27652:
[----:B------:R-:W2:Y:S02]  /*2020*/  LDG.E.U16 R2, desc[UR36][R2.64] ;  /* 0x0000002402027981 */ /* 0x000ea4000c1e1500 */
[----:B--2---:R-:W-:-:S06]  /*2030*/  HADD2.F32 R18, -RZ, R2.H0_H0 ;  /* 0x20000002ff127230 */ /* 0x004fcc0000004100 */
[----:B------:R-:W0:Y:S01]  /*2040*/  F2I.FTZ.TRUNC.NTZ R18, R18 ;  /* 0x0000001200127305 */ /* 0x000e22000021f100 */
[----:B------:R-:W-:Y:S05]  /*2050*/  BRA `(.L_x_27648) ;  /* 0x0000000800c87947 */ /* 0x000fea0003800000 */
.L_x_27651:
        /* <DEDUP_REMOVED lines=9> */
.L_x_27654:
[----:B------:R-:W2:Y:S02]  /*20f0*/  LDG.E.U16 R2, desc[UR36][R2.64] ;  /* 0x0000002402027981 */ /* 0x000ea4000c1e1500 */
[----:B--2---:R-:W-:-:S06]  /*2100*/  HADD2.F32 R18, -RZ, R2.H0_H0 ;  /* 0x20000002ff127230 */ /* 0x004fcc0000004100 */
[----:B------:R-:W0:Y:S01]  /*2110*/  F2I.FTZ.TRUNC.NTZ R18, R18 ;  /* 0x0000001200127305 */ /* 0x000e22000021f100 */
[----:B------:R-:W-:Y:S05]  /*2120*/  BRA `(.L_x_27648) ;  /* 0x0000000800947947 */ /* 0x000fea0003800000 */
.L_x_27653:
[----:B------:R-:W2:Y:S02]  /*2130*/  LDG.E.64 R2, desc[UR36][R2.64] ;  /* 0x0000002402027981 */ /* 0x000ea4000c1e1b00 */
[----:B--2---:R0:W1:Y:S02]  /*2140*/  F2I.F64.TRUNC R18, R2 ;  /* 0x0000000200127311 */ /* 0x004064000030d100 */
[----:B01----:R-:W-:Y:S05]  /*2150*/  BRA `(.L_x_27648) ;  /* 0x0000000800887947 */ /* 0x003fea0003800000 */
.L_x_27643:
        /* <DEDUP_REMOVED lines=12> */
.L_x_27657:
[----:B------:R-:W2:Y:S02]  /*2220*/  LDG.E.64 R2, desc[UR36][R2.64] ;  /* 0x0000002402027981 */ /* 0x000ea4000c1e1b00 */
[----:B--2---:R0:W1:Y:S02]  /*2230*/  F2I.F64.TRUNC R18, R2 ;  /* 0x0000000200127311 */ /* 0x004064000030d100 */
[----:B01----:R-:W-:Y:S05]  /*2240*/  BRA `(.L_x_27648) ;  /* 0x00000008004c7947 */ /* 0x003fea0003800000 */
.L_x_27656:
        /* <DEDUP_REMOVED lines=26> */
.L_x_27659:
        /* <DEDUP_REMOVED lines=13> */
.L_x_27658:
[----:B------:R-:W2:Y:S02]  /*24c0*/  LDG.E.U16 R18, desc[UR36][R2.64] ;  /* 0x0000002402127981 */ /* 0x000ea4000c1e1500 */
[----:B--2---:R-:W-:-:S06]  /*24d0*/  IMAD.U32 R18, R18, 0x10000, RZ ;  /* 0x0001000012127824 */ /* 0x004fcc00078e00ff */
[----:B------:R-:W0:Y:S01]  /*24e0*/  F2I.FTZ.TRUNC.NTZ R18, R18 ;  /* 0x0000001200127305 */ /* 0x000e22000021f100 */
[----:B------:R-:W-:Y:S05]  /*24f0*/  BRA `(.L_x_27648) ;  /* 0x0000000400a07947 */ /* 0x000fea0003800000 */
.L_x_27655:
        /* <DEDUP_REMOVED lines=10> */
.L_x_27662:
        /* <DEDUP_REMOVED lines=21> */
.L_x_27666:
[----:B------:R-:W-:Y:S05]  /*26f0*/  BSYNC.RECONVERGENT B1 ;  /* 0x0000000000017941 */ /* 0x000fea0003800200 */
.L_x_27665:
[----:B------:R-:W-:Y:S01]  /*2700*/  IMAD.SHL.U32 R0, R0, 0x100000, RZ ;  /* 0x0010000000007824 */ /* 0x000fe200078e00ff */
[----:B------:R-:W-:-:S04]  /*2710*/  LEA R2, R2, 0x3b800000, 0x17 ;  /* 0x3b80000002027811 */ /* 0x000fc800078eb8ff */
[----:B------:R-:W-:-:S07]  /*2720*/  LOP3.LUT R18, R2, R0, R7, 0xfe, !PT ;  /* 0x0000000002127212 */ /* 0x000fce00078efe07 */
.L_x_27664:
[----:B------:R-:W-:Y:S05]  /*2730*/  BSYNC.RECONVERGENT B0 ;  /* 0x0000000000007941 */ /* 0x000fea0003800200 */
.L_x_27663:
[----:B------:R-:W1:Y:S01]  /*2740*/  F2I.FTZ.TRUNC.NTZ R18, R18 ;  /* 0x0000001200127305 */ /* 0x000e62000021f100 */
[----:B------:R-:W-:Y:S05]  /*2750*/  BRA `(.L_x_27648) ;  /* 0x0000000400087947 */ /* 0x000fea0003800000 */
.L_x_27661:
        /* <DEDUP_REMOVED lines=21> */
.L_x_27670:
[----:B------:R-:W-:Y:S05]  /*28b0*/  BSYNC.RECONVERGENT B1 ;  /* 0x0000000000017941 */ /* 0x000fea0003800200 */
.L_x_27669:
[----:B------:R-:W-:Y:S01]  /*28c0*/  IMAD.SHL.U32 R0, R0, 0x200000, RZ ;  /* 0x0020000000007824 */ /* 0x000fe200078e00ff */
[----:B------:R-:W-:-:S04]  /*28d0*/  LEA R2, R2, 0x37800000, 0x17 ;  /* 0x3780000002027811 */ /* 0x000fc800078eb8ff */
[----:B------:R-:W-:-:S07]  /*28e0*/  LOP3.LUT R18, R2, R0, R7, 0xfe, !PT ;  /* 0x0000000002127212 */ /* 0x000fce00078efe07 */
.L_x_27668:
[----:B------:R-:W-:Y:S05]  /*28f0*/  BSYNC.RECONVERGENT B0 ;  /* 0x0000000000007941 */ /* 0x000fea0003800200 */
.L_x_27667:
[----:B------:R-:W2:Y:S01]  /*2900*/  F2I.FTZ.TRUNC.NTZ R18, R18 ;  /* 0x0000001200127305 */ /* 0x000ea2000021f100 */
[----:B------:R-:W-:Y:S05]  /*2910*/  BRA `(.L_x_27648) ;  /* 0x0000000000987947 */ /* 0x000fea0003800000 */
.L_x_27660:
        /* <DEDUP_REMOVED lines=14> */
.L_x_27674:
[----:B------:R-:W-:Y:S05]  /*2a00*/  BSYNC.RECONVERGENT B0 ;  /* 0x0000000000007941 */ /* 0x000fea0003800200 */
.L_x_27673:
[----:B------:R-:W4:Y:S01]  /*2a10*/  F2I.FTZ.TRUNC.NTZ R18, R18 ;  /* 0x0000001200127305 */ /* 0x000f22000021f100 */
[----:B------:R-:W-:Y:S05]  /*2a20*/  BRA `(.L_x_27648) ;  /* 0x0000000000547947 */ /* 0x000fea0003800000 */
.L_x_27647:
        /* <DEDUP_REMOVED lines=16> */
.L_x_27675:
[----:B------:R-:W-:Y:S01]  /*2b30*/  IMAD.MOV.U32 R18, RZ, RZ, RZ ;  /* 0x000000ffff127224 */ /* 0x000fe200078e00ff */
[----:B------:R-:W-:Y:S06]  /*2b40*/  BRA `(.L_x_27648) ;  /* 0x00000000000c7947 */ /* 0x000fec0003800000 */
.L_x_27672:
[----:B------:R0:W5:Y:S01]  /*2b50*/  LDG.E R18, desc[UR36][R2.64] ;  /* 0x0000002402127981 */ /* 0x000162000c1e1900 */
[----:B------:R-:W-:Y:S05]  /*2b60*/  BRA `(.L_x_27648) ;  /* 0x0000000000047947 */ /* 0x000fea0003800000 */
.L_x_27671:
[----:B------:R3:W5:Y:S02]  /*2b70*/  LDG.E R18, desc[UR36][R2.64] ;  /* 0x0000002402127981 */ /* 0x000764000c1e1900 */
.L_x_27648:
[----:B------:R-:W-:-:S07]  /*2b80*/  VIADD R26, R26, 0x80 ;  /* 0x000000801a1a7836 */ /* 0x000fce0000000000 */
.L_x_27642:
[----:B------:R-:W-:Y:S05]  /*2b90*/  BSYNC.RECONVERGENT B6 ;  /* 0x0000000000067941 */ /* 0x000fea0003800200 */
.L_x_27641:
        /* <DEDUP_REMOVED lines=23> */
.L_x_27681:
[----:B------:R0:W5:Y:S01]  /*2d10*/  LDG.E.U8 R22, desc[UR36][R2.64] ;  /* 0x0000002402167981 */ /* 0x000162000c1e1100 */
[----:B------:R-:W-:Y:S05]  /*2d20*/  BRA `(.L_x_27677) ;  /* 0x0000000c00287947 */ /* 0x000fea0003800000 */
.L_x_27680:
        /* <DEDUP_REMOVED lines=8> */
.L_x_27684:
[----:B------:R0:W5:Y:S01]  /*2db0*/  LDG.E R22, desc[UR36][R2.64] ;  /* 0x0000002402167981 */ /* 0x000162000c1e1900 */
[----:B------:R-:W-:Y:S05]  /*2dc0*/  BRA `(.L_x_27677) ;  /* 0x0000000c00007947 */ /* 0x000fea0003800000 */
.L_x_27683:
[----:B------:R0:W5:Y:S01]  /*2dd0*/  LDG.E.S16 R22, desc[UR36][R2.64] ;  /* 0x0000002402167981 */ /* 0x000162000c1e1700 */
[----:B------:R-:W-:Y:S05]  /*2de0*/  BRA `(.L_x_27677) ;  /* 0x0000000800f87947 */ /* 0x000fea0003800000 */
.L_x_27679:
        /* <DEDUP_REMOVED lines=9> */
.L_x_27686:
[----:B------:R-:W2:Y:S02]  /*2e80*/  LDG.E.U16 R2, desc[UR36][R2.64] ;  /* 0x0000002402027981 */ /* 0x000ea4000c1e1500 */
[----:B--2---:R-:W-:-:S06]  /*2e90*/  HADD2.F32 R22, -RZ, R2.H0_H0 ;  /* 0x20000002ff167230 */ /* 0x004fcc0000004100 */
[----:B------:R-:W0:Y:S01]  /*2ea0*/  F2I.FTZ.TRUNC.NTZ R22, R22 ;  /* 0x0000001600167305 */ /* 0x000e22000021f100 */
[----:B------:R-:W-:Y:S05]  /*2eb0*/  BRA `(.L_x_27677) ;  /* 0x0000000800c47947 */ /* 0x000fea0003800000 */
.L_x_27685:
        /* <DEDUP_REMOVED lines=9> */
.L_x_27688:
[----:B------:R-:W2:Y:S02]  /*2f50*/  LDG.E.U16 R2, desc[UR36][R2.64] ;  /* 0x0000002402027981 */ /* 0x000ea4000c1e1500 */
[----:B--2---:R-:W-:-:S06]  /*2f60*/  HADD2.F32 R22, -RZ, R2.H0_H0 ;  /* 0x20000002ff167230 */ /* 0x004fcc0000004100 */
[----:B------:R-:W0:Y:S01]  /*2f70*/  F2I.FTZ.TRUNC.NTZ R22, R22 ;  /* 0x0000001600167305 */ /* 0x000e22000021f100 */
[----:B------:R-:W-:Y:S05]  /*2f80*/  BRA `(.L_x_27677) ;  /* 0x0000000800907947 */ /* 0x000fea0003800000 */
.L_x_27687:
[----:B------:R-:W2:Y:S02]  /*2f90*/  LDG.E.64 R2, desc[UR36][R2.64] ;  /* 0x0000002402027981 */ /* 0x000ea4000c1e1b00 */
[----:B--2---:R0:W1:Y:S02]  /*2fa0*/  F2I.F64.TRUNC R22, R2 ;  /* 0x0000000200167311 */ /* 0x004064000030d100 */
[----:B01----:R-:W-:Y:S05]  /*2fb0*/  BRA `(.L_x_27677) ;  /* 0x0000000800847947 */ /* 0x003fea0003800000 */
.L_x_27678:
        /* <DEDUP_REMOVED lines=12> */
.L_x_27691:
[----:B------:R-:W2:Y:S02]  /*3080*/  LDG.E.64 R2, desc[UR36][R2.64] ;  /* 0x0000002402027981 */ /* 0x000ea4000c1e1b00 */
[----:B--2---:R0:W1:Y:S02]  /*3090*/  F2I.F64.TRUNC R22, R2 ;  /* 0x0000000200167311 */ /* 0x004064000030d100 */
[----:B01----:R-:W-:Y:S05]  /*30a0*/  BRA `(.L_x_27677) ;  /* 0x0000000800487947 */ /* 0x003fea0003800000 */
.L_x_27690:
        /* <DEDUP_REMOVED lines=26> */
.L_x_27693:
        /* <DEDUP_REMOVED lines=13> */
.L_x_27692:
[----:B------:R-:W2:Y:S02]  /*3320*/  LDG.E.U16 R22, desc[UR36][R2.64] ;  /* 0x0000002402167981 */ /* 0x000ea4000c1e1500 */
[----:B--2---:R-:W-:-:S06]  /*3330*/  IMAD.U32 R22, R22, 0x10000, RZ ;  /* 0x0001000016167824 */ /* 0x004fcc00078e00ff */
[----:B------:R-:W0:Y:S01]  /*3340*/  F2I.FTZ.TRUNC.NTZ R22, R22 ;  /* 0x0000001600167305 */ /* 0x000e22000021f100 */
[----:B------:R-:W-:Y:S05]  /*3350*/  BRA `(.L_x_27677) ;  /* 0x00000004009c7947 */ /* 0x000fea0003800000 */
.L_x_27689:
        /* <DEDUP_REMOVED lines=10> */
.L_x_27696:
        /* <DEDUP_REMOVED lines=21> */
.L_x_27700:
[----:B------:R-:W-:Y:S05]  /*3550*/  BSYNC.RECONVERGENT B1 ;  /* 0x0000000000017941 */ /* 0x000fea0003800200 */
.L_x_27699:
[----:B------:R-:W-:Y:S01]  /*3560*/  IMAD.SHL.U32 R0, R0, 0x100000, RZ ;  /* 0x0010000000007824 */ /* 0x000fe200078e00ff */
[----:B------:R-:W-:-:S04]  /*3570*/  LEA R2, R2, 0x3b800000, 0x17 ;  /* 0x3b80000002027811 */ /* 0x000fc800078eb8ff */
[----:B------:R-:W-:-:S07]  /*3580*/  LOP3.LUT R22, R2, R0, R7, 0xfe, !PT ;  /* 0x0000000002167212 */ /* 0x000fce00078efe07 */
.L_x_27698:
[----:B------:R-:W-:Y:S05]  /*3590*/  BSYNC.RECONVERGENT B0 ;  /* 0x0000000000007941 */ /* 0x000fea0003800200 */
.L_x_27697:
[----:B------:R-:W0:Y:S01]  /*35a0*/  F2I.FTZ.TRUNC.NTZ R22, R22 ;  /* 0x0000001600167305 */ /* 0x000e22000021f100 */
[----:B------:R-:W-:Y:S05]  /*35b0*/  BRA `(.L_x_27677) ;  /* 0x0000000400047947 */ /* 0x000fea0003800000 */
.L_x_27695:
        /* <DEDUP_REMOVED lines=21> */
.L_x_27704:
[----:B------:R-:W-:Y:S05]  /*3710*/  BSYNC.RECONVERGENT B1 ;  /* 0x0000000000017941 */ /* 0x000fea0003800200 */
.L_x_27703:
[----:B------:R-:W-:Y:S01]  /*3720*/  IMAD.SHL.U32 R0, R0, 0x200000, RZ ;  /* 0x0020000000007824 */ /* 0x000fe200078e00ff */
[----:B------:R-:W-:-:S04]  /*3730*/  LEA R2, R2, 0x37800000, 0x17 ;  /* 0x3780000002027811 */ /* 0x000fc800078eb8ff */
[----:B------:R-:W-:-:S07]  /*3740*/  LOP3.LUT R22, R2, R0, R7, 0xfe, !PT ;  /* 0x0000000002167212 */ /* 0x000fce00078efe07 */
.L_x_27702:
[----:B------:R-:W-:Y:S05]  /*3750*/  BSYNC.RECONVERGENT B0 ;  /* 0x0000000000007941 */ /* 0x000fea0003800200 */
.L_x_27701:
[----:B------:R-:W0:Y:S01]  /*3760*/  F2I.FTZ.TRUNC.NTZ R22, R22 ;  /* 0x0000001600167305 */ /* 0x000e22000021f100 */
[----:B------:R-:W-:Y:S05]  /*3770*/  BRA `(.L_x_27677) ;  /* 0x0000000000947947 */ /* 0x000fea0003800000 */
.L_x_27694:
        /* <DEDUP_REMOVED lines=14> */
.L_x_27708:
[----:B------:R-:W-:Y:S05]  /*3860*/  BSYNC.RECONVERGENT B0 ;  /* 0x0000000000007941 */ /* 0x000fea0003800200 */
.L_x_27707:
[----:B------:R-:W0:Y:S01]  /*3870*/  F2I.FTZ.TRUNC.NTZ R22, R22 ;  /* 0x0000001600167305 */ /* 0x000e22000021f100 */
[----:B------:R-:W-:Y:S05]  /*3880*/  BRA `(.L_x_27677) ;  /* 0x0000000000507947 */ /* 0x000fea0003800000 */
.L_x_27682:
        /* <DEDUP_REMOVED lines=16> */
.L_x_27709:
[----:B------:R-:W-:Y:S05]  /*3990*/  BRA `(.L_x_27677) ;  /* 0x00000000000c7947 */ /* 0x000fea0003800000 */
.L_x_27706:
[----:B------:R0:W5:Y:S01]  /*39a0*/  LDG.E R22, desc[UR36][R2.64] ;  /* 0x0000002402167981 */ /* 0x000162000c1e1900 */
[----:B------:R-:W-:Y:S05]  /*39b0*/  BRA `(.L_x_27677) ;  /* 0x0000000000047947 */ /* 0x000fea0003800000 */
.L_x_27705:
[----:B------:R0:W5:Y:S02]  /*39c0*/  LDG.E R22, desc[UR36][R2.64] ;  /* 0x0000002402167981 */ /* 0x000164000c1e1900 */
.L_x_27677:
[----:B------:R-:W-:Y:S05]  /*39d0*/  BSYNC.RECONVERGENT B6 ;  /* 0x0000000000067941 */ /* 0x000fea0003800200 */
.L_x_27676:
        /* <DEDUP_REMOVED lines=23> */
.L_x_27711:
[----:B------:R-:W-:Y:S05]  /*3b50*/  BSYNC.RECONVERGENT B6 ;  /* 0x0000000000067941 */ /* 0x000fea0003800200 */
.L_x_27710:
        /* <DEDUP_REMOVED lines=24> */
.L_x_27713:
[----:B------:R-:W-:Y:S05]  /*3ce0*/  BSYNC.RECONVERGENT B6 ;  /* 0x0000000000067941 */ /* 0x000fea0003800200 */
.L_x_27712:
        /* <DEDUP_REMOVED lines=24> */
.L_x_27715:
[----:B------:R-:W-:Y:S05]  /*3e70*/  BSYNC.RECONVERGENT B6 ;  /* 0x0000000000067941 */ /* 0x000fea0003800200 */
.L_x_27714:
        /* <DEDUP_REMOVED lines=24> */
.L_x_27717:
[----:B------:R-:W-:Y:S05]  /*4000*/  BSYNC.RECONVERGENT B6 ;  /* 0x0000000000067941 */ /* 0x000fea0003800200 */
.L_x_27716:
        /* <DEDUP_REMOVED lines=26> */
.L_x_27724:
[----:B------:R4:W-:Y:S01]  /*41b0*/  STG.E.U8 desc[UR36][R2.64], RZ ;  /* 0x000000ff02007986 */ /* 0x0009e2000c101124 */
[----:B------:R-:W-:Y:S01]  /*41c0*/  IMAD.MOV.U32 R16, RZ, RZ, R24 ;  /* 0x000000ffff107224 */ /* 0x000fe200078e0018 */
[----:B------:R-:W-:Y:S06]  /*41d0*/  BRA `(.L_x_27726) ;  /* 0x0000000400e07947 */ /* 0x000fec0003800000 */
.L_x_27723:
        /* <DEDUP_REMOVED lines=9> */
.L_x_27728:
[----:B------:R2:W-:Y:S01]  /*4270*/  STG.E desc[UR36][R2.64], RZ ;  /* 0x000000ff02007986 */ /* 0x0005e2000c101924 */
[----:B------:R-:W-:Y:S01]  /*4280*/  IMAD.MOV.U32 R16, RZ, RZ, R24 ;  /* 0x000000ffff107224 */ /* 0x000fe200078e0018 */
[----:B------:R-:W-:Y:S06]  /*4290*/  BRA `(.L_x_27726) ;  /* 0x0000000400b07947 */ /* 0x000fec0003800000 */
.L_x_27727:
[----:B------:R0:W-:Y:S01]  /*42a0*/  STG.E.U16 desc[UR36][R2.64], RZ ;  /* 0x000000ff02007986 */ /* 0x0001e2000c101524 */
[----:B------:R-:W-:Y:S01]  /*42b0*/  IMAD.MOV.U32 R16, RZ, RZ, R24 ;  /* 0x000000ffff107224 */ /* 0x000fe200078e0018 */
[----:B------:R-:W-:Y:S06]  /*42c0*/  BRA `(.L_x_27726) ;  /* 0x0000000400a47947 */ /* 0x000fec0003800000 */
.L_x_27722:
        /* <DEDUP_REMOVED lines=9> */
.L_x_27730:
[----:B------:R0:W-:Y:S01]  /*4360*/  STG.E.U16 desc[UR36][R2.64], RZ ;  /* 0x000000ff02007986 */ /* 0x0001e2000c101524 */
[----:B------:R-:W-:Y:S01]  /*4370*/  IMAD.MOV.U32 R16, RZ, RZ, R24 ;  /* 0x000000ffff107224 */ /* 0x000fe200078e0018 */
[----:B------:R-:W-:Y:S06]  /*4380*/  BRA `(.L_x_27726) ;  /* 0x0000000400747947 */ /* 0x000fec0003800000 */
.L_x_27729:
        /* <DEDUP_REMOVED lines=9> */
.L_x_27732:
[----:B------:R0:W-:Y:S01]  /*4420*/  STG.E desc[UR36][R2.64], RZ ;  /* 0x000000ff02007986 */ /* 0x0001e2000c101924 */
[----:B------:R-:W-:Y:S01]  /*4430*/  IMAD.MOV.U32 R16, RZ, RZ, R24 ;  /* 0x000000ffff107224 */ /* 0x000fe200078e0018 */
[----:B------:R-:W-:Y:S06]  /*4440*/  BRA `(.L_x_27726) ;  /* 0x0000000400447947 */ /* 0x000fec0003800000 */
.L_x_27731:
[----:B------:R0:W-:Y:S01]  /*4450*/  STG.E.64 desc[UR36][R2.64], RZ ;  /* 0x000000ff02007986 */ /* 0x0001e2000c101b24 */
[----:B------:R-:W-:Y:S01]  /*4460*/  IMAD.MOV.U32 R16, RZ, RZ, R24 ;  /* 0x000000ffff107224 */ /* 0x000fe200078e0018 */
[----:B------:R-:W-:Y:S06]  /*4470*/  BRA `(.L_x_27726) ;  /* 0x0000000400387947 */ /* 0x000fec0003800000 */
.L_x_27721:
        /* <DEDUP_REMOVED lines=11> */
.L_x_27735:
[----:B------:R0:W-:Y:S01]  /*4530*/  STG.E.128 desc[UR36][R2.64], RZ ;  /* 0x000000ff02007986 */ /* 0x0001e2000c101d24 */
[----:B------:R-:W-:Y:S01]  /*4540*/  IMAD.MOV.U32 R16, RZ, RZ, R24 ;  /* 0x000000ffff107224 */ /* 0x000fe200078e0018 */
[----:B------:R-:W-:Y:S06]  /*4550*/  BRA `(.L_x_27726) ;  /* 0x0000000400007947 */ /* 0x000fec0003800000 */
.L_x_27734:
        /* <DEDUP_REMOVED lines=9> */
.L_x_27737:
[----:B------:R0:W-:Y:S01]  /*45f0*/  STG.E.U8 desc[UR36][R2.64], RZ ;  /* 0x000000ff02007986 */ /* 0x0001e2000c101124 */
[----:B------:R-:W-:Y:S01]  /*4600*/  IMAD.MOV.U32 R16, RZ, RZ, R24 ;  /* 0x000000ffff107224 */ /* 0x000fe200078e0018 */
[----:B------:R-:W-:Y:S06]  /*4610*/  BRA `(.L_x_27726) ;  /* 0x0000000000d07947 */ /* 0x000fec0003800000 */
.L_x_27736:
[----:B------:R0:W-:Y:S01]  /*4620*/  STG.E.U16 desc[UR36][R2.64], RZ ;  /* 0x000000ff02007986 */ /* 0x0001e2000c101524 */
[----:B------:R-:W-:Y:S01]  /*4630*/  IMAD.MOV.U32 R16, RZ, RZ, R24 ;  /* 0x000000ffff107224 */ /* 0x000fe200078e0018 */
[----:B------:R-:W-:Y:S06]  /*4640*/  BRA `(.L_x_27726) ;  /* 0x0000000000c47947 */ /* 0x000fec0003800000 */
.L_x_27733:
        /* <DEDUP_REMOVED lines=11> */
.L_x_27740:
[----:B------:R0:W-:Y:S01]  /*4700*/  STG.E.U8 desc[UR36][R2.64], RZ ;  /* 0x000000ff02007986 */ /* 0x0001e2000c101124 */
[----:B------:R-:W-:Y:S01]  /*4710*/  IMAD.MOV.U32 R16, RZ, RZ, R24 ;  /* 0x000000ffff107224 */ /* 0x000fe200078e0018 */
[----:B------:R-:W-:Y:S06]  /*4720*/  BRA `(.L_x_27726) ;  /* 0x00000000008c7947 */ /* 0x000fec0003800000 */
.L_x_27739:
[----:B------:R0:W-:Y:S01]  /*4730*/  STG.E.U8 desc[UR36][R2.64], RZ ;  /* 0x000000ff02007986 */ /* 0x0001e2000c101124 */
[----:B------:R-:W-:Y:S01]  /*4740*/  IMAD.MOV.U32 R16, RZ, RZ, R24 ;  /* 0x000000ffff107224 */ /* 0x000fe200078e0018 */
[----:B------:R-:W-:Y:S06]  /*4750*/  BRA `(.L_x_27726) ;  /* 0x0000000000807947 */ /* 0x000fec0003800000 */
.L_x_27738:
[----:B------:R-:W-:-:S13]  /*4760*/  ISETP.NE.AND P0, PT, R0, 0x1c, PT ;  /* 0x0000001c0000780c */ /* 0x000fda0003f05270 */
[----:B------:R-:W-:Y:S05]  /*4770*/  @!P0 BRA `(.L_x_27741) ;  /* 0x0000000000708947 */ /* 0x000fea0003800000 */
[----:B------:R-:W-:-:S13]  /*4780*/  ISETP.NE.AND P0, PT, R0, 0x1d, PT ;  /* 0x0000001d0000780c */ /* 0x000fda0003f05270 */
[----:B------:R-:W-:Y:S05]  /*4790*/  @!P0 BRA `(.L_x_27742) ;  /* 0x00000000005c8947 */ /* 0x000fea0003800000 */
[----:B------:R-:W-:-:S13]  /*47a0*/  ISETP.NE.AND P0, PT, R0, 0x2c, PT ;  /* 0x0000002c0000780c */ /* 0x000fda0003f05270 */
[----:B------:R-:W-:Y:S05]  /*47b0*/  @!P0 BRA `(.L_x_27743) ;  /* 0x0000000000488947 */ /* 0x000fea0003800000 */
.L_x_27725:
        /* <DEDUP_REMOVED lines=16> */
.L_x_27744:
[----:B------:R-:W-:Y:S01]  /*48c0*/  IMAD.MOV.U32 R16, RZ, RZ, R24 ;  /* 0x000000ffff107224 */ /* 0x000fe200078e0018 */
[----:B------:R-:W-:Y:S06]  /*48d0*/  BRA `(.L_x_27726) ;  /* 0x0000000000207947 */ /* 0x000fec0003800000 */
.L_x_27743:
[----:B------:R0:W-:Y:S01]  /*48e0*/  STG.E.U8 desc[UR36][R2.64], RZ ;  /* 0x000000ff02007986 */ /* 0x0001e2000c101124 */
[----:B------:R-:W-:Y:S01]  /*48f0*/  IMAD.MOV.U32 R16, RZ, RZ, R24 ;  /* 0x000000ffff107224 */ /* 0x000fe200078e0018 */
[----:B------:R-:W-:Y:S06]  /*4900*/  BRA `(.L_x_27726) ;  /* 0x0000000000147947 */ /* 0x000fec0003800000 */
.L_x_27742:
[----:B------:R0:W-:Y:S01]  /*4910*/  STG.E.64 desc[UR36][R2.64], RZ ;  /* 0x000000ff02007986 */ /* 0x0001e2000c101b24 */
[----:B------:R-:W-:Y:S01]  /*4920*/  IMAD.MOV.U32 R16, RZ, RZ, R24 ;  /* 0x000000ffff107224 */ /* 0x000fe200078e0018 */
[----:B------:R-:W-:Y:S06]  /*4930*/  BRA `(.L_x_27726) ;  /* 0x0000000000087947 */ /* 0x000fec0003800000 */
.L_x_27741:
[----:B------:R0:W-:Y:S01]  /*4940*/  STG.E desc[UR36][R2.64], RZ ;  /* 0x000000ff02007986 */ /* 0x0001e2000c101924 */
[----:B------:R-:W-:-:S07]  /*4950*/  IMAD.MOV.U32 R16, RZ, RZ, R24 ;  /* 0x000000ffff107224 */ /* 0x000fce00078e0018 */
.L_x_27726:
        /* <DEDUP_REMOVED lines=23> */
.L_x_27749:
[----:B------:R0:W-:Y:S01]  /*4ad0*/  STG.E.U8 desc[UR36][R2.64], RZ ;  /* 0x000000ff02007986 */ /* 0x0001e2000c101124 */
[----:B------:R-:W-:Y:S05]  /*4ae0*/  BRA `(.L_x_27751) ;  /* 0x00000004008c7947 */ /* 0x000fea0003800000 */
.L_x_27748:
        /* <DEDUP_REMOVED lines=8> */
.L_x_27753:
[----:B------:R3:W-:Y:S01]  /*4b70*/  STG.E desc[UR36][R2.64], RZ ;  /* 0x000000ff02007986 */ /* 0x0007e2000c101924 */
[----:B------:R-:W-:Y:S05]  /*4b80*/  BRA `(.L_x_27751) ;  /* 0x0000000400647947 */ /* 0x000fea0003800000 */
.L_x_27752:
[----:B------:R2:W-:Y:S01]  /*4b90*/  STG.E.U16 desc[UR36][R2.64], RZ ;  /* 0x000000ff02007986 */ /* 0x0005e2000c101524 */
[----:B------:R-:W-:Y:S05]  /*4ba0*/  BRA `(.L_x_27751) ;  /* 0x00000004005c7947 */ /* 0x000fea0003800000 */
.L_x_27747:
        /* <DEDUP_REMOVED lines=8> */
.L_x_27755:
[----:B------:R0:W-:Y:S01]  /*4c30*/  STG.E.U16 desc[UR36][R2.64], RZ ;  /* 0x000000ff02007986 */ /* 0x0001e2000c101524 */
[----:B------:R-:W-:Y:S05]  /*4c40*/  BRA `(.L_x_27751) ;  /* 0x0000000400347947 */ /* 0x000fea0003800000 */
.L_x_27754:
        /* <DEDUP_REMOVED lines=8> */
.L_x_27757:
[----:B------:R0:W-:Y:S01]  /*4cd0*/  STG.E desc[UR36][R2.64], RZ ;  /* 0x000000ff02007986 */ /* 0x0001e2000c101924 */
[----:B------:R-:W-:Y:S05]  /*4ce0*/  BRA `(.L_x_27751) ;  /* 0x00000004000c7947 */ /* 0x000fea0003800000 */
.L_x_27756:
[----:B------:R0:W-:Y:S01]  /*4cf0*/  STG.E.64 desc[UR36][R2.64], RZ ;  /* 0x000000ff02007986 */ /* 0x0001e2000c101b24 */
[----:B------:R-:W-:Y:S05]  /*4d00*/  BRA `(.L_x_27751) ;  /* 0x0000000400047947 */ /* 0x000fea0003800000 */
.L_x_27746:
        /* <DEDUP_REMOVED lines=10> */
.L_x_27760:
[----:B------:R0:W-:Y:S01]  /*4db0*/  STG.E.128 desc[UR36][R2.64], RZ ;  /* 0x000000ff02007986 */ /* 0x0001e2000c101d24 */
[----:B------:R-:W-:Y:S05]  /*4dc0*/  BRA `(.L_x_27751) ;  /* 0x0000000000d47947 */ /* 0x000fea0003800000 */
.L_x_27759:
        /* <DEDUP_REMOVED lines=8> */
.L_x_27762:
[----:B------:R0:W-:Y:S01]  /*4e50*/  STG.E.U8 desc[UR36][R2.64], RZ ;  /* 0x000000ff02007986 */ /* 0x0001e2000c101124 */
[----:B------:R-:W-:Y:S05]  /*4e60*/  BRA `(.L_x_27751) ;  /* 0x0000000000ac7947 */ /* 0x000fea0003800000 */
.L_x_27761:
[----:B------:R0:W-:Y:S01]  /*4e70*/  STG.E.U16 desc[UR36][R2.64], RZ ;  /* 0x000000ff02007986 */ /* 0x0001e2000c101524 */
[----:B------:R-:W-:Y:S05]  /*4e80*/  BRA `(.L_x_27751) ;  /* 0x0000000000a47947 */ /* 0x000fea0003800000 */
.L_x_27758:
        /* <DEDUP_REMOVED lines=10> */
.L_x_27765:
[----:B------:R0:W-:Y:S01]  /*4f30*/  STG.E.U8 desc[UR36][R2.64], RZ ;  /* 0x000000ff02007986 */ /* 0x0001e2000c101124 */
[----:B------:R-:W-:Y:S05]  /*4f40*/  BRA `(.L_x_27751) ;  /* 0x0000000000747947 */ /* 0x000fea0003800000 */
.L_x_27764:
[----:B------:R0:W-:Y:S01]  /*4f50*/  STG.E.U8 desc[UR36][R2.64], RZ ;  /* 0x000000ff02007986 */ /* 0x0001e2000c101124 */
[----:B------:R-:W-:Y:S05]  /*4f60*/  BRA `(.L_x_27751) ;  /* 0x00000000006c7947 */ /* 0x000fea0003800000 */
.L_x_27763:
[----:B------:R-:W-:-:S13]  /*4f70*/  ISETP.NE.AND P0, PT, R0, 0x1c, PT ;  /* 0x0000001c0000780c */ /* 0x000fda0003f05270 */
[----:B------:R-:W-:Y:S05]  /*4f80*/  @!P0 BRA `(.L_x_27766) ;  /* 0x0000000000608947 */ /* 0x000fea0003800000 */
[----:B------:R-:W-:-:S13]  /*4f90*/  ISETP.NE.AND P0, PT, R0, 0x1d, PT ;  /* 0x0000001d0000780c */ /* 0x000fda0003f05270 */
[----:B------:R-:W-:Y:S05]  /*4fa0*/  @!P0 BRA `(.L_x_27767) ;  /* 0x0000000000508947 */ /* 0x000fea0003800000 */
[----:B------:R-:W-:-:S13]  /*4fb0*/  ISETP.NE.AND P0, PT, R0, 0x2c, PT ;  /* 0x0000002c0000780c */ /* 0x000fda0003f05270 */
[----:B------:R0:W-:Y:S01]  /*4fc0*/  @!P0 STG.E.U8 desc[UR36][R2.64], RZ ;  /* 0x000000ff02008986 */ /* 0x0001e2000c101124 */
[----:B------:R-:W-:Y:S05]  /*4fd0*/  @!P0 BRA `(.L_x_27751) ;  /* 0x0000000000508947 */ /* 0x000fea0003800000 */
.L_x_27750:
        /* <DEDUP_REMOVED lines=16> */
.L_x_27768:
[----:B------:R-:W-:Y:S05]  /*50e0*/  BRA `(.L_x_27751) ;  /* 0x00000000000c7947 */ /* 0x000fea0003800000 */
.L_x_27767:
[----:B------:R0:W-:Y:S01]  /*50f0*/  STG.E.64 desc[UR36][R2.64], RZ ;  /* 0x000000ff02007986 */ /* 0x0001e2000c101b24 */
[----:B------:R-:W-:Y:S05]  /*5100*/  BRA `(.L_x_27751) ;  /* 0x0000000000047947 */ /* 0x000fea0003800000 */
.L_x_27766:
[----:B------:R0:W-:Y:S02]  /*5110*/  STG.E desc[UR36][R2.64], RZ ;  /* 0x000000ff02007986 */ /* 0x0001e4000c101924 */
.L_x_27751:
[----:B------:R-:W-:-:S07]  /*5120*/  VIADD R16, R16, 0x80 ;  /* 0x0000008010107836 */ /* 0x000fce0000000000 */
.L_x_27720:
[----:B------:R-:W-:-:S13]  /*5130*/  ISETP.GE.AND P0, PT, R16, R17, PT ;  /* 0x000000111000720c */ /* 0x000fda0003f06270 */
[----:B------:R-:W-:Y:S05]  /*5140*/  @P0 BREAK.RELIABLE B6 ;  /* 0x0000000000060942 */ /* 0x000fea0003800100 */
[----:B------:R-:W-:Y:S05]  /*5150*/  @P0 BRA `(.L_x_27745) ;  /* 0x0000000400ec0947 */ /* 0x000fea0003800000 */
[----:B------:R-:W-:Y:S05]  /*5160*/  BSYNC.RELIABLE B6 ;  /* 0x0000000000067941 */ /* 0x000fea0003800100 */
.L_x_27719:
        /* <DEDUP_REMOVED lines=20> */
.L_x_27772:
[----:B------:R0:W-:Y:S01]  /*52b0*/  STG.E.U8 desc[UR36][R2.64], RZ ;  /* 0x000000ff02007986 */ /* 0x0001e2000c101124 */
[----:B------:R-:W-:Y:S05]  /*52c0*/  BRA `(.L_x_27774) ;  /* 0x00000004008c7947 */ /* 0x000fea0003800000 */
.L_x_27771:
        /* <DEDUP_REMOVED lines=8> */
.L_x_27776:
[----:B------:R0:W-:Y:S01]  /*5350*/  STG.E desc[UR36][R2.64], RZ ;  /* 0x000000ff02007986 */ /* 0x0001e2000c101924 */
[----:B------:R-:W-:Y:S05]  /*5360*/  BRA `(.L_x_27774) ;  /* 0x0000000400647947 */ /* 0x000fea0003800000 */
.L_x_27775:
[----:B------:R0:W-:Y:S01]  /*5370*/  STG.E.U16 desc[UR36][R2.64], RZ ;  /* 0x000000ff02007986 */ /* 0x0001e2000c101524 */
[----:B------:R-:W-:Y:S05]  /*5380*/  BRA `(.L_x_27774) ;  /* 0x00000004005c7947 */ /* 0x000fea0003800000 */
.L_x_27770:
        /* <DEDUP_REMOVED lines=8> */
.L_x_27778:
[----:B------:R0:W-:Y:S01]  /*5410*/  STG.E.U16 desc[UR36][R2.64], RZ ;  /* 0x000000ff02007986 */ /* 0x0001e2000c101524 */
[----:B------:R-:W-:Y:S05]  /*5420*/  BRA `(.L_x_27774) ;  /* 0x0000000400347947 */ /* 0x000fea0003800000 */
.L_x_27777:
        /* <DEDUP_REMOVED lines=8> */
.L_x_27780:
[----:B------:R0:W-:Y:S01]  /*54b0*/  STG.E desc[UR36][R2.64], RZ ;  /* 0x000000ff02007986 */ /* 0x0001e2000c101924 */
[----:B------:R-:W-:Y:S05]  /*54c0*/  BRA `(.L_x_27774) ;  /* 0x00000004000c7947 */ /* 0x000fea0003800000 */
.L_x_27779:
[----:B------:R0:W-:Y:S01]  /*54d0*/  STG.E.64 desc[UR36][R2.64], RZ ;  /* 0x000000ff02007986 */ /* 0x0001e2000c101b24 */
[----:B------:R-:W-:Y:S05]  /*54e0*/  BRA `(.L_x_27774) ;  /* 0x0000000400047947 */ /* 0x000fea0003800000 */
.L_x_27769:
        /* <DEDUP_REMOVED lines=10> */
.L_x_27783:
[----:B------:R0:W-:Y:S01]  /*5590*/  STG.E.128 desc[UR36][R2.64], RZ ;  /* 0x000000ff02007986 */ /* 0x0001e2000c101d24 */
[----:B------:R-:W-:Y:S05]  /*55a0*/  BRA `(.L_x_27774) ;  /* 0x0000000000d47947 */ /* 0x000fea0003800000 */
.L_x_27782:
        /* <DEDUP_REMOVED lines=8> */
.L_x_27785:
[----:B------:R0:W-:Y:S01]  /*5630*/  STG.E.U8 desc[UR36][R2.64], RZ ;  /* 0x000000ff02007986 */ /* 0x0001e2000c101124 */
[----:B------:R-:W-:Y:S05]  /*5640*/  BRA `(.L_x_27774) ;  /* 0x0000000000ac7947 */ /* 0x000fea0003800000 */
.L_x_27784:
[----:B------:R0:W-:Y:S01]  /*5650*/  STG.E.U16 desc[UR36][R2.64], RZ ;  /* 0x000000ff02007986 */ /* 0x0001e2000c101524 */
[----:B------:R-:W-:Y:S05]  /*5660*/  BRA `(.L_x_27774) ;  /* 0x0000000000a47947 */ /* 0x000fea0003800000 */
.L_x_27781:
        /* <DEDUP_REMOVED lines=10> */
.L_x_27788:
[----:B------:R2:W-:Y:S01]  /*5710*/  STG.E.U8 desc[UR36][R2.64], RZ ;  /* 0x000000ff02007986 */ /* 0x0005e2000c101124 */
[----:B------:R-:W-:Y:S05]  /*5720*/  BRA `(.L_x_27774) ;  /* 0x0000000000747947 */ /* 0x000fea0003800000 */
.L_x_27787:
[----:B------:R0:W-:Y:S01]  /*5730*/  STG.E.U8 desc[UR36][R2.64], RZ ;  /* 0x000000ff02007986 */ /* 0x0001e2000c101124 */
[----:B------:R-:W-:Y:S05]  /*5740*/  BRA `(.L_x_27774) ;  /* 0x00000000006c7947 */ /* 0x000fea0003800000 */
.L_x_27786:
[----:B------:R-:W-:-:S13]  /*5750*/  ISETP.NE.AND P0, PT, R0, 0x1c, PT ;  /* 0x0000001c0000780c */ /* 0x000fda0003f05270 */
[----:B------:R-:W-:Y:S05]  /*5760*/  @!P0 BRA `(.L_x_27789) ;  /* 0x0000000000608947 */ /* 0x000fea0003800000 */
[----:B------:R-:W-:-:S13]  /*5770*/  ISETP.NE.AND P0, PT, R0, 0x1d, PT ;  /* 0x0000001d0000780c */ /* 0x000fda0003f05270 */
[----:B------:R-:W-:Y:S05]  /*5780*/  @!P0 BRA `(.L_x_27790) ;  /* 0x0000000000508947 */ /* 0x000fea0003800000 */
[----:B------:R-:W-:-:S13]  /*5790*/  ISETP.NE.AND P0, PT, R0, 0x2c, PT ;  /* 0x0000002c0000780c */ /* 0x000fda0003f05270 */
[----:B------:R4:W-:Y:S01]  /*57a0*/  @!P0 STG.E.U8 desc[UR36][R2.64], RZ ;  /* 0x000000ff02008986 */ /* 0x0009e2000c101124 */
[----:B------:R-:W-:Y:S05]  /*57b0*/  @!P0 BRA `(.L_x_27774) ;  /* 0x0000000000508947 */ /* 0x000fea0003800000 */
.L_x_27773:
        /* <DEDUP_REMOVED lines=16> */
.L_x_27791:
[----:B------:R-:W-:Y:S05]  /*58c0*/  BRA `(.L_x_27774) ;  /* 0x00000000000c7947 */ /* 0x000fea0003800000 */
.L_x_27790:
[----:B------:R3:W-:Y:S01]  /*58d0*/  STG.E.64 desc[UR36][R2.64], RZ ;  /* 0x000000ff02007986 */ /* 0x0007e2000c101b24 */
[----:B------:R-:W-:Y:S05]  /*58e0*/  BRA `(.L_x_27774) ;  /* 0x0000000000047947 */ /* 0x000fea0003800000 */
.L_x_27789:
[----:B------:R0:W-:Y:S02]  /*58f0*/  STG.E desc[UR36][R2.64], RZ ;  /* 0x000000ff02007986 */ /* 0x0001e4000c101924 */
.L_x_27774:
[----:B------:R-:W-:-:S07]  /*5900*/  VIADD R16, R16, 0x80 ;  /* 0x0000008010107836 */ /* 0x000fce0000000000 */
.L_x_27745:
[----:B------:R-:W-:Y:S05]  /*5910*/  BSYNC.RECONVERGENT B7 ;  /* 0x0000000000077941 */ /* 0x000fea0003800200 */
.L_x_27718:
        /* <DEDUP_REMOVED lines=21> */
.L_x_27795:
[----:B------:R-:W-:Y:S01]  /*5a70*/  STG.E.U8 desc[UR36][R2.64], RZ ;  /* 0x000000ff02007986 */ /* 0x000fe2000c101124 */
[----:B------:R-:W-:Y:S05]  /*5a80*/  EXIT ;  /* 0x000000000000794d */ /* 0x000fea0003800000 */
.L_x_27794:
        /* <DEDUP_REMOVED lines=8> */
.L_x_27798:
[----:B------:R-:W-:Y:S01]  /*5b10*/  STG.E desc[UR36][R2.64], RZ ;  /* 0x000000ff02007986 */ /* 0x000fe2000c101924 */
[----:B------:R-:W-:Y:S05]  /*5b20*/  EXIT ;  /* 0x000000000000794d */ /* 0x000fea0003800000 */
.L_x_27797:
[----:B------:R-:W-:Y:S01]  /*5b30*/  STG.E.U16 desc[UR36][R2.64], RZ ;  /* 0x000000ff02007986 */ /* 0x000fe2000c101524 */
[----:B------:R-:W-:Y:S05]  /*5b40*/  EXIT ;  /* 0x000000000000794d */ /* 0x000fea0003800000 */
.L_x_27793:
        /* <DEDUP_REMOVED lines=8> */
.L_x_27800:
[----:B------:R-:W-:Y:S01]  /*5bd0*/  STG.E.U16 desc[UR36][R2.64], RZ ;  /* 0x000000ff02007986 */ /* 0x000fe2000c101524 */
[----:B------:R-:W-:Y:S05]  /*5be0*/  EXIT ;  /* 0x000000000000794d */ /* 0x000fea0003800000 */
.L_x_27799:
        /* <DEDUP_REMOVED lines=8> */
.L_x_27802:
[----:B------:R-:W-:Y:S01]  /*5c70*/  STG.E desc[UR36][R2.64], RZ ;  /* 0x000000ff02007986 */ /* 0x000fe2000c101924 */
[----:B------:R-:W-:Y:S05]  /*5c80*/  EXIT ;  /* 0x000000000000794d */ /* 0x000fea0003800000 */
.L_x_27801:
[----:B------:R-:W-:Y:S01]  /*5c90*/  STG.E.64 desc[UR36][R2.64], RZ ;  /* 0x000000ff02007986 */ /* 0x000fe2000c101b24 */
[----:B------:R-:W-:Y:S05]  /*5ca0*/  EXIT ;  /* 0x000000000000794d */ /* 0x000fea0003800000 */
.L_x_27792:
        /* <DEDUP_REMOVED lines=10> */
.L_x_27805:
[----:B------:R-:W-:Y:S01]  /*5d50*/  STG.E.128 desc[UR36][R2.64], RZ ;  /* 0x000000ff02007986 */ /* 0x000fe2000c101d24 */
[----:B------:R-:W-:Y:S05]  /*5d60*/  EXIT ;  /* 0x000000000000794d */ /* 0x000fea0003800000 */
.L_x_27804:
        /* <DEDUP_REMOVED lines=8> */
.L_x_27807:
[----:B------:R-:W-:Y:S01]  /*5df0*/  STG.E.U8 desc[UR36][R2.64], RZ ;  /* 0x000000ff02007986 */ /* 0x000fe2000c101124 */
[----:B------:R-:W-:Y:S05]  /*5e00*/  EXIT ;  /* 0x000000000000794d */ /* 0x000fea0003800000 */
.L_x_27806:
[----:B------:R-:W-:Y:S01]  /*5e10*/  STG.E.U16 desc[UR36][R2.64], RZ ;  /* 0x000000ff02007986 */ /* 0x000fe2000c101524 */
[----:B------:R-:W-:Y:S05]  /*5e20*/  EXIT ;  /* 0x000000000000794d */ /* 0x000fea0003800000 */
.L_x_27803:
        /* <DEDUP_REMOVED lines=10> */
.L_x_27810:
[----:B------:R-:W-:Y:S01]  /*5ed0*/  STG.E.U8 desc[UR36][R2.64], RZ ;  /* 0x000000ff02007986 */ /* 0x000fe2000c101124 */
[----:B------:R-:W-:Y:S05]  /*5ee0*/  EXIT ;  /* 0x000000000000794d */ /* 0x000fea0003800000 */
.L_x_27809:
[----:B------:R-:W-:Y:S01]  /*5ef0*/  STG.E.U8 desc[UR36][R2.64], RZ ;  /* 0x000000ff02007986 */ /* 0x000fe2000c101124 */
[----:B------:R-:W-:Y:S05]  /*5f00*/  EXIT ;  /* 0x000000000000794d */ /* 0x000fea0003800000 */
.L_x_27808:
[----:B------:R-:W-:-:S13]  /*5f10*/  ISETP.NE.AND P0, PT, R0, 0x1c, PT ;  /* 0x0000001c0000780c */ /* 0x000fda0003f05270 */
[----:B------:R-:W-:Y:S05]  /*5f20*/  @!P0 BRA `(.L_x_27811) ;  /* 0x0000000000608947 */ /* 0x000fea0003800000 */
[----:B------:R-:W-:-:S13]  /*5f30*/  ISETP.NE.AND P0, PT, R0, 0x1d, PT ;  /* 0x0000001d0000780c */ /* 0x000fda0003f05270 */
[----:B------:R-:W-:Y:S05]  /*5f40*/  @!P0 BRA `(.L_x_27812) ;  /* 0x0000000000508947 */ /* 0x000fea0003800000 */
[----:B------:R-:W-:-:S13]  /*5f50*/  ISETP.NE.AND P0, PT, R0, 0x2c, PT ;  /* 0x0000002c0000780c */ /* 0x000fda0003f05270 */
[----:B------:R0:W-:Y:S01]  /*5f60*/  @!P0 STG.E.U8 desc[UR36][R2.64], RZ ;  /* 0x000000ff02008986 */ /* 0x0001e2000c101124 */
[----:B------:R-:W-:Y:S05]  /*5f70*/  @!P0 EXIT ;  /* 0x000000000000894d */ /* 0x000fea0003800000 */
.L_x_27796:
        /* <DEDUP_REMOVED lines=16> */
.L_x_27813:
[----:B------:R-:W-:Y:S05]  /*6080*/  EXIT ;  /* 0x000000000000794d */ /* 0x000fea0003800000 */
.L_x_27812:
[----:B------:R-:W-:Y:S01]  /*6090*/  STG.E.64 desc[UR36][R2.64], RZ ;  /* 0x000000ff02007986 */ /* 0x000fe2000c101b24 */
[----:B------:R-:W-:Y:S05]  /*60a0*/  EXIT ;  /* 0x000000000000794d */ /* 0x000fea0003800000 */
.L_x_27811:
[----:B------:R-:W-:Y:S01]  /*60b0*/  STG.E desc[UR36][R2.64], RZ ;  /* 0x000000ff02007986 */ /* 0x000fe2000c101924 */
[----:B------:R-:W-:Y:S05]  /*60c0*/  EXIT ;  /* 0x000000000000794d */ /* 0x000fea0003800000 */
.L_x_27814:
        /* <DEDUP_REMOVED lines=11> */
.L_x_34786:


//--------------------- .text._ZN2at6native18elementwise_kernelILi128ELi2EZNS0_22gpu_kernel_impl_nocastIZZZNS0_67_GLOBAL__N__bb565c37_34_ValidateCompressedIndicesKernel_cu_33a4b88b42_validate_compressed_sparse_indices_kernelILNS3_8CDimNameE0ENS3_18CUDAKernelLauncherENS3_14EmptyVecKernelENS3_8DummyVecELm0EEEvRKNS_6TensorESB_lllENKUlvE0_clEvENKUlvE_clEvEUliE_EEvRNS_18TensorIteratorBaseERKT_EUliE_EEviT1_ --------------------------
	.section	.text._ZN2at6native18elementwise_kernelILi128ELi2EZNS0_22gpu_kernel_impl_nocastIZZZNS0_67_GLOBAL__N__bb565c37_34_ValidateCompressedIndicesKernel_cu_33a4b88b42_validate_compressed_sparse_indices_kernelILNS3_8CDimNameE0ENS3_18CUDAKernelLauncherENS3_14EmptyVecKernelENS3_8DummyVecELm0EEEvRKNS_6TensorESB_lllENKUlvE0_clEvENKUlvE_clEvEUliE_EEvRNS_18TensorIteratorBaseERKT_EUliE_EEviT1_,"ax",@progbits
	.align	128
        .global         _ZN2at6native18elementwise_kernelILi128ELi2EZNS0_22gpu_kernel_impl_nocastIZZZNS0_67_GLOBAL__N__bb565c37_34_ValidateCompressedIndicesKernel_cu_33a4b88b42_validate_compressed_sparse_indices_kernelILNS3_8CDimNameE0ENS3_18CUDAKernelLauncherENS3_14EmptyVecKernelENS3_8DummyVecELm0EEEvRKNS_6TensorESB_lllENKUlvE0_clEvENKUlvE_clEvEUliE_EEvRNS_18TensorIteratorBaseERKT_EUliE_EEviT1_
        .type           _ZN2at6native18elementwise_kernelILi128ELi2EZNS0_22gpu_kernel_impl_nocastIZZZNS0_67_GLOBAL__N__bb565c37_34_ValidateCompressedIndicesKernel_cu_33a4b88b42_validate_compressed_sparse_indices_kernelILNS3_8CDimNameE0ENS3_18CUDAKernelLauncherENS3_14EmptyVecKernelENS3_8DummyVecELm0EEEvRKNS_6TensorESB_lllENKUlvE0_clEvENKUlvE_clEvEUliE_EEvRNS_18TensorIteratorBaseERKT_EUliE_EEviT1_,@function
        .size           _ZN2at6native18elementwise_kernelILi128ELi2EZNS0_22gpu_kernel_impl_nocastIZZZNS0_67_GLOBAL__N__bb565c37_34_ValidateCompressedIndicesKernel_cu_33a4b88b42_validate_compressed_sparse_indices_kernelILNS3_8CDimNameE0ENS3_18CUDAKernelLauncherENS3_14EmptyVecKernelENS3_8DummyVecELm0EEEvRKNS_6TensorESB_lllENKUlvE0_clEvENKUlvE_clEvEUliE_EEvRNS_18TensorIteratorBaseERKT_EUliE_EEviT1_,(.L_x_34787 - _ZN2at6native18elementwise_kernelILi128ELi2EZNS0_22gpu_kernel_impl_nocastIZZZNS0_67_GLOBAL__N__bb565c37_34_ValidateCompressedIndicesKernel_cu_33a4b88b42_validate_compressed_sparse_indices_kernelILNS3_8CDimNameE0ENS3_18CUDAKernelLauncherENS3_14EmptyVecKernelENS3_8DummyVecELm0EEEvRKNS_6TensorESB_lllENKUlvE0_clEvENKUlvE_clEvEUliE_EEvRNS_18TensorIteratorBaseERKT_EUliE_EEviT1_)
        .other          _ZN2at6native18elementwise_kernelILi128ELi2EZNS0_22gpu_kernel_impl_nocastIZZZNS0_67_GLOBAL__N__bb565c37_34_ValidateCompressedIndicesKernel_cu_33a4b88b42_validate_compressed_sparse_indices_kernelILNS3_8CDimNameE0ENS3_18CUDAKernelLauncherENS3_14EmptyVecKernelENS3_8DummyVecELm0EEEvRKNS_6TensorESB_lllENKUlvE0_clEvENKUlvE_clEvEUliE_EEvRNS_18TensorIteratorBaseERKT_EUliE_EEviT1_,@"STO_CUDA_ENTRY STV_DEFAULT"
_ZN2at6native18elementwise_kernelILi128ELi2EZNS0_22gpu_kernel_impl_nocastIZZZNS0_67_GLOBAL__N__bb565c37_34_ValidateCompressedIndicesKernel_cu_33a4b88b42_validate_compressed_sparse_indices_kernelILNS3_8CDimNameE0ENS3_18CUDAKernelLauncherENS3_14EmptyVecKernelENS3_8DummyVecELm0EEEvRKNS_6TensorESB_lllENKUlvE0_clEvENKUlvE_clEvEUliE_EEvRNS_18TensorIteratorBaseERKT_EUliE_EEviT1_:
.text._ZN2at6native18elementwise_kernelILi128ELi2EZNS0_22gpu_kernel_impl_nocastIZZZNS0_67_GLOBAL__N__bb565c37_34_ValidateCompressedIndicesKernel_cu_33a4b88b42_validate_compressed_sparse_indices_kernelILNS3_8CDimNameE0ENS3_18CUDAKernelLauncherENS3_14EmptyVecKernelENS3_8DummyVecELm0EEEvRKNS_6TensorESB_lllENKUlvE0_clEvENKUlvE_clEvEUliE_EEvRNS_18TensorIteratorBaseERKT_EUliE_EEviT1_:
        /* <DEDUP_REMOVED lines=36> */
.L_x_27818:
[----:B------:R-:W0:Y:S01]  /*0240*/  LDC.64 R2, c[0x0][0x580] ;  /* 0x00016000ff027b82 */ /* 0x000e220000000a00 */
[----:B------:R-:W-:Y:S01]  /*0250*/  IADD3 R17, PT, PT, R17, 0x80, RZ ;  /* 0x0000008011117810 */ /* 0x000fe20007ffe0ff */
[----:B0-----:R0:W-:Y:S06]  /*0260*/  STG.E desc[UR36][R2.64], RZ ;  /* 0x000000ff02007986 */ /* 0x0011ec000c101924 */
.L_x_27817:
[----:B------:R-:W-:Y:S05]  /*0270*/  BSYNC.RECONVERGENT B6 ;  /* 0x0000000000067941 */ /* 0x000fea0003800200 */
.L_x_27816:
        /* <DEDUP_REMOVED lines=26> */
.L_x_27819:
[----:B------:R-:W0:Y:S02]  /*0420*/  LDC.64 R2, c[0x0][0x580] ;  /* 0x00016000ff027b82 */ /* 0x000e240000000a00 */
[----:B0-----:R-:W-:Y:S01]  /*0430*/  STG.E desc[UR36][R2.64], RZ ;  /* 0x000000ff02007986 */ /* 0x001fe2000c101924 */
[----:B------:R-:W-:Y:S05]  /*0440*/  EXIT ;  /* 0x000000000000794d */ /* 0x000fea0003800000 */
.L_x_27815:
        /* <DEDUP_REMOVED lines=305> */
.L_x_27822:
        /* <DEDUP_REMOVED lines=26> */
.L_x_27824:
[----:B------:R-:W-:Y:S05]  /*1900*/  BSYNC.RECONVERGENT B6 ;  /* 0x0000000000067941 */ /* 0x000fea0003800200 */
.L_x_27823:
[----:B------:R-:W0:Y:S01]  /*1910*/  LDCU.64 UR4, c[0x0][0x580] ;  /* 0x0000b000ff0477ac */ /* 0x000e220008000a00 */
[----:B------:R-:W-:Y:S01]  /*1920*/  VIADD R17, R17, 0x80 ;  /* 0x0000008011117836 */ /* 0x000fe20000000000 */
[----:B0-----:R-:W-:-:S04]  /*1930*/  IADD3 R2, P0, PT, R19, UR4, RZ ;  /* 0x0000000413027c10 */ /* 0x001fc8000ff1e0ff */
[----:B------:R-:W-:-:S05]  /*1940*/  IADD3.X R3, PT, PT, RZ, UR5, RZ, P0, !PT ;  /* 0x00000005ff037c10 */ /* 0x000fca00087fe4ff */
[----:B------:R0:W-:Y:S04]  /*1950*/  STG.E desc[UR36][R2.64], RZ ;  /* 0x000000ff02007986 */ /* 0x0001e8000c101924 */
.L_x_27821:
[----:B------:R-:W-:Y:S05]  /*1960*/  BSYNC.RECONVERGENT B7 ;  /* 0x0000000000077941 */ /* 0x000fea0003800200 */
.L_x_27820:
        /* <DEDUP_REMOVED lines=301> */
.L_x_27825:
        /* <DEDUP_REMOVED lines=28> */
.L_x_27827:
[----:B------:R-:W-:Y:S05]  /*2e00*/  BSYNC.RECONVERGENT B6 ;  /* 0x0000000000067941 */ /* 0x000fea0003800200 */
.L_x_27826:
[----:B------:R-:W-:Y:S01]  /*2e10*/  STG.E desc[UR36][R16.64], RZ ;  /* 0x000000ff10007986 */ /* 0x000fe2000c101924 */
[----:B------:R-:W-:Y:S05]  /*2e20*/  EXIT ;  /* 0x000000000000794d */ /* 0x000fea0003800000 */
.L_x_27828:
        /* <DEDUP_REMOVED lines=13> */
.L_x_34787:


//--------------------- .text._ZN2at6native27unrolled_elementwise_kernelIZZZNS0_67_GLOBAL__N__bb565c37_34_ValidateCompressedIndicesKernel_cu_33a4b88b42_validate_compressed_sparse_indices_kernelILNS2_8CDimNameE0ENS2_18CUDAKernelLauncherENS2_14EmptyVecKernelENS2_8DummyVecELm0EEEvRKNS_6TensorESA_lllENKUlvE0_clEvENKUlvE_clEvEUliE_St5arrayIPcLm2EELi4E23TrivialOffsetCalculatorILi1EjESI_NS0_6memory15LoadWithoutCastENSJ_16StoreWithoutCastEEEviT_T0_T2_T3_T4_T5_ --------------------------
	.section	.text._ZN2at6native27unrolled_elementwise_kernelIZZZNS0_67_GLOBAL__N__bb565c37_34_ValidateCompressedIndicesKernel_cu_33a4b88b42_validate_compressed_sparse_indices_kernelILNS2_8CDimNameE0ENS2_18CUDAKernelLauncherENS2_14EmptyVecKernelENS2_8DummyVecELm0EEEvRKNS_6TensorESA_lllENKUlvE0_clEvENKUlvE_clEvEUliE_St5arrayIPcLm2EELi4E23TrivialOffsetCalculatorILi1EjESI_NS0_6memory15LoadWithoutCastENSJ_16StoreWithoutCastEEEviT_T0_T2_T3_T4_T5_,"ax",@progbits
	.align	128
        .global         _ZN2at6native27unrolled_elementwise_kernelIZZZNS0_67_GLOBAL__N__bb565c37_34_ValidateCompressedIndicesKernel_cu_33a4b88b42_validate_compressed_sparse_indices_kernelILNS2_8CDimNameE0ENS2_18CUDAKernelLauncherENS2_14EmptyVecKernelENS2_8DummyVecELm0EEEvRKNS_6TensorESA_lllENKUlvE0_clEvENKUlvE_clEvEUliE_St5arrayIPcLm2EELi4E23TrivialOffsetCalculatorILi1EjESI_NS0_6memory15LoadWithoutCastENSJ_16StoreWithoutCastEEEviT_T0_T2_T3_T4_T5_
        .type           _ZN2at6native27unrolled_elementwise_kernelIZZZNS0_67_GLOBAL__N__bb565c37_34_ValidateCompressedIndicesKernel_cu_33a4b88b42_validate_compressed_sparse_indices_kernelILNS2_8CDimNameE0ENS2_18CUDAKernelLauncherENS2_14EmptyVecKernelENS2_8DummyVecELm0EEEvRKNS_6TensorESA_lllENKUlvE0_clEvENKUlvE_clEvEUliE_St5arrayIPcLm2EELi4E23TrivialOffsetCalculatorILi1EjESI_NS0_6memory15LoadWithoutCastENSJ_16StoreWithoutCastEEEviT_T0_T2_T3_T4_T5_,@function
        .size           _ZN2at6native27unrolled_elementwise_kernelIZZZNS0_67_GLOBAL__N__bb565c37_34_ValidateCompressedIndicesKernel_cu_33a4b88b42_validate_compressed_sparse_indices_kernelILNS2_8CDimNameE0ENS2_18CUDAKernelLauncherENS2_14EmptyVecKernelENS2_8DummyVecELm0EEEvRKNS_6TensorESA_lllENKUlvE0_clEvENKUlvE_clEvEUliE_St5arrayIPcLm2EELi4E23TrivialOffsetCalculatorILi1EjESI_NS0_6memory15LoadWithoutCastENSJ_16StoreWithoutCastEEEviT_T0_T2_T3_T4_T5_,(.L_x_34788 - _ZN2at6native27unrolled_elementwise_kernelIZZZNS0_67_GLOBAL__N__bb565c37_34_ValidateCompressedIndicesKernel_cu_33a4b88b42_validate_compressed_sparse_indices_kernelILNS2_8CDimNameE0ENS2_18CUDAKernelLauncherENS2_14EmptyVecKernelENS2_8DummyVecELm0EEEvRKNS_6TensorESA_lllENKUlvE0_clEvENKUlvE_clEvEUliE_St5arrayIPcLm2EELi4E23TrivialOffsetCalculatorILi1EjESI_NS0_6memory15LoadWithoutCastENSJ_16StoreWithoutCastEEEviT_T0_T2_T3_T4_T5_)
        .other          _ZN2at6native27unrolled_elementwise_kernelIZZZNS0_67_GLOBAL__N__bb565c37_34_ValidateCompressedIndicesKernel_cu_33a4b88b42_validate_compressed_sparse_indices_kernelILNS2_8CDimNameE0ENS2_18CUDAKernelLauncherENS2_14EmptyVecKernelENS2_8DummyVecELm0EEEvRKNS_6TensorESA_lllENKUlvE0_clEvENKUlvE_clEvEUliE_St5arrayIPcLm2EELi4E23TrivialOffsetCalculatorILi1EjESI_NS0_6memory15LoadWithoutCastENSJ_16StoreWithoutCastEEEviT_T0_T2_T3_T4_T5_,@"STO_CUDA_ENTRY STV_DEFAULT"
_ZN2at6native27unrolled_elementwise_kernelIZZZNS0_67_GLOBAL__N__bb565c37_34_ValidateCompressedIndicesKernel_cu_33a4b88b42_validate_compressed_sparse_indices_kernelILNS2_8CDimNameE0ENS2_18CUDAKernelLauncherENS2_14EmptyVecKernelENS2_8DummyVecELm0EEEvRKNS_6TensorESA_lllENKUlvE0_clEvENKUlvE_clEvEUliE_St5arrayIPcLm2EELi4E23TrivialOffsetCalculatorILi1EjESI_NS0_6memory15LoadWithoutCastENSJ_16StoreWithoutCastEEEviT_T0_T2_T3_T4_T5_:
.text._ZN2at6native27unrolled_elementwise_kernelIZZZNS0_67_GLOBAL__N__bb565c37_34_ValidateCompressedIndicesKernel_cu_33a4b88b42_validate_compressed_sparse_indices_kernelILNS2_8CDimNameE0ENS2_18CUDAKernelLauncherENS2_14EmptyVecKernelENS2_8DummyVecELm0EEEvRKNS_6TensorESA_lllENKUlvE0_clEvENKUlvE_clEvEUliE_St5arrayIPcLm2EELi4E23TrivialOffsetCalculatorILi1EjESI_NS0_6memory15LoadWithoutCastENSJ_16StoreWithoutCastEEEviT_T0_T2_T3_T4_T5_:
        /* <DEDUP_REMOVED lines=57> */
.L_x_27830:
[----:B------:R-:W-:Y:S05]  /*0390*/  BSYNC.RECONVERGENT B6 ;  /* 0x0000000000067941 */ /* 0x000fea0003800200 */
.L_x_27829:
        /* <DEDUP_REMOVED lines=24> */
.L_x_27832:
[----:B------:R-:W-:Y:S05]  /*0520*/  BSYNC.RECONVERGENT B6 ;  /* 0x0000000000067941 */ /* 0x000fea0003800200 */
.L_x_27831:
        /* <DEDUP_REMOVED lines=24> */
.L_x_27834:
[----:B------:R-:W-:Y:S05]  /*06b0*/  BSYNC.RECONVERGENT B6 ;  /* 0x0000000000067941 */ /* 0x000fea0003800200 */
.L_x_27833:
        /* <DEDUP_REMOVED lines=24> */
.L_x_27836:
[----:B------:R-:W-:Y:S05]  /*0840*/  BSYNC.RECONVERGENT B6 ;  /* 0x0000000000067941 */ /* 0x000fea0003800200 */
.L_x_27835:
        /* <DEDUP_REMOVED lines=17> */
.L_x_27839:
[----:B------:R-:W-:Y:S05]  /*0960*/  BSYNC.RELIABLE B1 ;  /* 0x0000000000017941 */ /* 0x000fea0003800100 */
.L_x_27838:
[----:B------:R-:W-:-:S13]  /*0970*/  ISETP.GE.AND P0, PT, R17, R18, PT ;  /* 0x000000121100720c */ /* 0x000fda0003f06270 */
[----:B0-----:R-:W0:Y:S01]  /*0980*/  @!P0 LDC.64 R2, c[0x0][0x3a0] ;  /* 0x0000e800ff028b82 */ /* 0x001e220000000a00 */
[----:B------:R-:W-:Y:S01]  /*0990*/  @!P0 LEA R5, R22, R17, 0x9 ;  /* 0x0000001116058211 */ /* 0x000fe200078e48ff */
[----:B------:R-:W-:-:S04]  /*09a0*/  @!P0 VIADD R17, R17, 0x80 ;  /* 0x0000008011118836 */ /* 0x000fc80000000000 */
[----:B0-----:R-:W-:-:S05]  /*09b0*/  @!P0 IMAD.WIDE.U32 R2, R5, 0x4, R2 ;  /* 0x0000000405028825 */ /* 0x001fca00078e0002 */
[----:B------:R1:W-:Y:S02]  /*09c0*/  @!P0 STG.E desc[UR36][R2.64], RZ ;  /* 0x000000ff02008986 */ /* 0x0003e4000c101924 */
.L_x_27840:
[----:B------:R-:W-:Y:S05]  /*09d0*/  BSYNC.RECONVERGENT B0 ;  /* 0x0000000000007941 */ /* 0x000fea0003800200 */
.L_x_27837:
[----:B------:R-:W-:-:S13]  /*09e0*/  ISETP.GE.AND P0, PT, R17, R18, PT ;  /* 0x000000121100720c */ /* 0x000fda0003f06270 */
[----:B------:R-:W-:Y:S05]  /*09f0*/  @P0 EXIT ;  /* 0x000000000000094d */ /* 0x000fea0003800000 */
[----:B01----:R-:W0:Y:S01]  /*0a00*/  LDC.64 R2, c[0x0][0x3a0] ;  /* 0x0000e800ff027b82 */ /* 0x003e220000000a00 */
[----:B------:R-:W-:-:S05]  /*0a10*/  LEA R17, R22, R17, 0x9 ;  /* 0x0000001116117211 */ /* 0x000fca00078e48ff */
[----:B0-----:R-:W-:-:S05]  /*0a20*/  IMAD.WIDE.U32 R2, R17, 0x4, R2 ;  /* 0x0000000411027825 */ /* 0x001fca00078e0002 */
[----:B------:R-:W-:Y:S01]  /*0a30*/  STG.E desc[UR36][R2.64], RZ ;  /* 0x000000ff02007986 */ /* 0x000fe2000c101924 */
[----:B------:R-:W-:Y:S05]  /*0a40*/  EXIT ;  /* 0x000000000000794d */ /* 0x000fea0003800000 */
.L_x_27841:
        /* <DEDUP_REMOVED lines=11> */
.L_x_34788:


//--------------------- .text._ZN2at6native29vectorized_elementwise_kernelILi2EZZZNS0_67_GLOBAL__N__bb565c37_34_ValidateCompressedIndicesKernel_cu_33a4b88b42_validate_compressed_sparse_indices_kernelILNS2_8CDimNameE0ENS2_18CUDAKernelLauncherENS2_14EmptyVecKernelENS2_8DummyVecELm0EEEvRKNS_6TensorESA_lllENKUlvE0_clEvENKUlvE_clEvEUliE_St5arrayIPcLm2EEEEviT0_T1_ --------------------------
	.section	.text._ZN2at6native29vectorized_elementwise_kernelILi2EZZZNS0_67_GLOBAL__N__bb565c37_34_ValidateCompressedIndicesKernel_cu_33a4b88b42_validate_compressed_sparse_indices_kernelILNS2_8CDimNameE0ENS2_18CUDAKernelLauncherENS2_14EmptyVecKernelENS2_8DummyVecELm0EEEvRKNS_6TensorESA_lllENKUlvE0_clEvENKUlvE_clEvEUliE_St5arrayIPcLm2EEEEviT0_T1_,"ax",@progbits
	.align	128
        .global         _ZN2at6native29vectorized_elementwise_kernelILi2EZZZNS0_67_GLOBAL__N__bb565c37_34_ValidateCompressedIndicesKernel_cu_33a4b88b42_validate_compressed_sparse_indices_kernelILNS2_8CDimNameE0ENS2_18CUDAKernelLauncherENS2_14EmptyVecKernelENS2_8DummyVecELm0EEEvRKNS_6TensorESA_lllENKUlvE0_clEvENKUlvE_clEvEUliE_St5arrayIPcLm2EEEEviT0_T1_
        .type           _ZN2at6native29vectorized_elementwise_kernelILi2EZZZNS0_67_GLOBAL__N__bb565c37_34_ValidateCompressedIndicesKernel_cu_33a4b88b42_validate_compressed_sparse_indices_kernelILNS2_8CDimNameE0ENS2_18CUDAKernelLauncherENS2_14EmptyVecKernelENS2_8DummyVecELm0EEEvRKNS_6TensorESA_lllENKUlvE0_clEvENKUlvE_clEvEUliE_St5arrayIPcLm2EEEEviT0_T1_,@function
        .size           _ZN2at6native29vectorized_elementwise_kernelILi2EZZZNS0_67_GLOBAL__N__bb565c37_34_ValidateCompressedIndicesKernel_cu_33a4b88b42_validate_compressed_sparse_indices_kernelILNS2_8CDimNameE0ENS2_18CUDAKernelLauncherENS2_14EmptyVecKernelENS2_8DummyVecELm0EEEvRKNS_6TensorESA_lllENKUlvE0_clEvENKUlvE_clEvEUliE_St5arrayIPcLm2EEEEviT0_T1_,(.L_x_34789 - _ZN2at6native29vectorized_elementwise_kernelILi2EZZZNS0_67_GLOBAL__N__bb565c37_34_ValidateCompressedIndicesKernel_cu_33a4b88b42_validate_compressed_sparse_indices_kernelILNS2_8CDimNameE0ENS2_18CUDAKernelLauncherENS2_14EmptyVecKernelENS2_8DummyVecELm0EEEvRKNS_6TensorESA_lllENKUlvE0_clEvENKUlvE_clEvEUliE_St5arrayIPcLm2EEEEviT0_T1_)
        .other          _ZN2at6native29vectorized_elementwise_kernelILi2EZZZNS0_67_GLOBAL__N__bb565c37_34_ValidateCompressedIndicesKernel_cu_33a4b88b42_validate_compressed_sparse_indices_kernelILNS2_8CDimNameE0ENS2_18CUDAKernelLauncherENS2_14EmptyVecKernelENS2_8DummyVecELm0EEEvRKNS_6TensorESA_lllENKUlvE0_clEvENKUlvE_clEvEUliE_St5arrayIPcLm2EEEEviT0_T1_,@"STO_CUDA_ENTRY STV_DEFAULT"
_ZN2at6native29vectorized_elementwise_kernelILi2EZZZNS0_67_GLOBAL__N__bb565c37_34_ValidateCompressedIndicesKernel_cu_33a4b88b42_validate_compressed_sparse_indices_kernelILNS2_8CDimNameE0ENS2_18CUDAKernelLauncherENS2_14EmptyVecKernelENS2_8DummyVecELm0EEEvRKNS_6TensorESA_lllENKUlvE0_clEvENKUlvE_clEvEUliE_St5arrayIPcLm2EEEEviT0_T1_:
.text._ZN2at6native29vectorized_elementwise_kernelILi2EZZZNS0_67_GLOBAL__N__bb565c37_34_ValidateCompressedIndicesKernel_cu_33a4b88b42_validate_compressed_sparse_indices_kernelILNS2_8CDimNameE0ENS2_18CUDAKernelLauncherENS2_14EmptyVecKernelENS2_8DummyVecELm0EEEvRKNS_6TensorESA_lllENKUlvE0_clEvENKUlvE_clEvEUliE_St5arrayIPcLm2EEEEviT0_T1_:
        /* <DEDUP_REMOVED lines=85> */
.L_x_27844:
[----:B------:R-:W-:Y:S05]  /*0550*/  BSYNC.RECONVERGENT B6 ;  /* 0x0000000000067941 */ /* 0x000fea0003800200 */
.L_x_27843:
        /* <DEDUP_REMOVED lines=24> */
.L_x_27846:
[----:B------:R-:W-:Y:S05]  /*06e0*/  BSYNC.RECONVERGENT B6 ;  /* 0x0000000000067941 */ /* 0x000fea0003800200 */
.L_x_27845:
        /* <DEDUP_REMOVED lines=24> */
.L_x_27848:
[----:B------:R-:W-:Y:S05]  /*0870*/  BSYNC.RECONVERGENT B6 ;  /* 0x0000000000067941 */ /* 0x000fea0003800200 */
.L_x_27847:
        /* <DEDUP_REMOVED lines=24> */
.L_x_27850:
[----:B------:R-:W-:Y:S05]  /*0a00*/  BSYNC.RECONVERGENT B6 ;  /* 0x0000000000067941 */ /* 0x000fea0003800200 */
.L_x_27849:
        /* <DEDUP_REMOVED lines=24> */
.L_x_27852:
[----:B------:R-:W-:Y:S05]  /*0b90*/  BSYNC.RECONVERGENT B6 ;  /* 0x0000000000067941 */ /* 0x000fea0003800200 */
.L_x_27851:
        /* <DEDUP_REMOVED lines=24> */
.L_x_27854:
[----:B------:R-:W-:Y:S05]  /*0d20*/  BSYNC.RECONVERGENT B6 ;  /* 0x0000000000067941 */ /* 0x000fea0003800200 */
.L_x_27853:
        /* <DEDUP_REMOVED lines=24> */
.L_x_27856:
[----:B------:R-:W-:Y:S05]  /*0eb0*/  BSYNC.RECONVERGENT B6 ;  /* 0x0000000000067941 */ /* 0x000fea0003800200 */
.L_x_27855:
        /* <DEDUP_REMOVED lines=24> */
.L_x_27858:
[----:B------:R-:W-:Y:S05]  /*1040*/  BSYNC.RECONVERGENT B6 ;  /* 0x0000000000067941 */ /* 0x000fea0003800200 */
.L_x_27857:
        /* <DEDUP_REMOVED lines=16> */
.L_x_27861:
[----:B------:R-:W-:-:S13]  /*1150*/  ISETP.GE.U32.AND P0, PT, R24, R25, PT ;  /* 0x000000191800720c */ /* 0x000fda0003f06070 */
[----:B------:R-:W-:Y:S05]  /*1160*/  @P0 BRA `(.L_x_27863) ;  /* 0x0000000000300947 */ /* 0x000fea0003800000 */
[----:B0-----:R-:W0:Y:S01]  /*1170*/  LDC.64 R2, c[0x0][0x3a0] ;  /* 0x0000e800ff027b82 */ /* 0x001e220000000a00 */
[----:B------:R-:W-:Y:S01]  /*1180*/  IADD3 R5, PT, PT, R27, R24, RZ ;  /* 0x000000181b057210 */ /* 0x000fe20007ffe0ff */
[----:B------:R-:W-:-:S04]  /*1190*/  VIADD R24, R24, 0x80 ;  /* 0x0000008018187836 */ /* 0x000fc80000000000 */
[----:B0-----:R-:W-:-:S05]  /*11a0*/  IMAD.WIDE.U32 R2, R5, 0x4, R2 ;  /* 0x0000000405027825 */ /* 0x001fca00078e0002 */
[----:B------:R1:W-:Y:S02]  /*11b0*/  STG.E desc[UR36][R2.64], RZ ;  /* 0x000000ff02007986 */ /* 0x0003e4000c101924 */
.L_x_27862:
[----:B------:R-:W-:-:S13]  /*11c0*/  ISETP.GE.U32.AND P0, PT, R24, R25, PT ;  /* 0x000000191800720c */ /* 0x000fda0003f06070 */
[----:B------:R-:W-:Y:S05]  /*11d0*/  @P0 BRA `(.L_x_27864) ;  /* 0x0000000000300947 */ /* 0x000fea0003800000 */
[----:B-1----:R-:W1:Y:S01]  /*11e0*/  LDC.64 R2, c[0x0][0x3a0] ;  /* 0x0000e800ff027b82 */ /* 0x002e620000000a00 */
[----:B0-----:R-:W-:Y:S01]  /*11f0*/  IMAD.IADD R5, R27, 0x1, R24 ;  /* 0x000000011b057824 */ /* 0x001fe200078e0218 */
[----:B------:R-:W-:-:S03]  /*1200*/  IADD3 R24, PT, PT, R24, 0x80, RZ ;  /* 0x0000008018187810 */ /* 0x000fc60007ffe0ff */
[----:B-1----:R-:W-:-:S05]  /*1210*/  IMAD.WIDE.U32 R2, R5, 0x4, R2 ;  /* 0x0000000405027825 */ /* 0x002fca00078e0002 */
[----:B------:R1:W-:Y:S02]  /*1220*/  STG.E desc[UR36][R2.64], RZ ;  /* 0x000000ff02007986 */ /* 0x0003e4000c101924 */
.L_x_27863:
[----:B------:R-:W-:-:S13]  /*1230*/  ISETP.GE.U32.AND P0, PT, R24, R25, PT ;  /* 0x000000191800720c */ /* 0x000fda0003f06070 */
[----:B------:R-:W-:Y:S05]  /*1240*/  @P0 BRA `(.L_x_27865) ;  /* 0x0000000000340947 */ /* 0x000fea0003800000 */
[----:B01----:R-:W0:Y:S01]  /*1250*/  LDC.64 R2, c[0x0][0x3a0] ;  /* 0x0000e800ff027b82 */ /* 0x003e220000000a00 */
[----:B------:R-:W-:Y:S02]  /*1260*/  IMAD.IADD R5, R27, 0x1, R24 ;  /* 0x000000011b057824 */ /* 0x000fe400078e0218 */
[----:B------:R-:W-:Y:S02]  /*1270*/  VIADD R24, R24, 0x80 ;  /* 0x0000008018187836 */ /* 0x000fe40000000000 */
[----:B0-----:R-:W-:-:S05]  /*1280*/  IMAD.WIDE.U32 R2, R5, 0x4, R2 ;  /* 0x0000000405027825 */ /* 0x001fca00078e0002 */
[----:B------:R2:W-:Y:S02]  /*1290*/  STG.E desc[UR36][R2.64], RZ ;  /* 0x000000ff02007986 */ /* 0x0005e4000c101924 */
.L_x_27864:
        /* <DEDUP_REMOVED lines=8> */
.L_x_27865:
[----:B------:R-:W-:Y:S05]  /*1320*/  BSYNC.RELIABLE B1 ;  /* 0x0000000000017941 */ /* 0x000fea0003800100 */
.L_x_27860:
[----:B------:R-:W-:-:S13]  /*1330*/  ISETP.GE.U32.AND P0, PT, R24, R25, PT ;  /* 0x000000191800720c */ /* 0x000fda0003f06070 */
[----:B012---:R-:W0:Y:S01]  /*1340*/  @!P0 LDC.64 R2, c[0x0][0x3a0] ;  /* 0x0000e800ff028b82 */ /* 0x007e220000000a00 */
[----:B------:R-:W-:Y:S01]  /*1350*/  @!P0 IMAD.IADD R5, R27, 0x1, R24 ;  /* 0x000000011b058824 */ /* 0x000fe200078e0218 */
[----:B------:R-:W-:-:S03]  /*1360*/  @!P0 IADD3 R24, PT, PT, R24, 0x80, RZ ;  /* 0x0000008018188810 */ /* 0x000fc60007ffe0ff */
[----:B0-----:R-:W-:-:S05]  /*1370*/  @!P0 IMAD.WIDE.U32 R2, R5, 0x4, R2 ;  /* 0x0000000405028825 */ /* 0x001fca00078e0002 */
[----:B------:R3:W-:Y:S02]  /*1380*/  @!P0 STG.E desc[UR36][R2.64], RZ ;  /* 0x000000ff02008986 */ /* 0x0007e4000c101924 */
.L_x_27866:
[----:B------:R-:W-:Y:S05]  /*1390*/  BSYNC.RECONVERGENT B0 ;  /* 0x0000000000007941 */ /* 0x000fea0003800200 */
.L_x_27859:
[----:B------:R-:W-:-:S13]  /*13a0*/  ISETP.GE.U32.AND P0, PT, R24, R25, PT ;  /* 0x000000191800720c */ /* 0x000fda0003f06070 */
[----:B------:R-:W-:Y:S05]  /*13b0*/  @P0 EXIT ;  /* 0x000000000000094d */ /* 0x000fea0003800000 */
[----:B-123--:R-:W1:Y:S01]  /*13c0*/  LDC.64 R2, c[0x0][0x3a0] ;  /* 0x0000e800ff027b82 */ /* 0x00ee620000000a00 */
[----:B------:R-:W-:-:S04]  /*13d0*/  IMAD.IADD R27, R27, 0x1, R24 ;  /* 0x000000011b1b7824 */ /* 0x000fc800078e0218 */
[----:B-1----:R-:W-:-:S05]  /*13e0*/  IMAD.WIDE.U32 R2, R27, 0x4, R2 ;  /* 0x000000041b027825 */ /* 0x002fca00078e0002 */
[----:B------:R-:W-:Y:S01]  /*13f0*/  STG.E desc[UR36][R2.64], RZ ;  /* 0x000000ff02007986 */ /* 0x000fe2000c101924 */
[----:B------:R-:W-:Y:S05]  /*1400*/  EXIT ;  /* 0x000000000000794d */ /* 0x000fea0003800000 */
.L_x_27842:
        /* <DEDUP_REMOVED lines=30> */
.L_x_27868:
[----:B------:R-:W-:Y:S05]  /*15f0*/  BSYNC.RECONVERGENT B6 ;  /* 0x0000000000067941 */ /* 0x000fea0003800200 */
.L_x_27867:
        /* <DEDUP_REMOVED lines=22> */
.L_x_27870:
[----:B------:R-:W-:Y:S05]  /*1760*/  BSYNC.RECONVERGENT B6 ;  /* 0x0000000000067941 */ /* 0x000fea0003800200 */
.L_x_27869:
        /* <DEDUP_REMOVED lines=22> */
.L_x_27872:
[----:B------:R-:W-:Y:S05]  /*18d0*/  BSYNC.RECONVERGENT B6 ;  /* 0x0000000000067941 */ /* 0x000fea0003800200 */
.L_x_27871:
        /* <DEDUP_REMOVED lines=22> */
.L_x_27874:
[----:B------:R-:W-:Y:S05]  /*1a40*/  BSYNC.RECONVERGENT B6 ;  /* 0x0000000000067941 */ /* 0x000fea0003800200 */
.L_x_27873:
        /* <DEDUP_REMOVED lines=22> */
.L_x_27876:
[----:B------:R-:W-:Y:S05]  /*1bb0*/  BSYNC.RECONVERGENT B6 ;  /* 0x0000000000067941 */ /* 0x000fea0003800200 */
.L_x_27875:
        /* <DEDUP_REMOVED lines=22> */
.L_x_27878:
[----:B------:R-:W-:Y:S05]  /*1d20*/  BSYNC.RECONVERGENT B6 ;  /* 0x0000000000067941 */ /* 0x000fea0003800200 */
.L_x_27877:
        /* <DEDUP_REMOVED lines=22> */
.L_x_27880:
[----:B------:R-:W-:Y:S05]  /*1e90*/  BSYNC.RECONVERGENT B6 ;  /* 0x0000000000067941 */ /* 0x000fea0003800200 */
.L_x_27879:
        /* <DEDUP_REMOVED lines=22> */
.L_x_27882:
[----:B------:R-:W-:Y:S05]  /*2000*/  BSYNC.RECONVERGENT B6 ;  /* 0x0000000000067941 */ /* 0x000fea0003800200 */
.L_x_27881:
        /* <DEDUP_REMOVED lines=8> */
.L_x_27883:
        /* <DEDUP_REMOVED lines=15> */
.L_x_34789:


//--------------------- .text._ZN2at6native29vectorized_elementwise_kernelILi4EZZZNS0_67_GLOBAL__N__bb565c37_34_ValidateCompressedIndicesKernel_cu_33a4b88b42_validate_compressed_sparse_indices_kernelILNS2_8CDimNameE0ENS2_18CUDAKernelLauncherENS2_14EmptyVecKernelENS2_8DummyVecELm0EEEvRKNS_6TensorESA_lllENKUlvE0_clEvENKUlvE_clEvEUliE_St5arrayIPcLm2EEEEviT0_T1_ --------------------------
	.section	.text._ZN2at6native29vectorized_elementwise_kernelILi4EZZZNS0_67_GLOBAL__N__bb565c37_34_ValidateCompressedIndicesKernel_cu_33a4b88b42_validate_compressed_sparse_indices_kernelILNS2_8CDimNameE0ENS2_18CUDAKernelLauncherENS2_14EmptyVecKernelENS2_8DummyVecELm0EEEvRKNS_6TensorESA_lllENKUlvE0_clEvENKUlvE_clEvEUliE_St5arrayIPcLm2EEEEviT0_T1_,"ax",@progbits
	.align	128
        .global         _ZN2at6native29vectorized_elementwise_kernelILi4EZZZNS0_67_GLOBAL__N__bb565c37_34_ValidateCompressedIndicesKernel_cu_33a4b88b42_validate_compressed_sparse_indices_kernelILNS2_8CDimNameE0ENS2_18CUDAKernelLauncherENS2_14EmptyVecKernelENS2_8DummyVecELm0EEEvRKNS_6TensorESA_lllENKUlvE0_clEvENKUlvE_clEvEUliE_St5arrayIPcLm2EEEEviT0_T1_
        .type           _ZN2at6native29vectorized_elementwise_kernelILi4EZZZNS0_67_GLOBAL__N__bb565c37_34_ValidateCompressedIndicesKernel_cu_33a4b88b42_validate_compressed_sparse_indices_kernelILNS2_8CDimNameE0ENS2_18CUDAKernelLauncherENS2_14EmptyVecKernelENS2_8DummyVecELm0EEEvRKNS_6TensorESA_lllENKUlvE0_clEvENKUlvE_clEvEUliE_St5arrayIPcLm2EEEEviT0_T1_,@function
        .size           _ZN2at6native29vectorized_elementwise_kernelILi4EZZZNS0_67_GLOBAL__N__bb565c37_34_ValidateCompressedIndicesKernel_cu_33a4b88b42_validate_compressed_sparse_indices_kernelILNS2_8CDimNameE0ENS2_18CUDAKernelLauncherENS2_14EmptyVecKernelENS2_8DummyVecELm0EEEvRKNS_6TensorESA_lllENKUlvE0_clEvENKUlvE_clEvEUliE_St5arrayIPcLm2EEEEviT0_T1_,(.L_x_34790 - _ZN2at6native29vectorized_elementwise_kernelILi4EZZZNS0_67_GLOBAL__N__bb565c37_34_ValidateCompressedIndicesKernel_cu_33a4b88b42_validate_compressed_sparse_indices_kernelILNS2_8CDimNameE0ENS2_18CUDAKernelLauncherENS2_14EmptyVecKernelENS2_8DummyVecELm0EEEvRKNS_6TensorESA_lllENKUlvE0_clEvENKUlvE_clEvEUliE_St5arrayIPcLm2EEEEviT0_T1_)
        .other          _ZN2at6native29vectorized_elementwise_kernelILi4EZZZNS0_67_GLOBAL__N__bb565c37_34_ValidateCompressedIndicesKernel_cu_33a4b88b42_validate_compressed_sparse_indices_kernelILNS2_8CDimNameE0ENS2_18CUDAKernelLauncherENS2_14EmptyVecKernelENS2_8DummyVecELm0EEEvRKNS_6TensorESA_lllENKUlvE0_clEvENKUlvE_clEvEUliE_St5arrayIPcLm2EEEEviT0_T1_,@"STO_CUDA_ENTRY STV_DEFAULT"
_ZN2at6native29vectorized_elementwise_kernelILi4EZZZNS0_67_GLOBAL__N__bb565c37_34_ValidateCompressedIndicesKernel_cu_33a4b88b42_validate_compressed_sparse_indices_kernelILNS2_8CDimNameE0ENS2_18CUDAKernelLauncherENS2_14EmptyVecKernelENS2_8DummyVecELm0EEEvRKNS_6TensorESA_lllENKUlvE0_clEvENKUlvE_clEvEUliE_St5arrayIPcLm2EEEEviT0_T1_:
.text._ZN2at6native29vectorized_elementwise_kernelILi4EZZZNS0_67_GLOBAL__N__bb565c37_34_ValidateCompressedIndicesKernel_cu_33a4b88b42_validate_compressed_sparse_indices_kernelILNS2_8CDimNameE0ENS2_18CUDAKernelLauncherENS2_14EmptyVecKernelENS2_8DummyVecELm0EEEvRKNS_6TensorESA_lllENKUlvE0_clEvENKUlvE_clEvEUliE_St5arrayIPcLm2EEEEviT0_T1_:
        /* <DEDUP_REMOVED lines=86> */
.L_x_27886:
[----:B------:R-:W-:Y:S05]  /*0560*/  BSYNC.RECONVERGENT B6 ;  /* 0x0000000000067941 */ /* 0x000fea0003800200 */
.L_x_27885:
        /* <DEDUP_REMOVED lines=24> */
.L_x_27888:
[----:B------:R-:W-:Y:S05]  /*06f0*/  BSYNC.RECONVERGENT B6 ;  /* 0x0000000000067941 */ /* 0x000fea0003800200 */
.L_x_27887:
        /* <DEDUP_REMOVED lines=24> */
.L_x_27890:
[----:B------:R-:W-:Y:S05]  /*0880*/  BSYNC.RECONVERGENT B6 ;  /* 0x0000000000067941 */ /* 0x000fea0003800200 */
.L_x_27889:
        /* <DEDUP_REMOVED lines=24> */
.L_x_27892:
[----:B------:R-:W-:Y:S05]  /*0a10*/  BSYNC.RECONVERGENT B6 ;  /* 0x0000000000067941 */ /* 0x000fea0003800200 */
.L_x_27891:
        /* <DEDUP_REMOVED lines=24> */
.L_x_27894:
[----:B------:R-:W-:Y:S05]  /*0ba0*/  BSYNC.RECONVERGENT B6 ;  /* 0x0000000000067941 */ /* 0x000fea0003800200 */
.L_x_27893:
        /* <DEDUP_REMOVED lines=24> */
.L_x_27896:
[----:B------:R-:W-:Y:S05]  /*0d30*/  BSYNC.RECONVERGENT B6 ;  /* 0x0000000000067941 */ /* 0x000fea0003800200 */
.L_x_27895:
        /* <DEDUP_REMOVED lines=24> */
.L_x_27898:
[----:B------:R-:W-:Y:S05]  /*0ec0*/  BSYNC.RECONVERGENT B6 ;  /* 0x0000000000067941 */ /* 0x000fea0003800200 */
.L_x_27897:
        /* <DEDUP_REMOVED lines=24> */
.L_x_27900:
[----:B------:R-:W-:Y:S05]  /*1050*/  BSYNC.RECONVERGENT B6 ;  /* 0x0000000000067941 */ /* 0x000fea0003800200 */
.L_x_27899:
        /* <DEDUP_REMOVED lines=16> */
.L_x_27903:
[----:B------:R-:W-:-:S13]  /*1160*/  ISETP.GE.U32.AND P0, PT, R25, R26, PT ;  /* 0x0000001a1900720c */ /* 0x000fda0003f06070 */
[----:B------:R-:W-:Y:S05]  /*1170*/  @P0 BRA `(.L_x_27905) ;  /* 0x0000000000300947 */ /* 0x000fea0003800000 */
[----:B0-----:R-:W0:Y:S01]  /*1180*/  LDC.64 R4, c[0x0][0x3a0] ;  /* 0x0000e800ff047b82 */ /* 0x001e220000000a00 */
[----:B------:R-:W-:Y:S01]  /*1190*/  IADD3 R3, PT, PT, R2, R25, RZ ;  /* 0x0000001902037210 */ /* 0x000fe20007ffe0ff */
[----:B------:R-:W-:-:S04]  /*11a0*/  VIADD R25, R25, 0x80 ;  /* 0x0000008019197836 */ /* 0x000fc80000000000 */
[----:B0-----:R-:W-:-:S05]  /*11b0*/  IMAD.WIDE.U32 R4, R3, 0x4, R4 ;  /* 0x0000000403047825 */ /* 0x001fca00078e0004 */
[----:B------:R1:W-:Y:S02]  /*11c0*/  STG.E desc[UR36][R4.64], RZ ;  /* 0x000000ff04007986 */ /* 0x0003e4000c101924 */
.L_x_27904:
[----:B------:R-:W-:-:S13]  /*11d0*/  ISETP.GE.U32.AND P0, PT, R25, R26, PT ;  /* 0x0000001a1900720c */ /* 0x000fda0003f06070 */
[----:B------:R-:W-:Y:S05]  /*11e0*/  @P0 BRA `(.L_x_27906) ;  /* 0x0000000000300947 */ /* 0x000fea0003800000 */
[----:B01----:R-:W0:Y:S01]  /*11f0*/  LDC.64 R4, c[0x0][0x3a0] ;  /* 0x0000e800ff047b82 */ /* 0x003e220000000a00 */
[----:B------:R-:W-:Y:S01]  /*1200*/  IMAD.IADD R3, R2, 0x1, R25 ;  /* 0x0000000102037824 */ /* 0x000fe200078e0219 */
[----:B------:R-:W-:-:S03]  /*1210*/  IADD3 R25, PT, PT, R25, 0x80, RZ ;  /* 0x0000008019197810 */ /* 0x000fc60007ffe0ff */
[----:B0-----:R-:W-:-:S05]  /*1220*/  IMAD.WIDE.U32 R4, R3, 0x4, R4 ;  /* 0x0000000403047825 */ /* 0x001fca00078e0004 */
[----:B------:R1:W-:Y:S02]  /*1230*/  STG.E desc[UR36][R4.64], RZ ;  /* 0x000000ff04007986 */ /* 0x0003e4000c101924 */
.L_x_27905:
[----:B------:R-:W-:-:S13]  /*1240*/  ISETP.GE.U32.AND P0, PT, R25, R26, PT ;  /* 0x0000001a1900720c */ /* 0x000fda0003f06070 */
[----:B------:R-:W-:Y:S05]  /*1250*/  @P0 BRA `(.L_x_27907) ;  /* 0x0000000000340947 */ /* 0x000fea0003800000 */
[----:B01----:R-:W0:Y:S01]  /*1260*/  LDC.64 R4, c[0x0][0x3a0] ;  /* 0x0000e800ff047b82 */ /* 0x003e220000000a00 */
[----:B------:R-:W-:Y:S02]  /*1270*/  IMAD.IADD R3, R2, 0x1, R25 ;  /* 0x0000000102037824 */ /* 0x000fe400078e0219 */
[----:B------:R-:W-:Y:S02]  /*1280*/  VIADD R25, R25, 0x80 ;  /* 0x0000008019197836 */ /* 0x000fe40000000000 */
[----:B0-----:R-:W-:-:S05]  /*1290*/  IMAD.WIDE.U32 R4, R3, 0x4, R4 ;  /* 0x0000000403047825 */ /* 0x001fca00078e0004 */
[----:B------:R2:W-:Y:S02]  /*12a0*/  STG.E desc[UR36][R4.64], RZ ;  /* 0x000000ff04007986 */ /* 0x0005e4000c101924 */
.L_x_27906:
        /* <DEDUP_REMOVED lines=8> */
.L_x_27907:
[----:B------:R-:W-:Y:S05]  /*1330*/  BSYNC.RELIABLE B1 ;  /* 0x0000000000017941 */ /* 0x000fea0003800100 */
.L_x_27902:
[----:B------:R-:W-:-:S13]  /*1340*/  ISETP.GE.U32.AND P0, PT, R25, R26, PT ;  /* 0x0000001a1900720c */ /* 0x000fda0003f06070 */
[----:B012---:R-:W0:Y:S01]  /*1350*/  @!P0 LDC.64 R4, c[0x0][0x3a0] ;  /* 0x0000e800ff048b82 */ /* 0x007e220000000a00 */
[----:B------:R-:W-:Y:S01]  /*1360*/  @!P0 IMAD.IADD R3, R2, 0x1, R25 ;  /* 0x0000000102038824 */ /* 0x000fe200078e0219 */
[----:B------:R-:W-:-:S03]  /*1370*/  @!P0 IADD3 R25, PT, PT, R25, 0x80, RZ ;  /* 0x0000008019198810 */ /* 0x000fc60007ffe0ff */
[----:B0-----:R-:W-:-:S05]  /*1380*/  @!P0 IMAD.WIDE.U32 R4, R3, 0x4, R4 ;  /* 0x0000000403048825 */ /* 0x001fca00078e0004 */
[----:B------:R3:W-:Y:S02]  /*1390*/  @!P0 STG.E desc[UR36][R4.64], RZ ;  /* 0x000000ff04008986 */ /* 0x0007e4000c101924 */
.L_x_27908:
[----:B------:R-:W-:Y:S05]  /*13a0*/  BSYNC.RECONVERGENT B0 ;  /* 0x0000000000007941 */ /* 0x000fea0003800200 */
.L_x_27901:
[----:B------:R-:W-:-:S13]  /*13b0*/  ISETP.GE.U32.AND P0, PT, R25, R26, PT ;  /* 0x0000001a1900720c */ /* 0x000fda0003f06070 */
[----:B------:R-:W-:Y:S05]  /*13c0*/  @P0 EXIT ;  /* 0x000000000000094d */ /* 0x000fea0003800000 */
[----:B0123--:R-:W0:Y:S01]  /*13d0*/  LDC.64 R4, c[0x0][0x3a0] ;  /* 0x0000e800ff047b82 */ /* 0x00fe220000000a00 */
[----:B------:R-:W-:-:S04]  /*13e0*/  IMAD.IADD R3, R2, 0x1, R25 ;  /* 0x0000000102037824 */ /* 0x000fc800078e0219 */
[----:B0-----:R-:W-:-:S05]  /*13f0*/  IMAD.WIDE.U32 R2, R3, 0x4, R4 ;  /* 0x0000000403027825 */ /* 0x001fca00078e0004 */
[----:B------:R-:W-:Y:S01]  /*1400*/  STG.E desc[UR36][R2.64], RZ ;  /* 0x000000ff02007986 */ /* 0x000fe2000c101924 */
[----:B------:R-:W-:Y:S05]  /*1410*/  EXIT ;  /* 0x000000000000794d */ /* 0x000fea0003800000 */
.L_x_27884:
        /* <DEDUP_REMOVED lines=28> */
.L_x_27910:
[----:B------:R-:W-:Y:S05]  /*15e0*/  BSYNC.RECONVERGENT B6 ;  /* 0x0000000000067941 */ /* 0x000fea0003800200 */
.L_x_27909:
        /* <DEDUP_REMOVED lines=22> */
.L_x_27912:
[----:B------:R-:W-:Y:S05]  /*1750*/  BSYNC.RECONVERGENT B6 ;  /* 0x0000000000067941 */ /* 0x000fea0003800200 */
.L_x_27911:
        /* <DEDUP_REMOVED lines=22> */
.L_x_27914:
[----:B------:R-:W-:Y:S05]  /*18c0*/  BSYNC.RECONVERGENT B6 ;  /* 0x0000000000067941 */ /* 0x000fea0003800200 */
.L_x_27913:
        /* <DEDUP_REMOVED lines=22> */
.L_x_27916:
[----:B------:R-:W-:Y:S05]  /*1a30*/  BSYNC.RECONVERGENT B6 ;  /* 0x0000000000067941 */ /* 0x000fea0003800200 */
.L_x_27915:
        /* <DEDUP_REMOVED lines=22> */
.L_x_27918:
[----:B------:R-:W-:Y:S05]  /*1ba0*/  BSYNC.RECONVERGENT B6 ;  /* 0x0000000000067941 */ /* 0x000fea0003800200 */
.L_x_27917:
        /* <DEDUP_REMOVED lines=22> */
.L_x_27920:
[----:B------:R-:W-:Y:S05]  /*1d10*/  BSYNC.RECONVERGENT B6 ;  /* 0x0000000000067941 */ /* 0x000fea0003800200 */
.L_x_27919:
        /* <DEDUP_REMOVED lines=22> */
.L_x_27922:
[----:B------:R-:W-:Y:S05]  /*1e80*/  BSYNC.RECONVERGENT B6 ;  /* 0x0000000000067941 */ /* 0x000fea0003800200 */
.L_x_27921:
        /* <DEDUP_REMOVED lines=22> */
.L_x_27924:
[----:B------:R-:W-:Y:S05]  /*1ff0*/  BSYNC.RECONVERGENT B6 ;  /* 0x0000000000067941 */ /* 0x000fea0003800200 */
.L_x_27923:
[----:B------:R-:W0:Y:S02]  /*2000*/  LDC.64 R4, c[0x0][0x3a0] ;  /* 0x0000e800ff047b82 */ /* 0x000e240000000a00 */
[----:B0-----:R-:W-:-:S04]  /*2010*/  IMAD.WIDE.U32 R2, R2, 0x4, R4 ;  /* 0x0000000402027825 */ /* 0x001fc800078e0004 */
[----:B------:R-:W-:-:S05]  /*2020*/  IMAD.WIDE.U32 R2, R22, 0x10, R2 ;  /* 0x0000001016027825 */ /* 0x000fca00078e0002 */
[----:B------:R-:W-:Y:S04]  /*2030*/  STG.E.128 desc[UR36][R2.64], RZ ;  /* 0x000000ff02007986 */ /* 0x000fe8000c101d24 */
[----:B------:R-:W-:Y:S01]  /*2040*/  STG.E.128 desc[UR36][R2.64+0x800], RZ ;  /* 0x000800ff02007986 */ /* 0x000fe2000c101d24 */
[----:B------:R-:W-:Y:S05]  /*2050*/  EXIT ;  /* 0x000000000000794d */ /* 0x000fea0003800000 */
.L_x_27925:
        /* <DEDUP_REMOVED lines=10> */
.L_x_34790:


//--------------------- .text._ZN2at6native29vectorized_elementwise_kernelILi8EZZZNS0_67_GLOBAL__N__bb565c37_34_ValidateCompressedIndicesKernel_cu_33a4b88b42_validate_compressed_sparse_indices_kernelILNS2_8CDimNameE0ENS2_18CUDAKernelLauncherENS2_14EmptyVecKernelENS2_8DummyVecELm0EEEvRKNS_6TensorESA_lllENKUlvE0_clEvENKUlvE_clEvEUliE_St5arrayIPcLm2EEEEviT0_T1_ --------------------------
	.section	.text._ZN2at6native29vectorized_elementwise_kernelILi8EZZZNS0_67_GLOBAL__N__bb565c37_34_ValidateCompressedIndicesKernel_cu_33a4b88b42_validate_compressed_sparse_indices_kernelILNS2_8CDimNameE0ENS2_18CUDAKernelLauncherENS2_14EmptyVecKernelENS2_8DummyVecELm0EEEvRKNS_6TensorESA_lllENKUlvE0_clEvENKUlvE_clEvEUliE_St5arrayIPcLm2EEEEviT0_T1_,"ax",@progbits
	.align	128
        .global         _ZN2at6native29vectorized_elementwise_kernelILi8EZZZNS0_67_GLOBAL__N__bb565c37_34_ValidateCompressedIndicesKernel_cu_33a4b88b42_validate_compressed_sparse_indices_kernelILNS2_8CDimNameE0ENS2_18CUDAKernelLauncherENS2_14EmptyVecKernelENS2_8DummyVecELm0EEEvRKNS_6TensorESA_lllENKUlvE0_clEvENKUlvE_clEvEUliE_St5arrayIPcLm2EEEEviT0_T1_
        .type           _ZN2at6native29vectorized_elementwise_kernelILi8EZZZNS0_67_GLOBAL__N__bb565c37_34_ValidateCompressedIndicesKernel_cu_33a4b88b42_validate_compressed_sparse_indices_kernelILNS2_8CDimNameE0ENS2_18CUDAKernelLauncherENS2_14EmptyVecKernelENS2_8DummyVecELm0EEEvRKNS_6TensorESA_lllENKUlvE0_clEvENKUlvE_clEvEUliE_St5arrayIPcLm2EEEEviT0_T1_,@function
        .size           _ZN2at6native29vectorized_elementwise_kernelILi8EZZZNS0_67_GLOBAL__N__bb565c37_34_ValidateCompressedIndicesKernel_cu_33a4b88b42_validate_compressed_sparse_indices_kernelILNS2_8CDimNameE0ENS2_18CUDAKernelLauncherENS2_14EmptyVecKernelENS2_8DummyVecELm0EEEvRKNS_6TensorESA_lllENKUlvE0_clEvENKUlvE_clEvEUliE_St5arrayIPcLm2EEEEviT0_T1_,(.L_x_34791 - _ZN2at6native29vectorized_elementwise_kernelILi8EZZZNS0_67_GLOBAL__N__bb565c37_34_ValidateCompressedIndicesKernel_cu_33a4b88b42_validate_compressed_sparse_indices_kernelILNS2_8CDimNameE0ENS2_18CUDAKernelLauncherENS2_14EmptyVecKernelENS2_8DummyVecELm0EEEvRKNS_6TensorESA_lllENKUlvE0_clEvENKUlvE_clEvEUliE_St5arrayIPcLm2EEEEviT0_T1_)
        .other          _ZN2at6native29vectorized_elementwise_kernelILi8EZZZNS0_67_GLOBAL__N__bb565c37_34_ValidateCompressedIndicesKernel_cu_33a4b88b42_validate_compressed_sparse_indices_kernelILNS2_8CDimNameE0ENS2_18CUDAKernelLauncherENS2_14EmptyVecKernelENS2_8DummyVecELm0EEEvRKNS_6TensorESA_lllENKUlvE0_clEvENKUlvE_clEvEUliE_St5arrayIPcLm2EEEEviT0_T1_,@"STO_CUDA_ENTRY STV_DEFAULT"
_ZN2at6native29vectorized_elementwise_kernelILi8EZZZNS0_67_GLOBAL__N__bb565c37_34_ValidateCompressedIndicesKernel_cu_33a4b88b42_validate_compressed_sparse_indices_kernelILNS2_8CDimNameE0ENS2_18CUDAKernelLauncherENS2_14EmptyVecKernelENS2_8DummyVecELm0EEEvRKNS_6TensorESA_lllENKUlvE0_clEvENKUlvE_clEvEUliE_St5arrayIPcLm2EEEEviT0_T1_:
.text._ZN2at6native29vectorized_elementwise_kernelILi8EZZZNS0_67_GLOBAL__N__bb565c37_34_ValidateCompressedIndicesKernel_cu_33a4b88b42_validate_compressed_sparse_indices_kernelILNS2_8CDimNameE0ENS2_18CUDAKernelLauncherENS2_14EmptyVecKernelENS2_8DummyVecELm0EEEvRKNS_6TensorESA_lllENKUlvE0_clEvENKUlvE_clEvEUliE_St5arrayIPcLm2EEEEviT0_T1_:
[----:B------:R-:W-:Y:S01]  /*0000*/  LDC R1, c[0x0][0x37c] ;  /* 0x0000df00ff017b82 */ /* 0x000fe20000000800 */
[----:B------:R-:W-:Y:S05]  /*0010*/  EXIT ;  /* 0x000000000000794d */ /* 0x000fea0003800000 */
.L_x_27926:
        /* <DEDUP_REMOVED lines=14> */
.L_x_34791:


//--------------------- .text._ZN2at6native18elementwise_kernelILi128ELi4EZNS0_15gpu_kernel_implIZZZNS0_67_GLOBAL__N__bb565c37_34_ValidateCompressedIndicesKernel_cu_33a4b88b42_validate_compressed_sparse_indices_kernelILNS3_8CDimNameE0ENS3_18CUDAKernelLauncherENS3_14EmptyVecKernelENS3_8DummyVecELm8EEEvRKNS_6TensorESB_lllENKUlvE1_clEvENKUlvE0_clEvEUllllllE_EEvRNS_18TensorIteratorBaseERKT_EUliE_EEviT1_ --------------------------
	.section	.text._ZN2at6native18elementwise_kernelILi128ELi4EZNS0_15gpu_kernel_implIZZZNS0_67_GLOBAL__N__bb565c37_34_ValidateCompressedIndicesKernel_cu_33a4b88b42_validate_compressed_sparse_indices_kernelILNS3_8CDimNameE0ENS3_18CUDAKernelLauncherENS3_14EmptyVecKernelENS3_8DummyVecELm8EEEvRKNS_6TensorESB_lllENKUlvE1_clEvENKUlvE0_clEvEUllllllE_EEvRNS_18TensorIteratorBaseERKT_EUliE_EEviT1_,"ax",@progbits
	.align	128
        .global         _ZN2at6native18elementwise_kernelILi128ELi4EZNS0_15gpu_kernel_implIZZZNS0_67_GLOBAL__N__bb565c37_34_ValidateCompressedIndicesKernel_cu_33a4b88b42_validate_compressed_sparse_indices_kernelILNS3_8CDimNameE0ENS3_18CUDAKernelLauncherENS3_14EmptyVecKernelENS3_8DummyVecELm8EEEvRKNS_6TensorESB_lllENKUlvE1_clEvENKUlvE0_clEvEUllllllE_EEvRNS_18TensorIteratorBaseERKT_EUliE_EEviT1_
        .type           _ZN2at6native18elementwise_kernelILi128ELi4EZNS0_15gpu_kernel_implIZZZNS0_67_GLOBAL__N__bb565c37_34_ValidateCompressedIndicesKernel_cu_33a4b88b42_validate_compressed_sparse_indices_kernelILNS3_8CDimNameE0ENS3_18CUDAKernelLauncherENS3_14EmptyVecKernelENS3_8DummyVecELm8EEEvRKNS_6TensorESB_lllENKUlvE1_clEvENKUlvE0_clEvEUllllllE_EEvRNS_18TensorIteratorBaseERKT_EUliE_EEviT1_,@function
        .size           _ZN2at6native18elementwise_kernelILi128ELi4EZNS0_15gpu_kernel_implIZZZNS0_67_GLOBAL__N__bb565c37_34_ValidateCompressedIndicesKernel_cu_33a4b88b42_validate_compressed_sparse_indices_kernelILNS3_8CDimNameE0ENS3_18CUDAKernelLauncherENS3_14EmptyVecKernelENS3_8DummyVecELm8EEEvRKNS_6TensorESB_lllENKUlvE1_clEvENKUlvE0_clEvEUllllllE_EEvRNS_18TensorIteratorBaseERKT_EUliE_EEviT1_,(.L_x_34693 - _ZN2at6native18elementwise_kernelILi128ELi4EZNS0_15gpu_kernel_implIZZZNS0_67_GLOBAL__N__bb565c37_34_ValidateCompressedIndicesKernel_cu_33a4b88b42_validate_compressed_sparse_indices_kernelILNS3_8CDimNameE0ENS3_18CUDAKernelLauncherENS3_14EmptyVecKernelENS3_8DummyVecELm8EEEvRKNS_6TensorESB_lllENKUlvE1_clEvENKUlvE0_clEvEUllllllE_EEvRNS_18TensorIteratorBaseERKT_EUliE_EEviT1_)
        .other          _ZN2at6native18elementwise_kernelILi128ELi4EZNS0_15gpu_kernel_implIZZZNS0_67_GLOBAL__N__bb565c37_34_ValidateCompressedIndicesKernel_cu_33a4b88b42_validate_compressed_sparse_indices_kernelILNS3_8CDimNameE0ENS3_18CUDAKernelLauncherENS3_14EmptyVecKernelENS3_8DummyVecELm8EEEvRKNS_6TensorESB_lllENKUlvE1_clEvENKUlvE0_clEvEUllllllE_EEvRNS_18TensorIteratorBaseERKT_EUliE_EEviT1_,@"STO_CUDA_ENTRY STV_DEFAULT"
_ZN2at6native18elementwise_kernelILi128ELi4EZNS0_15gpu_kernel_implIZZZNS0_67_GLOBAL__N__bb565c37_34_ValidateCompressedIndicesKernel_cu_33a4b88b42_validate_compressed_sparse_indices_kernelILNS3_8CDimNameE0ENS3_18CUDAKernelLauncherENS3_14EmptyVecKernelENS3_8DummyVecELm8EEEvRKNS_6TensorESB_lllENKUlvE1_clEvENKUlvE0_clEvEUllllllE_EEvRNS_18TensorIteratorBaseERKT_EUliE_EEviT1_:
.text._ZN2at6native18elementwise_kernelILi128ELi4EZNS0_15gpu_kernel_implIZZZNS0_67_GLOBAL__N__bb565c37_34_ValidateCompressedIndicesKernel_cu_33a4b88b42_validate_compressed_sparse_indices_kernelILNS3_8CDimNameE0ENS3_18CUDAKernelLauncherENS3_14EmptyVecKernelENS3_8DummyVecELm8EEEvRKNS_6TensorESB_lllENKUlvE1_clEvENKUlvE0_clEvEUllllllE_EEvRNS_18TensorIteratorBaseERKT_EUliE_EEviT1_:
        /* <DEDUP_REMOVED lines=464> */
.L_x_27929:
        /* <DEDUP_REMOVED lines=17> */
.L_x_27933:
[----:B------:R4:W5:Y:S01]  /*1e10*/  LDG.E.U8 R26, desc[UR36][R4.64] ;  /* 0x00000024041a7981 */ /* 0x000962000c1e1100 */
[----:B------:R-:W-:Y:S01]  /*1e20*/  IMAD.MOV.U32 R27, RZ, RZ, RZ ;  /* 0x000000ffff1b7224 */ /* 0x000fe200078e00ff */
[----:B------:R-:W-:Y:S06]  /*1e30*/  BRA `(.L_x_27935) ;  /* 0x0000000c00447947 */ /* 0x000fec0003800000 */
.L_x_27932:
        /* <DEDUP_REMOVED lines=8> */
.L_x_27937:
[----:B------:R-:W2:Y:S02]  /*1ec0*/  LDG.E R26, desc[UR36][R4.64] ;  /* 0x00000024041a7981 */ /* 0x000ea4000c1e1900 */
[----:B--2---:R-:W-:Y:S01]  /*1ed0*/  SHF.R.S32.HI R27, RZ, 0x1f, R26 ;  /* 0x0000001fff1b7819 */ /* 0x004fe2000001141a */
[----:B------:R-:W-:Y:S06]  /*1ee0*/  BRA `(.L_x_27935) ;  /* 0x0000000c00187947 */ /* 0x000fec0003800000 */
.L_x_27936:
[----:B------:R-:W2:Y:S02]  /*1ef0*/  LDG.E.S16 R26, desc[UR36][R4.64] ;  /* 0x00000024041a7981 */ /* 0x000ea4000c1e1700 */
[----:B--2---:R-:W-:Y:S01]  /*1f00*/  SHF.R.S32.HI R27, RZ, 0x1f, R26 ;  /* 0x0000001fff1b7819 */ /* 0x004fe2000001141a */
[----:B------:R-:W-:Y:S06]  /*1f10*/  BRA `(.L_x_27935) ;  /* 0x0000000c000c7947 */ /* 0x000fec0003800000 */
.L_x_27931:
        /* <DEDUP_REMOVED lines=9> */
.L_x_27939:
[----:B------:R-:W2:Y:S02]  /*1fb0*/  LDG.E.U16 R4, desc[UR36][R4.64] ;  /* 0x0000002404047981 */ /* 0x000ea4000c1e1500 */
[----:B--2---:R-:W-:-:S06]  /*1fc0*/  HADD2.F32 R26, -RZ, R4.H0_H0 ;  /* 0x20000004ff1a7230 */ /* 0x004fcc0000004100 */
[----:B------:R-:W3:Y:S02]  /*1fd0*/  F2I.S64.TRUNC R26, R26 ;  /* 0x0000001a001a7311 */ /* 0x000ee4000020d900 */
[----:B---3--:R-:W-:Y:S05]  /*1fe0*/  BRA `(.L_x_27935) ;  /* 0x0000000800d87947 */ /* 0x008fea0003800000 */
.L_x_27938:
        /* <DEDUP_REMOVED lines=9> */
.L_x_27941:
[----:B------:R-:W2:Y:S02]  /*2080*/  LDG.E.U16 R4, desc[UR36][R4.64] ;  /* 0x0000002404047981 */ /* 0x000ea4000c1e1500 */
[----:B--2---:R-:W-:-:S06]  /*2090*/  HADD2.F32 R26, -RZ, R4.H0_H0 ;  /* 0x20000004ff1a7230 */ /* 0x004fcc0000004100 */
[----:B------:R-:W3:Y:S02]  /*20a0*/  F2I.S64.TRUNC R26, R26 ;  /* 0x0000001a001a7311 */ /* 0x000ee4000020d900 */
[----:B---3--:R-:W-:Y:S05]  /*20b0*/  BRA `(.L_x_27935) ;  /* 0x0000000800a47947 */ /* 0x008fea0003800000 */
.L_x_27940:
[----:B------:R-:W2:Y:S02]  /*20c0*/  LDG.E.64 R4, desc[UR36][R4.64] ;  /* 0x0000002404047981 */ /* 0x000ea4000c1e1b00 */
[----:B--2---:R3:W4:Y:S02]  /*20d0*/  F2I.S64.F64.TRUNC R26, R4 ;  /* 0x00000004001a7311 */ /* 0x004724000030d900 */
[----:B---34-:R-:W-:Y:S05]  /*20e0*/  BRA `(.L_x_27935) ;  /* 0x0000000800987947 */ /* 0x018fea0003800000 */
.L_x_27930:
        /* <DEDUP_REMOVED lines=13> */
.L_x_27944:
[----:B------:R-:W2:Y:S02]  /*21c0*/  LDG.E.64 R4, desc[UR36][R4.64] ;  /* 0x0000002404047981 */ /* 0x000ea4000c1e1b00 */
[----:B--2---:R3:W4:Y:S02]  /*21d0*/  F2I.S64.F64.TRUNC R26, R4 ;  /* 0x00000004001a7311 */ /* 0x004724000030d900 */
[----:B---34-:R-:W-:Y:S05]  /*21e0*/  BRA `(.L_x_27935) ;  /* 0x0000000800587947 */ /* 0x018fea0003800000 */
.L_x_27943:
        /* <DEDUP_REMOVED lines=26> */
.L_x_27946:
        /* <DEDUP_REMOVED lines=14> */
.L_x_27945:
[----:B------:R-:W2:Y:S02]  /*2470*/  LDG.E.U16 R26, desc[UR36][R4.64] ;  /* 0x00000024041a7981 */ /* 0x000ea4000c1e1500 */
[----:B--2---:R-:W-:-:S06]  /*2480*/  IMAD.U32 R26, R26, 0x10000, RZ ;  /* 0x000100001a1a7824 */ /* 0x004fcc00078e00ff */
[----:B------:R-:W3:Y:S02]  /*2490*/  F2I.S64.TRUNC R26, R26 ;  /* 0x0000001a001a7311 */ /* 0x000ee4000020d900 */
[----:B---3--:R-:W-:Y:S05]  /*24a0*/  BRA `(.L_x_27935) ;  /* 0x0000000400a87947 */ /* 0x008fea0003800000 */
.L_x_27942:
        /* <DEDUP_REMOVED lines=11> */
.L_x_27949:
        /* <DEDUP_REMOVED lines=21> */
.L_x_27953:
[----:B------:R-:W-:Y:S05]  /*26b0*/  BSYNC.RECONVERGENT B1 ;  /* 0x0000000000017941 */ /* 0x000fea0003800200 */
.L_x_27952:
[----:B------:R-:W-:Y:S02]  /*26c0*/  SHF.L.U32 R0, R0, 0x14, RZ ;  /* 0x0000001400007819 */ /* 0x000fe400000006ff */
[----:B------:R-:W-:-:S04]  /*26d0*/  LEA R3, R3, 0x3b800000, 0x17 ;  /* 0x3b80000003037811 */ /* 0x000fc800078eb8ff */
[----:B------:R-:W-:-:S07]  /*26e0*/  LOP3.LUT R26, R3, R0, R7, 0xfe, !PT ;  /* 0x00000000031a7212 */ /* 0x000fce00078efe07 */
.L_x_27951:
[----:B------:R-:W-:Y:S05]  /*26f0*/  BSYNC.RECONVERGENT B0 ;  /* 0x0000000000007941 */ /* 0x000fea0003800200 */
.L_x_27950:
[----:B------:R-:W1:Y:S02]  /*2700*/  F2I.S64.TRUNC R26, R26 ;  /* 0x0000001a001a7311 */ /* 0x000e64000020d900 */
[----:B-1----:R-:W-:Y:S05]  /*2710*/  BRA `(.L_x_27935) ;  /* 0x00000004000c7947 */ /* 0x002fea0003800000 */
.L_x_27948:
        /* <DEDUP_REMOVED lines=21> */
.L_x_27957:
[----:B------:R-:W-:Y:S05]  /*2870*/  BSYNC.RECONVERGENT B1 ;  /* 0x0000000000017941 */ /* 0x000fea0003800200 */
.L_x_27956:
[----:B------:R-:W-:Y:S01]  /*2880*/  IMAD.SHL.U32 R0, R0, 0x200000, RZ ;  /* 0x0020000000007824 */ /* 0x000fe200078e00ff */
[----:B------:R-:W-:-:S04]  /*2890*/  LEA R3, R3, 0x37800000, 0x17 ;  /* 0x3780000003037811 */ /* 0x000fc800078eb8ff */
[----:B------:R-:W-:-:S07]  /*28a0*/  LOP3.LUT R26, R3, R0, R7, 0xfe, !PT ;  /* 0x00000000031a7212 */ /* 0x000fce00078efe07 */
.L_x_27955:
[----:B------:R-:W-:Y:S05]  /*28b0*/  BSYNC.RECONVERGENT B0 ;  /* 0x0000000000007941 */ /* 0x000fea0003800200 */
.L_x_27954:
[----:B------:R-:W1:Y:S02]  /*28c0*/  F2I.S64.TRUNC R26, R26 ;  /* 0x0000001a001a7311 */ /* 0x000e64000020d900 */
[----:B-1----:R-:W-:Y:S05]  /*28d0*/  BRA `(.L_x_27935) ;  /* 0x00000000009c7947 */ /* 0x002fea0003800000 */
.L_x_27947:
[----:B------:R-:W-:-:S13]  /*28e0*/  ISETP.NE.AND P0, PT, R3, 0x1c, PT ;  /* 0x0000001c0300780c */ /* 0x000fda0003f05270 */
[----:B------:R-:W-:Y:S05]  /*28f0*/  @!P0 BRA `(.L_x_27958) ;  /* 0x00000000008c8947 */ /* 0x000fea0003800000 */
[----:B------:R-:W-:-:S13]  /*2900*/  ISETP.NE.AND P0, PT, R3, 0x1d, PT ;  /* 0x0000001d0300780c */ /* 0x000fda0003f05270 */
[----:B------:R-:W-:Y:S05]  /*2910*/  @!P0 BRA `(.L_x_27959) ;  /* 0x00000000007c8947 */ /* 0x000fea0003800000 */
[----:B------:R-:W-:-:S13]  /*2920*/  ISETP.NE.AND P0, PT, R3, 0x2c, PT ;  /* 0x0000002c0300780c */ /* 0x000fda0003f05270 */
[----:B------:R-:W-:Y:S05]  /*2930*/  @!P0 BRA `(.L_x_27960) ;  /* 0x0000000000488947 */ /* 0x000fea0003800000 */
.L_x_27934:
        /* <DEDUP_REMOVED lines=16> */
.L_x_27961:
[----:B------:R-:W-:Y:S01]  /*2a40*/  CS2R R26, SRZ ;  /* 0x00000000001a7805 */ /* 0x000fe2000001ff00 */
[----:B------:R-:W-:Y:S06]  /*2a50*/  BRA `(.L_x_27935) ;  /* 0x00000000003c7947 */ /* 0x000fec0003800000 */
.L_x_27960:
        /* <DEDUP_REMOVED lines=8> */
.L_x_27963:
[----:B------:R-:W-:Y:S05]  /*2ae0*/  BSYNC.RECONVERGENT B0 ;  /* 0x0000000000007941 */ /* 0x000fea0003800200 */
.L_x_27962:
[----:B------:R-:W2:Y:S02]  /*2af0*/  F2I.S64.TRUNC R26, R26 ;  /* 0x0000001a001a7311 */ /* 0x000ea4000020d900 */
[----:B--2---:R-:W-:Y:S05]  /*2b00*/  BRA `(.L_x_27935) ;  /* 0x0000000000107947 */ /* 0x004fea0003800000 */
.L_x_27959:
[----:B------:R2:W5:Y:S01]  /*2b10*/  LDG.E.64 R26, desc[UR36][R4.64] ;  /* 0x00000024041a7981 */ /* 0x000562000c1e1b00 */
[----:B------:R-:W-:Y:S05]  /*2b20*/  BRA `(.L_x_27935) ;  /* 0x0000000000087947 */ /* 0x000fea0003800000 */
.L_x_27958:
[----:B------:R1:W5:Y:S01]  /*2b30*/  LDG.E R26, desc[UR36][R4.64] ;  /* 0x00000024041a7981 */ /* 0x000362000c1e1900 */
[----:B------:R-:W-:-:S07]  /*2b40*/  IMAD.MOV.U32 R27, RZ, RZ, RZ ;  /* 0x000000ffff1b7224 */ /* 0x000fce00078e00ff */
.L_x_27935:
        /* <DEDUP_REMOVED lines=17> */
.L_x_27967:
[----:B------:R1:W5:Y:S01]  /*2c60*/  LDG.E.U8 R28, desc[UR36][R4.64] ;  /* 0x00000024041c7981 */ /* 0x000362000c1e1100 */
[----:B------:R-:W-:Y:S01]  /*2c70*/  HFMA2 R29, -RZ, RZ, 0, 0 ;  /* 0x00000000ff1d7431 */ /* 0x000fe200000001ff */
[----:B------:R-:W-:Y:S06]  /*2c80*/  BRA `(.L_x_27969) ;  /* 0x0000000c00447947 */ /* 0x000fec0003800000 */
.L_x_27966:
        /* <DEDUP_REMOVED lines=8> */
.L_x_27971:
[----:B------:R-:W2:Y:S02]  /*2d10*/  LDG.E R28, desc[UR36][R4.64] ;  /* 0x00000024041c7981 */ /* 0x000ea4000c1e1900 */
[----:B--2---:R-:W-:Y:S01]  /*2d20*/  SHF.R.S32.HI R29, RZ, 0x1f, R28 ;  /* 0x0000001fff1d7819 */ /* 0x004fe2000001141c */
[----:B------:R-:W-:Y:S06]  /*2d30*/  BRA `(.L_x_27969) ;  /* 0x0000000c00187947 */ /* 0x000fec0003800000 */
.L_x_27970:
[----:B------:R-:W2:Y:S02]  /*2d40*/  LDG.E.S16 R28, desc[UR36][R4.64] ;  /* 0x00000024041c7981 */ /* 0x000ea4000c1e1700 */
[----:B--2---:R-:W-:Y:S01]  /*2d50*/  SHF.R.S32.HI R29, RZ, 0x1f, R28 ;  /* 0x0000001fff1d7819 */ /* 0x004fe2000001141c */
[----:B------:R-:W-:Y:S06]  /*2d60*/  BRA `(.L_x_27969) ;  /* 0x0000000c000c7947 */ /* 0x000fec0003800000 */
.L_x_27965:
        /* <DEDUP_REMOVED lines=9> */
.L_x_27973:
[----:B------:R-:W2:Y:S02]  /*2e00*/  LDG.E.U16 R4, desc[UR36][R4.64] ;  /* 0x0000002404047981 */ /* 0x000ea4000c1e1500 */
[----:B--2---:R-:W-:-:S06]  /*2e10*/  HADD2.F32 R28, -RZ, R4.H0_H0 ;  /* 0x20000004ff1c7230 */ /* 0x004fcc0000004100 */
[----:B------:R-:W2:Y:S02]  /*2e20*/  F2I.S64.TRUNC R28, R28 ;  /* 0x0000001c001c7311 */ /* 0x000ea4000020d900 */
[----:B--2---:R-:W-:Y:S05]  /*2e30*/  BRA `(.L_x_27969) ;  /* 0x0000000800d87947 */ /* 0x004fea0003800000 */
.L_x_27972:
        /* <DEDUP_REMOVED lines=9> */
.L_x_27975:
[----:B------:R-:W2:Y:S02]  /*2ed0*/  LDG.E.U16 R4, desc[UR36][R4.64] ;  /* 0x0000002404047981 */ /* 0x000ea4000c1e1500 */
[----:B--2---:R-:W-:-:S06]  /*2ee0*/  HADD2.F32 R28, -RZ, R4.H0_H0 ;  /* 0x20000004ff1c7230 */ /* 0x004fcc0000004100 */
[----:B------:R-:W2:Y:S02]  /*2ef0*/  F2I.S64.TRUNC R28, R28 ;  /* 0x0000001c001c7311 */ /* 0x000ea4000020d900 */
[----:B--2---:R-:W-:Y:S05]  /*2f00*/  BRA `(.L_x_27969) ;  /* 0x0000000800a47947 */ /* 0x004fea0003800000 */
.L_x_27974:
[----:B------:R-:W2:Y:S02]  /*2f10*/  LDG.E.64 R4, desc[UR36][R4.64] ;  /* 0x0000002404047981 */ /* 0x000ea4000c1e1b00 */
[----:B--2---:R2:W3:Y:S02]  /*2f20*/  F2I.S64.F64.TRUNC R28, R4 ;  /* 0x00000004001c7311 */ /* 0x0044e4000030d900 */
[----:B--23--:R-:W-:Y:S05]  /*2f30*/  BRA `(.L_x_27969) ;  /* 0x0000000800987947 */ /* 0x00cfea0003800000 */
.L_x_27964:
        /* <DEDUP_REMOVED lines=13> */
.L_x_27978:
[----:B------:R-:W2:Y:S02]  /*3010*/  LDG.E.64 R4, desc[UR36][R4.64] ;  /* 0x0000002404047981 */ /* 0x000ea4000c1e1b00 */
[----:B--2---:R2:W3:Y:S02]  /*3020*/  F2I.S64.F64.TRUNC R28, R4 ;  /* 0x00000004001c7311 */ /* 0x0044e4000030d900 */
[----:B--23--:R-:W-:Y:S05]  /*3030*/  BRA `(.L_x_27969) ;  /* 0x0000000800587947 */ /* 0x00cfea0003800000 */
.L_x_27977:
        /* <DEDUP_REMOVED lines=26> */
.L_x_27980:
        /* <DEDUP_REMOVED lines=14> */
.L_x_27979:
[----:B------:R-:W2:Y:S02]  /*32c0*/  LDG.E.U16 R28, desc[UR36][R4.64] ;  /* 0x00000024041c7981 */ /* 0x000ea4000c1e1500 */
[----:B--2---:R-:W-:-:S06]  /*32d0*/  SHF.L.U32 R28, R28, 0x10, RZ ;  /* 0x000000101c1c7819 */ /* 0x004fcc00000006ff */
[----:B------:R-:W2:Y:S02]  /*32e0*/  F2I.S64.TRUNC R28, R28 ;  /* 0x0000001c001c7311 */ /* 0x000ea4000020d900 */
[----:B--2---:R-:W-:Y:S05]  /*32f0*/  BRA `(.L_x_27969) ;  /* 0x0000000400a87947 */ /* 0x004fea0003800000 */
.L_x_27976:
        /* <DEDUP_REMOVED lines=11> */
.L_x_27983:
        /* <DEDUP_REMOVED lines=21> */
.L_x_27987:
[----:B------:R-:W-:Y:S05]  /*3500*/  BSYNC.RECONVERGENT B1 ;  /* 0x0000000000017941 */ /* 0x000fea0003800200 */
.L_x_27986:
[----:B------:R-:W-:Y:S01]  /*3510*/  IMAD.SHL.U32 R0, R0, 0x100000, RZ ;  /* 0x0010000000007824 */ /* 0x000fe200078e00ff */
[----:B------:R-:W-:-:S04]  /*3520*/  LEA R3, R3, 0x3b800000, 0x17 ;  /* 0x3b80000003037811 */ /* 0x000fc800078eb8ff */
[----:B------:R-:W-:-:S07]  /*3530*/  LOP3.LUT R28, R3, R0, R7, 0xfe, !PT ;  /* 0x00000000031c7212 */ /* 0x000fce00078efe07 */
.L_x_27985:
[----:B------:R-:W-:Y:S05]  /*3540*/  BSYNC.RECONVERGENT B0 ;  /* 0x0000000000007941 */ /* 0x000fea0003800200 */
.L_x_27984:
[----:B------:R-:W4:Y:S02]  /*3550*/  F2I.S64.TRUNC R28, R28 ;  /* 0x0000001c001c7311 */ /* 0x000f24000020d900 */
[----:B----4-:R-:W-:Y:S05]  /*3560*/  BRA `(.L_x_27969) ;  /* 0x00000004000c7947 */ /* 0x010fea0003800000 */
.L_x_27982:
        /* <DEDUP_REMOVED lines=21> */
.L_x_27991:
[----:B------:R-:W-:Y:S05]  /*36c0*/  BSYNC.RECONVERGENT B1 ;  /* 0x0000000000017941 */ /* 0x000fea0003800200 */
.L_x_27990:
[----:B------:R-:W-:Y:S01]  /*36d0*/  IMAD.SHL.U32 R0, R0, 0x200000, RZ ;  /* 0x0020000000007824 */ /* 0x000fe200078e00ff */
[----:B------:R-:W-:-:S04]  /*36e0*/  LEA R3, R3, 0x37800000, 0x17 ;  /* 0x3780000003037811 */ /* 0x000fc800078eb8ff */
[----:B------:R-:W-:-:S07]  /*36f0*/  LOP3.LUT R28, R3, R0, R7, 0xfe, !PT ;  /* 0x00000000031c7212 */ /* 0x000fce00078efe07 */
.L_x_27989:
[----:B------:R-:W-:Y:S05]  /*3700*/  BSYNC.RECONVERGENT B0 ;  /* 0x0000000000007941 */ /* 0x000fea0003800200 */
.L_x_27988:
[----:B------:R-:W4:Y:S02]  /*3710*/  F2I.S64.TRUNC R28, R28 ;  /* 0x0000001c001c7311 */ /* 0x000f24000020d900 */
[----:B----4-:R-:W-:Y:S05]  /*3720*/  BRA `(.L_x_27969) ;  /* 0x00000000009c7947 */ /* 0x010fea0003800000 */
.L_x_27981:
[----:B------:R-:W-:-:S13]  /*3730*/  ISETP.NE.AND P0, PT, R0, 0x1c, PT ;  /* 0x0000001c0000780c */ /* 0x000fda0003f05270 */
[----:B------:R-:W-:Y:S05]  /*3740*/  @!P0 BRA `(.L_x_27992) ;  /* 0x00000000008c8947 */ /* 0x000fea0003800000 */
[----:B------:R-:W-:-:S13]  /*3750*/  ISETP.NE.AND P0, PT, R0, 0x1d, PT ;  /* 0x0000001d0000780c */ /* 0x000fda0003f05270 */
[----:B------:R-:W-:Y:S05]  /*3760*/  @!P0 BRA `(.L_x_27993) ;  /* 0x00000000007c8947 */ /* 0x000fea0003800000 */
[----:B------:R-:W-:-:S13]  /*3770*/  ISETP.NE.AND P0, PT, R0, 0x2c, PT ;  /* 0x0000002c0000780c */ /* 0x000fda0003f05270 */
[----:B------:R-:W-:Y:S05]  /*3780*/  @!P0 BRA `(.L_x_27994) ;  /* 0x0000000000488947 */ /* 0x000fea0003800000 */
.L_x_27968:
        /* <DEDUP_REMOVED lines=16> */
.L_x_27995:
[----:B------:R-:W-:Y:S01]  /*3890*/  CS2R R28, SRZ ;  /* 0x00000000001c7805 */ /* 0x000fe2000001ff00 */
[----:B------:R-:W-:Y:S06]  /*38a0*/  BRA `(.L_x_27969) ;  /* 0x00000000003c7947 */ /* 0x000fec0003800000 */
.L_x_27994:
        /* <DEDUP_REMOVED lines=8> */
.L_x_27997:
[----:B------:R-:W-:Y:S05]  /*3930*/  BSYNC.RECONVERGENT B0 ;  /* 0x0000000000007941 */ /* 0x000fea0003800200 */
.L_x_27996:
[----:B------:R-:W2:Y:S02]  /*3940*/  F2I.S64.TRUNC R28, R28 ;  /* 0x0000001c001c7311 */ /* 0x000ea4000020d900 */
[----:B--2---:R-:W-:Y:S05]  /*3950*/  BRA `(.L_x_27969) ;  /* 0x0000000000107947 */ /* 0x004fea0003800000 */
.L_x_27993:
[----:B------:R2:W5:Y:S01]  /*3960*/  LDG.E.64 R28, desc[UR36][R4.64] ;  /* 0x00000024041c7981 */ /* 0x000562000c1e1b00 */
[----:B------:R-:W-:Y:S05]  /*3970*/  BRA `(.L_x_27969) ;  /* 0x0000000000087947 */ /* 0x000fea0003800000 */
.L_x_27992:
[----:B------:R3:W5:Y:S01]  /*3980*/  LDG.E R28, desc[UR36][R4.64] ;  /* 0x00000024041c7981 */ /* 0x000762000c1e1900 */
[----:B------:R-:W-:-:S07]  /*3990*/  MOV R29, RZ ;  /* 0x000000ff001d7202 */ /* 0x000fce0000000f00 */
.L_x_27969:
        /* <DEDUP_REMOVED lines=17> */
.L_x_28001:
[----:B------:R0:W5:Y:S01]  /*3ab0*/  LDG.E.U8 R16, desc[UR36][R4.64] ;  /* 0x0000002404107981 */ /* 0x000162000c1e1100 */
[----:B------:R-:W-:Y:S01]  /*3ac0*/  IMAD.MOV.U32 R17, RZ, RZ, RZ ;  /* 0x000000ffff117224 */ /* 0x000fe200078e00ff */
[----:B------:R-:W-:Y:S06]  /*3ad0*/  BRA `(.L_x_28003) ;  /* 0x0000000c00447947 */ /* 0x000fec0003800000 */
.L_x_28000:
        /* <DEDUP_REMOVED lines=8> */
.L_x_28005:
[----:B------:R-:W2:Y:S02]  /*3b60*/  LDG.E R16, desc[UR36][R4.64] ;  /* 0x0000002404107981 */ /* 0x000ea4000c1e1900 */
[----:B--2---:R-:W-:Y:S01]  /*3b70*/  SHF.R.S32.HI R17, RZ, 0x1f, R16 ;  /* 0x0000001fff117819 */ /* 0x004fe20000011410 */
[----:B------:R-:W-:Y:S06]  /*3b80*/  BRA `(.L_x_28003) ;  /* 0x0000000c00187947 */ /* 0x000fec0003800000 */
.L_x_28004:
[----:B------:R-:W2:Y:S02]  /*3b90*/  LDG.E.S16 R16, desc[UR36][R4.64] ;  /* 0x0000002404107981 */ /* 0x000ea4000c1e1700 */
[----:B--2---:R-:W-:Y:S01]  /*3ba0*/  SHF.R.S32.HI R17, RZ, 0x1f, R16 ;  /* 0x0000001fff117819 */ /* 0x004fe20000011410 */
[----:B------:R-:W-:Y:S06]  /*3bb0*/  BRA `(.L_x_28003) ;  /* 0x0000000c000c7947 */ /* 0x000fec0003800000 */
.L_x_27999:
        /* <DEDUP_REMOVED lines=9> */
.L_x_28007:
[----:B------:R-:W2:Y:S02]  /*3c50*/  LDG.E.U16 R4, desc[UR36][R4.64] ;  /* 0x0000002404047981 */ /* 0x000ea4000c1e1500 */
[----:B--2---:R-:W-:-:S06]  /*3c60*/  HADD2.F32 R16, -RZ, R4.H0_H0 ;  /* 0x20000004ff107230 */ /* 0x004fcc0000004100 */
[----:B------:R-:W2:Y:S02]  /*3c70*/  F2I.S64.TRUNC R16, R16 ;  /* 0x0000001000107311 */ /* 0x000ea4000020d900 */
[----:B--2---:R-:W-:Y:S05]  /*3c80*/  BRA `(.L_x_28003) ;  /* 0x0000000800d87947 */ /* 0x004fea0003800000 */
.L_x_28006:
        /* <DEDUP_REMOVED lines=9> */
.L_x_28009:
[----:B------:R-:W2:Y:S02]  /*3d20*/  LDG.E.U16 R4, desc[UR36][R4.64] ;  /* 0x0000002404047981 */ /* 0x000ea4000c1e1500 */
[----:B--2---:R-:W-:-:S06]  /*3d30*/  HADD2.F32 R16, -RZ, R4.H0_H0 ;  /* 0x20000004ff107230 */ /* 0x004fcc0000004100 */
[----:B------:R-:W2:Y:S02]  /*3d40*/  F2I.S64.TRUNC R16, R16 ;  /* 0x0000001000107311 */ /* 0x000ea4000020d900 */
[----:B--2---:R-:W-:Y:S05]  /*3d50*/  BRA `(.L_x_28003) ;  /* 0x0000000800a47947 */ /* 0x004fea0003800000 */
.L_x_28008:
[----:B------:R-:W2:Y:S02]  /*3d60*/  LDG.E.64 R4, desc[UR36][R4.64] ;  /* 0x0000002404047981 */ /* 0x000ea4000c1e1b00 */
[----:B--2---:R2:W3:Y:S02]  /*3d70*/  F2I.S64.F64.TRUNC R16, R4 ;  /* 0x0000000400107311 */ /* 0x0044e4000030d900 */
[----:B--23--:R-:W-:Y:S05]  /*3d80*/  BRA `(.L_x_28003) ;  /* 0x0000000800987947 */ /* 0x00cfea0003800000 */
.L_x_27998:
        /* <DEDUP_REMOVED lines=13> */
.L_x_28012:
[----:B------:R-:W2:Y:S02]  /*3e60*/  LDG.E.64 R4, desc[UR36][R4.64] ;  /* 0x0000002404047981 */ /* 0x000ea4000c1e1b00 */
[----:B--2---:R0:W1:Y:S02]  /*3e70*/  F2I.S64.F64.TRUNC R16, R4 ;  /* 0x0000000400107311 */ /* 0x004064000030d900 */
[----:B01----:R-:W-:Y:S05]  /*3e80*/  BRA `(.L_x_28003) ;  /* 0x0000000800587947 */ /* 0x003fea0003800000 */
.L_x_28011:
        /* <DEDUP_REMOVED lines=26> */
.L_x_28014:
        /* <DEDUP_REMOVED lines=14> */
.L_x_28013:
[----:B------:R-:W2:Y:S02]  /*4110*/  LDG.E.U16 R16, desc[UR36][R4.64] ;  /* 0x0000002404107981 */ /* 0x000ea4000c1e1500 */
[----:B--2---:R-:W-:-:S06]  /*4120*/  IMAD.U32 R16, R16, 0x10000, RZ ;  /* 0x0001000010107824 */ /* 0x004fcc00078e00ff */
[----:B------:R-:W0:Y:S02]  /*4130*/  F2I.S64.TRUNC R16, R16 ;  /* 0x0000001000107311 */ /* 0x000e24000020d900 */
[----:B0-----:R-:W-:Y:S05]  /*4140*/  BRA `(.L_x_28003) ;  /* 0x0000000400a87947 */ /* 0x001fea0003800000 */
.L_x_28010:
        /* <DEDUP_REMOVED lines=11> */
.L_x_28017:
        /* <DEDUP_REMOVED lines=21> */
.L_x_28021:
[----:B------:R-:W-:Y:S05]  /*4350*/  BSYNC.RECONVERGENT B1 ;  /* 0x0000000000017941 */ /* 0x000fea0003800200 */
.L_x_28020:
[----:B------:R-:W-:Y:S02]  /*4360*/  SHF.L.U32 R0, R0, 0x14, RZ ;  /* 0x0000001400007819 */ /* 0x000fe400000006ff */
[----:B------:R-:W-:-:S04]  /*4370*/  LEA R3, R3, 0x3b800000, 0x17 ;  /* 0x3b80000003037811 */ /* 0x000fc800078eb8ff */
[----:B------:R-:W-:-:S07]  /*4380*/  LOP3.LUT R16, R3, R0, R7, 0xfe, !PT ;  /* 0x0000000003107212 */ /* 0x000fce00078efe07 */
.L_x_28019:
[----:B------:R-:W-:Y:S05]  /*4390*/  BSYNC.RECONVERGENT B0 ;  /* 0x0000000000007941 */ /* 0x000fea0003800200 */
.L_x_28018:
[----:B------:R-:W4:Y:S02]  /*43a0*/  F2I.S64.TRUNC R16, R16 ;  /* 0x0000001000107311 */ /* 0x000f24000020d900 */
[----:B----4-:R-:W-:Y:S05]  /*43b0*/  BRA `(.L_x_28003) ;  /* 0x00000004000c7947 */ /* 0x010fea0003800000 */
.L_x_28016:
        /* <DEDUP_REMOVED lines=21> */
.L_x_28025:
[----:B------:R-:W-:Y:S05]  /*4510*/  BSYNC.RECONVERGENT B1 ;  /* 0x0000000000017941 */ /* 0x000fea0003800200 */
.L_x_28024:
[----:B------:R-:W-:Y:S01]  /*4520*/  IMAD.SHL.U32 R0, R0, 0x200000, RZ ;  /* 0x0020000000007824 */ /* 0x000fe200078e00ff */
[----:B------:R-:W-:-:S04]  /*4530*/  LEA R3, R3, 0x37800000, 0x17 ;  /* 0x3780000003037811 */ /* 0x000fc800078eb8ff */
[----:B------:R-:W-:-:S07]  /*4540*/  LOP3.LUT R16, R3, R0, R7, 0xfe, !PT ;  /* 0x0000000003107212 */ /* 0x000fce00078efe07 */
.L_x_28023:
[----:B------:R-:W-:Y:S05]  /*4550*/  BSYNC.RECONVERGENT B0 ;  /* 0x0000000000007941 */ /* 0x000fea0003800200 */
.L_x_28022:
[----:B------:R-:W4:Y:S02]  /*4560*/  F2I.S64.TRUNC R16, R16 ;  /* 0x0000001000107311 */ /* 0x000f24000020d900 */
[----:B----4-:R-:W-:Y:S05]  /*4570*/  BRA `(.L_x_28003) ;  /* 0x00000000009c7947 */ /* 0x010fea0003800000 */
.L_x_28015:
[----:B------:R-:W-:-:S13]  /*4580*/  ISETP.NE.AND P0, PT, R0, 0x1c, PT ;  /* 0x0000001c0000780c */ /* 0x000fda0003f05270 */
[----:B------:R-:W-:Y:S05]  /*4590*/  @!P0 BRA `(.L_x_28026) ;  /* 0x00000000008c8947 */ /* 0x000fea0003800000 */
[----:B------:R-:W-:-:S13]  /*45a0*/  ISETP.NE.AND P0, PT, R0, 0x1d, PT ;  /* 0x0000001d0000780c */ /* 0x000fda0003f05270 */
[----:B------:R-:W-:Y:S05]  /*45b0*/  @!P0 BRA `(.L_x_28027) ;  /* 0x00000000007c8947 */ /* 0x000fea0003800000 */
[----:B------:R-:W-:-:S13]  /*45c0*/  ISETP.NE.AND P0, PT, R0, 0x2c, PT ;  /* 0x0000002c0000780c */ /* 0x000fda0003f05270 */
[----:B------:R-:W-:Y:S05]  /*45d0*/  @!P0 BRA `(.L_x_28028) ;  /* 0x0000000000488947 */ /* 0x000fea0003800000 */
.L_x_28002:
        /* <DEDUP_REMOVED lines=16> */
.L_x_28029:
[----:B------:R-:W-:Y:S01]  /*46e0*/  CS2R R16, SRZ ;  /* 0x0000000000107805 */ /* 0x000fe2000001ff00 */
[----:B------:R-:W-:Y:S06]  /*46f0*/  BRA `(.L_x_28003) ;  /* 0x00000000003c7947 */ /* 0x000fec0003800000 */
.L_x_28028:
        /* <DEDUP_REMOVED lines=8> */
.L_x_28031:
[----:B------:R-:W-:Y:S05]  /*4780*/  BSYNC.RECONVERGENT B0 ;  /* 0x0000000000007941 */ /* 0x000fea0003800200 */
.L_x_28030:
[----:B------:R-:W2:Y:S02]  /*4790*/  F2I.S64.TRUNC R16, R16 ;  /* 0x0000001000107311 */ /* 0x000ea4000020d900 */
[----:B--2---:R-:W-:Y:S05]  /*47a0*/  BRA `(.L_x_28003) ;  /* 0x0000000000107947 */ /* 0x004fea0003800000 */
.L_x_28027:
[----:B------:R2:W5:Y:S01]  /*47b0*/  LDG.E.64 R16, desc[UR36][R4.64] ;  /* 0x0000002404107981 */ /* 0x000562000c1e1b00 */
[----:B------:R-:W-:Y:S05]  /*47c0*/  BRA `(.L_x_28003) ;  /* 0x0000000000087947 */ /* 0x000fea0003800000 */
.L_x_28026:
[----:B------:R3:W5:Y:S01]  /*47d0*/  LDG.E R16, desc[UR36][R4.64] ;  /* 0x0000002404107981 */ /* 0x000762000c1e1900 */
[----:B------:R-:W-:-:S07]  /*47e0*/  IMAD.MOV.U32 R17, RZ, RZ, RZ ;  /* 0x000000ffff117224 */ /* 0x000fce00078e00ff */
.L_x_28003:
        /* <DEDUP_REMOVED lines=17> */
.L_x_28035:
[----:B------:R3:W5:Y:S01]  /*4900*/  LDG.E.U8 R18, desc[UR36][R4.64] ;  /* 0x0000002404127981 */ /* 0x000762000c1e1100 */
[----:B------:R-:W-:Y:S01]  /*4910*/  HFMA2 R19, -RZ, RZ, 0, 0 ;  /* 0x00000000ff137431 */ /* 0x000fe200000001ff */
[----:B------:R-:W-:Y:S06]  /*4920*/  BRA `(.L_x_28037) ;  /* 0x0000000c00447947 */ /* 0x000fec0003800000 */
.L_x_28034:
        /* <DEDUP_REMOVED lines=8> */
.L_x_28039:
[----:B------:R-:W2:Y:S02]  /*49b0*/  LDG.E R18, desc[UR36][R4.64] ;  /* 0x0000002404127981 */ /* 0x000ea4000c1e1900 */
[----:B--2---:R-:W-:Y:S01]  /*49c0*/  SHF.R.S32.HI R19, RZ, 0x1f, R18 ;  /* 0x0000001fff137819 */ /* 0x004fe20000011412 */
[----:B------:R-:W-:Y:S06]  /*49d0*/  BRA `(.L_x_28037) ;  /* 0x0000000c00187947 */ /* 0x000fec0003800000 */
.L_x_28038:
[----:B------:R-:W2:Y:S02]  /*49e0*/  LDG.E.S16 R18, desc[UR36][R4.64] ;  /* 0x0000002404127981 */ /* 0x000ea4000c1e1700 */
[----:B--2---:R-:W-:Y:S01]  /*49f0*/  SHF.R.S32.HI R19, RZ, 0x1f, R18 ;  /* 0x0000001fff137819 */ /* 0x004fe20000011412 */
[----:B------:R-:W-:Y:S06]  /*4a00*/  BRA `(.L_x_28037) ;  /* 0x0000000c000c7947 */ /* 0x000fec0003800000 */
.L_x_28033:
        /* <DEDUP_REMOVED lines=9> */
.L_x_28041:
[----:B------:R-:W2:Y:S02]  /*4aa0*/  LDG.E.U16 R4, desc[UR36][R4.64] ;  /* 0x0000002404047981 */ /* 0x000ea4000c1e1500 */
[----:B--2---:R-:W-:-:S06]  /*4ab0*/  HADD2.F32 R18, -RZ, R4.H0_H0 ;  /* 0x20000004ff127230 */ /* 0x004fcc0000004100 */
[----:B------:R-:W3:Y:S02]  /*4ac0*/  F2I.S64.TRUNC R18, R18 ;  /* 0x0000001200127311 */ /* 0x000ee4000020d900 */
[----:B---3--:R-:W-:Y:S05]  /*4ad0*/  BRA `(.L_x_28037) ;  /* 0x0000000800d87947 */ /* 0x008fea0003800000 */
.L_x_28040:
        /* <DEDUP_REMOVED lines=9> */
.L_x_28043:
[----:B------:R-:W2:Y:S02]  /*4b70*/  LDG.E.U16 R4, desc[UR36][R4.64] ;  /* 0x0000002404047981 */ /* 0x000ea4000c1e1500 */
[----:B--2---:R-:W-:-:S06]  /*4b80*/  HADD2.F32 R18, -RZ, R4.H0_H0 ;  /* 0x20000004ff127230 */ /* 0x004fcc0000004100 */
[----:B------:R-:W3:Y:S02]  /*4b90*/  F2I.S64.TRUNC R18, R18 ;  /* 0x0000001200127311 */ /* 0x000ee4000020d900 */
[----:B---3--:R-:W-:Y:S05]  /*4ba0*/  BRA `(.L_x_28037) ;  /* 0x0000000800a47947 */ /* 0x008fea0003800000 */
.L_x_28042:
[----:B------:R-:W2:Y:S02]  /*4bb0*/  LDG.E.64 R4, desc[UR36][R4.64] ;  /* 0x0000002404047981 */ /* 0x000ea4000c1e1b00 */
[----:B--2---:R3:W4:Y:S02]  /*4bc0*/  F2I.S64.F64.TRUNC R18, R4 ;  /* 0x0000000400127311 */ /* 0x004724000030d900 */
[----:B---34-:R-:W-:Y:S05]  /*4bd0*/  BRA `(.L_x_28037) ;  /* 0x0000000800987947 */ /* 0x018fea0003800000 */
.L_x_28032:
        /* <DEDUP_REMOVED lines=13> */
.L_x_28046:
[----:B------:R-:W2:Y:S02]  /*4cb0*/  LDG.E.64 R4, desc[UR36][R4.64] ;  /* 0x0000002404047981 */ /* 0x000ea4000c1e1b00 */
[----:B--2---:R3:W4:Y:S02]  /*4cc0*/  F2I.S64.F64.TRUNC R18, R4 ;  /* 0x0000000400127311 */ /* 0x004724000030d900 */
[----:B---34-:R-:W-:Y:S05]  /*4cd0*/  BRA `(.L_x_28037) ;  /* 0x0000000800587947 */ /* 0x018fea0003800000 */
.L_x_28045:
        /* <DEDUP_REMOVED lines=26> */
.L_x_28048:
        /* <DEDUP_REMOVED lines=14> */
.L_x_28047:
[----:B------:R-:W2:Y:S02]  /*4f60*/  LDG.E.U16 R18, desc[UR36][R4.64] ;  /* 0x0000002404127981 */ /* 0x000ea4000c1e1500 */
[----:B--2---:R-:W-:-:S06]  /*4f70*/  SHF.L.U32 R18, R18, 0x10, RZ ;  /* 0x0000001012127819 */ /* 0x004fcc00000006ff */
[----:B------:R-:W3:Y:S02]  /*4f80*/  F2I.S64.TRUNC R18, R18 ;  /* 0x0000001200127311 */ /* 0x000ee4000020d900 */
[----:B---3--:R-:W-:Y:S05]  /*4f90*/  BRA `(.L_x_28037) ;  /* 0x0000000400a87947 */ /* 0x008fea0003800000 */
.L_x_28044:
        /* <DEDUP_REMOVED lines=11> */
.L_x_28051:
        /* <DEDUP_REMOVED lines=21> */
.L_x_28055:
[----:B------:R-:W-:Y:S05]  /*51a0*/  BSYNC.RECONVERGENT B1 ;  /* 0x0000000000017941 */ /* 0x000fea0003800200 */
.L_x_28054:
[----:B------:R-:W-:Y:S01]  /*51b0*/  IMAD.SHL.U32 R0, R0, 0x100000, RZ ;  /* 0x0010000000007824 */ /* 0x000fe200078e00ff */
[----:B------:R-:W-:-:S04]  /*51c0*/  LEA R3, R3, 0x3b800000, 0x17 ;  /* 0x3b80000003037811 */ /* 0x000fc800078eb8ff */
[----:B------:R-:W-:-:S07]  /*51d0*/  LOP3.LUT R18, R3, R0, R7, 0xfe, !PT ;  /* 0x0000000003127212 */ /* 0x000fce00078efe07 */
.L_x_28053:
[----:B------:R-:W-:Y:S05]  /*51e0*/  BSYNC.RECONVERGENT B0 ;  /* 0x0000000000007941 */ /* 0x000fea0003800200 */
.L_x_28052:
[----:B------:R-:W1:Y:S02]  /*51f0*/  F2I.S64.TRUNC R18, R18 ;  /* 0x0000001200127311 */ /* 0x000e64000020d900 */
[----:B-1----:R-:W-:Y:S05]  /*5200*/  BRA `(.L_x_28037) ;  /* 0x00000004000c7947 */ /* 0x002fea0003800000 */
.L_x_28050:
        /* <DEDUP_REMOVED lines=21> */
.L_x_28059:
[----:B------:R-:W-:Y:S05]  /*5360*/  BSYNC.RECONVERGENT B1 ;  /* 0x0000000000017941 */ /* 0x000fea0003800200 */
.L_x_28058:
[----:B------:R-:W-:Y:S01]  /*5370*/  IMAD.SHL.U32 R0, R0, 0x200000, RZ ;  /* 0x0020000000007824 */ /* 0x000fe200078e00ff */
[----:B------:R-:W-:-:S04]  /*5380*/  LEA R3, R3, 0x37800000, 0x17 ;  /* 0x3780000003037811 */ /* 0x000fc800078eb8ff */
[----:B------:R-:W-:-:S07]  /*5390*/  LOP3.LUT R18, R3, R0, R7, 0xfe, !PT ;  /* 0x0000000003127212 */ /* 0x000fce00078efe07 */
.L_x_28057:
[----:B------:R-:W-:Y:S05]  /*53a0*/  BSYNC.RECONVERGENT B0 ;  /* 0x0000000000007941 */ /* 0x000fea0003800200 */
.L_x_28056:
[----:B------:R-:W1:Y:S02]  /*53b0*/  F2I.S64.TRUNC R18, R18 ;  /* 0x0000001200127311 */ /* 0x000e64000020d900 */
[----:B-1----:R-:W-:Y:S05]  /*53c0*/  BRA `(.L_x_28037) ;  /* 0x00000000009c7947 */ /* 0x002fea0003800000 */
.L_x_28049:
[----:B------:R-:W-:-:S13]  /*53d0*/  ISETP.NE.AND P0, PT, R0, 0x1c, PT ;  /* 0x0000001c0000780c */ /* 0x000fda0003f05270 */
[----:B------:R-:W-:Y:S05]  /*53e0*/  @!P0 BRA `(.L_x_28060) ;  /* 0x00000000008c8947 */ /* 0x000fea0003800000 */
[----:B------:R-:W-:-:S13]  /*53f0*/  ISETP.NE.AND P0, PT, R0, 0x1d, PT ;  /* 0x0000001d0000780c */ /* 0x000fda0003f05270 */
[----:B------:R-:W-:Y:S05]  /*5400*/  @!P0 BRA `(.L_x_28061) ;  /* 0x00000000007c8947 */ /* 0x000fea0003800000 */
[----:B------:R-:W-:-:S13]  /*5410*/  ISETP.NE.AND P0, PT, R0, 0x2c, PT ;  /* 0x0000002c0000780c */ /* 0x000fda0003f05270 */
[----:B------:R-:W-:Y:S05]  /*5420*/  @!P0 BRA `(.L_x_28062) ;  /* 0x0000000000488947 */ /* 0x000fea0003800000 */
.L_x_28036:
        /* <DEDUP_REMOVED lines=16> */
.L_x_28063:
[----:B------:R-:W-:Y:S01]  /*5530*/  CS2R R18, SRZ ;  /* 0x0000000000127805 */ /* 0x000fe2000001ff00 */
[----:B------:R-:W-:Y:S06]  /*5540*/  BRA `(.L_x_28037) ;  /* 0x00000000003c7947 */ /* 0x000fec0003800000 */
.L_x_28062:
        /* <DEDUP_REMOVED lines=8> */
.L_x_28065:
[----:B------:R-:W-:Y:S05]  /*55d0*/  BSYNC.RECONVERGENT B0 ;  /* 0x0000000000007941 */ /* 0x000fea0003800200 */
.L_x_28064:
[----:B------:R-:W2:Y:S02]  /*55e0*/  F2I.S64.TRUNC R18, R18 ;  /* 0x0000001200127311 */ /* 0x000ea4000020d900 */
[----:B--2---:R-:W-:Y:S05]  /*55f0*/  BRA `(.L_x_28037) ;  /* 0x0000000000107947 */ /* 0x004fea0003800000 */
.L_x_28061:
[----:B------:R1:W5:Y:S01]  /*5600*/  LDG.E.64 R18, desc[UR36][R4.64] ;  /* 0x0000002404127981 */ /* 0x000362000c1e1b00 */
[----:B------:R-:W-:Y:S05]  /*5610*/  BRA `(.L_x_28037) ;  /* 0x0000000000087947 */ /* 0x000fea0003800000 */
.L_x_28060:
[----:B------:R2:W5:Y:S01]  /*5620*/  LDG.E R18, desc[UR36][R4.64] ;  /* 0x0000002404127981 */ /* 0x000562000c1e1900 */
[----:B------:R-:W-:-:S07]  /*5630*/  MOV R19, RZ ;  /* 0x000000ff00137202 */ /* 0x000fce0000000f00 */
.L_x_28037:
        /* <DEDUP_REMOVED lines=17> */
.L_x_28069:
[----:B------:R1:W5:Y:S01]  /*5750*/  LDG.E.U8 R24, desc[UR36][R4.64] ;  /* 0x0000002404187981 */ /* 0x000362000c1e1100 */
[----:B------:R-:W-:Y:S01]  /*5760*/  IMAD.MOV.U32 R25, RZ, RZ, RZ ;  /* 0x000000ffff197224 */ /* 0x000fe200078e00ff */
[----:B------:R-:W-:Y:S06]  /*5770*/  BRA `(.L_x_28071) ;  /* 0x0000000c00447947 */ /* 0x000fec0003800000 */
.L_x_28068:
        /* <DEDUP_REMOVED lines=8> */
.L_x_28073:
[----:B------:R-:W2:Y:S02]  /*5800*/  LDG.E R24, desc[UR36][R4.64] ;  /* 0x0000002404187981 */ /* 0x000ea4000c1e1900 */
[----:B--2---:R-:W-:Y:S01]  /*5810*/  SHF.R.S32.HI R25, RZ, 0x1f, R24 ;  /* 0x0000001fff197819 */ /* 0x004fe20000011418 */
[----:B------:R-:W-:Y:S06]  /*5820*/  BRA `(.L_x_28071) ;  /* 0x0000000c00187947 */ /* 0x000fec0003800000 */
.L_x_28072:
[----:B------:R-:W2:Y:S02]  /*5830*/  LDG.E.S16 R24, desc[UR36][R4.64] ;  /* 0x0000002404187981 */ /* 0x000ea4000c1e1700 */
[----:B--2---:R-:W-:Y:S01]  /*5840*/  SHF.R.S32.HI R25, RZ, 0x1f, R24 ;  /* 0x0000001fff197819 */ /* 0x004fe20000011418 */
[----:B------:R-:W-:Y:S06]  /*5850*/  BRA `(.L_x_28071) ;  /* 0x0000000c000c7947 */ /* 0x000fec0003800000 */
.L_x_28067:
        /* <DEDUP_REMOVED lines=9> */
.L_x_28075:
[----:B------:R-:W2:Y:S02]  /*58f0*/  LDG.E.U16 R4, desc[UR36][R4.64] ;  /* 0x0000002404047981 */ /* 0x000ea4000c1e1500 */
[----:B--2---:R-:W-:-:S06]  /*5900*/  HADD2.F32 R24, -RZ, R4.H0_H0 ;  /* 0x20000004ff187230 */ /* 0x004fcc0000004100 */
[----:B------:R-:W2:Y:S02]  /*5910*/  F2I.S64.TRUNC R24, R24 ;  /* 0x0000001800187311 */ /* 0x000ea4000020d900 */
[----:B--2---:R-:W-:Y:S05]  /*5920*/  BRA `(.L_x_28071) ;  /* 0x0000000800d87947 */ /* 0x004fea0003800000 */
.L_x_28074:
        /* <DEDUP_REMOVED lines=9> */
.L_x_28077:
[----:B------:R-:W2:Y:S02]  /*59c0*/  LDG.E.U16 R4, desc[UR36][R4.64] ;  /* 0x0000002404047981 */ /* 0x000ea4000c1e1500 */
[----:B--2---:R-:W-:-:S06]  /*59d0*/  HADD2.F32 R24, -RZ, R4.H0_H0 ;  /* 0x20000004ff187230 */ /* 0x004fcc0000004100 */
[----:B------:R-:W2:Y:S02]  /*59e0*/  F2I.S64.TRUNC R24, R24 ;  /* 0x0000001800187311 */ /* 0x000ea4000020d900 */
[----:B--2---:R-:W-:Y:S05]  /*59f0*/  BRA `(.L_x_28071) ;  /* 0x0000000800a47947 */ /* 0x004fea0003800000 */
.L_x_28076:
[----:B------:R-:W2:Y:S02]  /*5a00*/  LDG.E.64 R4, desc[UR36][R4.64] ;  /* 0x0000002404047981 */ /* 0x000ea4000c1e1b00 */
[----:B--2---:R2:W3:Y:S02]  /*5a10*/  F2I.S64.F64.TRUNC R24, R4 ;  /* 0x0000000400187311 */ /* 0x0044e4000030d900 */
[----:B--23--:R-:W-:Y:S05]  /*5a20*/  BRA `(.L_x_28071) ;  /* 0x0000000800987947 */ /* 0x00cfea0003800000 */
.L_x_28066:
        /* <DEDUP_REMOVED lines=13> */
.L_x_28080:
[----:B------:R-:W2:Y:S02]  /*5b00*/  LDG.E.64 R4, desc[UR36][R4.64] ;  /* 0x0000002404047981 */ /* 0x000ea4000c1e1b00 */
[----:B--2---:R2:W3:Y:S02]  /*5b10*/  F2I.S64.F64.TRUNC R24, R4 ;  /* 0x0000000400187311 */ /* 0x0044e4000030d900 */
[----:B--23--:R-:W-:Y:S05]  /*5b20*/  BRA `(.L_x_28071) ;  /* 0x0000000800587947 */ /* 0x00cfea0003800000 */
.L_x_28079:
        /* <DEDUP_REMOVED lines=26> */
.L_x_28082:
        /* <DEDUP_REMOVED lines=14> */
.L_x_28081:
[----:B------:R-:W2:Y:S02]  /*5db0*/  LDG.E.U16 R24, desc[UR36][R4.64] ;  /* 0x0000002404187981 */ /* 0x000ea4000c1e1500 */
[----:B--2---:R-:W-:-:S06]  /*5dc0*/  IMAD.U32 R24, R24, 0x10000, RZ ;  /* 0x0001000018187824 */ /* 0x004fcc00078e00ff */
[----:B------:R-:W2:Y:S02]  /*5dd0*/  F2I.S64.TRUNC R24, R24 ;  /* 0x0000001800187311 */ /* 0x000ea4000020d900 */
[----:B--2---:R-:W-:Y:S05]  /*5de0*/  BRA `(.L_x_28071) ;  /* 0x0000000400a87947 */ /* 0x004fea0003800000 */
.L_x_28078:
        /* <DEDUP_REMOVED lines=11> */
.L_x_28085:
        /* <DEDUP_REMOVED lines=21> */
.L_x_28089:
[----:B------:R-:W-:Y:S05]  /*5ff0*/  BSYNC.RECONVERGENT B1 ;  /* 0x0000000000017941 */ /* 0x000fea0003800200 */
.L_x_28088:
[----:B------:R-:W-:Y:S02]  /*6000*/  SHF.L.U32 R0, R0, 0x14, RZ ;  /* 0x0000001400007819 */ /* 0x000fe400000006ff */
[----:B------:R-:W-:-:S04]  /*6010*/  LEA R3, R3, 0x3b800000, 0x17 ;  /* 0x3b80000003037811 */ /* 0x000fc800078eb8ff */
[----:B------:R-:W-:-:S07]  /*6020*/  LOP3.LUT R24, R3, R0, R7, 0xfe, !PT ;  /* 0x0000000003187212 */ /* 0x000fce00078efe07 */
.L_x_28087:
[----:B------:R-:W-:Y:S05]  /*6030*/  BSYNC.RECONVERGENT B0 ;  /* 0x0000000000007941 */ /* 0x000fea0003800200 */
.L_x_28086:
[----:B------:R-:W4:Y:S02]  /*6040*/  F2I.S64.TRUNC R24, R24 ;  /* 0x0000001800187311 */ /* 0x000f24000020d900 */
[----:B----4-:R-:W-:Y:S05]  /*6050*/  BRA `(.L_x_28071) ;  /* 0x00000004000c7947 */ /* 0x010fea0003800000 */
.L_x_28084:
        /* <DEDUP_REMOVED lines=21> */
.L_x_28093:
[----:B------:R-:W-:Y:S05]  /*61b0*/  BSYNC.RECONVERGENT B1 ;  /* 0x0000000000017941 */ /* 0x000fea0003800200 */
.L_x_28092:
[----:B------:R-:W-:Y:S01]  /*61c0*/  IMAD.SHL.U32 R0, R0, 0x200000, RZ ;  /* 0x0020000000007824 */ /* 0x000fe200078e00ff */
[----:B------:R-:W-:-:S04]  /*61d0*/  LEA R3, R3, 0x37800000, 0x17 ;  /* 0x3780000003037811 */ /* 0x000fc800078eb8ff */
[----:B------:R-:W-:-:S07]  /*61e0*/  LOP3.LUT R24, R3, R0, R7, 0xfe, !PT ;  /* 0x0000000003187212 */ /* 0x000fce00078efe07 */
.L_x_28091:
[----:B------:R-:W-:Y:S05]  /*61f0*/  BSYNC.RECONVERGENT B0 ;  /* 0x0000000000007941 */ /* 0x000fea0003800200 */
.L_x_28090:
[----:B------:R-:W0:Y:S02]  /*6200*/  F2I.S64.TRUNC R24, R24 ;  /* 0x0000001800187311 */ /* 0x000e24000020d900 */
[----:B0-----:R-:W-:Y:S05]  /*6210*/  BRA `(.L_x_28071) ;  /* 0x00000000009c7947 */ /* 0x001fea0003800000 */
.L_x_28083:
[----:B------:R-:W-:-:S09]  /*6220*/  UISETP.NE.AND UP0, UPT, UR4, 0x1c, UPT ;  /* 0x0000001c0400788c */ /* 0x000fd2000bf05270 */
[----:B------:R-:W-:Y:S05]  /*6230*/  BRA.U !UP0, `(.L_x_28094) ;  /* 0x00000001088c7547 */ /* 0x000fea000b800000 */
[----:B------:R-:W-:-:S09]  /*6240*/  UISETP.NE.AND UP0, UPT, UR4, 0x1d, UPT ;  /* 0x0000001d0400788c */ /* 0x000fd2000bf05270 */
[----:B------:R-:W-:Y:S05]  /*6250*/  BRA.U !UP0, `(.L_x_28095) ;  /* 0x00000001087c7547 */ /* 0x000fea000b800000 */
[----:B------:R-:W-:-:S09]  /*6260*/  UISETP.NE.AND UP0, UPT, UR4, 0x2c, UPT ;  /* 0x0000002c0400788c */ /* 0x000fd2000bf05270 */
[----:B------:R-:W-:Y:S05]  /*6270*/  BRA.U !UP0, `(.L_x_28096) ;  /* 0x0000000108487547 */ /* 0x000fea000b800000 */
.L_x_28070:
        /* <DEDUP_REMOVED lines=16> */
.L_x_28097:
[----:B------:R-:W-:Y:S01]  /*6380*/  CS2R R24, SRZ ;  /* 0x0000000000187805 */ /* 0x000fe2000001ff00 */
[----:B------:R-:W-:Y:S06]  /*6390*/  BRA `(.L_x_28071) ;  /* 0x00000000003c7947 */ /* 0x000fec0003800000 */
.L_x_28096:
        /* <DEDUP_REMOVED lines=8> */
.L_x_28099:
[----:B------:R-:W-:Y:S05]  /*6420*/  BSYNC.RECONVERGENT B0 ;  /* 0x0000000000007941 */ /* 0x000fea0003800200 */
.L_x_28098:
[----:B------:R-:W3:Y:S02]  /*6430*/  F2I.S64.TRUNC R24, R24 ;  /* 0x0000001800187311 */ /* 0x000ee4000020d900 */
[----:B---3--:R-:W-:Y:S05]  /*6440*/  BRA `(.L_x_28071) ;  /* 0x0000000000107947 */ /* 0x008fea0003800000 */
.L_x_28095:
[----:B------:R2:W5:Y:S01]  /*6450*/  LDG.E.64 R24, desc[UR36][R4.64] ;  /* 0x0000002404187981 */ /* 0x000562000c1e1b00 */
[----:B------:R-:W-:Y:S05]  /*6460*/  BRA `(.L_x_28071) ;  /* 0x0000000000087947 */ /* 0x000fea0003800000 */
.L_x_28094:
[----:B------:R3:W5:Y:S01]  /*6470*/  LDG.E R24, desc[UR36][R4.64] ;  /* 0x0000002404187981 */ /* 0x000762000c1e1900 */
[----:B------:R-:W-:-:S07]  /*6480*/  IMAD.MOV.U32 R25, RZ, RZ, RZ ;  /* 0x000000ffff197224 */ /* 0x000fce00078e00ff */
.L_x_28071:
        /* <DEDUP_REMOVED lines=21> */
.L_x_28101:
[----:B------:R-:W-:Y:S05]  /*65e0*/  BSYNC.RECONVERGENT B7 ;  /* 0x0000000000077941 */ /* 0x000fea0003800200 */
.L_x_28100:
        /* <DEDUP_REMOVED lines=21> */
.L_x_28103:
[----:B------:R-:W-:Y:S05]  /*6740*/  BSYNC.RECONVERGENT B7 ;  /* 0x0000000000077941 */ /* 0x000fea0003800200 */
.L_x_28102:
        /* <DEDUP_REMOVED lines=25> */
.L_x_28105:
[----:B------:R-:W-:Y:S05]  /*68e0*/  BSYNC.RECONVERGENT B7 ;  /* 0x0000000000077941 */ /* 0x000fea0003800200 */
.L_x_28104:
        /* <DEDUP_REMOVED lines=21> */
.L_x_28133:
        /* <DEDUP_REMOVED lines=28> */
.L_x_28110:
[----:B------:R-:W-:Y:S01]  /*6c00*/  IMAD.MOV.U32 R8, RZ, RZ, R35 ;  /* 0x000000ffff087224 */ /* 0x000fe200078e0023 */
[----:B------:R-:W-:Y:S01]  /*6c10*/  MOV R3, R15 ;  /* 0x0000000f00037202 */ /* 0x000fe20000000f00 */
[----:B------:R-:W-:Y:S01]  /*6c20*/  IMAD.MOV.U32 R5, RZ, RZ, R34 ;  /* 0x000000ffff057224 */ /* 0x000fe200078e0022 */
[----:B------:R-:W-:Y:S01]  /*6c30*/  MOV R0, 0x6c60 ;  /* 0x00006c6000007802 */ /* 0x000fe20000000f00 */
[----:B------:R-:W-:-:S07]  /*6c40*/  IMAD.MOV.U32 R4, RZ, RZ, R14 ;  /* 0x000000ffff047224 */ /* 0x000fce00078e000e */
[----:B------:R-:W-:Y:S05]  /*6c50*/  CALL.REL.NOINC `($__internal_64_$__cuda_sm20_div_s64) ;  /* 0x0000022000107944 */ /* 0x000fea0003c00000 */
[----:B------:R-:W-:Y:S02]  /*6c60*/  IMAD.MOV.U32 R24, RZ, RZ, R6 ;  /* 0x000000ffff187224 */ /* 0x000fe400078e0006 */
[----:B------:R-:W-:-:S07]  /*6c70*/  IMAD.MOV.U32 R25, RZ, RZ, R7 ;  /* 0x000000ffff197224 */ /* 0x000fce00078e0007 */
.L_x_28111:
[----:B------:R-:W-:Y:S05]  /*6c80*/  BSYNC.RECONVERGENT B1 ;  /* 0x0000000000017941 */ /* 0x000fea0003800200 */
.L_x_28109:
        /* <DEDUP_REMOVED lines=41> */
.L_x_28113:
        /* <DEDUP_REMOVED lines=8> */
.L_x_28114:
[----:B------:R-:W-:Y:S05]  /*6fa0*/  BSYNC.RECONVERGENT B1 ;  /* 0x0000000000017941 */ /* 0x000fea0003800200 */
.L_x_28112:
        /* <DEDUP_REMOVED lines=42> */
.L_x_28116:
        /* <DEDUP_REMOVED lines=8> */
.L_x_28117:
[----:B------:R-:W-:Y:S05]  /*72d0*/  BSYNC.RECONVERGENT B1 ;  /* 0x0000000000017941 */ /* 0x000fea0003800200 */
.L_x_28115:
        /* <DEDUP_REMOVED lines=41> */
.L_x_28119:
        /* <DEDUP_REMOVED lines=8> */
.L_x_28120:
[----:B------:R-:W-:Y:S05]  /*75f0*/  BSYNC.RECONVERGENT B1 ;  /* 0x0000000000017941 */ /* 0x000fea0003800200 */
.L_x_28118:
        /* <DEDUP_REMOVED lines=42> */
.L_x_28122:
[----:B------:R-:W-:Y:S01]  /*78a0*/  IMAD.MOV.U32 R8, RZ, RZ, R14 ;  /* 0x000000ffff087224 */ /* 0x000fe200078e000e */
[----:B------:R-:W-:Y:S01]  /*78b0*/  MOV R5, R15 ;  /* 0x0000000f00057202 */ /* 0x000fe20000000f00 */
[----:B------:R-:W-:Y:S01]  /*78c0*/  IMAD.MOV.U32 R4, RZ, RZ, R20 ;  /* 0x000000ffff047224 */ /* 0x000fe200078e0014 */
[----:B------:R-:W-:Y:S01]  /*78d0*/  MOV R0, 0x7900 ;  /* 0x0000790000007802 */ /* 0x000fe20000000f00 */
[----:B------:R-:W-:-:S07]  /*78e0*/  IMAD.MOV.U32 R3, RZ, RZ, R21 ;  /* 0x000000ffff037224 */ /* 0x000fce00078e0015 */
[----:B------:R-:W-:Y:S05]  /*78f0*/  CALL.REL.NOINC `($__internal_64_$__cuda_sm20_div_s64) ;  /* 0x0000021000e87944 */ /* 0x000fea0003c00000 */
[----:B------:R-:W-:Y:S01]  /*7900*/  IMAD.MOV.U32 R24, RZ, RZ, R6 ;  /* 0x000000ffff187224 */ /* 0x000fe200078e0006 */
[----:B------:R-:W-:-:S07]  /*7910*/  MOV R25, R7 ;  /* 0x0000000700197202 */ /* 0x000fce0000000f00 */
.L_x_28123:
[----:B------:R-:W-:Y:S05]  /*7920*/  BSYNC.RECONVERGENT B1 ;  /* 0x0000000000017941 */ /* 0x000fea0003800200 */
.L_x_28121:
        /* <DEDUP_REMOVED lines=42> */
.L_x_28125:
[----:B------:R-:W-:Y:S01]  /*7bd0*/  MOV R8, R24 ;  /* 0x0000001800087202 */ /* 0x000fe20000000f00 */
[----:B------:R-:W-:Y:S01]  /*7be0*/  IMAD.MOV.U32 R5, RZ, RZ, R25 ;  /* 0x000000ffff057224 */ /* 0x000fe200078e0019 */
[----:B------:R-:W-:Y:S01]  /*7bf0*/  MOV R0, 0x7c30 ;  /* 0x00007c3000007802 */ /* 0x000fe20000000f00 */
[----:B------:R-:W-:Y:S02]  /*7c00*/  IMAD.MOV.U32 R4, RZ, RZ, R26 ;  /* 0x000000ffff047224 */ /* 0x000fe400078e001a */
[----:B------:R-:W-:-:S07]  /*7c10*/  IMAD.MOV.U32 R3, RZ, RZ, R27 ;  /* 0x000000ffff037224 */ /* 0x000fce00078e001b */
[----:B------:R-:W-:Y:S05]  /*7c20*/  CALL.REL.NOINC `($__internal_64_$__cuda_sm20_div_s64) ;  /* 0x00000210001c7944 */ /* 0x000fea0003c00000 */
[----:B------:R-:W-:Y:S01]  /*7c30*/  MOV R14, R6 ;  /* 0x00000006000e7202 */ /* 0x000fe20000000f00 */
[----:B------:R-:W-:-:S07]  /*7c40*/  IMAD.MOV.U32 R15, RZ, RZ, R7 ;  /* 0x000000ffff0f7224 */ /* 0x000fce00078e0007 */
.L_x_28126:
[----:B------:R-:W-:Y:S05]  /*7c50*/  BSYNC.RECONVERGENT B1 ;  /* 0x0000000000017941 */ /* 0x000fea0003800200 */
.L_x_28124:
        /* <DEDUP_REMOVED lines=43> */
.L_x_28128:
        /* <DEDUP_REMOVED lines=8> */
.L_x_28129:
[----:B------:R-:W-:Y:S05]  /*7f90*/  BSYNC.RECONVERGENT B1 ;  /* 0x0000000000017941 */ /* 0x000fea0003800200 */
.L_x_28127:
        /* <DEDUP_REMOVED lines=43> */
.L_x_28131:
        /* <DEDUP_REMOVED lines=8> */
.L_x_28132:
[----:B------:R-:W-:Y:S05]  /*82d0*/  BSYNC.RECONVERGENT B1 ;  /* 0x0000000000017941 */ /* 0x000fea0003800200 */
.L_x_28130:
        /* <DEDUP_REMOVED lines=19> */
.L_x_28108:
[----:B------:R-:W-:-:S07]  /*8410*/  VIADD R32, R32, 0x3 ;  /* 0x0000000320207836 */ /* 0x000fce0000000000 */
.L_x_28107:
        /* <DEDUP_REMOVED lines=31> */
.L_x_28136:
        /* <DEDUP_REMOVED lines=8> */
.L_x_28137:
[----:B------:R-:W-:Y:S05]  /*8690*/  BSYNC.RECONVERGENT B0 ;  /* 0x0000000000007941 */ /* 0x000fea0003800200 */
.L_x_28135:
        /* <DEDUP_REMOVED lines=41> */
.L_x_28139:
        /* <DEDUP_REMOVED lines=8> */
.L_x_28140:
[----:B------:R-:W-:Y:S05]  /*89b0*/  BSYNC.RECONVERGENT B0 ;  /* 0x0000000000007941 */ /* 0x000fea0003800200 */
.L_x_28138:
        /* <DEDUP_REMOVED lines=42> */
.L_x_28142:
        /* <DEDUP_REMOVED lines=8> */
.L_x_28143:
[----:B------:R-:W-:Y:S05]  /*8ce0*/  BSYNC.RECONVERGENT B0 ;  /* 0x0000000000007941 */ /* 0x000fea0003800200 */
.L_x_28141:
        /* <DEDUP_REMOVED lines=42> */
.L_x_28145:
        /* <DEDUP_REMOVED lines=8> */
.L_x_28146:
[----:B------:R-:W-:Y:S05]  /*9010*/  BSYNC.RECONVERGENT B0 ;  /* 0x0000000000007941 */ /* 0x000fea0003800200 */
.L_x_28144:
        /* <DEDUP_REMOVED lines=15> */
.L_x_28134:
        /* <DEDUP_REMOVED lines=31> */
.L_x_28149:
        /* <DEDUP_REMOVED lines=8> */
.L_x_28150:
[----:B------:R-:W-:Y:S05]  /*9380*/  BSYNC.RECONVERGENT B0 ;  /* 0x0000000000007941 */ /* 0x000fea0003800200 */
.L_x_28148:
        /* <DEDUP_REMOVED lines=41> */
.L_x_28152:
        /* <DEDUP_REMOVED lines=8> */
.L_x_28153:
[----:B------:R-:W-:Y:S05]  /*96a0*/  BSYNC.RECONVERGENT B0 ;  /* 0x0000000000007941 */ /* 0x000fea0003800200 */
.L_x_28151:
        /* <DEDUP_REMOVED lines=15> */
.L_x_28147:
        /* <DEDUP_REMOVED lines=31> */
.L_x_28155:
[----:B------:R-:W-:Y:S01]  /*9990*/  IMAD.MOV.U32 R0, RZ, RZ, R4 ;  /* 0x000000ffff007224 */ /* 0x000fe200078e0004 */
[----:B------:R-:W-:Y:S02]  /*99a0*/  MOV R12, R5 ;  /* 0x00000005000c7202 */ /* 0x000fe40000000f00 */
[----:B------:R-:W-:-:S07]  /*99b0*/  MOV R13, 0x99d0 ;  /* 0x000099d0000d7802 */ /* 0x000fce0000000f00 */
[----:B------:R-:W-:Y:S05]  /*99c0*/  CALL.REL.NOINC `($__internal_65_$__cuda_sm20_rem_s64) ;  /* 0x000001f800107944 */ /* 0x000fea0003c00000 */
[----:B------:R-:W-:Y:S02]  /*99d0*/  IMAD.MOV.U32 R4, RZ, RZ, R0 ;  /* 0x000000ffff047224 */ /* 0x000fe400078e0000 */
[----:B------:R-:W-:-:S07]  /*99e0*/  IMAD.MOV.U32 R5, RZ, RZ, R7 ;  /* 0x000000ffff057224 */ /* 0x000fce00078e0007 */
.L_x_28156:
[----:B------:R-:W-:Y:S05]  /*99f0*/  BSYNC.RECONVERGENT B0 ;  /* 0x0000000000007941 */ /* 0x000fea0003800200 */
.L_x_28154:
[----:B------:R-:W0:Y:S02]  /*9a00*/  LDC.64 R6, c[0x0][R3+0x798] ;  /* 0x0001e60003067b82 */ /* 0x000e240000000a00 */
[----:B0-----:R-:W-:Y:S02]  /*9a10*/  IMAD R5, R5, R6, RZ ;  /* 0x0000000605057224 */ /* 0x001fe400078e02ff */
[----:B------:R-:W-:-:S04]  /*9a20*/  IMAD.WIDE.U32 R28, R6, R4, R28 ;  /* 0x00000004061c7225 */ /* 0x000fc800078e001c */
[----:B------:R-:W-:-:S04]  /*9a30*/  IMAD R5, R7, R4, R5 ;  /* 0x0000000407057224 */ /* 0x000fc800078e0205 */
[----:B------:R-:W-:-:S07]  /*9a40*/  IMAD.IADD R29, R29, 0x1, R5 ;  /* 0x000000011d1d7824 */ /* 0x000fce00078e0205 */
.L_x_28106:
        /* <DEDUP_REMOVED lines=17> */
.L_x_28161:
        /* <DEDUP_REMOVED lines=22> */
.L_x_28160:
[----:B------:R-:W-:Y:S05]  /*9cc0*/  BSYNC.RECONVERGENT B8 ;  /* 0x0000000000087941 */ /* 0x000fea0003800200 */
.L_x_28159:
[----:B------:R-:W-:-:S04]  /*9cd0*/  IADD3 R16, P0, PT, R16, 0x8, RZ ;  /* 0x0000000810107810 */ /* 0x000fc80007f1e0ff */
[----:B------:R-:W-:Y:S02]  /*9ce0*/  IADD3.X R17, PT, PT, RZ, R17, RZ, P0, !PT ;  /* 0x00000011ff117210 */ /* 0x000fe400007fe4ff */
[----:B------:R-:W-:-:S04]  /*9cf0*/  ISETP.GE.U32.AND P0, PT, R16, R25, PT ;  /* 0x000000191000720c */ /* 0x000fc80003f06070 */
[----:B------:R-:W-:-:S13]  /*9d00*/  ISETP.GE.U32.AND.EX P0, PT, R17, R24, PT, P0 ;  /* 0x000000181100720c */ /* 0x000fda0003f06100 */
[----:B------:R-:W-:Y:S05]  /*9d10*/  @!P0 BRA `(.L_x_28161) ;  /* 0xfffffffc00908947 */ /* 0x000fea000383ffff */
.L_x_28158:
[----:B------:R-:W-:Y:S05]  /*9d20*/  BSYNC.RECONVERGENT B7 ;  /* 0x0000000000077941 */ /* 0x000fea0003800200 */
.L_x_28157:
        /* <DEDUP_REMOVED lines=16> */
.L_x_28165:
[----:B------:R0:W-:Y:S01]  /*9e30*/  STG.E.U8 desc[UR36][R2.64], RZ ;  /* 0x000000ff02007986 */ /* 0x0001e2000c101124 */
[----:B------:R-:W-:Y:S05]  /*9e40*/  BRA `(.L_x_28167) ;  /* 0x0000000400907947 */ /* 0x000fea0003800000 */
.L_x_28164:
        /* <DEDUP_REMOVED lines=8> */
.L_x_28169:
[----:B------:R0:W-:Y:S01]  /*9ed0*/  STG.E desc[UR36][R2.64], RZ ;  /* 0x000000ff02007986 */ /* 0x0001e2000c101924 */
[----:B------:R-:W-:Y:S05]  /*9ee0*/  BRA `(.L_x_28167) ;  /* 0x0000000400687947 */ /* 0x000fea0003800000 */
.L_x_28168:
[----:B------:R0:W-:Y:S01]  /*9ef0*/  STG.E.U16 desc[UR36][R2.64], RZ ;  /* 0x000000ff02007986 */ /* 0x0001e2000c101524 */
[----:B------:R-:W-:Y:S05]  /*9f00*/  BRA `(.L_x_28167) ;  /* 0x0000000400607947 */ /* 0x000fea0003800000 */
.L_x_28163:
        /* <DEDUP_REMOVED lines=8> */
.L_x_28171:
[----:B------:R1:W-:Y:S01]  /*9f90*/  STG.E.U16 desc[UR36][R2.64], RZ ;  /* 0x000000ff02007986 */ /* 0x0003e2000c101524 */
[----:B------:R-:W-:Y:S05]  /*9fa0*/  BRA `(.L_x_28167) ;  /* 0x0000000400387947 */ /* 0x000fea0003800000 */
.L_x_28170:
        /* <DEDUP_REMOVED lines=8> */
.L_x_28173:
[----:B------:R4:W-:Y:S01]  /*a030*/  STG.E desc[UR36][R2.64], RZ ;  /* 0x000000ff02007986 */ /* 0x0009e2000c101924 */
[----:B------:R-:W-:Y:S05]  /*a040*/  BRA `(.L_x_28167) ;  /* 0x0000000400107947 */ /* 0x000fea0003800000 */
.L_x_28172:
[----:B------:R2:W-:Y:S01]  /*a050*/  STG.E.64 desc[UR36][R2.64], RZ ;  /* 0x000000ff02007986 */ /* 0x0005e2000c101b24 */
[----:B------:R-:W-:Y:S05]  /*a060*/  BRA `(.L_x_28167) ;  /* 0x0000000400087947 */ /* 0x000fea0003800000 */
.L_x_28162:
        /* <DEDUP_REMOVED lines=10> */
.L_x_28176:
[----:B------:R0:W-:Y:S01]  /*a110*/  STG.E.128 desc[UR36][R2.64], RZ ;  /* 0x000000ff02007986 */ /* 0x0001e2000c101d24 */
[----:B------:R-:W-:Y:S05]  /*a120*/  BRA `(.L_x_28167) ;  /* 0x0000000000d87947 */ /* 0x000fea0003800000 */
.L_x_28175:
        /* <DEDUP_REMOVED lines=8> */
.L_x_28178:
[----:B------:R0:W-:Y:S01]  /*a1b0*/  STG.E.U8 desc[UR36][R2.64], RZ ;  /* 0x000000ff02007986 */ /* 0x0001e2000c101124 */
[----:B------:R-:W-:Y:S05]  /*a1c0*/  BRA `(.L_x_28167) ;  /* 0x0000000000b07947 */ /* 0x000fea0003800000 */
.L_x_28177:
[----:B------:R0:W-:Y:S01]  /*a1d0*/  STG.E.U16 desc[UR36][R2.64], RZ ;  /* 0x000000ff02007986 */ /* 0x0001e2000c101524 */
[----:B------:R-:W-:Y:S05]  /*a1e0*/  BRA `(.L_x_28167) ;  /* 0x0000000000a87947 */ /* 0x000fea0003800000 */
.L_x_28174:
        /* <DEDUP_REMOVED lines=10> */
.L_x_28181:
[----:B------:R0:W-:Y:S01]  /*a290*/  STG.E.U8 desc[UR36][R2.64], RZ ;  /* 0x000000ff02007986 */ /* 0x0001e2000c101124 */
[----:B------:R-:W-:Y:S05]  /*a2a0*/  BRA `(.L_x_28167) ;  /* 0x0000000000787947 */ /* 0x000fea0003800000 */
.L_x_28180:
[----:B------:R0:W-:Y:S01]  /*a2b0*/  STG.E.U8 desc[UR36][R2.64], RZ ;  /* 0x000000ff02007986 */ /* 0x0001e2000c101124 */
[----:B------:R-:W-:Y:S05]  /*a2c0*/  BRA `(.L_x_28167) ;  /* 0x0000000000707947 */ /* 0x000fea0003800000 */
.L_x_28179:
[----:B------:R-:W-:-:S13]  /*a2d0*/  ISETP.NE.AND P0, PT, R0, 0x1c, PT ;  /* 0x0000001c0000780c */ /* 0x000fda0003f05270 */
[----:B------:R-:W-:Y:S05]  /*a2e0*/  @!P0 BRA `(.L_x_28182) ;  /* 0x0000000000648947 */ /* 0x000fea0003800000 */
[----:B------:R-:W-:-:S13]  /*a2f0*/  ISETP.NE.AND P0, PT, R0, 0x1d, PT ;  /* 0x0000001d0000780c */ /* 0x000fda0003f05270 */
[----:B------:R-:W-:Y:S05]  /*a300*/  @!P0 BRA `(.L_x_28183) ;  /* 0x0000000000548947 */ /* 0x000fea0003800000 */
[----:B------:R-:W-:-:S13]  /*a310*/  ISETP.NE.AND P0, PT, R0, 0x2c, PT ;  /* 0x0000002c0000780c */ /* 0x000fda0003f05270 */
[----:B------:R-:W-:Y:S05]  /*a320*/  @!P0 BRA `(.L_x_28184) ;  /* 0x0000000000448947 */ /* 0x000fea0003800000 */
.L_x_28166:
        /* <DEDUP_REMOVED lines=16> */
.L_x_28185:
[----:B------:R-:W-:Y:S05]  /*a430*/  BRA `(.L_x_28167) ;  /* 0x0000000000147947 */ /* 0x000fea0003800000 */
.L_x_28184:
[----:B------:R0:W-:Y:S01]  /*a440*/  STG.E.U8 desc[UR36][R2.64], RZ ;  /* 0x000000ff02007986 */ /* 0x0001e2000c101124 */
[----:B------:R-:W-:Y:S05]  /*a450*/  BRA `(.L_x_28167) ;  /* 0x00000000000c7947 */ /* 0x000fea0003800000 */
.L_x_28183:
[----:B------:R0:W-:Y:S01]  /*a460*/  STG.E.64 desc[UR36][R2.64], RZ ;  /* 0x000000ff02007986 */ /* 0x0001e2000c101b24 */
[----:B------:R-:W-:Y:S05]  /*a470*/  BRA `(.L_x_28167) ;  /* 0x0000000000047947 */ /* 0x000fea0003800000 */
.L_x_28182:
[----:B------:R0:W-:Y:S02]  /*a480*/  STG.E desc[UR36][R2.64], RZ ;  /* 0x000000ff02007986 */ /* 0x0001e4000c101924 */
.L_x_28167:
[----:B------:R-:W-:-:S07]  /*a490*/  VIADD R36, R36, 0x80 ;  /* 0x0000008024247836 */ /* 0x000fce0000000000 */
.L_x_27928:
[----:B------:R-:W-:Y:S05]  /*a4a0*/  BSYNC.RECONVERGENT B6 ;  /* 0x0000000000067941 */ /* 0x000fea0003800200 */
.L_x_27927:
        /* <DEDUP_REMOVED lines=436> */
.L_x_28188:
        /* <DEDUP_REMOVED lines=17> */
.L_x_28192:
[----:B------:R1:W5:Y:S01]  /*c100*/  LDG.E.U8 R26, desc[UR36][R4.64] ;  /* 0x00000024041a7981 */ /* 0x000362000c1e1100 */
[----:B------:R-:W-:Y:S01]  /*c110*/  MOV R27, RZ ;  /* 0x000000ff001b7202 */ /* 0x000fe20000000f00 */
[----:B------:R-:W-:Y:S06]  /*c120*/  BRA `(.L_x_28194) ;  /* 0x0000000c00447947 */ /* 0x000fec0003800000 */
.L_x_28191:
        /* <DEDUP_REMOVED lines=8> */
.L_x_28196:
[----:B------:R-:W2:Y:S02]  /*c1b0*/  LDG.E R26, desc[UR36][R4.64] ;  /* 0x00000024041a7981 */ /* 0x000ea4000c1e1900 */
[----:B--2---:R-:W-:Y:S01]  /*c1c0*/  SHF.R.S32.HI R27, RZ, 0x1f, R26 ;  /* 0x0000001fff1b7819 */ /* 0x004fe2000001141a */
[----:B------:R-:W-:Y:S06]  /*c1d0*/  BRA `(.L_x_28194) ;  /* 0x0000000c00187947 */ /* 0x000fec0003800000 */
.L_x_28195:
[----:B------:R-:W2:Y:S02]  /*c1e0*/  LDG.E.S16 R26, desc[UR36][R4.64] ;  /* 0x00000024041a7981 */ /* 0x000ea4000c1e1700 */
[----:B--2---:R-:W-:Y:S01]  /*c1f0*/  SHF.R.S32.HI R27, RZ, 0x1f, R26 ;  /* 0x0000001fff1b7819 */ /* 0x004fe2000001141a */
[----:B------:R-:W-:Y:S06]  /*c200*/  BRA `(.L_x_28194) ;  /* 0x0000000c000c7947 */ /* 0x000fec0003800000 */
.L_x_28190:
        /* <DEDUP_REMOVED lines=9> */
.L_x_28198:
[----:B------:R-:W2:Y:S02]  /*c2a0*/  LDG.E.U16 R4, desc[UR36][R4.64] ;  /* 0x0000002404047981 */ /* 0x000ea4000c1e1500 */
[----:B--2---:R-:W-:-:S06]  /*c2b0*/  HADD2.F32 R26, -RZ, R4.H0_H0 ;  /* 0x20000004ff1a7230 */ /* 0x004fcc0000004100 */
[----:B------:R-:W0:Y:S02]  /*c2c0*/  F2I.S64.TRUNC R26, R26 ;  /* 0x0000001a001a7311 */ /* 0x000e24000020d900 */
[----:B0-----:R-:W-:Y:S05]  /*c2d0*/  BRA `(.L_x_28194) ;  /* 0x0000000800d87947 */ /* 0x001fea0003800000 */
.L_x_28197:
        /* <DEDUP_REMOVED lines=9> */
.L_x_28200:
[----:B------:R-:W2:Y:S02]  /*c370*/  LDG.E.U16 R4, desc[UR36][R4.64] ;  /* 0x0000002404047981 */ /* 0x000ea4000c1e1500 */
[----:B--2---:R-:W-:-:S06]  /*c380*/  HADD2.F32 R26, -RZ, R4.H0_H0 ;  /* 0x20000004ff1a7230 */ /* 0x004fcc0000004100 */
[----:B------:R-:W0:Y:S02]  /*c390*/  F2I.S64.TRUNC R26, R26 ;  /* 0x0000001a001a7311 */ /* 0x000e24000020d900 */
[----:B0-----:R-:W-:Y:S05]  /*c3a0*/  BRA `(.L_x_28194) ;  /* 0x0000000800a47947 */ /* 0x001fea0003800000 */
.L_x_28199:
[----:B------:R-:W2:Y:S02]  /*c3b0*/  LDG.E.64 R4, desc[UR36][R4.64] ;  /* 0x0000002404047981 */ /* 0x000ea4000c1e1b00 */
[----:B--2---:R0:W1:Y:S02]  /*c3c0*/  F2I.S64.F64.TRUNC R26, R4 ;  /* 0x00000004001a7311 */ /* 0x004064000030d900 */
[----:B01----:R-:W-:Y:S05]  /*c3d0*/  BRA `(.L_x_28194) ;  /* 0x0000000800987947 */ /* 0x003fea0003800000 */
.L_x_28189:
        /* <DEDUP_REMOVED lines=13> */
.L_x_28203:
[----:B------:R-:W2:Y:S02]  /*c4b0*/  LDG.E.64 R4, desc[UR36][R4.64] ;  /* 0x0000002404047981 */ /* 0x000ea4000c1e1b00 */
[----:B--2---:R0:W1:Y:S02]  /*c4c0*/  F2I.S64.F64.TRUNC R26, R4 ;  /* 0x00000004001a7311 */ /* 0x004064000030d900 */
[----:B01----:R-:W-:Y:S05]  /*c4d0*/  BRA `(.L_x_28194) ;  /* 0x0000000800587947 */ /* 0x003fea0003800000 */
.L_x_28202:
        /* <DEDUP_REMOVED lines=26> */
.L_x_28205:
        /* <DEDUP_REMOVED lines=14> */
.L_x_28204:
[----:B------:R-:W2:Y:S02]  /*c760*/  LDG.E.U16 R26, desc[UR36][R4.64] ;  /* 0x00000024041a7981 */ /* 0x000ea4000c1e1500 */
[----:B--2---:R-:W-:-:S06]  /*c770*/  IMAD.U32 R26, R26, 0x10000, RZ ;  /* 0x000100001a1a7824 */ /* 0x004fcc00078e00ff */
[----:B------:R-:W0:Y:S02]  /*c780*/  F2I.S64.TRUNC R26, R26 ;  /* 0x0000001a001a7311 */ /* 0x000e24000020d900 */
[----:B0-----:R-:W-:Y:S05]  /*c790*/  BRA `(.L_x_28194) ;  /* 0x0000000400a87947 */ /* 0x001fea0003800000 */
.L_x_28201:
        /* <DEDUP_REMOVED lines=11> */
.L_x_28208:
        /* <DEDUP_REMOVED lines=21> */
.L_x_28212:
[----:B------:R-:W-:Y:S05]  /*c9a0*/  BSYNC.RECONVERGENT B1 ;  /* 0x0000000000017941 */ /* 0x000fea0003800200 */
.L_x_28211:
[----:B------:R-:W-:Y:S01]  /*c9b0*/  IMAD.SHL.U32 R0, R0, 0x100000, RZ ;  /* 0x0010000000007824 */ /* 0x000fe200078e00ff */
[----:B------:R-:W-:-:S04]  /*c9c0*/  LEA R3, R3, 0x3b800000, 0x17 ;  /* 0x3b80000003037811 */ /* 0x000fc800078eb8ff */
[----:B------:R-:W-:-:S07]  /*c9d0*/  LOP3.LUT R26, R3, R0, R7, 0xfe, !PT ;  /* 0x00000000031a7212 */ /* 0x000fce00078efe07 */
.L_x_28210:
[----:B------:R-:W-:Y:S05]  /*c9e0*/  BSYNC.RECONVERGENT B0 ;  /* 0x0000000000007941 */ /* 0x000fea0003800200 */
.L_x_28209:
[----:B------:R-:W3:Y:S02]  /*c9f0*/  F2I.S64.TRUNC R26, R26 ;  /* 0x0000001a001a7311 */ /* 0x000ee4000020d900 */
[----:B---3--:R-:W-:Y:S05]  /*ca00*/  BRA `(.L_x_28194) ;  /* 0x00000004000c7947 */ /* 0x008fea0003800000 */
.L_x_28207:
        /* <DEDUP_REMOVED lines=21> */
.L_x_28216:
[----:B------:R-:W-:Y:S05]  /*cb60*/  BSYNC.RECONVERGENT B1 ;  /* 0x0000000000017941 */ /* 0x000fea0003800200 */
.L_x_28215:
[----:B------:R-:W-:Y:S01]  /*cb70*/  IMAD.SHL.U32 R0, R0, 0x200000, RZ ;  /* 0x0020000000007824 */ /* 0x000fe200078e00ff */
[----:B------:R-:W-:-:S04]  /*cb80*/  LEA R3, R3, 0x37800000, 0x17 ;  /* 0x3780000003037811 */ /* 0x000fc800078eb8ff */
[----:B------:R-:W-:-:S07]  /*cb90*/  LOP3.LUT R26, R3, R0, R7, 0xfe, !PT ;  /* 0x00000000031a7212 */ /* 0x000fce00078efe07 */
.L_x_28214:
[----:B------:R-:W-:Y:S05]  /*cba0*/  BSYNC.RECONVERGENT B0 ;  /* 0x0000000000007941 */ /* 0x000fea0003800200 */
.L_x_28213:
[----:B------:R-:W2:Y:S02]  /*cbb0*/  F2I.S64.TRUNC R26, R26 ;  /* 0x0000001a001a7311 */ /* 0x000ea4000020d900 */
[----:B--2---:R-:W-:Y:S05]  /*cbc0*/  BRA `(.L_x_28194) ;  /* 0x00000000009c7947 */ /* 0x004fea0003800000 */
.L_x_28206:
        /* <DEDUP_REMOVED lines=14> */
.L_x_28220:
[----:B------:R-:W-:Y:S05]  /*ccb0*/  BSYNC.RECONVERGENT B0 ;  /* 0x0000000000007941 */ /* 0x000fea0003800200 */
.L_x_28219:
[----:B------:R-:W0:Y:S02]  /*ccc0*/  F2I.S64.TRUNC R26, R26 ;  /* 0x0000001a001a7311 */ /* 0x000e24000020d900 */
[----:B0-----:R-:W-:Y:S05]  /*ccd0*/  BRA `(.L_x_28194) ;  /* 0x0000000000587947 */ /* 0x001fea0003800000 */
.L_x_28193:
        /* <DEDUP_REMOVED lines=16> */
.L_x_28221:
[----:B------:R-:W-:Y:S01]  /*cde0*/  CS2R R26, SRZ ;  /* 0x00000000001a7805 */ /* 0x000fe2000001ff00 */
[----:B------:R-:W-:Y:S06]  /*cdf0*/  BRA `(.L_x_28194) ;  /* 0x0000000000107947 */ /* 0x000fec0003800000 */
.L_x_28218:
[----:B------:R4:W5:Y:S01]  /*ce00*/  LDG.E.64 R26, desc[UR36][R4.64] ;  /* 0x00000024041a7981 */ /* 0x000962000c1e1b00 */
[----:B------:R-:W-:Y:S05]  /*ce10*/  BRA `(.L_x_28194) ;  /* 0x0000000000087947 */ /* 0x000fea0003800000 */
.L_x_28217:
[----:B------:R3:W5:Y:S01]  /*ce20*/  LDG.E R26, desc[UR36][R4.64] ;  /* 0x00000024041a7981 */ /* 0x000762000c1e1900 */
[----:B------:R-:W-:-:S07]  /*ce30*/  IMAD.MOV.U32 R27, RZ, RZ, RZ ;  /* 0x000000ffff1b7224 */ /* 0x000fce00078e00ff */
.L_x_28194:
        /* <DEDUP_REMOVED lines=17> */
.L_x_28225:
[----:B------:R1:W5:Y:S01]  /*cf50*/  LDG.E.U8 R28, desc[UR36][R18.64] ;  /* 0x00000024121c7981 */ /* 0x000362000c1e1100 */
[----:B------:R-:W-:Y:S01]  /*cf60*/  IMAD.MOV.U32 R29, RZ, RZ, RZ ;  /* 0x000000ffff1d7224 */ /* 0x000fe200078e00ff */
[----:B------:R-:W-:Y:S06]  /*cf70*/  BRA `(.L_x_28227) ;  /* 0x0000000c00447947 */ /* 0x000fec0003800000 */
.L_x_28224:
        /* <DEDUP_REMOVED lines=8> */
.L_x_28229:
[----:B------:R-:W2:Y:S02]  /*d000*/  LDG.E R28, desc[UR36][R18.64] ;  /* 0x00000024121c7981 */ /* 0x000ea4000c1e1900 */
[----:B--2---:R-:W-:Y:S01]  /*d010*/  SHF.R.S32.HI R29, RZ, 0x1f, R28 ;  /* 0x0000001fff1d7819 */ /* 0x004fe2000001141c */
[----:B------:R-:W-:Y:S06]  /*d020*/  BRA `(.L_x_28227) ;  /* 0x0000000c00187947 */ /* 0x000fec0003800000 */
.L_x_28228:
[----:B------:R-:W2:Y:S02]  /*d030*/  LDG.E.S16 R28, desc[UR36][R18.64] ;  /* 0x00000024121c7981 */ /* 0x000ea4000c1e1700 */
[----:B--2---:R-:W-:Y:S01]  /*d040*/  SHF.R.S32.HI R29, RZ, 0x1f, R28 ;  /* 0x0000001fff1d7819 */ /* 0x004fe2000001141c */
[----:B------:R-:W-:Y:S06]  /*d050*/  BRA `(.L_x_28227) ;  /* 0x0000000c000c7947 */ /* 0x000fec0003800000 */
.L_x_28223:
        /* <DEDUP_REMOVED lines=9> */
.L_x_28231:
[----:B------:R-:W2:Y:S02]  /*d0f0*/  LDG.E.U16 R18, desc[UR36][R18.64] ;  /* 0x0000002412127981 */ /* 0x000ea4000c1e1500 */
[----:B--2---:R-:W-:-:S06]  /*d100*/  HADD2.F32 R28, -RZ, R18.H0_H0 ;  /* 0x20000012ff1c7230 */ /* 0x004fcc0000004100 */
[----:B------:R-:W1:Y:S02]  /*d110*/  F2I.S64.TRUNC R28, R28 ;  /* 0x0000001c001c7311 */ /* 0x000e64000020d900 */
[----:B-1----:R-:W-:Y:S05]  /*d120*/  BRA `(.L_x_28227) ;  /* 0x0000000800d87947 */ /* 0x002fea0003800000 */
.L_x_28230:
        /* <DEDUP_REMOVED lines=9> */
.L_x_28233:
[----:B------:R-:W2:Y:S02]  /*d1c0*/  LDG.E.U16 R18, desc[UR36][R18.64] ;  /* 0x0000002412127981 */ /* 0x000ea4000c1e1500 */
[----:B--2---:R-:W-:-:S06]  /*d1d0*/  HADD2.F32 R28, -RZ, R18.H0_H0 ;  /* 0x20000012ff1c7230 */ /* 0x004fcc0000004100 */
[----:B------:R-:W1:Y:S02]  /*d1e0*/  F2I.S64.TRUNC R28, R28 ;  /* 0x0000001c001c7311 */ /* 0x000e64000020d900 */
[----:B-1----:R-:W-:Y:S05]  /*d1f0*/  BRA `(.L_x_28227) ;  /* 0x0000000800a47947 */ /* 0x002fea0003800000 */
.L_x_28232:
[----:B------:R-:W2:Y:S02]  /*d200*/  LDG.E.64 R18, desc[UR36][R18.64] ;  /* 0x0000002412127981 */ /* 0x000ea4000c1e1b00 */
[----:B--2---:R1:W2:Y:S02]  /*d210*/  F2I.S64.F64.TRUNC R28, R18 ;  /* 0x00000012001c7311 */ /* 0x0042a4000030d900 */
[----:B-12---:R-:W-:Y:S05]  /*d220*/  BRA `(.L_x_28227) ;  /* 0x0000000800987947 */ /* 0x006fea0003800000 */
.L_x_28222:
        /* <DEDUP_REMOVED lines=13> */
.L_x_28236:
[----:B------:R-:W2:Y:S02]  /*d300*/  LDG.E.64 R18, desc[UR36][R18.64] ;  /* 0x0000002412127981 */ /* 0x000ea4000c1e1b00 */
[----:B--2---:R1:W2:Y:S02]  /*d310*/  F2I.S64.F64.TRUNC R28, R18 ;  /* 0x00000012001c7311 */ /* 0x0042a4000030d900 */
[----:B-12---:R-:W-:Y:S05]  /*d320*/  BRA `(.L_x_28227) ;  /* 0x0000000800587947 */ /* 0x006fea0003800000 */
.L_x_28235:
        /* <DEDUP_REMOVED lines=26> */
.L_x_28238:
        /* <DEDUP_REMOVED lines=14> */
.L_x_28237:
[----:B------:R-:W2:Y:S02]  /*d5b0*/  LDG.E.U16 R28, desc[UR36][R18.64] ;  /* 0x00000024121c7981 */ /* 0x000ea4000c1e1500 */
[----:B--2---:R-:W-:-:S06]  /*d5c0*/  IMAD.U32 R28, R28, 0x10000, RZ ;  /* 0x000100001c1c7824 */ /* 0x004fcc00078e00ff */
[----:B------:R-:W1:Y:S02]  /*d5d0*/  F2I.S64.TRUNC R28, R28 ;  /* 0x0000001c001c7311 */ /* 0x000e64000020d900 */
[----:B-1----:R-:W-:Y:S05]  /*d5e0*/  BRA `(.L_x_28227) ;  /* 0x0000000400a87947 */ /* 0x002fea0003800000 */
.L_x_28234:
        /* <DEDUP_REMOVED lines=11> */
.L_x_28241:
        /* <DEDUP_REMOVED lines=21> */
.L_x_28245:
[----:B------:R-:W-:Y:S05]  /*d7f0*/  BSYNC.RECONVERGENT B1 ;  /* 0x0000000000017941 */ /* 0x000fea0003800200 */
.L_x_28244:
[----:B------:R-:W-:Y:S01]  /*d800*/  IMAD.SHL.U32 R0, R0, 0x100000, RZ ;  /* 0x0010000000007824 */ /* 0x000fe200078e00ff */
[----:B------:R-:W-:-:S04]  /*d810*/  LEA R3, R3, 0x3b800000, 0x17 ;  /* 0x3b80000003037811 */ /* 0x000fc800078eb8ff */
[----:B------:R-:W-:-:S07]  /*d820*/  LOP3.LUT R28, R3, R0, R7, 0xfe, !PT ;  /* 0x00000000031c7212 */ /* 0x000fce00078efe07 */
.L_x_28243:
[----:B------:R-:W-:Y:S05]  /*d830*/  BSYNC.RECONVERGENT B0 ;  /* 0x0000000000007941 */ /* 0x000fea0003800200 */
.L_x_28242:
[----:B------:R-:W1:Y:S02]  /*d840*/  F2I.S64.TRUNC R28, R28 ;  /* 0x0000001c001c7311 */ /* 0x000e64000020d900 */
[----:B-1----:R-:W-:Y:S05]  /*d850*/  BRA `(.L_x_28227) ;  /* 0x00000004000c7947 */ /* 0x002fea0003800000 */
.L_x_28240:
        /* <DEDUP_REMOVED lines=21> */
.L_x_28249:
[----:B------:R-:W-:Y:S05]  /*d9b0*/  BSYNC.RECONVERGENT B1 ;  /* 0x0000000000017941 */ /* 0x000fea0003800200 */
.L_x_28248:
[----:B------:R-:W-:Y:S02]  /*d9c0*/  SHF.L.U32 R0, R0, 0x15, RZ ;  /* 0x0000001500007819 */ /* 0x000fe400000006ff */
[----:B------:R-:W-:-:S04]  /*d9d0*/  LEA R3, R3, 0x37800000, 0x17 ;  /* 0x3780000003037811 */ /* 0x000fc800078eb8ff */
[----:B------:R-:W-:-:S07]  /*d9e0*/  LOP3.LUT R28, R3, R0, R7, 0xfe, !PT ;  /* 0x00000000031c7212 */ /* 0x000fce00078efe07 */
.L_x_28247:
[----:B------:R-:W-:Y:S05]  /*d9f0*/  BSYNC.RECONVERGENT B0 ;  /* 0x0000000000007941 */ /* 0x000fea0003800200 */
.L_x_28246:
[----:B------:R-:W1:Y:S02]  /*da00*/  F2I.S64.TRUNC R28, R28 ;  /* 0x0000001c001c7311 */ /* 0x000e64000020d900 */
[----:B-1----:R-:W-:Y:S05]  /*da10*/  BRA `(.L_x_28227) ;  /* 0x00000000009c7947 */ /* 0x002fea0003800000 */
.L_x_28239:
        /* <DEDUP_REMOVED lines=14> */
.L_x_28253:
[----:B------:R-:W-:Y:S05]  /*db00*/  BSYNC.RECONVERGENT B0 ;  /* 0x0000000000007941 */ /* 0x000fea0003800200 */
.L_x_28252:
[----:B------:R-:W1:Y:S02]  /*db10*/  F2I.S64.TRUNC R28, R28 ;  /* 0x0000001c001c7311 */ /* 0x000e64000020d900 */
[----:B-1----:R-:W-:Y:S05]  /*db20*/  BRA `(.L_x_28227) ;  /* 0x0000000000587947 */ /* 0x002fea0003800000 */
.L_x_28226:
        /* <DEDUP_REMOVED lines=16> */
.L_x_28254:
[----:B------:R-:W-:Y:S01]  /*dc30*/  CS2R R28, SRZ ;  /* 0x00000000001c7805 */ /* 0x000fe2000001ff00 */
[----:B------:R-:W-:Y:S06]  /*dc40*/  BRA `(.L_x_28227) ;  /* 0x0000000000107947 */ /* 0x000fec0003800000 */
.L_x_28251:
[----:B------:R1:W5:Y:S01]  /*dc50*/  LDG.E.64 R28, desc[UR36][R18.64] ;  /* 0x00000024121c7981 */ /* 0x000362000c1e1b00 */
[----:B------:R-:W-:Y:S05]  /*dc60*/  BRA `(.L_x_28227) ;  /* 0x0000000000087947 */ /* 0x000fea0003800000 */
.L_x_28250:
[----:B------:R1:W5:Y:S01]  /*dc70*/  LDG.E R28, desc[UR36][R18.64] ;  /* 0x00000024121c7981 */ /* 0x000362000c1e1900 */
[----:B------:R-:W-:-:S07]  /*dc80*/  IMAD.MOV.U32 R29, RZ, RZ, RZ ;  /* 0x000000ffff1d7224 */ /* 0x000fce00078e00ff */
.L_x_28227:
        /* <DEDUP_REMOVED lines=17> */
.L_x_28258:
[----:B-1----:R0:W5:Y:S01]  /*dda0*/  LDG.E.U8 R18, desc[UR36][R4.64] ;  /* 0x0000002404127981 */ /* 0x002162000c1e1100 */
[----:B------:R-:W-:Y:S01]  /*ddb0*/  MOV R19, RZ ;  /* 0x000000ff00137202 */ /* 0x000fe20000000f00 */
[----:B------:R-:W-:Y:S06]  /*ddc0*/  BRA `(.L_x_28260) ;  /* 0x0000000c00447947 */ /* 0x000fec0003800000 */
.L_x_28257:
        /* <DEDUP_REMOVED lines=8> */
.L_x_28262:
[----:B-1----:R-:W2:Y:S02]  /*de50*/  LDG.E R18, desc[UR36][R4.64] ;  /* 0x0000002404127981 */ /* 0x002ea4000c1e1900 */
[----:B--2---:R-:W-:Y:S01]  /*de60*/  SHF.R.S32.HI R19, RZ, 0x1f, R18 ;  /* 0x0000001fff137819 */ /* 0x004fe20000011412 */
[----:B------:R-:W-:Y:S06]  /*de70*/  BRA `(.L_x_28260) ;  /* 0x0000000c00187947 */ /* 0x000fec0003800000 */
.L_x_28261:
[----:B-1----:R-:W2:Y:S02]  /*de80*/  LDG.E.S16 R18, desc[UR36][R4.64] ;  /* 0x0000002404127981 */ /* 0x002ea4000c1e1700 */
[----:B--2---:R-:W-:Y:S01]  /*de90*/  SHF.R.S32.HI R19, RZ, 0x1f, R18 ;  /* 0x0000001fff137819 */ /* 0x004fe20000011412 */
[----:B------:R-:W-:Y:S06]  /*dea0*/  BRA `(.L_x_28260) ;  /* 0x0000000c000c7947 */ /* 0x000fec0003800000 */
.L_x_28256:
        /* <DEDUP_REMOVED lines=9> */
.L_x_28264:
[----:B------:R-:W1:Y:S02]  /*df40*/  LDG.E.U16 R4, desc[UR36][R4.64] ;  /* 0x0000002404047981 */ /* 0x000e64000c1e1500 */
[----:B-1----:R-:W-:-:S06]  /*df50*/  HADD2.F32 R18, -RZ, R4.H0_H0 ;  /* 0x20000004ff127230 */ /* 0x002fcc0000004100 */
[----:B------:R-:W0:Y:S02]  /*df60*/  F2I.S64.TRUNC R18, R18 ;  /* 0x0000001200127311 */ /* 0x000e24000020d900 */
[----:B0-----:R-:W-:Y:S05]  /*df70*/  BRA `(.L_x_28260) ;  /* 0x0000000800d87947 */ /* 0x001fea0003800000 */
.L_x_28263:
        /* <DEDUP_REMOVED lines=9> */
.L_x_28266:
[----:B------:R-:W1:Y:S02]  /*e010*/  LDG.E.U16 R4, desc[UR36][R4.64] ;  /* 0x0000002404047981 */ /* 0x000e64000c1e1500 */
[----:B-1----:R-:W-:-:S06]  /*e020*/  HADD2.F32 R18, -RZ, R4.H0_H0 ;  /* 0x20000004ff127230 */ /* 0x002fcc0000004100 */
[----:B------:R-:W0:Y:S02]  /*e030*/  F2I.S64.TRUNC R18, R18 ;  /* 0x0000001200127311 */ /* 0x000e24000020d900 */
[----:B0-----:R-:W-:Y:S05]  /*e040*/  BRA `(.L_x_28260) ;  /* 0x0000000800a47947 */ /* 0x001fea0003800000 */
.L_x_28265:
[----:B------:R-:W1:Y:S02]  /*e050*/  LDG.E.64 R4, desc[UR36][R4.64] ;  /* 0x0000002404047981 */ /* 0x000e64000c1e1b00 */
[----:B-1----:R0:W1:Y:S02]  /*e060*/  F2I.S64.F64.TRUNC R18, R4 ;  /* 0x0000000400127311 */ /* 0x002064000030d900 */
[----:B01----:R-:W-:Y:S05]  /*e070*/  BRA `(.L_x_28260) ;  /* 0x0000000800987947 */ /* 0x003fea0003800000 */
.L_x_28255:
        /* <DEDUP_REMOVED lines=13> */
.L_x_28269:
[----:B------:R-:W1:Y:S02]  /*e150*/  LDG.E.64 R4, desc[UR36][R4.64] ;  /* 0x0000002404047981 */ /* 0x000e64000c1e1b00 */
[----:B-1----:R2:W3:Y:S02]  /*e160*/  F2I.S64.F64.TRUNC R18, R4 ;  /* 0x0000000400127311 */ /* 0x0024e4000030d900 */
[----:B--23--:R-:W-:Y:S05]  /*e170*/  BRA `(.L_x_28260) ;  /* 0x0000000800587947 */ /* 0x00cfea0003800000 */
.L_x_28268:
        /* <DEDUP_REMOVED lines=26> */
.L_x_28271:
        /* <DEDUP_REMOVED lines=14> */
.L_x_28270:
[----:B-1----:R-:W2:Y:S02]  /*e400*/  LDG.E.U16 R18, desc[UR36][R4.64] ;  /* 0x0000002404127981 */ /* 0x002ea4000c1e1500 */
[----:B--2---:R-:W-:-:S06]  /*e410*/  SHF.L.U32 R18, R18, 0x10, RZ ;  /* 0x0000001012127819 */ /* 0x004fcc00000006ff */
[----:B------:R-:W2:Y:S02]  /*e420*/  F2I.S64.TRUNC R18, R18 ;  /* 0x0000001200127311 */ /* 0x000ea4000020d900 */
[----:B--2---:R-:W-:Y:S05]  /*e430*/  BRA `(.L_x_28260) ;  /* 0x0000000400a87947 */ /* 0x004fea0003800000 */
.L_x_28267:
        /* <DEDUP_REMOVED lines=11> */
.L_x_28274:
        /* <DEDUP_REMOVED lines=21> */
.L_x_28278:
[----:B------:R-:W-:Y:S05]  /*e640*/  BSYNC.RECONVERGENT B1 ;  /* 0x0000000000017941 */ /* 0x000fea0003800200 */
.L_x_28277:
[----:B------:R-:W-:Y:S02]  /*e650*/  SHF.L.U32 R0, R0, 0x14, RZ ;  /* 0x0000001400007819 */ /* 0x000fe400000006ff */
[----:B------:R-:W-:-:S04]  /*e660*/  LEA R3, R3, 0x3b800000, 0x17 ;  /* 0x3b80000003037811 */ /* 0x000fc800078eb8ff */
[----:B------:R-:W-:-:S07]  /*e670*/  LOP3.LUT R18, R3, R0, R7, 0xfe, !PT ;  /* 0x0000000003127212 */ /* 0x000fce00078efe07 */
.L_x_28276:
[----:B------:R-:W-:Y:S05]  /*e680*/  BSYNC.RECONVERGENT B0 ;  /* 0x0000000000007941 */ /* 0x000fea0003800200 */
.L_x_28275:
[----:B------:R-:W4:Y:S02]  /*e690*/  F2I.S64.TRUNC R18, R18 ;  /* 0x0000001200127311 */ /* 0x000f24000020d900 */
[----:B----4-:R-:W-:Y:S05]  /*e6a0*/  BRA `(.L_x_28260) ;  /* 0x00000004000c7947 */ /* 0x010fea0003800000 */
.L_x_28273:
        /* <DEDUP_REMOVED lines=21> */
.L_x_28282:
[----:B------:R-:W-:Y:S05]  /*e800*/  BSYNC.RECONVERGENT B1 ;  /* 0x0000000000017941 */ /* 0x000fea0003800200 */
.L_x_28281:
[----:B------:R-:W-:Y:S01]  /*e810*/  IMAD.SHL.U32 R0, R0, 0x200000, RZ ;  /* 0x0020000000007824 */ /* 0x000fe200078e00ff */
[----:B------:R-:W-:-:S04]  /*e820*/  LEA R3, R3, 0x37800000, 0x17 ;  /* 0x3780000003037811 */ /* 0x000fc800078eb8ff */
[----:B------:R-:W-:-:S07]  /*e830*/  LOP3.LUT R18, R3, R0, R7, 0xfe, !PT ;  /* 0x0000000003127212 */ /* 0x000fce00078efe07 */
.L_x_28280:
[----:B------:R-:W-:Y:S05]  /*e840*/  BSYNC.RECONVERGENT B0 ;  /* 0x0000000000007941 */ /* 0x000fea0003800200 */
.L_x_28279:
[----:B------:R-:W0:Y:S02]  /*e850*/  F2I.S64.TRUNC R18, R18 ;  /* 0x0000001200127311 */ /* 0x000e24000020d900 */
[----:B0-----:R-:W-:Y:S05]  /*e860*/  BRA `(.L_x_28260) ;  /* 0x00000000009c7947 */ /* 0x001fea0003800000 */
.L_x_28272:
        /* <DEDUP_REMOVED lines=14> */
.L_x_28286:
[----:B------:R-:W-:Y:S05]  /*e950*/  BSYNC.RECONVERGENT B0 ;  /* 0x0000000000007941 */ /* 0x000fea0003800200 */
.L_x_28285:
[----:B------:R-:W3:Y:S02]  /*e960*/  F2I.S64.TRUNC R18, R18 ;  /* 0x0000001200127311 */ /* 0x000ee4000020d900 */
[----:B---3--:R-:W-:Y:S05]  /*e970*/  BRA `(.L_x_28260) ;  /* 0x0000000000587947 */ /* 0x008fea0003800000 */
.L_x_28259:
        /* <DEDUP_REMOVED lines=16> */
.L_x_28287:
[----:B------:R-:W-:Y:S01]  /*ea80*/  CS2R R18, SRZ ;  /* 0x0000000000127805 */ /* 0x000fe2000001ff00 */
[----:B------:R-:W-:Y:S06]  /*ea90*/  BRA `(.L_x_28260) ;  /* 0x0000000000107947 */ /* 0x000fec0003800000 */
.L_x_28284:
[----:B-1----:R2:W5:Y:S01]  /*eaa0*/  LDG.E.64 R18, desc[UR36][R4.64] ;  /* 0x0000002404127981 */ /* 0x002562000c1e1b00 */
[----:B------:R-:W-:Y:S05]  /*eab0*/  BRA `(.L_x_28260) ;  /* 0x0000000000087947 */ /* 0x000fea0003800000 */
.L_x_28283:
[----:B-1----:R3:W5:Y:S01]  /*eac0*/  LDG.E R18, desc[UR36][R4.64] ;  /* 0x0000002404127981 */ /* 0x002762000c1e1900 */
[----:B------:R-:W-:-:S07]  /*ead0*/  MOV R19, RZ ;  /* 0x000000ff00137202 */ /* 0x000fce0000000f00 */
.L_x_28260:
        /* <DEDUP_REMOVED lines=17> */
.L_x_28291:
[----:B------:R0:W5:Y:S01]  /*ebf0*/  LDG.E.U8 R16, desc[UR36][R4.64] ;  /* 0x0000002404107981 */ /* 0x000162000c1e1100 */
[----:B------:R-:W-:Y:S01]  /*ec00*/  IMAD.MOV.U32 R17, RZ, RZ, RZ ;  /* 0x000000ffff117224 */ /* 0x000fe200078e00ff */
[----:B------:R-:W-:Y:S06]  /*ec10*/  BRA `(.L_x_28293) ;  /* 0x0000000c00447947 */ /* 0x000fec0003800000 */
.L_x_28290:
        /* <DEDUP_REMOVED lines=8> */
.L_x_28295:
[----:B------:R-:W2:Y:S02]  /*eca0*/  LDG.E R16, desc[UR36][R4.64] ;  /* 0x0000002404107981 */ /* 0x000ea4000c1e1900 */
[----:B--2---:R-:W-:Y:S01]  /*ecb0*/  SHF.R.S32.HI R17, RZ, 0x1f, R16 ;  /* 0x0000001fff117819 */ /* 0x004fe20000011410 */
[----:B------:R-:W-:Y:S06]  /*ecc0*/  BRA `(.L_x_28293) ;  /* 0x0000000c00187947 */ /* 0x000fec0003800000 */
.L_x_28294:
[----:B------:R-:W2:Y:S02]  /*ecd0*/  LDG.E.S16 R16, desc[UR36][R4.64] ;  /* 0x0000002404107981 */ /* 0x000ea4000c1e1700 */
[----:B--2---:R-:W-:Y:S01]  /*ece0*/  SHF.R.S32.HI R17, RZ, 0x1f, R16 ;  /* 0x0000001fff117819 */ /* 0x004fe20000011410 */
[----:B------:R-:W-:Y:S06]  /*ecf0*/  BRA `(.L_x_28293) ;  /* 0x0000000c000c7947 */ /* 0x000fec0003800000 */
.L_x_28289:
        /* <DEDUP_REMOVED lines=9> */
.L_x_28297:
[----:B------:R-:W2:Y:S02]  /*ed90*/  LDG.E.U16 R4, desc[UR36][R4.64] ;  /* 0x0000002404047981 */ /* 0x000ea4000c1e1500 */
[----:B--2---:R-:W-:-:S06]  /*eda0*/  HADD2.F32 R16, -RZ, R4.H0_H0 ;  /* 0x20000004ff107230 */ /* 0x004fcc0000004100 */
[----:B------:R-:W2:Y:S02]  /*edb0*/  F2I.S64.TRUNC R16, R16 ;  /* 0x0000001000107311 */ /* 0x000ea4000020d900 */
[----:B--2---:R-:W-:Y:S05]  /*edc0*/  BRA `(.L_x_28293) ;  /* 0x0000000800d87947 */ /* 0x004fea0003800000 */
.L_x_28296:
        /* <DEDUP_REMOVED lines=9> */
.L_x_28299:
[----:B------:R-:W2:Y:S02]  /*ee60*/  LDG.E.U16 R4, desc[UR36][R4.64] ;  /* 0x0000002404047981 */ /* 0x000ea4000c1e1500 */
[----:B--2---:R-:W-:-:S06]  /*ee70*/  HADD2.F32 R16, -RZ, R4.H0_H0 ;  /* 0x20000004ff107230 */ /* 0x004fcc0000004100 */
[----:B------:R-:W2:Y:S02]  /*ee80*/  F2I.S64.TRUNC R16, R16 ;  /* 0x0000001000107311 */ /* 0x000ea4000020d900 */
[----:B--2---:R-:W-:Y:S05]  /*ee90*/  BRA `(.L_x_28293) ;  /* 0x0000000800a47947 */ /* 0x004fea0003800000 */
.L_x_28298:
[----:B------:R-:W2:Y:S02]  /*eea0*/  LDG.E.64 R4, desc[UR36][R4.64] ;  /* 0x0000002404047981 */ /* 0x000ea4000c1e1b00 */
[----:B--2---:R2:W3:Y:S02]  /*eeb0*/  F2I.S64.F64.TRUNC R16, R4 ;  /* 0x0000000400107311 */ /* 0x0044e4000030d900 */
[----:B--23--:R-:W-:Y:S05]  /*eec0*/  BRA `(.L_x_28293) ;  /* 0x0000000800987947 */ /* 0x00cfea0003800000 */
.L_x_28288:
        /* <DEDUP_REMOVED lines=13> */
.L_x_28302:
[----:B------:R-:W2:Y:S02]  /*efa0*/  LDG.E.64 R4, desc[UR36][R4.64] ;  /* 0x0000002404047981 */ /* 0x000ea4000c1e1b00 */
[----:B--2---:R2:W3:Y:S02]  /*efb0*/  F2I.S64.F64.TRUNC R16, R4 ;  /* 0x0000000400107311 */ /* 0x0044e4000030d900 */
[----:B--23--:R-:W-:Y:S05]  /*efc0*/  BRA `(.L_x_28293) ;  /* 0x0000000800587947 */ /* 0x00cfea0003800000 */
.L_x_28301:
        /* <DEDUP_REMOVED lines=26> */
.L_x_28304:
        /* <DEDUP_REMOVED lines=14> */
.L_x_28303:
[----:B------:R-:W2:Y:S02]  /*f250*/  LDG.E.U16 R16, desc[UR36][R4.64] ;  /* 0x0000002404107981 */ /* 0x000ea4000c1e1500 */
[----:B--2---:R-:W-:-:S06]  /*f260*/  IMAD.U32 R16, R16, 0x10000, RZ ;  /* 0x0001000010107824 */ /* 0x004fcc00078e00ff */
[----:B------:R-:W2:Y:S02]  /*f270*/  F2I.S64.TRUNC R16, R16 ;  /* 0x0000001000107311 */ /* 0x000ea4000020d900 */
[----:B--2---:R-:W-:Y:S05]  /*f280*/  BRA `(.L_x_28293) ;  /* 0x0000000400a87947 */ /* 0x004fea0003800000 */
.L_x_28300:
        /* <DEDUP_REMOVED lines=11> */
.L_x_28307:
        /* <DEDUP_REMOVED lines=21> */
.L_x_28311:
[----:B------:R-:W-:Y:S05]  /*f490*/  BSYNC.RECONVERGENT B1 ;  /* 0x0000000000017941 */ /* 0x000fea0003800200 */
.L_x_28310:
[----:B------:R-:W-:Y:S01]  /*f4a0*/  IMAD.SHL.U32 R0, R0, 0x100000, RZ ;  /* 0x0010000000007824 */ /* 0x000fe200078e00ff */
[----:B------:R-:W-:-:S04]  /*f4b0*/  LEA R3, R3, 0x3b800000, 0x17 ;  /* 0x3b80000003037811 */ /* 0x000fc800078eb8ff */
[----:B------:R-:W-:-:S07]  /*f4c0*/  LOP3.LUT R16, R3, R0, R7, 0xfe, !PT ;  /* 0x0000000003107212 */ /* 0x000fce00078efe07 */
.L_x_28309:
[----:B------:R-:W-:Y:S05]  /*f4d0*/  BSYNC.RECONVERGENT B0 ;  /* 0x0000000000007941 */ /* 0x000fea0003800200 */
.L_x_28308:
[----:B------:R-:W4:Y:S02]  /*f4e0*/  F2I.S64.TRUNC R16, R16 ;  /* 0x0000001000107311 */ /* 0x000f24000020d900 */
[----:B----4-:R-:W-:Y:S05]  /*f4f0*/  BRA `(.L_x_28293) ;  /* 0x00000004000c7947 */ /* 0x010fea0003800000 */
.L_x_28306:
        /* <DEDUP_REMOVED lines=21> */
.L_x_28315:
[----:B------:R-:W-:Y:S05]  /*f650*/  BSYNC.RECONVERGENT B1 ;  /* 0x0000000000017941 */ /* 0x000fea0003800200 */
.L_x_28314:
[----:B------:R-:W-:Y:S01]  /*f660*/  IMAD.SHL.U32 R0, R0, 0x200000, RZ ;  /* 0x0020000000007824 */ /* 0x000fe200078e00ff */
[----:B------:R-:W-:-:S04]  /*f670*/  LEA R3, R3, 0x37800000, 0x17 ;  /* 0x3780000003037811 */ /* 0x000fc800078eb8ff */
[----:B------:R-:W-:-:S07]  /*f680*/  LOP3.LUT R16, R3, R0, R7, 0xfe, !PT ;  /* 0x0000000003107212 */ /* 0x000fce00078efe07 */
.L_x_28313:
[----:B------:R-:W-:Y:S05]  /*f690*/  BSYNC.RECONVERGENT B0 ;  /* 0x0000000000007941 */ /* 0x000fea0003800200 */
.L_x_28312:
[----:B------:R-:W4:Y:S02]  /*f6a0*/  F2I.S64.TRUNC R16, R16 ;  /* 0x0000001000107311 */ /* 0x000f24000020d900 */
[----:B----4-:R-:W-:Y:S05]  /*f6b0*/  BRA `(.L_x_28293) ;  /* 0x00000000009c7947 */ /* 0x010fea0003800000 */
.L_x_28305:
        /* <DEDUP_REMOVED lines=14> */
.L_x_28319:
[----:B------:R-:W-:Y:S05]  /*f7a0*/  BSYNC.RECONVERGENT B0 ;  /* 0x0000000000007941 */ /* 0x000fea0003800200 */
.L_x_28318:
[----:B------:R-:W3:Y:S02]  /*f7b0*/  F2I.S64.TRUNC R16, R16 ;  /* 0x0000001000107311 */ /* 0x000ee4000020d900 */
[----:B---3--:R-:W-:Y:S05]  /*f7c0*/  BRA `(.L_x_28293) ;  /* 0x0000000000587947 */ /* 0x008fea0003800000 */
.L_x_28292:
        /* <DEDUP_REMOVED lines=16> */
.L_x_28320:
[----:B------:R-:W-:Y:S01]  /*f8d0*/  CS2R R16, SRZ ;  /* 0x0000000000107805 */ /* 0x000fe2000001ff00 */
[----:B------:R-:W-:Y:S06]  /*f8e0*/  BRA `(.L_x_28293) ;  /* 0x0000000000107947 */ /* 0x000fec0003800000 */
.L_x_28317:
[----:B------:R2:W5:Y:S01]  /*f8f0*/  LDG.E.64 R16, desc[UR36][R4.64] ;  /* 0x0000002404107981 */ /* 0x000562000c1e1b00 */
[----:B------:R-:W-:Y:S05]  /*f900*/  BRA `(.L_x_28293) ;  /* 0x0000000000087947 */ /* 0x000fea0003800000 */
.L_x_28316:
[----:B------:R3:W5:Y:S01]  /*f910*/  LDG.E R16, desc[UR36][R4.64] ;  /* 0x0000002404107981 */ /* 0x000762000c1e1900 */
[----:B------:R-:W-:-:S07]  /*f920*/  IMAD.MOV.U32 R17, RZ, RZ, RZ ;  /* 0x000000ffff117224 */ /* 0x000fce00078e00ff */
.L_x_28293:
        /* <DEDUP_REMOVED lines=17> */
.L_x_28324:
[----:B------:R3:W5:Y:S01]  /*fa40*/  LDG.E.U8 R24, desc[UR36][R4.64] ;  /* 0x0000002404187981 */ /* 0x000762000c1e1100 */
[----:B------:R-:W-:Y:S01]  /*fa50*/  IMAD.MOV.U32 R25, RZ, RZ, RZ ;  /* 0x000000ffff197224 */ /* 0x000fe200078e00ff */
[----:B------:R-:W-:Y:S06]  /*fa60*/  BRA `(.L_x_28326) ;  /* 0x0000000c00447947 */ /* 0x000fec0003800000 */
.L_x_28323:
        /* <DEDUP_REMOVED lines=8> */
.L_x_28328:
[----:B------:R-:W2:Y:S02]  /*faf0*/  LDG.E R24, desc[UR36][R4.64] ;  /* 0x0000002404187981 */ /* 0x000ea4000c1e1900 */
[----:B--2---:R-:W-:Y:S01]  /*fb00*/  SHF.R.S32.HI R25, RZ, 0x1f, R24 ;  /* 0x0000001fff197819 */ /* 0x004fe20000011418 */
[----:B------:R-:W-:Y:S06]  /*fb10*/  BRA `(.L_x_28326) ;  /* 0x0000000c00187947 */ /* 0x000fec0003800000 */
.L_x_28327:
[----:B------:R-:W2:Y:S02]  /*fb20*/  LDG.E.S16 R24, desc[UR36][R4.64] ;  /* 0x0000002404187981 */ /* 0x000ea4000c1e1700 */
[----:B--2---:R-:W-:Y:S01]  /*fb30*/  SHF.R.S32.HI R25, RZ, 0x1f, R24 ;  /* 0x0000001fff197819 */ /* 0x004fe20000011418 */
[----:B------:R-:W-:Y:S06]  /*fb40*/  BRA `(.L_x_28326) ;  /* 0x0000000c000c7947 */ /* 0x000fec0003800000 */
.L_x_28322:
        /* <DEDUP_REMOVED lines=9> */
.L_x_28330:
[----:B------:R-:W2:Y:S02]  /*fbe0*/  LDG.E.U16 R4, desc[UR36][R4.64] ;  /* 0x0000002404047981 */ /* 0x000ea4000c1e1500 */
[----:B--2---:R-:W-:-:S06]  /*fbf0*/  HADD2.F32 R24, -RZ, R4.H0_H0 ;  /* 0x20000004ff187230 */ /* 0x004fcc0000004100 */
[----:B------:R-:W3:Y:S02]  /*fc00*/  F2I.S64.TRUNC R24, R24 ;  /* 0x0000001800187311 */ /* 0x000ee4000020d900 */
[----:B---3--:R-:W-:Y:S05]  /*fc10*/  BRA `(.L_x_28326) ;  /* 0x0000000800d87947 */ /* 0x008fea0003800000 */
.L_x_28329:
        /* <DEDUP_REMOVED lines=9> */
.L_x_28332:
[----:B------:R-:W2:Y:S02]  /*fcb0*/  LDG.E.U16 R4, desc[UR36][R4.64] ;  /* 0x0000002404047981 */ /* 0x000ea4000c1e1500 */
[----:B--2---:R-:W-:-:S06]  /*fcc0*/  HADD2.F32 R24, -RZ, R4.H0_H0 ;  /* 0x20000004ff187230 */ /* 0x004fcc0000004100 */
[----:B------:R-:W3:Y:S02]  /*fcd0*/  F2I.S64.TRUNC R24, R24 ;  /* 0x0000001800187311 */ /* 0x000ee4000020d900 */
[----:B---3--:R-:W-:Y:S05]  /*fce0*/  BRA `(.L_x_28326) ;  /* 0x0000000800a47947 */ /* 0x008fea0003800000 */
.L_x_28331:
[----:B------:R-:W2:Y:S02]  /*fcf0*/  LDG.E.64 R4, desc[UR36][R4.64] ;  /* 0x0000002404047981 */ /* 0x000ea4000c1e1b00 */
[----:B--2---:R3:W4:Y:S02]  /*fd00*/  F2I.S64.F64.TRUNC R24, R4 ;  /* 0x0000000400187311 */ /* 0x004724000030d900 */
[----:B---34-:R-:W-:Y:S05]  /*fd10*/  BRA `(.L_x_28326) ;  /* 0x0000000800987947 */ /* 0x018fea0003800000 */
.L_x_28321:
        /* <DEDUP_REMOVED lines=13> */
.L_x_28335:
[----:B------:R-:W2:Y:S02]  /*fdf0*/  LDG.E.64 R4, desc[UR36][R4.64] ;  /* 0x0000002404047981 */ /* 0x000ea4000c1e1b00 */
[----:B--2---:R3:W4:Y:S02]  /*fe00*/  F2I.S64.F64.TRUNC R24, R4 ;  /* 0x0000000400187311 */ /* 0x004724000030d900 */
[----:B---34-:R-:W-:Y:S05]  /*fe10*/  BRA `(.L_x_28326) ;  /* 0x0000000800587947 */ /* 0x018fea0003800000 */
.L_x_28334:
        /* <DEDUP_REMOVED lines=26> */
.L_x_28337:
        /* <DEDUP_REMOVED lines=14> */
.L_x_28336:
[----:B------:R-:W2:Y:S02]  /*100a0*/  LDG.E.U16 R24, desc[UR36][R4.64] ;  /* 0x0000002404187981 */ /* 0x000ea4000c1e1500 */
[----:B--2---:R-:W-:-:S06]  /*100b0*/  IMAD.U32 R24, R24, 0x10000, RZ ;  /* 0x0001000018187824 */ /* 0x004fcc00078e00ff */
[----:B------:R-:W3:Y:S02]  /*100c0*/  F2I.S64.TRUNC R24, R24 ;  /* 0x0000001800187311 */ /* 0x000ee4000020d900 */
[----:B---3--:R-:W-:Y:S05]  /*100d0*/  BRA `(.L_x_28326) ;  /* 0x0000000400a87947 */ /* 0x008fea0003800000 */
.L_x_28333:
        /* <DEDUP_REMOVED lines=11> */
.L_x_28340:
        /* <DEDUP_REMOVED lines=21> */
.L_x_28344:
[----:B------:R-:W-:Y:S05]  /*102e0*/  BSYNC.RECONVERGENT B1 ;  /* 0x0000000000017941 */ /* 0x000fea0003800200 */
.L_x_28343:
[----:B------:R-:W-:Y:S01]  /*102f0*/  IMAD.SHL.U32 R0, R0, 0x100000, RZ ;  /* 0x0010000000007824 */ /* 0x000fe200078e00ff */
[----:B------:R-:W-:-:S04]  /*10300*/  LEA R3, R3, 0x3b800000, 0x17 ;  /* 0x3b80000003037811 */ /* 0x000fc800078eb8ff */
[----:B------:R-:W-:-:S07]  /*10310*/  LOP3.LUT R24, R3, R0, R7, 0xfe, !PT ;  /* 0x0000000003187212 */ /* 0x000fce00078efe07 */
.L_x_28342:
[----:B------:R-:W-:Y:S05]  /*10320*/  BSYNC.RECONVERGENT B0 ;  /* 0x0000000000007941 */ /* 0x000fea0003800200 */
.L_x_28341:
[----:B------:R-:W1:Y:S02]  /*10330*/  F2I.S64.TRUNC R24, R24 ;  /* 0x0000001800187311 */ /* 0x000e64000020d900 */
[----:B-1----:R-:W-:Y:S05]  /*10340*/  BRA `(.L_x_28326) ;  /* 0x00000004000c7947 */ /* 0x002fea0003800000 */
.L_x_28339:
        /* <DEDUP_REMOVED lines=21> */
.L_x_28348:
[----:B------:R-:W-:Y:S05]  /*104a0*/  BSYNC.RECONVERGENT B1 ;  /* 0x0000000000017941 */ /* 0x000fea0003800200 */
.L_x_28347:
[----:B------:R-:W-:Y:S02]  /*104b0*/  SHF.L.U32 R0, R0, 0x15, RZ ;  /* 0x0000001500007819 */ /* 0x000fe400000006ff */
[----:B------:R-:W-:-:S04]  /*104c0*/  LEA R3, R3, 0x37800000, 0x17 ;  /* 0x3780000003037811 */ /* 0x000fc800078eb8ff */
[----:B------:R-:W-:-:S07]  /*104d0*/  LOP3.LUT R24, R3, R0, R7, 0xfe, !PT ;  /* 0x0000000003187212 */ /* 0x000fce00078efe07 */
.L_x_28346:
[----:B------:R-:W-:Y:S05]  /*104e0*/  BSYNC.RECONVERGENT B0 ;  /* 0x0000000000007941 */ /* 0x000fea0003800200 */
.L_x_28345:
[----:B------:R-:W1:Y:S02]  /*104f0*/  F2I.S64.TRUNC R24, R24 ;  /* 0x0000001800187311 */ /* 0x000e64000020d900 */
[----:B-1----:R-:W-:Y:S05]  /*10500*/  BRA `(.L_x_28326) ;  /* 0x00000000009c7947 */ /* 0x002fea0003800000 */
.L_x_28338:
        /* <DEDUP_REMOVED lines=14> */
.L_x_28352:
[----:B------:R-:W-:Y:S05]  /*105f0*/  BSYNC.RECONVERGENT B0 ;  /* 0x0000000000007941 */ /* 0x000fea0003800200 */
.L_x_28351:
[----:B------:R-:W3:Y:S02]  /*10600*/  F2I.S64.TRUNC R24, R24 ;  /* 0x0000001800187311 */ /* 0x000ee4000020d900 */
[----:B---3--:R-:W-:Y:S05]  /*10610*/  BRA `(.L_x_28326) ;  /* 0x0000000000587947 */ /* 0x008fea0003800000 */
.L_x_28325:
        /* <DEDUP_REMOVED lines=16> */
.L_x_28353:
[----:B------:R-:W-:Y:S01]  /*10720*/  CS2R R24, SRZ ;  /* 0x0000000000187805 */ /* 0x000fe2000001ff00 */
[----:B------:R-:W-:Y:S06]  /*10730*/  BRA `(.L_x_28326) ;  /* 0x0000000000107947 */ /* 0x000fec0003800000 */
.L_x_28350:
[----:B------:R2:W5:Y:S01]  /*10740*/  LDG.E.64 R24, desc[UR36][R4.64] ;  /* 0x0000002404187981 */ /* 0x000562000c1e1b00 */
[----:B------:R-:W-:Y:S05]  /*10750*/  BRA `(.L_x_28326) ;  /* 0x0000000000087947 */ /* 0x000fea0003800000 */
.L_x_28349:
[----:B------:R1:W5:Y:S01]  /*10760*/  LDG.E R24, desc[UR36][R4.64] ;  /* 0x0000002404187981 */ /* 0x000362000c1e1900 */
[----:B------:R-:W-:-:S07]  /*10770*/  IMAD.MOV.U32 R25, RZ, RZ, RZ ;  /* 0x000000ffff197224 */ /* 0x000fce00078e00ff */
.L_x_28326:
        /* <DEDUP_REMOVED lines=21> */
.L_x_28355:
[----:B------:R-:W-:Y:S05]  /*108d0*/  BSYNC.RECONVERGENT B7 ;  /* 0x0000000000077941 */ /* 0x000fea0003800200 */
.L_x_28354:
        /* <DEDUP_REMOVED lines=21> */
.L_x_28357:
[----:B------:R-:W-:Y:S05]  /*10a30*/  BSYNC.RECONVERGENT B7 ;  /* 0x0000000000077941 */ /* 0x000fea0003800200 */
.L_x_28356:
        /* <DEDUP_REMOVED lines=25> */
.L_x_28359:
[----:B------:R-:W-:Y:S05]  /*10bd0*/  BSYNC.RECONVERGENT B7 ;  /* 0x0000000000077941 */ /* 0x000fea0003800200 */
.L_x_28358:
        /* <DEDUP_REMOVED lines=21> */
.L_x_28387:
        /* <DEDUP_REMOVED lines=28> */
.L_x_28364:
[----:B------:R-:W-:Y:S01]  /*10ef0*/  IMAD.MOV.U32 R8, RZ, RZ, R35 ;  /* 0x000000ffff087224 */ /* 0x000fe200078e0023 */
[----:B------:R-:W-:Y:S01]  /*10f00*/  MOV R5, R34 ;  /* 0x0000002200057202 */ /* 0x000fe20000000f00 */
[----:B------:R-:W-:Y:S01]  /*10f10*/  IMAD.MOV.U32 R4, RZ, RZ, R14 ;  /* 0x000000ffff047224 */ /* 0x000fe200078e000e */
[----:B------:R-:W-:Y:S01]  /*10f20*/  MOV R0, 0x10f50 ;  /* 0x00010f5000007802 */ /* 0x000fe20000000f00 */
[----:B------:R-:W-:-:S07]  /*10f30*/  IMAD.MOV.U32 R3, RZ, RZ, R15 ;  /* 0x000000ffff037224 */ /* 0x000fce00078e000f */
[----:B------:R-:W-:Y:S05]  /*10f40*/  CALL.REL.NOINC `($__internal_64_$__cuda_sm20_div_s64) ;  /* 0x0000017c00547944 */ /* 0x000fea0003c00000 */
[----:B------:R-:W-:Y:S01]  /*10f50*/  MOV R24, R6 ;  /* 0x0000000600187202 */ /* 0x000fe20000000f00 */
[----:B------:R-:W-:-:S07]  /*10f60*/  IMAD.MOV.U32 R25, RZ, RZ, R7 ;  /* 0x000000ffff197224 */ /* 0x000fce00078e0007 */
.L_x_28365:
[----:B------:R-:W-:Y:S05]  /*10f70*/  BSYNC.RECONVERGENT B1 ;  /* 0x0000000000017941 */ /* 0x000fea0003800200 */
.L_x_28363:
        /* <DEDUP_REMOVED lines=41> */
.L_x_28367:
        /* <DEDUP_REMOVED lines=8> */
.L_x_28368:
[----:B------:R-:W-:Y:S05]  /*11290*/  BSYNC.RECONVERGENT B1 ;  /* 0x0000000000017941 */ /* 0x000fea0003800200 */
.L_x_28366:
        /* <DEDUP_REMOVED lines=42> */
.L_x_28370:
        /* <DEDUP_REMOVED lines=8> */
.L_x_28371:
[----:B------:R-:W-:Y:S05]  /*115c0*/  BSYNC.RECONVERGENT B1 ;  /* 0x0000000000017941 */ /* 0x000fea0003800200 */
.L_x_28369:
        /* <DEDUP_REMOVED lines=41> */
.L_x_28373:
[----:B------:R-:W-:Y:S01]  /*11860*/  MOV R8, R24 ;  /* 0x0000001800087202 */ /* 0x000fe20000000f00 */
[----:B------:R-:W-:Y:S01]  /*11870*/  IMAD.MOV.U32 R5, RZ, RZ, R25 ;  /* 0x000000ffff057224 */ /* 0x000fe200078e0019 */
[----:B------:R-:W-:Y:S01]  /*11880*/  MOV R3, R27 ;  /* 0x0000001b00037202 */ /* 0x000fe20000000f00 */
[----:B------:R-:W-:Y:S01]  /*11890*/  IMAD.MOV.U32 R4, RZ, RZ, R26 ;  /* 0x000000ffff047224 */ /* 0x000fe200078e001a */
[----:B------:R-:W-:-:S07]  /*118a0*/  MOV R0, 0x118c0 ;  /* 0x000118c000007802 */ /* 0x000fce0000000f00 */
[----:B------:R-:W-:Y:S05]  /*118b0*/  CALL.REL.NOINC `($__internal_64_$__cuda_sm20_div_s64) ;  /* 0x0000017000f87944 */ /* 0x000fea0003c00000 */
[----:B------:R-:W-:Y:S02]  /*118c0*/  IMAD.MOV.U32 R14, RZ, RZ, R6 ;  /* 0x000000ffff0e7224 */ /* 0x000fe400078e0006 */
[----:B------:R-:W-:-:S07]  /*118d0*/  IMAD.MOV.U32 R15, RZ, RZ, R7 ;  /* 0x000000ffff0f7224 */ /* 0x000fce00078e0007 */
.L_x_28374:
[----:B------:R-:W-:Y:S05]  /*118e0*/  BSYNC.RECONVERGENT B1 ;  /* 0x0000000000017941 */ /* 0x000fea0003800200 */
.L_x_28372:
        /* <DEDUP_REMOVED lines=42> */
.L_x_28376:
        /* <DEDUP_REMOVED lines=8> */
.L_x_28377:
[----:B------:R-:W-:Y:S05]  /*11c10*/  BSYNC.RECONVERGENT B1 ;  /* 0x0000000000017941 */ /* 0x000fea0003800200 */
.L_x_28375:
        /* <DEDUP_REMOVED lines=42> */
.L_x_28379:
        /* <DEDUP_REMOVED lines=8> */
.L_x_28380:
[----:B------:R-:W-:Y:S05]  /*11f40*/  BSYNC.RECONVERGENT B1 ;  /* 0x0000000000017941 */ /* 0x000fea0003800200 */
.L_x_28378:
        /* <DEDUP_REMOVED lines=43> */
.L_x_28382:
        /* <DEDUP_REMOVED lines=8> */
.L_x_28383:
[----:B------:R-:W-:Y:S05]  /*12280*/  BSYNC.RECONVERGENT B1 ;  /* 0x0000000000017941 */ /* 0x000fea0003800200 */
.L_x_28381:
        /* <DEDUP_REMOVED lines=43> */
.L_x_28385:
        /* <DEDUP_REMOVED lines=8> */
.L_x_28386:
[----:B------:R-:W-:Y:S05]  /*125c0*/  BSYNC.RECONVERGENT B1 ;  /* 0x0000000000017941 */ /* 0x000fea0003800200 */
.L_x_28384:
        /* <DEDUP_REMOVED lines=19> */
.L_x_28362:
[----:B------:R-:W-:-:S07]  /*12700*/  VIADD R32, R32, 0x3 ;  /* 0x0000000320207836 */ /* 0x000fce0000000000 */
.L_x_28361:
        /* <DEDUP_REMOVED lines=31> */
.L_x_28390:
        /* <DEDUP_REMOVED lines=8> */
.L_x_28391:
[----:B------:R-:W-:Y:S05]  /*12980*/  BSYNC.RECONVERGENT B0 ;  /* 0x0000000000007941 */ /* 0x000fea0003800200 */
.L_x_28389:
        /* <DEDUP_REMOVED lines=41> */
.L_x_28393:
        /* <DEDUP_REMOVED lines=8> */
.L_x_28394:
[----:B------:R-:W-:Y:S05]  /*12ca0*/  BSYNC.RECONVERGENT B0 ;  /* 0x0000000000007941 */ /* 0x000fea0003800200 */
.L_x_28392:
        /* <DEDUP_REMOVED lines=42> */
.L_x_28396:
        /* <DEDUP_REMOVED lines=8> */
.L_x_28397:
[----:B------:R-:W-:Y:S05]  /*12fd0*/  BSYNC.RECONVERGENT B0 ;  /* 0x0000000000007941 */ /* 0x000fea0003800200 */
.L_x_28395:
        /* <DEDUP_REMOVED lines=42> */
.L_x_28399:
        /* <DEDUP_REMOVED lines=8> */
.L_x_28400:
[----:B------:R-:W-:Y:S05]  /*13300*/  BSYNC.RECONVERGENT B0 ;  /* 0x0000000000007941 */ /* 0x000fea0003800200 */
.L_x_28398:
        /* <DEDUP_REMOVED lines=15> */
.L_x_28388:
        /* <DEDUP_REMOVED lines=31> */
.L_x_28403:
        /* <DEDUP_REMOVED lines=8> */
.L_x_28404:
[----:B------:R-:W-:Y:S05]  /*13670*/  BSYNC.RECONVERGENT B0 ;  /* 0x0000000000007941 */ /* 0x000fea0003800200 */
.L_x_28402:
        /* <DEDUP_REMOVED lines=41> */
.L_x_28406:
        /* <DEDUP_REMOVED lines=8> */
.L_x_28407:
[----:B------:R-:W-:Y:S05]  /*13990*/  BSYNC.RECONVERGENT B0 ;  /* 0x0000000000007941 */ /* 0x000fea0003800200 */
.L_x_28405:
        /* <DEDUP_REMOVED lines=15> */
.L_x_28401:
        /* <DEDUP_REMOVED lines=31> */
.L_x_28409:
[----:B------:R-:W-:Y:S01]  /*13c80*/  IMAD.MOV.U32 R0, RZ, RZ, R4 ;  /* 0x000000ffff007224 */ /* 0x000fe200078e0004 */
[----:B------:R-:W-:Y:S02]  /*13c90*/  MOV R12, R5 ;  /* 0x00000005000c7202 */ /* 0x000fe40000000f00 */
[----:B------:R-:W-:-:S07]  /*13ca0*/  MOV R13, 0x13cc0 ;  /* 0x00013cc0000d7802 */ /* 0x000fce0000000f00 */
[----:B------:R-:W-:Y:S05]  /*13cb0*/  CALL.REL.NOINC `($__internal_65_$__cuda_sm20_rem_s64) ;  /* 0x0000015400547944 */ /* 0x000fea0003c00000 */
[----:B------:R-:W-:Y:S02]  /*13cc0*/  IMAD.MOV.U32 R4, RZ, RZ, R0 ;  /* 0x000000ffff047224 */ /* 0x000fe400078e0000 */
[----:B------:R-:W-:-:S07]  /*13cd0*/  IMAD.MOV.U32 R5, RZ, RZ, R7 ;  /* 0x000000ffff057224 */ /* 0x000fce00078e0007 */
.L_x_28410:
[----:B------:R-:W-:Y:S05]  /*13ce0*/  BSYNC.RECONVERGENT B0 ;  /* 0x0000000000007941 */ /* 0x000fea0003800200 */
.L_x_28408:
[----:B------:R-:W0:Y:S02]  /*13cf0*/  LDC.64 R6, c[0x0][R3+0x798] ;  /* 0x0001e60003067b82 */ /* 0x000e240000000a00 */
[----:B0-----:R-:W-:Y:S02]  /*13d00*/  IMAD R5, R5, R6, RZ ;  /* 0x0000000605057224 */ /* 0x001fe400078e02ff */
[----:B------:R-:W-:-:S04]  /*13d10*/  IMAD.WIDE.U32 R28, R6, R4, R28 ;  /* 0x00000004061c7225 */ /* 0x000fc800078e001c */
[----:B------:R-:W-:-:S05]  /*13d20*/  IMAD R5, R7, R4, R5 ;  /* 0x0000000407057224 */ /* 0x000fca00078e0205 */
[----:B------:R-:W-:-:S07]  /*13d30*/  IADD3 R29, PT, PT, R29, R5, RZ ;  /* 0x000000051d1d7210 */ /* 0x000fce0007ffe0ff */
.L_x_28360:
        /* <DEDUP_REMOVED lines=17> */
.L_x_28415:
        /* <DEDUP_REMOVED lines=22> */
.L_x_28414:
[----:B------:R-:W-:Y:S05]  /*13fb0*/  BSYNC.RECONVERGENT B8 ;  /* 0x0000000000087941 */ /* 0x000fea0003800200 */
.L_x_28413:
[----:B------:R-:W-:-:S05]  /*13fc0*/  IADD3 R16, P0, PT, R16, 0x8, RZ ;  /* 0x0000000810107810 */ /* 0x000fca0007f1e0ff */
[----:B------:R-:W-:Y:S01]  /*13fd0*/  IMAD.X R17, RZ, RZ, R17, P0 ;  /* 0x000000ffff117224 */ /* 0x000fe200000e0611 */
[----:B------:R-:W-:-:S04]  /*13fe0*/  ISETP.GE.U32.AND P0, PT, R16, R25, PT ;  /* 0x000000191000720c */ /* 0x000fc80003f06070 */
[----:B------:R-:W-:-:S13]  /*13ff0*/  ISETP.GE.U32.AND.EX P0, PT, R17, R24, PT, P0 ;  /* 0x000000181100720c */ /* 0x000fda0003f06100 */
[----:B------:R-:W-:Y:S05]  /*14000*/  @!P0 BRA `(.L_x_28415) ;  /* 0xfffffffc00908947 */ /* 0x000fea000383ffff */
.L_x_28412:
[----:B------:R-:W-:Y:S05]  /*14010*/  BSYNC.RECONVERGENT B7 ;  /* 0x0000000000077941 */ /* 0x000fea0003800200 */
.L_x_28411:
        /* <DEDUP_REMOVED lines=16> */
.L_x_28419:
[----:B------:R0:W-:Y:S01]  /*14120*/  STG.E.U8 desc[UR36][R2.64], RZ ;  /* 0x000000ff02007986 */ /* 0x0001e2000c101124 */
[----:B------:R-:W-:Y:S05]  /*14130*/  BRA `(.L_x_28421) ;  /* 0x00000004008c7947 */ /* 0x000fea0003800000 */
.L_x_28418:
        /* <DEDUP_REMOVED lines=8> */
.L_x_28423:
[----:B------:R0:W-:Y:S01]  /*141c0*/  STG.E desc[UR36][R2.64], RZ ;  /* 0x000000ff02007986 */ /* 0x0001e2000c101924 */
[----:B------:R-:W-:Y:S05]  /*141d0*/  BRA `(.L_x_28421) ;  /* 0x0000000400647947 */ /* 0x000fea0003800000 */
.L_x_28422:
[----:B------:R0:W-:Y:S01]  /*141e0*/  STG.E.U16 desc[UR36][R2.64], RZ ;  /* 0x000000ff02007986 */ /* 0x0001e2000c101524 */
[----:B------:R-:W-:Y:S05]  /*141f0*/  BRA `(.L_x_28421) ;  /* 0x00000004005c7947 */ /* 0x000fea0003800000 */
.L_x_28417:
        /* <DEDUP_REMOVED lines=8> */
.L_x_28425:
[----:B------:R0:W-:Y:S01]  /*14280*/  STG.E.U16 desc[UR36][R2.64], RZ ;  /* 0x000000ff02007986 */ /* 0x0001e2000c101524 */
[----:B------:R-:W-:Y:S05]  /*14290*/  BRA `(.L_x_28421) ;  /* 0x0000000400347947 */ /* 0x000fea0003800000 */
.L_x_28424:
        /* <DEDUP_REMOVED lines=8> */
.L_x_28427:
[----:B------:R2:W-:Y:S01]  /*14320*/  STG.E desc[UR36][R2.64], RZ ;  /* 0x000000ff02007986 */ /* 0x0005e2000c101924 */
[----:B------:R-:W-:Y:S05]  /*14330*/  BRA `(.L_x_28421) ;  /* 0x00000004000c7947 */ /* 0x000fea0003800000 */
.L_x_28426:
[----:B------:R4:W-:Y:S01]  /*14340*/  STG.E.64 desc[UR36][R2.64], RZ ;  /* 0x000000ff02007986 */ /* 0x0009e2000c101b24 */
[----:B------:R-:W-:Y:S05]  /*14350*/  BRA `(.L_x_28421) ;  /* 0x0000000400047947 */ /* 0x000fea0003800000 */
.L_x_28416:
        /* <DEDUP_REMOVED lines=10> */
.L_x_28430:
[----:B------:R0:W-:Y:S01]  /*14400*/  STG.E.128 desc[UR36][R2.64], RZ ;  /* 0x000000ff02007986 */ /* 0x0001e2000c101d24 */
[----:B------:R-:W-:Y:S05]  /*14410*/  BRA `(.L_x_28421) ;  /* 0x0000000000d47947 */ /* 0x000fea0003800000 */
.L_x_28429:
        /* <DEDUP_REMOVED lines=8> */
.L_x_28432:
[----:B------:R0:W-:Y:S01]  /*144a0*/  STG.E.U8 desc[UR36][R2.64], RZ ;  /* 0x000000ff02007986 */ /* 0x0001e2000c101124 */
[----:B------:R-:W-:Y:S05]  /*144b0*/  BRA `(.L_x_28421) ;  /* 0x0000000000ac7947 */ /* 0x000fea0003800000 */
.L_x_28431:
[----:B------:R0:W-:Y:S01]  /*144c0*/  STG.E.U16 desc[UR36][R2.64], RZ ;  /* 0x000000ff02007986 */ /* 0x0001e2000c101524 */
[----:B------:R-:W-:Y:S05]  /*144d0*/  BRA `(.L_x_28421) ;  /* 0x0000000000a47947 */ /* 0x000fea0003800000 */
.L_x_28428:
        /* <DEDUP_REMOVED lines=10> */
.L_x_28435:
[----:B------:R0:W-:Y:S01]  /*14580*/  STG.E.U8 desc[UR36][R2.64], RZ ;  /* 0x000000ff02007986 */ /* 0x0001e2000c101124 */
[----:B------:R-:W-:Y:S05]  /*14590*/  BRA `(.L_x_28421) ;  /* 0x0000000000747947 */ /* 0x000fea0003800000 */
.L_x_28434:
[----:B------:R0:W-:Y:S01]  /*145a0*/  STG.E.U8 desc[UR36][R2.64], RZ ;  /* 0x000000ff02007986 */ /* 0x0001e2000c101124 */
[----:B------:R-:W-:Y:S05]  /*145b0*/  BRA `(.L_x_28421) ;  /* 0x00000000006c7947 */ /* 0x000fea0003800000 */
.L_x_28433:
[----:B------:R-:W-:-:S13]  /*145c0*/  ISETP.NE.AND P0, PT, R0, 0x1c, PT ;  /* 0x0000001c0000780c */ /* 0x000fda0003f05270 */
[----:B------:R-:W-:Y:S05]  /*145d0*/  @!P0 BRA `(.L_x_28436) ;  /* 0x0000000000608947 */ /* 0x000fea0003800000 */
[----:B------:R-:W-:-:S13]  /*145e0*/  ISETP.NE.AND P0, PT, R0, 0x1d, PT ;  /* 0x0000001d0000780c */ /* 0x000fda0003f05270 */
[----:B------:R-:W-:Y:S05]  /*145f0*/  @!P0 BRA `(.L_x_28437) ;  /* 0x0000000000508947 */ /* 0x000fea0003800000 */
[----:B------:R-:W-:-:S13]  /*14600*/  ISETP.NE.AND P0, PT, R0, 0x2c, PT ;  /* 0x0000002c0000780c */ /* 0x000fda0003f05270 */
[----:B------:R0:W-:Y:S01]  /*14610*/  @!P0 STG.E.U8 desc[UR36][R2.64], RZ ;  /* 0x000000ff02008986 */ /* 0x0001e2000c101124 */
[----:B------:R-:W-:Y:S05]  /*14620*/  @!P0 BRA `(.L_x_28421) ;  /* 0x0000000000508947 */ /* 0x000fea0003800000 */
.L_x_28420:
        /* <DEDUP_REMOVED lines=16> */
.L_x_28438:
[----:B------:R-:W-:Y:S05]  /*14730*/  BRA `(.L_x_28421) ;  /* 0x00000000000c7947 */ /* 0x000fea0003800000 */
.L_x_28437:
[----:B------:R0:W-:Y:S01]  /*14740*/  STG.E.64 desc[UR36][R2.64], RZ ;  /* 0x000000ff02007986 */ /* 0x0001e2000c101b24 */
[----:B------:R-:W-:Y:S05]  /*14750*/  BRA `(.L_x_28421) ;  /* 0x0000000000047947 */ /* 0x000fea0003800000 */
.L_x_28436:
[----:B------:R0:W-:Y:S02]  /*14760*/  STG.E desc[UR36][R2.64], RZ ;  /* 0x000000ff02007986 */ /* 0x0001e4000c101924 */
.L_x_28421:
[----:B------:R-:W-:-:S07]  /*14770*/  IADD3 R36, PT, PT, R36, 0x80, RZ ;  /* 0x0000008024247810 */ /* 0x000fce0007ffe0ff */
.L_x_28187:
[----:B------:R-:W-:Y:S05]  /*14780*/  BSYNC.RECONVERGENT B6 ;  /* 0x0000000000067941 */ /* 0x000fea0003800200 */
.L_x_28186:
        /* <DEDUP_REMOVED lines=436> */
.L_x_28441:
        /* <DEDUP_REMOVED lines=17> */
.L_x_28445:
[----:B------:R3:W5:Y:S01]  /*163e0*/  LDG.E.U8 R26, desc[UR36][R4.64] ;  /* 0x00000024041a7981 */ /* 0x000762000c1e1100 */
[----:B------:R-:W-:Y:S01]  /*163f0*/  HFMA2 R27, -RZ, RZ, 0, 0 ;  /* 0x00000000ff1b7431 */ /* 0x000fe200000001ff */
[----:B------:R-:W-:Y:S06]  /*16400*/  BRA `(.L_x_28447) ;  /* 0x0000000c00447947 */ /* 0x000fec0003800000 */
.L_x_28444:
        /* <DEDUP_REMOVED lines=8> */
.L_x_28449:
[----:B------:R-:W2:Y:S02]  /*16490*/  LDG.E R26, desc[UR36][R4.64] ;  /* 0x00000024041a7981 */ /* 0x000ea4000c1e1900 */
[----:B--2---:R-:W-:Y:S01]  /*164a0*/  SHF.R.S32.HI R27, RZ, 0x1f, R26 ;  /* 0x0000001fff1b7819 */ /* 0x004fe2000001141a */
[----:B------:R-:W-:Y:S06]  /*164b0*/  BRA `(.L_x_28447) ;  /* 0x0000000c00187947 */ /* 0x000fec0003800000 */
.L_x_28448:
[----:B------:R-:W2:Y:S02]  /*164c0*/  LDG.E.S16 R26, desc[UR36][R4.64] ;  /* 0x00000024041a7981 */ /* 0x000ea4000c1e1700 */
[----:B--2---:R-:W-:Y:S01]  /*164d0*/  SHF.R.S32.HI R27, RZ, 0x1f, R26 ;  /* 0x0000001fff1b7819 */ /* 0x004fe2000001141a */
[----:B------:R-:W-:Y:S06]  /*164e0*/  BRA `(.L_x_28447) ;  /* 0x0000000c000c7947 */ /* 0x000fec0003800000 */
.L_x_28443:
        /* <DEDUP_REMOVED lines=9> */
.L_x_28451:
[----:B------:R-:W2:Y:S02]  /*16580*/  LDG.E.U16 R4, desc[UR36][R4.64] ;  /* 0x0000002404047981 */ /* 0x000ea4000c1e1500 */
[----:B--2---:R-:W-:-:S06]  /*16590*/  HADD2.F32 R26, -RZ, R4.H0_H0 ;  /* 0x20000004ff1a7230 */ /* 0x004fcc0000004100 */
[----:B------:R-:W3:Y:S02]  /*165a0*/  F2I.S64.TRUNC R26, R26 ;  /* 0x0000001a001a7311 */ /* 0x000ee4000020d900 */
[----:B---3--:R-:W-:Y:S05]  /*165b0*/  BRA `(.L_x_28447) ;  /* 0x0000000800d87947 */ /* 0x008fea0003800000 */
.L_x_28450:
        /* <DEDUP_REMOVED lines=9> */
.L_x_28453:
[----:B------:R-:W2:Y:S02]  /*16650*/  LDG.E.U16 R4, desc[UR36][R4.64] ;  /* 0x0000002404047981 */ /* 0x000ea4000c1e1500 */
[----:B--2---:R-:W-:-:S06]  /*16660*/  HADD2.F32 R26, -RZ, R4.H0_H0 ;  /* 0x20000004ff1a7230 */ /* 0x004fcc0000004100 */
[----:B------:R-:W3:Y:S02]  /*16670*/  F2I.S64.TRUNC R26, R26 ;  /* 0x0000001a001a7311 */ /* 0x000ee4000020d900 */
[----:B---3--:R-:W-:Y:S05]  /*16680*/  BRA `(.L_x_28447) ;  /* 0x0000000800a47947 */ /* 0x008fea0003800000 */
.L_x_28452:
[----:B------:R-:W2:Y:S02]  /*16690*/  LDG.E.64 R4, desc[UR36][R4.64] ;  /* 0x0000002404047981 */ /* 0x000ea4000c1e1b00 */
[----:B--2---:R3:W4:Y:S02]  /*166a0*/  F2I.S64.F64.TRUNC R26, R4 ;  /* 0x00000004001a7311 */ /* 0x004724000030d900 */
[----:B---34-:R-:W-:Y:S05]  /*166b0*/  BRA `(.L_x_28447) ;  /* 0x0000000800987947 */ /* 0x018fea0003800000 */
.L_x_28442:
        /* <DEDUP_REMOVED lines=13> */
.L_x_28456:
[----:B------:R-:W2:Y:S02]  /*16790*/  LDG.E.64 R4, desc[UR36][R4.64] ;  /* 0x0000002404047981 */ /* 0x000ea4000c1e1b00 */
[----:B--2---:R3:W4:Y:S02]  /*167a0*/  F2I.S64.F64.TRUNC R26, R4 ;  /* 0x00000004001a7311 */ /* 0x004724000030d900 */
[----:B---34-:R-:W-:Y:S05]  /*167b0*/  BRA `(.L_x_28447) ;  /* 0x0000000800587947 */ /* 0x018fea0003800000 */
.L_x_28455:
        /* <DEDUP_REMOVED lines=26> */
.L_x_28458:
        /* <DEDUP_REMOVED lines=14> */
.L_x_28457:
[----:B------:R-:W2:Y:S02]  /*16a40*/  LDG.E.U16 R26, desc[UR36][R4.64] ;  /* 0x00000024041a7981 */ /* 0x000ea4000c1e1500 */
[----:B--2---:R-:W-:-:S06]  /*16a50*/  SHF.L.U32 R26, R26, 0x10, RZ ;  /* 0x000000101a1a7819 */ /* 0x004fcc00000006ff */
[----:B------:R-:W3:Y:S02]  /*16a60*/  F2I.S64.TRUNC R26, R26 ;  /* 0x0000001a001a7311 */ /* 0x000ee4000020d900 */
[----:B---3--:R-:W-:Y:S05]  /*16a70*/  BRA `(.L_x_28447) ;  /* 0x0000000400a87947 */ /* 0x008fea0003800000 */
.L_x_28454:
        /* <DEDUP_REMOVED lines=11> */
.L_x_28461:
        /* <DEDUP_REMOVED lines=21> */
.L_x_28465:
[----:B------:R-:W-:Y:S05]  /*16c80*/  BSYNC.RECONVERGENT B1 ;  /* 0x0000000000017941 */ /* 0x000fea0003800200 */
.L_x_28464:
[----:B------:R-:W-:Y:S02]  /*16c90*/  SHF.L.U32 R0, R0, 0x14, RZ ;  /* 0x0000001400007819 */ /* 0x000fe400000006ff */
[----:B------:R-:W-:-:S04]  /*16ca0*/  LEA R3, R3, 0x3b800000, 0x17 ;  /* 0x3b80000003037811 */ /* 0x000fc800078eb8ff */
[----:B------:R-:W-:-:S07]  /*16cb0*/  LOP3.LUT R26, R3, R0, R7, 0xfe, !PT ;  /* 0x00000000031a7212 */ /* 0x000fce00078efe07 */
.L_x_28463:
[----:B------:R-:W-:Y:S05]  /*16cc0*/  BSYNC.RECONVERGENT B0 ;  /* 0x0000000000007941 */ /* 0x000fea0003800200 */
.L_x_28462:
[----:B------:R-:W0:Y:S02]  /*16cd0*/  F2I.S64.TRUNC R26, R26 ;  /* 0x0000001a001a7311 */ /* 0x000e24000020d900 */
[----:B0-----:R-:W-:Y:S05]  /*16ce0*/  BRA `(.L_x_28447) ;  /* 0x00000004000c7947 */ /* 0x001fea0003800000 */
.L_x_28460:
        /* <DEDUP_REMOVED lines=21> */
.L_x_28469:
[----:B------:R-:W-:Y:S05]  /*16e40*/  BSYNC.RECONVERGENT B1 ;  /* 0x0000000000017941 */ /* 0x000fea0003800200 */
.L_x_28468:
[----:B------:R-:W-:Y:S01]  /*16e50*/  IMAD.SHL.U32 R0, R0, 0x200000, RZ ;  /* 0x0020000000007824 */ /* 0x000fe200078e00ff */
[----:B------:R-:W-:-:S04]  /*16e60*/  LEA R3, R3, 0x37800000, 0x17 ;  /* 0x3780000003037811 */ /* 0x000fc800078eb8ff */
[----:B------:R-:W-:-:S07]  /*16e70*/  LOP3.LUT R26, R3, R0, R7, 0xfe, !PT ;  /* 0x00000000031a7212 */ /* 0x000fce00078efe07 */
.L_x_28467:
[----:B------:R-:W-:Y:S05]  /*16e80*/  BSYNC.RECONVERGENT B0 ;  /* 0x0000000000007941 */ /* 0x000fea0003800200 */
.L_x_28466:
[----:B------:R-:W0:Y:S02]  /*16e90*/  F2I.S64.TRUNC R26, R26 ;  /* 0x0000001a001a7311 */ /* 0x000e24000020d900 */
[----:B0-----:R-:W-:Y:S05]  /*16ea0*/  BRA `(.L_x_28447) ;  /* 0x00000000009c7947 */ /* 0x001fea0003800000 */
.L_x_28459:
        /* <DEDUP_REMOVED lines=14> */
.L_x_28473:
[----:B------:R-:W-:Y:S05]  /*16f90*/  BSYNC.RECONVERGENT B0 ;  /* 0x0000000000007941 */ /* 0x000fea0003800200 */
.L_x_28472:
[----:B------:R-:W3:Y:S02]  /*16fa0*/  F2I.S64.TRUNC R26, R26 ;  /* 0x0000001a001a7311 */ /* 0x000ee4000020d900 */
[----:B---3--:R-:W-:Y:S05]  /*16fb0*/  BRA `(.L_x_28447) ;  /* 0x0000000000587947 */ /* 0x008fea0003800000 */
.L_x_28446:
        /* <DEDUP_REMOVED lines=16> */
.L_x_28474:
[----:B------:R-:W-:Y:S01]  /*170c0*/  CS2R R26, SRZ ;  /* 0x00000000001a7805 */ /* 0x000fe2000001ff00 */
[----:B------:R-:W-:Y:S06]  /*170d0*/  BRA `(.L_x_28447) ;  /* 0x0000000000107947 */ /* 0x000fec0003800000 */
.L_x_28471:
[----:B------:R2:W5:Y:S01]  /*170e0*/  LDG.E.64 R26, desc[UR36][R4.64] ;  /* 0x00000024041a7981 */ /* 0x000562000c1e1b00 */
[----:B------:R-:W-:Y:S05]  /*170f0*/  BRA `(.L_x_28447) ;  /* 0x0000000000087947 */ /* 0x000fea0003800000 */
.L_x_28470:
[----:B------:R1:W5:Y:S01]  /*17100*/  LDG.E R26, desc[UR36][R4.64] ;  /* 0x00000024041a7981 */ /* 0x000362000c1e1900 */
[----:B------:R-:W-:-:S07]  /*17110*/  MOV R27, RZ ;  /* 0x000000ff001b7202 */ /* 0x000fce0000000f00 */
.L_x_28447:
        /* <DEDUP_REMOVED lines=17> */
.L_x_28478:
[----:B------:R4:W5:Y:S01]  /*17230*/  LDG.E.U8 R28, desc[UR36][R4.64] ;  /* 0x00000024041c7981 */ /* 0x000962000c1e1100 */
[----:B------:R-:W-:Y:S01]  /*17240*/  IMAD.MOV.U32 R29, RZ, RZ, RZ ;  /* 0x000000ffff1d7224 */ /* 0x000fe200078e00ff */
[----:B------:R-:W-:Y:S06]  /*17250*/  BRA `(.L_x_28480) ;  /* 0x0000000c00447947 */ /* 0x000fec0003800000 */
.L_x_28477:
        /* <DEDUP_REMOVED lines=8> */
.L_x_28482:
[----:B------:R-:W2:Y:S02]  /*172e0*/  LDG.E R28, desc[UR36][R4.64] ;  /* 0x00000024041c7981 */ /* 0x000ea4000c1e1900 */
[----:B--2---:R-:W-:Y:S01]  /*172f0*/  SHF.R.S32.HI R29, RZ, 0x1f, R28 ;  /* 0x0000001fff1d7819 */ /* 0x004fe2000001141c */
[----:B------:R-:W-:Y:S06]  /*17300*/  BRA `(.L_x_28480) ;  /* 0x0000000c00187947 */ /* 0x000fec0003800000 */
.L_x_28481:
[----:B------:R-:W2:Y:S02]  /*17310*/  LDG.E.S16 R28, desc[UR36][R4.64] ;  /* 0x00000024041c7981 */ /* 0x000ea4000c1e1700 */
[----:B--2---:R-:W-:Y:S01]  /*17320*/  SHF.R.S32.HI R29, RZ, 0x1f, R28 ;  /* 0x0000001fff1d7819 */ /* 0x004fe2000001141c */
[----:B------:R-:W-:Y:S06]  /*17330*/  BRA `(.L_x_28480) ;  /* 0x0000000c000c7947 */ /* 0x000fec0003800000 */
.L_x_28476:
        /* <DEDUP_REMOVED lines=9> */
.L_x_28484:
[----:B------:R-:W2:Y:S02]  /*173d0*/  LDG.E.U16 R4, desc[UR36][R4.64] ;  /* 0x0000002404047981 */ /* 0x000ea4000c1e1500 */
[----:B--2---:R-:W-:-:S06]  /*173e0*/  HADD2.F32 R28, -RZ, R4.H0_H0 ;  /* 0x20000004ff1c7230 */ /* 0x004fcc0000004100 */
[----:B------:R-:W3:Y:S02]  /*173f0*/  F2I.S64.TRUNC R28, R28 ;  /* 0x0000001c001c7311 */ /* 0x000ee4000020d900 */
[----:B---3--:R-:W-:Y:S05]  /*17400*/  BRA `(.L_x_28480) ;  /* 0x0000000800d87947 */ /* 0x008fea0003800000 */
.L_x_28483:
        /* <DEDUP_REMOVED lines=9> */
.L_x_28486:
[----:B------:R-:W2:Y:S02]  /*174a0*/  LDG.E.U16 R4, desc[UR36][R4.64] ;  /* 0x0000002404047981 */ /* 0x000ea4000c1e1500 */
[----:B--2---:R-:W-:-:S06]  /*174b0*/  HADD2.F32 R28, -RZ, R4.H0_H0 ;  /* 0x20000004ff1c7230 */ /* 0x004fcc0000004100 */
[----:B------:R-:W3:Y:S02]  /*174c0*/  F2I.S64.TRUNC R28, R28 ;  /* 0x0000001c001c7311 */ /* 0x000ee4000020d900 */
[----:B---3--:R-:W-:Y:S05]  /*174d0*/  BRA `(.L_x_28480) ;  /* 0x0000000800a47947 */ /* 0x008fea0003800000 */
.L_x_28485:
[----:B------:R-:W2:Y:S02]  /*174e0*/  LDG.E.64 R4, desc[UR36][R4.64] ;  /* 0x0000002404047981 */ /* 0x000ea4000c1e1b00 */
[----:B--2---:R3:W4:Y:S02]  /*174f0*/  F2I.S64.F64.TRUNC R28, R4 ;  /* 0x00000004001c7311 */ /* 0x004724000030d900 */
[----:B---34-:R-:W-:Y:S05]  /*17500*/  BRA `(.L_x_28480) ;  /* 0x0000000800987947 */ /* 0x018fea0003800000 */
.L_x_28475:
        /* <DEDUP_REMOVED lines=13> */
.L_x_28489:
[----:B------:R-:W2:Y:S02]  /*175e0*/  LDG.E.64 R4, desc[UR36][R4.64] ;  /* 0x0000002404047981 */ /* 0x000ea4000c1e1b00 */
[----:B--2---:R3:W4:Y:S02]  /*175f0*/  F2I.S64.F64.TRUNC R28, R4 ;  /* 0x00000004001c7311 */ /* 0x004724000030d900 */
[----:B---34-:R-:W-:Y:S05]  /*17600*/  BRA `(.L_x_28480) ;  /* 0x0000000800587947 */ /* 0x018fea0003800000 */
.L_x_28488:
        /* <DEDUP_REMOVED lines=26> */
.L_x_28491:
        /* <DEDUP_REMOVED lines=14> */
.L_x_28490:
[----:B------:R-:W2:Y:S02]  /*17890*/  LDG.E.U16 R28, desc[UR36][R4.64] ;  /* 0x00000024041c7981 */ /* 0x000ea4000c1e1500 */
[----:B--2---:R-:W-:-:S06]  /*178a0*/  IMAD.U32 R28, R28, 0x10000, RZ ;  /* 0x000100001c1c7824 */ /* 0x004fcc00078e00ff */
[----:B------:R-:W3:Y:S02]  /*178b0*/  F2I.S64.TRUNC R28, R28 ;  /* 0x0000001c001c7311 */ /* 0x000ee4000020d900 */
[----:B---3--:R-:W-:Y:S05]  /*178c0*/  BRA `(.L_x_28480) ;  /* 0x0000000400a87947 */ /* 0x008fea0003800000 */
.L_x_28487:
        /* <DEDUP_REMOVED lines=11> */
.L_x_28494:
        /* <DEDUP_REMOVED lines=21> */
.L_x_28498:
[----:B------:R-:W-:Y:S05]  /*17ad0*/  BSYNC.RECONVERGENT B1 ;  /* 0x0000000000017941 */ /* 0x000fea0003800200 */
.L_x_28497:
[----:B------:R-:W-:Y:S01]  /*17ae0*/  IMAD.SHL.U32 R0, R0, 0x100000, RZ ;  /* 0x0010000000007824 */ /* 0x000fe200078e00ff */
[----:B------:R-:W-:-:S04]  /*17af0*/  LEA R3, R3, 0x3b800000, 0x17 ;  /* 0x3b80000003037811 */ /* 0x000fc800078eb8ff */
[----:B------:R-:W-:-:S07]  /*17b00*/  LOP3.LUT R28, R3, R0, R7, 0xfe, !PT ;  /* 0x00000000031c7212 */ /* 0x000fce00078efe07 */
.L_x_28496:
[----:B------:R-:W-:Y:S05]  /*17b10*/  BSYNC.RECONVERGENT B0 ;  /* 0x0000000000007941 */ /* 0x000fea0003800200 */
.L_x_28495:
[----:B------:R-:W1:Y:S02]  /*17b20*/  F2I.S64.TRUNC R28, R28 ;  /* 0x0000001c001c7311 */ /* 0x000e64000020d900 */
[----:B-1----:R-:W-:Y:S05]  /*17b30*/  BRA `(.L_x_28480) ;  /* 0x00000004000c7947 */ /* 0x002fea0003800000 */
.L_x_28493:
        /* <DEDUP_REMOVED lines=21> */
.L_x_28502:
[----:B------:R-:W-:Y:S05]  /*17c90*/  BSYNC.RECONVERGENT B1 ;  /* 0x0000000000017941 */ /* 0x000fea0003800200 */
.L_x_28501:
[----:B------:R-:W-:Y:S01]  /*17ca0*/  IMAD.SHL.U32 R0, R0, 0x200000, RZ ;  /* 0x0020000000007824 */ /* 0x000fe200078e00ff */
[----:B------:R-:W-:-:S04]  /*17cb0*/  LEA R3, R3, 0x37800000, 0x17 ;  /* 0x3780000003037811 */ /* 0x000fc800078eb8ff */
[----:B------:R-:W-:-:S07]  /*17cc0*/  LOP3.LUT R28, R3, R0, R7, 0xfe, !PT ;  /* 0x00000000031c7212 */ /* 0x000fce00078efe07 */
.L_x_28500:
[----:B------:R-:W-:Y:S05]  /*17cd0*/  BSYNC.RECONVERGENT B0 ;  /* 0x0000000000007941 */ /* 0x000fea0003800200 */
.L_x_28499:
[----:B------:R-:W1:Y:S02]  /*17ce0*/  F2I.S64.TRUNC R28, R28 ;  /* 0x0000001c001c7311 */ /* 0x000e64000020d900 */
[----:B-1----:R-:W-:Y:S05]  /*17cf0*/  BRA `(.L_x_28480) ;  /* 0x00000000009c7947 */ /* 0x002fea0003800000 */
.L_x_28492:
        /* <DEDUP_REMOVED lines=14> */
.L_x_28506:
[----:B------:R-:W-:Y:S05]  /*17de0*/  BSYNC.RECONVERGENT B0 ;  /* 0x0000000000007941 */ /* 0x000fea0003800200 */
.L_x_28505:
[----:B------:R-:W3:Y:S02]  /*17df0*/  F2I.S64.TRUNC R28, R28 ;  /* 0x0000001c001c7311 */ /* 0x000ee4000020d900 */
[----:B---3--:R-:W-:Y:S05]  /*17e00*/  BRA `(.L_x_28480) ;  /* 0x0000000000587947 */ /* 0x008fea0003800000 */
.L_x_28479:
        /* <DEDUP_REMOVED lines=16> */
.L_x_28507:
[----:B------:R-:W-:Y:S01]  /*17f10*/  CS2R R28, SRZ ;  /* 0x00000000001c7805 */ /* 0x000fe2000001ff00 */
[----:B------:R-:W-:Y:S06]  /*17f20*/  BRA `(.L_x_28480) ;  /* 0x0000000000107947 */ /* 0x000fec0003800000 */
.L_x_28504:
[----:B------:R2:W5:Y:S01]  /*17f30*/  LDG.E.64 R28, desc[UR36][R4.64] ;  /* 0x00000024041c7981 */ /* 0x000562000c1e1b00 */
[----:B------:R-:W-:Y:S05]  /*17f40*/  BRA `(.L_x_28480) ;  /* 0x0000000000087947 */ /* 0x000fea0003800000 */
.L_x_28503:
[----:B------:R1:W5:Y:S01]  /*17f50*/  LDG.E R28, desc[UR36][R4.64] ;  /* 0x00000024041c7981 */ /* 0x000362000c1e1900 */
[----:B------:R-:W-:-:S07]  /*17f60*/  IMAD.MOV.U32 R29, RZ, RZ, RZ ;  /* 0x000000ffff1d7224 */ /* 0x000fce00078e00ff */
.L_x_28480:
        /* <DEDUP_REMOVED lines=17> */
.L_x_28511:
[----:B------:R4:W5:Y:S01]  /*18080*/  LDG.E.U8 R16, desc[UR36][R4.64] ;  /* 0x0000002404107981 */ /* 0x000962000c1e1100 */
[----:B------:R-:W-:Y:S01]  /*18090*/  IMAD.MOV.U32 R17, RZ, RZ, RZ ;  /* 0x000000ffff117224 */ /* 0x000fe200078e00ff */
[----:B------:R-:W-:Y:S06]  /*180a0*/  BRA `(.L_x_28513) ;  /* 0x0000000c00447947 */ /* 0x000fec0003800000 */
.L_x_28510:
        /* <DEDUP_REMOVED lines=8> */
.L_x_28515:
[----:B------:R-:W2:Y:S02]  /*18130*/  LDG.E R16, desc[UR36][R4.64] ;  /* 0x0000002404107981 */ /* 0x000ea4000c1e1900 */
[----:B--2---:R-:W-:Y:S01]  /*18140*/  SHF.R.S32.HI R17, RZ, 0x1f, R16 ;  /* 0x0000001fff117819 */ /* 0x004fe20000011410 */
[----:B------:R-:W-:Y:S06]  /*18150*/  BRA `(.L_x_28513) ;  /* 0x0000000c00187947 */ /* 0x000fec0003800000 */
.L_x_28514:
[----:B------:R-:W2:Y:S02]  /*18160*/  LDG.E.S16 R16, desc[UR36][R4.64] ;  /* 0x0000002404107981 */ /* 0x000ea4000c1e1700 */
[----:B--2---:R-:W-:Y:S01]  /*18170*/  SHF.R.S32.HI R17, RZ, 0x1f, R16 ;  /* 0x0000001fff117819 */ /* 0x004fe20000011410 */
[----:B------:R-:W-:Y:S06]  /*18180*/  BRA `(.L_x_28513) ;  /* 0x0000000c000c7947 */ /* 0x000fec0003800000 */
.L_x_28509:
        /* <DEDUP_REMOVED lines=9> */
.L_x_28517:
[----:B------:R-:W2:Y:S02]  /*18220*/  LDG.E.U16 R4, desc[UR36][R4.64] ;  /* 0x0000002404047981 */ /* 0x000ea4000c1e1500 */
[----:B--2---:R-:W-:-:S06]  /*18230*/  HADD2.F32 R16, -RZ, R4.H0_H0 ;  /* 0x20000004ff107230 */ /* 0x004fcc0000004100 */
[----:B------:R-:W0:Y:S02]  /*18240*/  F2I.S64.TRUNC R16, R16 ;  /* 0x0000001000107311 */ /* 0x000e24000020d900 */
[----:B0-----:R-:W-:Y:S05]  /*18250*/  BRA `(.L_x_28513) ;  /* 0x0000000800d87947 */ /* 0x001fea0003800000 */
.L_x_28516:
        /* <DEDUP_REMOVED lines=9> */
.L_x_28519:
[----:B------:R-:W2:Y:S02]  /*182f0*/  LDG.E.U16 R4, desc[UR36][R4.64] ;  /* 0x0000002404047981 */ /* 0x000ea4000c1e1500 */
[----:B--2---:R-:W-:-:S06]  /*18300*/  HADD2.F32 R16, -RZ, R4.H0_H0 ;  /* 0x20000004ff107230 */ /* 0x004fcc0000004100 */
[----:B------:R-:W0:Y:S02]  /*18310*/  F2I.S64.TRUNC R16, R16 ;  /* 0x0000001000107311 */ /* 0x000e24000020d900 */
[----:B0-----:R-:W-:Y:S05]  /*18320*/  BRA `(.L_x_28513) ;  /* 0x0000000800a47947 */ /* 0x001fea0003800000 */
.L_x_28518:
[----:B------:R-:W2:Y:S02]  /*18330*/  LDG.E.64 R4, desc[UR36][R4.64] ;  /* 0x0000002404047981 */ /* 0x000ea4000c1e1b00 */
[----:B--2---:R0:W1:Y:S02]  /*18340*/  F2I.S64.F64.TRUNC R16, R4 ;  /* 0x0000000400107311 */ /* 0x004064000030d900 */
[----:B01----:R-:W-:Y:S05]  /*18350*/  BRA `(.L_x_28513) ;  /* 0x0000000800987947 */ /* 0x003fea0003800000 */
.L_x_28508:
        /* <DEDUP_REMOVED lines=13> */
.L_x_28522:
[----:B------:R-:W2:Y:S02]  /*18430*/  LDG.E.64 R4, desc[UR36][R4.64] ;  /* 0x0000002404047981 */ /* 0x000ea4000c1e1b00 */
[----:B--2---:R0:W1:Y:S02]  /*18440*/  F2I.S64.F64.TRUNC R16, R4 ;  /* 0x0000000400107311 */ /* 0x004064000030d900 */
[----:B01----:R-:W-:Y:S05]  /*18450*/  BRA `(.L_x_28513) ;  /* 0x0000000800587947 */ /* 0x003fea0003800000 */
.L_x_28521:
        /* <DEDUP_REMOVED lines=26> */
.L_x_28524:
        /* <DEDUP_REMOVED lines=14> */
.L_x_28523:
[----:B------:R-:W2:Y:S02]  /*186e0*/  LDG.E.U16 R16, desc[UR36][R4.64] ;  /* 0x0000002404107981 */ /* 0x000ea4000c1e1500 */
[----:B--2---:R-:W-:-:S06]  /*186f0*/  IMAD.U32 R16, R16, 0x10000, RZ ;  /* 0x0001000010107824 */ /* 0x004fcc00078e00ff */
[----:B------:R-:W0:Y:S02]  /*18700*/  F2I.S64.TRUNC R16, R16 ;  /* 0x0000001000107311 */ /* 0x000e24000020d900 */
[----:B0-----:R-:W-:Y:S05]  /*18710*/  BRA `(.L_x_28513) ;  /* 0x0000000400a87947 */ /* 0x001fea0003800000 */
.L_x_28520:
        /* <DEDUP_REMOVED lines=11> */
.L_x_28527:
        /* <DEDUP_REMOVED lines=21> */
.L_x_28531:
[----:B------:R-:W-:Y:S05]  /*18920*/  BSYNC.RECONVERGENT B1 ;  /* 0x0000000000017941 */ /* 0x000fea0003800200 */
.L_x_28530:
[----:B------:R-:W-:Y:S01]  /*18930*/  IMAD.SHL.U32 R0, R0, 0x100000, RZ ;  /* 0x0010000000007824 */ /* 0x000fe200078e00ff */
[----:B------:R-:W-:-:S04]  /*18940*/  LEA R3, R3, 0x3b800000, 0x17 ;  /* 0x3b80000003037811 */ /* 0x000fc800078eb8ff */
[----:B------:R-:W-:-:S07]  /*18950*/  LOP3.LUT R16, R3, R0, R7, 0xfe, !PT ;  /* 0x0000000003107212 */ /* 0x000fce00078efe07 */
.L_x_28529:
[----:B------:R-:W-:Y:S05]  /*18960*/  BSYNC.RECONVERGENT B0 ;  /* 0x0000000000007941 */ /* 0x000fea0003800200 */
.L_x_28528:
[----:B------:R-:W1:Y:S02]  /*18970*/  F2I.S64.TRUNC R16, R16 ;  /* 0x0000001000107311 */ /* 0x000e64000020d900 */
[----:B-1----:R-:W-:Y:S05]  /*18980*/  BRA `(.L_x_28513) ;  /* 0x00000004000c7947 */ /* 0x002fea0003800000 */
.L_x_28526:
        /* <DEDUP_REMOVED lines=21> */
.L_x_28535:
[----:B------:R-:W-:Y:S05]  /*18ae0*/  BSYNC.RECONVERGENT B1 ;  /* 0x0000000000017941 */ /* 0x000fea0003800200 */
.L_x_28534:
[----:B------:R-:W-:Y:S02]  /*18af0*/  SHF.L.U32 R0, R0, 0x15, RZ ;  /* 0x0000001500007819 */ /* 0x000fe400000006ff */
[----:B------:R-:W-:-:S04]  /*18b00*/  LEA R3, R3, 0x37800000, 0x17 ;  /* 0x3780000003037811 */ /* 0x000fc800078eb8ff */
[----:B------:R-:W-:-:S07]  /*18b10*/  LOP3.LUT R16, R3, R0, R7, 0xfe, !PT ;  /* 0x0000000003107212 */ /* 0x000fce00078efe07 */
.L_x_28533:
[----:B------:R-:W-:Y:S05]  /*18b20*/  BSYNC.RECONVERGENT B0 ;  /* 0x0000000000007941 */ /* 0x000fea0003800200 */
.L_x_28532:
[----:B------:R-:W1:Y:S02]  /*18b30*/  F2I.S64.TRUNC R16, R16 ;  /* 0x0000001000107311 */ /* 0x000e64000020d900 */
[----:B-1----:R-:W-:Y:S05]  /*18b40*/  BRA `(.L_x_28513) ;  /* 0x00000000009c7947 */ /* 0x002fea0003800000 */
.L_x_28525:
        /* <DEDUP_REMOVED lines=14> */
.L_x_28539:
[----:B------:R-:W-:Y:S05]  /*18c30*/  BSYNC.RECONVERGENT B0 ;  /* 0x0000000000007941 */ /* 0x000fea0003800200 */
.L_x_28538:
[----:B------:R-:W1:Y:S02]  /*18c40*/  F2I.S64.TRUNC R16, R16 ;  /* 0x0000001000107311 */ /* 0x000e64000020d900 */
[----:B-1----:R-:W-:Y:S05]  /*18c50*/  BRA `(.L_x_28513) ;  /* 0x0000000000587947 */ /* 0x002fea0003800000 */
.L_x_28512:
        /* <DEDUP_REMOVED lines=16> */
.L_x_28540:
[----:B------:R-:W-:Y:S01]  /*18d60*/  CS2R R16, SRZ ;  /* 0x0000000000107805 */ /* 0x000fe2000001ff00 */
[----:B------:R-:W-:Y:S06]  /*18d70*/  BRA `(.L_x_28513) ;  /* 0x0000000000107947 */ /* 0x000fec0003800000 */
.L_x_28537:
[----:B------:R1:W5:Y:S01]  /*18d80*/  LDG.E.64 R16, desc[UR36][R4.64] ;  /* 0x0000002404107981 */ /* 0x000362000c1e1b00 */
[----:B------:R-:W-:Y:S05]  /*18d90*/  BRA `(.L_x_28513) ;  /* 0x0000000000087947 */ /* 0x000fea0003800000 */
.L_x_28536:
[----:B------:R2:W5:Y:S01]  /*18da0*/  LDG.E R16, desc[UR36][R4.64] ;  /* 0x0000002404107981 */ /* 0x000562000c1e1900 */
[----:B------:R-:W-:-:S07]  /*18db0*/  IMAD.MOV.U32 R17, RZ, RZ, RZ ;  /* 0x000000ffff117224 */ /* 0x000fce00078e00ff */
.L_x_28513:
        /* <DEDUP_REMOVED lines=17> */
.L_x_28544:
[----:B------:R1:W5:Y:S01]  /*18ed0*/  LDG.E.U8 R18, desc[UR36][R4.64] ;  /* 0x0000002404127981 */ /* 0x000362000c1e1100 */
[----:B------:R-:W-:Y:S01]  /*18ee0*/  MOV R19, RZ ;  /* 0x000000ff00137202 */ /* 0x000fe20000000f00 */
[----:B------:R-:W-:Y:S06]  /*18ef0*/  BRA `(.L_x_28546) ;  /* 0x0000000c00447947 */ /* 0x000fec0003800000 */
.L_x_28543:
        /* <DEDUP_REMOVED lines=8> */
.L_x_28548:
[----:B------:R-:W2:Y:S02]  /*18f80*/  LDG.E R18, desc[UR36][R4.64] ;  /* 0x0000002404127981 */ /* 0x000ea4000c1e1900 */
[----:B--2---:R-:W-:Y:S01]  /*18f90*/  SHF.R.S32.HI R19, RZ, 0x1f, R18 ;  /* 0x0000001fff137819 */ /* 0x004fe20000011412 */
[----:B------:R-:W-:Y:S06]  /*18fa0*/  BRA `(.L_x_28546) ;  /* 0x0000000c00187947 */ /* 0x000fec0003800000 */
.L_x_28547:
[----:B------:R-:W2:Y:S02]  /*18fb0*/  LDG.E.S16 R18, desc[UR36][R4.64] ;  /* 0x0000002404127981 */ /* 0x000ea4000c1e1700 */
[----:B--2---:R-:W-:Y:S01]  /*18fc0*/  SHF.R.S32.HI R19, RZ, 0x1f, R18 ;  /* 0x0000001fff137819 */ /* 0x004fe20000011412 */
[----:B------:R-:W-:Y:S06]  /*18fd0*/  BRA `(.L_x_28546) ;  /* 0x0000000c000c7947 */ /* 0x000fec0003800000 */
.L_x_28542:
        /* <DEDUP_REMOVED lines=9> */
.L_x_28550:
[----:B------:R-:W2:Y:S02]  /*19070*/  LDG.E.U16 R4, desc[UR36][R4.64] ;  /* 0x0000002404047981 */ /* 0x000ea4000c1e1500 */
[----:B--2---:R-:W-:-:S06]  /*19080*/  HADD2.F32 R18, -RZ, R4.H0_H0 ;  /* 0x20000004ff127230 */ /* 0x004fcc0000004100 */
[----:B------:R-:W2:Y:S02]  /*19090*/  F2I.S64.TRUNC R18, R18 ;  /* 0x0000001200127311 */ /* 0x000ea4000020d900 */
[----:B--2---:R-:W-:Y:S05]  /*190a0*/  BRA `(.L_x_28546) ;  /* 0x0000000800d87947 */ /* 0x004fea0003800000 */
.L_x_28549:
        /* <DEDUP_REMOVED lines=9> */
.L_x_28552:
[----:B------:R-:W2:Y:S02]  /*19140*/  LDG.E.U16 R4, desc[UR36][R4.64] ;  /* 0x0000002404047981 */ /* 0x000ea4000c1e1500 */
[----:B--2---:R-:W-:-:S06]  /*19150*/  HADD2.F32 R18, -RZ, R4.H0_H0 ;  /* 0x20000004ff127230 */ /* 0x004fcc0000004100 */
[----:B------:R-:W2:Y:S02]  /*19160*/  F2I.S64.TRUNC R18, R18 ;  /* 0x0000001200127311 */ /* 0x000ea4000020d900 */
[----:B--2---:R-:W-:Y:S05]  /*19170*/  BRA `(.L_x_28546) ;  /* 0x0000000800a47947 */ /* 0x004fea0003800000 */
.L_x_28551:
[----:B------:R-:W2:Y:S02]  /*19180*/  LDG.E.64 R4, desc[UR36][R4.64] ;  /* 0x0000002404047981 */ /* 0x000ea4000c1e1b00 */
[----:B--2---:R2:W3:Y:S02]  /*19190*/  F2I.S64.F64.TRUNC R18, R4 ;  /* 0x0000000400127311 */ /* 0x0044e4000030d900 */
[----:B--23--:R-:W-:Y:S05]  /*191a0*/  BRA `(.L_x_28546) ;  /* 0x0000000800987947 */ /* 0x00cfea0003800000 */
.L_x_28541:
        /* <DEDUP_REMOVED lines=13> */
.L_x_28555:
[----:B------:R-:W2:Y:S02]  /*19280*/  LDG.E.64 R4, desc[UR36][R4.64] ;  /* 0x0000002404047981 */ /* 0x000ea4000c1e1b00 */
[----:B--2---:R2:W3:Y:S02]  /*19290*/  F2I.S64.F64.TRUNC R18, R4 ;  /* 0x0000000400127311 */ /* 0x0044e4000030d900 */
[----:B--23--:R-:W-:Y:S05]  /*192a0*/  BRA `(.L_x_28546) ;  /* 0x0000000800587947 */ /* 0x00cfea0003800000 */
.L_x_28554:
        /* <DEDUP_REMOVED lines=26> */
.L_x_28557:
        /* <DEDUP_REMOVED lines=14> */
.L_x_28556:
[----:B------:R-:W2:Y:S02]  /*19530*/  LDG.E.U16 R18, desc[UR36][R4.64] ;  /* 0x0000002404127981 */ /* 0x000ea4000c1e1500 */
[----:B--2---:R-:W-:-:S06]  /*19540*/  SHF.L.U32 R18, R18, 0x10, RZ ;  /* 0x0000001012127819 */ /* 0x004fcc00000006ff */
[----:B------:R-:W2:Y:S02]  /*19550*/  F2I.S64.TRUNC R18, R18 ;  /* 0x0000001200127311 */ /* 0x000ea4000020d900 */
[----:B--2---:R-:W-:Y:S05]  /*19560*/  BRA `(.L_x_28546) ;  /* 0x0000000400a87947 */ /* 0x004fea0003800000 */
.L_x_28553:
        /* <DEDUP_REMOVED lines=11> */
.L_x_28560:
        /* <DEDUP_REMOVED lines=21> */
.L_x_28564:
[----:B------:R-:W-:Y:S05]  /*19770*/  BSYNC.RECONVERGENT B1 ;  /* 0x0000000000017941 */ /* 0x000fea0003800200 */
.L_x_28563:
[----:B------:R-:W-:Y:S02]  /*19780*/  SHF.L.U32 R0, R0, 0x14, RZ ;  /* 0x0000001400007819 */ /* 0x000fe400000006ff */
[----:B------:R-:W-:-:S04]  /*19790*/  LEA R3, R3, 0x3b800000, 0x17 ;  /* 0x3b80000003037811 */ /* 0x000fc800078eb8ff */
[----:B------:R-:W-:-:S07]  /*197a0*/  LOP3.LUT R18, R3, R0, R7, 0xfe, !PT ;  /* 0x0000000003127212 */ /* 0x000fce00078efe07 */
.L_x_28562:
[----:B------:R-:W-:Y:S05]  /*197b0*/  BSYNC.RECONVERGENT B0 ;  /* 0x0000000000007941 */ /* 0x000fea0003800200 */
.L_x_28561:
[----:B------:R-:W4:Y:S02]  /*197c0*/  F2I.S64.TRUNC R18, R18 ;  /* 0x0000001200127311 */ /* 0x000f24000020d900 */
[----:B----4-:R-:W-:Y:S05]  /*197d0*/  BRA `(.L_x_28546) ;  /* 0x00000004000c7947 */ /* 0x010fea0003800000 */
.L_x_28559:
        /* <DEDUP_REMOVED lines=21> */
.L_x_28568:
[----:B------:R-:W-:Y:S05]  /*19930*/  BSYNC.RECONVERGENT B1 ;  /* 0x0000000000017941 */ /* 0x000fea0003800200 */
.L_x_28567:
[----:B------:R-:W-:Y:S01]  /*19940*/  IMAD.SHL.U32 R0, R0, 0x200000, RZ ;  /* 0x0020000000007824 */ /* 0x000fe200078e00ff */
[----:B------:R-:W-:-:S04]  /*19950*/  LEA R3, R3, 0x37800000, 0x17 ;  /* 0x3780000003037811 */ /* 0x000fc800078eb8ff */
[----:B------:R-:W-:-:S07]  /*19960*/  LOP3.LUT R18, R3, R0, R7, 0xfe, !PT ;  /* 0x0000000003127212 */ /* 0x000fce00078efe07 */
.L_x_28566:
[----:B------:R-:W-:Y:S05]  /*19970*/  BSYNC.RECONVERGENT B0 ;  /* 0x0000000000007941 */ /* 0x000fea0003800200 */
.L_x_28565:
[----:B------:R-:W4:Y:S02]  /*19980*/  F2I.S64.TRUNC R18, R18 ;  /* 0x0000001200127311 */ /* 0x000f24000020d900 */
[----:B----4-:R-:W-:Y:S05]  /*19990*/  BRA `(.L_x_28546) ;  /* 0x00000000009c7947 */ /* 0x010fea0003800000 */
.L_x_28558:
        /* <DEDUP_REMOVED lines=14> */
.L_x_28572:
[----:B------:R-:W-:Y:S05]  /*19a80*/  BSYNC.RECONVERGENT B0 ;  /* 0x0000000000007941 */ /* 0x000fea0003800200 */
.L_x_28571:
[----:B------:R-:W3:Y:S02]  /*19a90*/  F2I.S64.TRUNC R18, R18 ;  /* 0x0000001200127311 */ /* 0x000ee4000020d900 */
[----:B---3--:R-:W-:Y:S05]  /*19aa0*/  BRA `(.L_x_28546) ;  /* 0x0000000000587947 */ /* 0x008fea0003800000 */
.L_x_28545:
        /* <DEDUP_REMOVED lines=16> */
.L_x_28573:
[----:B------:R-:W-:Y:S01]  /*19bb0*/  CS2R R18, SRZ ;  /* 0x0000000000127805 */ /* 0x000fe2000001ff00 */
[----:B------:R-:W-:Y:S06]  /*19bc0*/  BRA `(.L_x_28546) ;  /* 0x0000000000107947 */ /* 0x000fec0003800000 */
.L_x_28570:
[----:B------:R2:W5:Y:S01]  /*19bd0*/  LDG.E.64 R18, desc[UR36][R4.64] ;  /* 0x0000002404127981 */ /* 0x000562000c1e1b00 */
[----:B------:R-:W-:Y:S05]  /*19be0*/  BRA `(.L_x_28546) ;  /* 0x0000000000087947 */ /* 0x000fea0003800000 */
.L_x_28569:
[----:B------:R3:W5:Y:S01]  /*19bf0*/  LDG.E R18, desc[UR36][R4.64] ;  /* 0x0000002404127981 */ /* 0x000762000c1e1900 */
[----:B------:R-:W-:-:S07]  /*19c00*/  MOV R19, RZ ;  /* 0x000000ff00137202 */ /* 0x000fce0000000f00 */
.L_x_28546:
        /* <DEDUP_REMOVED lines=17> */
.L_x_28577:
[----:B------:R0:W5:Y:S01]  /*19d20*/  LDG.E.U8 R24, desc[UR36][R4.64] ;  /* 0x0000002404187981 */ /* 0x000162000c1e1100 */
[----:B------:R-:W-:Y:S01]  /*19d30*/  IMAD.MOV.U32 R25, RZ, RZ, RZ ;  /* 0x000000ffff197224 */ /* 0x000fe200078e00ff */
[----:B------:R-:W-:Y:S06]  /*19d40*/  BRA `(.L_x_28579) ;  /* 0x0000000c00447947 */ /* 0x000fec0003800000 */
.L_x_28576:
        /* <DEDUP_REMOVED lines=8> */
.L_x_28581:
[----:B------:R-:W2:Y:S02]  /*19dd0*/  LDG.E R24, desc[UR36][R4.64] ;  /* 0x0000002404187981 */ /* 0x000ea4000c1e1900 */
[----:B--2---:R-:W-:Y:S01]  /*19de0*/  SHF.R.S32.HI R25, RZ, 0x1f, R24 ;  /* 0x0000001fff197819 */ /* 0x004fe20000011418 */
[----:B------:R-:W-:Y:S06]  /*19df0*/  BRA `(.L_x_28579) ;  /* 0x0000000c00187947 */ /* 0x000fec0003800000 */
.L_x_28580:
[----:B------:R-:W2:Y:S02]  /*19e00*/  LDG.E.S16 R24, desc[UR36][R4.64] ;  /* 0x0000002404187981 */ /* 0x000ea4000c1e1700 */
[----:B--2---:R-:W-:Y:S01]  /*19e10*/  SHF.R.S32.HI R25, RZ, 0x1f, R24 ;  /* 0x0000001fff197819 */ /* 0x004fe20000011418 */
[----:B------:R-:W-:Y:S06]  /*19e20*/  BRA `(.L_x_28579) ;  /* 0x0000000c000c7947 */ /* 0x000fec0003800000 */
.L_x_28575:
        /* <DEDUP_REMOVED lines=9> */
.L_x_28583:
[----:B------:R-:W2:Y:S02]  /*19ec0*/  LDG.E.U16 R4, desc[UR36][R4.64] ;  /* 0x0000002404047981 */ /* 0x000ea4000c1e1500 */
[----:B--2---:R-:W-:-:S06]  /*19ed0*/  HADD2.F32 R24, -RZ, R4.H0_H0 ;  /* 0x20000004ff187230 */ /* 0x004fcc0000004100 */
[----:B------:R-:W2:Y:S02]  /*19ee0*/  F2I.S64.TRUNC R24, R24 ;  /* 0x0000001800187311 */ /* 0x000ea4000020d900 */
[----:B--2---:R-:W-:Y:S05]  /*19ef0*/  BRA `(.L_x_28579) ;  /* 0x0000000800d87947 */ /* 0x004fea0003800000 */
.L_x_28582:
        /* <DEDUP_REMOVED lines=9> */
.L_x_28585:
[----:B------:R-:W2:Y:S02]  /*19f90*/  LDG.E.U16 R4, desc[UR36][R4.64] ;  /* 0x0000002404047981 */ /* 0x000ea4000c1e1500 */
[----:B--2---:R-:W-:-:S06]  /*19fa0*/  HADD2.F32 R24, -RZ, R4.H0_H0 ;  /* 0x20000004ff187230 */ /* 0x004fcc0000004100 */
[----:B------:R-:W2:Y:S02]  /*19fb0*/  F2I.S64.TRUNC R24, R24 ;  /* 0x0000001800187311 */ /* 0x000ea4000020d900 */
[----:B--2---:R-:W-:Y:S05]  /*19fc0*/  BRA `(.L_x_28579) ;  /* 0x0000000800a47947 */ /* 0x004fea0003800000 */
.L_x_28584:
[----:B------:R-:W2:Y:S02]  /*19fd0*/  LDG.E.64 R4, desc[UR36][R4.64] ;  /* 0x0000002404047981 */ /* 0x000ea4000c1e1b00 */
[----:B--2---:R2:W3:Y:S02]  /*19fe0*/  F2I.S64.F64.TRUNC R24, R4 ;  /* 0x0000000400187311 */ /* 0x0044e4000030d900 */
[----:B--23--:R-:W-:Y:S05]  /*19ff0*/  BRA `(.L_x_28579) ;  /* 0x0000000800987947 */ /* 0x00cfea0003800000 */
.L_x_28574:
        /* <DEDUP_REMOVED lines=13> */
.L_x_28588:
[----:B------:R-:W2:Y:S02]  /*1a0d0*/  LDG.E.64 R4, desc[UR36][R4.64] ;  /* 0x0000002404047981 */ /* 0x000ea4000c1e1b00 */
[----:B--2---:R2:W3:Y:S02]  /*1a0e0*/  F2I.S64.F64.TRUNC R24, R4 ;  /* 0x0000000400187311 */ /* 0x0044e4000030d900 */
[----:B--23--:R-:W-:Y:S05]  /*1a0f0*/  BRA `(.L_x_28579) ;  /* 0x0000000800587947 */ /* 0x00cfea0003800000 */
.L_x_28587:
        /* <DEDUP_REMOVED lines=26> */
.L_x_28590:
        /* <DEDUP_REMOVED lines=14> */
.L_x_28589:
[----:B------:R-:W2:Y:S02]  /*1a380*/  LDG.E.U16 R24, desc[UR36][R4.64] ;  /* 0x0000002404187981 */ /* 0x000ea4000c1e1500 */
[----:B--2---:R-:W-:-:S06]  /*1a390*/  IMAD.U32 R24, R24, 0x10000, RZ ;  /* 0x0001000018187824 */ /* 0x004fcc00078e00ff */
[----:B------:R-:W2:Y:S02]  /*1a3a0*/  F2I.S64.TRUNC R24, R24 ;  /* 0x0000001800187311 */ /* 0x000ea4000020d900 */
[----:B--2---:R-:W-:Y:S05]  /*1a3b0*/  BRA `(.L_x_28579) ;  /* 0x0000000400a87947 */ /* 0x004fea0003800000 */
.L_x_28586:
        /* <DEDUP_REMOVED lines=11> */
.L_x_28593:
        /* <DEDUP_REMOVED lines=21> */
.L_x_28597:
[----:B------:R-:W-:Y:S05]  /*1a5c0*/  BSYNC.RECONVERGENT B1 ;  /* 0x0000000000017941 */ /* 0x000fea0003800200 */
.L_x_28596:
[----:B------:R-:W-:Y:S01]  /*1a5d0*/  IMAD.SHL.U32 R0, R0, 0x100000, RZ ;  /* 0x0010000000007824 */ /* 0x000fe200078e00ff */
[----:B------:R-:W-:-:S04]  /*1a5e0*/  LEA R3, R3, 0x3b800000, 0x17 ;  /* 0x3b80000003037811 */ /* 0x000fc800078eb8ff */
[----:B------:R-:W-:-:S07]  /*1a5f0*/  LOP3.LUT R24, R3, R0, R7, 0xfe, !PT ;  /* 0x0000000003187212 */ /* 0x000fce00078efe07 */
.L_x_28595:
[----:B------:R-:W-:Y:S05]  /*1a600*/  BSYNC.RECONVERGENT B0 ;  /* 0x0000000000007941 */ /* 0x000fea0003800200 */
.L_x_28594:
[----:B------:R-:W4:Y:S02]  /*1a610*/  F2I.S64.TRUNC R24, R24 ;  /* 0x0000001800187311 */ /* 0x000f24000020d900 */
[----:B----4-:R-:W-:Y:S05]  /*1a620*/  BRA `(.L_x_28579) ;  /* 0x00000004000c7947 */ /* 0x010fea0003800000 */
.L_x_28592:
        /* <DEDUP_REMOVED lines=21> */
.L_x_28601:
[----:B------:R-:W-:Y:S05]  /*1a780*/  BSYNC.RECONVERGENT B1 ;  /* 0x0000000000017941 */ /* 0x000fea0003800200 */
.L_x_28600:
[----:B------:R-:W-:Y:S01]  /*1a790*/  IMAD.SHL.U32 R0, R0, 0x200000, RZ ;  /* 0x0020000000007824 */ /* 0x000fe200078e00ff */
[----:B------:R-:W-:-:S04]  /*1a7a0*/  LEA R3, R3, 0x37800000, 0x17 ;  /* 0x3780000003037811 */ /* 0x000fc800078eb8ff */
[----:B------:R-:W-:-:S07]  /*1a7b0*/  LOP3.LUT R24, R3, R0, R7, 0xfe, !PT ;  /* 0x0000000003187212 */ /* 0x000fce00078efe07 */
.L_x_28599:
[----:B------:R-:W-:Y:S05]  /*1a7c0*/  BSYNC.RECONVERGENT B0 ;  /* 0x0000000000007941 */ /* 0x000fea0003800200 */
.L_x_28598:
[----:B------:R-:W0:Y:S02]  /*1a7d0*/  F2I.S64.TRUNC R24, R24 ;  /* 0x0000001800187311 */ /* 0x000e24000020d900 */
[----:B0-----:R-:W-:Y:S05]  /*1a7e0*/  BRA `(.L_x_28579) ;  /* 0x00000000009c7947 */ /* 0x001fea0003800000 */
.L_x_28591:
        /* <DEDUP_REMOVED lines=14> */
.L_x_28605:
[----:B------:R-:W-:Y:S05]  /*1a8d0*/  BSYNC.RECONVERGENT B0 ;  /* 0x0000000000007941 */ /* 0x000fea0003800200 */
.L_x_28604:
[----:B------:R-:W2:Y:S02]  /*1a8e0*/  F2I.S64.TRUNC R24, R24 ;  /* 0x0000001800187311 */ /* 0x000ea4000020d900 */
[----:B--2---:R-:W-:Y:S05]  /*1a8f0*/  BRA `(.L_x_28579) ;  /* 0x0000000000587947 */ /* 0x004fea0003800000 */
.L_x_28578:
        /* <DEDUP_REMOVED lines=16> */
.L_x_28606:
[----:B------:R-:W-:Y:S01]  /*1aa00*/  CS2R R24, SRZ ;  /* 0x0000000000187805 */ /* 0x000fe2000001ff00 */
[----:B------:R-:W-:Y:S06]  /*1aa10*/  BRA `(.L_x_28579) ;  /* 0x0000000000107947 */ /* 0x000fec0003800000 */
.L_x_28603:
[----:B------:R2:W5:Y:S01]  /*1aa20*/  LDG.E.64 R24, desc[UR36][R4.64] ;  /* 0x0000002404187981 */ /* 0x000562000c1e1b00 */
[----:B------:R-:W-:Y:S05]  /*1aa30*/  BRA `(.L_x_28579) ;  /* 0x0000000000087947 */ /* 0x000fea0003800000 */
.L_x_28602:
[----:B------:R3:W5:Y:S01]  /*1aa40*/  LDG.E R24, desc[UR36][R4.64] ;  /* 0x0000002404187981 */ /* 0x000762000c1e1900 */
[----:B------:R-:W-:-:S07]  /*1aa50*/  IMAD.MOV.U32 R25, RZ, RZ, RZ ;  /* 0x000000ffff197224 */ /* 0x000fce00078e00ff */
.L_x_28579:
        /* <DEDUP_REMOVED lines=21> */
.L_x_28608:
[----:B------:R-:W-:Y:S05]  /*1abb0*/  BSYNC.RECONVERGENT B7 ;  /* 0x0000000000077941 */ /* 0x000fea0003800200 */
.L_x_28607:
        /* <DEDUP_REMOVED lines=21> */
.L_x_28610:
[----:B------:R-:W-:Y:S05]  /*1ad10*/  BSYNC.RECONVERGENT B7 ;  /* 0x0000000000077941 */ /* 0x000fea0003800200 */
.L_x_28609:
        /* <DEDUP_REMOVED lines=25> */
.L_x_28612:
[----:B------:R-:W-:Y:S05]  /*1aeb0*/  BSYNC.RECONVERGENT B7 ;  /* 0x0000000000077941 */ /* 0x000fea0003800200 */
.L_x_28611:
        /* <DEDUP_REMOVED lines=21> */
.L_x_28640:
        /* <DEDUP_REMOVED lines=28> */
.L_x_28617:
        /* <DEDUP_REMOVED lines=8> */
.L_x_28618:
[----:B------:R-:W-:Y:S05]  /*1b250*/  BSYNC.RECONVERGENT B1 ;  /* 0x0000000000017941 */ /* 0x000fea0003800200 */
.L_x_28616:
        /* <DEDUP_REMOVED lines=41> */
.L_x_28620:
        /* <DEDUP_REMOVED lines=8> */
.L_x_28621:
[----:B------:R-:W-:Y:S05]  /*1b570*/  BSYNC.RECONVERGENT B1 ;  /* 0x0000000000017941 */ /* 0x000fea0003800200 */
.L_x_28619:
        /* <DEDUP_REMOVED lines=42> */
.L_x_28623:
        /* <DEDUP_REMOVED lines=8> */
.L_x_28624:
[----:B------:R-:W-:Y:S05]  /*1b8a0*/  BSYNC.RECONVERGENT B1 ;  /* 0x0000000000017941 */ /* 0x000fea0003800200 */
.L_x_28622:
        /* <DEDUP_REMOVED lines=41> */
.L_x_28626:
        /* <DEDUP_REMOVED lines=8> */
.L_x_28627:
[----:B------:R-:W-:Y:S05]  /*1bbc0*/  BSYNC.RECONVERGENT B1 ;  /* 0x0000000000017941 */ /* 0x000fea0003800200 */
.L_x_28625:
        /* <DEDUP_REMOVED lines=42> */
.L_x_28629:
        /* <DEDUP_REMOVED lines=8> */
.L_x_28630:
[----:B------:R-:W-:Y:S05]  /*1bef0*/  BSYNC.RECONVERGENT B1 ;  /* 0x0000000000017941 */ /* 0x000fea0003800200 */
.L_x_28628:
        /* <DEDUP_REMOVED lines=42> */
.L_x_28632:
        /* <DEDUP_REMOVED lines=8> */
.L_x_28633:
[----:B------:R-:W-:Y:S05]  /*1c220*/  BSYNC.RECONVERGENT B1 ;  /* 0x0000000000017941 */ /* 0x000fea0003800200 */
.L_x_28631:
        /* <DEDUP_REMOVED lines=43> */
.L_x_28635:
        /* <DEDUP_REMOVED lines=8> */
.L_x_28636:
[----:B------:R-:W-:Y:S05]  /*1c560*/  BSYNC.RECONVERGENT B1 ;  /* 0x0000000000017941 */ /* 0x000fea0003800200 */
.L_x_28634:
        /* <DEDUP_REMOVED lines=43> */
.L_x_28638:
        /* <DEDUP_REMOVED lines=8> */
.L_x_28639:
[----:B------:R-:W-:Y:S05]  /*1c8a0*/  BSYNC.RECONVERGENT B1 ;  /* 0x0000000000017941 */ /* 0x000fea0003800200 */
.L_x_28637:
        /* <DEDUP_REMOVED lines=19> */
.L_x_28615:
[----:B------:R-:W-:-:S07]  /*1c9e0*/  VIADD R32, R32, 0x3 ;  /* 0x0000000320207836 */ /* 0x000fce0000000000 */
.L_x_28614:
        /* <DEDUP_REMOVED lines=31> */
.L_x_28643:
        /* <DEDUP_REMOVED lines=8> */
.L_x_28644:
[----:B------:R-:W-:Y:S05]  /*1cc60*/  BSYNC.RECONVERGENT B0 ;  /* 0x0000000000007941 */ /* 0x000fea0003800200 */
.L_x_28642:
        /* <DEDUP_REMOVED lines=41> */
.L_x_28646:
        /* <DEDUP_REMOVED lines=8> */
.L_x_28647:
[----:B------:R-:W-:Y:S05]  /*1cf80*/  BSYNC.RECONVERGENT B0 ;  /* 0x0000000000007941 */ /* 0x000fea0003800200 */
.L_x_28645:
        /* <DEDUP_REMOVED lines=42> */
.L_x_28649:
        /* <DEDUP_REMOVED lines=8> */
.L_x_28650:
[----:B------:R-:W-:Y:S05]  /*1d2b0*/  BSYNC.RECONVERGENT B0 ;  /* 0x0000000000007941 */ /* 0x000fea0003800200 */
.L_x_28648:
        /* <DEDUP_REMOVED lines=42> */
.L_x_28652:
        /* <DEDUP_REMOVED lines=8> */
.L_x_28653:
[----:B------:R-:W-:Y:S05]  /*1d5e0*/  BSYNC.RECONVERGENT B0 ;  /* 0x0000000000007941 */ /* 0x000fea0003800200 */
.L_x_28651:
        /* <DEDUP_REMOVED lines=15> */
.L_x_28641:
        /* <DEDUP_REMOVED lines=31> */
.L_x_28656:
        /* <DEDUP_REMOVED lines=8> */
.L_x_28657:
[----:B------:R-:W-:Y:S05]  /*1d950*/  BSYNC.RECONVERGENT B0 ;  /* 0x0000000000007941 */ /* 0x000fea0003800200 */
.L_x_28655:
        /* <DEDUP_REMOVED lines=41> */
.L_x_28659:
        /* <DEDUP_REMOVED lines=8> */
.L_x_28660:
[----:B------:R-:W-:Y:S05]  /*1dc70*/  BSYNC.RECONVERGENT B0 ;  /* 0x0000000000007941 */ /* 0x000fea0003800200 */
.L_x_28658:
        /* <DEDUP_REMOVED lines=15> */
.L_x_28654:
        /* <DEDUP_REMOVED lines=31> */
.L_x_28662:
[----:B------:R-:W-:Y:S01]  /*1df60*/  MOV R0, R4 ;  /* 0x0000000400007202 */ /* 0x000fe20000000f00 */
[----:B------:R-:W-:Y:S01]  /*1df70*/  IMAD.MOV.U32 R12, RZ, RZ, R5 ;  /* 0x000000ffff0c7224 */ /* 0x000fe200078e0005 */
[----:B------:R-:W-:-:S07]  /*1df80*/  MOV R13, 0x1dfa0 ;  /* 0x0001dfa0000d7802 */ /* 0x000fce0000000f00 */
[----:B------:R-:W-:Y:S05]  /*1df90*/  CALL.REL.NOINC `($__internal_65_$__cuda_sm20_rem_s64) ;  /* 0x000000b0009c7944 */ /* 0x000fea0003c00000 */
[----:B------:R-:W-:Y:S01]  /*1dfa0*/  IMAD.MOV.U32 R4, RZ, RZ, R0 ;  /* 0x000000ffff047224 */ /* 0x000fe200078e0000 */
[----:B------:R-:W-:-:S07]  /*1dfb0*/  MOV R5, R7 ;  /* 0x0000000700057202 */ /* 0x000fce0000000f00 */
.L_x_28663:
[----:B------:R-:W-:Y:S05]  /*1dfc0*/  BSYNC.RECONVERGENT B0 ;  /* 0x0000000000007941 */ /* 0x000fea0003800200 */
.L_x_28661:
[----:B------:R-:W0:Y:S02]  /*1dfd0*/  LDC.64 R6, c[0x0][R3+0x798] ;  /* 0x0001e60003067b82 */ /* 0x000e240000000a00 */
[----:B0-----:R-:W-:Y:S02]  /*1dfe0*/  IMAD R5, R5, R6, RZ ;  /* 0x0000000605057224 */ /* 0x001fe400078e02ff */
[----:B------:R-:W-:-:S04]  /*1dff0*/  IMAD.WIDE.U32 R28, R6, R4, R28 ;  /* 0x00000004061c7225 */ /* 0x000fc800078e001c */
[----:B------:R-:W-:-:S04]  /*1e000*/  IMAD R5, R7, R4, R5 ;  /* 0x0000000407057224 */ /* 0x000fc800078e0205 */
[----:B------:R-:W-:-:S07]  /*1e010*/  IMAD.IADD R29, R29, 0x1, R5 ;  /* 0x000000011d1d7824 */ /* 0x000fce00078e0205 */
.L_x_28613:
        /* <DEDUP_REMOVED lines=17> */
.L_x_28668:
        /* <DEDUP_REMOVED lines=22> */
.L_x_28667:
[----:B------:R-:W-:Y:S05]  /*1e290*/  BSYNC.RECONVERGENT B8 ;  /* 0x0000000000087941 */ /* 0x000fea0003800200 */
.L_x_28666:
[----:B------:R-:W-:-:S05]  /*1e2a0*/  IADD3 R16, P0, PT, R16, 0x8, RZ ;  /* 0x0000000810107810 */ /* 0x000fca0007f1e0ff */
[----:B------:R-:W-:Y:S01]  /*1e2b0*/  IMAD.X R17, RZ, RZ, R17, P0 ;  /* 0x000000ffff117224 */ /* 0x000fe200000e0611 */
[----:B------:R-:W-:-:S04]  /*1e2c0*/  ISETP.GE.U32.AND P0, PT, R16, R25, PT ;  /* 0x000000191000720c */ /* 0x000fc80003f06070 */
[----:B------:R-:W-:-:S13]  /*1e2d0*/  ISETP.GE.U32.AND.EX P0, PT, R17, R24, PT, P0 ;  /* 0x000000181100720c */ /* 0x000fda0003f06100 */
[----:B------:R-:W-:Y:S05]  /*1e2e0*/  @!P0 BRA `(.L_x_28668) ;  /* 0xfffffffc00908947 */ /* 0x000fea000383ffff */
.L_x_28665:
[----:B------:R-:W-:Y:S05]  /*1e2f0*/  BSYNC.RECONVERGENT B7 ;  /* 0x0000000000077941 */ /* 0x000fea0003800200 */
.L_x_28664:
        /* <DEDUP_REMOVED lines=16> */
.L_x_28672:
[----:B------:R0:W-:Y:S01]  /*1e400*/  STG.E.U8 desc[UR36][R2.64], RZ ;  /* 0x000000ff02007986 */ /* 0x0001e2000c101124 */
[----:B------:R-:W-:Y:S05]  /*1e410*/  BRA `(.L_x_28674) ;  /* 0x00000004008c7947 */ /* 0x000fea0003800000 */
.L_x_28671:
        /* <DEDUP_REMOVED lines=8> */
.L_x_28676:
[----:B------:R0:W-:Y:S01]  /*1e4a0*/  STG.E desc[UR36][R2.64], RZ ;  /* 0x000000ff02007986 */ /* 0x0001e2000c101924 */
[----:B------:R-:W-:Y:S05]  /*1e4b0*/  BRA `(.L_x_28674) ;  /* 0x0000000400647947 */ /* 0x000fea0003800000 */
.L_x_28675:
[----:B------:R0:W-:Y:S01]  /*1e4c0*/  STG.E.U16 desc[UR36][R2.64], RZ ;  /* 0x000000ff02007986 */ /* 0x0001e2000c101524 */
[----:B------:R-:W-:Y:S05]  /*1e4d0*/  BRA `(.L_x_28674) ;  /* 0x00000004005c7947 */ /* 0x000fea0003800000 */
.L_x_28670:
        /* <DEDUP_REMOVED lines=8> */
.L_x_28678:
[----:B------:R0:W-:Y:S01]  /*1e560*/  STG.E.U16 desc[UR36][R2.64], RZ ;  /* 0x000000ff02007986 */ /* 0x0001e2000c101524 */
[----:B------:R-:W-:Y:S05]  /*1e570*/  BRA `(.L_x_28674) ;  /* 0x0000000400347947 */ /* 0x000fea0003800000 */
.L_x_28677:
        /* <DEDUP_REMOVED lines=8> */
.L_x_28680:
[----:B------:R3:W-:Y:S01]  /*1e600*/  STG.E desc[UR36][R2.64], RZ ;  /* 0x000000ff02007986 */ /* 0x0007e2000c101924 */
[----:B------:R-:W-:Y:S05]  /*1e610*/  BRA `(.L_x_28674) ;  /* 0x00000004000c7947 */ /* 0x000fea0003800000 */
.L_x_28679:
[----:B------:R4:W-:Y:S01]  /*1e620*/  STG.E.64 desc[UR36][R2.64], RZ ;  /* 0x000000ff02007986 */ /* 0x0009e2000c101b24 */
[----:B------:R-:W-:Y:S05]  /*1e630*/  BRA `(.L_x_28674) ;  /* 0x0000000400047947 */ /* 0x000fea0003800000 */
.L_x_28669:
        /* <DEDUP_REMOVED lines=10> */
.L_x_28683:
[----:B------:R0:W-:Y:S01]  /*1e6e0*/  STG.E.128 desc[UR36][R2.64], RZ ;  /* 0x000000ff02007986 */ /* 0x0001e2000c101d24 */
[----:B------:R-:W-:Y:S05]  /*1e6f0*/  BRA `(.L_x_28674) ;  /* 0x0000000000d47947 */ /* 0x000fea0003800000 */
.L_x_28682:
        /* <DEDUP_REMOVED lines=8> */
.L_x_28685:
[----:B------:R0:W-:Y:S01]  /*1e780*/  STG.E.U8 desc[UR36][R2.64], RZ ;  /* 0x000000ff02007986 */ /* 0x0001e2000c101124 */
[----:B------:R-:W-:Y:S05]  /*1e790*/  BRA `(.L_x_28674) ;  /* 0x0000000000ac7947 */ /* 0x000fea0003800000 */
.L_x_28684:
[----:B------:R0:W-:Y:S01]  /*1e7a0*/  STG.E.U16 desc[UR36][R2.64], RZ ;  /* 0x000000ff02007986 */ /* 0x0001e2000c101524 */
[----:B------:R-:W-:Y:S05]  /*1e7b0*/  BRA `(.L_x_28674) ;  /* 0x0000000000a47947 */ /* 0x000fea0003800000 */
.L_x_28681:
        /* <DEDUP_REMOVED lines=10> */
.L_x_28688:
[----:B------:R0:W-:Y:S01]  /*1e860*/  STG.E.U8 desc[UR36][R2.64], RZ ;  /* 0x000000ff02007986 */ /* 0x0001e2000c101124 */
[----:B------:R-:W-:Y:S05]  /*1e870*/  BRA `(.L_x_28674) ;  /* 0x0000000000747947 */ /* 0x000fea0003800000 */
.L_x_28687:
[----:B------:R0:W-:Y:S01]  /*1e880*/  STG.E.U8 desc[UR36][R2.64], RZ ;  /* 0x000000ff02007986 */ /* 0x0001e2000c101124 */
[----:B------:R-:W-:Y:S05]  /*1e890*/  BRA `(.L_x_28674) ;  /* 0x00000000006c7947 */ /* 0x000fea0003800000 */
.L_x_28686:
[----:B------:R-:W-:-:S13]  /*1e8a0*/  ISETP.NE.AND P0, PT, R0, 0x1c, PT ;  /* 0x0000001c0000780c */ /* 0x000fda0003f05270 */
[----:B------:R-:W-:Y:S05]  /*1e8b0*/  @!P0 BRA `(.L_x_28689) ;  /* 0x0000000000608947 */ /* 0x000fea0003800000 */
[----:B------:R-:W-:-:S13]  /*1e8c0*/  ISETP.NE.AND P0, PT, R0, 0x1d, PT ;  /* 0x0000001d0000780c */ /* 0x000fda0003f05270 */
[----:B------:R-:W-:Y:S05]  /*1e8d0*/  @!P0 BRA `(.L_x_28690) ;  /* 0x0000000000508947 */ /* 0x000fea0003800000 */
[----:B------:R-:W-:-:S13]  /*1e8e0*/  ISETP.NE.AND P0, PT, R0, 0x2c, PT ;  /* 0x0000002c0000780c */ /* 0x000fda0003f05270 */
[----:B------:R0:W-:Y:S01]  /*1e8f0*/  @!P0 STG.E.U8 desc[UR36][R2.64], RZ ;  /* 0x000000ff02008986 */ /* 0x0001e2000c101124 */
[----:B------:R-:W-:Y:S05]  /*1e900*/  @!P0 BRA `(.L_x_28674) ;  /* 0x0000000000508947 */ /* 0x000fea0003800000 */
.L_x_28673:
        /* <DEDUP_REMOVED lines=16> */
.L_x_28691:
[----:B------:R-:W-:Y:S05]  /*1ea10*/  BRA `(.L_x_28674) ;  /* 0x00000000000c7947 */ /* 0x000fea0003800000 */
.L_x_28690:
[----:B------:R0:W-:Y:S01]  /*1ea20*/  STG.E.64 desc[UR36][R2.64], RZ ;  /* 0x000000ff02007986 */ /* 0x0001e2000c101b24 */
[----:B------:R-:W-:Y:S05]  /*1ea30*/  BRA `(.L_x_28674) ;  /* 0x0000000000047947 */ /* 0x000fea0003800000 */
.L_x_28689:
[----:B------:R0:W-:Y:S02]  /*1ea40*/  STG.E desc[UR36][R2.64], RZ ;  /* 0x000000ff02007986 */ /* 0x0001e4000c101924 */
.L_x_28674:
[----:B------:R-:W-:-:S07]  /*1ea50*/  VIADD R36, R36, 0x80 ;  /* 0x0000008024247836 */ /* 0x000fce0000000000 */
.L_x_28440:
[----:B------:R-:W-:Y:S05]  /*1ea60*/  BSYNC.RECONVERGENT B6 ;  /* 0x0000000000067941 */ /* 0x000fea0003800200 */
.L_x_28439:
        /* <DEDUP_REMOVED lines=435> */
.L_x_28692:
        /* <DEDUP_REMOVED lines=19> */
.L_x_28696:
[----:B------:R3:W5:Y:S01]  /*206d0*/  LDG.E.U8 R28, desc[UR36][R2.64] ;  /* 0x00000024021c7981 */ /* 0x000762000c1e1100 */
[----:B------:R-:W-:Y:S01]  /*206e0*/  IMAD.MOV.U32 R29, RZ, RZ, RZ ;  /* 0x000000ffff1d7224 */ /* 0x000fe200078e00ff */
[----:B------:R-:W-:Y:S06]  /*206f0*/  BRA `(.L_x_28698) ;  /* 0x0000000c00407947 */ /* 0x000fec0003800000 */
.L_x_28695:
        /* <DEDUP_REMOVED lines=8> */
.L_x_28700:
[----:B------:R-:W2:Y:S02]  /*20780*/  LDG.E R28, desc[UR36][R2.64] ;  /* 0x00000024021c7981 */ /* 0x000ea4000c1e1900 */
[----:B--2---:R-:W-:Y:S01]  /*20790*/  SHF.R.S32.HI R29, RZ, 0x1f, R28 ;  /* 0x0000001fff1d7819 */ /* 0x004fe2000001141c */
[----:B------:R-:W-:Y:S06]  /*207a0*/  BRA `(.L_x_28698) ;  /* 0x0000000c00147947 */ /* 0x000fec0003800000 */
.L_x_28699:
[----:B------:R-:W2:Y:S02]  /*207b0*/  LDG.E.S16 R28, desc[UR36][R2.64] ;  /* 0x00000024021c7981 */ /* 0x000ea4000c1e1700 */
[----:B--2---:R-:W-:Y:S01]  /*207c0*/  SHF.R.S32.HI R29, RZ, 0x1f, R28 ;  /* 0x0000001fff1d7819 */ /* 0x004fe2000001141c */
[----:B------:R-:W-:Y:S06]  /*207d0*/  BRA `(.L_x_28698) ;  /* 0x0000000c00087947 */ /* 0x000fec0003800000 */
.L_x_28694:
        /* <DEDUP_REMOVED lines=9> */
.L_x_28702:
[----:B------:R-:W2:Y:S02]  /*20870*/  LDG.E.U16 R2, desc[UR36][R2.64] ;  /* 0x0000002402027981 */ /* 0x000ea4000c1e1500 */
[----:B--2---:R-:W-:-:S06]  /*20880*/  HADD2.F32 R28, -RZ, R2.H0_H0 ;  /* 0x20000002ff1c7230 */ /* 0x004fcc0000004100 */
[----:B------:R-:W3:Y:S02]  /*20890*/  F2I.S64.TRUNC R28, R28 ;  /* 0x0000001c001c7311 */ /* 0x000ee4000020d900 */
[----:B---3--:R-:W-:Y:S05]  /*208a0*/  BRA `(.L_x_28698) ;  /* 0x0000000800d47947 */ /* 0x008fea0003800000 */
.L_x_28701:
        /* <DEDUP_REMOVED lines=9> */
.L_x_28704:
[----:B------:R-:W2:Y:S02]  /*20940*/  LDG.E.U16 R2, desc[UR36][R2.64] ;  /* 0x0000002402027981 */ /* 0x000ea4000c1e1500 */
[----:B--2---:R-:W-:-:S06]  /*20950*/  HADD2.F32 R28, -RZ, R2.H0_H0 ;  /* 0x20000002ff1c7230 */ /* 0x004fcc0000004100 */
[----:B------:R-:W3:Y:S02]  /*20960*/  F2I.S64.TRUNC R28, R28 ;  /* 0x0000001c001c7311 */ /* 0x000ee4000020d900 */
[----:B---3--:R-:W-:Y:S05]  /*20970*/  BRA `(.L_x_28698) ;  /* 0x0000000800a07947 */ /* 0x008fea0003800000 */
.L_x_28703:
[----:B------:R-:W2:Y:S02]  /*20980*/  LDG.E.64 R2, desc[UR36][R2.64] ;  /* 0x0000002402027981 */ /* 0x000ea4000c1e1b00 */
[----:B--2---:R3:W4:Y:S02]  /*20990*/  F2I.S64.F64.TRUNC R28, R2 ;  /* 0x00000002001c7311 */ /* 0x004724000030d900 */
[----:B---34-:R-:W-:Y:S05]  /*209a0*/  BRA `(.L_x_28698) ;  /* 0x0000000800947947 */ /* 0x018fea0003800000 */
.L_x_28693:
        /* <DEDUP_REMOVED lines=13> */
.L_x_28707:
[----:B------:R-:W2:Y:S02]  /*20a80*/  LDG.E.64 R2, desc[UR36][R2.64] ;  /* 0x0000002402027981 */ /* 0x000ea4000c1e1b00 */
[----:B--2---:R3:W4:Y:S02]  /*20a90*/  F2I.S64.F64.TRUNC R28, R2 ;  /* 0x00000002001c7311 */ /* 0x004724000030d900 */
[----:B---34-:R-:W-:Y:S05]  /*20aa0*/  BRA `(.L_x_28698) ;  /* 0x0000000800547947 */ /* 0x018fea0003800000 */
.L_x_28706:
        /* <DEDUP_REMOVED lines=26> */
.L_x_28709:
        /* <DEDUP_REMOVED lines=13> */
.L_x_28708:
[----:B------:R-:W2:Y:S02]  /*20d20*/  LDG.E.U16 R28, desc[UR36][R2.64] ;  /* 0x00000024021c7981 */ /* 0x000ea4000c1e1500 */
[----:B--2---:R-:W-:-:S06]  /*20d30*/  IMAD.U32 R28, R28, 0x10000, RZ ;  /* 0x000100001c1c7824 */ /* 0x004fcc00078e00ff */
[----:B------:R-:W3:Y:S02]  /*20d40*/  F2I.S64.TRUNC R28, R28 ;  /* 0x0000001c001c7311 */ /* 0x000ee4000020d900 */
[----:B---3--:R-:W-:Y:S05]  /*20d50*/  BRA `(.L_x_28698) ;  /* 0x0000000400a87947 */ /* 0x008fea0003800000 */
.L_x_28705:
        /* <DEDUP_REMOVED lines=11> */
.L_x_28712:
        /* <DEDUP_REMOVED lines=21> */
.L_x_28716:
[----:B------:R-:W-:Y:S05]  /*20f60*/  BSYNC.RECONVERGENT B1 ;  /* 0x0000000000017941 */ /* 0x000fea0003800200 */
.L_x_28715:
[----:B------:R-:W-:Y:S01]  /*20f70*/  IMAD.SHL.U32 R0, R0, 0x100000, RZ ;  /* 0x0010000000007824 */ /* 0x000fe200078e00ff */
[----:B------:R-:W-:-:S04]  /*20f80*/  LEA R2, R2, 0x3b800000, 0x17 ;  /* 0x3b80000002027811 */ /* 0x000fc800078eb8ff */
[----:B------:R-:W-:-:S07]  /*20f90*/  LOP3.LUT R28, R2, R0, R7, 0xfe, !PT ;  /* 0x00000000021c7212 */ /* 0x000fce00078efe07 */
.L_x_28714:
[----:B------:R-:W-:Y:S05]  /*20fa0*/  BSYNC.RECONVERGENT B0 ;  /* 0x0000000000007941 */ /* 0x000fea0003800200 */
.L_x_28713:
[----:B------:R-:W1:Y:S02]  /*20fb0*/  F2I.S64.TRUNC R28, R28 ;  /* 0x0000001c001c7311 */ /* 0x000e64000020d900 */
[----:B-1----:R-:W-:Y:S05]  /*20fc0*/  BRA `(.L_x_28698) ;  /* 0x00000004000c7947 */ /* 0x002fea0003800000 */
.L_x_28711:
        /* <DEDUP_REMOVED lines=21> */
.L_x_28720:
[----:B------:R-:W-:Y:S05]  /*21120*/  BSYNC.RECONVERGENT B1 ;  /* 0x0000000000017941 */ /* 0x000fea0003800200 */
.L_x_28719:
[----:B------:R-:W-:Y:S02]  /*21130*/  SHF.L.U32 R0, R0, 0x15, RZ ;  /* 0x0000001500007819 */ /* 0x000fe400000006ff */
[----:B------:R-:W-:-:S04]  /*21140*/  LEA R2, R2, 0x37800000, 0x17 ;  /* 0x3780000002027811 */ /* 0x000fc800078eb8ff */
[----:B------:R-:W-:-:S07]  /*21150*/  LOP3.LUT R28, R2, R0, R7, 0xfe, !PT ;  /* 0x00000000021c7212 */ /* 0x000fce00078efe07 */
.L_x_28718:
[----:B------:R-:W-:Y:S05]  /*21160*/  BSYNC.RECONVERGENT B0 ;  /* 0x0000000000007941 */ /* 0x000fea0003800200 */
.L_x_28717:
[----:B------:R-:W0:Y:S02]  /*21170*/  F2I.S64.TRUNC R28, R28 ;  /* 0x0000001c001c7311 */ /* 0x000e24000020d900 */
[----:B0-----:R-:W-:Y:S05]  /*21180*/  BRA `(.L_x_28698) ;  /* 0x00000000009c7947 */ /* 0x001fea0003800000 */
.L_x_28710:
        /* <DEDUP_REMOVED lines=14> */
.L_x_28724:
[----:B------:R-:W-:Y:S05]  /*21270*/  BSYNC.RECONVERGENT B0 ;  /* 0x0000000000007941 */ /* 0x000fea0003800200 */
.L_x_28723:
[----:B------:R-:W2:Y:S02]  /*21280*/  F2I.S64.TRUNC R28, R28 ;  /* 0x0000001c001c7311 */ /* 0x000ea4000020d900 */
[----:B--2---:R-:W-:Y:S05]  /*21290*/  BRA `(.L_x_28698) ;  /* 0x0000000000587947 */ /* 0x004fea0003800000 */
.L_x_28697:
        /* <DEDUP_REMOVED lines=16> */
.L_x_28725:
[----:B------:R-:W-:Y:S01]  /*213a0*/  CS2R R28, SRZ ;  /* 0x00000000001c7805 */ /* 0x000fe2000001ff00 */
[----:B------:R-:W-:Y:S06]  /*213b0*/  BRA `(.L_x_28698) ;  /* 0x0000000000107947 */ /* 0x000fec0003800000 */
.L_x_28722:
[----:B------:R2:W5:Y:S01]  /*213c0*/  LDG.E.64 R28, desc[UR36][R2.64] ;  /* 0x00000024021c7981 */ /* 0x000562000c1e1b00 */
[----:B------:R-:W-:Y:S05]  /*213d0*/  BRA `(.L_x_28698) ;  /* 0x0000000000087947 */ /* 0x000fea0003800000 */
.L_x_28721:
[----:B------:R1:W5:Y:S01]  /*213e0*/  LDG.E R28, desc[UR36][R2.64] ;  /* 0x00000024021c7981 */ /* 0x000362000c1e1900 */
[----:B------:R-:W-:-:S07]  /*213f0*/  IMAD.MOV.U32 R29, RZ, RZ, RZ ;  /* 0x000000ffff1d7224 */ /* 0x000fce00078e00ff */
.L_x_28698:
        /* <DEDUP_REMOVED lines=17> */
.L_x_28729:
[----:B------:R4:W5:Y:S01]  /*21510*/  LDG.E.U8 R30, desc[UR36][R2.64] ;  /* 0x00000024021e7981 */ /* 0x000962000c1e1100 */
[----:B------:R-:W-:Y:S01]  /*21520*/  MOV R31, RZ ;  /* 0x000000ff001f7202 */ /* 0x000fe20000000f00 */
[----:B------:R-:W-:Y:S06]  /*21530*/  BRA `(.L_x_28731) ;  /* 0x0000000c00407947 */ /* 0x000fec0003800000 */
.L_x_28728:
        /* <DEDUP_REMOVED lines=8> */
.L_x_28733:
[----:B------:R-:W2:Y:S02]  /*215c0*/  LDG.E R30, desc[UR36][R2.64] ;  /* 0x00000024021e7981 */ /* 0x000ea4000c1e1900 */
[----:B--2---:R-:W-:Y:S01]  /*215d0*/  SHF.R.S32.HI R31, RZ, 0x1f, R30 ;  /* 0x0000001fff1f7819 */ /* 0x004fe2000001141e */
[----:B------:R-:W-:Y:S06]  /*215e0*/  BRA `(.L_x_28731) ;  /* 0x0000000c00147947 */ /* 0x000fec0003800000 */
.L_x_28732:
[----:B------:R-:W2:Y:S02]  /*215f0*/  LDG.E.S16 R30, desc[UR36][R2.64] ;  /* 0x00000024021e7981 */ /* 0x000ea4000c1e1700 */
[----:B--2---:R-:W-:Y:S01]  /*21600*/  SHF.R.S32.HI R31, RZ, 0x1f, R30 ;  /* 0x0000001fff1f7819 */ /* 0x004fe2000001141e */
[----:B------:R-:W-:Y:S06]  /*21610*/  BRA `(.L_x_28731) ;  /* 0x0000000c00087947 */ /* 0x000fec0003800000 */
.L_x_28727:
        /* <DEDUP_REMOVED lines=9> */
.L_x_28735:
[----:B------:R-:W2:Y:S02]  /*216b0*/  LDG.E.U16 R2, desc[UR36][R2.64] ;  /* 0x0000002402027981 */ /* 0x000ea4000c1e1500 */
[----:B--2---:R-:W-:-:S06]  /*216c0*/  HADD2.F32 R30, -RZ, R2.H0_H0 ;  /* 0x20000002ff1e7230 */ /* 0x004fcc0000004100 */
[----:B------:R-:W3:Y:S02]  /*216d0*/  F2I.S64.TRUNC R30, R30 ;  /* 0x0000001e001e7311 */ /* 0x000ee4000020d900 */
[----:B---3--:R-:W-:Y:S05]  /*216e0*/  BRA `(.L_x_28731) ;  /* 0x0000000800d47947 */ /* 0x008fea0003800000 */
.L_x_28734:
        /* <DEDUP_REMOVED lines=9> */
.L_x_28737:
[----:B------:R-:W2:Y:S02]  /*21780*/  LDG.E.U16 R2, desc[UR36][R2.64] ;  /* 0x0000002402027981 */ /* 0x000ea4000c1e1500 */
[----:B--2---:R-:W-:-:S06]  /*21790*/  HADD2.F32 R30, -RZ, R2.H0_H0 ;  /* 0x20000002ff1e7230 */ /* 0x004fcc0000004100 */
[----:B------:R-:W3:Y:S02]  /*217a0*/  F2I.S64.TRUNC R30, R30 ;  /* 0x0000001e001e7311 */ /* 0x000ee4000020d900 */
[----:B---3--:R-:W-:Y:S05]  /*217b0*/  BRA `(.L_x_28731) ;  /* 0x0000000800a07947 */ /* 0x008fea0003800000 */
.L_x_28736:
[----:B------:R-:W2:Y:S02]  /*217c0*/  LDG.E.64 R2, desc[UR36][R2.64] ;  /* 0x0000002402027981 */ /* 0x000ea4000c1e1b00 */
[----:B--2---:R3:W4:Y:S02]  /*217d0*/  F2I.S64.F64.TRUNC R30, R2 ;  /* 0x00000002001e7311 */ /* 0x004724000030d900 */
[----:B---34-:R-:W-:Y:S05]  /*217e0*/  BRA `(.L_x_28731) ;  /* 0x0000000800947947 */ /* 0x018fea0003800000 */
.L_x_28726:
        /* <DEDUP_REMOVED lines=13> */
.L_x_28740:
[----:B------:R-:W2:Y:S02]  /*218c0*/  LDG.E.64 R2, desc[UR36][R2.64] ;  /* 0x0000002402027981 */ /* 0x000ea4000c1e1b00 */
[----:B--2---:R3:W4:Y:S02]  /*218d0*/  F2I.S64.F64.TRUNC R30, R2 ;  /* 0x00000002001e7311 */ /* 0x004724000030d900 */
[----:B---34-:R-:W-:Y:S05]  /*218e0*/  BRA `(.L_x_28731) ;  /* 0x0000000800547947 */ /* 0x018fea0003800000 */
.L_x_28739:
        /* <DEDUP_REMOVED lines=26> */
.L_x_28742:
        /* <DEDUP_REMOVED lines=13> */
.L_x_28741:
[----:B------:R-:W2:Y:S02]  /*21b60*/  LDG.E.U16 R30, desc[UR36][R2.64] ;  /* 0x00000024021e7981 */ /* 0x000ea4000c1e1500 */
[----:B--2---:R-:W-:-:S06]  /*21b70*/  IMAD.U32 R30, R30, 0x10000, RZ ;  /* 0x000100001e1e7824 */ /* 0x004fcc00078e00ff */
[----:B------:R-:W3:Y:S02]  /*21b80*/  F2I.S64.TRUNC R30, R30 ;  /* 0x0000001e001e7311 */ /* 0x000ee4000020d900 */
[----:B---3--:R-:W-:Y:S05]  /*21b90*/  BRA `(.L_x_28731) ;  /* 0x0000000400a87947 */ /* 0x008fea0003800000 */
.L_x_28738:
        /* <DEDUP_REMOVED lines=11> */
.L_x_28745:
        /* <DEDUP_REMOVED lines=21> */
.L_x_28749:
[----:B------:R-:W-:Y:S05]  /*21da0*/  BSYNC.RECONVERGENT B1 ;  /* 0x0000000000017941 */ /* 0x000fea0003800200 */
.L_x_28748:
[----:B------:R-:W-:Y:S01]  /*21db0*/  IMAD.SHL.U32 R0, R0, 0x100000, RZ ;  /* 0x0010000000007824 */ /* 0x000fe200078e00ff */
[----:B------:R-:W-:-:S04]  /*21dc0*/  LEA R2, R2, 0x3b800000, 0x17 ;  /* 0x3b80000002027811 */ /* 0x000fc800078eb8ff */
[----:B------:R-:W-:-:S07]  /*21dd0*/  LOP3.LUT R30, R2, R0, R7, 0xfe, !PT ;  /* 0x00000000021e7212 */ /* 0x000fce00078efe07 */
.L_x_28747:
[----:B------:R-:W-:Y:S05]  /*21de0*/  BSYNC.RECONVERGENT B0 ;  /* 0x0000000000007941 */ /* 0x000fea0003800200 */
.L_x_28746:
[----:B------:R-:W1:Y:S02]  /*21df0*/  F2I.S64.TRUNC R30, R30 ;  /* 0x0000001e001e7311 */ /* 0x000e64000020d900 */
[----:B-1----:R-:W-:Y:S05]  /*21e00*/  BRA `(.L_x_28731) ;  /* 0x00000004000c7947 */ /* 0x002fea0003800000 */
.L_x_28744:
        /* <DEDUP_REMOVED lines=21> */
.L_x_28753:
[----:B------:R-:W-:Y:S05]  /*21f60*/  BSYNC.RECONVERGENT B1 ;  /* 0x0000000000017941 */ /* 0x000fea0003800200 */
.L_x_28752:
[----:B------:R-:W-:Y:S01]  /*21f70*/  IMAD.SHL.U32 R0, R0, 0x200000, RZ ;  /* 0x0020000000007824 */ /* 0x000fe200078e00ff */
[----:B------:R-:W-:-:S04]  /*21f80*/  LEA R2, R2, 0x37800000, 0x17 ;  /* 0x3780000002027811 */ /* 0x000fc800078eb8ff */
[----:B------:R-:W-:-:S07]  /*21f90*/  LOP3.LUT R30, R2, R0, R7, 0xfe, !PT ;  /* 0x00000000021e7212 */ /* 0x000fce00078efe07 */
.L_x_28751:
[----:B------:R-:W-:Y:S05]  /*21fa0*/  BSYNC.RECONVERGENT B0 ;  /* 0x0000000000007941 */ /* 0x000fea0003800200 */
.L_x_28750:
[----:B------:R-:W1:Y:S02]  /*21fb0*/  F2I.S64.TRUNC R30, R30 ;  /* 0x0000001e001e7311 */ /* 0x000e64000020d900 */
[----:B-1----:R-:W-:Y:S05]  /*21fc0*/  BRA `(.L_x_28731) ;  /* 0x00000000009c7947 */ /* 0x002fea0003800000 */
.L_x_28743:
        /* <DEDUP_REMOVED lines=14> */
.L_x_28757:
[----:B------:R-:W-:Y:S05]  /*220b0*/  BSYNC.RECONVERGENT B0 ;  /* 0x0000000000007941 */ /* 0x000fea0003800200 */
.L_x_28756:
[----:B------:R-:W3:Y:S02]  /*220c0*/  F2I.S64.TRUNC R30, R30 ;  /* 0x0000001e001e7311 */ /* 0x000ee4000020d900 */
[----:B---3--:R-:W-:Y:S05]  /*220d0*/  BRA `(.L_x_28731) ;  /* 0x0000000000587947 */ /* 0x008fea0003800000 */
.L_x_28730:
        /* <DEDUP_REMOVED lines=16> */
.L_x_28758:
[----:B------:R-:W-:Y:S01]  /*221e0*/  CS2R R30, SRZ ;  /* 0x00000000001e7805 */ /* 0x000fe2000001ff00 */
[----:B------:R-:W-:Y:S06]  /*221f0*/  BRA `(.L_x_28731) ;  /* 0x0000000000107947 */ /* 0x000fec0003800000 */
.L_x_28755:
[----:B------:R2:W5:Y:S01]  /*22200*/  LDG.E.64 R30, desc[UR36][R2.64] ;  /* 0x00000024021e7981 */ /* 0x000562000c1e1b00 */
[----:B------:R-:W-:Y:S05]  /*22210*/  BRA `(.L_x_28731) ;  /* 0x0000000000087947 */ /* 0x000fea0003800000 */
.L_x_28754:
[----:B------:R1:W5:Y:S01]  /*22220*/  LDG.E R30, desc[UR36][R2.64] ;  /* 0x00000024021e7981 */ /* 0x000362000c1e1900 */
[----:B------:R-:W-:-:S07]  /*22230*/  IMAD.MOV.U32 R31, RZ, RZ, RZ ;  /* 0x000000ffff1f7224 */ /* 0x000fce00078e00ff */
.L_x_28731:
        /* <DEDUP_REMOVED lines=17> */
.L_x_28762:
[----:B------:R4:W5:Y:S01]  /*22350*/  LDG.E.U8 R18, desc[UR36][R2.64] ;  /* 0x0000002402127981 */ /* 0x000962000c1e1100 */
[----:B------:R-:W-:Y:S01]  /*22360*/  IMAD.MOV.U32 R19, RZ, RZ, RZ ;  /* 0x000000ffff137224 */ /* 0x000fe200078e00ff */
[----:B------:R-:W-:Y:S06]  /*22370*/  BRA `(.L_x_28764) ;  /* 0x0000000c00407947 */ /* 0x000fec0003800000 */
.L_x_28761:
        /* <DEDUP_REMOVED lines=8> */
.L_x_28766:
[----:B------:R-:W2:Y:S02]  /*22400*/  LDG.E R18, desc[UR36][R2.64] ;  /* 0x0000002402127981 */ /* 0x000ea4000c1e1900 */
[----:B--2---:R-:W-:Y:S01]  /*22410*/  SHF.R.S32.HI R19, RZ, 0x1f, R18 ;  /* 0x0000001fff137819 */ /* 0x004fe20000011412 */
[----:B------:R-:W-:Y:S06]  /*22420*/  BRA `(.L_x_28764) ;  /* 0x0000000c00147947 */ /* 0x000fec0003800000 */
.L_x_28765:
[----:B------:R-:W2:Y:S02]  /*22430*/  LDG.E.S16 R18, desc[UR36][R2.64] ;  /* 0x0000002402127981 */ /* 0x000ea4000c1e1700 */
[----:B--2---:R-:W-:Y:S01]  /*22440*/  SHF.R.S32.HI R19, RZ, 0x1f, R18 ;  /* 0x0000001fff137819 */ /* 0x004fe20000011412 */
[----:B------:R-:W-:Y:S06]  /*22450*/  BRA `(.L_x_28764) ;  /* 0x0000000c00087947 */ /* 0x000fec0003800000 */
.L_x_28760:
        /* <DEDUP_REMOVED lines=9> */
.L_x_28768:
[----:B------:R-:W2:Y:S02]  /*224f0*/  LDG.E.U16 R2, desc[UR36][R2.64] ;  /* 0x0000002402027981 */ /* 0x000ea4000c1e1500 */
[----:B--2---:R-:W-:-:S06]  /*22500*/  HADD2.F32 R18, -RZ, R2.H0_H0 ;  /* 0x20000002ff127230 */ /* 0x004fcc0000004100 */
[----:B------:R-:W3:Y:S02]  /*22510*/  F2I.S64.TRUNC R18, R18 ;  /* 0x0000001200127311 */ /* 0x000ee4000020d900 */
[----:B---3--:R-:W-:Y:S05]  /*22520*/  BRA `(.L_x_28764) ;  /* 0x0000000800d47947 */ /* 0x008fea0003800000 */
.L_x_28767:
        /* <DEDUP_REMOVED lines=9> */
.L_x_28770:
[----:B------:R-:W2:Y:S02]  /*225c0*/  LDG.E.U16 R2, desc[UR36][R2.64] ;  /* 0x0000002402027981 */ /* 0x000ea4000c1e1500 */
[----:B--2---:R-:W-:-:S06]  /*225d0*/  HADD2.F32 R18, -RZ, R2.H0_H0 ;  /* 0x20000002ff127230 */ /* 0x004fcc0000004100 */
[----:B------:R-:W3:Y:S02]  /*225e0*/  F2I.S64.TRUNC R18, R18 ;  /* 0x0000001200127311 */ /* 0x000ee4000020d900 */
[----:B---3--:R-:W-:Y:S05]  /*225f0*/  BRA `(.L_x_28764) ;  /* 0x0000000800a07947 */ /* 0x008fea0003800000 */
.L_x_28769:
[----:B------:R-:W2:Y:S02]  /*22600*/  LDG.E.64 R2, desc[UR36][R2.64] ;  /* 0x0000002402027981 */ /* 0x000ea4000c1e1b00 */
[----:B--2---:R3:W4:Y:S02]  /*22610*/  F2I.S64.F64.TRUNC R18, R2 ;  /* 0x0000000200127311 */ /* 0x004724000030d900 */
[----:B---34-:R-:W-:Y:S05]  /*22620*/  BRA `(.L_x_28764) ;  /* 0x0000000800947947 */ /* 0x018fea0003800000 */
.L_x_28759:
        /* <DEDUP_REMOVED lines=13> */
.L_x_28773:
[----:B------:R-:W2:Y:S02]  /*22700*/  LDG.E.64 R2, desc[UR36][R2.64] ;  /* 0x0000002402027981 */ /* 0x000ea4000c1e1b00 */
[----:B--2---:R0:W1:Y:S02]  /*22710*/  F2I.S64.F64.TRUNC R18, R2 ;  /* 0x0000000200127311 */ /* 0x004064000030d900 */
[----:B01----:R-:W-:Y:S05]  /*22720*/  BRA `(.L_x_28764) ;  /* 0x0000000800547947 */ /* 0x003fea0003800000 */
.L_x_28772:
        /* <DEDUP_REMOVED lines=26> */
.L_x_28775:
        /* <DEDUP_REMOVED lines=13> */
.L_x_28774:
[----:B------:R-:W2:Y:S02]  /*229a0*/  LDG.E.U16 R18, desc[UR36][R2.64] ;  /* 0x0000002402127981 */ /* 0x000ea4000c1e1500 */
[----:B--2---:R-:W-:-:S06]  /*229b0*/  SHF.L.U32 R18, R18, 0x10, RZ ;  /* 0x0000001012127819 */ /* 0x004fcc00000006ff */
[----:B------:R-:W0:Y:S02]  /*229c0*/  F2I.S64.TRUNC R18, R18 ;  /* 0x0000001200127311 */ /* 0x000e24000020d900 */
[----:B0-----:R-:W-:Y:S05]  /*229d0*/  BRA `(.L_x_28764) ;  /* 0x0000000400a87947 */ /* 0x001fea0003800000 */
.L_x_28771:
        /* <DEDUP_REMOVED lines=11> */
.L_x_28778:
        /* <DEDUP_REMOVED lines=21> */
.L_x_28782:
[----:B------:R-:W-:Y:S05]  /*22be0*/  BSYNC.RECONVERGENT B1 ;  /* 0x0000000000017941 */ /* 0x000fea0003800200 */
.L_x_28781:
[----:B------:R-:W-:Y:S02]  /*22bf0*/  SHF.L.U32 R0, R0, 0x14, RZ ;  /* 0x0000001400007819 */ /* 0x000fe400000006ff */
[----:B------:R-:W-:-:S04]  /*22c00*/  LEA R2, R2, 0x3b800000, 0x17 ;  /* 0x3b80000002027811 */ /* 0x000fc800078eb8ff */
[----:B------:R-:W-:-:S07]  /*22c10*/  LOP3.LUT R18, R2, R0, R7, 0xfe, !PT ;  /* 0x0000000002127212 */ /* 0x000fce00078efe07 */
.L_x_28780:
[----:B------:R-:W-:Y:S05]  /*22c20*/  BSYNC.RECONVERGENT B0 ;  /* 0x0000000000007941 */ /* 0x000fea0003800200 */
.L_x_28779:
[----:B------:R-:W1:Y:S02]  /*22c30*/  F2I.S64.TRUNC R18, R18 ;  /* 0x0000001200127311 */ /* 0x000e64000020d900 */
[----:B-1----:R-:W-:Y:S05]  /*22c40*/  BRA `(.L_x_28764) ;  /* 0x00000004000c7947 */ /* 0x002fea0003800000 */
.L_x_28777:
        /* <DEDUP_REMOVED lines=21> */
.L_x_28786:
[----:B------:R-:W-:Y:S05]  /*22da0*/  BSYNC.RECONVERGENT B1 ;  /* 0x0000000000017941 */ /* 0x000fea0003800200 */
.L_x_28785:
[----:B------:R-:W-:Y:S01]  /*22db0*/  IMAD.SHL.U32 R0, R0, 0x200000, RZ ;  /* 0x0020000000007824 */ /* 0x000fe200078e00ff */
[----:B------:R-:W-:-:S04]  /*22dc0*/  LEA R2, R2, 0x37800000, 0x17 ;  /* 0x3780000002027811 */ /* 0x000fc800078eb8ff */
[----:B------:R-:W-:-:S07]  /*22dd0*/  LOP3.LUT R18, R2, R0, R7, 0xfe, !PT ;  /* 0x0000000002127212 */ /* 0x000fce00078efe07 */
.L_x_28784:
[----:B------:R-:W-:Y:S05]  /*22de0*/  BSYNC.RECONVERGENT B0 ;  /* 0x0000000000007941 */ /* 0x000fea0003800200 */
.L_x_28783:
[----:B------:R-:W1:Y:S02]  /*22df0*/  F2I.S64.TRUNC R18, R18 ;  /* 0x0000001200127311 */ /* 0x000e64000020d900 */
[----:B-1----:R-:W-:Y:S05]  /*22e00*/  BRA `(.L_x_28764) ;  /* 0x00000000009c7947 */ /* 0x002fea0003800000 */
.L_x_28776:
        /* <DEDUP_REMOVED lines=14> */
.L_x_28790:
[----:B------:R-:W-:Y:S05]  /*22ef0*/  BSYNC.RECONVERGENT B0 ;  /* 0x0000000000007941 */ /* 0x000fea0003800200 */
.L_x_28789:
[----:B------:R-:W3:Y:S02]  /*22f00*/  F2I.S64.TRUNC R18, R18 ;  /* 0x0000001200127311 */ /* 0x000ee4000020d900 */
[----:B---3--:R-:W-:Y:S05]  /*22f10*/  BRA `(.L_x_28764) ;  /* 0x0000000000587947 */ /* 0x008fea0003800000 */
.L_x_28763:
        /* <DEDUP_REMOVED lines=16> */
.L_x_28791:
[----:B------:R-:W-:Y:S01]  /*23020*/  CS2R R18, SRZ ;  /* 0x0000000000127805 */ /* 0x000fe2000001ff00 */
[----:B------:R-:W-:Y:S06]  /*23030*/  BRA `(.L_x_28764) ;  /* 0x0000000000107947 */ /* 0x000fec0003800000 */
.L_x_28788:
[----:B------:R2:W5:Y:S01]  /*23040*/  LDG.E.64 R18, desc[UR36][R2.64] ;  /* 0x0000002402127981 */ /* 0x000562000c1e1b00 */
[----:B------:R-:W-:Y:S05]  /*23050*/  BRA `(.L_x_28764) ;  /* 0x0000000000087947 */ /* 0x000fea0003800000 */
.L_x_28787:
[----:B------:R1:W5:Y:S01]  /*23060*/  LDG.E R18, desc[UR36][R2.64] ;  /* 0x0000002402127981 */ /* 0x000362000c1e1900 */
[----:B------:R-:W-:-:S07]  /*23070*/  MOV R19, RZ ;  /* 0x000000ff00137202 */ /* 0x000fce0000000f00 */
.L_x_28764:
        /* <DEDUP_REMOVED lines=17> */
.L_x_28795:
[----:B------:R4:W5:Y:S01]  /*23190*/  LDG.E.U8 R24, desc[UR36][R2.64] ;  /* 0x0000002402187981 */ /* 0x000962000c1e1100 */
[----:B------:R-:W-:Y:S01]  /*231a0*/  IMAD.MOV.U32 R25, RZ, RZ, RZ ;  /* 0x000000ffff197224 */ /* 0x000fe200078e00ff */
[----:B------:R-:W-:Y:S06]  /*231b0*/  BRA `(.L_x_28797) ;  /* 0x0000000c00407947 */ /* 0x000fec0003800000 */
.L_x_28794:
        /* <DEDUP_REMOVED lines=8> */
.L_x_28799:
[----:B------:R-:W2:Y:S02]  /*23240*/  LDG.E R24, desc[UR36][R2.64] ;  /* 0x0000002402187981 */ /* 0x000ea4000c1e1900 */
[----:B--2---:R-:W-:Y:S01]  /*23250*/  SHF.R.S32.HI R25, RZ, 0x1f, R24 ;  /* 0x0000001fff197819 */ /* 0x004fe20000011418 */
[----:B------:R-:W-:Y:S06]  /*23260*/  BRA `(.L_x_28797) ;  /* 0x0000000c00147947 */ /* 0x000fec0003800000 */
.L_x_28798:
[----:B------:R-:W2:Y:S02]  /*23270*/  LDG.E.S16 R24, desc[UR36][R2.64] ;  /* 0x0000002402187981 */ /* 0x000ea4000c1e1700 */
[----:B--2---:R-:W-:Y:S01]  /*23280*/  SHF.R.S32.HI R25, RZ, 0x1f, R24 ;  /* 0x0000001fff197819 */ /* 0x004fe20000011418 */
[----:B------:R-:W-:Y:S06]  /*23290*/  BRA `(.L_x_28797) ;  /* 0x0000000c00087947 */ /* 0x000fec0003800000 */
.L_x_28793:
        /* <DEDUP_REMOVED lines=9> */
.L_x_28801:
[----:B------:R-:W2:Y:S02]  /*23330*/  LDG.E.U16 R2, desc[UR36][R2.64] ;  /* 0x0000002402027981 */ /* 0x000ea4000c1e1500 */
[----:B--2---:R-:W-:-:S06]  /*23340*/  HADD2.F32 R24, -RZ, R2.H0_H0 ;  /* 0x20000002ff187230 */ /* 0x004fcc0000004100 */
[----:B------:R-:W0:Y:S02]  /*23350*/  F2I.S64.TRUNC R24, R24 ;  /* 0x0000001800187311 */ /* 0x000e24000020d900 */
[----:B0-----:R-:W-:Y:S05]  /*23360*/  BRA `(.L_x_28797) ;  /* 0x0000000800d47947 */ /* 0x001fea0003800000 */
.L_x_28800:
        /* <DEDUP_REMOVED lines=9> */
.L_x_28803:
[----:B------:R-:W2:Y:S02]  /*23400*/  LDG.E.U16 R2, desc[UR36][R2.64] ;  /* 0x0000002402027981 */ /* 0x000ea4000c1e1500 */
[----:B--2---:R-:W-:-:S06]  /*23410*/  HADD2.F32 R24, -RZ, R2.H0_H0 ;  /* 0x20000002ff187230 */ /* 0x004fcc0000004100 */
[----:B------:R-:W0:Y:S02]  /*23420*/  F2I.S64.TRUNC R24, R24 ;  /* 0x0000001800187311 */ /* 0x000e24000020d900 */
[----:B0-----:R-:W-:Y:S05]  /*23430*/  BRA `(.L_x_28797) ;  /* 0x0000000800a07947 */ /* 0x001fea0003800000 */
.L_x_28802:
[----:B------:R-:W2:Y:S02]  /*23440*/  LDG.E.64 R2, desc[UR36][R2.64] ;  /* 0x0000002402027981 */ /* 0x000ea4000c1e1b00 */
[----:B--2---:R0:W1:Y:S02]  /*23450*/  F2I.S64.F64.TRUNC R24, R2 ;  /* 0x0000000200187311 */ /* 0x004064000030d900 */
[----:B01----:R-:W-:Y:S05]  /*23460*/  BRA `(.L_x_28797) ;  /* 0x0000000800947947 */ /* 0x003fea0003800000 */
.L_x_28792:
        /* <DEDUP_REMOVED lines=13> */
.L_x_28806:
[----:B------:R-:W2:Y:S02]  /*23540*/  LDG.E.64 R2, desc[UR36][R2.64] ;  /* 0x0000002402027981 */ /* 0x000ea4000c1e1b00 */
[----:B--2---:R0:W1:Y:S02]  /*23550*/  F2I.S64.F64.TRUNC R24, R2 ;  /* 0x0000000200187311 */ /* 0x004064000030d900 */
[----:B01----:R-:W-:Y:S05]  /*23560*/  BRA `(.L_x_28797) ;  /* 0x0000000800547947 */ /* 0x003fea0003800000 */
.L_x_28805:
        /* <DEDUP_REMOVED lines=26> */
.L_x_28808:
        /* <DEDUP_REMOVED lines=13> */
.L_x_28807:
[----:B------:R-:W2:Y:S02]  /*237e0*/  LDG.E.U16 R24, desc[UR36][R2.64] ;  /* 0x0000002402187981 */ /* 0x000ea4000c1e1500 */
[----:B--2---:R-:W-:-:S06]  /*237f0*/  IMAD.U32 R24, R24, 0x10000, RZ ;  /* 0x0001000018187824 */ /* 0x004fcc00078e00ff */
[----:B------:R-:W0:Y:S02]  /*23800*/  F2I.S64.TRUNC R24, R24 ;  /* 0x0000001800187311 */ /* 0x000e24000020d900 */
[----:B0-----:R-:W-:Y:S05]  /*23810*/  BRA `(.L_x_28797) ;  /* 0x0000000400a87947 */ /* 0x001fea0003800000 */
.L_x_28804:
        /* <DEDUP_REMOVED lines=11> */
.L_x_28811:
        /* <DEDUP_REMOVED lines=21> */
.L_x_28815:
[----:B------:R-:W-:Y:S05]  /*23a20*/  BSYNC.RECONVERGENT B1 ;  /* 0x0000000000017941 */ /* 0x000fea0003800200 */
.L_x_28814:
[----:B------:R-:W-:Y:S01]  /*23a30*/  IMAD.SHL.U32 R0, R0, 0x100000, RZ ;  /* 0x0010000000007824 */ /* 0x000fe200078e00ff */
[----:B------:R-:W-:-:S04]  /*23a40*/  LEA R2, R2, 0x3b800000, 0x17 ;  /* 0x3b80000002027811 */ /* 0x000fc800078eb8ff */
[----:B------:R-:W-:-:S07]  /*23a50*/  LOP3.LUT R24, R2, R0, R7, 0xfe, !PT ;  /* 0x0000000002187212 */ /* 0x000fce00078efe07 */
.L_x_28813:
[----:B------:R-:W-:Y:S05]  /*23a60*/  BSYNC.RECONVERGENT B0 ;  /* 0x0000000000007941 */ /* 0x000fea0003800200 */
.L_x_28812:
[----:B------:R-:W3:Y:S02]  /*23a70*/  F2I.S64.TRUNC R24, R24 ;  /* 0x0000001800187311 */ /* 0x000ee4000020d900 */
[----:B---3--:R-:W-:Y:S05]  /*23a80*/  BRA `(.L_x_28797) ;  /* 0x00000004000c7947 */ /* 0x008fea0003800000 */
.L_x_28810:
        /* <DEDUP_REMOVED lines=21> */
.L_x_28819:
[----:B------:R-:W-:Y:S05]  /*23be0*/  BSYNC.RECONVERGENT B1 ;  /* 0x0000000000017941 */ /* 0x000fea0003800200 */
.L_x_28818:
[----:B------:R-:W-:Y:S02]  /*23bf0*/  SHF.L.U32 R0, R0, 0x15, RZ ;  /* 0x0000001500007819 */ /* 0x000fe400000006ff */
[----:B------:R-:W-:-:S04]  /*23c00*/  LEA R2, R2, 0x37800000, 0x17 ;  /* 0x3780000002027811 */ /* 0x000fc800078eb8ff */
[----:B------:R-:W-:-:S07]  /*23c10*/  LOP3.LUT R24, R2, R0, R7, 0xfe, !PT ;  /* 0x0000000002187212 */ /* 0x000fce00078efe07 */
.L_x_28817:
[----:B------:R-:W-:Y:S05]  /*23c20*/  BSYNC.RECONVERGENT B0 ;  /* 0x0000000000007941 */ /* 0x000fea0003800200 */
.L_x_28816:
[----:B------:R-:W2:Y:S02]  /*23c30*/  F2I.S64.TRUNC R24, R24 ;  /* 0x0000001800187311 */ /* 0x000ea4000020d900 */
[----:B--2---:R-:W-:Y:S05]  /*23c40*/  BRA `(.L_x_28797) ;  /* 0x00000000009c7947 */ /* 0x004fea0003800000 */
.L_x_28809:
        /* <DEDUP_REMOVED lines=14> */
.L_x_28823:
[----:B------:R-:W-:Y:S05]  /*23d30*/  BSYNC.RECONVERGENT B0 ;  /* 0x0000000000007941 */ /* 0x000fea0003800200 */
.L_x_28822:
[----:B------:R-:W1:Y:S02]  /*23d40*/  F2I.S64.TRUNC R24, R24 ;  /* 0x0000001800187311 */ /* 0x000e64000020d900 */
[----:B-1----:R-:W-:Y:S05]  /*23d50*/  BRA `(.L_x_28797) ;  /* 0x0000000000587947 */ /* 0x002fea0003800000 */
.L_x_28796:
        /* <DEDUP_REMOVED lines=16> */
.L_x_28824:
[----:B------:R-:W-:Y:S01]  /*23e60*/  CS2R R24, SRZ ;  /* 0x0000000000187805 */ /* 0x000fe2000001ff00 */
[----:B------:R-:W-:Y:S06]  /*23e70*/  BRA `(.L_x_28797) ;  /* 0x0000000000107947 */ /* 0x000fec0003800000 */
.L_x_28821:
[----:B------:R0:W5:Y:S01]  /*23e80*/  LDG.E.64 R24, desc[UR36][R2.64] ;  /* 0x0000002402187981 */ /* 0x000162000c1e1b00 */
[----:B------:R-:W-:Y:S05]  /*23e90*/  BRA `(.L_x_28797) ;  /* 0x0000000000087947 */ /* 0x000fea0003800000 */
.L_x_28820:
[----:B------:R1:W5:Y:S01]  /*23ea0*/  LDG.E R24, desc[UR36][R2.64] ;  /* 0x0000002402187981 */ /* 0x000362000c1e1900 */
[----:B------:R-:W-:-:S07]  /*23eb0*/  IMAD.MOV.U32 R25, RZ, RZ, RZ ;  /* 0x000000ffff197224 */ /* 0x000fce00078e00ff */
.L_x_28797:
        /* <DEDUP_REMOVED lines=17> */
.L_x_28828:
[----:B------:R0:W5:Y:S01]  /*23fd0*/  LDG.E.U8 R26, desc[UR36][R2.64] ;  /* 0x00000024021a7981 */ /* 0x000162000c1e1100 */
[----:B------:R-:W-:Y:S01]  /*23fe0*/  MOV R27, RZ ;  /* 0x000000ff001b7202 */ /* 0x000fe20000000f00 */
[----:B------:R-:W-:Y:S06]  /*23ff0*/  BRA `(.L_x_28830) ;  /* 0x0000000c00407947 */ /* 0x000fec0003800000 */
.L_x_28827:
        /* <DEDUP_REMOVED lines=8> */
.L_x_28832:
[----:B------:R-:W2:Y:S02]  /*24080*/  LDG.E R26, desc[UR36][R2.64] ;  /* 0x00000024021a7981 */ /* 0x000ea4000c1e1900 */
[----:B--2---:R-:W-:Y:S01]  /*24090*/  SHF.R.S32.HI R27, RZ, 0x1f, R26 ;  /* 0x0000001fff1b7819 */ /* 0x004fe2000001141a */
[----:B------:R-:W-:Y:S06]  /*240a0*/  BRA `(.L_x_28830) ;  /* 0x0000000c00147947 */ /* 0x000fec0003800000 */
.L_x_28831:
[----:B------:R-:W2:Y:S02]  /*240b0*/  LDG.E.S16 R26, desc[UR36][R2.64] ;  /* 0x00000024021a7981 */ /* 0x000ea4000c1e1700 */
[----:B--2---:R-:W-:Y:S01]  /*240c0*/  SHF.R.S32.HI R27, RZ, 0x1f, R26 ;  /* 0x0000001fff1b7819 */ /* 0x004fe2000001141a */
[----:B------:R-:W-:Y:S06]  /*240d0*/  BRA `(.L_x_28830) ;  /* 0x0000000c00087947 */ /* 0x000fec0003800000 */
.L_x_28826:
        /* <DEDUP_REMOVED lines=9> */
.L_x_28834:
[----:B------:R-:W2:Y:S02]  /*24170*/  LDG.E.U16 R2, desc[UR36][R2.64] ;  /* 0x0000002402027981 */ /* 0x000ea4000c1e1500 */
[----:B--2---:R-:W-:-:S06]  /*24180*/  HADD2.F32 R26, -RZ, R2.H0_H0 ;  /* 0x20000002ff1a7230 */ /* 0x004fcc0000004100 */
[----:B------:R-:W2:Y:S02]  /*24190*/  F2I.S64.TRUNC R26, R26 ;  /* 0x0000001a001a7311 */ /* 0x000ea4000020d900 */
[----:B--2---:R-:W-:Y:S05]  /*241a0*/  BRA `(.L_x_28830) ;  /* 0x0000000800d47947 */ /* 0x004fea0003800000 */
.L_x_28833:
        /* <DEDUP_REMOVED lines=9> */
.L_x_28836:
[----:B------:R-:W2:Y:S02]  /*24240*/  LDG.E.U16 R2, desc[UR36][R2.64] ;  /* 0x0000002402027981 */ /* 0x000ea4000c1e1500 */
[----:B--2---:R-:W-:-:S06]  /*24250*/  HADD2.F32 R26, -RZ, R2.H0_H0 ;  /* 0x20000002ff1a7230 */ /* 0x004fcc0000004100 */
[----:B------:R-:W2:Y:S02]  /*24260*/  F2I.S64.TRUNC R26, R26 ;  /* 0x0000001a001a7311 */ /* 0x000ea4000020d900 */
[----:B--2---:R-:W-:Y:S05]  /*24270*/  BRA `(.L_x_28830) ;  /* 0x0000000800a07947 */ /* 0x004fea0003800000 */
.L_x_28835:
[----:B------:R-:W2:Y:S02]  /*24280*/  LDG.E.64 R2, desc[UR36][R2.64] ;  /* 0x0000002402027981 */ /* 0x000ea4000c1e1b00 */
[----:B--2---:R2:W3:Y:S02]  /*24290*/  F2I.S64.F64.TRUNC R26, R2 ;  /* 0x00000002001a7311 */ /* 0x0044e4000030d900 */
[----:B--23--:R-:W-:Y:S05]  /*242a0*/  BRA `(.L_x_28830) ;  /* 0x0000000800947947 */ /* 0x00cfea0003800000 */
.L_x_28825:
        /* <DEDUP_REMOVED lines=13> */
.L_x_28839:
[----:B------:R-:W2:Y:S02]  /*24380*/  LDG.E.64 R2, desc[UR36][R2.64] ;  /* 0x0000002402027981 */ /* 0x000ea4000c1e1b00 */
[----:B--2---:R2:W3:Y:S02]  /*24390*/  F2I.S64.F64.TRUNC R26, R2 ;  /* 0x00000002001a7311 */ /* 0x0044e4000030d900 */
[----:B--23--:R-:W-:Y:S05]  /*243a0*/  BRA `(.L_x_28830) ;  /* 0x0000000800547947 */ /* 0x00cfea0003800000 */
.L_x_28838:
        /* <DEDUP_REMOVED lines=26> */
.L_x_28841:
        /* <DEDUP_REMOVED lines=13> */
.L_x_28840:
[----:B------:R-:W2:Y:S02]  /*24620*/  LDG.E.U16 R26, desc[UR36][R2.64] ;  /* 0x00000024021a7981 */ /* 0x000ea4000c1e1500 */
[----:B--2---:R-:W-:-:S06]  /*24630*/  IMAD.U32 R26, R26, 0x10000, RZ ;  /* 0x000100001a1a7824 */ /* 0x004fcc00078e00ff */
[----:B------:R-:W2:Y:S02]  /*24640*/  F2I.S64.TRUNC R26, R26 ;  /* 0x0000001a001a7311 */ /* 0x000ea4000020d900 */
[----:B--2---:R-:W-:Y:S05]  /*24650*/  BRA `(.L_x_28830) ;  /* 0x0000000400a87947 */ /* 0x004fea0003800000 */
.L_x_28837:
        /* <DEDUP_REMOVED lines=11> */
.L_x_28844:
        /* <DEDUP_REMOVED lines=21> */
.L_x_28848:
[----:B------:R-:W-:Y:S05]  /*24860*/  BSYNC.RECONVERGENT B1 ;  /* 0x0000000000017941 */ /* 0x000fea0003800200 */
.L_x_28847:
[----:B------:R-:W-:Y:S01]  /*24870*/  IMAD.SHL.U32 R0, R0, 0x100000, RZ ;  /* 0x0010000000007824 */ /* 0x000fe200078e00ff */
[----:B------:R-:W-:-:S04]  /*24880*/  LEA R2, R2, 0x3b800000, 0x17 ;  /* 0x3b80000002027811 */ /* 0x000fc800078eb8ff */
[----:B------:R-:W-:-:S07]  /*24890*/  LOP3.LUT R26, R2, R0, R7, 0xfe, !PT ;  /* 0x00000000021a7212 */ /* 0x000fce00078efe07 */
.L_x_28846:
[----:B------:R-:W-:Y:S05]  /*248a0*/  BSYNC.RECONVERGENT B0 ;  /* 0x0000000000007941 */ /* 0x000fea0003800200 */
.L_x_28845:
[----:B------:R-:W4:Y:S02]  /*248b0*/  F2I.S64.TRUNC R26, R26 ;  /* 0x0000001a001a7311 */ /* 0x000f24000020d900 */
[----:B----4-:R-:W-:Y:S05]  /*248c0*/  BRA `(.L_x_28830) ;  /* 0x00000004000c7947 */ /* 0x010fea0003800000 */
.L_x_28843:
        /* <DEDUP_REMOVED lines=21> */
.L_x_28852:
[----:B------:R-:W-:Y:S05]  /*24a20*/  BSYNC.RECONVERGENT B1 ;  /* 0x0000000000017941 */ /* 0x000fea0003800200 */
.L_x_28851:
[----:B------:R-:W-:Y:S01]  /*24a30*/  IMAD.SHL.U32 R0, R0, 0x200000, RZ ;  /* 0x0020000000007824 */ /* 0x000fe200078e00ff */
[----:B------:R-:W-:-:S04]  /*24a40*/  LEA R2, R2, 0x37800000, 0x17 ;  /* 0x3780000002027811 */ /* 0x000fc800078eb8ff */
[----:B------:R-:W-:-:S07]  /*24a50*/  LOP3.LUT R26, R2, R0, R7, 0xfe, !PT ;  /* 0x00000000021a7212 */ /* 0x000fce00078efe07 */
.L_x_28850:
[----:B------:R-:W-:Y:S05]  /*24a60*/  BSYNC.RECONVERGENT B0 ;  /* 0x0000000000007941 */ /* 0x000fea0003800200 */
.L_x_28849:
[----:B------:R-:W4:Y:S02]  /*24a70*/  F2I.S64.TRUNC R26, R26 ;  /* 0x0000001a001a7311 */ /* 0x000f24000020d900 */
[----:B----4-:R-:W-:Y:S05]  /*24a80*/  BRA `(.L_x_28830) ;  /* 0x00000000009c7947 */ /* 0x010fea0003800000 */
.L_x_28842:
        /* <DEDUP_REMOVED lines=14> */
.L_x_28856:
[----:B------:R-:W-:Y:S05]  /*24b70*/  BSYNC.RECONVERGENT B0 ;  /* 0x0000000000007941 */ /* 0x000fea0003800200 */
.L_x_28855:
[----:B------:R-:W2:Y:S02]  /*24b80*/  F2I.S64.TRUNC R26, R26 ;  /* 0x0000001a001a7311 */ /* 0x000ea4000020d900 */
[----:B--2---:R-:W-:Y:S05]  /*24b90*/  BRA `(.L_x_28830) ;  /* 0x0000000000587947 */ /* 0x004fea0003800000 */
.L_x_28829:
        /* <DEDUP_REMOVED lines=16> */
.L_x_28857:
[----:B------:R-:W-:Y:S01]  /*24ca0*/  CS2R R26, SRZ ;  /* 0x00000000001a7805 */ /* 0x000fe2000001ff00 */
[----:B------:R-:W-:Y:S06]  /*24cb0*/  BRA `(.L_x_28830) ;  /* 0x0000000000107947 */ /* 0x000fec0003800000 */
.L_x_28854:
[----:B------:R2:W5:Y:S01]  /*24cc0*/  LDG.E.64 R26, desc[UR36][R2.64] ;  /* 0x00000024021a7981 */ /* 0x000562000c1e1b00 */
[----:B------:R-:W-:Y:S05]  /*24cd0*/  BRA `(.L_x_28830) ;  /* 0x0000000000087947 */ /* 0x000fea0003800000 */
.L_x_28853:
[----:B------:R3:W5:Y:S01]  /*24ce0*/  LDG.E R26, desc[UR36][R2.64] ;  /* 0x00000024021a7981 */ /* 0x000762000c1e1900 */
[----:B------:R-:W-:-:S07]  /*24cf0*/  IMAD.MOV.U32 R27, RZ, RZ, RZ ;  /* 0x000000ffff1b7224 */ /* 0x000fce00078e00ff */
.L_x_28830:
        /* <DEDUP_REMOVED lines=21> */
.L_x_28859:
[----:B------:R-:W-:Y:S05]  /*24e50*/  BSYNC.RECONVERGENT B6 ;  /* 0x0000000000067941 */ /* 0x000fea0003800200 */
.L_x_28858:
        /* <DEDUP_REMOVED lines=21> */
.L_x_28861:
[----:B------:R-:W-:Y:S05]  /*24fb0*/  BSYNC.RECONVERGENT B6 ;  /* 0x0000000000067941 */ /* 0x000fea0003800200 */
.L_x_28860:
        /* <DEDUP_REMOVED lines=25> */
.L_x_28863:
[----:B------:R-:W-:Y:S05]  /*25150*/  BSYNC.RECONVERGENT B6 ;  /* 0x0000000000067941 */ /* 0x000fea0003800200 */
.L_x_28862:
        /* <DEDUP_REMOVED lines=20> */
.L_x_28891:
        /* <DEDUP_REMOVED lines=28> */
.L_x_28868:
        /* <DEDUP_REMOVED lines=8> */
.L_x_28869:
[----:B------:R-:W-:Y:S05]  /*254e0*/  BSYNC.RECONVERGENT B1 ;  /* 0x0000000000017941 */ /* 0x000fea0003800200 */
.L_x_28867:
        /* <DEDUP_REMOVED lines=41> */
.L_x_28871:
        /* <DEDUP_REMOVED lines=8> */
.L_x_28872:
[----:B------:R-:W-:Y:S05]  /*25800*/  BSYNC.RECONVERGENT B1 ;  /* 0x0000000000017941 */ /* 0x000fea0003800200 */
.L_x_28870:
        /* <DEDUP_REMOVED lines=42> */
.L_x_28874:
        /* <DEDUP_REMOVED lines=8> */
.L_x_28875:
[----:B------:R-:W-:Y:S05]  /*25b30*/  BSYNC.RECONVERGENT B1 ;  /* 0x0000000000017941 */ /* 0x000fea0003800200 */
.L_x_28873:
        /* <DEDUP_REMOVED lines=41> */
.L_x_28877:
        /* <DEDUP_REMOVED lines=8> */
.L_x_28878:
[----:B------:R-:W-:Y:S05]  /*25e50*/  BSYNC.RECONVERGENT B1 ;  /* 0x0000000000017941 */ /* 0x000fea0003800200 */
.L_x_28876:
        /* <DEDUP_REMOVED lines=42> */
.L_x_28880:
        /* <DEDUP_REMOVED lines=8> */
.L_x_28881:
[----:B------:R-:W-:Y:S05]  /*26180*/  BSYNC.RECONVERGENT B1 ;  /* 0x0000000000017941 */ /* 0x000fea0003800200 */
.L_x_28879:
        /* <DEDUP_REMOVED lines=42> */
.L_x_28883:
        /* <DEDUP_REMOVED lines=8> */
.L_x_28884:
[----:B------:R-:W-:Y:S05]  /*264b0*/  BSYNC.RECONVERGENT B1 ;  /* 0x0000000000017941 */ /* 0x000fea0003800200 */
.L_x_28882:
        /* <DEDUP_REMOVED lines=42> */
.L_x_28886:
        /* <DEDUP_REMOVED lines=8> */
.L_x_28887:
[----:B------:R-:W-:Y:S05]  /*267e0*/  BSYNC.RECONVERGENT B1 ;  /* 0x0000000000017941 */ /* 0x000fea0003800200 */
.L_x_28885:
        /* <DEDUP_REMOVED lines=42> */
.L_x_28889:
        /* <DEDUP_REMOVED lines=8> */
.L_x_28890:
[----:B------:R-:W-:Y:S05]  /*26b10*/  BSYNC.RECONVERGENT B1 ;  /* 0x0000000000017941 */ /* 0x000fea0003800200 */
.L_x_28888:
        /* <DEDUP_REMOVED lines=19> */
.L_x_28866:
[----:B------:R-:W-:-:S07]  /*26c50*/  VIADD R37, R2, 0x3 ;  /* 0x0000000302257836 */ /* 0x000fce0000000000 */
.L_x_28865:
        /* <DEDUP_REMOVED lines=31> */
.L_x_28894:
        /* <DEDUP_REMOVED lines=8> */
.L_x_28895:
[----:B------:R-:W-:Y:S05]  /*26ed0*/  BSYNC.RECONVERGENT B0 ;  /* 0x0000000000007941 */ /* 0x000fea0003800200 */
.L_x_28893:
        /* <DEDUP_REMOVED lines=41> */
.L_x_28897:
        /* <DEDUP_REMOVED lines=8> */
.L_x_28898:
[----:B------:R-:W-:Y:S05]  /*271f0*/  BSYNC.RECONVERGENT B0 ;  /* 0x0000000000007941 */ /* 0x000fea0003800200 */
.L_x_28896:
        /* <DEDUP_REMOVED lines=42> */
.L_x_28900:
        /* <DEDUP_REMOVED lines=8> */
.L_x_28901:
[----:B------:R-:W-:Y:S05]  /*27520*/  BSYNC.RECONVERGENT B0 ;  /* 0x0000000000007941 */ /* 0x000fea0003800200 */
.L_x_28899:
        /* <DEDUP_REMOVED lines=42> */
.L_x_28903:
        /* <DEDUP_REMOVED lines=8> */
.L_x_28904:
[----:B------:R-:W-:Y:S05]  /*27850*/  BSYNC.RECONVERGENT B0 ;  /* 0x0000000000007941 */ /* 0x000fea0003800200 */
.L_x_28902:
        /* <DEDUP_REMOVED lines=15> */
.L_x_28892:
        /* <DEDUP_REMOVED lines=31> */
.L_x_28907:
        /* <DEDUP_REMOVED lines=8> */
.L_x_28908:
[----:B------:R-:W-:Y:S05]  /*27bc0*/  BSYNC.RECONVERGENT B0 ;  /* 0x0000000000007941 */ /* 0x000fea0003800200 */
.L_x_28906:
        /* <DEDUP_REMOVED lines=41> */
.L_x_28910:
        /* <DEDUP_REMOVED lines=8> */
.L_x_28911:
[----:B------:R-:W-:Y:S05]  /*27ee0*/  BSYNC.RECONVERGENT B0 ;  /* 0x0000000000007941 */ /* 0x000fea0003800200 */
.L_x_28909:
        /* <DEDUP_REMOVED lines=15> */
.L_x_28905:
        /* <DEDUP_REMOVED lines=31> */
.L_x_28913:
[----:B------:R-:W-:Y:S01]  /*281d0*/  MOV R0, R2 ;  /* 0x0000000200007202 */ /* 0x000fe20000000f00 */
[----:B------:R-:W-:Y:S01]  /*281e0*/  IMAD.MOV.U32 R12, RZ, RZ, R3 ;  /* 0x000000ffff0c7224 */ /* 0x000fe200078e0003 */
[----:B------:R-:W-:-:S07]  /*281f0*/  MOV R13, 0x28210 ;  /* 0x00028210000d7802 */ /* 0x000fce0000000f00 */
[----:B------:R-:W-:Y:S05]  /*28200*/  CALL.REL.NOINC `($__internal_65_$__cuda_sm20_rem_s64) ;  /* 0x0000001000007944 */ /* 0x000fea0003c00000 */
[----:B------:R-:W-:Y:S01]  /*28210*/  IMAD.MOV.U32 R2, RZ, RZ, R0 ;  /* 0x000000ffff027224 */ /* 0x000fe200078e0000 */
[----:B------:R-:W-:-:S07]  /*28220*/  MOV R3, R7 ;  /* 0x0000000700037202 */ /* 0x000fce0000000f00 */
.L_x_28914:
[----:B------:R-:W-:Y:S05]  /*28230*/  BSYNC.RECONVERGENT B0 ;  /* 0x0000000000007941 */ /* 0x000fea0003800200 */
.L_x_28912:
[----:B------:R-:W0:Y:S02]  /*28240*/  LDC.64 R4, c[0x0][R37+0x798] ;  /* 0x0001e60025047b82 */ /* 0x000e240000000a00 */
[----:B0-----:R-:W-:Y:S02]  /*28250*/  IMAD R3, R3, R4, RZ ;  /* 0x0000000403037224 */ /* 0x001fe400078e02ff */
[----:B------:R-:W-:-:S04]  /*28260*/  IMAD.WIDE.U32 R32, R4, R2, R32 ;  /* 0x0000000204207225 */ /* 0x000fc800078e0020 */
[----:B------:R-:W-:-:S04]  /*28270*/  IMAD R3, R5, R2, R3 ;  /* 0x0000000205037224 */ /* 0x000fc800078e0203 */
[----:B------:R-:W-:-:S07]  /*28280*/  IMAD.IADD R33, R33, 0x1, R3 ;  /* 0x0000000121217824 */ /* 0x000fce00078e0203 */
.L_x_28864:
        /* <DEDUP_REMOVED lines=17> */
.L_x_28919:
        /* <DEDUP_REMOVED lines=22> */
.L_x_28918:
[----:B------:R-:W-:Y:S05]  /*28500*/  BSYNC.RECONVERGENT B7 ;  /* 0x0000000000077941 */ /* 0x000fea0003800200 */
.L_x_28917:
[----:B------:R-:W-:-:S05]  /*28510*/  IADD3 R18, P0, PT, R18, 0x8, RZ ;  /* 0x0000000812127810 */ /* 0x000fca0007f1e0ff */
[----:B------:R-:W-:Y:S01]  /*28520*/  IMAD.X R19, RZ, RZ, R19, P0 ;  /* 0x000000ffff137224 */ /* 0x000fe200000e0613 */
[----:B------:R-:W-:-:S04]  /*28530*/  ISETP.GE.U32.AND P0, PT, R18, R23, PT ;  /* 0x000000171200720c */ /* 0x000fc80003f06070 */
[----:B------:R-:W-:-:S13]  /*28540*/  ISETP.GE.U32.AND.EX P0, PT, R19, R33, PT, P0 ;  /* 0x000000211300720c */ /* 0x000fda0003f06100 */
[----:B------:R-:W-:Y:S05]  /*28550*/  @!P0 BRA `(.L_x_28919) ;  /* 0xfffffffc00908947 */ /* 0x000fea000383ffff */
.L_x_28916:
[----:B------:R-:W-:Y:S05]  /*28560*/  BSYNC.RECONVERGENT B6 ;  /* 0x0000000000067941 */ /* 0x000fea0003800200 */
.L_x_28915:
        /* <DEDUP_REMOVED lines=13> */
.L_x_28923:
[----:B------:R-:W-:Y:S01]  /*28640*/  STG.E.U8 desc[UR36][R16.64], RZ ;  /* 0x000000ff10007986 */ /* 0x000fe2000c101124 */
[----:B------:R-:W-:Y:S05]  /*28650*/  EXIT ;  /* 0x000000000000794d */ /* 0x000fea0003800000 */
.L_x_28922:
        /* <DEDUP_REMOVED lines=8> */
.L_x_28926:
[----:B------:R-:W-:Y:S01]  /*286e0*/  STG.E desc[UR36][R16.64], RZ ;  /* 0x000000ff10007986 */ /* 0x000fe2000c101924 */
[----:B------:R-:W-:Y:S05]  /*286f0*/  EXIT ;  /* 0x000000000000794d */ /* 0x000fea0003800000 */
.L_x_28925:
[----:B------:R-:W-:Y:S01]  /*28700*/  STG.E.U16 desc[UR36][R16.64], RZ ;  /* 0x000000ff10007986 */ /* 0x000fe2000c101524 */
[----:B------:R-:W-:Y:S05]  /*28710*/  EXIT ;  /* 0x000000000000794d */ /* 0x000fea0003800000 */
.L_x_28921:
        /* <DEDUP_REMOVED lines=8> */
.L_x_28928:
[----:B------:R-:W-:Y:S01]  /*287a0*/  STG.E.U16 desc[UR36][R16.64], RZ ;  /* 0x000000ff10007986 */ /* 0x000fe2000c101524 */
[----:B------:R-:W-:Y:S05]  /*287b0*/  EXIT ;  /* 0x000000000000794d */ /* 0x000fea0003800000 */
.L_x_28927:
        /* <DEDUP_REMOVED lines=8> */
.L_x_28930:
[----:B------:R-:W-:Y:S01]  /*28840*/  STG.E desc[UR36][R16.64], RZ ;  /* 0x000000ff10007986 */ /* 0x000fe2000c101924 */
[----:B------:R-:W-:Y:S05]  /*28850*/  EXIT ;  /* 0x000000000000794d */ /* 0x000fea0003800000 */
.L_x_28929:
[----:B------:R-:W-:Y:S01]  /*28860*/  STG.E.64 desc[UR36][R16.64], RZ ;  /* 0x000000ff10007986 */ /* 0x000fe2000c101b24 */
[----:B------:R-:W-:Y:S05]  /*28870*/  EXIT ;  /* 0x000000000000794d */ /* 0x000fea0003800000 */
.L_x_28920:
        /* <DEDUP_REMOVED lines=10> */
.L_x_28933:
[----:B------:R-:W-:Y:S01]  /*28920*/  STG.E.128 desc[UR36][R16.64], RZ ;  /* 0x000000ff10007986 */ /* 0x000fe2000c101d24 */
[----:B------:R-:W-:Y:S05]  /*28930*/  EXIT ;  /* 0x000000000000794d */ /* 0x000fea0003800000 */
.L_x_28932:
        /* <DEDUP_REMOVED lines=8> */
.L_x_28935:
[----:B------:R-:W-:Y:S01]  /*289c0*/  STG.E.U8 desc[UR36][R16.64], RZ ;  /* 0x000000ff10007986 */ /* 0x000fe2000c101124 */
[----:B------:R-:W-:Y:S05]  /*289d0*/  EXIT ;  /* 0x000000000000794d */ /* 0x000fea0003800000 */
.L_x_28934:
[----:B------:R-:W-:Y:S01]  /*289e0*/  STG.E.U16 desc[UR36][R16.64], RZ ;  /* 0x000000ff10007986 */ /* 0x000fe2000c101524 */
[----:B------:R-:W-:Y:S05]  /*289f0*/  EXIT ;  /* 0x000000000000794d */ /* 0x000fea0003800000 */
.L_x_28931:
        /* <DEDUP_REMOVED lines=10> */
.L_x_28938:
[----:B------:R-:W-:Y:S01]  /*28aa0*/  STG.E.U8 desc[UR36][R16.64], RZ ;  /* 0x000000ff10007986 */ /* 0x000fe2000c101124 */
[----:B------:R-:W-:Y:S05]  /*28ab0*/  EXIT ;  /* 0x000000000000794d */ /* 0x000fea0003800000 */
.L_x_28937:
[----:B------:R-:W-:Y:S01]  /*28ac0*/  STG.E.U8 desc[UR36][R16.64], RZ ;  /* 0x000000ff10007986 */ /* 0x000fe2000c101124 */
[----:B------:R-:W-:Y:S05]  /*28ad0*/  EXIT ;  /* 0x000000000000794d */ /* 0x000fea0003800000 */
.L_x_28936:
[----:B------:R-:W-:-:S13]  /*28ae0*/  ISETP.NE.AND P0, PT, R22, 0x1c, PT ;  /* 0x0000001c1600780c */ /* 0x000fda0003f05270 */
[----:B------:R-:W-:Y:S05]  /*28af0*/  @!P0 BRA `(.L_x_28939) ;  /* 0x0000000000608947 */ /* 0x000fea0003800000 */
[----:B------:R-:W-:-:S13]  /*28b00*/  ISETP.NE.AND P0, PT, R22, 0x1d, PT ;  /* 0x0000001d1600780c */ /* 0x000fda0003f05270 */
[----:B------:R-:W-:Y:S05]  /*28b10*/  @!P0 BRA `(.L_x_28940) ;  /* 0x0000000000508947 */ /* 0x000fea0003800000 */
[----:B------:R-:W-:-:S13]  /*28b20*/  ISETP.NE.AND P0, PT, R22, 0x2c, PT ;  /* 0x0000002c1600780c */ /* 0x000fda0003f05270 */
[----:B------:R0:W-:Y:S01]  /*28b30*/  @!P0 STG.E.U8 desc[UR36][R16.64], RZ ;  /* 0x000000ff10008986 */ /* 0x0001e2000c101124 */
[----:B------:R-:W-:Y:S05]  /*28b40*/  @!P0 EXIT ;  /* 0x000000000000894d */ /* 0x000fea0003800000 */
.L_x_28924:
        /* <DEDUP_REMOVED lines=16> */
.L_x_28941:
[----:B------:R-:W-:Y:S05]  /*28c50*/  EXIT ;  /* 0x000000000000794d */ /* 0x000fea0003800000 */
.L_x_28940:
[----:B------:R-:W-:Y:S01]  /*28c60*/  STG.E.64 desc[UR36][R16.64], RZ ;  /* 0x000000ff10007986 */ /* 0x000fe2000c101b24 */
[----:B------:R-:W-:Y:S05]  /*28c70*/  EXIT ;  /* 0x000000000000794d */ /* 0x000fea0003800000 */
.L_x_28939:
[----:B------:R-:W-:Y:S01]  /*28c80*/  STG.E desc[UR36][R16.64], RZ ;  /* 0x000000ff10007986 */ /* 0x000fe2000c101924 */
[----:B------:R-:W-:Y:S05]  /*28c90*/  EXIT ;  /* 0x000000000000794d */ /* 0x000fea0003800000 */
        .weak           $__internal_64_$__cuda_sm20_div_s64
        .type           $__internal_64_$__cuda_sm20_div_s64,@function
        .size           $__internal_64_$__cuda_sm20_div_s64,($__internal_65_$__cuda_sm20_rem_s64 - $__internal_64_$__cuda_sm20_div_s64)
$__internal_64_$__cuda_sm20_div_s64:
        /* <DEDUP_REMOVED lines=86> */
[----:B------:R-:W-:Y:S05]  /*29200*/  RET.REL.NODEC R4 `(_ZN2at6native18elementwise_kernelILi128ELi4EZNS0_15gpu_kernel_implIZZZNS0_67_GLOBAL__N__bb565c37_34_ValidateCompressedIndicesKernel_cu_33a4b88b42_validate_compressed_sparse_indices_kernelILNS3_8CDimNameE0ENS3_18CUDAKernelLauncherENS3_14EmptyVecKernelENS3_8DummyVecELm8EEEvRKNS_6TensorESB_lllENKUlvE1_clEvENKUlvE0_clEvEUllllllE_EEvRNS_18TensorIteratorBaseERKT_EUliE_EEviT1_) ;  /* 0xfffffd6c047c7950 */ /* 0x000fea0003c3ffff */
        .weak           $__internal_65_$__cuda_sm20_rem_s64
        .type           $__internal_65_$__cuda_sm20_rem_s64,@function
        .size           $__internal_65_$__cuda_sm20_rem_s64,(.L_x_34693 - $__internal_65_$__cuda_sm20_rem_s64)
$__internal_65_$__cuda_sm20_rem_s64:
        /* <DEDUP_REMOVED lines=80> */
[----:B------:R-:W-:Y:S06]  /*29710*/  RET.REL.NODEC R4 `(_ZN2at6native18elementwise_kernelILi128ELi4EZNS0_15gpu_kernel_implIZZZNS0_67_GLOBAL__N__bb565c37_34_ValidateCompressedIndicesKernel_cu_33a4b88b42_validate_compressed_sparse_indices_kernelILNS3_8CDimNameE0ENS3_18CUDAKernelLauncherENS3_14EmptyVecKernelENS3_8DummyVecELm8EEEvRKNS_6TensorESB_lllENKUlvE1_clEvENKUlvE0_clEvEUllllllE_EEvRNS_18TensorIteratorBaseERKT_EUliE_EEviT1_) ;  /* 0xfffffd6804387950 */ /* 0x000fec0003c3ffff */
.L_x_28942:
        /* <DEDUP_REMOVED lines=14> */
.L_x_34693:


//--------------------- .text._ZN2at6native27unrolled_elementwise_kernelIZZZNS0_67_GLOBAL__N__bb565c37_34_ValidateCompressedIndicesKernel_cu_33a4b88b42_validate_compressed_sparse_indices_kernelILNS2_8CDimNameE0ENS2_18CUDAKernelLauncherENS2_14EmptyVecKernelENS2_8DummyVecELm8EEEvRKNS_6TensorESA_lllENKUlvE1_clEvENKUlvE0_clEvEUllllllE_St5arrayIPcLm6EELi4E23TrivialOffsetCalculatorILi5EjESH_ILi1EjENS0_6memory12LoadWithCastILi5EEENSK_13StoreWithCastILi1EEEEEviT_T0_T2_T3_T4_T5_ --------------------------
	.section	.text._ZN2at6native27unrolled_elementwise_kernelIZZZNS0_67_GLOBAL__N__bb565c37_34_ValidateCompressedIndicesKernel_cu_33a4b88b42_validate_compressed_sparse_indices_kernelILNS2_8CDimNameE0ENS2_18CUDAKernelLauncherENS2_14EmptyVecKernelENS2_8DummyVecELm8EEEvRKNS_6TensorESA_lllENKUlvE1_clEvENKUlvE0_clEvEUllllllE_St5arrayIPcLm6EELi4E23TrivialOffsetCalculatorILi5EjESH_ILi1EjENS0_6memory12LoadWithCastILi5EEENSK_13StoreWithCastILi1EEEEEviT_T0_T2_T3_T4_T5_,"ax",@progbits
	.align	128
        .global         _ZN2at6native27unrolled_elementwise_kernelIZZZNS0_67_GLOBAL__N__bb565c37_34_ValidateCompressedIndicesKernel_cu_33a4b88b42_validate_compressed_sparse_indices_kernelILNS2_8CDimNameE0ENS2_18CUDAKernelLauncherENS2_14EmptyVecKernelENS2_8DummyVecELm8EEEvRKNS_6TensorESA_lllENKUlvE1_clEvENKUlvE0_clEvEUllllllE_St5arrayIPcLm6EELi4E23TrivialOffsetCalculatorILi5EjESH_ILi1EjENS0_6memory12LoadWithCastILi5EEENSK_13StoreWithCastILi1EEEEEviT_T0_T2_T3_T4_T5_
        .type           _ZN2at6native27unrolled_elementwise_kernelIZZZNS0_67_GLOBAL__N__bb565c37_34_ValidateCompressedIndicesKernel_cu_33a4b88b42_validate_compressed_sparse_indices_kernelILNS2_8CDimNameE0ENS2_18CUDAKernelLauncherENS2_14EmptyVecKernelENS2_8DummyVecELm8EEEvRKNS_6TensorESA_lllENKUlvE1_clEvENKUlvE0_clEvEUllllllE_St5arrayIPcLm6EELi4E23TrivialOffsetCalculatorILi5EjESH_ILi1EjENS0_6memory12LoadWithCastILi5EEENSK_13StoreWithCastILi1EEEEEviT_T0_T2_T3_T4_T5_,@function
        .size           _ZN2at6native27unrolled_elementwise_kernelIZZZNS0_67_GLOBAL__N__bb565c37_34_ValidateCompressedIndicesKernel_cu_33a4b88b42_validate_compressed_sparse_indices_kernelILNS2_8CDimNameE0ENS2_18CUDAKernelLauncherENS2_14EmptyVecKernelENS2_8DummyVecELm8EEEvRKNS_6TensorESA_lllENKUlvE1_clEvENKUlvE0_clEvEUllllllE_St5arrayIPcLm6EELi4E23TrivialOffsetCalculatorILi5EjESH_ILi1EjENS0_6memory12LoadWithCastILi5EEENSK_13StoreWithCastILi1EEEEEviT_T0_T2_T3_T4_T5_,(.L_x_34694 - _ZN2at6native27unrolled_elementwise_kernelIZZZNS0_67_GLOBAL__N__bb565c37_34_ValidateCompressedIndicesKernel_cu_33a4b88b42_validate_compressed_sparse_indices_kernelILNS2_8CDimNameE0ENS2_18CUDAKernelLauncherENS2_14EmptyVecKernelENS2_8DummyVecELm8EEEvRKNS_6TensorESA_lllENKUlvE1_clEvENKUlvE0_clEvEUllllllE_St5arrayIPcLm6EELi4E23TrivialOffsetCalculatorILi5EjESH_ILi1EjENS0_6memory12LoadWithCastILi5EEENSK_13StoreWithCastILi1EEEEEviT_T0_T2_T3_T4_T5_)
        .other          _ZN2at6native27unrolled_elementwise_kernelIZZZNS0_67_GLOBAL__N__bb565c37_34_ValidateCompressedIndicesKernel_cu_33a4b88b42_validate_compressed_sparse_indices_kernelILNS2_8CDimNameE0ENS2_18CUDAKernelLauncherENS2_14EmptyVecKernelENS2_8DummyVecELm8EEEvRKNS_6TensorESA_lllENKUlvE1_clEvENKUlvE0_clEvEUllllllE_St5arrayIPcLm6EELi4E23TrivialOffsetCalculatorILi5EjESH_ILi1EjENS0_6memory12LoadWithCastILi5EEENSK_13StoreWithCastILi1EEEEEviT_T0_T2_T3_T4_T5_,@"STO_CUDA_ENTRY STV_DEFAULT"
_ZN2at6native27unrolled_elementwise_kernelIZZZNS0_67_GLOBAL__N__bb565c37_34_ValidateCompressedIndicesKernel_cu_33a4b88b42_validate_compressed_sparse_indices_kernelILNS2_8CDimNameE0ENS2_18CUDAKernelLauncherENS2_14EmptyVecKernelENS2_8DummyVecELm8EEEvRKNS_6TensorESA_lllENKUlvE1_clEvENKUlvE0_clEvEUllllllE_St5arrayIPcLm6EELi4E23TrivialOffsetCalculatorILi5EjESH_ILi1EjENS0_6memory12LoadWithCastILi5EEENSK_13StoreWithCastILi1EEEEEviT_T0_T2_T3_T4_T5_:
.text._ZN2at6native27unrolled_elementwise_kernelIZZZNS0_67_GLOBAL__N__bb565c37_34_ValidateCompressedIndicesKernel_cu_33a4b88b42_validate_compressed_sparse_indices_kernelILNS2_8CDimNameE0ENS2_18CUDAKernelLauncherENS2_14EmptyVecKernelENS2_8DummyVecELm8EEEvRKNS_6TensorESA_lllENKUlvE1_clEvENKUlvE0_clEvEUllllllE_St5arrayIPcLm6EELi4E23TrivialOffsetCalculatorILi5EjESH_ILi1EjENS0_6memory12LoadWithCastILi5EEENSK_13StoreWithCastILi1EEEEEviT_T0_T2_T3_T4_T5_:
        /* <DEDUP_REMOVED lines=86> */
.L_x_28948:
[----:B------:R1:W5:Y:S01]  /*0560*/  LDG.E.U8 R52, desc[UR36][R2.64] ;  /* 0x0000002402347981 */ /* 0x000362000c1e1100 */
[----:B------:R-:W-:Y:S01]  /*0570*/  IMAD.MOV.U32 R53, RZ, RZ, RZ ;  /* 0x000000ffff357224 */ /* 0x000fe200078e00ff */
[----:B------:R-:W-:Y:S06]  /*0580*/  BRA `(.L_x_28950) ;  /* 0x0000000c00407947 */ /* 0x000fec0003800000 */
.L_x_28947:
        /* <DEDUP_REMOVED lines=8> */
.L_x_28952:
[----:B------:R-:W2:Y:S02]  /*0610*/  LDG.E R52, desc[UR36][R2.64] ;  /* 0x0000002402347981 */ /* 0x000ea4000c1e1900 */
[----:B--2---:R-:W-:Y:S01]  /*0620*/  SHF.R.S32.HI R53, RZ, 0x1f, R52 ;  /* 0x0000001fff357819 */ /* 0x004fe20000011434 */
[----:B------:R-:W-:Y:S06]  /*0630*/  BRA `(.L_x_28950) ;  /* 0x0000000c00147947 */ /* 0x000fec0003800000 */
.L_x_28951:
[----:B------:R-:W2:Y:S02]  /*0640*/  LDG.E.S16 R52, desc[UR36][R2.64] ;  /* 0x0000002402347981 */ /* 0x000ea4000c1e1700 */
[----:B--2---:R-:W-:Y:S01]  /*0650*/  SHF.R.S32.HI R53, RZ, 0x1f, R52 ;  /* 0x0000001fff357819 */ /* 0x004fe20000011434 */
[----:B------:R-:W-:Y:S06]  /*0660*/  BRA `(.L_x_28950) ;  /* 0x0000000c00087947 */ /* 0x000fec0003800000 */
.L_x_28946:
        /* <DEDUP_REMOVED lines=9> */
.L_x_28954:
[----:B------:R-:W2:Y:S02]  /*0700*/  LDG.E.U16 R2, desc[UR36][R2.64] ;  /* 0x0000002402027981 */ /* 0x000ea4000c1e1500 */
[----:B--2---:R-:W-:-:S06]  /*0710*/  HADD2.F32 R52, -RZ, R2.H0_H0 ;  /* 0x20000002ff347230 */ /* 0x004fcc0000004100 */
[----:B------:R-:W2:Y:S02]  /*0720*/  F2I.S64.TRUNC R52, R52 ;  /* 0x0000003400347311 */ /* 0x000ea4000020d900 */
[----:B--2---:R-:W-:Y:S05]  /*0730*/  BRA `(.L_x_28950) ;  /* 0x0000000800d47947 */ /* 0x004fea0003800000 */
.L_x_28953:
        /* <DEDUP_REMOVED lines=9> */
.L_x_28956:
[----:B------:R-:W2:Y:S02]  /*07d0*/  LDG.E.U16 R2, desc[UR36][R2.64] ;  /* 0x0000002402027981 */ /* 0x000ea4000c1e1500 */
[----:B--2---:R-:W-:-:S06]  /*07e0*/  HADD2.F32 R52, -RZ, R2.H0_H0 ;  /* 0x20000002ff347230 */ /* 0x004fcc0000004100 */
[----:B------:R-:W2:Y:S02]  /*07f0*/  F2I.S64.TRUNC R52, R52 ;  /* 0x0000003400347311 */ /* 0x000ea4000020d900 */
[----:B--2---:R-:W-:Y:S05]  /*0800*/  BRA `(.L_x_28950) ;  /* 0x0000000800a07947 */ /* 0x004fea0003800000 */
.L_x_28955:
[----:B------:R-:W2:Y:S02]  /*0810*/  LDG.E.64 R2, desc[UR36][R2.64] ;  /* 0x0000002402027981 */ /* 0x000ea4000c1e1b00 */
[----:B--2---:R2:W3:Y:S02]  /*0820*/  F2I.S64.F64.TRUNC R52, R2 ;  /* 0x0000000200347311 */ /* 0x0044e4000030d900 */
[----:B--23--:R-:W-:Y:S05]  /*0830*/  BRA `(.L_x_28950) ;  /* 0x0000000800947947 */ /* 0x00cfea0003800000 */
.L_x_28945:
        /* <DEDUP_REMOVED lines=13> */
.L_x_28959:
[----:B------:R-:W2:Y:S02]  /*0910*/  LDG.E.64 R2, desc[UR36][R2.64] ;  /* 0x0000002402027981 */ /* 0x000ea4000c1e1b00 */
[----:B--2---:R2:W3:Y:S02]  /*0920*/  F2I.S64.F64.TRUNC R52, R2 ;  /* 0x0000000200347311 */ /* 0x0044e4000030d900 */
[----:B--23--:R-:W-:Y:S05]  /*0930*/  BRA `(.L_x_28950) ;  /* 0x0000000800547947 */ /* 0x00cfea0003800000 */
.L_x_28958:
        /* <DEDUP_REMOVED lines=26> */
.L_x_28961:
        /* <DEDUP_REMOVED lines=13> */
.L_x_28960:
[----:B------:R-:W2:Y:S02]  /*0bb0*/  LDG.E.U16 R52, desc[UR36][R2.64] ;  /* 0x0000002402347981 */ /* 0x000ea4000c1e1500 */
[----:B--2---:R-:W-:-:S06]  /*0bc0*/  IMAD.U32 R52, R52, 0x10000, RZ ;  /* 0x0001000034347824 */ /* 0x004fcc00078e00ff */
[----:B------:R-:W2:Y:S02]  /*0bd0*/  F2I.S64.TRUNC R52, R52 ;  /* 0x0000003400347311 */ /* 0x000ea4000020d900 */
[----:B--2---:R-:W-:Y:S05]  /*0be0*/  BRA `(.L_x_28950) ;  /* 0x0000000400a87947 */ /* 0x004fea0003800000 */
.L_x_28957:
        /* <DEDUP_REMOVED lines=11> */
.L_x_28964:
        /* <DEDUP_REMOVED lines=21> */
.L_x_28968:
[----:B------:R-:W-:Y:S05]  /*0df0*/  BSYNC.RECONVERGENT B1 ;  /* 0x0000000000017941 */ /* 0x000fea0003800200 */
.L_x_28967:
[----:B------:R-:W-:Y:S01]  /*0e00*/  IMAD.SHL.U32 R0, R0, 0x100000, RZ ;  /* 0x0010000000007824 */ /* 0x000fe200078e00ff */
[----:B------:R-:W-:-:S04]  /*0e10*/  LEA R2, R2, 0x3b800000, 0x17 ;  /* 0x3b80000002027811 */ /* 0x000fc800078eb8ff */
[----:B------:R-:W-:-:S07]  /*0e20*/  LOP3.LUT R52, R2, R0, R7, 0xfe, !PT ;  /* 0x0000000002347212 */ /* 0x000fce00078efe07 */
.L_x_28966:
[----:B------:R-:W-:Y:S05]  /*0e30*/  BSYNC.RECONVERGENT B0 ;  /* 0x0000000000007941 */ /* 0x000fea0003800200 */
.L_x_28965:
[----:B------:R-:W4:Y:S02]  /*0e40*/  F2I.S64.TRUNC R52, R52 ;  /* 0x0000003400347311 */ /* 0x000f24000020d900 */
[----:B----4-:R-:W-:Y:S05]  /*0e50*/  BRA `(.L_x_28950) ;  /* 0x00000004000c7947 */ /* 0x010fea0003800000 */
.L_x_28963:
        /* <DEDUP_REMOVED lines=21> */
.L_x_28972:
[----:B------:R-:W-:Y:S05]  /*0fb0*/  BSYNC.RECONVERGENT B1 ;  /* 0x0000000000017941 */ /* 0x000fea0003800200 */
.L_x_28971:
[----:B------:R-:W-:Y:S01]  /*0fc0*/  IMAD.SHL.U32 R0, R0, 0x200000, RZ ;  /* 0x0020000000007824 */ /* 0x000fe200078e00ff */
[----:B------:R-:W-:-:S04]  /*0fd0*/  LEA R2, R2, 0x37800000, 0x17 ;  /* 0x3780000002027811 */ /* 0x000fc800078eb8ff */
[----:B------:R-:W-:-:S07]  /*0fe0*/  LOP3.LUT R52, R2, R0, R7, 0xfe, !PT ;  /* 0x0000000002347212 */ /* 0x000fce00078efe07 */
.L_x_28970:
[----:B------:R-:W-:Y:S05]  /*0ff0*/  BSYNC.RECONVERGENT B0 ;  /* 0x0000000000007941 */ /* 0x000fea0003800200 */
.L_x_28969:
[----:B------:R-:W4:Y:S02]  /*1000*/  F2I.S64.TRUNC R52, R52 ;  /* 0x0000003400347311 */ /* 0x000f24000020d900 */
[----:B----4-:R-:W-:Y:S05]  /*1010*/  BRA `(.L_x_28950) ;  /* 0x00000000009c7947 */ /* 0x010fea0003800000 */
.L_x_28962:
[----:B------:R-:W-:-:S09]  /*1020*/  UISETP.NE.AND UP0, UPT, UR4, 0x1c, UPT ;  /* 0x0000001c0400788c */ /* 0x000fd2000bf05270 */
[----:B------:R-:W-:Y:S05]  /*1030*/  BRA.U !UP0, `(.L_x_28973) ;  /* 0x00000001088c7547 */ /* 0x000fea000b800000 */
[----:B------:R-:W-:-:S09]  /*1040*/  UISETP.NE.AND UP0, UPT, UR4, 0x1d, UPT ;  /* 0x0000001d0400788c */ /* 0x000fd2000bf05270 */
[----:B------:R-:W-:Y:S05]  /*1050*/  BRA.U !UP0, `(.L_x_28974) ;  /* 0x00000001087c7547 */ /* 0x000fea000b800000 */
[----:B------:R-:W-:-:S09]  /*1060*/  UISETP.NE.AND UP0, UPT, UR4, 0x2c, UPT ;  /* 0x0000002c0400788c */ /* 0x000fd2000bf05270 */
[----:B------:R-:W-:Y:S05]  /*1070*/  BRA.U !UP0, `(.L_x_28975) ;  /* 0x0000000108487547 */ /* 0x000fea000b800000 */
.L_x_28949:
        /* <DEDUP_REMOVED lines=16> */
.L_x_28976:
[----:B------:R-:W-:Y:S01]  /*1180*/  CS2R R52, SRZ ;  /* 0x0000000000347805 */ /* 0x000fe2000001ff00 */
[----:B------:R-:W-:Y:S06]  /*1190*/  BRA `(.L_x_28950) ;  /* 0x00000000003c7947 */ /* 0x000fec0003800000 */
.L_x_28975:
        /* <DEDUP_REMOVED lines=8> */
.L_x_28978:
[----:B------:R-:W-:Y:S05]  /*1220*/  BSYNC.RECONVERGENT B0 ;  /* 0x0000000000007941 */ /* 0x000fea0003800200 */
.L_x_28977:
[----:B------:R-:W2:Y:S02]  /*1230*/  F2I.S64.TRUNC R52, R52 ;  /* 0x0000003400347311 */ /* 0x000ea4000020d900 */
[----:B--2---:R-:W-:Y:S05]  /*1240*/  BRA `(.L_x_28950) ;  /* 0x0000000000107947 */ /* 0x004fea0003800000 */
.L_x_28974:
[----:B------:R2:W5:Y:S01]  /*1250*/  LDG.E.64 R52, desc[UR36][R2.64] ;  /* 0x0000002402347981 */ /* 0x000562000c1e1b00 */
[----:B------:R-:W-:Y:S05]  /*1260*/  BRA `(.L_x_28950) ;  /* 0x0000000000087947 */ /* 0x000fea0003800000 */
.L_x_28973:
[----:B------:R3:W5:Y:S01]  /*1270*/  LDG.E R52, desc[UR36][R2.64] ;  /* 0x0000002402347981 */ /* 0x000762000c1e1900 */
[----:B------:R-:W-:-:S07]  /*1280*/  IMAD.MOV.U32 R53, RZ, RZ, RZ ;  /* 0x000000ffff357224 */ /* 0x000fce00078e00ff */
.L_x_28950:
        /* <DEDUP_REMOVED lines=19> */
.L_x_28982:
[----:B------:R0:W5:Y:S01]  /*13c0*/  LDG.E.U8 R16, desc[UR36][R2.64] ;  /* 0x0000002402107981 */ /* 0x000162000c1e1100 */
[----:B------:R-:W-:Y:S01]  /*13d0*/  IMAD.MOV.U32 R17, RZ, RZ, RZ ;  /* 0x000000ffff117224 */ /* 0x000fe200078e00ff */
[----:B------:R-:W-:Y:S06]  /*13e0*/  BRA `(.L_x_28984) ;  /* 0x0000000c00407947 */ /* 0x000fec0003800000 */
.L_x_28981:
        /* <DEDUP_REMOVED lines=8> */
.L_x_28986:
[----:B------:R-:W2:Y:S02]  /*1470*/  LDG.E R16, desc[UR36][R2.64] ;  /* 0x0000002402107981 */ /* 0x000ea4000c1e1900 */
[----:B--2---:R-:W-:Y:S01]  /*1480*/  SHF.R.S32.HI R17, RZ, 0x1f, R16 ;  /* 0x0000001fff117819 */ /* 0x004fe20000011410 */
[----:B------:R-:W-:Y:S06]  /*1490*/  BRA `(.L_x_28984) ;  /* 0x0000000c00147947 */ /* 0x000fec0003800000 */
.L_x_28985:
[----:B------:R-:W2:Y:S02]  /*14a0*/  LDG.E.S16 R16, desc[UR36][R2.64] ;  /* 0x0000002402107981 */ /* 0x000ea4000c1e1700 */
[----:B--2---:R-:W-:Y:S01]  /*14b0*/  SHF.R.S32.HI R17, RZ, 0x1f, R16 ;  /* 0x0000001fff117819 */ /* 0x004fe20000011410 */
[----:B------:R-:W-:Y:S06]  /*14c0*/  BRA `(.L_x_28984) ;  /* 0x0000000c00087947 */ /* 0x000fec0003800000 */
.L_x_28980:
        /* <DEDUP_REMOVED lines=9> */
.L_x_28988:
[----:B------:R-:W2:Y:S02]  /*1560*/  LDG.E.U16 R2, desc[UR36][R2.64] ;  /* 0x0000002402027981 */ /* 0x000ea4000c1e1500 */
[----:B--2---:R-:W-:-:S06]  /*1570*/  HADD2.F32 R16, -RZ, R2.H0_H0 ;  /* 0x20000002ff107230 */ /* 0x004fcc0000004100 */
[----:B------:R-:W2:Y:S02]  /*1580*/  F2I.S64.TRUNC R16, R16 ;  /* 0x0000001000107311 */ /* 0x000ea4000020d900 */
[----:B--2---:R-:W-:Y:S05]  /*1590*/  BRA `(.L_x_28984) ;  /* 0x0000000800d47947 */ /* 0x004fea0003800000 */
.L_x_28987:
        /* <DEDUP_REMOVED lines=9> */
.L_x_28990:
[----:B------:R-:W2:Y:S02]  /*1630*/  LDG.E.U16 R2, desc[UR36][R2.64] ;  /* 0x0000002402027981 */ /* 0x000ea4000c1e1500 */
[----:B--2---:R-:W-:-:S06]  /*1640*/  HADD2.F32 R16, -RZ, R2.H0_H0 ;  /* 0x20000002ff107230 */ /* 0x004fcc0000004100 */
[----:B------:R-:W2:Y:S02]  /*1650*/  F2I.S64.TRUNC R16, R16 ;  /* 0x0000001000107311 */ /* 0x000ea4000020d900 */
[----:B--2---:R-:W-:Y:S05]  /*1660*/  BRA `(.L_x_28984) ;  /* 0x0000000800a07947 */ /* 0x004fea0003800000 */
.L_x_28989:
[----:B------:R-:W2:Y:S02]  /*1670*/  LDG.E.64 R2, desc[UR36][R2.64] ;  /* 0x0000002402027981 */ /* 0x000ea4000c1e1b00 */
[----:B--2---:R2:W3:Y:S02]  /*1680*/  F2I.S64.F64.TRUNC R16, R2 ;  /* 0x0000000200107311 */ /* 0x0044e4000030d900 */
[----:B--23--:R-:W-:Y:S05]  /*1690*/  BRA `(.L_x_28984) ;  /* 0x0000000800947947 */ /* 0x00cfea0003800000 */
.L_x_28979:
        /* <DEDUP_REMOVED lines=13> */
.L_x_28993:
[----:B------:R-:W2:Y:S02]  /*1770*/  LDG.E.64 R2, desc[UR36][R2.64] ;  /* 0x0000002402027981 */ /* 0x000ea4000c1e1b00 */
[----:B--2---:R0:W1:Y:S02]  /*1780*/  F2I.S64.F64.TRUNC R16, R2 ;  /* 0x0000000200107311 */ /* 0x004064000030d900 */
[----:B01----:R-:W-:Y:S05]  /*1790*/  BRA `(.L_x_28984) ;  /* 0x0000000800547947 */ /* 0x003fea0003800000 */
.L_x_28992:
        /* <DEDUP_REMOVED lines=26> */
.L_x_28995:
        /* <DEDUP_REMOVED lines=13> */
.L_x_28994:
[----:B------:R-:W2:Y:S02]  /*1a10*/  LDG.E.U16 R16, desc[UR36][R2.64] ;  /* 0x0000002402107981 */ /* 0x000ea4000c1e1500 */
[----:B--2---:R-:W-:-:S06]  /*1a20*/  IMAD.U32 R16, R16, 0x10000, RZ ;  /* 0x0001000010107824 */ /* 0x004fcc00078e00ff */
[----:B------:R-:W0:Y:S02]  /*1a30*/  F2I.S64.TRUNC R16, R16 ;  /* 0x0000001000107311 */ /* 0x000e24000020d900 */
[----:B0-----:R-:W-:Y:S05]  /*1a40*/  BRA `(.L_x_28984) ;  /* 0x0000000400a87947 */ /* 0x001fea0003800000 */
.L_x_28991:
        /* <DEDUP_REMOVED lines=11> */
.L_x_28998:
        /* <DEDUP_REMOVED lines=21> */
.L_x_29002:
[----:B------:R-:W-:Y:S05]  /*1c50*/  BSYNC.RECONVERGENT B1 ;  /* 0x0000000000017941 */ /* 0x000fea0003800200 */
.L_x_29001:
[----:B------:R-:W-:Y:S01]  /*1c60*/  IMAD.SHL.U32 R0, R0, 0x100000, RZ ;  /* 0x0010000000007824 */ /* 0x000fe200078e00ff */
[----:B------:R-:W-:-:S04]  /*1c70*/  LEA R2, R2, 0x3b800000, 0x17 ;  /* 0x3b80000002027811 */ /* 0x000fc800078eb8ff */
[----:B------:R-:W-:-:S07]  /*1c80*/  LOP3.LUT R16, R2, R0, R7, 0xfe, !PT ;  /* 0x0000000002107212 */ /* 0x000fce00078efe07 */
.L_x_29000:
[----:B------:R-:W-:Y:S05]  /*1c90*/  BSYNC.RECONVERGENT B0 ;  /* 0x0000000000007941 */ /* 0x000fea0003800200 */
.L_x_28999:
[----:B------:R-:W4:Y:S02]  /*1ca0*/  F2I.S64.TRUNC R16, R16 ;  /* 0x0000001000107311 */ /* 0x000f24000020d900 */
[----:B----4-:R-:W-:Y:S05]  /*1cb0*/  BRA `(.L_x_28984) ;  /* 0x00000004000c7947 */ /* 0x010fea0003800000 */
.L_x_28997:
        /* <DEDUP_REMOVED lines=21> */
.L_x_29006:
[----:B------:R-:W-:Y:S05]  /*1e10*/  BSYNC.RECONVERGENT B1 ;  /* 0x0000000000017941 */ /* 0x000fea0003800200 */
.L_x_29005:
[----:B------:R-:W-:Y:S01]  /*1e20*/  IMAD.SHL.U32 R0, R0, 0x200000, RZ ;  /* 0x0020000000007824 */ /* 0x000fe200078e00ff */
[----:B------:R-:W-:-:S04]  /*1e30*/  LEA R2, R2, 0x37800000, 0x17 ;  /* 0x3780000002027811 */ /* 0x000fc800078eb8ff */
[----:B------:R-:W-:-:S07]  /*1e40*/  LOP3.LUT R16, R2, R0, R7, 0xfe, !PT ;  /* 0x0000000002107212 */ /* 0x000fce00078efe07 */
.L_x_29004:
[----:B------:R-:W-:Y:S05]  /*1e50*/  BSYNC.RECONVERGENT B0 ;  /* 0x0000000000007941 */ /* 0x000fea0003800200 */
.L_x_29003:
[----:B------:R-:W4:Y:S02]  /*1e60*/  F2I.S64.TRUNC R16, R16 ;  /* 0x0000001000107311 */ /* 0x000f24000020d900 */
[----:B----4-:R-:W-:Y:S05]  /*1e70*/  BRA `(.L_x_28984) ;  /* 0x00000000009c7947 */ /* 0x010fea0003800000 */
.L_x_28996:
[----:B------:R-:W-:-:S09]  /*1e80*/  UISETP.NE.AND UP0, UPT, UR4, 0x1c, UPT ;  /* 0x0000001c0400788c */ /* 0x000fd2000bf05270 */
[----:B------:R-:W-:Y:S05]  /*1e90*/  BRA.U !UP0, `(.L_x_29007) ;  /* 0x00000001088c7547 */ /* 0x000fea000b800000 */
[----:B------:R-:W-:-:S09]  /*1ea0*/  UISETP.NE.AND UP0, UPT, UR4, 0x1d, UPT ;  /* 0x0000001d0400788c */ /* 0x000fd2000bf05270 */
[----:B------:R-:W-:Y:S05]  /*1eb0*/  BRA.U !UP0, `(.L_x_29008) ;  /* 0x00000001087c7547 */ /* 0x000fea000b800000 */
[----:B------:R-:W-:-:S09]  /*1ec0*/  UISETP.NE.AND UP0, UPT, UR4, 0x2c, UPT ;  /* 0x0000002c0400788c */ /* 0x000fd2000bf05270 */
[----:B------:R-:W-:Y:S05]  /*1ed0*/  BRA.U !UP0, `(.L_x_29009) ;  /* 0x0000000108487547 */ /* 0x000fea000b800000 */
.L_x_28983:
        /* <DEDUP_REMOVED lines=16> */
.L_x_29010:
[----:B------:R-:W-:Y:S01]  /*1fe0*/  CS2R R16, SRZ ;  /* 0x0000000000107805 */ /* 0x000fe2000001ff00 */
[----:B------:R-:W-:Y:S06]  /*1ff0*/  BRA `(.L_x_28984) ;  /* 0x00000000003c7947 */ /* 0x000fec0003800000 */
.L_x_29009:
        /* <DEDUP_REMOVED lines=8> */
.L_x_29012:
[----:B------:R-:W-:Y:S05]  /*2080*/  BSYNC.RECONVERGENT B0 ;  /* 0x0000000000007941 */ /* 0x000fea0003800200 */
.L_x_29011:
[----:B------:R-:W2:Y:S02]  /*2090*/  F2I.S64.TRUNC R16, R16 ;  /* 0x0000001000107311 */ /* 0x000ea4000020d900 */
[----:B--2---:R-:W-:Y:S05]  /*20a0*/  BRA `(.L_x_28984) ;  /* 0x0000000000107947 */ /* 0x004fea0003800000 */
.L_x_29008:
[----:B------:R2:W5:Y:S01]  /*20b0*/  LDG.E.64 R16, desc[UR36][R2.64] ;  /* 0x0000002402107981 */ /* 0x000562000c1e1b00 */
[----:B------:R-:W-:Y:S05]  /*20c0*/  BRA `(.L_x_28984) ;  /* 0x0000000000087947 */ /* 0x000fea0003800000 */
.L_x_29007:
[----:B------:R3:W5:Y:S01]  /*20d0*/  LDG.E R16, desc[UR36][R2.64] ;  /* 0x0000002402107981 */ /* 0x000762000c1e1900 */
[----:B------:R-:W-:-:S07]  /*20e0*/  IMAD.MOV.U32 R17, RZ, RZ, RZ ;  /* 0x000000ffff117224 */ /* 0x000fce00078e00ff */
.L_x_28984:
        /* <DEDUP_REMOVED lines=19> */
.L_x_29016:
[----:B------:R0:W5:Y:S01]  /*2220*/  LDG.E.U8 R18, desc[UR36][R2.64] ;  /* 0x0000002402127981 */ /* 0x000162000c1e1100 */
[----:B------:R-:W-:Y:S01]  /*2230*/  IMAD.MOV.U32 R19, RZ, RZ, RZ ;  /* 0x000000ffff137224 */ /* 0x000fe200078e00ff */
[----:B------:R-:W-:Y:S06]  /*2240*/  BRA `(.L_x_29018) ;  /* 0x0000000c00407947 */ /* 0x000fec0003800000 */
.L_x_29015:
        /* <DEDUP_REMOVED lines=8> */
.L_x_29020:
[----:B------:R-:W2:Y:S02]  /*22d0*/  LDG.E R18, desc[UR36][R2.64] ;  /* 0x0000002402127981 */ /* 0x000ea4000c1e1900 */
[----:B--2---:R-:W-:Y:S01]  /*22e0*/  SHF.R.S32.HI R19, RZ, 0x1f, R18 ;  /* 0x0000001fff137819 */ /* 0x004fe20000011412 */
[----:B------:R-:W-:Y:S06]  /*22f0*/  BRA `(.L_x_29018) ;  /* 0x0000000c00147947 */ /* 0x000fec0003800000 */
.L_x_29019:
[----:B------:R-:W2:Y:S02]  /*2300*/  LDG.E.S16 R18, desc[UR36][R2.64] ;  /* 0x0000002402127981 */ /* 0x000ea4000c1e1700 */
[----:B--2---:R-:W-:Y:S01]  /*2310*/  SHF.R.S32.HI R19, RZ, 0x1f, R18 ;  /* 0x0000001fff137819 */ /* 0x004fe20000011412 */
[----:B------:R-:W-:Y:S06]  /*2320*/  BRA `(.L_x_29018) ;  /* 0x0000000c00087947 */ /* 0x000fec0003800000 */
.L_x_29014:
        /* <DEDUP_REMOVED lines=9> */
.L_x_29022:
[----:B------:R-:W2:Y:S02]  /*23c0*/  LDG.E.U16 R2, desc[UR36][R2.64] ;  /* 0x0000002402027981 */ /* 0x000ea4000c1e1500 */
[----:B--2---:R-:W-:-:S06]  /*23d0*/  HADD2.F32 R18, -RZ, R2.H0_H0 ;  /* 0x20000002ff127230 */ /* 0x004fcc0000004100 */
[----:B------:R-:W0:Y:S02]  /*23e0*/  F2I.S64.TRUNC R18, R18 ;  /* 0x0000001200127311 */ /* 0x000e24000020d900 */
[----:B0-----:R-:W-:Y:S05]  /*23f0*/  BRA `(.L_x_29018) ;  /* 0x0000000800d47947 */ /* 0x001fea0003800000 */
.L_x_29021:
        /* <DEDUP_REMOVED lines=9> */
.L_x_29024:
[----:B------:R-:W2:Y:S02]  /*2490*/  LDG.E.U16 R2, desc[UR36][R2.64] ;  /* 0x0000002402027981 */ /* 0x000ea4000c1e1500 */
[----:B--2---:R-:W-:-:S06]  /*24a0*/  HADD2.F32 R18, -RZ, R2.H0_H0 ;  /* 0x20000002ff127230 */ /* 0x004fcc0000004100 */
[----:B------:R-:W0:Y:S02]  /*24b0*/  F2I.S64.TRUNC R18, R18 ;  /* 0x0000001200127311 */ /* 0x000e24000020d900 */
[----:B0-----:R-:W-:Y:S05]  /*24c0*/  BRA `(.L_x_29018) ;  /* 0x0000000800a07947 */ /* 0x001fea0003800000 */
.L_x_29023:
[----:B------:R-:W2:Y:S02]  /*24d0*/  LDG.E.64 R2, desc[UR36][R2.64] ;  /* 0x0000002402027981 */ /* 0x000ea4000c1e1b00 */
[----:B--2---:R0:W1:Y:S02]  /*24e0*/  F2I.S64.F64.TRUNC R18, R2 ;  /* 0x0000000200127311 */ /* 0x004064000030d900 */
[----:B01----:R-:W-:Y:S05]  /*24f0*/  BRA `(.L_x_29018) ;  /* 0x0000000800947947 */ /* 0x003fea0003800000 */
.L_x_29013:
        /* <DEDUP_REMOVED lines=13> */
.L_x_29027:
[----:B------:R-:W2:Y:S02]  /*25d0*/  LDG.E.64 R2, desc[UR36][R2.64] ;  /* 0x0000002402027981 */ /* 0x000ea4000c1e1b00 */
[----:B--2---:R0:W1:Y:S02]  /*25e0*/  F2I.S64.F64.TRUNC R18, R2 ;  /* 0x0000000200127311 */ /* 0x004064000030d900 */
[----:B01----:R-:W-:Y:S05]  /*25f0*/  BRA `(.L_x_29018) ;  /* 0x0000000800547947 */ /* 0x003fea0003800000 */
.L_x_29026:
        /* <DEDUP_REMOVED lines=26> */
.L_x_29029:
        /* <DEDUP_REMOVED lines=13> */
.L_x_29028:
[----:B------:R-:W2:Y:S02]  /*2870*/  LDG.E.U16 R18, desc[UR36][R2.64] ;  /* 0x0000002402127981 */ /* 0x000ea4000c1e1500 */
[----:B--2---:R-:W-:-:S06]  /*2880*/  IMAD.U32 R18, R18, 0x10000, RZ ;  /* 0x0001000012127824 */ /* 0x004fcc00078e00ff */
[----:B------:R-:W0:Y:S02]  /*2890*/  F2I.S64.TRUNC R18, R18 ;  /* 0x0000001200127311 */ /* 0x000e24000020d900 */
[----:B0-----:R-:W-:Y:S05]  /*28a0*/  BRA `(.L_x_29018) ;  /* 0x0000000400a87947 */ /* 0x001fea0003800000 */
.L_x_29025:
        /* <DEDUP_REMOVED lines=11> */
.L_x_29032:
        /* <DEDUP_REMOVED lines=21> */
.L_x_29036:
[----:B------:R-:W-:Y:S05]  /*2ab0*/  BSYNC.RECONVERGENT B1 ;  /* 0x0000000000017941 */ /* 0x000fea0003800200 */
.L_x_29035:
[----:B------:R-:W-:Y:S01]  /*2ac0*/  IMAD.SHL.U32 R0, R0, 0x100000, RZ ;  /* 0x0010000000007824 */ /* 0x000fe200078e00ff */
[----:B------:R-:W-:-:S04]  /*2ad0*/  LEA R2, R2, 0x3b800000, 0x17 ;  /* 0x3b80000002027811 */ /* 0x000fc800078eb8ff */
[----:B------:R-:W-:-:S07]  /*2ae0*/  LOP3.LUT R18, R2, R0, R7, 0xfe, !PT ;  /* 0x0000000002127212 */ /* 0x000fce00078efe07 */
.L_x_29034:
[----:B------:R-:W-:Y:S05]  /*2af0*/  BSYNC.RECONVERGENT B0 ;  /* 0x0000000000007941 */ /* 0x000fea0003800200 */
.L_x_29033:
[----:B------:R-:W2:Y:S02]  /*2b00*/  F2I.S64.TRUNC R18, R18 ;  /* 0x0000001200127311 */ /* 0x000ea4000020d900 */
[----:B--2---:R-:W-:Y:S05]  /*2b10*/  BRA `(.L_x_29018) ;  /* 0x00000004000c7947 */ /* 0x004fea0003800000 */
.L_x_29031:
        /* <DEDUP_REMOVED lines=21> */
.L_x_29040:
[----:B------:R-:W-:Y:S05]  /*2c70*/  BSYNC.RECONVERGENT B1 ;  /* 0x0000000000017941 */ /* 0x000fea0003800200 */
.L_x_29039:
[----:B------:R-:W-:Y:S01]  /*2c80*/  IMAD.SHL.U32 R0, R0, 0x200000, RZ ;  /* 0x0020000000007824 */ /* 0x000fe200078e00ff */
[----:B------:R-:W-:-:S04]  /*2c90*/  LEA R2, R2, 0x37800000, 0x17 ;  /* 0x3780000002027811 */ /* 0x000fc800078eb8ff */
[----:B------:R-:W-:-:S07]  /*2ca0*/  LOP3.LUT R18, R2, R0, R7, 0xfe, !PT ;  /* 0x0000000002127212 */ /* 0x000fce00078efe07 */
.L_x_29038:
[----:B------:R-:W-:Y:S05]  /*2cb0*/  BSYNC.RECONVERGENT B0 ;  /* 0x0000000000007941 */ /* 0x000fea0003800200 */
.L_x_29037:
[----:B------:R-:W3:Y:S02]  /*2cc0*/  F2I.S64.TRUNC R18, R18 ;  /* 0x0000001200127311 */ /* 0x000ee4000020d900 */
[----:B---3--:R-:W-:Y:S05]  /*2cd0*/  BRA `(.L_x_29018) ;  /* 0x00000000009c7947 */ /* 0x008fea0003800000 */
.L_x_29030:
[----:B------:R-:W-:-:S09]  /*2ce0*/  UISETP.NE.AND UP0, UPT, UR4, 0x1c, UPT ;  /* 0x0000001c0400788c */ /* 0x000fd2000bf05270 */
[----:B------:R-:W-:Y:S05]  /*2cf0*/  BRA.U !UP0, `(.L_x_29041) ;  /* 0x00000001088c7547 */ /* 0x000fea000b800000 */
[----:B------:R-:W-:-:S09]  /*2d00*/  UISETP.NE.AND UP0, UPT, UR4, 0x1d, UPT ;  /* 0x0000001d0400788c */ /* 0x000fd2000bf05270 */
[----:B------:R-:W-:Y:S05]  /*2d10*/  BRA.U !UP0, `(.L_x_29042) ;  /* 0x00000001087c7547 */ /* 0x000fea000b800000 */
[----:B------:R-:W-:-:S09]  /*2d20*/  UISETP.NE.AND UP0, UPT, UR4, 0x2c, UPT ;  /* 0x0000002c0400788c */ /* 0x000fd2000bf05270 */
[----:B------:R-:W-:Y:S05]  /*2d30*/  BRA.U !UP0, `(.L_x_29043) ;  /* 0x0000000108487547 */ /* 0x000fea000b800000 */
.L_x_29017:
        /* <DEDUP_REMOVED lines=16> */
.L_x_29044:
[----:B------:R-:W-:Y:S01]  /*2e40*/  CS2R R18, SRZ ;  /* 0x0000000000127805 */ /* 0x000fe2000001ff00 */
[----:B------:R-:W-:Y:S06]  /*2e50*/  BRA `(.L_x_29018) ;  /* 0x00000000003c7947 */ /* 0x000fec0003800000 */
.L_x_29043:
        /* <DEDUP_REMOVED lines=8> */
.L_x_29046:
[----:B------:R-:W-:Y:S05]  /*2ee0*/  BSYNC.RECONVERGENT B0 ;  /* 0x0000000000007941 */ /* 0x000fea0003800200 */
.L_x_29045:
[----:B------:R-:W4:Y:S02]  /*2ef0*/  F2I.S64.TRUNC R18, R18 ;  /* 0x0000001200127311 */ /* 0x000f24000020d900 */
[----:B----4-:R-:W-:Y:S05]  /*2f00*/  BRA `(.L_x_29018) ;  /* 0x0000000000107947 */ /* 0x010fea0003800000 */
.L_x_29042:
[----:B------:R4:W5:Y:S01]  /*2f10*/  LDG.E.64 R18, desc[UR36][R2.64] ;  /* 0x0000002402127981 */ /* 0x000962000c1e1b00 */
[----:B------:R-:W-:Y:S05]  /*2f20*/  BRA `(.L_x_29018) ;  /* 0x0000000000087947 */ /* 0x000fea0003800000 */
.L_x_29041:
[----:B------:R3:W5:Y:S01]  /*2f30*/  LDG.E R18, desc[UR36][R2.64] ;  /* 0x0000002402127981 */ /* 0x000762000c1e1900 */
[----:B------:R-:W-:-:S07]  /*2f40*/  IMAD.MOV.U32 R19, RZ, RZ, RZ ;  /* 0x000000ffff137224 */ /* 0x000fce00078e00ff */
.L_x_29018:
        /* <DEDUP_REMOVED lines=19> */
.L_x_29050:
[----:B------:R4:W5:Y:S01]  /*3080*/  LDG.E.U8 R22, desc[UR36][R2.64] ;  /* 0x0000002402167981 */ /* 0x000962000c1e1100 */
[----:B------:R-:W-:Y:S01]  /*3090*/  IMAD.MOV.U32 R23, RZ, RZ, RZ ;  /* 0x000000ffff177224 */ /* 0x000fe200078e00ff */
[----:B------:R-:W-:Y:S06]  /*30a0*/  BRA `(.L_x_29052) ;  /* 0x0000000c00407947 */ /* 0x000fec0003800000 */
.L_x_29049:
        /* <DEDUP_REMOVED lines=8> */
.L_x_29054:
[----:B------:R-:W2:Y:S02]  /*3130*/  LDG.E R22, desc[UR36][R2.64] ;  /* 0x0000002402167981 */ /* 0x000ea4000c1e1900 */
[----:B--2---:R-:W-:Y:S01]  /*3140*/  SHF.R.S32.HI R23, RZ, 0x1f, R22 ;  /* 0x0000001fff177819 */ /* 0x004fe20000011416 */
[----:B------:R-:W-:Y:S06]  /*3150*/  BRA `(.L_x_29052) ;  /* 0x0000000c00147947 */ /* 0x000fec0003800000 */
.L_x_29053:
[----:B------:R-:W2:Y:S02]  /*3160*/  LDG.E.S16 R22, desc[UR36][R2.64] ;  /* 0x0000002402167981 */ /* 0x000ea4000c1e1700 */
[----:B--2---:R-:W-:Y:S01]  /*3170*/  SHF.R.S32.HI R23, RZ, 0x1f, R22 ;  /* 0x0000001fff177819 */ /* 0x004fe20000011416 */
[----:B------:R-:W-:Y:S06]  /*3180*/  BRA `(.L_x_29052) ;  /* 0x0000000c00087947 */ /* 0x000fec0003800000 */
.L_x_29048:
        /* <DEDUP_REMOVED lines=9> */
.L_x_29056:
[----:B------:R-:W2:Y:S02]  /*3220*/  LDG.E.U16 R2, desc[UR36][R2.64] ;  /* 0x0000002402027981 */ /* 0x000ea4000c1e1500 */
[----:B--2---:R-:W-:-:S06]  /*3230*/  HADD2.F32 R22, -RZ, R2.H0_H0 ;  /* 0x20000002ff167230 */ /* 0x004fcc0000004100 */
[----:B------:R-:W3:Y:S02]  /*3240*/  F2I.S64.TRUNC R22, R22 ;  /* 0x0000001600167311 */ /* 0x000ee4000020d900 */
[----:B---3--:R-:W-:Y:S05]  /*3250*/  BRA `(.L_x_29052) ;  /* 0x0000000800d47947 */ /* 0x008fea0003800000 */
.L_x_29055:
        /* <DEDUP_REMOVED lines=9> */
.L_x_29058:
[----:B------:R-:W2:Y:S02]  /*32f0*/  LDG.E.U16 R2, desc[UR36][R2.64] ;  /* 0x0000002402027981 */ /* 0x000ea4000c1e1500 */
[----:B--2---:R-:W-:-:S06]  /*3300*/  HADD2.F32 R22, -RZ, R2.H0_H0 ;  /* 0x20000002ff167230 */ /* 0x004fcc0000004100 */
[----:B------:R-:W3:Y:S02]  /*3310*/  F2I.S64.TRUNC R22, R22 ;  /* 0x0000001600167311 */ /* 0x000ee4000020d900 */
[----:B---3--:R-:W-:Y:S05]  /*3320*/  BRA `(.L_x_29052) ;  /* 0x0000000800a07947 */ /* 0x008fea0003800000 */
.L_x_29057:
[----:B------:R-:W2:Y:S02]  /*3330*/  LDG.E.64 R2, desc[UR36][R2.64] ;  /* 0x0000002402027981 */ /* 0x000ea4000c1e1b00 */
[----:B--2---:R3:W4:Y:S02]  /*3340*/  F2I.S64.F64.TRUNC R22, R2 ;  /* 0x0000000200167311 */ /* 0x004724000030d900 */
[----:B---34-:R-:W-:Y:S05]  /*3350*/  BRA `(.L_x_29052) ;  /* 0x0000000800947947 */ /* 0x018fea0003800000 */
.L_x_29047:
        /* <DEDUP_REMOVED lines=13> */
.L_x_29061:
[----:B------:R-:W2:Y:S02]  /*3430*/  LDG.E.64 R2, desc[UR36][R2.64] ;  /* 0x0000002402027981 */ /* 0x000ea4000c1e1b00 */
[----:B--2---:R3:W4:Y:S02]  /*3440*/  F2I.S64.F64.TRUNC R22, R2 ;  /* 0x0000000200167311 */ /* 0x004724000030d900 */
[----:B---34-:R-:W-:Y:S05]  /*3450*/  BRA `(.L_x_29052) ;  /* 0x0000000800547947 */ /* 0x018fea0003800000 */
.L_x_29060:
        /* <DEDUP_REMOVED lines=26> */
.L_x_29063:
        /* <DEDUP_REMOVED lines=13> */
.L_x_29062:
[----:B------:R-:W2:Y:S02]  /*36d0*/  LDG.E.U16 R22, desc[UR36][R2.64] ;  /* 0x0000002402167981 */ /* 0x000ea4000c1e1500 */
[----:B--2---:R-:W-:-:S06]  /*36e0*/  IMAD.U32 R22, R22, 0x10000, RZ ;  /* 0x0001000016167824 */ /* 0x004fcc00078e00ff */
[----:B------:R-:W3:Y:S02]  /*36f0*/  F2I.S64.TRUNC R22, R22 ;  /* 0x0000001600167311 */ /* 0x000ee4000020d900 */
[----:B---3--:R-:W-:Y:S05]  /*3700*/  BRA `(.L_x_29052) ;  /* 0x0000000400a87947 */ /* 0x008fea0003800000 */
.L_x_29059:
        /* <DEDUP_REMOVED lines=11> */
.L_x_29066:
        /* <DEDUP_REMOVED lines=21> */
.L_x_29070:
[----:B------:R-:W-:Y:S05]  /*3910*/  BSYNC.RECONVERGENT B1 ;  /* 0x0000000000017941 */ /* 0x000fea0003800200 */
.L_x_29069:
[----:B------:R-:W-:Y:S01]  /*3920*/  IMAD.SHL.U32 R0, R0, 0x100000, RZ ;  /* 0x0010000000007824 */ /* 0x000fe200078e00ff */
[----:B------:R-:W-:-:S04]  /*3930*/  LEA R2, R2, 0x3b800000, 0x17 ;  /* 0x3b80000002027811 */ /* 0x000fc800078eb8ff */
[----:B------:R-:W-:-:S07]  /*3940*/  LOP3.LUT R22, R2, R0, R7, 0xfe, !PT ;  /* 0x0000000002167212 */ /* 0x000fce00078efe07 */
.L_x_29068:
[----:B------:R-:W-:Y:S05]  /*3950*/  BSYNC.RECONVERGENT B0 ;  /* 0x0000000000007941 */ /* 0x000fea0003800200 */
.L_x_29067:
[----:B------:R-:W3:Y:S02]  /*3960*/  F2I.S64.TRUNC R22, R22 ;  /* 0x0000001600167311 */ /* 0x000ee4000020d900 */
[----:B---3--:R-:W-:Y:S05]  /*3970*/  BRA `(.L_x_29052) ;  /* 0x00000004000c7947 */ /* 0x008fea0003800000 */
.L_x_29065:
        /* <DEDUP_REMOVED lines=21> */
.L_x_29074:
[----:B------:R-:W-:Y:S05]  /*3ad0*/  BSYNC.RECONVERGENT B1 ;  /* 0x0000000000017941 */ /* 0x000fea0003800200 */
.L_x_29073:
[----:B------:R-:W-:Y:S01]  /*3ae0*/  IMAD.SHL.U32 R0, R0, 0x200000, RZ ;  /* 0x0020000000007824 */ /* 0x000fe200078e00ff */
[----:B------:R-:W-:-:S04]  /*3af0*/  LEA R2, R2, 0x37800000, 0x17 ;  /* 0x3780000002027811 */ /* 0x000fc800078eb8ff */
[----:B------:R-:W-:-:S07]  /*3b00*/  LOP3.LUT R22, R2, R0, R7, 0xfe, !PT ;  /* 0x0000000002167212 */ /* 0x000fce00078efe07 */
.L_x_29072:
[----:B------:R-:W-:Y:S05]  /*3b10*/  BSYNC.RECONVERGENT B0 ;  /* 0x0000000000007941 */ /* 0x000fea0003800200 */
.L_x_29071:
[----:B------:R-:W2:Y:S02]  /*3b20*/  F2I.S64.TRUNC R22, R22 ;  /* 0x0000001600167311 */ /* 0x000ea4000020d900 */
[----:B--2---:R-:W-:Y:S05]  /*3b30*/  BRA `(.L_x_29052) ;  /* 0x00000000009c7947 */ /* 0x004fea0003800000 */
.L_x_29064:
[----:B------:R-:W-:-:S09]  /*3b40*/  UISETP.NE.AND UP0, UPT, UR4, 0x1c, UPT ;  /* 0x0000001c0400788c */ /* 0x000fd2000bf05270 */
[----:B------:R-:W-:Y:S05]  /*3b50*/  BRA.U !UP0, `(.L_x_29075) ;  /* 0x00000001088c7547 */ /* 0x000fea000b800000 */
[----:B------:R-:W-:-:S09]  /*3b60*/  UISETP.NE.AND UP0, UPT, UR4, 0x1d, UPT ;  /* 0x0000001d0400788c */ /* 0x000fd2000bf05270 */
[----:B------:R-:W-:Y:S05]  /*3b70*/  BRA.U !UP0, `(.L_x_29076) ;  /* 0x00000001087c7547 */ /* 0x000fea000b800000 */
[----:B------:R-:W-:-:S09]  /*3b80*/  UISETP.NE.AND UP0, UPT, UR4, 0x2c, UPT ;  /* 0x0000002c0400788c */ /* 0x000fd2000bf05270 */
[----:B------:R-:W-:Y:S05]  /*3b90*/  BRA.U !UP0, `(.L_x_29077) ;  /* 0x0000000108487547 */ /* 0x000fea000b800000 */
.L_x_29051:
        /* <DEDUP_REMOVED lines=16> */
.L_x_29078:
[----:B------:R-:W-:Y:S01]  /*3ca0*/  CS2R R22, SRZ ;  /* 0x0000000000167805 */ /* 0x000fe2000001ff00 */
[----:B------:R-:W-:Y:S06]  /*3cb0*/  BRA `(.L_x_29052) ;  /* 0x00000000003c7947 */ /* 0x000fec0003800000 */
.L_x_29077:
        /* <DEDUP_REMOVED lines=8> */
.L_x_29080:
[----:B------:R-:W-:Y:S05]  /*3d40*/  BSYNC.RECONVERGENT B0 ;  /* 0x0000000000007941 */ /* 0x000fea0003800200 */
.L_x_29079:
[----:B------:R-:W1:Y:S02]  /*3d50*/  F2I.S64.TRUNC R22, R22 ;  /* 0x0000001600167311 */ /* 0x000e64000020d900 */
[----:B-1----:R-:W-:Y:S05]  /*3d60*/  BRA `(.L_x_29052) ;  /* 0x0000000000107947 */ /* 0x002fea0003800000 */
.L_x_29076:
[----:B------:R0:W5:Y:S01]  /*3d70*/  LDG.E.64 R22, desc[UR36][R2.64] ;  /* 0x0000002402167981 */ /* 0x000162000c1e1b00 */
[----:B------:R-:W-:Y:S05]  /*3d80*/  BRA `(.L_x_29052) ;  /* 0x0000000000087947 */ /* 0x000fea0003800000 */
.L_x_29075:
[----:B------:R1:W5:Y:S01]  /*3d90*/  LDG.E R22, desc[UR36][R2.64] ;  /* 0x0000002402167981 */ /* 0x000362000c1e1900 */
[----:B------:R-:W-:-:S07]  /*3da0*/  IMAD.MOV.U32 R23, RZ, RZ, RZ ;  /* 0x000000ffff177224 */ /* 0x000fce00078e00ff */
.L_x_29052:
        /* <DEDUP_REMOVED lines=19> */
.L_x_29084:
[----:B------:R3:W5:Y:S01]  /*3ee0*/  LDG.E.U8 R24, desc[UR36][R2.64] ;  /* 0x0000002402187981 */ /* 0x000762000c1e1100 */
[----:B------:R-:W-:Y:S01]  /*3ef0*/  IMAD.MOV.U32 R25, RZ, RZ, RZ ;  /* 0x000000ffff197224 */ /* 0x000fe200078e00ff */
[----:B------:R-:W-:Y:S06]  /*3f00*/  BRA `(.L_x_29086) ;  /* 0x0000000c00407947 */ /* 0x000fec0003800000 */
.L_x_29083:
        /* <DEDUP_REMOVED lines=8> */
.L_x_29088:
[----:B------:R-:W2:Y:S02]  /*3f90*/  LDG.E R24, desc[UR36][R2.64] ;  /* 0x0000002402187981 */ /* 0x000ea4000c1e1900 */
[----:B--2---:R-:W-:Y:S01]  /*3fa0*/  SHF.R.S32.HI R25, RZ, 0x1f, R24 ;  /* 0x0000001fff197819 */ /* 0x004fe20000011418 */
[----:B------:R-:W-:Y:S06]  /*3fb0*/  BRA `(.L_x_29086) ;  /* 0x0000000c00147947 */ /* 0x000fec0003800000 */
.L_x_29087:
[----:B------:R-:W2:Y:S02]  /*3fc0*/  LDG.E.S16 R24, desc[UR36][R2.64] ;  /* 0x0000002402187981 */ /* 0x000ea4000c1e1700 */
[----:B--2---:R-:W-:Y:S01]  /*3fd0*/  SHF.R.S32.HI R25, RZ, 0x1f, R24 ;  /* 0x0000001fff197819 */ /* 0x004fe20000011418 */
[----:B------:R-:W-:Y:S06]  /*3fe0*/  BRA `(.L_x_29086) ;  /* 0x0000000c00087947 */ /* 0x000fec0003800000 */
.L_x_29082:
        /* <DEDUP_REMOVED lines=9> */
.L_x_29090:
[----:B------:R-:W2:Y:S02]  /*4080*/  LDG.E.U16 R2, desc[UR36][R2.64] ;  /* 0x0000002402027981 */ /* 0x000ea4000c1e1500 */
[----:B--2---:R-:W-:-:S06]  /*4090*/  HADD2.F32 R24, -RZ, R2.H0_H0 ;  /* 0x20000002ff187230 */ /* 0x004fcc0000004100 */
[----:B------:R-:W0:Y:S02]  /*40a0*/  F2I.S64.TRUNC R24, R24 ;  /* 0x0000001800187311 */ /* 0x000e24000020d900 */
[----:B0-----:R-:W-:Y:S05]  /*40b0*/  BRA `(.L_x_29086) ;  /* 0x0000000800d47947 */ /* 0x001fea0003800000 */
.L_x_29089:
        /* <DEDUP_REMOVED lines=9> */
.L_x_29092:
[----:B------:R-:W2:Y:S02]  /*4150*/  LDG.E.U16 R2, desc[UR36][R2.64] ;  /* 0x0000002402027981 */ /* 0x000ea4000c1e1500 */
[----:B--2---:R-:W-:-:S06]  /*4160*/  HADD2.F32 R24, -RZ, R2.H0_H0 ;  /* 0x20000002ff187230 */ /* 0x004fcc0000004100 */
[----:B------:R-:W0:Y:S02]  /*4170*/  F2I.S64.TRUNC R24, R24 ;  /* 0x0000001800187311 */ /* 0x000e24000020d900 */
[----:B0-----:R-:W-:Y:S05]  /*4180*/  BRA `(.L_x_29086) ;  /* 0x0000000800a07947 */ /* 0x001fea0003800000 */
.L_x_29091:
[----:B------:R-:W2:Y:S02]  /*4190*/  LDG.E.64 R2, desc[UR36][R2.64] ;  /* 0x0000002402027981 */ /* 0x000ea4000c1e1b00 */
[----:B--2---:R0:W1:Y:S02]  /*41a0*/  F2I.S64.F64.TRUNC R24, R2 ;  /* 0x0000000200187311 */ /* 0x004064000030d900 */
[----:B01----:R-:W-:Y:S05]  /*41b0*/  BRA `(.L_x_29086) ;  /* 0x0000000800947947 */ /* 0x003fea0003800000 */
.L_x_29081:
        /* <DEDUP_REMOVED lines=13> */
.L_x_29095:
[----:B------:R-:W2:Y:S02]  /*4290*/  LDG.E.64 R2, desc[UR36][R2.64] ;  /* 0x0000002402027981 */ /* 0x000ea4000c1e1b00 */
[----:B--2---:R0:W1:Y:S02]  /*42a0*/  F2I.S64.F64.TRUNC R24, R2 ;  /* 0x0000000200187311 */ /* 0x004064000030d900 */
[----:B01----:R-:W-:Y:S05]  /*42b0*/  BRA `(.L_x_29086) ;  /* 0x0000000800547947 */ /* 0x003fea0003800000 */
.L_x_29094:
        /* <DEDUP_REMOVED lines=26> */
.L_x_29097:
        /* <DEDUP_REMOVED lines=13> */
.L_x_29096:
[----:B------:R-:W2:Y:S02]  /*4530*/  LDG.E.U16 R24, desc[UR36][R2.64] ;  /* 0x0000002402187981 */ /* 0x000ea4000c1e1500 */
[----:B--2---:R-:W-:-:S06]  /*4540*/  IMAD.U32 R24, R24, 0x10000, RZ ;  /* 0x0001000018187824 */ /* 0x004fcc00078e00ff */
[----:B------:R-:W0:Y:S02]  /*4550*/  F2I.S64.TRUNC R24, R24 ;  /* 0x0000001800187311 */ /* 0x000e24000020d900 */
[----:B0-----:R-:W-:Y:S05]  /*4560*/  BRA `(.L_x_29086) ;  /* 0x0000000400a87947 */ /* 0x001fea0003800000 */
.L_x_29093:
        /* <DEDUP_REMOVED lines=11> */
.L_x_29100:
        /* <DEDUP_REMOVED lines=21> */
.L_x_29104:
[----:B------:R-:W-:Y:S05]  /*4770*/  BSYNC.RECONVERGENT B1 ;  /* 0x0000000000017941 */ /* 0x000fea0003800200 */
.L_x_29103:
[----:B------:R-:W-:Y:S01]  /*4780*/  IMAD.SHL.U32 R0, R0, 0x100000, RZ ;  /* 0x0010000000007824 */ /* 0x000fe200078e00ff */
[----:B------:R-:W-:-:S04]  /*4790*/  LEA R2, R2, 0x3b800000, 0x17 ;  /* 0x3b80000002027811 */ /* 0x000fc800078eb8ff */
[----:B------:R-:W-:-:S07]  /*47a0*/  LOP3.LUT R24, R2, R0, R7, 0xfe, !PT ;  /* 0x0000000002187212 */ /* 0x000fce00078efe07 */
.L_x_29102:
[----:B------:R-:W-:Y:S05]  /*47b0*/  BSYNC.RECONVERGENT B0 ;  /* 0x0000000000007941 */ /* 0x000fea0003800200 */
.L_x_29101:
[----:B------:R-:W2:Y:S02]  /*47c0*/  F2I.S64.TRUNC R24, R24 ;  /* 0x0000001800187311 */ /* 0x000ea4000020d900 */
[----:B--2---:R-:W-:Y:S05]  /*47d0*/  BRA `(.L_x_29086) ;  /* 0x00000004000c7947 */ /* 0x004fea0003800000 */
.L_x_29099:
        /* <DEDUP_REMOVED lines=21> */
.L_x_29108:
[----:B------:R-:W-:Y:S05]  /*4930*/  BSYNC.RECONVERGENT B1 ;  /* 0x0000000000017941 */ /* 0x000fea0003800200 */
.L_x_29107:
[----:B------:R-:W-:Y:S01]  /*4940*/  IMAD.SHL.U32 R0, R0, 0x200000, RZ ;  /* 0x0020000000007824 */ /* 0x000fe200078e00ff */
[----:B------:R-:W-:-:S04]  /*4950*/  LEA R2, R2, 0x37800000, 0x17 ;  /* 0x3780000002027811 */ /* 0x000fc800078eb8ff */
[----:B------:R-:W-:-:S07]  /*4960*/  LOP3.LUT R24, R2, R0, R7, 0xfe, !PT ;  /* 0x0000000002187212 */ /* 0x000fce00078efe07 */
.L_x_29106:
[----:B------:R-:W-:Y:S05]  /*4970*/  BSYNC.RECONVERGENT B0 ;  /* 0x0000000000007941 */ /* 0x000fea0003800200 */
.L_x_29105:
[----:B------:R-:W3:Y:S02]  /*4980*/  F2I.S64.TRUNC R24, R24 ;  /* 0x0000001800187311 */ /* 0x000ee4000020d900 */
[----:B---3--:R-:W-:Y:S05]  /*4990*/  BRA `(.L_x_29086) ;  /* 0x00000000009c7947 */ /* 0x008fea0003800000 */
.L_x_29098:
[----:B------:R-:W-:-:S09]  /*49a0*/  UISETP.NE.AND UP0, UPT, UR4, 0x1c, UPT ;  /* 0x0000001c0400788c */ /* 0x000fd2000bf05270 */
[----:B------:R-:W-:Y:S05]  /*49b0*/  BRA.U !UP0, `(.L_x_29109) ;  /* 0x00000001088c7547 */ /* 0x000fea000b800000 */
[----:B------:R-:W-:-:S09]  /*49c0*/  UISETP.NE.AND UP0, UPT, UR4, 0x1d, UPT ;  /* 0x0000001d0400788c */ /* 0x000fd2000bf05270 */
[----:B------:R-:W-:Y:S05]  /*49d0*/  BRA.U !UP0, `(.L_x_29110) ;  /* 0x00000001087c7547 */ /* 0x000fea000b800000 */
[----:B------:R-:W-:-:S09]  /*49e0*/  UISETP.NE.AND UP0, UPT, UR4, 0x2c, UPT ;  /* 0x0000002c0400788c */ /* 0x000fd2000bf05270 */
[----:B------:R-:W-:Y:S05]  /*49f0*/  BRA.U !UP0, `(.L_x_29111) ;  /* 0x0000000108487547 */ /* 0x000fea000b800000 */
.L_x_29085:
        /* <DEDUP_REMOVED lines=16> */
.L_x_29112:
[----:B------:R-:W-:Y:S01]  /*4b00*/  CS2R R24, SRZ ;  /* 0x0000000000187805 */ /* 0x000fe2000001ff00 */
[----:B------:R-:W-:Y:S06]  /*4b10*/  BRA `(.L_x_29086) ;  /* 0x00000000003c7947 */ /* 0x000fec0003800000 */
.L_x_29111:
        /* <DEDUP_REMOVED lines=8> */
.L_x_29114:
[----:B------:R-:W-:Y:S05]  /*4ba0*/  BSYNC.RECONVERGENT B0 ;  /* 0x0000000000007941 */ /* 0x000fea0003800200 */
.L_x_29113:
[----:B------:R-:W0:Y:S02]  /*4bb0*/  F2I.S64.TRUNC R24, R24 ;  /* 0x0000001800187311 */ /* 0x000e24000020d900 */
[----:B0-----:R-:W-:Y:S05]  /*4bc0*/  BRA `(.L_x_29086) ;  /* 0x0000000000107947 */ /* 0x001fea0003800000 */
.L_x_29110:
[----:B------:R0:W5:Y:S01]  /*4bd0*/  LDG.E.64 R24, desc[UR36][R2.64] ;  /* 0x0000002402187981 */ /* 0x000162000c1e1b00 */
[----:B------:R-:W-:Y:S05]  /*4be0*/  BRA `(.L_x_29086) ;  /* 0x0000000000087947 */ /* 0x000fea0003800000 */
.L_x_29109:
[----:B------:R1:W5:Y:S01]  /*4bf0*/  LDG.E R24, desc[UR36][R2.64] ;  /* 0x0000002402187981 */ /* 0x000362000c1e1900 */
[----:B------:R-:W-:-:S07]  /*4c00*/  IMAD.MOV.U32 R25, RZ, RZ, RZ ;  /* 0x000000ffff197224 */ /* 0x000fce00078e00ff */
.L_x_29086:
[----:B01234-:R-:W-:-:S07]  /*4c10*/  VIADD R2, R57, 0x80 ;  /* 0x0000008039027836 */ /* 0x01ffce0000000000 */
.L_x_28944:
[----:B------:R-:W-:Y:S05]  /*4c20*/  BSYNC.RECONVERGENT B6 ;  /* 0x0000000000067941 */ /* 0x000fea0003800200 */
.L_x_28943:
        /* <DEDUP_REMOVED lines=28> */
.L_x_29120:
[----:B------:R4:W5:Y:S01]  /*4df0*/  LDG.E.U8 R26, desc[UR36][R4.64] ;  /* 0x00000024041a7981 */ /* 0x000962000c1e1100 */
[----:B------:R-:W-:Y:S01]  /*4e00*/  IMAD.MOV.U32 R27, RZ, RZ, RZ ;  /* 0x000000ffff1b7224 */ /* 0x000fe200078e00ff */
[----:B------:R-:W-:Y:S06]  /*4e10*/  BRA `(.L_x_29122) ;  /* 0x0000000c00447947 */ /* 0x000fec0003800000 */
.L_x_29119:
        /* <DEDUP_REMOVED lines=8> */
.L_x_29124:
[----:B------:R-:W2:Y:S02]  /*4ea0*/  LDG.E R26, desc[UR36][R4.64] ;  /* 0x00000024041a7981 */ /* 0x000ea4000c1e1900 */
[----:B--2---:R-:W-:Y:S01]  /*4eb0*/  SHF.R.S32.HI R27, RZ, 0x1f, R26 ;  /* 0x0000001fff1b7819 */ /* 0x004fe2000001141a */
[----:B------:R-:W-:Y:S06]  /*4ec0*/  BRA `(.L_x_29122) ;  /* 0x0000000c00187947 */ /* 0x000fec0003800000 */
.L_x_29123:
[----:B------:R-:W2:Y:S02]  /*4ed0*/  LDG.E.S16 R26, desc[UR36][R4.64] ;  /* 0x00000024041a7981 */ /* 0x000ea4000c1e1700 */
[----:B--2---:R-:W-:Y:S01]  /*4ee0*/  SHF.R.S32.HI R27, RZ, 0x1f, R26 ;  /* 0x0000001fff1b7819 */ /* 0x004fe2000001141a */
[----:B------:R-:W-:Y:S06]  /*4ef0*/  BRA `(.L_x_29122) ;  /* 0x0000000c000c7947 */ /* 0x000fec0003800000 */
.L_x_29118:
        /* <DEDUP_REMOVED lines=9> */
.L_x_29126:
[----:B------:R-:W2:Y:S02]  /*4f90*/  LDG.E.U16 R4, desc[UR36][R4.64] ;  /* 0x0000002404047981 */ /* 0x000ea4000c1e1500 */
[----:B--2---:R-:W-:-:S06]  /*4fa0*/  HADD2.F32 R26, -RZ, R4.H0_H0 ;  /* 0x20000004ff1a7230 */ /* 0x004fcc0000004100 */
[----:B------:R-:W0:Y:S02]  /*4fb0*/  F2I.S64.TRUNC R26, R26 ;  /* 0x0000001a001a7311 */ /* 0x000e24000020d900 */
[----:B0-----:R-:W-:Y:S05]  /*4fc0*/  BRA `(.L_x_29122) ;  /* 0x0000000800d87947 */ /* 0x001fea0003800000 */
.L_x_29125:
        /* <DEDUP_REMOVED lines=9> */
.L_x_29128:
[----:B------:R-:W2:Y:S02]  /*5060*/  LDG.E.U16 R4, desc[UR36][R4.64] ;  /* 0x0000002404047981 */ /* 0x000ea4000c1e1500 */
[----:B--2---:R-:W-:-:S06]  /*5070*/  HADD2.F32 R26, -RZ, R4.H0_H0 ;  /* 0x20000004ff1a7230 */ /* 0x004fcc0000004100 */
[----:B------:R-:W0:Y:S02]  /*5080*/  F2I.S64.TRUNC R26, R26 ;  /* 0x0000001a001a7311 */ /* 0x000e24000020d900 */
[----:B0-----:R-:W-:Y:S05]  /*5090*/  BRA `(.L_x_29122) ;  /* 0x0000000800a47947 */ /* 0x001fea0003800000 */
.L_x_29127:
[----:B------:R-:W2:Y:S02]  /*50a0*/  LDG.E.64 R4, desc[UR36][R4.64] ;  /* 0x0000002404047981 */ /* 0x000ea4000c1e1b00 */
[----:B--2---:R0:W1:Y:S02]  /*50b0*/  F2I.S64.F64.TRUNC R26, R4 ;  /* 0x00000004001a7311 */ /* 0x004064000030d900 */
[----:B01----:R-:W-:Y:S05]  /*50c0*/  BRA `(.L_x_29122) ;  /* 0x0000000800987947 */ /* 0x003fea0003800000 */
.L_x_29117:
        /* <DEDUP_REMOVED lines=13> */
.L_x_29131:
[----:B------:R-:W2:Y:S02]  /*51a0*/  LDG.E.64 R4, desc[UR36][R4.64] ;  /* 0x0000002404047981 */ /* 0x000ea4000c1e1b00 */
[----:B--2---:R0:W1:Y:S02]  /*51b0*/  F2I.S64.F64.TRUNC R26, R4 ;  /* 0x00000004001a7311 */ /* 0x004064000030d900 */
[----:B01----:R-:W-:Y:S05]  /*51c0*/  BRA `(.L_x_29122) ;  /* 0x0000000800587947 */ /* 0x003fea0003800000 */
.L_x_29130:
        /* <DEDUP_REMOVED lines=26> */
.L_x_29133:
        /* <DEDUP_REMOVED lines=14> */
.L_x_29132:
[----:B------:R-:W2:Y:S02]  /*5450*/  LDG.E.U16 R26, desc[UR36][R4.64] ;  /* 0x00000024041a7981 */ /* 0x000ea4000c1e1500 */
[----:B--2---:R-:W-:-:S06]  /*5460*/  IMAD.U32 R26, R26, 0x10000, RZ ;  /* 0x000100001a1a7824 */ /* 0x004fcc00078e00ff */
[----:B------:R-:W0:Y:S02]  /*5470*/  F2I.S64.TRUNC R26, R26 ;  /* 0x0000001a001a7311 */ /* 0x000e24000020d900 */
[----:B0-----:R-:W-:Y:S05]  /*5480*/  BRA `(.L_x_29122) ;  /* 0x0000000400a87947 */ /* 0x001fea0003800000 */
.L_x_29129:
        /* <DEDUP_REMOVED lines=11> */
.L_x_29136:
        /* <DEDUP_REMOVED lines=21> */
.L_x_29140:
[----:B------:R-:W-:Y:S05]  /*5690*/  BSYNC.RECONVERGENT B1 ;  /* 0x0000000000017941 */ /* 0x000fea0003800200 */
.L_x_29139:
[----:B------:R-:W-:Y:S01]  /*56a0*/  IMAD.SHL.U32 R0, R0, 0x100000, RZ ;  /* 0x0010000000007824 */ /* 0x000fe200078e00ff */
[----:B------:R-:W-:-:S04]  /*56b0*/  LEA R3, R3, 0x3b800000, 0x17 ;  /* 0x3b80000003037811 */ /* 0x000fc800078eb8ff */
[----:B------:R-:W-:-:S07]  /*56c0*/  LOP3.LUT R26, R3, R0, R7, 0xfe, !PT ;  /* 0x00000000031a7212 */ /* 0x000fce00078efe07 */
.L_x_29138:
[----:B------:R-:W-:Y:S05]  /*56d0*/  BSYNC.RECONVERGENT B0 ;  /* 0x0000000000007941 */ /* 0x000fea0003800200 */
.L_x_29137:
[----:B------:R-:W1:Y:S02]  /*56e0*/  F2I.S64.TRUNC R26, R26 ;  /* 0x0000001a001a7311 */ /* 0x000e64000020d900 */
[----:B-1----:R-:W-:Y:S05]  /*56f0*/  BRA `(.L_x_29122) ;  /* 0x00000004000c7947 */ /* 0x002fea0003800000 */
.L_x_29135:
        /* <DEDUP_REMOVED lines=21> */
.L_x_29144:
[----:B------:R-:W-:Y:S05]  /*5850*/  BSYNC.RECONVERGENT B1 ;  /* 0x0000000000017941 */ /* 0x000fea0003800200 */
.L_x_29143:
[----:B------:R-:W-:Y:S01]  /*5860*/  IMAD.SHL.U32 R0, R0, 0x200000, RZ ;  /* 0x0020000000007824 */ /* 0x000fe200078e00ff */
[----:B------:R-:W-:-:S04]  /*5870*/  LEA R3, R3, 0x37800000, 0x17 ;  /* 0x3780000003037811 */ /* 0x000fc800078eb8ff */
[----:B------:R-:W-:-:S07]  /*5880*/  LOP3.LUT R26, R3, R0, R7, 0xfe, !PT ;  /* 0x00000000031a7212 */ /* 0x000fce00078efe07 */
.L_x_29142:
[----:B------:R-:W-:Y:S05]  /*5890*/  BSYNC.RECONVERGENT B0 ;  /* 0x0000000000007941 */ /* 0x000fea0003800200 */
.L_x_29141:
[----:B------:R-:W1:Y:S02]  /*58a0*/  F2I.S64.TRUNC R26, R26 ;  /* 0x0000001a001a7311 */ /* 0x000e64000020d900 */
[----:B-1----:R-:W-:Y:S05]  /*58b0*/  BRA `(.L_x_29122) ;  /* 0x00000000009c7947 */ /* 0x002fea0003800000 */
.L_x_29134:
        /* <DEDUP_REMOVED lines=14> */
.L_x_29148:
[----:B------:R-:W-:Y:S05]  /*59a0*/  BSYNC.RECONVERGENT B0 ;  /* 0x0000000000007941 */ /* 0x000fea0003800200 */
.L_x_29147:
[----:B------:R-:W1:Y:S02]  /*59b0*/  F2I.S64.TRUNC R26, R26 ;  /* 0x0000001a001a7311 */ /* 0x000e64000020d900 */
[----:B-1----:R-:W-:Y:S05]  /*59c0*/  BRA `(.L_x_29122) ;  /* 0x0000000000587947 */ /* 0x002fea0003800000 */
.L_x_29121:
        /* <DEDUP_REMOVED lines=16> */
.L_x_29149:
[----:B------:R-:W-:Y:S01]  /*5ad0*/  CS2R R26, SRZ ;  /* 0x00000000001a7805 */ /* 0x000fe2000001ff00 */
[----:B------:R-:W-:Y:S06]  /*5ae0*/  BRA `(.L_x_29122) ;  /* 0x0000000000107947 */ /* 0x000fec0003800000 */
.L_x_29146:
[----:B------:R1:W5:Y:S01]  /*5af0*/  LDG.E.64 R26, desc[UR36][R4.64] ;  /* 0x00000024041a7981 */ /* 0x000362000c1e1b00 */
[----:B------:R-:W-:Y:S05]  /*5b00*/  BRA `(.L_x_29122) ;  /* 0x0000000000087947 */ /* 0x000fea0003800000 */
.L_x_29145:
[----:B------:R2:W5:Y:S01]  /*5b10*/  LDG.E R26, desc[UR36][R4.64] ;  /* 0x00000024041a7981 */ /* 0x000562000c1e1900 */
[----:B------:R-:W-:-:S07]  /*5b20*/  IMAD.MOV.U32 R27, RZ, RZ, RZ ;  /* 0x000000ffff1b7224 */ /* 0x000fce00078e00ff */
.L_x_29122:
        /* <DEDUP_REMOVED lines=19> */
.L_x_29153:
[----:B------:R1:W5:Y:S01]  /*5c60*/  LDG.E.U8 R28, desc[UR36][R4.64] ;  /* 0x00000024041c7981 */ /* 0x000362000c1e1100 */
[----:B------:R-:W-:Y:S01]  /*5c70*/  IMAD.MOV.U32 R29, RZ, RZ, RZ ;  /* 0x000000ffff1d7224 */ /* 0x000fe200078e00ff */
[----:B------:R-:W-:Y:S06]  /*5c80*/  BRA `(.L_x_29155) ;  /* 0x0000000c00447947 */ /* 0x000fec0003800000 */
.L_x_29152:
        /* <DEDUP_REMOVED lines=8> */
.L_x_29157:
[----:B------:R-:W2:Y:S02]  /*5d10*/  LDG.E R28, desc[UR36][R4.64] ;  /* 0x00000024041c7981 */ /* 0x000ea4000c1e1900 */
[----:B--2---:R-:W-:Y:S01]  /*5d20*/  SHF.R.S32.HI R29, RZ, 0x1f, R28 ;  /* 0x0000001fff1d7819 */ /* 0x004fe2000001141c */
[----:B------:R-:W-:Y:S06]  /*5d30*/  BRA `(.L_x_29155) ;  /* 0x0000000c00187947 */ /* 0x000fec0003800000 */
.L_x_29156:
[----:B------:R-:W2:Y:S02]  /*5d40*/  LDG.E.S16 R28, desc[UR36][R4.64] ;  /* 0x00000024041c7981 */ /* 0x000ea4000c1e1700 */
[----:B--2---:R-:W-:Y:S01]  /*5d50*/  SHF.R.S32.HI R29, RZ, 0x1f, R28 ;  /* 0x0000001fff1d7819 */ /* 0x004fe2000001141c */
[----:B------:R-:W-:Y:S06]  /*5d60*/  BRA `(.L_x_29155) ;  /* 0x0000000c000c7947 */ /* 0x000fec0003800000 */
.L_x_29151:
        /* <DEDUP_REMOVED lines=9> */
.L_x_29159:
[----:B------:R-:W2:Y:S02]  /*5e00*/  LDG.E.U16 R4, desc[UR36][R4.64] ;  /* 0x0000002404047981 */ /* 0x000ea4000c1e1500 */
[----:B--2---:R-:W-:-:S06]  /*5e10*/  HADD2.F32 R28, -RZ, R4.H0_H0 ;  /* 0x20000004ff1c7230 */ /* 0x004fcc0000004100 */
[----:B------:R-:W2:Y:S02]  /*5e20*/  F2I.S64.TRUNC R28, R28 ;  /* 0x0000001c001c7311 */ /* 0x000ea4000020d900 */
[----:B--2---:R-:W-:Y:S05]  /*5e30*/  BRA `(.L_x_29155) ;  /* 0x0000000800d87947 */ /* 0x004fea0003800000 */
.L_x_29158:
        /* <DEDUP_REMOVED lines=9> */
.L_x_29161:
[----:B------:R-:W2:Y:S02]  /*5ed0*/  LDG.E.U16 R4, desc[UR36][R4.64] ;  /* 0x0000002404047981 */ /* 0x000ea4000c1e1500 */
[----:B--2---:R-:W-:-:S06]  /*5ee0*/  HADD2.F32 R28, -RZ, R4.H0_H0 ;  /* 0x20000004ff1c7230 */ /* 0x004fcc0000004100 */
[----:B------:R-:W2:Y:S02]  /*5ef0*/  F2I.S64.TRUNC R28, R28 ;  /* 0x0000001c001c7311 */ /* 0x000ea4000020d900 */
[----:B--2---:R-:W-:Y:S05]  /*5f00*/  BRA `(.L_x_29155) ;  /* 0x0000000800a47947 */ /* 0x004fea0003800000 */
.L_x_29160:
[----:B------:R-:W2:Y:S02]  /*5f10*/  LDG.E.64 R4, desc[UR36][R4.64] ;  /* 0x0000002404047981 */ /* 0x000ea4000c1e1b00 */
[----:B--2---:R2:W3:Y:S02]  /*5f20*/  F2I.S64.F64.TRUNC R28, R4 ;  /* 0x00000004001c7311 */ /* 0x0044e4000030d900 */
[----:B--23--:R-:W-:Y:S05]  /*5f30*/  BRA `(.L_x_29155) ;  /* 0x0000000800987947 */ /* 0x00cfea0003800000 */
.L_x_29150:
        /* <DEDUP_REMOVED lines=13> */
.L_x_29164:
[----:B------:R-:W2:Y:S02]  /*6010*/  LDG.E.64 R4, desc[UR36][R4.64] ;  /* 0x0000002404047981 */ /* 0x000ea4000c1e1b00 */
[----:B--2---:R2:W3:Y:S02]  /*6020*/  F2I.S64.F64.TRUNC R28, R4 ;  /* 0x00000004001c7311 */ /* 0x0044e4000030d900 */
[----:B--23--:R-:W-:Y:S05]  /*6030*/  BRA `(.L_x_29155) ;  /* 0x0000000800587947 */ /* 0x00cfea0003800000 */
.L_x_29163:
        /* <DEDUP_REMOVED lines=26> */
.L_x_29166:
        /* <DEDUP_REMOVED lines=14> */
.L_x_29165:
[----:B------:R-:W2:Y:S02]  /*62c0*/  LDG.E.U16 R28, desc[UR36][R4.64] ;  /* 0x00000024041c7981 */ /* 0x000ea4000c1e1500 */
[----:B--2---:R-:W-:-:S06]  /*62d0*/  IMAD.U32 R28, R28, 0x10000, RZ ;  /* 0x000100001c1c7824 */ /* 0x004fcc00078e00ff */
[----:B------:R-:W2:Y:S02]  /*62e0*/  F2I.S64.TRUNC R28, R28 ;  /* 0x0000001c001c7311 */ /* 0x000ea4000020d900 */
[----:B--2---:R-:W-:Y:S05]  /*62f0*/  BRA `(.L_x_29155) ;  /* 0x0000000400a87947 */ /* 0x004fea0003800000 */
.L_x_29162:
        /* <DEDUP_REMOVED lines=11> */
.L_x_29169:
        /* <DEDUP_REMOVED lines=21> */
.L_x_29173:
[----:B------:R-:W-:Y:S05]  /*6500*/  BSYNC.RECONVERGENT B1 ;  /* 0x0000000000017941 */ /* 0x000fea0003800200 */
.L_x_29172:
[----:B------:R-:W-:Y:S01]  /*6510*/  IMAD.SHL.U32 R0, R0, 0x100000, RZ ;  /* 0x0010000000007824 */ /* 0x000fe200078e00ff */
[----:B------:R-:W-:-:S04]  /*6520*/  LEA R3, R3, 0x3b800000, 0x17 ;  /* 0x3b80000003037811 */ /* 0x000fc800078eb8ff */
[----:B------:R-:W-:-:S07]  /*6530*/  LOP3.LUT R28, R3, R0, R7, 0xfe, !PT ;  /* 0x00000000031c7212 */ /* 0x000fce00078efe07 */
.L_x_29171:
[----:B------:R-:W-:Y:S05]  /*6540*/  BSYNC.RECONVERGENT B0 ;  /* 0x0000000000007941 */ /* 0x000fea0003800200 */
.L_x_29170:
[----:B------:R-:W4:Y:S02]  /*6550*/  F2I.S64.TRUNC R28, R28 ;  /* 0x0000001c001c7311 */ /* 0x000f24000020d900 */
[----:B----4-:R-:W-:Y:S05]  /*6560*/  BRA `(.L_x_29155) ;  /* 0x00000004000c7947 */ /* 0x010fea0003800000 */
.L_x_29168:
        /* <DEDUP_REMOVED lines=21> */
.L_x_29177:
[----:B------:R-:W-:Y:S05]  /*66c0*/  BSYNC.RECONVERGENT B1 ;  /* 0x0000000000017941 */ /* 0x000fea0003800200 */
.L_x_29176:
[----:B------:R-:W-:Y:S01]  /*66d0*/  IMAD.SHL.U32 R0, R0, 0x200000, RZ ;  /* 0x0020000000007824 */ /* 0x000fe200078e00ff */
[----:B------:R-:W-:-:S04]  /*66e0*/  LEA R3, R3, 0x37800000, 0x17 ;  /* 0x3780000003037811 */ /* 0x000fc800078eb8ff */
[----:B------:R-:W-:-:S07]  /*66f0*/  LOP3.LUT R28, R3, R0, R7, 0xfe, !PT ;  /* 0x00000000031c7212 */ /* 0x000fce00078efe07 */
.L_x_29175:
[----:B------:R-:W-:Y:S05]  /*6700*/  BSYNC.RECONVERGENT B0 ;  /* 0x0000000000007941 */ /* 0x000fea0003800200 */
.L_x_29174:
[----:B------:R-:W4:Y:S02]  /*6710*/  F2I.S64.TRUNC R28, R28 ;  /* 0x0000001c001c7311 */ /* 0x000f24000020d900 */
[----:B----4-:R-:W-:Y:S05]  /*6720*/  BRA `(.L_x_29155) ;  /* 0x00000000009c7947 */ /* 0x010fea0003800000 */
.L_x_29167:
        /* <DEDUP_REMOVED lines=14> */
.L_x_29181:
[----:B------:R-:W-:Y:S05]  /*6810*/  BSYNC.RECONVERGENT B0 ;  /* 0x0000000000007941 */ /* 0x000fea0003800200 */
.L_x_29180:
[----:B------:R-:W3:Y:S02]  /*6820*/  F2I.S64.TRUNC R28, R28 ;  /* 0x0000001c001c7311 */ /* 0x000ee4000020d900 */
[----:B---3--:R-:W-:Y:S05]  /*6830*/  BRA `(.L_x_29155) ;  /* 0x0000000000587947 */ /* 0x008fea0003800000 */
.L_x_29154:
        /* <DEDUP_REMOVED lines=16> */
.L_x_29182:
[----:B------:R-:W-:Y:S01]  /*6940*/  CS2R R28, SRZ ;  /* 0x00000000001c7805 */ /* 0x000fe2000001ff00 */
[----:B------:R-:W-:Y:S06]  /*6950*/  BRA `(.L_x_29155) ;  /* 0x0000000000107947 */ /* 0x000fec0003800000 */
.L_x_29179:
[----:B------:R2:W5:Y:S01]  /*6960*/  LDG.E.64 R28, desc[UR36][R4.64] ;  /* 0x00000024041c7981 */ /* 0x000562000c1e1b00 */
[----:B------:R-:W-:Y:S05]  /*6970*/  BRA `(.L_x_29155) ;  /* 0x0000000000087947 */ /* 0x000fea0003800000 */
.L_x_29178:
[----:B------:R3:W5:Y:S01]  /*6980*/  LDG.E R28, desc[UR36][R4.64] ;  /* 0x00000024041c7981 */ /* 0x000762000c1e1900 */
[----:B------:R-:W-:-:S07]  /*6990*/  IMAD.MOV.U32 R29, RZ, RZ, RZ ;  /* 0x000000ffff1d7224 */ /* 0x000fce00078e00ff */
.L_x_29155:
        /* <DEDUP_REMOVED lines=19> */
.L_x_29186:
[----:B------:R0:W5:Y:S01]  /*6ad0*/  LDG.E.U8 R30, desc[UR36][R4.64] ;  /* 0x00000024041e7981 */ /* 0x000162000c1e1100 */
[----:B------:R-:W-:Y:S01]  /*6ae0*/  IMAD.MOV.U32 R31, RZ, RZ, RZ ;  /* 0x000000ffff1f7224 */ /* 0x000fe200078e00ff */
[----:B------:R-:W-:Y:S06]  /*6af0*/  BRA `(.L_x_29188) ;  /* 0x0000000c00447947 */ /* 0x000fec0003800000 */
.L_x_29185:
        /* <DEDUP_REMOVED lines=8> */
.L_x_29190:
[----:B------:R-:W2:Y:S02]  /*6b80*/  LDG.E R30, desc[UR36][R4.64] ;  /* 0x00000024041e7981 */ /* 0x000ea4000c1e1900 */
[----:B--2---:R-:W-:Y:S01]  /*6b90*/  SHF.R.S32.HI R31, RZ, 0x1f, R30 ;  /* 0x0000001fff1f7819 */ /* 0x004fe2000001141e */
[----:B------:R-:W-:Y:S06]  /*6ba0*/  BRA `(.L_x_29188) ;  /* 0x0000000c00187947 */ /* 0x000fec0003800000 */
.L_x_29189:
[----:B------:R-:W2:Y:S02]  /*6bb0*/  LDG.E.S16 R30, desc[UR36][R4.64] ;  /* 0x00000024041e7981 */ /* 0x000ea4000c1e1700 */
[----:B--2---:R-:W-:Y:S01]  /*6bc0*/  SHF.R.S32.HI R31, RZ, 0x1f, R30 ;  /* 0x0000001fff1f7819 */ /* 0x004fe2000001141e */
[----:B------:R-:W-:Y:S06]  /*6bd0*/  BRA `(.L_x_29188) ;  /* 0x0000000c000c7947 */ /* 0x000fec0003800000 */
.L_x_29184:
        /* <DEDUP_REMOVED lines=9> */
.L_x_29192:
[----:B------:R-:W2:Y:S02]  /*6c70*/  LDG.E.U16 R4, desc[UR36][R4.64] ;  /* 0x0000002404047981 */ /* 0x000ea4000c1e1500 */
[----:B--2---:R-:W-:-:S06]  /*6c80*/  HADD2.F32 R30, -RZ, R4.H0_H0 ;  /* 0x20000004ff1e7230 */ /* 0x004fcc0000004100 */
[----:B------:R-:W2:Y:S02]  /*6c90*/  F2I.S64.TRUNC R30, R30 ;  /* 0x0000001e001e7311 */ /* 0x000ea4000020d900 */
[----:B--2---:R-:W-:Y:S05]  /*6ca0*/  BRA `(.L_x_29188) ;  /* 0x0000000800d87947 */ /* 0x004fea0003800000 */
.L_x_29191:
        /* <DEDUP_REMOVED lines=9> */
.L_x_29194:
[----:B------:R-:W2:Y:S02]  /*6d40*/  LDG.E.U16 R4, desc[UR36][R4.64] ;  /* 0x0000002404047981 */ /* 0x000ea4000c1e1500 */
[----:B--2---:R-:W-:-:S06]  /*6d50*/  HADD2.F32 R30, -RZ, R4.H0_H0 ;  /* 0x20000004ff1e7230 */ /* 0x004fcc0000004100 */
[----:B------:R-:W2:Y:S02]  /*6d60*/  F2I.S64.TRUNC R30, R30 ;  /* 0x0000001e001e7311 */ /* 0x000ea4000020d900 */
[----:B--2---:R-:W-:Y:S05]  /*6d70*/  BRA `(.L_x_29188) ;  /* 0x0000000800a47947 */ /* 0x004fea0003800000 */
.L_x_29193:
[----:B------:R-:W2:Y:S02]  /*6d80*/  LDG.E.64 R4, desc[UR36][R4.64] ;  /* 0x0000002404047981 */ /* 0x000ea4000c1e1b00 */
[----:B--2---:R2:W3:Y:S02]  /*6d90*/  F2I.S64.F64.TRUNC R30, R4 ;  /* 0x00000004001e7311 */ /* 0x0044e4000030d900 */
[----:B--23--:R-:W-:Y:S05]  /*6da0*/  BRA `(.L_x_29188) ;  /* 0x0000000800987947 */ /* 0x00cfea0003800000 */
.L_x_29183:
        /* <DEDUP_REMOVED lines=13> */
.L_x_29197:
[----:B------:R-:W2:Y:S02]  /*6e80*/  LDG.E.64 R4, desc[UR36][R4.64] ;  /* 0x0000002404047981 */ /* 0x000ea4000c1e1b00 */
[----:B--2---:R0:W1:Y:S02]  /*6e90*/  F2I.S64.F64.TRUNC R30, R4 ;  /* 0x00000004001e7311 */ /* 0x004064000030d900 */
[----:B01----:R-:W-:Y:S05]  /*6ea0*/  BRA `(.L_x_29188) ;  /* 0x0000000800587947 */ /* 0x003fea0003800000 */
.L_x_29196:
        /* <DEDUP_REMOVED lines=26> */
.L_x_29199:
        /* <DEDUP_REMOVED lines=14> */
.L_x_29198:
[----:B------:R-:W2:Y:S02]  /*7130*/  LDG.E.U16 R30, desc[UR36][R4.64] ;  /* 0x00000024041e7981 */ /* 0x000ea4000c1e1500 */
[----:B--2---:R-:W-:-:S06]  /*7140*/  IMAD.U32 R30, R30, 0x10000, RZ ;  /* 0x000100001e1e7824 */ /* 0x004fcc00078e00ff */
[----:B------:R-:W0:Y:S02]  /*7150*/  F2I.S64.TRUNC R30, R30 ;  /* 0x0000001e001e7311 */ /* 0x000e24000020d900 */
[----:B0-----:R-:W-:Y:S05]  /*7160*/  BRA `(.L_x_29188) ;  /* 0x0000000400a87947 */ /* 0x001fea0003800000 */
.L_x_29195:
        /* <DEDUP_REMOVED lines=11> */
.L_x_29202:
        /* <DEDUP_REMOVED lines=21> */
.L_x_29206:
[----:B------:R-:W-:Y:S05]  /*7370*/  BSYNC.RECONVERGENT B1 ;  /* 0x0000000000017941 */ /* 0x000fea0003800200 */
.L_x_29205:
[----:B------:R-:W-:Y:S01]  /*7380*/  IMAD.SHL.U32 R0, R0, 0x100000, RZ ;  /* 0x0010000000007824 */ /* 0x000fe200078e00ff */
[----:B------:R-:W-:-:S04]  /*7390*/  LEA R3, R3, 0x3b800000, 0x17 ;  /* 0x3b80000003037811 */ /* 0x000fc800078eb8ff */
[----:B------:R-:W-:-:S07]  /*73a0*/  LOP3.LUT R30, R3, R0, R7, 0xfe, !PT ;  /* 0x00000000031e7212 */ /* 0x000fce00078efe07 */
.L_x_29204:
[----:B------:R-:W-:Y:S05]  /*73b0*/  BSYNC.RECONVERGENT B0 ;  /* 0x0000000000007941 */ /* 0x000fea0003800200 */
.L_x_29203:
[----:B------:R-:W0:Y:S02]  /*73c0*/  F2I.S64.TRUNC R30, R30 ;  /* 0x0000001e001e7311 */ /* 0x000e24000020d900 */
[----:B0-----:R-:W-:Y:S05]  /*73d0*/  BRA `(.L_x_29188) ;  /* 0x00000004000c7947 */ /* 0x001fea0003800000 */
.L_x_29201:
        /* <DEDUP_REMOVED lines=21> */
.L_x_29210:
[----:B------:R-:W-:Y:S05]  /*7530*/  BSYNC.RECONVERGENT B1 ;  /* 0x0000000000017941 */ /* 0x000fea0003800200 */
.L_x_29209:
[----:B------:R-:W-:Y:S01]  /*7540*/  IMAD.SHL.U32 R0, R0, 0x200000, RZ ;  /* 0x0020000000007824 */ /* 0x000fe200078e00ff */
[----:B------:R-:W-:-:S04]  /*7550*/  LEA R3, R3, 0x37800000, 0x17 ;  /* 0x3780000003037811 */ /* 0x000fc800078eb8ff */
[----:B------:R-:W-:-:S07]  /*7560*/  LOP3.LUT R30, R3, R0, R7, 0xfe, !PT ;  /* 0x00000000031e7212 */ /* 0x000fce00078efe07 */
.L_x_29208:
[----:B------:R-:W-:Y:S05]  /*7570*/  BSYNC.RECONVERGENT B0 ;  /* 0x0000000000007941 */ /* 0x000fea0003800200 */
.L_x_29207:
[----:B------:R-:W4:Y:S02]  /*7580*/  F2I.S64.TRUNC R30, R30 ;  /* 0x0000001e001e7311 */ /* 0x000f24000020d900 */
[----:B----4-:R-:W-:Y:S05]  /*7590*/  BRA `(.L_x_29188) ;  /* 0x00000000009c7947 */ /* 0x010fea0003800000 */
.L_x_29200:
        /* <DEDUP_REMOVED lines=14> */
.L_x_29214:
[----:B------:R-:W-:Y:S05]  /*7680*/  BSYNC.RECONVERGENT B0 ;  /* 0x0000000000007941 */ /* 0x000fea0003800200 */
.L_x_29213:
[----:B------:R-:W3:Y:S02]  /*7690*/  F2I.S64.TRUNC R30, R30 ;  /* 0x0000001e001e7311 */ /* 0x000ee4000020d900 */
[----:B---3--:R-:W-:Y:S05]  /*76a0*/  BRA `(.L_x_29188) ;  /* 0x0000000000587947 */ /* 0x008fea0003800000 */
.L_x_29187:
        /* <DEDUP_REMOVED lines=16> */
.L_x_29215:
[----:B------:R-:W-:Y:S01]  /*77b0*/  CS2R R30, SRZ ;  /* 0x00000000001e7805 */ /* 0x000fe2000001ff00 */
[----:B------:R-:W-:Y:S06]  /*77c0*/  BRA `(.L_x_29188) ;  /* 0x0000000000107947 */ /* 0x000fec0003800000 */
.L_x_29212:
[----:B------:R2:W5:Y:S01]  /*77d0*/  LDG.E.64 R30, desc[UR36][R4.64] ;  /* 0x00000024041e7981 */ /* 0x000562000c1e1b00 */
[----:B------:R-:W-:Y:S05]  /*77e0*/  BRA `(.L_x_29188) ;  /* 0x0000000000087947 */ /* 0x000fea0003800000 */
.L_x_29211:
[----:B------:R3:W5:Y:S01]  /*77f0*/  LDG.E R30, desc[UR36][R4.64] ;  /* 0x00000024041e7981 */ /* 0x000762000c1e1900 */
[----:B------:R-:W-:-:S07]  /*7800*/  IMAD.MOV.U32 R31, RZ, RZ, RZ ;  /* 0x000000ffff1f7224 */ /* 0x000fce00078e00ff */
.L_x_29188:
        /* <DEDUP_REMOVED lines=19> */
.L_x_29219:
[----:B------:R0:W5:Y:S01]  /*7940*/  LDG.E.U8 R32, desc[UR36][R4.64] ;  /* 0x0000002404207981 */ /* 0x000162000c1e1100 */
[----:B------:R-:W-:Y:S01]  /*7950*/  IMAD.MOV.U32 R33, RZ, RZ, RZ ;  /* 0x000000ffff217224 */ /* 0x000fe200078e00ff */
[----:B------:R-:W-:Y:S06]  /*7960*/  BRA `(.L_x_29221) ;  /* 0x0000000c00447947 */ /* 0x000fec0003800000 */
.L_x_29218:
        /* <DEDUP_REMOVED lines=8> */
.L_x_29223:
[----:B------:R-:W2:Y:S02]  /*79f0*/  LDG.E R32, desc[UR36][R4.64] ;  /* 0x0000002404207981 */ /* 0x000ea4000c1e1900 */
[----:B--2---:R-:W-:Y:S01]  /*7a00*/  SHF.R.S32.HI R33, RZ, 0x1f, R32 ;  /* 0x0000001fff217819 */ /* 0x004fe20000011420 */
[----:B------:R-:W-:Y:S06]  /*7a10*/  BRA `(.L_x_29221) ;  /* 0x0000000c00187947 */ /* 0x000fec0003800000 */
.L_x_29222:
[----:B------:R-:W2:Y:S02]  /*7a20*/  LDG.E.S16 R32, desc[UR36][R4.64] ;  /* 0x0000002404207981 */ /* 0x000ea4000c1e1700 */
[----:B--2---:R-:W-:Y:S01]  /*7a30*/  SHF.R.S32.HI R33, RZ, 0x1f, R32 ;  /* 0x0000001fff217819 */ /* 0x004fe20000011420 */
[----:B------:R-:W-:Y:S06]  /*7a40*/  BRA `(.L_x_29221) ;  /* 0x0000000c000c7947 */ /* 0x000fec0003800000 */
.L_x_29217:
        /* <DEDUP_REMOVED lines=9> */
.L_x_29225:
[----:B------:R-:W2:Y:S02]  /*7ae0*/  LDG.E.U16 R4, desc[UR36][R4.64] ;  /* 0x0000002404047981 */ /* 0x000ea4000c1e1500 */
[----:B--2---:R-:W-:-:S06]  /*7af0*/  HADD2.F32 R32, -RZ, R4.H0_H0 ;  /* 0x20000004ff207230 */ /* 0x004fcc0000004100 */
[----:B------:R-:W0:Y:S02]  /*7b00*/  F2I.S64.TRUNC R32, R32 ;  /* 0x0000002000207311 */ /* 0x000e24000020d900 */
[----:B0-----:R-:W-:Y:S05]  /*7b10*/  BRA `(.L_x_29221) ;  /* 0x0000000800d87947 */ /* 0x001fea0003800000 */
.L_x_29224:
        /* <DEDUP_REMOVED lines=9> */
.L_x_29227:
[----:B------:R-:W2:Y:S02]  /*7bb0*/  LDG.E.U16 R4, desc[UR36][R4.64] ;  /* 0x0000002404047981 */ /* 0x000ea4000c1e1500 */
[----:B--2---:R-:W-:-:S06]  /*7bc0*/  HADD2.F32 R32, -RZ, R4.H0_H0 ;  /* 0x20000004ff207230 */ /* 0x004fcc0000004100 */
[----:B------:R-:W0:Y:S02]  /*7bd0*/  F2I.S64.TRUNC R32, R32 ;  /* 0x0000002000207311 */ /* 0x000e24000020d900 */
[----:B0-----:R-:W-:Y:S05]  /*7be0*/  BRA `(.L_x_29221) ;  /* 0x0000000800a47947 */ /* 0x001fea0003800000 */
.L_x_29226:
[----:B------:R-:W2:Y:S02]  /*7bf0*/  LDG.E.64 R4, desc[UR36][R4.64] ;  /* 0x0000002404047981 */ /* 0x000ea4000c1e1b00 */
[----:B--2---:R0:W1:Y:S02]  /*7c00*/  F2I.S64.F64.TRUNC R32, R4 ;  /* 0x0000000400207311 */ /* 0x004064000030d900 */
[----:B01----:R-:W-:Y:S05]  /*7c10*/  BRA `(.L_x_29221) ;  /* 0x0000000800987947 */ /* 0x003fea0003800000 */
.L_x_29216:
        /* <DEDUP_REMOVED lines=13> */
.L_x_29230:
[----:B------:R-:W2:Y:S02]  /*7cf0*/  LDG.E.64 R4, desc[UR36][R4.64] ;  /* 0x0000002404047981 */ /* 0x000ea4000c1e1b00 */
[----:B--2---:R0:W1:Y:S02]  /*7d00*/  F2I.S64.F64.TRUNC R32, R4 ;  /* 0x0000000400207311 */ /* 0x004064000030d900 */
[----:B01----:R-:W-:Y:S05]  /*7d10*/  BRA `(.L_x_29221) ;  /* 0x0000000800587947 */ /* 0x003fea0003800000 */
.L_x_29229:
        /* <DEDUP_REMOVED lines=26> */
.L_x_29232:
        /* <DEDUP_REMOVED lines=14> */
.L_x_29231:
[----:B------:R-:W2:Y:S02]  /*7fa0*/  LDG.E.U16 R32, desc[UR36][R4.64] ;  /* 0x0000002404207981 */ /* 0x000ea4000c1e1500 */
[----:B--2---:R-:W-:-:S06]  /*7fb0*/  IMAD.U32 R32, R32, 0x10000, RZ ;  /* 0x0001000020207824 */ /* 0x004fcc00078e00ff */
[----:B------:R-:W0:Y:S02]  /*7fc0*/  F2I.S64.TRUNC R32, R32 ;  /* 0x0000002000207311 */ /* 0x000e24000020d900 */
[----:B0-----:R-:W-:Y:S05]  /*7fd0*/  BRA `(.L_x_29221) ;  /* 0x0000000400a87947 */ /* 0x001fea0003800000 */
.L_x_29228:
        /* <DEDUP_REMOVED lines=11> */
.L_x_29235:
        /* <DEDUP_REMOVED lines=21> */
.L_x_29239:
[----:B------:R-:W-:Y:S05]  /*81e0*/  BSYNC.RECONVERGENT B1 ;  /* 0x0000000000017941 */ /* 0x000fea0003800200 */
.L_x_29238:
[----:B------:R-:W-:Y:S01]  /*81f0*/  IMAD.SHL.U32 R0, R0, 0x100000, RZ ;  /* 0x0010000000007824 */ /* 0x000fe200078e00ff */
[----:B------:R-:W-:-:S04]  /*8200*/  LEA R3, R3, 0x3b800000, 0x17 ;  /* 0x3b80000003037811 */ /* 0x000fc800078eb8ff */
[----:B------:R-:W-:-:S07]  /*8210*/  LOP3.LUT R32, R3, R0, R7, 0xfe, !PT ;  /* 0x0000000003207212 */ /* 0x000fce00078efe07 */
.L_x_29237:
[----:B------:R-:W-:Y:S05]  /*8220*/  BSYNC.RECONVERGENT B0 ;  /* 0x0000000000007941 */ /* 0x000fea0003800200 */
.L_x_29236:
[----:B------:R-:W4:Y:S02]  /*8230*/  F2I.S64.TRUNC R32, R32 ;  /* 0x0000002000207311 */ /* 0x000f24000020d900 */
[----:B----4-:R-:W-:Y:S05]  /*8240*/  BRA `(.L_x_29221) ;  /* 0x00000004000c7947 */ /* 0x010fea0003800000 */
.L_x_29234:
        /* <DEDUP_REMOVED lines=21> */
.L_x_29243:
[----:B------:R-:W-:Y:S05]  /*83a0*/  BSYNC.RECONVERGENT B1 ;  /* 0x0000000000017941 */ /* 0x000fea0003800200 */
.L_x_29242:
[----:B------:R-:W-:Y:S01]  /*83b0*/  IMAD.SHL.U32 R0, R0, 0x200000, RZ ;  /* 0x0020000000007824 */ /* 0x000fe200078e00ff */
[----:B------:R-:W-:-:S04]  /*83c0*/  LEA R3, R3, 0x37800000, 0x17 ;  /* 0x3780000003037811 */ /* 0x000fc800078eb8ff */
[----:B------:R-:W-:-:S07]  /*83d0*/  LOP3.LUT R32, R3, R0, R7, 0xfe, !PT ;  /* 0x0000000003207212 */ /* 0x000fce00078efe07 */
.L_x_29241:
[----:B------:R-:W-:Y:S05]  /*83e0*/  BSYNC.RECONVERGENT B0 ;  /* 0x0000000000007941 */ /* 0x000fea0003800200 */
.L_x_29240:
[----:B------:R-:W4:Y:S02]  /*83f0*/  F2I.S64.TRUNC R32, R32 ;  /* 0x0000002000207311 */ /* 0x000f24000020d900 */
[----:B----4-:R-:W-:Y:S05]  /*8400*/  BRA `(.L_x_29221) ;  /* 0x00000000009c7947 */ /* 0x010fea0003800000 */
.L_x_29233:
        /* <DEDUP_REMOVED lines=14> */
.L_x_29247:
[----:B------:R-:W-:Y:S05]  /*84f0*/  BSYNC.RECONVERGENT B0 ;  /* 0x0000000000007941 */ /* 0x000fea0003800200 */
.L_x_29246:
[----:B------:R-:W4:Y:S02]  /*8500*/  F2I.S64.TRUNC R32, R32 ;  /* 0x0000002000207311 */ /* 0x000f24000020d900 */
[----:B----4-:R-:W-:Y:S05]  /*8510*/  BRA `(.L_x_29221) ;  /* 0x0000000000587947 */ /* 0x010fea0003800000 */
.L_x_29220:
        /* <DEDUP_REMOVED lines=16> */
.L_x_29248:
[----:B------:R-:W-:Y:S01]  /*8620*/  CS2R R32, SRZ ;  /* 0x0000000000207805 */ /* 0x000fe2000001ff00 */
[----:B------:R-:W-:Y:S06]  /*8630*/  BRA `(.L_x_29221) ;  /* 0x0000000000107947 */ /* 0x000fec0003800000 */
.L_x_29245:
[----:B------:R3:W5:Y:S01]  /*8640*/  LDG.E.64 R32, desc[UR36][R4.64] ;  /* 0x0000002404207981 */ /* 0x000762000c1e1b00 */
[----:B------:R-:W-:Y:S05]  /*8650*/  BRA `(.L_x_29221) ;  /* 0x0000000000087947 */ /* 0x000fea0003800000 */
.L_x_29244:
[----:B------:R2:W5:Y:S01]  /*8660*/  LDG.E R32, desc[UR36][R4.64] ;  /* 0x0000002404207981 */ /* 0x000562000c1e1900 */
[----:B------:R-:W-:-:S07]  /*8670*/  IMAD.MOV.U32 R33, RZ, RZ, RZ ;  /* 0x000000ffff217224 */ /* 0x000fce00078e00ff */
.L_x_29221:
        /* <DEDUP_REMOVED lines=19> */
.L_x_29252:
[----:B------:R3:W5:Y:S01]  /*87b0*/  LDG.E.U8 R34, desc[UR36][R4.64] ;  /* 0x0000002404227981 */ /* 0x000762000c1e1100 */
[----:B------:R-:W-:Y:S01]  /*87c0*/  IMAD.MOV.U32 R35, RZ, RZ, RZ ;  /* 0x000000ffff237224 */ /* 0x000fe200078e00ff */
[----:B------:R-:W-:Y:S06]  /*87d0*/  BRA `(.L_x_29254) ;  /* 0x0000000c00447947 */ /* 0x000fec0003800000 */
.L_x_29251:
        /* <DEDUP_REMOVED lines=8> */
.L_x_29256:
[----:B------:R-:W2:Y:S02]  /*8860*/  LDG.E R34, desc[UR36][R4.64] ;  /* 0x0000002404227981 */ /* 0x000ea4000c1e1900 */
[----:B--2---:R-:W-:Y:S01]  /*8870*/  SHF.R.S32.HI R35, RZ, 0x1f, R34 ;  /* 0x0000001fff237819 */ /* 0x004fe20000011422 */
[----:B------:R-:W-:Y:S06]  /*8880*/  BRA `(.L_x_29254) ;  /* 0x0000000c00187947 */ /* 0x000fec0003800000 */
.L_x_29255:
[----:B------:R-:W2:Y:S02]  /*8890*/  LDG.E.S16 R34, desc[UR36][R4.64] ;  /* 0x0000002404227981 */ /* 0x000ea4000c1e1700 */
[----:B--2---:R-:W-:Y:S01]  /*88a0*/  SHF.R.S32.HI R35, RZ, 0x1f, R34 ;  /* 0x0000001fff237819 */ /* 0x004fe20000011422 */
[----:B------:R-:W-:Y:S06]  /*88b0*/  BRA `(.L_x_29254) ;  /* 0x0000000c000c7947 */ /* 0x000fec0003800000 */
.L_x_29250:
        /* <DEDUP_REMOVED lines=9> */
.L_x_29258:
[----:B------:R-:W2:Y:S02]  /*8950*/  LDG.E.U16 R4, desc[UR36][R4.64] ;  /* 0x0000002404047981 */ /* 0x000ea4000c1e1500 */
[----:B--2---:R-:W-:-:S06]  /*8960*/  HADD2.F32 R34, -RZ, R4.H0_H0 ;  /* 0x20000004ff227230 */ /* 0x004fcc0000004100 */
[----:B------:R-:W3:Y:S02]  /*8970*/  F2I.S64.TRUNC R34, R34 ;  /* 0x0000002200227311 */ /* 0x000ee4000020d900 */
[----:B---3--:R-:W-:Y:S05]  /*8980*/  BRA `(.L_x_29254) ;  /* 0x0000000800d87947 */ /* 0x008fea0003800000 */
.L_x_29257:
        /* <DEDUP_REMOVED lines=9> */
.L_x_29260:
[----:B------:R-:W2:Y:S02]  /*8a20*/  LDG.E.U16 R4, desc[UR36][R4.64] ;  /* 0x0000002404047981 */ /* 0x000ea4000c1e1500 */
[----:B--2---:R-:W-:-:S06]  /*8a30*/  HADD2.F32 R34, -RZ, R4.H0_H0 ;  /* 0x20000004ff227230 */ /* 0x004fcc0000004100 */
[----:B------:R-:W3:Y:S02]  /*8a40*/  F2I.S64.TRUNC R34, R34 ;  /* 0x0000002200227311 */ /* 0x000ee4000020d900 */
[----:B---3--:R-:W-:Y:S05]  /*8a50*/  BRA `(.L_x_29254) ;  /* 0x0000000800a47947 */ /* 0x008fea0003800000 */
.L_x_29259:
[----:B------:R-:W2:Y:S02]  /*8a60*/  LDG.E.64 R4, desc[UR36][R4.64] ;  /* 0x0000002404047981 */ /* 0x000ea4000c1e1b00 */
[----:B--2---:R3:W4:Y:S02]  /*8a70*/  F2I.S64.F64.TRUNC R34, R4 ;  /* 0x0000000400227311 */ /* 0x004724000030d900 */
[----:B---34-:R-:W-:Y:S05]  /*8a80*/  BRA `(.L_x_29254) ;  /* 0x0000000800987947 */ /* 0x018fea0003800000 */
.L_x_29249:
        /* <DEDUP_REMOVED lines=13> */
.L_x_29263:
[----:B------:R-:W2:Y:S02]  /*8b60*/  LDG.E.64 R4, desc[UR36][R4.64] ;  /* 0x0000002404047981 */ /* 0x000ea4000c1e1b00 */
[----:B--2---:R3:W4:Y:S02]  /*8b70*/  F2I.S64.F64.TRUNC R34, R4 ;  /* 0x0000000400227311 */ /* 0x004724000030d900 */
[----:B---34-:R-:W-:Y:S05]  /*8b80*/  BRA `(.L_x_29254) ;  /* 0x0000000800587947 */ /* 0x018fea0003800000 */
.L_x_29262:
        /* <DEDUP_REMOVED lines=26> */
.L_x_29265:
        /* <DEDUP_REMOVED lines=14> */
.L_x_29264:
[----:B------:R-:W2:Y:S02]  /*8e10*/  LDG.E.U16 R34, desc[UR36][R4.64] ;  /* 0x0000002404227981 */ /* 0x000ea4000c1e1500 */
[----:B--2---:R-:W-:-:S06]  /*8e20*/  IMAD.U32 R34, R34, 0x10000, RZ ;  /* 0x0001000022227824 */ /* 0x004fcc00078e00ff */
[----:B------:R-:W3:Y:S02]  /*8e30*/  F2I.S64.TRUNC R34, R34 ;  /* 0x0000002200227311 */ /* 0x000ee4000020d900 */
[----:B---3--:R-:W-:Y:S05]  /*8e40*/  BRA `(.L_x_29254) ;  /* 0x0000000400a87947 */ /* 0x008fea0003800000 */
.L_x_29261:
        /* <DEDUP_REMOVED lines=11> */
.L_x_29268:
        /* <DEDUP_REMOVED lines=21> */
.L_x_29272:
[----:B------:R-:W-:Y:S05]  /*9050*/  BSYNC.RECONVERGENT B1 ;  /* 0x0000000000017941 */ /* 0x000fea0003800200 */
.L_x_29271:
[----:B------:R-:W-:Y:S01]  /*9060*/  IMAD.SHL.U32 R0, R0, 0x100000, RZ ;  /* 0x0010000000007824 */ /* 0x000fe200078e00ff */
[----:B------:R-:W-:-:S04]  /*9070*/  LEA R3, R3, 0x3b800000, 0x17 ;  /* 0x3b80000003037811 */ /* 0x000fc800078eb8ff */
[----:B------:R-:W-:-:S07]  /*9080*/  LOP3.LUT R34, R3, R0, R7, 0xfe, !PT ;  /* 0x0000000003227212 */ /* 0x000fce00078efe07 */
.L_x_29270:
[----:B------:R-:W-:Y:S05]  /*9090*/  BSYNC.RECONVERGENT B0 ;  /* 0x0000000000007941 */ /* 0x000fea0003800200 */
.L_x_29269:
[----:B------:R-:W1:Y:S02]  /*90a0*/  F2I.S64.TRUNC R34, R34 ;  /* 0x0000002200227311 */ /* 0x000e64000020d900 */
[----:B-1----:R-:W-:Y:S05]  /*90b0*/  BRA `(.L_x_29254) ;  /* 0x00000004000c7947 */ /* 0x002fea0003800000 */
.L_x_29267:
        /* <DEDUP_REMOVED lines=21> */
.L_x_29276:
[----:B------:R-:W-:Y:S05]  /*9210*/  BSYNC.RECONVERGENT B1 ;  /* 0x0000000000017941 */ /* 0x000fea0003800200 */
.L_x_29275:
[----:B------:R-:W-:Y:S01]  /*9220*/  IMAD.SHL.U32 R0, R0, 0x200000, RZ ;  /* 0x0020000000007824 */ /* 0x000fe200078e00ff */
[----:B------:R-:W-:-:S04]  /*9230*/  LEA R3, R3, 0x37800000, 0x17 ;  /* 0x3780000003037811 */ /* 0x000fc800078eb8ff */
[----:B------:R-:W-:-:S07]  /*9240*/  LOP3.LUT R34, R3, R0, R7, 0xfe, !PT ;  /* 0x0000000003227212 */ /* 0x000fce00078efe07 */
.L_x_29274:
[----:B------:R-:W-:Y:S05]  /*9250*/  BSYNC.RECONVERGENT B0 ;  /* 0x0000000000007941 */ /* 0x000fea0003800200 */
.L_x_29273:
[----:B------:R-:W1:Y:S02]  /*9260*/  F2I.S64.TRUNC R34, R34 ;  /* 0x0000002200227311 */ /* 0x000e64000020d900 */
[----:B-1----:R-:W-:Y:S05]  /*9270*/  BRA `(.L_x_29254) ;  /* 0x00000000009c7947 */ /* 0x002fea0003800000 */
.L_x_29266:
        /* <DEDUP_REMOVED lines=14> */
.L_x_29280:
[----:B------:R-:W-:Y:S05]  /*9360*/  BSYNC.RECONVERGENT B0 ;  /* 0x0000000000007941 */ /* 0x000fea0003800200 */
.L_x_29279:
[----:B------:R-:W2:Y:S02]  /*9370*/  F2I.S64.TRUNC R34, R34 ;  /* 0x0000002200227311 */ /* 0x000ea4000020d900 */
[----:B--2---:R-:W-:Y:S05]  /*9380*/  BRA `(.L_x_29254) ;  /* 0x0000000000587947 */ /* 0x004fea0003800000 */
.L_x_29253:
        /* <DEDUP_REMOVED lines=16> */
.L_x_29281:
[----:B------:R-:W-:Y:S01]  /*9490*/  CS2R R34, SRZ ;  /* 0x0000000000227805 */ /* 0x000fe2000001ff00 */
[----:B------:R-:W-:Y:S06]  /*94a0*/  BRA `(.L_x_29254) ;  /* 0x0000000000107947 */ /* 0x000fec0003800000 */
.L_x_29278:
[----:B------:R2:W5:Y:S01]  /*94b0*/  LDG.E.64 R34, desc[UR36][R4.64] ;  /* 0x0000002404227981 */ /* 0x000562000c1e1b00 */
[----:B------:R-:W-:Y:S05]  /*94c0*/  BRA `(.L_x_29254) ;  /* 0x0000000000087947 */ /* 0x000fea0003800000 */
.L_x_29277:
[----:B------:R1:W5:Y:S01]  /*94d0*/  LDG.E R34, desc[UR36][R4.64] ;  /* 0x0000002404227981 */ /* 0x000362000c1e1900 */
[----:B------:R-:W-:-:S07]  /*94e0*/  IMAD.MOV.U32 R35, RZ, RZ, RZ ;  /* 0x000000ffff237224 */ /* 0x000fce00078e00ff */
.L_x_29254:
[----:B------:R-:W-:-:S07]  /*94f0*/  VIADD R2, R2, 0x80 ;  /* 0x0000008002027836 */ /* 0x000fce0000000000 */
.L_x_29116:
[----:B------:R-:W-:Y:S05]  /*9500*/  BSYNC.RECONVERGENT B6 ;  /* 0x0000000000067941 */ /* 0x000fea0003800200 */
.L_x_29115:
        /* <DEDUP_REMOVED lines=28> */
.L_x_29287:
[----:B------:R1:W5:Y:S01]  /*96d0*/  LDG.E.U8 R36, desc[UR36][R4.64] ;  /* 0x0000002404247981 */ /* 0x000362000c1e1100 */
[----:B------:R-:W-:Y:S01]  /*96e0*/  IMAD.MOV.U32 R37, RZ, RZ, RZ ;  /* 0x000000ffff257224 */ /* 0x000fe200078e00ff */
[----:B------:R-:W-:Y:S06]  /*96f0*/  BRA `(.L_x_29289) ;  /* 0x0000000c00447947 */ /* 0x000fec0003800000 */
.L_x_29286:
        /* <DEDUP_REMOVED lines=8> */
.L_x_29291:
[----:B------:R-:W2:Y:S02]  /*9780*/  LDG.E R36, desc[UR36][R4.64] ;  /* 0x0000002404247981 */ /* 0x000ea4000c1e1900 */
[----:B--2---:R-:W-:Y:S01]  /*9790*/  SHF.R.S32.HI R37, RZ, 0x1f, R36 ;  /* 0x0000001fff257819 */ /* 0x004fe20000011424 */
[----:B------:R-:W-:Y:S06]  /*97a0*/  BRA `(.L_x_29289) ;  /* 0x0000000c00187947 */ /* 0x000fec0003800000 */
.L_x_29290:
[----:B------:R-:W2:Y:S02]  /*97b0*/  LDG.E.S16 R36, desc[UR36][R4.64] ;  /* 0x0000002404247981 */ /* 0x000ea4000c1e1700 */
[----:B--2---:R-:W-:Y:S01]  /*97c0*/  SHF.R.S32.HI R37, RZ, 0x1f, R36 ;  /* 0x0000001fff257819 */ /* 0x004fe20000011424 */
[----:B------:R-:W-:Y:S06]  /*97d0*/  BRA `(.L_x_29289) ;  /* 0x0000000c000c7947 */ /* 0x000fec0003800000 */
.L_x_29285:
        /* <DEDUP_REMOVED lines=9> */
.L_x_29293:
[----:B------:R-:W2:Y:S02]  /*9870*/  LDG.E.U16 R4, desc[UR36][R4.64] ;  /* 0x0000002404047981 */ /* 0x000ea4000c1e1500 */
[----:B--2---:R-:W-:-:S06]  /*9880*/  HADD2.F32 R36, -RZ, R4.H0_H0 ;  /* 0x20000004ff247230 */ /* 0x004fcc0000004100 */
[----:B------:R-:W0:Y:S02]  /*9890*/  F2I.S64.TRUNC R36, R36 ;  /* 0x0000002400247311 */ /* 0x000e24000020d900 */
[----:B0-----:R-:W-:Y:S05]  /*98a0*/  BRA `(.L_x_29289) ;  /* 0x0000000800d87947 */ /* 0x001fea0003800000 */
.L_x_29292:
        /* <DEDUP_REMOVED lines=9> */
.L_x_29295:
[----:B------:R-:W2:Y:S02]  /*9940*/  LDG.E.U16 R4, desc[UR36][R4.64] ;  /* 0x0000002404047981 */ /* 0x000ea4000c1e1500 */
[----:B--2---:R-:W-:-:S06]  /*9950*/  HADD2.F32 R36, -RZ, R4.H0_H0 ;  /* 0x20000004ff247230 */ /* 0x004fcc0000004100 */
[----:B------:R-:W0:Y:S02]  /*9960*/  F2I.S64.TRUNC R36, R36 ;  /* 0x0000002400247311 */ /* 0x000e24000020d900 */
[----:B0-----:R-:W-:Y:S05]  /*9970*/  BRA `(.L_x_29289) ;  /* 0x0000000800a47947 */ /* 0x001fea0003800000 */
.L_x_29294:
[----:B------:R-:W2:Y:S02]  /*9980*/  LDG.E.64 R4, desc[UR36][R4.64] ;  /* 0x0000002404047981 */ /* 0x000ea4000c1e1b00 */
[----:B--2---:R0:W1:Y:S02]  /*9990*/  F2I.S64.F64.TRUNC R36, R4 ;  /* 0x0000000400247311 */ /* 0x004064000030d900 */
[----:B01----:R-:W-:Y:S05]  /*99a0*/  BRA `(.L_x_29289) ;  /* 0x0000000800987947 */ /* 0x003fea0003800000 */
.L_x_29284:
        /* <DEDUP_REMOVED lines=13> */
.L_x_29298:
[----:B------:R-:W2:Y:S02]  /*9a80*/  LDG.E.64 R4, desc[UR36][R4.64] ;  /* 0x0000002404047981 */ /* 0x000ea4000c1e1b00 */
[----:B--2---:R0:W1:Y:S02]  /*9a90*/  F2I.S64.F64.TRUNC R36, R4 ;  /* 0x0000000400247311 */ /* 0x004064000030d900 */
[----:B01----:R-:W-:Y:S05]  /*9aa0*/  BRA `(.L_x_29289) ;  /* 0x0000000800587947 */ /* 0x003fea0003800000 */
.L_x_29297:
        /* <DEDUP_REMOVED lines=26> */
.L_x_29300:
        /* <DEDUP_REMOVED lines=14> */
.L_x_29299:
[----:B------:R-:W2:Y:S02]  /*9d30*/  LDG.E.U16 R36, desc[UR36][R4.64] ;  /* 0x0000002404247981 */ /* 0x000ea4000c1e1500 */
[----:B--2---:R-:W-:-:S06]  /*9d40*/  IMAD.U32 R36, R36, 0x10000, RZ ;  /* 0x0001000024247824 */ /* 0x004fcc00078e00ff */
[----:B------:R-:W0:Y:S02]  /*9d50*/  F2I.S64.TRUNC R36, R36 ;  /* 0x0000002400247311 */ /* 0x000e24000020d900 */
[----:B0-----:R-:W-:Y:S05]  /*9d60*/  BRA `(.L_x_29289) ;  /* 0x0000000400a87947 */ /* 0x001fea0003800000 */
.L_x_29296:
        /* <DEDUP_REMOVED lines=11> */
.L_x_29303:
        /* <DEDUP_REMOVED lines=21> */
.L_x_29307:
[----:B------:R-:W-:Y:S05]  /*9f70*/  BSYNC.RECONVERGENT B1 ;  /* 0x0000000000017941 */ /* 0x000fea0003800200 */
.L_x_29306:
[----:B------:R-:W-:Y:S01]  /*9f80*/  IMAD.SHL.U32 R0, R0, 0x100000, RZ ;  /* 0x0010000000007824 */ /* 0x000fe200078e00ff */
[----:B------:R-:W-:-:S04]  /*9f90*/  LEA R3, R3, 0x3b800000, 0x17 ;  /* 0x3b80000003037811 */ /* 0x000fc800078eb8ff */
[----:B------:R-:W-:-:S07]  /*9fa0*/  LOP3.LUT R36, R3, R0, R7, 0xfe, !PT ;  /* 0x0000000003247212 */ /* 0x000fce00078efe07 */
.L_x_29305:
[----:B------:R-:W-:Y:S05]  /*9fb0*/  BSYNC.RECONVERGENT B0 ;  /* 0x0000000000007941 */ /* 0x000fea0003800200 */
.L_x_29304:
[----:B------:R-:W3:Y:S02]  /*9fc0*/  F2I.S64.TRUNC R36, R36 ;  /* 0x0000002400247311 */ /* 0x000ee4000020d900 */
[----:B---3--:R-:W-:Y:S05]  /*9fd0*/  BRA `(.L_x_29289) ;  /* 0x00000004000c7947 */ /* 0x008fea0003800000 */
.L_x_29302:
        /* <DEDUP_REMOVED lines=21> */
.L_x_29311:
[----:B------:R-:W-:Y:S05]  /*a130*/  BSYNC.RECONVERGENT B1 ;  /* 0x0000000000017941 */ /* 0x000fea0003800200 */
.L_x_29310:
[----:B------:R-:W-:Y:S01]  /*a140*/  IMAD.SHL.U32 R0, R0, 0x200000, RZ ;  /* 0x0020000000007824 */ /* 0x000fe200078e00ff */
[----:B------:R-:W-:-:S04]  /*a150*/  LEA R3, R3, 0x37800000, 0x17 ;  /* 0x3780000003037811 */ /* 0x000fc800078eb8ff */
[----:B------:R-:W-:-:S07]  /*a160*/  LOP3.LUT R36, R3, R0, R7, 0xfe, !PT ;  /* 0x0000000003247212 */ /* 0x000fce00078efe07 */
.L_x_29309:
[----:B------:R-:W-:Y:S05]  /*a170*/  BSYNC.RECONVERGENT B0 ;  /* 0x0000000000007941 */ /* 0x000fea0003800200 */
.L_x_29308:
[----:B------:R-:W2:Y:S02]  /*a180*/  F2I.S64.TRUNC R36, R36 ;  /* 0x0000002400247311 */ /* 0x000ea4000020d900 */
[----:B--2---:R-:W-:Y:S05]  /*a190*/  BRA `(.L_x_29289) ;  /* 0x00000000009c7947 */ /* 0x004fea0003800000 */
.L_x_29301:
        /* <DEDUP_REMOVED lines=14> */
.L_x_29315:
[----:B------:R-:W-:Y:S05]  /*a280*/  BSYNC.RECONVERGENT B0 ;  /* 0x0000000000007941 */ /* 0x000fea0003800200 */
.L_x_29314:
[----:B------:R-:W4:Y:S02]  /*a290*/  F2I.S64.TRUNC R36, R36 ;  /* 0x0000002400247311 */ /* 0x000f24000020d900 */
[----:B----4-:R-:W-:Y:S05]  /*a2a0*/  BRA `(.L_x_29289) ;  /* 0x0000000000587947 */ /* 0x010fea0003800000 */
.L_x_29288:
        /* <DEDUP_REMOVED lines=16> */
.L_x_29316:
[----:B------:R-:W-:Y:S01]  /*a3b0*/  CS2R R36, SRZ ;  /* 0x0000000000247805 */ /* 0x000fe2000001ff00 */
[----:B------:R-:W-:Y:S06]  /*a3c0*/  BRA `(.L_x_29289) ;  /* 0x0000000000107947 */ /* 0x000fec0003800000 */
.L_x_29313:
[----:B------:R3:W5:Y:S01]  /*a3d0*/  LDG.E.64 R36, desc[UR36][R4.64] ;  /* 0x0000002404247981 */ /* 0x000762000c1e1b00 */
[----:B------:R-:W-:Y:S05]  /*a3e0*/  BRA `(.L_x_29289) ;  /* 0x0000000000087947 */ /* 0x000fea0003800000 */
.L_x_29312:
[----:B------:R4:W5:Y:S01]  /*a3f0*/  LDG.E R36, desc[UR36][R4.64] ;  /* 0x0000002404247981 */ /* 0x000962000c1e1900 */
[----:B------:R-:W-:-:S07]  /*a400*/  IMAD.MOV.U32 R37, RZ, RZ, RZ ;  /* 0x000000ffff257224 */ /* 0x000fce00078e00ff */
.L_x_29289:
        /* <DEDUP_REMOVED lines=19> */
.L_x_29320:
[----:B------:R4:W5:Y:S01]  /*a540*/  LDG.E.U8 R38, desc[UR36][R4.64] ;  /* 0x0000002404267981 */ /* 0x000962000c1e1100 */
[----:B------:R-:W-:Y:S01]  /*a550*/  IMAD.MOV.U32 R39, RZ, RZ, RZ ;  /* 0x000000ffff277224 */ /* 0x000fe200078e00ff */
[----:B------:R-:W-:Y:S06]  /*a560*/  BRA `(.L_x_29322) ;  /* 0x0000000c00447947 */ /* 0x000fec0003800000 */
.L_x_29319:
        /* <DEDUP_REMOVED lines=8> */
.L_x_29324:
[----:B------:R-:W2:Y:S02]  /*a5f0*/  LDG.E R38, desc[UR36][R4.64] ;  /* 0x0000002404267981 */ /* 0x000ea4000c1e1900 */
[----:B--2---:R-:W-:Y:S01]  /*a600*/  SHF.R.S32.HI R39, RZ, 0x1f, R38 ;  /* 0x0000001fff277819 */ /* 0x004fe20000011426 */
[----:B------:R-:W-:Y:S06]  /*a610*/  BRA `(.L_x_29322) ;  /* 0x0000000c00187947 */ /* 0x000fec0003800000 */
.L_x_29323:
[----:B------:R-:W2:Y:S02]  /*a620*/  LDG.E.S16 R38, desc[UR36][R4.64] ;  /* 0x0000002404267981 */ /* 0x000ea4000c1e1700 */
[----:B--2---:R-:W-:Y:S01]  /*a630*/  SHF.R.S32.HI R39, RZ, 0x1f, R38 ;  /* 0x0000001fff277819 */ /* 0x004fe20000011426 */
[----:B------:R-:W-:Y:S06]  /*a640*/  BRA `(.L_x_29322) ;  /* 0x0000000c000c7947 */ /* 0x000fec0003800000 */
.L_x_29318:
        /* <DEDUP_REMOVED lines=9> */
.L_x_29326:
[----:B------:R-:W2:Y:S02]  /*a6e0*/  LDG.E.U16 R4, desc[UR36][R4.64] ;  /* 0x0000002404047981 */ /* 0x000ea4000c1e1500 */
[----:B--2---:R-:W-:-:S06]  /*a6f0*/  HADD2.F32 R38, -RZ, R4.H0_H0 ;  /* 0x20000004ff267230 */ /* 0x004fcc0000004100 */
[----:B------:R-:W3:Y:S02]  /*a700*/  F2I.S64.TRUNC R38, R38 ;  /* 0x0000002600267311 */ /* 0x000ee4000020d900 */
[----:B---3--:R-:W-:Y:S05]  /*a710*/  BRA `(.L_x_29322) ;  /* 0x0000000800d87947 */ /* 0x008fea0003800000 */
.L_x_29325:
        /* <DEDUP_REMOVED lines=9> */
.L_x_29328:
[----:B------:R-:W2:Y:S02]  /*a7b0*/  LDG.E.U16 R4, desc[UR36][R4.64] ;  /* 0x0000002404047981 */ /* 0x000ea4000c1e1500 */
[----:B--2---:R-:W-:-:S06]  /*a7c0*/  HADD2.F32 R38, -RZ, R4.H0_H0 ;  /* 0x20000004ff267230 */ /* 0x004fcc0000004100 */
[----:B------:R-:W3:Y:S02]  /*a7d0*/  F2I.S64.TRUNC R38, R38 ;  /* 0x0000002600267311 */ /* 0x000ee4000020d900 */
[----:B---3--:R-:W-:Y:S05]  /*a7e0*/  BRA `(.L_x_29322) ;  /* 0x0000000800a47947 */ /* 0x008fea0003800000 */
.L_x_29327:
[----:B------:R-:W2:Y:S02]  /*a7f0*/  LDG.E.64 R4, desc[UR36][R4.64] ;  /* 0x0000002404047981 */ /* 0x000ea4000c1e1b00 */
[----:B--2---:R3:W4:Y:S02]  /*a800*/  F2I.S64.F64.TRUNC R38, R4 ;  /* 0x0000000400267311 */ /* 0x004724000030d900 */
[----:B---34-:R-:W-:Y:S05]  /*a810*/  BRA `(.L_x_29322) ;  /* 0x0000000800987947 */ /* 0x018fea0003800000 */
.L_x_29317:
        /* <DEDUP_REMOVED lines=13> */
.L_x_29331:
[----:B------:R-:W2:Y:S02]  /*a8f0*/  LDG.E.64 R4, desc[UR36][R4.64] ;  /* 0x0000002404047981 */ /* 0x000ea4000c1e1b00 */
[----:B--2---:R0:W1:Y:S02]  /*a900*/  F2I.S64.F64.TRUNC R38, R4 ;  /* 0x0000000400267311 */ /* 0x004064000030d900 */
[----:B01----:R-:W-:Y:S05]  /*a910*/  BRA `(.L_x_29322) ;  /* 0x0000000800587947 */ /* 0x003fea0003800000 */
.L_x_29330:
        /* <DEDUP_REMOVED lines=26> */
.L_x_29333:
        /* <DEDUP_REMOVED lines=14> */
.L_x_29332:
[----:B------:R-:W2:Y:S02]  /*aba0*/  LDG.E.U16 R38, desc[UR36][R4.64] ;  /* 0x0000002404267981 */ /* 0x000ea4000c1e1500 */
[----:B--2---:R-:W-:-:S06]  /*abb0*/  IMAD.U32 R38, R38, 0x10000, RZ ;  /* 0x0001000026267824 */ /* 0x004fcc00078e00ff */
[----:B------:R-:W0:Y:S02]  /*abc0*/  F2I.S64.TRUNC R38, R38 ;  /* 0x0000002600267311 */ /* 0x000e24000020d900 */
[----:B0-----:R-:W-:Y:S05]  /*abd0*/  BRA `(.L_x_29322) ;  /* 0x0000000400a87947 */ /* 0x001fea0003800000 */
.L_x_29329:
        /* <DEDUP_REMOVED lines=11> */
.L_x_29336:
        /* <DEDUP_REMOVED lines=21> */
.L_x_29340:
[----:B------:R-:W-:Y:S05]  /*ade0*/  BSYNC.RECONVERGENT B1 ;  /* 0x0000000000017941 */ /* 0x000fea0003800200 */
.L_x_29339:
[----:B------:R-:W-:Y:S01]  /*adf0*/  IMAD.SHL.U32 R0, R0, 0x100000, RZ ;  /* 0x0010000000007824 */ /* 0x000fe200078e00ff */
[----:B------:R-:W-:-:S04]  /*ae00*/  LEA R3, R3, 0x3b800000, 0x17 ;  /* 0x3b80000003037811 */ /* 0x000fc800078eb8ff */
[----:B------:R-:W-:-:S07]  /*ae10*/  LOP3.LUT R38, R3, R0, R7, 0xfe, !PT ;  /* 0x0000000003267212 */ /* 0x000fce00078efe07 */
.L_x_29338:
[----:B------:R-:W-:Y:S05]  /*ae20*/  BSYNC.RECONVERGENT B0 ;  /* 0x0000000000007941 */ /* 0x000fea0003800200 */
.L_x_29337:
[----:B------:R-:W1:Y:S02]  /*ae30*/  F2I.S64.TRUNC R38, R38 ;  /* 0x0000002600267311 */ /* 0x000e64000020d900 */
[----:B-1----:R-:W-:Y:S05]  /*ae40*/  BRA `(.L_x_29322) ;  /* 0x00000004000c7947 */ /* 0x002fea0003800000 */
.L_x_29335:
        /* <DEDUP_REMOVED lines=21> */
.L_x_29344:
[----:B------:R-:W-:Y:S05]  /*afa0*/  BSYNC.RECONVERGENT B1 ;  /* 0x0000000000017941 */ /* 0x000fea0003800200 */
.L_x_29343:
[----:B------:R-:W-:Y:S01]  /*afb0*/  IMAD.SHL.U32 R0, R0, 0x200000, RZ ;  /* 0x0020000000007824 */ /* 0x000fe200078e00ff */
[----:B------:R-:W-:-:S04]  /*afc0*/  LEA R3, R3, 0x37800000, 0x17 ;  /* 0x3780000003037811 */ /* 0x000fc800078eb8ff */
[----:B------:R-:W-:-:S07]  /*afd0*/  LOP3.LUT R38, R3, R0, R7, 0xfe, !PT ;  /* 0x0000000003267212 */ /* 0x000fce00078efe07 */
.L_x_29342:
[----:B------:R-:W-:Y:S05]  /*afe0*/  BSYNC.RECONVERGENT B0 ;  /* 0x0000000000007941 */ /* 0x000fea0003800200 */
.L_x_29341:
[----:B------:R-:W1:Y:S02]  /*aff0*/  F2I.S64.TRUNC R38, R38 ;  /* 0x0000002600267311 */ /* 0x000e64000020d900 */
[----:B-1----:R-:W-:Y:S05]  /*b000*/  BRA `(.L_x_29322) ;  /* 0x00000000009c7947 */ /* 0x002fea0003800000 */
.L_x_29334:
        /* <DEDUP_REMOVED lines=14> */
.L_x_29348:
[----:B------:R-:W-:Y:S05]  /*b0f0*/  BSYNC.RECONVERGENT B0 ;  /* 0x0000000000007941 */ /* 0x000fea0003800200 */
.L_x_29347:
[----:B------:R-:W3:Y:S02]  /*b100*/  F2I.S64.TRUNC R38, R38 ;  /* 0x0000002600267311 */ /* 0x000ee4000020d900 */
[----:B---3--:R-:W-:Y:S05]  /*b110*/  BRA `(.L_x_29322) ;  /* 0x0000000000587947 */ /* 0x008fea0003800000 */
.L_x_29321:
        /* <DEDUP_REMOVED lines=16> */
.L_x_29349:
[----:B------:R-:W-:Y:S01]  /*b220*/  CS2R R38, SRZ ;  /* 0x0000000000267805 */ /* 0x000fe2000001ff00 */
[----:B------:R-:W-:Y:S06]  /*b230*/  BRA `(.L_x_29322) ;  /* 0x0000000000107947 */ /* 0x000fec0003800000 */
.L_x_29346:
[----:B------:R2:W5:Y:S01]  /*b240*/  LDG.E.64 R38, desc[UR36][R4.64] ;  /* 0x0000002404267981 */ /* 0x000562000c1e1b00 */
[----:B------:R-:W-:Y:S05]  /*b250*/  BRA `(.L_x_29322) ;  /* 0x0000000000087947 */ /* 0x000fea0003800000 */
.L_x_29345:
[----:B------:R1:W5:Y:S01]  /*b260*/  LDG.E R38, desc[UR36][R4.64] ;  /* 0x0000002404267981 */ /* 0x000362000c1e1900 */
[----:B------:R-:W-:-:S07]  /*b270*/  IMAD.MOV.U32 R39, RZ, RZ, RZ ;  /* 0x000000ffff277224 */ /* 0x000fce00078e00ff */
.L_x_29322:
        /* <DEDUP_REMOVED lines=19> */
.L_x_29353:
[----:B------:R4:W5:Y:S01]  /*b3b0*/  LDG.E.U8 R40, desc[UR36][R4.64] ;  /* 0x0000002404287981 */ /* 0x000962000c1e1100 */
[----:B------:R-:W-:Y:S01]  /*b3c0*/  IMAD.MOV.U32 R41, RZ, RZ, RZ ;  /* 0x000000ffff297224 */ /* 0x000fe200078e00ff */
[----:B------:R-:W-:Y:S06]  /*b3d0*/  BRA `(.L_x_29355) ;  /* 0x0000000c00447947 */ /* 0x000fec0003800000 */
.L_x_29352:
        /* <DEDUP_REMOVED lines=8> */
.L_x_29357:
[----:B------:R-:W2:Y:S02]  /*b460*/  LDG.E R40, desc[UR36][R4.64] ;  /* 0x0000002404287981 */ /* 0x000ea4000c1e1900 */
[----:B--2---:R-:W-:Y:S01]  /*b470*/  SHF.R.S32.HI R41, RZ, 0x1f, R40 ;  /* 0x0000001fff297819 */ /* 0x004fe20000011428 */
[----:B------:R-:W-:Y:S06]  /*b480*/  BRA `(.L_x_29355) ;  /* 0x0000000c00187947 */ /* 0x000fec0003800000 */
.L_x_29356:
[----:B------:R-:W2:Y:S02]  /*b490*/  LDG.E.S16 R40, desc[UR36][R4.64] ;  /* 0x0000002404287981 */ /* 0x000ea4000c1e1700 */
[----:B--2---:R-:W-:Y:S01]  /*b4a0*/  SHF.R.S32.HI R41, RZ, 0x1f, R40 ;  /* 0x0000001fff297819 */ /* 0x004fe20000011428 */
[----:B------:R-:W-:Y:S06]  /*b4b0*/  BRA `(.L_x_29355) ;  /* 0x0000000c000c7947 */ /* 0x000fec0003800000 */
.L_x_29351:
        /* <DEDUP_REMOVED lines=9> */
.L_x_29359:
[----:B------:R-:W2:Y:S02]  /*b550*/  LDG.E.U16 R4, desc[UR36][R4.64] ;  /* 0x0000002404047981 */ /* 0x000ea4000c1e1500 */
[----:B--2---:R-:W-:-:S06]  /*b560*/  HADD2.F32 R40, -RZ, R4.H0_H0 ;  /* 0x20000004ff287230 */ /* 0x004fcc0000004100 */
[----:B------:R-:W0:Y:S02]  /*b570*/  F2I.S64.TRUNC R40, R40 ;  /* 0x0000002800287311 */ /* 0x000e24000020d900 */
[----:B0-----:R-:W-:Y:S05]  /*b580*/  BRA `(.L_x_29355) ;  /* 0x0000000800d87947 */ /* 0x001fea0003800000 */
.L_x_29358:
        /* <DEDUP_REMOVED lines=9> */
.L_x_29361:
[----:B------:R-:W2:Y:S02]  /*b620*/  LDG.E.U16 R4, desc[UR36][R4.64] ;  /* 0x0000002404047981 */ /* 0x000ea4000c1e1500 */
[----:B--2---:R-:W-:-:S06]  /*b630*/  HADD2.F32 R40, -RZ, R4.H0_H0 ;  /* 0x20000004ff287230 */ /* 0x004fcc0000004100 */
[----:B------:R-:W0:Y:S02]  /*b640*/  F2I.S64.TRUNC R40, R40 ;  /* 0x0000002800287311 */ /* 0x000e24000020d900 */
[----:B0-----:R-:W-:Y:S05]  /*b650*/  BRA `(.L_x_29355) ;  /* 0x0000000800a47947 */ /* 0x001fea0003800000 */
.L_x_29360:
[----:B------:R-:W2:Y:S02]  /*b660*/  LDG.E.64 R4, desc[UR36][R4.64] ;  /* 0x0000002404047981 */ /* 0x000ea4000c1e1b00 */
[----:B--2---:R0:W1:Y:S02]  /*b670*/  F2I.S64.F64.TRUNC R40, R4 ;  /* 0x0000000400287311 */ /* 0x004064000030d900 */
[----:B01----:R-:W-:Y:S05]  /*b680*/  BRA `(.L_x_29355) ;  /* 0x0000000800987947 */ /* 0x003fea0003800000 */
.L_x_29350:
        /* <DEDUP_REMOVED lines=13> */
.L_x_29364:
[----:B------:R-:W2:Y:S02]  /*b760*/  LDG.E.64 R4, desc[UR36][R4.64] ;  /* 0x0000002404047981 */ /* 0x000ea4000c1e1b00 */
[----:B--2---:R0:W1:Y:S02]  /*b770*/  F2I.S64.F64.TRUNC R40, R4 ;  /* 0x0000000400287311 */ /* 0x004064000030d900 */
[----:B01----:R-:W-:Y:S05]  /*b780*/  BRA `(.L_x_29355) ;  /* 0x0000000800587947 */ /* 0x003fea0003800000 */
.L_x_29363:
        /* <DEDUP_REMOVED lines=26> */
.L_x_29366:
        /* <DEDUP_REMOVED lines=14> */
.L_x_29365:
[----:B------:R-:W2:Y:S02]  /*ba10*/  LDG.E.U16 R40, desc[UR36][R4.64] ;  /* 0x0000002404287981 */ /* 0x000ea4000c1e1500 */
[----:B--2---:R-:W-:-:S06]  /*ba20*/  IMAD.U32 R40, R40, 0x10000, RZ ;  /* 0x0001000028287824 */ /* 0x004fcc00078e00ff */
[----:B------:R-:W0:Y:S02]  /*ba30*/  F2I.S64.TRUNC R40, R40 ;  /* 0x0000002800287311 */ /* 0x000e24000020d900 */
[----:B0-----:R-:W-:Y:S05]  /*ba40*/  BRA `(.L_x_29355) ;  /* 0x0000000400a87947 */ /* 0x001fea0003800000 */
.L_x_29362:
        /* <DEDUP_REMOVED lines=11> */
.L_x_29369:
        /* <DEDUP_REMOVED lines=21> */
.L_x_29373:
[----:B------:R-:W-:Y:S05]  /*bc50*/  BSYNC.RECONVERGENT B1 ;  /* 0x0000000000017941 */ /* 0x000fea0003800200 */
.L_x_29372:
[----:B------:R-:W-:Y:S01]  /*bc60*/  IMAD.SHL.U32 R0, R0, 0x100000, RZ ;  /* 0x0010000000007824 */ /* 0x000fe200078e00ff */
[----:B------:R-:W-:-:S04]  /*bc70*/  LEA R3, R3, 0x3b800000, 0x17 ;  /* 0x3b80000003037811 */ /* 0x000fc800078eb8ff */
[----:B------:R-:W-:-:S07]  /*bc80*/  LOP3.LUT R40, R3, R0, R7, 0xfe, !PT ;  /* 0x0000000003287212 */ /* 0x000fce00078efe07 */
.L_x_29371:
[----:B------:R-:W-:Y:S05]  /*bc90*/  BSYNC.RECONVERGENT B0 ;  /* 0x0000000000007941 */ /* 0x000fea0003800200 */
.L_x_29370:
[----:B------:R-:W3:Y:S02]  /*bca0*/  F2I.S64.TRUNC R40, R40 ;  /* 0x0000002800287311 */ /* 0x000ee4000020d900 */
[----:B---3--:R-:W-:Y:S05]  /*bcb0*/  BRA `(.L_x_29355) ;  /* 0x00000004000c7947 */ /* 0x008fea0003800000 */
.L_x_29368:
        /* <DEDUP_REMOVED lines=21> */
.L_x_29377:
[----:B------:R-:W-:Y:S05]  /*be10*/  BSYNC.RECONVERGENT B1 ;  /* 0x0000000000017941 */ /* 0x000fea0003800200 */
.L_x_29376:
[----:B------:R-:W-:Y:S01]  /*be20*/  IMAD.SHL.U32 R0, R0, 0x200000, RZ ;  /* 0x0020000000007824 */ /* 0x000fe200078e00ff */
[----:B------:R-:W-:-:S04]  /*be30*/  LEA R3, R3, 0x37800000, 0x17 ;  /* 0x3780000003037811 */ /* 0x000fc800078eb8ff */
[----:B------:R-:W-:-:S07]  /*be40*/  LOP3.LUT R40, R3, R0, R7, 0xfe, !PT ;  /* 0x0000000003287212 */ /* 0x000fce00078efe07 */
.L_x_29375:
[----:B------:R-:W-:Y:S05]  /*be50*/  BSYNC.RECONVERGENT B0 ;  /* 0x0000000000007941 */ /* 0x000fea0003800200 */
.L_x_29374:
[----:B------:R-:W2:Y:S02]  /*be60*/  F2I.S64.TRUNC R40, R40 ;  /* 0x0000002800287311 */ /* 0x000ea4000020d900 */
[----:B--2---:R-:W-:Y:S05]  /*be70*/  BRA `(.L_x_29355) ;  /* 0x00000000009c7947 */ /* 0x004fea0003800000 */
.L_x_29367:
        /* <DEDUP_REMOVED lines=14> */
.L_x_29381:
[----:B------:R-:W-:Y:S05]  /*bf60*/  BSYNC.RECONVERGENT B0 ;  /* 0x0000000000007941 */ /* 0x000fea0003800200 */
.L_x_29380:
[----:B------:R-:W1:Y:S02]  /*bf70*/  F2I.S64.TRUNC R40, R40 ;  /* 0x0000002800287311 */ /* 0x000e64000020d900 */
[----:B-1----:R-:W-:Y:S05]  /*bf80*/  BRA `(.L_x_29355) ;  /* 0x0000000000587947 */ /* 0x002fea0003800000 */
.L_x_29354:
        /* <DEDUP_REMOVED lines=16> */
.L_x_29382:
[----:B------:R-:W-:Y:S01]  /*c090*/  CS2R R40, SRZ ;  /* 0x0000000000287805 */ /* 0x000fe2000001ff00 */
[----:B------:R-:W-:Y:S06]  /*c0a0*/  BRA `(.L_x_29355) ;  /* 0x0000000000107947 */ /* 0x000fec0003800000 */
.L_x_29379:
[----:B------:R0:W5:Y:S01]  /*c0b0*/  LDG.E.64 R40, desc[UR36][R4.64] ;  /* 0x0000002404287981 */ /* 0x000162000c1e1b00 */
[----:B------:R-:W-:Y:S05]  /*c0c0*/  BRA `(.L_x_29355) ;  /* 0x0000000000087947 */ /* 0x000fea0003800000 */
.L_x_29378:
[----:B------:R1:W5:Y:S01]  /*c0d0*/  LDG.E R40, desc[UR36][R4.64] ;  /* 0x0000002404287981 */ /* 0x000362000c1e1900 */
[----:B------:R-:W-:-:S07]  /*c0e0*/  IMAD.MOV.U32 R41, RZ, RZ, RZ ;  /* 0x000000ffff297224 */ /* 0x000fce00078e00ff */
.L_x_29355:
        /* <DEDUP_REMOVED lines=19> */
.L_x_29386:
[----:B------:R0:W5:Y:S01]  /*c220*/  LDG.E.U8 R42, desc[UR36][R4.64] ;  /* 0x00000024042a7981 */ /* 0x000162000c1e1100 */
[----:B------:R-:W-:Y:S01]  /*c230*/  IMAD.MOV.U32 R43, RZ, RZ, RZ ;  /* 0x000000ffff2b7224 */ /* 0x000fe200078e00ff */
[----:B------:R-:W-:Y:S06]  /*c240*/  BRA `(.L_x_29388) ;  /* 0x0000000c00447947 */ /* 0x000fec0003800000 */
.L_x_29385:
        /* <DEDUP_REMOVED lines=8> */
.L_x_29390:
[----:B------:R-:W2:Y:S02]  /*c2d0*/  LDG.E R42, desc[UR36][R4.64] ;  /* 0x00000024042a7981 */ /* 0x000ea4000c1e1900 */
[----:B--2---:R-:W-:Y:S01]  /*c2e0*/  SHF.R.S32.HI R43, RZ, 0x1f, R42 ;  /* 0x0000001fff2b7819 */ /* 0x004fe2000001142a */
[----:B------:R-:W-:Y:S06]  /*c2f0*/  BRA `(.L_x_29388) ;  /* 0x0000000c00187947 */ /* 0x000fec0003800000 */
.L_x_29389:
[----:B------:R-:W2:Y:S02]  /*c300*/  LDG.E.S16 R42, desc[UR36][R4.64] ;  /* 0x00000024042a7981 */ /* 0x000ea4000c1e1700 */
[----:B--2---:R-:W-:Y:S01]  /*c310*/  SHF.R.S32.HI R43, RZ, 0x1f, R42 ;  /* 0x0000001fff2b7819 */ /* 0x004fe2000001142a */
[----:B------:R-:W-:Y:S06]  /*c320*/  BRA `(.L_x_29388) ;  /* 0x0000000c000c7947 */ /* 0x000fec0003800000 */
.L_x_29384:
        /* <DEDUP_REMOVED lines=9> */
.L_x_29392:
[----:B------:R-:W2:Y:S02]  /*c3c0*/  LDG.E.U16 R4, desc[UR36][R4.64] ;  /* 0x0000002404047981 */ /* 0x000ea4000c1e1500 */
[----:B--2---:R-:W-:-:S06]  /*c3d0*/  HADD2.F32 R42, -RZ, R4.H0_H0 ;  /* 0x20000004ff2a7230 */ /* 0x004fcc0000004100 */
[----:B------:R-:W2:Y:S02]  /*c3e0*/  F2I.S64.TRUNC R42, R42 ;  /* 0x0000002a002a7311 */ /* 0x000ea4000020d900 */
[----:B--2---:R-:W-:Y:S05]  /*c3f0*/  BRA `(.L_x_29388) ;  /* 0x0000000800d87947 */ /* 0x004fea0003800000 */
.L_x_29391:
        /* <DEDUP_REMOVED lines=9> */
.L_x_29394:
[----:B------:R-:W2:Y:S02]  /*c490*/  LDG.E.U16 R4, desc[UR36][R4.64] ;  /* 0x0000002404047981 */ /* 0x000ea4000c1e1500 */
[----:B--2---:R-:W-:-:S06]  /*c4a0*/  HADD2.F32 R42, -RZ, R4.H0_H0 ;  /* 0x20000004ff2a7230 */ /* 0x004fcc0000004100 */
[----:B------:R-:W2:Y:S02]  /*c4b0*/  F2I.S64.TRUNC R42, R42 ;  /* 0x0000002a002a7311 */ /* 0x000ea4000020d900 */
[----:B--2---:R-:W-:Y:S05]  /*c4c0*/  BRA `(.L_x_29388) ;  /* 0x0000000800a47947 */ /* 0x004fea0003800000 */
.L_x_29393:
[----:B------:R-:W2:Y:S02]  /*c4d0*/  LDG.E.64 R4, desc[UR36][R4.64] ;  /* 0x0000002404047981 */ /* 0x000ea4000c1e1b00 */
[----:B--2---:R2:W3:Y:S02]  /*c4e0*/  F2I.S64.F64.TRUNC R42, R4 ;  /* 0x00000004002a7311 */ /* 0x0044e4000030d900 */
[----:B--23--:R-:W-:Y:S05]  /*c4f0*/  BRA `(.L_x_29388) ;  /* 0x0000000800987947 */ /* 0x00cfea0003800000 */
.L_x_29383:
        /* <DEDUP_REMOVED lines=13> */
.L_x_29397:
[----:B------:R-:W2:Y:S02]  /*c5d0*/  LDG.E.64 R4, desc[UR36][R4.64] ;  /* 0x0000002404047981 */ /* 0x000ea4000c1e1b00 */
[----:B--2---:R2:W3:Y:S02]  /*c5e0*/  F2I.S64.F64.TRUNC R42, R4 ;  /* 0x00000004002a7311 */ /* 0x0044e4000030d900 */
[----:B--23--:R-:W-:Y:S05]  /*c5f0*/  BRA `(.L_x_29388) ;  /* 0x0000000800587947 */ /* 0x00cfea0003800000 */
.L_x_29396:
        /* <DEDUP_REMOVED lines=26> */
.L_x_29399:
        /* <DEDUP_REMOVED lines=14> */
.L_x_29398:
[----:B------:R-:W2:Y:S02]  /*c880*/  LDG.E.U16 R42, desc[UR36][R4.64] ;  /* 0x00000024042a7981 */ /* 0x000ea4000c1e1500 */
[----:B--2---:R-:W-:-:S06]  /*c890*/  IMAD.U32 R42, R42, 0x10000, RZ ;  /* 0x000100002a2a7824 */ /* 0x004fcc00078e00ff */
[----:B------:R-:W2:Y:S02]  /*c8a0*/  F2I.S64.TRUNC R42, R42 ;  /* 0x0000002a002a7311 */ /* 0x000ea4000020d900 */
[----:B--2---:R-:W-:Y:S05]  /*c8b0*/  BRA `(.L_x_29388) ;  /* 0x0000000400a87947 */ /* 0x004fea0003800000 */
.L_x_29395:
        /* <DEDUP_REMOVED lines=11> */
.L_x_29402:
        /* <DEDUP_REMOVED lines=21> */
.L_x_29406:
[----:B------:R-:W-:Y:S05]  /*cac0*/  BSYNC.RECONVERGENT B1 ;  /* 0x0000000000017941 */ /* 0x000fea0003800200 */
.L_x_29405:
[----:B------:R-:W-:Y:S01]  /*cad0*/  IMAD.SHL.U32 R0, R0, 0x100000, RZ ;  /* 0x0010000000007824 */ /* 0x000fe200078e00ff */
[----:B------:R-:W-:-:S04]  /*cae0*/  LEA R3, R3, 0x3b800000, 0x17 ;  /* 0x3b80000003037811 */ /* 0x000fc800078eb8ff */
[----:B------:R-:W-:-:S07]  /*caf0*/  LOP3.LUT R42, R3, R0, R7, 0xfe, !PT ;  /* 0x00000000032a7212 */ /* 0x000fce00078efe07 */
.L_x_29404:
[----:B------:R-:W-:Y:S05]  /*cb00*/  BSYNC.RECONVERGENT B0 ;  /* 0x0000000000007941 */ /* 0x000fea0003800200 */
.L_x_29403:
[----:B------:R-:W4:Y:S02]  /*cb10*/  F2I.S64.TRUNC R42, R42 ;  /* 0x0000002a002a7311 */ /* 0x000f24000020d900 */
[----:B----4-:R-:W-:Y:S05]  /*cb20*/  BRA `(.L_x_29388) ;  /* 0x00000004000c7947 */ /* 0x010fea0003800000 */
.L_x_29401:
        /* <DEDUP_REMOVED lines=21> */
.L_x_29410:
[----:B------:R-:W-:Y:S05]  /*cc80*/  BSYNC.RECONVERGENT B1 ;  /* 0x0000000000017941 */ /* 0x000fea0003800200 */
.L_x_29409:
[----:B------:R-:W-:Y:S01]  /*cc90*/  IMAD.SHL.U32 R0, R0, 0x200000, RZ ;  /* 0x0020000000007824 */ /* 0x000fe200078e00ff */
[----:B------:R-:W-:-:S04]  /*cca0*/  LEA R3, R3, 0x37800000, 0x17 ;  /* 0x3780000003037811 */ /* 0x000fc800078eb8ff */
[----:B------:R-:W-:-:S07]  /*ccb0*/  LOP3.LUT R42, R3, R0, R7, 0xfe, !PT ;  /* 0x00000000032a7212 */ /* 0x000fce00078efe07 */
.L_x_29408:
[----:B------:R-:W-:Y:S05]  /*ccc0*/  BSYNC.RECONVERGENT B0 ;  /* 0x0000000000007941 */ /* 0x000fea0003800200 */
.L_x_29407:
[----:B------:R-:W4:Y:S02]  /*ccd0*/  F2I.S64.TRUNC R42, R42 ;  /* 0x0000002a002a7311 */ /* 0x000f24000020d900 */
[----:B----4-:R-:W-:Y:S05]  /*cce0*/  BRA `(.L_x_29388) ;  /* 0x00000000009c7947 */ /* 0x010fea0003800000 */
.L_x_29400:
        /* <DEDUP_REMOVED lines=14> */
.L_x_29414:
[----:B------:R-:W-:Y:S05]  /*cdd0*/  BSYNC.RECONVERGENT B0 ;  /* 0x0000000000007941 */ /* 0x000fea0003800200 */
.L_x_29413:
[----:B------:R-:W3:Y:S02]  /*cde0*/  F2I.S64.TRUNC R42, R42 ;  /* 0x0000002a002a7311 */ /* 0x000ee4000020d900 */
[----:B---3--:R-:W-:Y:S05]  /*cdf0*/  BRA `(.L_x_29388) ;  /* 0x0000000000587947 */ /* 0x008fea0003800000 */
.L_x_29387:
        /* <DEDUP_REMOVED lines=16> */
.L_x_29415:
[----:B------:R-:W-:Y:S01]  /*cf00*/  CS2R R42, SRZ ;  /* 0x00000000002a7805 */ /* 0x000fe2000001ff00 */
[----:B------:R-:W-:Y:S06]  /*cf10*/  BRA `(.L_x_29388) ;  /* 0x0000000000107947 */ /* 0x000fec0003800000 */
.L_x_29412:
[----:B------:R2:W5:Y:S01]  /*cf20*/  LDG.E.64 R42, desc[UR36][R4.64] ;  /* 0x00000024042a7981 */ /* 0x000562000c1e1b00 */
[----:B------:R-:W-:Y:S05]  /*cf30*/  BRA `(.L_x_29388) ;  /* 0x0000000000087947 */ /* 0x000fea0003800000 */
.L_x_29411:
[----:B------:R3:W5:Y:S01]  /*cf40*/  LDG.E R42, desc[UR36][R4.64] ;  /* 0x00000024042a7981 */ /* 0x000762000c1e1900 */
[----:B------:R-:W-:-:S07]  /*cf50*/  IMAD.MOV.U32 R43, RZ, RZ, RZ ;  /* 0x000000ffff2b7224 */ /* 0x000fce00078e00ff */
.L_x_29388:
        /* <DEDUP_REMOVED lines=19> */
.L_x_29419:
[----:B------:R3:W5:Y:S01]  /*d090*/  LDG.E.U8 R44, desc[UR36][R4.64] ;  /* 0x00000024042c7981 */ /* 0x000762000c1e1100 */
[----:B------:R-:W-:Y:S01]  /*d0a0*/  IMAD.MOV.U32 R45, RZ, RZ, RZ ;  /* 0x000000ffff2d7224 */ /* 0x000fe200078e00ff */
[----:B------:R-:W-:Y:S06]  /*d0b0*/  BRA `(.L_x_29421) ;  /* 0x0000000c00447947 */ /* 0x000fec0003800000 */
.L_x_29418:
        /* <DEDUP_REMOVED lines=8> */
.L_x_29423:
[----:B------:R-:W2:Y:S02]  /*d140*/  LDG.E R44, desc[UR36][R4.64] ;  /* 0x00000024042c7981 */ /* 0x000ea4000c1e1900 */
[----:B--2---:R-:W-:Y:S01]  /*d150*/  SHF.R.S32.HI R45, RZ, 0x1f, R44 ;  /* 0x0000001fff2d7819 */ /* 0x004fe2000001142c */
[----:B------:R-:W-:Y:S06]  /*d160*/  BRA `(.L_x_29421) ;  /* 0x0000000c00187947 */ /* 0x000fec0003800000 */
.L_x_29422:
[----:B------:R-:W2:Y:S02]  /*d170*/  LDG.E.S16 R44, desc[UR36][R4.64] ;  /* 0x00000024042c7981 */ /* 0x000ea4000c1e1700 */
[----:B--2---:R-:W-:Y:S01]  /*d180*/  SHF.R.S32.HI R45, RZ, 0x1f, R44 ;  /* 0x0000001fff2d7819 */ /* 0x004fe2000001142c */
[----:B------:R-:W-:Y:S06]  /*d190*/  BRA `(.L_x_29421) ;  /* 0x0000000c000c7947 */ /* 0x000fec0003800000 */
.L_x_29417:
        /* <DEDUP_REMOVED lines=9> */
.L_x_29425:
[----:B------:R-:W2:Y:S02]  /*d230*/  LDG.E.U16 R4, desc[UR36][R4.64] ;  /* 0x0000002404047981 */ /* 0x000ea4000c1e1500 */
[----:B--2---:R-:W-:-:S06]  /*d240*/  HADD2.F32 R44, -RZ, R4.H0_H0 ;  /* 0x20000004ff2c7230 */ /* 0x004fcc0000004100 */
[----:B------:R-:W3:Y:S02]  /*d250*/  F2I.S64.TRUNC R44, R44 ;  /* 0x0000002c002c7311 */ /* 0x000ee4000020d900 */
[----:B---3--:R-:W-:Y:S05]  /*d260*/  BRA `(.L_x_29421) ;  /* 0x0000000800d87947 */ /* 0x008fea0003800000 */
.L_x_29424:
        /* <DEDUP_REMOVED lines=9> */
.L_x_29427:
[----:B------:R-:W2:Y:S02]  /*d300*/  LDG.E.U16 R4, desc[UR36][R4.64] ;  /* 0x0000002404047981 */ /* 0x000ea4000c1e1500 */
[----:B--2---:R-:W-:-:S06]  /*d310*/  HADD2.F32 R44, -RZ, R4.H0_H0 ;  /* 0x20000004ff2c7230 */ /* 0x004fcc0000004100 */
[----:B------:R-:W3:Y:S02]  /*d320*/  F2I.S64.TRUNC R44, R44 ;  /* 0x0000002c002c7311 */ /* 0x000ee4000020d900 */
[----:B---3--:R-:W-:Y:S05]  /*d330*/  BRA `(.L_x_29421) ;  /* 0x0000000800a47947 */ /* 0x008fea0003800000 */
.L_x_29426:
[----:B------:R-:W2:Y:S02]  /*d340*/  LDG.E.64 R4, desc[UR36][R4.64] ;  /* 0x0000002404047981 */ /* 0x000ea4000c1e1b00 */
[----:B--2---:R3:W4:Y:S02]  /*d350*/  F2I.S64.F64.TRUNC R44, R4 ;  /* 0x00000004002c7311 */ /* 0x004724000030d900 */
[----:B---34-:R-:W-:Y:S05]  /*d360*/  BRA `(.L_x_29421) ;  /* 0x0000000800987947 */ /* 0x018fea0003800000 */
.L_x_29416:
        /* <DEDUP_REMOVED lines=13> */
.L_x_29430:
[----:B------:R-:W2:Y:S02]  /*d440*/  LDG.E.64 R4, desc[UR36][R4.64] ;  /* 0x0000002404047981 */ /* 0x000ea4000c1e1b00 */
[----:B--2---:R3:W4:Y:S02]  /*d450*/  F2I.S64.F64.TRUNC R44, R4 ;  /* 0x00000004002c7311 */ /* 0x004724000030d900 */
[----:B---34-:R-:W-:Y:S05]  /*d460*/  BRA `(.L_x_29421) ;  /* 0x0000000800587947 */ /* 0x018fea0003800000 */
.L_x_29429:
        /* <DEDUP_REMOVED lines=26> */
.L_x_29432:
        /* <DEDUP_REMOVED lines=14> */
.L_x_29431:
[----:B------:R-:W2:Y:S02]  /*d6f0*/  LDG.E.U16 R44, desc[UR36][R4.64] ;  /* 0x00000024042c7981 */ /* 0x000ea4000c1e1500 */
[----:B--2---:R-:W-:-:S06]  /*d700*/  IMAD.U32 R44, R44, 0x10000, RZ ;  /* 0x000100002c2c7824 */ /* 0x004fcc00078e00ff */
[----:B------:R-:W3:Y:S02]  /*d710*/  F2I.S64.TRUNC R44, R44 ;  /* 0x0000002c002c7311 */ /* 0x000ee4000020d900 */
[----:B---3--:R-:W-:Y:S05]  /*d720*/  BRA `(.L_x_29421) ;  /* 0x0000000400a87947 */ /* 0x008fea0003800000 */
.L_x_29428:
        /* <DEDUP_REMOVED lines=11> */
.L_x_29435:
        /* <DEDUP_REMOVED lines=21> */
.L_x_29439:
[----:B------:R-:W-:Y:S05]  /*d930*/  BSYNC.RECONVERGENT B1 ;  /* 0x0000000000017941 */ /* 0x000fea0003800200 */
.L_x_29438:
[----:B------:R-:W-:Y:S01]  /*d940*/  IMAD.SHL.U32 R0, R0, 0x100000, RZ ;  /* 0x0010000000007824 */ /* 0x000fe200078e00ff */
[----:B------:R-:W-:-:S04]  /*d950*/  LEA R3, R3, 0x3b800000, 0x17 ;  /* 0x3b80000003037811 */ /* 0x000fc800078eb8ff */
[----:B------:R-:W-:-:S07]  /*d960*/  LOP3.LUT R44, R3, R0, R7, 0xfe, !PT ;  /* 0x00000000032c7212 */ /* 0x000fce00078efe07 */
.L_x_29437:
[----:B------:R-:W-:Y:S05]  /*d970*/  BSYNC.RECONVERGENT B0 ;  /* 0x0000000000007941 */ /* 0x000fea0003800200 */
.L_x_29436:
[----:B------:R-:W2:Y:S02]  /*d980*/  F2I.S64.TRUNC R44, R44 ;  /* 0x0000002c002c7311 */ /* 0x000ea4000020d900 */
[----:B--2---:R-:W-:Y:S05]  /*d990*/  BRA `(.L_x_29421) ;  /* 0x00000004000c7947 */ /* 0x004fea0003800000 */
.L_x_29434:
        /* <DEDUP_REMOVED lines=21> */
.L_x_29443:
[----:B------:R-:W-:Y:S05]  /*daf0*/  BSYNC.RECONVERGENT B1 ;  /* 0x0000000000017941 */ /* 0x000fea0003800200 */
.L_x_29442:
[----:B------:R-:W-:Y:S01]  /*db00*/  IMAD.SHL.U32 R0, R0, 0x200000, RZ ;  /* 0x0020000000007824 */ /* 0x000fe200078e00ff */
[----:B------:R-:W-:-:S04]  /*db10*/  LEA R3, R3, 0x37800000, 0x17 ;  /* 0x3780000003037811 */ /* 0x000fc800078eb8ff */
[----:B------:R-:W-:-:S07]  /*db20*/  LOP3.LUT R44, R3, R0, R7, 0xfe, !PT ;  /* 0x00000000032c7212 */ /* 0x000fce00078efe07 */
.L_x_29441:
[----:B------:R-:W-:Y:S05]  /*db30*/  BSYNC.RECONVERGENT B0 ;  /* 0x0000000000007941 */ /* 0x000fea0003800200 */
.L_x_29440:
[----:B------:R-:W2:Y:S02]  /*db40*/  F2I.S64.TRUNC R44, R44 ;  /* 0x0000002c002c7311 */ /* 0x000ea4000020d900 */
[----:B--2---:R-:W-:Y:S05]  /*db50*/  BRA `(.L_x_29421) ;  /* 0x00000000009c7947 */ /* 0x004fea0003800000 */
.L_x_29433:
        /* <DEDUP_REMOVED lines=14> */
.L_x_29447:
[----:B------:R-:W-:Y:S05]  /*dc40*/  BSYNC.RECONVERGENT B0 ;  /* 0x0000000000007941 */ /* 0x000fea0003800200 */
.L_x_29446:
[----:B------:R-:W0:Y:S02]  /*dc50*/  F2I.S64.TRUNC R44, R44 ;  /* 0x0000002c002c7311 */ /* 0x000e24000020d900 */
[----:B0-----:R-:W-:Y:S05]  /*dc60*/  BRA `(.L_x_29421) ;  /* 0x0000000000587947 */ /* 0x001fea0003800000 */
.L_x_29420:
        /* <DEDUP_REMOVED lines=16> */
.L_x_29448:
[----:B------:R-:W-:Y:S01]  /*dd70*/  CS2R R44, SRZ ;  /* 0x00000000002c7805 */ /* 0x000fe2000001ff00 */
[----:B------:R-:W-:Y:S06]  /*dd80*/  BRA `(.L_x_29421) ;  /* 0x0000000000107947 */ /* 0x000fec0003800000 */
.L_x_29445:
[----:B------:R0:W5:Y:S01]  /*dd90*/  LDG.E.64 R44, desc[UR36][R4.64] ;  /* 0x00000024042c7981 */ /* 0x000162000c1e1b00 */
[----:B------:R-:W-:Y:S05]  /*dda0*/  BRA `(.L_x_29421) ;  /* 0x0000000000087947 */ /* 0x000fea0003800000 */
.L_x_29444:
[----:B------:R1:W5:Y:S01]  /*ddb0*/  LDG.E R44, desc[UR36][R4.64] ;  /* 0x00000024042c7981 */ /* 0x000362000c1e1900 */
[----:B------:R-:W-:-:S07]  /*ddc0*/  IMAD.MOV.U32 R45, RZ, RZ, RZ ;  /* 0x000000ffff2d7224 */ /* 0x000fce00078e00ff */
.L_x_29421:
[----:B------:R-:W-:-:S07]  /*ddd0*/  VIADD R2, R2, 0x80 ;  /* 0x0000008002027836 */ /* 0x000fce0000000000 */
.L_x_29283:
[----:B------:R-:W-:Y:S05]  /*dde0*/  BSYNC.RECONVERGENT B6 ;  /* 0x0000000000067941 */ /* 0x000fea0003800200 */
.L_x_29282:
        /* <DEDUP_REMOVED lines=28> */
.L_x_29454:
[----:B------:R3:W5:Y:S01]  /*dfb0*/  LDG.E.U8 R54, desc[UR36][R2.64] ;  /* 0x0000002402367981 */ /* 0x000762000c1e1100 */
[----:B------:R-:W-:Y:S01]  /*dfc0*/  IMAD.MOV.U32 R55, RZ, RZ, RZ ;  /* 0x000000ffff377224 */ /* 0x000fe200078e00ff */
[----:B------:R-:W-:Y:S06]  /*dfd0*/  BRA `(.L_x_29456) ;  /* 0x0000000c00407947 */ /* 0x000fec0003800000 */
.L_x_29453:
        /* <DEDUP_REMOVED lines=8> */
.L_x_29458:
[----:B------:R-:W2:Y:S02]  /*e060*/  LDG.E R54, desc[UR36][R2.64] ;  /* 0x0000002402367981 */ /* 0x000ea4000c1e1900 */
[----:B--2---:R-:W-:Y:S01]  /*e070*/  SHF.R.S32.HI R55, RZ, 0x1f, R54 ;  /* 0x0000001fff377819 */ /* 0x004fe20000011436 */
[----:B------:R-:W-:Y:S06]  /*e080*/  BRA `(.L_x_29456) ;  /* 0x0000000c00147947 */ /* 0x000fec0003800000 */
.L_x_29457:
[----:B------:R-:W2:Y:S02]  /*e090*/  LDG.E.S16 R54, desc[UR36][R2.64] ;  /* 0x0000002402367981 */ /* 0x000ea4000c1e1700 */
[----:B--2---:R-:W-:Y:S01]  /*e0a0*/  SHF.R.S32.HI R55, RZ, 0x1f, R54 ;  /* 0x0000001fff377819 */ /* 0x004fe20000011436 */
[----:B------:R-:W-:Y:S06]  /*e0b0*/  BRA `(.L_x_29456) ;  /* 0x0000000c00087947 */ /* 0x000fec0003800000 */
.L_x_29452:
        /* <DEDUP_REMOVED lines=9> */
.L_x_29460:
[----:B------:R-:W2:Y:S02]  /*e150*/  LDG.E.U16 R2, desc[UR36][R2.64] ;  /* 0x0000002402027981 */ /* 0x000ea4000c1e1500 */
[----:B--2---:R-:W-:-:S06]  /*e160*/  HADD2.F32 R54, -RZ, R2.H0_H0 ;  /* 0x20000002ff367230 */ /* 0x004fcc0000004100 */
[----:B------:R-:W0:Y:S02]  /*e170*/  F2I.S64.TRUNC R54, R54 ;  /* 0x0000003600367311 */ /* 0x000e24000020d900 */
[----:B0-----:R-:W-:Y:S05]  /*e180*/  BRA `(.L_x_29456) ;  /* 0x0000000800d47947 */ /* 0x001fea0003800000 */
.L_x_29459:
        /* <DEDUP_REMOVED lines=9> */
.L_x_29462:
[----:B------:R-:W2:Y:S02]  /*e220*/  LDG.E.U16 R2, desc[UR36][R2.64] ;  /* 0x0000002402027981 */ /* 0x000ea4000c1e1500 */
[----:B--2---:R-:W-:-:S06]  /*e230*/  HADD2.F32 R54, -RZ, R2.H0_H0 ;  /* 0x20000002ff367230 */ /* 0x004fcc0000004100 */
[----:B------:R-:W0:Y:S02]  /*e240*/  F2I.S64.TRUNC R54, R54 ;  /* 0x0000003600367311 */ /* 0x000e24000020d900 */
[----:B0-----:R-:W-:Y:S05]  /*e250*/  BRA `(.L_x_29456) ;  /* 0x0000000800a07947 */ /* 0x001fea0003800000 */
.L_x_29461:
[----:B------:R-:W2:Y:S02]  /*e260*/  LDG.E.64 R2, desc[UR36][R2.64] ;  /* 0x0000002402027981 */ /* 0x000ea4000c1e1b00 */
[----:B--2---:R0:W1:Y:S02]  /*e270*/  F2I.S64.F64.TRUNC R54, R2 ;  /* 0x0000000200367311 */ /* 0x004064000030d900 */
[----:B01----:R-:W-:Y:S05]  /*e280*/  BRA `(.L_x_29456) ;  /* 0x0000000800947947 */ /* 0x003fea0003800000 */
.L_x_29451:
        /* <DEDUP_REMOVED lines=13> */
.L_x_29465:
[----:B------:R-:W2:Y:S02]  /*e360*/  LDG.E.64 R2, desc[UR36][R2.64] ;  /* 0x0000002402027981 */ /* 0x000ea4000c1e1b00 */
[----:B--2---:R0:W1:Y:S02]  /*e370*/  F2I.S64.F64.TRUNC R54, R2 ;  /* 0x0000000200367311 */ /* 0x004064000030d900 */
[----:B01----:R-:W-:Y:S05]  /*e380*/  BRA `(.L_x_29456) ;  /* 0x0000000800547947 */ /* 0x003fea0003800000 */
.L_x_29464:
        /* <DEDUP_REMOVED lines=26> */
.L_x_29467:
        /* <DEDUP_REMOVED lines=13> */
.L_x_29466:
[----:B------:R-:W2:Y:S02]  /*e600*/  LDG.E.U16 R54, desc[UR36][R2.64] ;  /* 0x0000002402367981 */ /* 0x000ea4000c1e1500 */
[----:B--2---:R-:W-:-:S06]  /*e610*/  IMAD.U32 R54, R54, 0x10000, RZ ;  /* 0x0001000036367824 */ /* 0x004fcc00078e00ff */
[----:B------:R-:W0:Y:S02]  /*e620*/  F2I.S64.TRUNC R54, R54 ;  /* 0x0000003600367311 */ /* 0x000e24000020d900 */
[----:B0-----:R-:W-:Y:S05]  /*e630*/  BRA `(.L_x_29456) ;  /* 0x0000000400a87947 */ /* 0x001fea0003800000 */
.L_x_29463:
        /* <DEDUP_REMOVED lines=11> */
.L_x_29470:
        /* <DEDUP_REMOVED lines=21> */
.L_x_29474:
[----:B------:R-:W-:Y:S05]  /*e840*/  BSYNC.RECONVERGENT B1 ;  /* 0x0000000000017941 */ /* 0x000fea0003800200 */
.L_x_29473:
[----:B------:R-:W-:Y:S01]  /*e850*/  IMAD.SHL.U32 R0, R0, 0x100000, RZ ;  /* 0x0010000000007824 */ /* 0x000fe200078e00ff */
[----:B------:R-:W-:-:S04]  /*e860*/  LEA R2, R2, 0x3b800000, 0x17 ;  /* 0x3b80000002027811 */ /* 0x000fc800078eb8ff */
[----:B------:R-:W-:-:S07]  /*e870*/  LOP3.LUT R54, R2, R0, R7, 0xfe, !PT ;  /* 0x0000000002367212 */ /* 0x000fce00078efe07 */
.L_x_29472:
[----:B------:R-:W-:Y:S05]  /*e880*/  BSYNC.RECONVERGENT B0 ;  /* 0x0000000000007941 */ /* 0x000fea0003800200 */
.L_x_29471:
[----:B------:R-:W2:Y:S02]  /*e890*/  F2I.S64.TRUNC R54, R54 ;  /* 0x0000003600367311 */ /* 0x000ea4000020d900 */
[----:B--2---:R-:W-:Y:S05]  /*e8a0*/  BRA `(.L_x_29456) ;  /* 0x00000004000c7947 */ /* 0x004fea0003800000 */
.L_x_29469:
        /* <DEDUP_REMOVED lines=21> */
.L_x_29478:
[----:B------:R-:W-:Y:S05]  /*ea00*/  BSYNC.RECONVERGENT B1 ;  /* 0x0000000000017941 */ /* 0x000fea0003800200 */
.L_x_29477:
[----:B------:R-:W-:Y:S01]  /*ea10*/  IMAD.SHL.U32 R0, R0, 0x200000, RZ ;  /* 0x0020000000007824 */ /* 0x000fe200078e00ff */
[----:B------:R-:W-:-:S04]  /*ea20*/  LEA R2, R2, 0x37800000, 0x17 ;  /* 0x3780000002027811 */ /* 0x000fc800078eb8ff */
[----:B------:R-:W-:-:S07]  /*ea30*/  LOP3.LUT R54, R2, R0, R7, 0xfe, !PT ;  /* 0x0000000002367212 */ /* 0x000fce00078efe07 */
.L_x_29476:
[----:B------:R-:W-:Y:S05]  /*ea40*/  BSYNC.RECONVERGENT B0 ;  /* 0x0000000000007941 */ /* 0x000fea0003800200 */
.L_x_29475:
[----:B------:R-:W2:Y:S02]  /*ea50*/  F2I.S64.TRUNC R54, R54 ;  /* 0x0000003600367311 */ /* 0x000ea4000020d900 */
[----:B--2---:R-:W-:Y:S05]  /*ea60*/  BRA `(.L_x_29456) ;  /* 0x00000000009c7947 */ /* 0x004fea0003800000 */
.L_x_29468:
        /* <DEDUP_REMOVED lines=14> */
.L_x_29482:
[----:B------:R-:W-:Y:S05]  /*eb50*/  BSYNC.RECONVERGENT B0 ;  /* 0x0000000000007941 */ /* 0x000fea0003800200 */
.L_x_29481:
[----:B------:R-:W0:Y:S02]  /*eb60*/  F2I.S64.TRUNC R54, R54 ;  /* 0x0000003600367311 */ /* 0x000e24000020d900 */
[----:B0-----:R-:W-:Y:S05]  /*eb70*/  BRA `(.L_x_29456) ;  /* 0x0000000000587947 */ /* 0x001fea0003800000 */
.L_x_29455:
        /* <DEDUP_REMOVED lines=16> */
.L_x_29483:
[----:B------:R-:W-:Y:S01]  /*ec80*/  CS2R R54, SRZ ;  /* 0x0000000000367805 */ /* 0x000fe2000001ff00 */
[----:B------:R-:W-:Y:S06]  /*ec90*/  BRA `(.L_x_29456) ;  /* 0x0000000000107947 */ /* 0x000fec0003800000 */
.L_x_29480:
[----:B------:R0:W5:Y:S01]  /*eca0*/  LDG.E.64 R54, desc[UR36][R2.64] ;  /* 0x0000002402367981 */ /* 0x000162000c1e1b00 */
[----:B------:R-:W-:Y:S05]  /*ecb0*/  BRA `(.L_x_29456) ;  /* 0x0000000000087947 */ /* 0x000fea0003800000 */
.L_x_29479:
[----:B------:R1:W5:Y:S01]  /*ecc0*/  LDG.E R54, desc[UR36][R2.64] ;  /* 0x0000002402367981 */ /* 0x000362000c1e1900 */
[----:B------:R-:W-:-:S07]  /*ecd0*/  IMAD.MOV.U32 R55, RZ, RZ, RZ ;  /* 0x000000ffff377224 */ /* 0x000fce00078e00ff */
.L_x_29456:
        /* <DEDUP_REMOVED lines=19> */
.L_x_29487:
[----:B------:R3:W5:Y:S01]  /*ee10*/  LDG.E.U8 R46, desc[UR36][R2.64] ;  /* 0x00000024022e7981 */ /* 0x000762000c1e1100 */
[----:B------:R-:W-:Y:S01]  /*ee20*/  IMAD.MOV.U32 R47, RZ, RZ, RZ ;  /* 0x000000ffff2f7224 */ /* 0x000fe200078e00ff */
[----:B------:R-:W-:Y:S06]  /*ee30*/  BRA `(.L_x_29489) ;  /* 0x0000000c00407947 */ /* 0x000fec0003800000 */
.L_x_29486:
        /* <DEDUP_REMOVED lines=8> */
.L_x_29491:
[----:B------:R-:W2:Y:S02]  /*eec0*/  LDG.E R46, desc[UR36][R2.64] ;  /* 0x00000024022e7981 */ /* 0x000ea4000c1e1900 */
[----:B--2---:R-:W-:Y:S01]  /*eed0*/  SHF.R.S32.HI R47, RZ, 0x1f, R46 ;  /* 0x0000001fff2f7819 */ /* 0x004fe2000001142e */
[----:B------:R-:W-:Y:S06]  /*eee0*/  BRA `(.L_x_29489) ;  /* 0x0000000c00147947 */ /* 0x000fec0003800000 */
.L_x_29490:
[----:B------:R-:W2:Y:S02]  /*eef0*/  LDG.E.S16 R46, desc[UR36][R2.64] ;  /* 0x00000024022e7981 */ /* 0x000ea4000c1e1700 */
[----:B--2---:R-:W-:Y:S01]  /*ef00*/  SHF.R.S32.HI R47, RZ, 0x1f, R46 ;  /* 0x0000001fff2f7819 */ /* 0x004fe2000001142e */
[----:B------:R-:W-:Y:S06]  /*ef10*/  BRA `(.L_x_29489) ;  /* 0x0000000c00087947 */ /* 0x000fec0003800000 */
.L_x_29485:
        /* <DEDUP_REMOVED lines=9> */
.L_x_29493:
[----:B------:R-:W2:Y:S02]  /*efb0*/  LDG.E.U16 R2, desc[UR36][R2.64] ;  /* 0x0000002402027981 */ /* 0x000ea4000c1e1500 */
[----:B--2---:R-:W-:-:S06]  /*efc0*/  HADD2.F32 R46, -RZ, R2.H0_H0 ;  /* 0x20000002ff2e7230 */ /* 0x004fcc0000004100 */
[----:B------:R-:W3:Y:S02]  /*efd0*/  F2I.S64.TRUNC R46, R46 ;  /* 0x0000002e002e7311 */ /* 0x000ee4000020d900 */
[----:B---3--:R-:W-:Y:S05]  /*efe0*/  BRA `(.L_x_29489) ;  /* 0x0000000800d47947 */ /* 0x008fea0003800000 */
.L_x_29492:
        /* <DEDUP_REMOVED lines=9> */
.L_x_29495:
[----:B------:R-:W2:Y:S02]  /*f080*/  LDG.E.U16 R2, desc[UR36][R2.64] ;  /* 0x0000002402027981 */ /* 0x000ea4000c1e1500 */
[----:B--2---:R-:W-:-:S06]  /*f090*/  HADD2.F32 R46, -RZ, R2.H0_H0 ;  /* 0x20000002ff2e7230 */ /* 0x004fcc0000004100 */
[----:B------:R-:W3:Y:S02]  /*f0a0*/  F2I.S64.TRUNC R46, R46 ;  /* 0x0000002e002e7311 */ /* 0x000ee4000020d900 */
[----:B---3--:R-:W-:Y:S05]  /*f0b0*/  BRA `(.L_x_29489) ;  /* 0x0000000800a07947 */ /* 0x008fea0003800000 */
.L_x_29494:
[----:B------:R-:W2:Y:S02]  /*f0c0*/  LDG.E.64 R2, desc[UR36][R2.64] ;  /* 0x0000002402027981 */ /* 0x000ea4000c1e1b00 */
[----:B--2---:R3:W4:Y:S02]  /*f0d0*/  F2I.S64.F64.TRUNC R46, R2 ;  /* 0x00000002002e7311 */ /* 0x004724000030d900 */
[----:B---34-:R-:W-:Y:S05]  /*f0e0*/  BRA `(.L_x_29489) ;  /* 0x0000000800947947 */ /* 0x018fea0003800000 */
.L_x_29484:
        /* <DEDUP_REMOVED lines=13> */
.L_x_29498:
[----:B------:R-:W2:Y:S02]  /*f1c0*/  LDG.E.64 R2, desc[UR36][R2.64] ;  /* 0x0000002402027981 */ /* 0x000ea4000c1e1b00 */
[----:B--2---:R3:W4:Y:S02]  /*f1d0*/  F2I.S64.F64.TRUNC R46, R2 ;  /* 0x00000002002e7311 */ /* 0x004724000030d900 */
[----:B---34-:R-:W-:Y:S05]  /*f1e0*/  BRA `(.L_x_29489) ;  /* 0x0000000800547947 */ /* 0x018fea0003800000 */
.L_x_29497:
        /* <DEDUP_REMOVED lines=26> */
.L_x_29500:
        /* <DEDUP_REMOVED lines=13> */
.L_x_29499:
[----:B------:R-:W2:Y:S02]  /*f460*/  LDG.E.U16 R46, desc[UR36][R2.64] ;  /* 0x00000024022e7981 */ /* 0x000ea4000c1e1500 */
[----:B--2---:R-:W-:-:S06]  /*f470*/  IMAD.U32 R46, R46, 0x10000, RZ ;  /* 0x000100002e2e7824 */ /* 0x004fcc00078e00ff */
[----:B------:R-:W3:Y:S02]  /*f480*/  F2I.S64.TRUNC R46, R46 ;  /* 0x0000002e002e7311 */ /* 0x000ee4000020d900 */
[----:B---3--:R-:W-:Y:S05]  /*f490*/  BRA `(.L_x_29489) ;  /* 0x0000000400a87947 */ /* 0x008fea0003800000 */
.L_x_29496:
        /* <DEDUP_REMOVED lines=11> */
.L_x_29503:
        /* <DEDUP_REMOVED lines=21> */
.L_x_29507:
[----:B------:R-:W-:Y:S05]  /*f6a0*/  BSYNC.RECONVERGENT B1 ;  /* 0x0000000000017941 */ /* 0x000fea0003800200 */
.L_x_29506:
[----:B------:R-:W-:Y:S01]  /*f6b0*/  IMAD.SHL.U32 R0, R0, 0x100000, RZ ;  /* 0x0010000000007824 */ /* 0x000fe200078e00ff */
[----:B------:R-:W-:-:S04]  /*f6c0*/  LEA R2, R2, 0x3b800000, 0x17 ;  /* 0x3b80000002027811 */ /* 0x000fc800078eb8ff */
[----:B------:R-:W-:-:S07]  /*f6d0*/  LOP3.LUT R46, R2, R0, R7, 0xfe, !PT ;  /* 0x00000000022e7212 */ /* 0x000fce00078efe07 */
.L_x_29505:
[----:B------:R-:W-:Y:S05]  /*f6e0*/  BSYNC.RECONVERGENT B0 ;  /* 0x0000000000007941 */ /* 0x000fea0003800200 */
.L_x_29504:
[----:B------:R-:W0:Y:S02]  /*f6f0*/  F2I.S64.TRUNC R46, R46 ;  /* 0x0000002e002e7311 */ /* 0x000e24000020d900 */
[----:B0-----:R-:W-:Y:S05]  /*f700*/  BRA `(.L_x_29489) ;  /* 0x00000004000c7947 */ /* 0x001fea0003800000 */
.L_x_29502:
        /* <DEDUP_REMOVED lines=21> */
.L_x_29511:
[----:B------:R-:W-:Y:S05]  /*f860*/  BSYNC.RECONVERGENT B1 ;  /* 0x0000000000017941 */ /* 0x000fea0003800200 */
.L_x_29510:
[----:B------:R-:W-:Y:S01]  /*f870*/  IMAD.SHL.U32 R0, R0, 0x200000, RZ ;  /* 0x0020000000007824 */ /* 0x000fe200078e00ff */
[----:B------:R-:W-:-:S04]  /*f880*/  LEA R2, R2, 0x37800000, 0x17 ;  /* 0x3780000002027811 */ /* 0x000fc800078eb8ff */
[----:B------:R-:W-:-:S07]  /*f890*/  LOP3.LUT R46, R2, R0, R7, 0xfe, !PT ;  /* 0x00000000022e7212 */ /* 0x000fce00078efe07 */
.L_x_29509:
[----:B------:R-:W-:Y:S05]  /*f8a0*/  BSYNC.RECONVERGENT B0 ;  /* 0x0000000000007941 */ /* 0x000fea0003800200 */
.L_x_29508:
[----:B------:R-:W0:Y:S02]  /*f8b0*/  F2I.S64.TRUNC R46, R46 ;  /* 0x0000002e002e7311 */ /* 0x000e24000020d900 */
[----:B0-----:R-:W-:Y:S05]  /*f8c0*/  BRA `(.L_x_29489) ;  /* 0x00000000009c7947 */ /* 0x001fea0003800000 */
.L_x_29501:
        /* <DEDUP_REMOVED lines=14> */
.L_x_29515:
[----:B------:R-:W-:Y:S05]  /*f9b0*/  BSYNC.RECONVERGENT B0 ;  /* 0x0000000000007941 */ /* 0x000fea0003800200 */
.L_x_29514:
[----:B------:R-:W3:Y:S02]  /*f9c0*/  F2I.S64.TRUNC R46, R46 ;  /* 0x0000002e002e7311 */ /* 0x000ee4000020d900 */
[----:B---3--:R-:W-:Y:S05]  /*f9d0*/  BRA `(.L_x_29489) ;  /* 0x0000000000587947 */ /* 0x008fea0003800000 */
.L_x_29488:
        /* <DEDUP_REMOVED lines=16> */
.L_x_29516:
[----:B------:R-:W-:Y:S01]  /*fae0*/  CS2R R46, SRZ ;  /* 0x00000000002e7805 */ /* 0x000fe2000001ff00 */
[----:B------:R-:W-:Y:S06]  /*faf0*/  BRA `(.L_x_29489) ;  /* 0x0000000000107947 */ /* 0x000fec0003800000 */
.L_x_29513:
[----:B------:R2:W5:Y:S01]  /*fb00*/  LDG.E.64 R46, desc[UR36][R2.64] ;  /* 0x00000024022e7981 */ /* 0x000562000c1e1b00 */
[----:B------:R-:W-:Y:S05]  /*fb10*/  BRA `(.L_x_29489) ;  /* 0x0000000000087947 */ /* 0x000fea0003800000 */
.L_x_29512:
[----:B------:R1:W5:Y:S01]  /*fb20*/  LDG.E R46, desc[UR36][R2.64] ;  /* 0x00000024022e7981 */ /* 0x000362000c1e1900 */
[----:B------:R-:W-:-:S07]  /*fb30*/  IMAD.MOV.U32 R47, RZ, RZ, RZ ;  /* 0x000000ffff2f7224 */ /* 0x000fce00078e00ff */
.L_x_29489:
        /* <DEDUP_REMOVED lines=19> */
.L_x_29520:
[----:B------:R4:W5:Y:S01]  /*fc70*/  LDG.E.U8 R48, desc[UR36][R2.64] ;  /* 0x0000002402307981 */ /* 0x000962000c1e1100 */
[----:B------:R-:W-:Y:S01]  /*fc80*/  IMAD.MOV.U32 R49, RZ, RZ, RZ ;  /* 0x000000ffff317224 */ /* 0x000fe200078e00ff */
[----:B------:R-:W-:Y:S06]  /*fc90*/  BRA `(.L_x_29522) ;  /* 0x0000000c00407947 */ /* 0x000fec0003800000 */
.L_x_29519:
        /* <DEDUP_REMOVED lines=8> */
.L_x_29524:
[----:B------:R-:W2:Y:S02]  /*fd20*/  LDG.E R48, desc[UR36][R2.64] ;  /* 0x0000002402307981 */ /* 0x000ea4000c1e1900 */
[----:B--2---:R-:W-:Y:S01]  /*fd30*/  SHF.R.S32.HI R49, RZ, 0x1f, R48 ;  /* 0x0000001fff317819 */ /* 0x004fe20000011430 */
[----:B------:R-:W-:Y:S06]  /*fd40*/  BRA `(.L_x_29522) ;  /* 0x0000000c00147947 */ /* 0x000fec0003800000 */
.L_x_29523:
[----:B------:R-:W2:Y:S02]  /*fd50*/  LDG.E.S16 R48, desc[UR36][R2.64] ;  /* 0x0000002402307981 */ /* 0x000ea4000c1e1700 */
[----:B--2---:R-:W-:Y:S01]  /*fd60*/  SHF.R.S32.HI R49, RZ, 0x1f, R48 ;  /* 0x0000001fff317819 */ /* 0x004fe20000011430 */
[----:B------:R-:W-:Y:S06]  /*fd70*/  BRA `(.L_x_29522) ;  /* 0x0000000c00087947 */ /* 0x000fec0003800000 */
.L_x_29518:
        /* <DEDUP_REMOVED lines=9> */
.L_x_29526:
[----:B------:R-:W2:Y:S02]  /*fe10*/  LDG.E.U16 R2, desc[UR36][R2.64] ;  /* 0x0000002402027981 */ /* 0x000ea4000c1e1500 */
[----:B--2---:R-:W-:-:S06]  /*fe20*/  HADD2.F32 R48, -RZ, R2.H0_H0 ;  /* 0x20000002ff307230 */ /* 0x004fcc0000004100 */
[----:B------:R-:W3:Y:S02]  /*fe30*/  F2I.S64.TRUNC R48, R48 ;  /* 0x0000003000307311 */ /* 0x000ee4000020d900 */
[----:B---3--:R-:W-:Y:S05]  /*fe40*/  BRA `(.L_x_29522) ;  /* 0x0000000800d47947 */ /* 0x008fea0003800000 */
.L_x_29525:
        /* <DEDUP_REMOVED lines=9> */
.L_x_29528:
[----:B------:R-:W2:Y:S02]  /*fee0*/  LDG.E.U16 R2, desc[UR36][R2.64] ;  /* 0x0000002402027981 */ /* 0x000ea4000c1e1500 */
[----:B--2---:R-:W-:-:S06]  /*fef0*/  HADD2.F32 R48, -RZ, R2.H0_H0 ;  /* 0x20000002ff307230 */ /* 0x004fcc0000004100 */
[----:B------:R-:W3:Y:S02]  /*ff00*/  F2I.S64.TRUNC R48, R48 ;  /* 0x0000003000307311 */ /* 0x000ee4000020d900 */
[----:B---3--:R-:W-:Y:S05]  /*ff10*/  BRA `(.L_x_29522) ;  /* 0x0000000800a07947 */ /* 0x008fea0003800000 */
.L_x_29527:
[----:B------:R-:W2:Y:S02]  /*ff20*/  LDG.E.64 R2, desc[UR36][R2.64] ;  /* 0x0000002402027981 */ /* 0x000ea4000c1e1b00 */
[----:B--2---:R3:W4:Y:S02]  /*ff30*/  F2I.S64.F64.TRUNC R48, R2 ;  /* 0x0000000200307311 */ /* 0x004724000030d900 */
[----:B---34-:R-:W-:Y:S05]  /*ff40*/  BRA `(.L_x_29522) ;  /* 0x0000000800947947 */ /* 0x018fea0003800000 */
.L_x_29517:
        /* <DEDUP_REMOVED lines=13> */
.L_x_29531:
[----:B------:R-:W2:Y:S02]  /*10020*/  LDG.E.64 R2, desc[UR36][R2.64] ;  /* 0x0000002402027981 */ /* 0x000ea4000c1e1b00 */
[----:B--2---:R3:W4:Y:S02]  /*10030*/  F2I.S64.F64.TRUNC R48, R2 ;  /* 0x0000000200307311 */ /* 0x004724000030d900 */
[----:B---34-:R-:W-:Y:S05]  /*10040*/  BRA `(.L_x_29522) ;  /* 0x0000000800547947 */ /* 0x018fea0003800000 */
.L_x_29530:
        /* <DEDUP_REMOVED lines=26> */
.L_x_29533:
        /* <DEDUP_REMOVED lines=13> */
.L_x_29532:
[----:B------:R-:W2:Y:S02]  /*102c0*/  LDG.E.U16 R48, desc[UR36][R2.64] ;  /* 0x0000002402307981 */ /* 0x000ea4000c1e1500 */
[----:B--2---:R-:W-:-:S06]  /*102d0*/  IMAD.U32 R48, R48, 0x10000, RZ ;  /* 0x0001000030307824 */ /* 0x004fcc00078e00ff */
[----:B------:R-:W3:Y:S02]  /*102e0*/  F2I.S64.TRUNC R48, R48 ;  /* 0x0000003000307311 */ /* 0x000ee4000020d900 */
[----:B---3--:R-:W-:Y:S05]  /*102f0*/  BRA `(.L_x_29522) ;  /* 0x0000000400a87947 */ /* 0x008fea0003800000 */
.L_x_29529:
        /* <DEDUP_REMOVED lines=11> */
.L_x_29536:
        /* <DEDUP_REMOVED lines=21> */
.L_x_29540:
[----:B------:R-:W-:Y:S05]  /*10500*/  BSYNC.RECONVERGENT B1 ;  /* 0x0000000000017941 */ /* 0x000fea0003800200 */
.L_x_29539:
[----:B------:R-:W-:Y:S01]  /*10510*/  IMAD.SHL.U32 R0, R0, 0x100000, RZ ;  /* 0x0010000000007824 */ /* 0x000fe200078e00ff */
[----:B------:R-:W-:-:S04]  /*10520*/  LEA R2, R2, 0x3b800000, 0x17 ;  /* 0x3b80000002027811 */ /* 0x000fc800078eb8ff */
[----:B------:R-:W-:-:S07]  /*10530*/  LOP3.LUT R48, R2, R0, R7, 0xfe, !PT ;  /* 0x0000000002307212 */ /* 0x000fce00078efe07 */
.L_x_29538:
[----:B------:R-:W-:Y:S05]  /*10540*/  BSYNC.RECONVERGENT B0 ;  /* 0x0000000000007941 */ /* 0x000fea0003800200 */
.L_x_29537:
[----:B------:R-:W1:Y:S02]  /*10550*/  F2I.S64.TRUNC R48, R48 ;  /* 0x0000003000307311 */ /* 0x000e64000020d900 */
[----:B-1----:R-:W-:Y:S05]  /*10560*/  BRA `(.L_x_29522) ;  /* 0x00000004000c7947 */ /* 0x002fea0003800000 */
.L_x_29535:
        /* <DEDUP_REMOVED lines=21> */
.L_x_29544:
[----:B------:R-:W-:Y:S05]  /*106c0*/  BSYNC.RECONVERGENT B1 ;  /* 0x0000000000017941 */ /* 0x000fea0003800200 */
.L_x_29543:
[----:B------:R-:W-:Y:S01]  /*106d0*/  IMAD.SHL.U32 R0, R0, 0x200000, RZ ;  /* 0x0020000000007824 */ /* 0x000fe200078e00ff */
[----:B------:R-:W-:-:S04]  /*106e0*/  LEA R2, R2, 0x37800000, 0x17 ;  /* 0x3780000002027811 */ /* 0x000fc800078eb8ff */
[----:B------:R-:W-:-:S07]  /*106f0*/  LOP3.LUT R48, R2, R0, R7, 0xfe, !PT ;  /* 0x0000000002307212 */ /* 0x000fce00078efe07 */
.L_x_29542:
[----:B------:R-:W-:Y:S05]  /*10700*/  BSYNC.RECONVERGENT B0 ;  /* 0x0000000000007941 */ /* 0x000fea0003800200 */
.L_x_29541:
[----:B------:R-:W1:Y:S02]  /*10710*/  F2I.S64.TRUNC R48, R48 ;  /* 0x0000003000307311 */ /* 0x000e64000020d900 */
[----:B-1----:R-:W-:Y:S05]  /*10720*/  BRA `(.L_x_29522) ;  /* 0x00000000009c7947 */ /* 0x002fea0003800000 */
.L_x_29534:
        /* <DEDUP_REMOVED lines=14> */
.L_x_29548:
[----:B------:R-:W-:Y:S05]  /*10810*/  BSYNC.RECONVERGENT B0 ;  /* 0x0000000000007941 */ /* 0x000fea0003800200 */
.L_x_29547:
[----:B------:R-:W3:Y:S02]  /*10820*/  F2I.S64.TRUNC R48, R48 ;  /* 0x0000003000307311 */ /* 0x000ee4000020d900 */
[----:B---3--:R-:W-:Y:S05]  /*10830*/  BRA `(.L_x_29522) ;  /* 0x0000000000587947 */ /* 0x008fea0003800000 */
.L_x_29521:
        /* <DEDUP_REMOVED lines=16> */
.L_x_29549:
[----:B------:R-:W-:Y:S01]  /*10940*/  CS2R R48, SRZ ;  /* 0x0000000000307805 */ /* 0x000fe2000001ff00 */
[----:B------:R-:W-:Y:S06]  /*10950*/  BRA `(.L_x_29522) ;  /* 0x0000000000107947 */ /* 0x000fec0003800000 */
.L_x_29546:
[----:B------:R2:W5:Y:S01]  /*10960*/  LDG.E.64 R48, desc[UR36][R2.64] ;  /* 0x0000002402307981 */ /* 0x000562000c1e1b00 */
[----:B------:R-:W-:Y:S05]  /*10970*/  BRA `(.L_x_29522) ;  /* 0x0000000000087947 */ /* 0x000fea0003800000 */
.L_x_29545:
[----:B------:R1:W5:Y:S01]  /*10980*/  LDG.E R48, desc[UR36][R2.64] ;  /* 0x0000002402307981 */ /* 0x000362000c1e1900 */
[----:B------:R-:W-:-:S07]  /*10990*/  IMAD.MOV.U32 R49, RZ, RZ, RZ ;  /* 0x000000ffff317224 */ /* 0x000fce00078e00ff */
.L_x_29522:
        /* <DEDUP_REMOVED lines=19> */
.L_x_29553:
[----:B------:R1:W5:Y:S01]  /*10ad0*/  LDG.E.U8 R50, desc[UR36][R2.64] ;  /* 0x0000002402327981 */ /* 0x000362000c1e1100 */
[----:B------:R-:W-:Y:S01]  /*10ae0*/  IMAD.MOV.U32 R51, RZ, RZ, RZ ;  /* 0x000000ffff337224 */ /* 0x000fe200078e00ff */
[----:B------:R-:W-:Y:S06]  /*10af0*/  BRA `(.L_x_29555) ;  /* 0x0000000c00407947 */ /* 0x000fec0003800000 */
.L_x_29552:
        /* <DEDUP_REMOVED lines=8> */
.L_x_29557:
[----:B------:R-:W2:Y:S02]  /*10b80*/  LDG.E R50, desc[UR36][R2.64] ;  /* 0x0000002402327981 */ /* 0x000ea4000c1e1900 */
[----:B--2---:R-:W-:Y:S01]  /*10b90*/  SHF.R.S32.HI R51, RZ, 0x1f, R50 ;  /* 0x0000001fff337819 */ /* 0x004fe20000011432 */
[----:B------:R-:W-:Y:S06]  /*10ba0*/  BRA `(.L_x_29555) ;  /* 0x0000000c00147947 */ /* 0x000fec0003800000 */
.L_x_29556:
[----:B------:R-:W2:Y:S02]  /*10bb0*/  LDG.E.S16 R50, desc[UR36][R2.64] ;  /* 0x0000002402327981 */ /* 0x000ea4000c1e1700 */
[----:B--2---:R-:W-:Y:S01]  /*10bc0*/  SHF.R.S32.HI R51, RZ, 0x1f, R50 ;  /* 0x0000001fff337819 */ /* 0x004fe20000011432 */
[----:B------:R-:W-:Y:S06]  /*10bd0*/  BRA `(.L_x_29555) ;  /* 0x0000000c00087947 */ /* 0x000fec0003800000 */
.L_x_29551:
        /* <DEDUP_REMOVED lines=9> */
.L_x_29559:
[----:B------:R-:W2:Y:S02]  /*10c70*/  LDG.E.U16 R2, desc[UR36][R2.64] ;  /* 0x0000002402027981 */ /* 0x000ea4000c1e1500 */
[----:B--2---:R-:W-:-:S06]  /*10c80*/  HADD2.F32 R50, -RZ, R2.H0_H0 ;  /* 0x20000002ff327230 */ /* 0x004fcc0000004100 */
[----:B------:R-:W0:Y:S02]  /*10c90*/  F2I.S64.TRUNC R50, R50 ;  /* 0x0000003200327311 */ /* 0x000e24000020d900 */
[----:B0-----:R-:W-:Y:S05]  /*10ca0*/  BRA `(.L_x_29555) ;  /* 0x0000000800d47947 */ /* 0x001fea0003800000 */
.L_x_29558:
        /* <DEDUP_REMOVED lines=9> */
.L_x_29561:
[----:B------:R-:W2:Y:S02]  /*10d40*/  LDG.E.U16 R2, desc[UR36][R2.64] ;  /* 0x0000002402027981 */ /* 0x000ea4000c1e1500 */
[----:B--2---:R-:W-:-:S06]  /*10d50*/  HADD2.F32 R50, -RZ, R2.H0_H0 ;  /* 0x20000002ff327230 */ /* 0x004fcc0000004100 */
[----:B------:R-:W0:Y:S02]  /*10d60*/  F2I.S64.TRUNC R50, R50 ;  /* 0x0000003200327311 */ /* 0x000e24000020d900 */
[----:B0-----:R-:W-:Y:S05]  /*10d70*/  BRA `(.L_x_29555) ;  /* 0x0000000800a07947 */ /* 0x001fea0003800000 */
.L_x_29560:
[----:B------:R-:W2:Y:S02]  /*10d80*/  LDG.E.64 R2, desc[UR36][R2.64] ;  /* 0x0000002402027981 */ /* 0x000ea4000c1e1b00 */
[----:B--2---:R0:W1:Y:S02]  /*10d90*/  F2I.S64.F64.TRUNC R50, R2 ;  /* 0x0000000200327311 */ /* 0x004064000030d900 */
[----:B01----:R-:W-:Y:S05]  /*10da0*/  BRA `(.L_x_29555) ;  /* 0x0000000800947947 */ /* 0x003fea0003800000 */
.L_x_29550:
        /* <DEDUP_REMOVED lines=13> */
.L_x_29564:
[----:B------:R-:W2:Y:S02]  /*10e80*/  LDG.E.64 R2, desc[UR36][R2.64] ;  /* 0x0000002402027981 */ /* 0x000ea4000c1e1b00 */
[----:B--2---:R2:W3:Y:S02]  /*10e90*/  F2I.S64.F64.TRUNC R50, R2 ;  /* 0x0000000200327311 */ /* 0x0044e4000030d900 */
[----:B--23--:R-:W-:Y:S05]  /*10ea0*/  BRA `(.L_x_29555) ;  /* 0x0000000800547947 */ /* 0x00cfea0003800000 */
.L_x_29563:
        /* <DEDUP_REMOVED lines=26> */
.L_x_29566:
        /* <DEDUP_REMOVED lines=13> */
.L_x_29565:
[----:B------:R-:W2:Y:S02]  /*11120*/  LDG.E.U16 R50, desc[UR36][R2.64] ;  /* 0x0000002402327981 */ /* 0x000ea4000c1e1500 */
[----:B--2---:R-:W-:-:S06]  /*11130*/  IMAD.U32 R50, R50, 0x10000, RZ ;  /* 0x0001000032327824 */ /* 0x004fcc00078e00ff */
[----:B------:R-:W2:Y:S02]  /*11140*/  F2I.S64.TRUNC R50, R50 ;  /* 0x0000003200327311 */ /* 0x000ea4000020d900 */
[----:B--2---:R-:W-:Y:S05]  /*11150*/  BRA `(.L_x_29555) ;  /* 0x0000000400a87947 */ /* 0x004fea0003800000 */
.L_x_29562:
        /* <DEDUP_REMOVED lines=11> */
.L_x_29569:
        /* <DEDUP_REMOVED lines=21> */
.L_x_29573:
[----:B------:R-:W-:Y:S05]  /*11360*/  BSYNC.RECONVERGENT B1 ;  /* 0x0000000000017941 */ /* 0x000fea0003800200 */
.L_x_29572:
[----:B------:R-:W-:Y:S01]  /*11370*/  IMAD.SHL.U32 R0, R0, 0x100000, RZ ;  /* 0x0010000000007824 */ /* 0x000fe200078e00ff */
[----:B------:R-:W-:-:S04]  /*11380*/  LEA R2, R2, 0x3b800000, 0x17 ;  /* 0x3b80000002027811 */ /* 0x000fc800078eb8ff */
[----:B------:R-:W-:-:S07]  /*11390*/  LOP3.LUT R50, R2, R0, R7, 0xfe, !PT ;  /* 0x0000000002327212 */ /* 0x000fce00078efe07 */
.L_x_29571:
[----:B------:R-:W-:Y:S05]  /*113a0*/  BSYNC.RECONVERGENT B0 ;  /* 0x0000000000007941 */ /* 0x000fea0003800200 */
.L_x_29570:
[----:B------:R-:W3:Y:S02]  /*113b0*/  F2I.S64.TRUNC R50, R50 ;  /* 0x0000003200327311 */ /* 0x000ee4000020d900 */
[----:B---3--:R-:W-:Y:S05]  /*113c0*/  BRA `(.L_x_29555) ;  /* 0x00000004000c7947 */ /* 0x008fea0003800000 */
.L_x_29568:
        /* <DEDUP_REMOVED lines=21> */
.L_x_29577:
[----:B------:R-:W-:Y:S05]  /*11520*/  BSYNC.RECONVERGENT B1 ;  /* 0x0000000000017941 */ /* 0x000fea0003800200 */
.L_x_29576:
[----:B------:R-:W-:Y:S01]  /*11530*/  IMAD.SHL.U32 R0, R0, 0x200000, RZ ;  /* 0x0020000000007824 */ /* 0x000fe200078e00ff */
[----:B------:R-:W-:-:S04]  /*11540*/  LEA R2, R2, 0x37800000, 0x17 ;  /* 0x3780000002027811 */ /* 0x000fc800078eb8ff */
[----:B------:R-:W-:-:S07]  /*11550*/  LOP3.LUT R50, R2, R0, R7, 0xfe, !PT ;  /* 0x0000000002327212 */ /* 0x000fce00078efe07 */
.L_x_29575:
[----:B------:R-:W-:Y:S05]  /*11560*/  BSYNC.RECONVERGENT B0 ;  /* 0x0000000000007941 */ /* 0x000fea0003800200 */
.L_x_29574:
[----:B------:R-:W3:Y:S02]  /*11570*/  F2I.S64.TRUNC R50, R50 ;  /* 0x0000003200327311 */ /* 0x000ee4000020d900 */
[----:B---3--:R-:W-:Y:S05]  /*11580*/  BRA `(.L_x_29555) ;  /* 0x00000000009c7947 */ /* 0x008fea0003800000 */
.L_x_29567:
        /* <DEDUP_REMOVED lines=14> */
.L_x_29581:
[----:B------:R-:W-:Y:S05]  /*11670*/  BSYNC.RECONVERGENT B0 ;  /* 0x0000000000007941 */ /* 0x000fea0003800200 */
.L_x_29580:
[----:B------:R-:W3:Y:S02]  /*11680*/  F2I.S64.TRUNC R50, R50 ;  /* 0x0000003200327311 */ /* 0x000ee4000020d900 */
[----:B---3--:R-:W-:Y:S05]  /*11690*/  BRA `(.L_x_29555) ;  /* 0x0000000000587947 */ /* 0x008fea0003800000 */
.L_x_29554:
        /* <DEDUP_REMOVED lines=16> */
.L_x_29582:
[----:B------:R-:W-:Y:S01]  /*117a0*/  CS2R R50, SRZ ;  /* 0x0000000000327805 */ /* 0x000fe2000001ff00 */
[----:B------:R-:W-:Y:S06]  /*117b0*/  BRA `(.L_x_29555) ;  /* 0x0000000000107947 */ /* 0x000fec0003800000 */
.L_x_29579:
[----:B------:R3:W5:Y:S01]  /*117c0*/  LDG.E.64 R50, desc[UR36][R2.64] ;  /* 0x0000002402327981 */ /* 0x000762000c1e1b00 */
[----:B------:R-:W-:Y:S05]  /*117d0*/  BRA `(.L_x_29555) ;  /* 0x0000000000087947 */ /* 0x000fea0003800000 */
.L_x_29578:
[----:B------:R4:W5:Y:S01]  /*117e0*/  LDG.E R50, desc[UR36][R2.64] ;  /* 0x0000002402327981 */ /* 0x000962000c1e1900 */
[----:B------:R-:W-:-:S07]  /*117f0*/  IMAD.MOV.U32 R51, RZ, RZ, RZ ;  /* 0x000000ffff337224 */ /* 0x000fce00078e00ff */
.L_x_29555:
        /* <DEDUP_REMOVED lines=19> */
.L_x_29586:
[----:B------:R0:W5:Y:S01]  /*11930*/  LDG.E.U8 R58, desc[UR36][R2.64] ;  /* 0x00000024023a7981 */ /* 0x000162000c1e1100 */
[----:B------:R-:W-:Y:S01]  /*11940*/  IMAD.MOV.U32 R59, RZ, RZ, RZ ;  /* 0x000000ffff3b7224 */ /* 0x000fe200078e00ff */
[----:B------:R-:W-:Y:S06]  /*11950*/  BRA `(.L_x_29450) ;  /* 0x0000000c003c7947 */ /* 0x000fec0003800000 */
.L_x_29585:
        /* <DEDUP_REMOVED lines=8> */
.L_x_29589:
[----:B------:R-:W2:Y:S02]  /*119e0*/  LDG.E R58, desc[UR36][R2.64] ;  /* 0x00000024023a7981 */ /* 0x000ea4000c1e1900 */
[----:B--2---:R-:W-:Y:S01]  /*119f0*/  SHF.R.S32.HI R59, RZ, 0x1f, R58 ;  /* 0x0000001fff3b7819 */ /* 0x004fe2000001143a */
[----:B------:R-:W-:Y:S06]  /*11a00*/  BRA `(.L_x_29450) ;  /* 0x0000000c00107947 */ /* 0x000fec0003800000 */
.L_x_29588:
[----:B------:R-:W2:Y:S02]  /*11a10*/  LDG.E.S16 R58, desc[UR36][R2.64] ;  /* 0x00000024023a7981 */ /* 0x000ea4000c1e1700 */
[----:B--2---:R-:W-:Y:S01]  /*11a20*/  SHF.R.S32.HI R59, RZ, 0x1f, R58 ;  /* 0x0000001fff3b7819 */ /* 0x004fe2000001143a */
[----:B------:R-:W-:Y:S06]  /*11a30*/  BRA `(.L_x_29450) ;  /* 0x0000000c00047947 */ /* 0x000fec0003800000 */
.L_x_29584:
        /* <DEDUP_REMOVED lines=9> */
.L_x_29591:
[----:B------:R-:W2:Y:S02]  /*11ad0*/  LDG.E.U16 R2, desc[UR36][R2.64] ;  /* 0x0000002402027981 */ /* 0x000ea4000c1e1500 */
[----:B--2---:R-:W-:-:S06]  /*11ae0*/  HADD2.F32 R58, -RZ, R2.H0_H0 ;  /* 0x20000002ff3a7230 */ /* 0x004fcc0000004100 */
[----:B------:R-:W0:Y:S02]  /*11af0*/  F2I.S64.TRUNC R58, R58 ;  /* 0x0000003a003a7311 */ /* 0x000e24000020d900 */
[----:B0-----:R-:W-:Y:S05]  /*11b00*/  BRA `(.L_x_29450) ;  /* 0x0000000800d07947 */ /* 0x001fea0003800000 */
.L_x_29590:
        /* <DEDUP_REMOVED lines=9> */
.L_x_29593:
[----:B------:R-:W2:Y:S02]  /*11ba0*/  LDG.E.U16 R2, desc[UR36][R2.64] ;  /* 0x0000002402027981 */ /* 0x000ea4000c1e1500 */
[----:B--2---:R-:W-:-:S06]  /*11bb0*/  HADD2.F32 R58, -RZ, R2.H0_H0 ;  /* 0x20000002ff3a7230 */ /* 0x004fcc0000004100 */
[----:B------:R-:W0:Y:S02]  /*11bc0*/  F2I.S64.TRUNC R58, R58 ;  /* 0x0000003a003a7311 */ /* 0x000e24000020d900 */
[----:B0-----:R-:W-:Y:S05]  /*11bd0*/  BRA `(.L_x_29450) ;  /* 0x00000008009c7947 */ /* 0x001fea0003800000 */
.L_x_29592:
[----:B------:R-:W2:Y:S02]  /*11be0*/  LDG.E.64 R2, desc[UR36][R2.64] ;  /* 0x0000002402027981 */ /* 0x000ea4000c1e1b00 */
[----:B--2---:R0:W1:Y:S02]  /*11bf0*/  F2I.S64.F64.TRUNC R58, R2 ;  /* 0x00000002003a7311 */ /* 0x004064000030d900 */
[----:B01----:R-:W-:Y:S05]  /*11c00*/  BRA `(.L_x_29450) ;  /* 0x0000000800907947 */ /* 0x003fea0003800000 */
.L_x_29583:
        /* <DEDUP_REMOVED lines=13> */
.L_x_29596:
[----:B------:R-:W2:Y:S02]  /*11ce0*/  LDG.E.64 R2, desc[UR36][R2.64] ;  /* 0x0000002402027981 */ /* 0x000ea4000c1e1b00 */
[----:B--2---:R0:W1:Y:S02]  /*11cf0*/  F2I.S64.F64.TRUNC R58, R2 ;  /* 0x00000002003a7311 */ /* 0x004064000030d900 */
[----:B01----:R-:W-:Y:S05]  /*11d00*/  BRA `(.L_x_29450) ;  /* 0x0000000800507947 */ /* 0x003fea0003800000 */
.L_x_29595:
        /* <DEDUP_REMOVED lines=26> */
.L_x_29598:
        /* <DEDUP_REMOVED lines=13> */
.L_x_29597:
[----:B------:R-:W2:Y:S02]  /*11f80*/  LDG.E.U16 R58, desc[UR36][R2.64] ;  /* 0x00000024023a7981 */ /* 0x000ea4000c1e1500 */
[----:B--2---:R-:W-:-:S06]  /*11f90*/  IMAD.U32 R58, R58, 0x10000, RZ ;  /* 0x000100003a3a7824 */ /* 0x004fcc00078e00ff */
[----:B------:R-:W0:Y:S02]  /*11fa0*/  F2I.S64.TRUNC R58, R58 ;  /* 0x0000003a003a7311 */ /* 0x000e24000020d900 */
[----:B0-----:R-:W-:Y:S05]  /*11fb0*/  BRA `(.L_x_29450) ;  /* 0x0000000400a47947 */ /* 0x001fea0003800000 */
.L_x_29594:
        /* <DEDUP_REMOVED lines=11> */
.L_x_29601:
        /* <DEDUP_REMOVED lines=21> */
.L_x_29605:
[----:B------:R-:W-:Y:S05]  /*121c0*/  BSYNC.RECONVERGENT B1 ;  /* 0x0000000000017941 */ /* 0x000fea0003800200 */
.L_x_29604:
[----:B------:R-:W-:Y:S01]  /*121d0*/  IMAD.SHL.U32 R0, R0, 0x100000, RZ ;  /* 0x0010000000007824 */ /* 0x000fe200078e00ff */
[----:B------:R-:W-:-:S04]  /*121e0*/  LEA R2, R2, 0x3b800000, 0x17 ;  /* 0x3b80000002027811 */ /* 0x000fc800078eb8ff */
[----:B------:R-:W-:-:S07]  /*121f0*/  LOP3.LUT R58, R2, R0, R7, 0xfe, !PT ;  /* 0x00000000023a7212 */ /* 0x000fce00078efe07 */
.L_x_29603:
[----:B------:R-:W-:Y:S05]  /*12200*/  BSYNC.RECONVERGENT B0 ;  /* 0x0000000000007941 */ /* 0x000fea0003800200 */
.L_x_29602:
[----:B------:R-:W0:Y:S02]  /*12210*/  F2I.S64.TRUNC R58, R58 ;  /* 0x0000003a003a7311 */ /* 0x000e24000020d900 */
[----:B0-----:R-:W-:Y:S05]  /*12220*/  BRA `(.L_x_29450) ;  /* 0x0000000400087947 */ /* 0x001fea0003800000 */
.L_x_29600:
        /* <DEDUP_REMOVED lines=21> */
.L_x_29609:
[----:B------:R-:W-:Y:S05]  /*12380*/  BSYNC.RECONVERGENT B1 ;  /* 0x0000000000017941 */ /* 0x000fea0003800200 */
.L_x_29608:
[----:B------:R-:W-:Y:S01]  /*12390*/  IMAD.SHL.U32 R0, R0, 0x200000, RZ ;  /* 0x0020000000007824 */ /* 0x000fe200078e00ff */
[----:B------:R-:W-:-:S04]  /*123a0*/  LEA R2, R2, 0x37800000, 0x17 ;  /* 0x3780000002027811 */ /* 0x000fc800078eb8ff */
[----:B------:R-:W-:-:S07]  /*123b0*/  LOP3.LUT R58, R2, R0, R7, 0xfe, !PT ;  /* 0x00000000023a7212 */ /* 0x000fce00078efe07 */
.L_x_29607:
[----:B------:R-:W-:Y:S05]  /*123c0*/  BSYNC.RECONVERGENT B0 ;  /* 0x0000000000007941 */ /* 0x000fea0003800200 */
.L_x_29606:
[----:B------:R-:W0:Y:S02]  /*123d0*/  F2I.S64.TRUNC R58, R58 ;  /* 0x0000003a003a7311 */ /* 0x000e24000020d900 */
[----:B0-----:R-:W-:Y:S05]  /*123e0*/  BRA `(.L_x_29450) ;  /* 0x0000000000987947 */ /* 0x001fea0003800000 */
.L_x_29599:
        /* <DEDUP_REMOVED lines=14> */
.L_x_29613:
[----:B------:R-:W-:Y:S05]  /*124d0*/  BSYNC.RECONVERGENT B0 ;  /* 0x0000000000007941 */ /* 0x000fea0003800200 */
.L_x_29612:
[----:B------:R-:W0:Y:S02]  /*124e0*/  F2I.S64.TRUNC R58, R58 ;  /* 0x0000003a003a7311 */ /* 0x000e24000020d900 */
[----:B0-----:R-:W-:Y:S05]  /*124f0*/  BRA `(.L_x_29450) ;  /* 0x0000000000547947 */ /* 0x001fea0003800000 */
.L_x_29587:
        /* <DEDUP_REMOVED lines=16> */
.L_x_29614:
[----:B------:R-:W-:Y:S05]  /*12600*/  BRA `(.L_x_29450) ;  /* 0x0000000000107947 */ /* 0x000fea0003800000 */
.L_x_29611:
[----:B------:R0:W5:Y:S01]  /*12610*/  LDG.E.64 R58, desc[UR36][R2.64] ;  /* 0x00000024023a7981 */ /* 0x000162000c1e1b00 */
[----:B------:R-:W-:Y:S05]  /*12620*/  BRA `(.L_x_29450) ;  /* 0x0000000000087947 */ /* 0x000fea0003800000 */
.L_x_29610:
[----:B------:R0:W5:Y:S01]  /*12630*/  LDG.E R58, desc[UR36][R2.64] ;  /* 0x00000024023a7981 */ /* 0x000162000c1e1900 */
[----:B------:R-:W-:-:S07]  /*12640*/  IMAD.MOV.U32 R59, RZ, RZ, RZ ;  /* 0x000000ffff3b7224 */ /* 0x000fce00078e00ff */
.L_x_29450:
[----:B------:R-:W-:Y:S05]  /*12650*/  BSYNC.RECONVERGENT B6 ;  /* 0x0000000000067941 */ /* 0x000fea0003800200 */
.L_x_29449:
        /* <DEDUP_REMOVED lines=33> */
.L_x_29618:
[----:B------:R-:W-:Y:S05]  /*12870*/  BSYNC.RECONVERGENT B7 ;  /* 0x0000000000077941 */ /* 0x000fea0003800200 */
.L_x_29617:
        /* <DEDUP_REMOVED lines=20> */
.L_x_29620:
[----:B------:R-:W-:Y:S05]  /*129c0*/  BSYNC.RECONVERGENT B7 ;  /* 0x0000000000077941 */ /* 0x000fea0003800200 */
.L_x_29619:
        /* <DEDUP_REMOVED lines=24> */
.L_x_29622:
[----:B------:R-:W-:Y:S05]  /*12b50*/  BSYNC.RECONVERGENT B7 ;  /* 0x0000000000077941 */ /* 0x000fea0003800200 */
.L_x_29621:
        /* <DEDUP_REMOVED lines=15> */
.L_x_29628:
        /* <DEDUP_REMOVED lines=25> */
.L_x_29626:
[----:B------:R-:W-:Y:S01]  /*12de0*/  IMAD.MOV.U32 R3, RZ, RZ, R16 ;  /* 0x000000ffff037224 */ /* 0x000fe200078e0010 */
[----:B------:R-:W-:Y:S01]  /*12df0*/  MOV R0, 0x12e20 ;  /* 0x00012e2000007802 */ /* 0x000fe20000000f00 */
[----:B------:R-:W-:-:S07]  /*12e00*/  IMAD.MOV.U32 R2, RZ, RZ, R17 ;  /* 0x000000ffff027224 */ /* 0x000fce00078e0011 */
[----:B------:R-:W-:Y:S05]  /*12e10*/  CALL.REL.NOINC `($__internal_66_$__cuda_sm20_div_s64) ;  /* 0x0000004400e47944 */ /* 0x000fea0003c00000 */
.L_x_29627:
[----:B------:R-:W-:Y:S05]  /*12e20*/  BSYNC.RECONVERGENT B1 ;  /* 0x0000000000017941 */ /* 0x000fea0003800200 */
.L_x_29625:
        /* <DEDUP_REMOVED lines=22> */
.L_x_29624:
[----:B------:R-:W-:Y:S05]  /*12f90*/  BSYNC.RECONVERGENT B0 ;  /* 0x0000000000007941 */ /* 0x000fea0003800200 */
.L_x_29623:
        /* <DEDUP_REMOVED lines=13> */
.L_x_29631:
        /* <DEDUP_REMOVED lines=22> */
.L_x_29630:
[----:B------:R-:W-:Y:S05]  /*131d0*/  BSYNC.RECONVERGENT B7 ;  /* 0x0000000000077941 */ /* 0x000fea0003800200 */
.L_x_29629:
[----:B------:R-:W-:-:S05]  /*131e0*/  IADD3 R16, P0, PT, R16, 0x8, RZ ;  /* 0x0000000810107810 */ /* 0x000fca0007f1e0ff */
[----:B------:R-:W-:Y:S01]  /*131f0*/  IMAD.X R17, RZ, RZ, R17, P0 ;  /* 0x000000ffff117224 */ /* 0x000fe200000e0611 */
[----:B------:R-:W-:-:S04]  /*13200*/  ISETP.GE.U32.AND P0, PT, R16, R25, PT ;  /* 0x000000191000720c */ /* 0x000fc80003f06070 */
[----:B------:R-:W-:-:S13]  /*13210*/  ISETP.GE.U32.AND.EX P0, PT, R17, R24, PT, P0 ;  /* 0x000000181100720c */ /* 0x000fda0003f06100 */
[----:B------:R-:W-:Y:S05]  /*13220*/  @!P0 BRA `(.L_x_29631) ;  /* 0xfffffffc00908947 */ /* 0x000fea000383ffff */
.L_x_29616:
[----:B------:R-:W-:Y:S05]  /*13230*/  BSYNC.RECONVERGENT B6 ;  /* 0x0000000000067941 */ /* 0x000fea0003800200 */
.L_x_29615:
        /* <DEDUP_REMOVED lines=27> */
.L_x_29635:
[----:B------:R-:W-:Y:S05]  /*133f0*/  BSYNC.RECONVERGENT B7 ;  /* 0x0000000000077941 */ /* 0x000fea0003800200 */
.L_x_29634:
        /* <DEDUP_REMOVED lines=20> */
.L_x_29637:
[----:B------:R-:W-:Y:S05]  /*13540*/  BSYNC.RECONVERGENT B7 ;  /* 0x0000000000077941 */ /* 0x000fea0003800200 */
.L_x_29636:
        /* <DEDUP_REMOVED lines=24> */
.L_x_29639:
[----:B------:R-:W-:Y:S05]  /*136d0*/  BSYNC.RECONVERGENT B7 ;  /* 0x0000000000077941 */ /* 0x000fea0003800200 */
.L_x_29638:
        /* <DEDUP_REMOVED lines=15> */
.L_x_29645:
        /* <DEDUP_REMOVED lines=25> */
.L_x_29643:
[----:B------:R-:W-:Y:S01]  /*13960*/  IMAD.MOV.U32 R3, RZ, RZ, R16 ;  /* 0x000000ffff037224 */ /* 0x000fe200078e0010 */
[----:B------:R-:W-:Y:S01]  /*13970*/  MOV R0, 0x139a0 ;  /* 0x000139a000007802 */ /* 0x000fe20000000f00 */
[----:B------:R-:W-:-:S07]  /*13980*/  IMAD.MOV.U32 R2, RZ, RZ, R17 ;  /* 0x000000ffff027224 */ /* 0x000fce00078e0011 */
[----:B------:R-:W-:Y:S05]  /*13990*/  CALL.REL.NOINC `($__internal_66_$__cuda_sm20_div_s64) ;  /* 0x0000003c00047944 */ /* 0x000fea0003c00000 */
.L_x_29644:
[----:B------:R-:W-:Y:S05]  /*139a0*/  BSYNC.RECONVERGENT B1 ;  /* 0x0000000000017941 */ /* 0x000fea0003800200 */
.L_x_29642:
        /* <DEDUP_REMOVED lines=22> */
.L_x_29641:
[----:B------:R-:W-:Y:S05]  /*13b10*/  BSYNC.RECONVERGENT B0 ;  /* 0x0000000000007941 */ /* 0x000fea0003800200 */
.L_x_29640:
        /* <DEDUP_REMOVED lines=13> */
.L_x_29648:
        /* <DEDUP_REMOVED lines=22> */
.L_x_29647:
[----:B------:R-:W-:Y:S05]  /*13d50*/  BSYNC.RECONVERGENT B7 ;  /* 0x0000000000077941 */ /* 0x000fea0003800200 */
.L_x_29646:
[----:B------:R-:W-:-:S05]  /*13d60*/  IADD3 R16, P0, PT, R16, 0x8, RZ ;  /* 0x0000000810107810 */ /* 0x000fca0007f1e0ff */
[----:B------:R-:W-:Y:S01]  /*13d70*/  IMAD.X R17, RZ, RZ, R17, P0 ;  /* 0x000000ffff117224 */ /* 0x000fe200000e0611 */
[----:B------:R-:W-:-:S04]  /*13d80*/  ISETP.GE.U32.AND P0, PT, R16, R18, PT ;  /* 0x000000121000720c */ /* 0x000fc80003f06070 */
[----:B------:R-:W-:-:S13]  /*13d90*/  ISETP.GE.U32.AND.EX P0, PT, R17, R22, PT, P0 ;  /* 0x000000161100720c */ /* 0x000fda0003f06100 */
[----:B------:R-:W-:Y:S05]  /*13da0*/  @!P0 BRA `(.L_x_29648) ;  /* 0xfffffffc00908947 */ /* 0x000fea000383ffff */
.L_x_29633:
[----:B------:R-:W-:Y:S05]  /*13db0*/  BSYNC.RECONVERGENT B6 ;  /* 0x0000000000067941 */ /* 0x000fea0003800200 */
.L_x_29632:
        /* <DEDUP_REMOVED lines=27> */
.L_x_29652:
[----:B------:R-:W-:Y:S05]  /*13f70*/  BSYNC.RECONVERGENT B7 ;  /* 0x0000000000077941 */ /* 0x000fea0003800200 */
.L_x_29651:
        /* <DEDUP_REMOVED lines=20> */
.L_x_29654:
[----:B------:R-:W-:Y:S05]  /*140c0*/  BSYNC.RECONVERGENT B7 ;  /* 0x0000000000077941 */ /* 0x000fea0003800200 */
.L_x_29653:
        /* <DEDUP_REMOVED lines=24> */
.L_x_29656:
[----:B------:R-:W-:Y:S05]  /*14250*/  BSYNC.RECONVERGENT B7 ;  /* 0x0000000000077941 */ /* 0x000fea0003800200 */
.L_x_29655:
        /* <DEDUP_REMOVED lines=15> */
.L_x_29662:
        /* <DEDUP_REMOVED lines=25> */
.L_x_29660:
[----:B------:R-:W-:Y:S01]  /*144e0*/  IMAD.MOV.U32 R3, RZ, RZ, R16 ;  /* 0x000000ffff037224 */ /* 0x000fe200078e0010 */
[----:B------:R-:W-:Y:S01]  /*144f0*/  MOV R0, 0x14520 ;  /* 0x0001452000007802 */ /* 0x000fe20000000f00 */
[----:B------:R-:W-:-:S07]  /*14500*/  IMAD.MOV.U32 R2, RZ, RZ, R17 ;  /* 0x000000ffff027224 */ /* 0x000fce00078e0011 */
[----:B------:R-:W-:Y:S05]  /*14510*/  CALL.REL.NOINC `($__internal_66_$__cuda_sm20_div_s64) ;  /* 0x0000003000247944 */ /* 0x000fea0003c00000 */
.L_x_29661:
[----:B------:R-:W-:Y:S05]  /*14520*/  BSYNC.RECONVERGENT B1 ;  /* 0x0000000000017941 */ /* 0x000fea0003800200 */
.L_x_29659:
        /* <DEDUP_REMOVED lines=22> */
.L_x_29658:
[----:B------:R-:W-:Y:S05]  /*14690*/  BSYNC.RECONVERGENT B0 ;  /* 0x0000000000007941 */ /* 0x000fea0003800200 */
.L_x_29657:
        /* <DEDUP_REMOVED lines=13> */
.L_x_29665:
        /* <DEDUP_REMOVED lines=22> */
.L_x_29664:
[----:B------:R-:W-:Y:S05]  /*148d0*/  BSYNC.RECONVERGENT B7 ;  /* 0x0000000000077941 */ /* 0x000fea0003800200 */
.L_x_29663:
[----:B------:R-:W-:-:S05]  /*148e0*/  IADD3 R16, P0, PT, R16, 0x8, RZ ;  /* 0x0000000810107810 */ /* 0x000fca0007f1e0ff */
[----:B------:R-:W-:Y:S01]  /*148f0*/  IMAD.X R17, RZ, RZ, R17, P0 ;  /* 0x000000ffff117224 */ /* 0x000fe200000e0611 */
[----:B------:R-:W-:-:S04]  /*14900*/  ISETP.GE.U32.AND P0, PT, R16, R23, PT ;  /* 0x000000171000720c */ /* 0x000fc80003f06070 */
[----:B------:R-:W-:-:S13]  /*14910*/  ISETP.GE.U32.AND.EX P0, PT, R17, R18, PT, P0 ;  /* 0x000000121100720c */ /* 0x000fda0003f06100 */
[----:B------:R-:W-:Y:S05]  /*14920*/  @!P0 BRA `(.L_x_29665) ;  /* 0xfffffffc00908947 */ /* 0x000fea000383ffff */
.L_x_29650:
[----:B------:R-:W-:Y:S05]  /*14930*/  BSYNC.RECONVERGENT B6 ;  /* 0x0000000000067941 */ /* 0x000fea0003800200 */
.L_x_29649:
        /* <DEDUP_REMOVED lines=27> */
.L_x_29669:
[----:B------:R-:W-:Y:S05]  /*14af0*/  BSYNC.RECONVERGENT B7 ;  /* 0x0000000000077941 */ /* 0x000fea0003800200 */
.L_x_29668:
        /* <DEDUP_REMOVED lines=20> */
.L_x_29671:
[----:B------:R-:W-:Y:S05]  /*14c40*/  BSYNC.RECONVERGENT B7 ;  /* 0x0000000000077941 */ /* 0x000fea0003800200 */
.L_x_29670:
        /* <DEDUP_REMOVED lines=24> */
.L_x_29673:
[----:B------:R-:W-:Y:S05]  /*14dd0*/  BSYNC.RECONVERGENT B7 ;  /* 0x0000000000077941 */ /* 0x000fea0003800200 */
.L_x_29672:
        /* <DEDUP_REMOVED lines=14> */
.L_x_29679:
        /* <DEDUP_REMOVED lines=25> */
.L_x_29677:
[----:B------:R-:W-:Y:S01]  /*15050*/  IMAD.MOV.U32 R3, RZ, RZ, R16 ;  /* 0x000000ffff037224 */ /* 0x000fe200078e0010 */
[----:B------:R-:W-:Y:S01]  /*15060*/  MOV R0, 0x15090 ;  /* 0x0001509000007802 */ /* 0x000fe20000000f00 */
[----:B------:R-:W-:-:S07]  /*15070*/  IMAD.MOV.U32 R2, RZ, RZ, R17 ;  /* 0x000000ffff027224 */ /* 0x000fce00078e0011 */
[----:B------:R-:W-:Y:S05]  /*15080*/  CALL.REL.NOINC `($__internal_66_$__cuda_sm20_div_s64) ;  /* 0x0000002400487944 */ /* 0x000fea0003c00000 */
.L_x_29678:
[----:B------:R-:W-:Y:S05]  /*15090*/  BSYNC.RECONVERGENT B1 ;  /* 0x0000000000017941 */ /* 0x000fea0003800200 */
.L_x_29676:
        /* <DEDUP_REMOVED lines=22> */
.L_x_29675:
[----:B------:R-:W-:Y:S05]  /*15200*/  BSYNC.RECONVERGENT B0 ;  /* 0x0000000000007941 */ /* 0x000fea0003800200 */
.L_x_29674:
        /* <DEDUP_REMOVED lines=13> */
.L_x_29682:
        /* <DEDUP_REMOVED lines=22> */
.L_x_29681:
[----:B------:R-:W-:Y:S05]  /*15440*/  BSYNC.RECONVERGENT B7 ;  /* 0x0000000000077941 */ /* 0x000fea0003800200 */
.L_x_29680:
[----:B------:R-:W-:-:S05]  /*15450*/  IADD3 R16, P0, PT, R16, 0x8, RZ ;  /* 0x0000000810107810 */ /* 0x000fca0007f1e0ff */
[----:B------:R-:W-:Y:S01]  /*15460*/  IMAD.X R17, RZ, RZ, R17, P0 ;  /* 0x000000ffff117224 */ /* 0x000fe200000e0611 */
[----:B------:R-:W-:-:S04]  /*15470*/  ISETP.GE.U32.AND P0, PT, R16, R23, PT ;  /* 0x000000171000720c */ /* 0x000fc80003f06070 */
[----:B------:R-:W-:-:S13]  /*15480*/  ISETP.GE.U32.AND.EX P0, PT, R17, R18, PT, P0 ;  /* 0x000000121100720c */ /* 0x000fda0003f06100 */
[----:B------:R-:W-:Y:S05]  /*15490*/  @!P0 BRA `(.L_x_29682) ;  /* 0xfffffffc00908947 */ /* 0x000fea000383ffff */
.L_x_29667:
[----:B------:R-:W-:Y:S05]  /*154a0*/  BSYNC.RECONVERGENT B6 ;  /* 0x0000000000067941 */ /* 0x000fea0003800200 */
.L_x_29666:
        /* <DEDUP_REMOVED lines=29> */
.L_x_29689:
[----:B------:R0:W-:Y:S01]  /*15680*/  STG.E.U8 desc[UR36][R2.64], RZ ;  /* 0x000000ff02007986 */ /* 0x0001e2000c101124 */
[----:B------:R-:W-:Y:S01]  /*15690*/  IMAD.MOV.U32 R57, RZ, RZ, R19 ;  /* 0x000000ffff397224 */ /* 0x000fe200078e0013 */
[----:B------:R-:W-:Y:S06]  /*156a0*/  BRA `(.L_x_29691) ;  /* 0x0000000400e07947 */ /* 0x000fec0003800000 */
.L_x_29688:
        /* <DEDUP_REMOVED lines=9> */
.L_x_29693:
[----:B------:R0:W-:Y:S01]  /*15740*/  STG.E desc[UR36][R2.64], RZ ;  /* 0x000000ff02007986 */ /* 0x0001e2000c101924 */
[----:B------:R-:W-:Y:S01]  /*15750*/  IMAD.MOV.U32 R57, RZ, RZ, R19 ;  /* 0x000000ffff397224 */ /* 0x000fe200078e0013 */
[----:B------:R-:W-:Y:S06]  /*15760*/  BRA `(.L_x_29691) ;  /* 0x0000000400b07947 */ /* 0x000fec0003800000 */
.L_x_29692:
[----:B------:R0:W-:Y:S01]  /*15770*/  STG.E.U16 desc[UR36][R2.64], RZ ;  /* 0x000000ff02007986 */ /* 0x0001e2000c101524 */
[----:B------:R-:W-:Y:S01]  /*15780*/  IMAD.MOV.U32 R57, RZ, RZ, R19 ;  /* 0x000000ffff397224 */ /* 0x000fe200078e0013 */
[----:B------:R-:W-:Y:S06]  /*15790*/  BRA `(.L_x_29691) ;  /* 0x0000000400a47947 */ /* 0x000fec0003800000 */
.L_x_29687:
        /* <DEDUP_REMOVED lines=9> */
.L_x_29695:
[----:B------:R0:W-:Y:S01]  /*15830*/  STG.E.U16 desc[UR36][R2.64], RZ ;  /* 0x000000ff02007986 */ /* 0x0001e2000c101524 */
[----:B------:R-:W-:Y:S01]  /*15840*/  IMAD.MOV.U32 R57, RZ, RZ, R19 ;  /* 0x000000ffff397224 */ /* 0x000fe200078e0013 */
[----:B------:R-:W-:Y:S06]  /*15850*/  BRA `(.L_x_29691) ;  /* 0x0000000400747947 */ /* 0x000fec0003800000 */
.L_x_29694:
        /* <DEDUP_REMOVED lines=9> */
.L_x_29697:
[----:B------:R3:W-:Y:S01]  /*158f0*/  STG.E desc[UR36][R2.64], RZ ;  /* 0x000000ff02007986 */ /* 0x0007e2000c101924 */
[----:B------:R-:W-:Y:S01]  /*15900*/  IMAD.MOV.U32 R57, RZ, RZ, R19 ;  /* 0x000000ffff397224 */ /* 0x000fe200078e0013 */
[----:B------:R-:W-:Y:S06]  /*15910*/  BRA `(.L_x_29691) ;  /* 0x0000000400447947 */ /* 0x000fec0003800000 */
.L_x_29696:
[----:B------:R4:W-:Y:S01]  /*15920*/  STG.E.64 desc[UR36][R2.64], RZ ;  /* 0x000000ff02007986 */ /* 0x0009e2000c101b24 */
[----:B------:R-:W-:Y:S01]  /*15930*/  IMAD.MOV.U32 R57, RZ, RZ, R19 ;  /* 0x000000ffff397224 */ /* 0x000fe200078e0013 */
[----:B------:R-:W-:Y:S06]  /*15940*/  BRA `(.L_x_29691) ;  /* 0x0000000400387947 */ /* 0x000fec0003800000 */
.L_x_29686:
        /* <DEDUP_REMOVED lines=11> */
.L_x_29700:
[----:B------:R0:W-:Y:S01]  /*15a00*/  STG.E.128 desc[UR36][R2.64], RZ ;  /* 0x000000ff02007986 */ /* 0x0001e2000c101d24 */
[----:B------:R-:W-:Y:S01]  /*15a10*/  IMAD.MOV.U32 R57, RZ, RZ, R19 ;  /* 0x000000ffff397224 */ /* 0x000fe200078e0013 */
[----:B------:R-:W-:Y:S06]  /*15a20*/  BRA `(.L_x_29691) ;  /* 0x0000000400007947 */ /* 0x000fec0003800000 */
.L_x_29699:
        /* <DEDUP_REMOVED lines=9> */
.L_x_29702:
[----:B------:R0:W-:Y:S01]  /*15ac0*/  STG.E.U8 desc[UR36][R2.64], RZ ;  /* 0x000000ff02007986 */ /* 0x0001e2000c101124 */
[----:B------:R-:W-:Y:S01]  /*15ad0*/  IMAD.MOV.U32 R57, RZ, RZ, R19 ;  /* 0x000000ffff397224 */ /* 0x000fe200078e0013 */
[----:B------:R-:W-:Y:S06]  /*15ae0*/  BRA `(.L_x_29691) ;  /* 0x0000000000d07947 */ /* 0x000fec0003800000 */
.L_x_29701:
[----:B------:R0:W-:Y:S01]  /*15af0*/  STG.E.U16 desc[UR36][R2.64], RZ ;  /* 0x000000ff02007986 */ /* 0x0001e2000c101524 */
[----:B------:R-:W-:Y:S01]  /*15b00*/  IMAD.MOV.U32 R57, RZ, RZ, R19 ;  /* 0x000000ffff397224 */ /* 0x000fe200078e0013 */
[----:B------:R-:W-:Y:S06]  /*15b10*/  BRA `(.L_x_29691) ;  /* 0x0000000000c47947 */ /* 0x000fec0003800000 */
.L_x_29698:
        /* <DEDUP_REMOVED lines=11> */
.L_x_29705:
[----:B------:R0:W-:Y:S01]  /*15bd0*/  STG.E.U8 desc[UR36][R2.64], RZ ;  /* 0x000000ff02007986 */ /* 0x0001e2000c101124 */
[----:B------:R-:W-:Y:S01]  /*15be0*/  IMAD.MOV.U32 R57, RZ, RZ, R19 ;  /* 0x000000ffff397224 */ /* 0x000fe200078e0013 */
[----:B------:R-:W-:Y:S06]  /*15bf0*/  BRA `(.L_x_29691) ;  /* 0x00000000008c7947 */ /* 0x000fec0003800000 */
.L_x_29704:
[----:B------:R0:W-:Y:S01]  /*15c00*/  STG.E.U8 desc[UR36][R2.64], RZ ;  /* 0x000000ff02007986 */ /* 0x0001e2000c101124 */
[----:B------:R-:W-:Y:S01]  /*15c10*/  IMAD.MOV.U32 R57, RZ, RZ, R19 ;  /* 0x000000ffff397224 */ /* 0x000fe200078e0013 */
[----:B------:R-:W-:Y:S06]  /*15c20*/  BRA `(.L_x_29691) ;  /* 0x0000000000807947 */ /* 0x000fec0003800000 */
.L_x_29703:
[----:B------:R-:W-:-:S13]  /*15c30*/  ISETP.NE.AND P0, PT, R0, 0x1c, PT ;  /* 0x0000001c0000780c */ /* 0x000fda0003f05270 */
[----:B------:R-:W-:Y:S05]  /*15c40*/  @!P0 BRA `(.L_x_29706) ;  /* 0x0000000000708947 */ /* 0x000fea0003800000 */
[----:B------:R-:W-:-:S13]  /*15c50*/  ISETP.NE.AND P0, PT, R0, 0x1d, PT ;  /* 0x0000001d0000780c */ /* 0x000fda0003f05270 */
[----:B------:R-:W-:Y:S05]  /*15c60*/  @!P0 BRA `(.L_x_29707) ;  /* 0x00000000005c8947 */ /* 0x000fea0003800000 */
[----:B------:R-:W-:-:S13]  /*15c70*/  ISETP.NE.AND P0, PT, R0, 0x2c, PT ;  /* 0x0000002c0000780c */ /* 0x000fda0003f05270 */
[----:B------:R-:W-:Y:S05]  /*15c80*/  @!P0 BRA `(.L_x_29708) ;  /* 0x0000000000488947 */ /* 0x000fea0003800000 */
.L_x_29690:
        /* <DEDUP_REMOVED lines=16> */
.L_x_29709:
[----:B------:R-:W-:Y:S01]  /*15d90*/  IMAD.MOV.U32 R57, RZ, RZ, R19 ;  /* 0x000000ffff397224 */ /* 0x000fe200078e0013 */
[----:B------:R-:W-:Y:S06]  /*15da0*/  BRA `(.L_x_29691) ;  /* 0x0000000000207947 */ /* 0x000fec0003800000 */
.L_x_29708:
[----:B------:R0:W-:Y:S01]  /*15db0*/  STG.E.U8 desc[UR36][R2.64], RZ ;  /* 0x000000ff02007986 */ /* 0x0001e2000c101124 */
[----:B------:R-:W-:Y:S01]  /*15dc0*/  IMAD.MOV.U32 R57, RZ, RZ, R19 ;  /* 0x000000ffff397224 */ /* 0x000fe200078e0013 */
[----:B------:R-:W-:Y:S06]  /*15dd0*/  BRA `(.L_x_29691) ;  /* 0x0000000000147947 */ /* 0x000fec0003800000 */
.L_x_29707:
[----:B------:R0:W-:Y:S01]  /*15de0*/  STG.E.64 desc[UR36][R2.64], RZ ;  /* 0x000000ff02007986 */ /* 0x0001e2000c101b24 */
[----:B------:R-:W-:Y:S01]  /*15df0*/  IMAD.MOV.U32 R57, RZ, RZ, R19 ;  /* 0x000000ffff397224 */ /* 0x000fe200078e0013 */
[----:B------:R-:W-:Y:S06]  /*15e00*/  BRA `(.L_x_29691) ;  /* 0x0000000000087947 */ /* 0x000fec0003800000 */
.L_x_29706:
[----:B------:R0:W-:Y:S01]  /*15e10*/  STG.E desc[UR36][R2.64], RZ ;  /* 0x000000ff02007986 */ /* 0x0001e2000c101924 */
[----:B------:R-:W-:-:S07]  /*15e20*/  IMAD.MOV.U32 R57, RZ, RZ, R19 ;  /* 0x000000ffff397224 */ /* 0x000fce00078e0013 */
.L_x_29691:
        /* <DEDUP_REMOVED lines=23> */
.L_x_29714:
[----:B------:R0:W-:Y:S01]  /*15fa0*/  STG.E.U8 desc[UR36][R2.64], RZ ;  /* 0x000000ff02007986 */ /* 0x0001e2000c101124 */
[----:B------:R-:W-:Y:S05]  /*15fb0*/  BRA `(.L_x_29716) ;  /* 0x00000004008c7947 */ /* 0x000fea0003800000 */
.L_x_29713:
        /* <DEDUP_REMOVED lines=8> */
.L_x_29718:
[----:B------:R0:W-:Y:S01]  /*16040*/  STG.E desc[UR36][R2.64], RZ ;  /* 0x000000ff02007986 */ /* 0x0001e2000c101924 */
[----:B------:R-:W-:Y:S05]  /*16050*/  BRA `(.L_x_29716) ;  /* 0x0000000400647947 */ /* 0x000fea0003800000 */
.L_x_29717:
[----:B------:R0:W-:Y:S01]  /*16060*/  STG.E.U16 desc[UR36][R2.64], RZ ;  /* 0x000000ff02007986 */ /* 0x0001e2000c101524 */
[----:B------:R-:W-:Y:S05]  /*16070*/  BRA `(.L_x_29716) ;  /* 0x00000004005c7947 */ /* 0x000fea0003800000 */
.L_x_29712:
        /* <DEDUP_REMOVED lines=8> */
.L_x_29720:
[----:B------:R0:W-:Y:S01]  /*16100*/  STG.E.U16 desc[UR36][R2.64], RZ ;  /* 0x000000ff02007986 */ /* 0x0001e2000c101524 */
[----:B------:R-:W-:Y:S05]  /*16110*/  BRA `(.L_x_29716) ;  /* 0x0000000400347947 */ /* 0x000fea0003800000 */
.L_x_29719:
        /* <DEDUP_REMOVED lines=8> */
.L_x_29722:
[----:B------:R0:W-:Y:S01]  /*161a0*/  STG.E desc[UR36][R2.64], RZ ;  /* 0x000000ff02007986 */ /* 0x0001e2000c101924 */
[----:B------:R-:W-:Y:S05]  /*161b0*/  BRA `(.L_x_29716) ;  /* 0x00000004000c7947 */ /* 0x000fea0003800000 */
.L_x_29721:
[----:B------:R0:W-:Y:S01]  /*161c0*/  STG.E.64 desc[UR36][R2.64], RZ ;  /* 0x000000ff02007986 */ /* 0x0001e2000c101b24 */
[----:B------:R-:W-:Y:S05]  /*161d0*/  BRA `(.L_x_29716) ;  /* 0x0000000400047947 */ /* 0x000fea0003800000 */
.L_x_29711:
        /* <DEDUP_REMOVED lines=10> */
.L_x_29725:
[----:B------:R0:W-:Y:S01]  /*16280*/  STG.E.128 desc[UR36][R2.64], RZ ;  /* 0x000000ff02007986 */ /* 0x0001e2000c101d24 */
[----:B------:R-:W-:Y:S05]  /*16290*/  BRA `(.L_x_29716) ;  /* 0x0000000000d47947 */ /* 0x000fea0003800000 */
.L_x_29724:
        /* <DEDUP_REMOVED lines=8> */
.L_x_29727:
[----:B------:R0:W-:Y:S01]  /*16320*/  STG.E.U8 desc[UR36][R2.64], RZ ;  /* 0x000000ff02007986 */ /* 0x0001e2000c101124 */
[----:B------:R-:W-:Y:S05]  /*16330*/  BRA `(.L_x_29716) ;  /* 0x0000000000ac7947 */ /* 0x000fea0003800000 */
.L_x_29726:
[----:B------:R0:W-:Y:S01]  /*16340*/  STG.E.U16 desc[UR36][R2.64], RZ ;  /* 0x000000ff02007986 */ /* 0x0001e2000c101524 */
[----:B------:R-:W-:Y:S05]  /*16350*/  BRA `(.L_x_29716) ;  /* 0x0000000000a47947 */ /* 0x000fea0003800000 */
.L_x_29723:
        /* <DEDUP_REMOVED lines=10> */
.L_x_29730:
[----:B------:R4:W-:Y:S01]  /*16400*/  STG.E.U8 desc[UR36][R2.64], RZ ;  /* 0x000000ff02007986 */ /* 0x0009e2000c101124 */
[----:B------:R-:W-:Y:S05]  /*16410*/  BRA `(.L_x_29716) ;  /* 0x0000000000747947 */ /* 0x000fea0003800000 */
.L_x_29729:
[----:B------:R0:W-:Y:S01]  /*16420*/  STG.E.U8 desc[UR36][R2.64], RZ ;  /* 0x000000ff02007986 */ /* 0x0001e2000c101124 */
[----:B------:R-:W-:Y:S05]  /*16430*/  BRA `(.L_x_29716) ;  /* 0x00000000006c7947 */ /* 0x000fea0003800000 */
.L_x_29728:
[----:B------:R-:W-:-:S13]  /*16440*/  ISETP.NE.AND P0, PT, R0, 0x1c, PT ;  /* 0x0000001c0000780c */ /* 0x000fda0003f05270 */
[----:B------:R-:W-:Y:S05]  /*16450*/  @!P0 BRA `(.L_x_29731) ;  /* 0x0000000000608947 */ /* 0x000fea0003800000 */
[----:B------:R-:W-:-:S13]  /*16460*/  ISETP.NE.AND P0, PT, R0, 0x1d, PT ;  /* 0x0000001d0000780c */ /* 0x000fda0003f05270 */
[----:B------:R-:W-:Y:S05]  /*16470*/  @!P0 BRA `(.L_x_29732) ;  /* 0x0000000000508947 */ /* 0x000fea0003800000 */
[----:B------:R-:W-:-:S13]  /*16480*/  ISETP.NE.AND P0, PT, R0, 0x2c, PT ;  /* 0x0000002c0000780c */ /* 0x000fda0003f05270 */
[----:B------:R1:W-:Y:S01]  /*16490*/  @!P0 STG.E.U8 desc[UR36][R2.64], RZ ;  /* 0x000000ff02008986 */ /* 0x0003e2000c101124 */
[----:B------:R-:W-:Y:S05]  /*164a0*/  @!P0 BRA `(.L_x_29716) ;  /* 0x0000000000508947 */ /* 0x000fea0003800000 */
.L_x_29715:
        /* <DEDUP_REMOVED lines=16> */
.L_x_29733:
[----:B------:R-:W-:Y:S05]  /*165b0*/  BRA `(.L_x_29716) ;  /* 0x00000000000c7947 */ /* 0x000fea0003800000 */
.L_x_29732:
[----:B------:R2:W-:Y:S01]  /*165c0*/  STG.E.64 desc[UR36][R2.64], RZ ;  /* 0x000000ff02007986 */ /* 0x0005e2000c101b24 */
[----:B------:R-:W-:Y:S05]  /*165d0*/  BRA `(.L_x_29716) ;  /* 0x0000000000047947 */ /* 0x000fea0003800000 */
.L_x_29731:
[----:B------:R0:W-:Y:S02]  /*165e0*/  STG.E desc[UR36][R2.64], RZ ;  /* 0x000000ff02007986 */ /* 0x0001e4000c101924 */
.L_x_29716:
[----:B------:R-:W-:-:S07]  /*165f0*/  VIADD R57, R57, 0x80 ;  /* 0x0000008039397836 */ /* 0x000fce0000000000 */
.L_x_29685:
[----:B------:R-:W-:-:S13]  /*16600*/  ISETP.GE.AND P0, PT, R57, R22, PT ;  /* 0x000000163900720c */ /* 0x000fda0003f06270 */
[----:B------:R-:W-:Y:S05]  /*16610*/  @P0 BREAK.RELIABLE B7 ;  /* 0x0000000000070942 */ /* 0x000fea0003800100 */
[----:B------:R-:W-:Y:S05]  /*16620*/  @P0 BRA `(.L_x_29710) ;  /* 0x0000000400ec0947 */ /* 0x000fea0003800000 */
[----:B------:R-:W-:Y:S05]  /*16630*/  BSYNC.RELIABLE B7 ;  /* 0x0000000000077941 */ /* 0x000fea0003800100 */
.L_x_29684:
        /* <DEDUP_REMOVED lines=20> */
.L_x_29737:
[----:B------:R0:W-:Y:S01]  /*16780*/  STG.E.U8 desc[UR36][R2.64], RZ ;  /* 0x000000ff02007986 */ /* 0x0001e2000c101124 */
[----:B------:R-:W-:Y:S05]  /*16790*/  BRA `(.L_x_29739) ;  /* 0x00000004008c7947 */ /* 0x000fea0003800000 */
.L_x_29736:
        /* <DEDUP_REMOVED lines=8> */
.L_x_29741:
[----:B------:R0:W-:Y:S01]  /*16820*/  STG.E desc[UR36][R2.64], RZ ;  /* 0x000000ff02007986 */ /* 0x0001e2000c101924 */
[----:B------:R-:W-:Y:S05]  /*16830*/  BRA `(.L_x_29739) ;  /* 0x0000000400647947 */ /* 0x000fea0003800000 */
.L_x_29740:
[----:B------:R0:W-:Y:S01]  /*16840*/  STG.E.U16 desc[UR36][R2.64], RZ ;  /* 0x000000ff02007986 */ /* 0x0001e2000c101524 */
[----:B------:R-:W-:Y:S05]  /*16850*/  BRA `(.L_x_29739) ;  /* 0x00000004005c7947 */ /* 0x000fea0003800000 */
.L_x_29735:
        /* <DEDUP_REMOVED lines=8> */
.L_x_29743:
[----:B------:R1:W-:Y:S01]  /*168e0*/  STG.E.U16 desc[UR36][R2.64], RZ ;  /* 0x000000ff02007986 */ /* 0x0003e2000c101524 */
[----:B------:R-:W-:Y:S05]  /*168f0*/  BRA `(.L_x_29739) ;  /* 0x0000000400347947 */ /* 0x000fea0003800000 */
.L_x_29742:
        /* <DEDUP_REMOVED lines=8> */
.L_x_29745:
[----:B------:R4:W-:Y:S01]  /*16980*/  STG.E desc[UR36][R2.64], RZ ;  /* 0x000000ff02007986 */ /* 0x0009e2000c101924 */
[----:B------:R-:W-:Y:S05]  /*16990*/  BRA `(.L_x_29739) ;  /* 0x00000004000c7947 */ /* 0x000fea0003800000 */
.L_x_29744:
[----:B------:R2:W-:Y:S01]  /*169a0*/  STG.E.64 desc[UR36][R2.64], RZ ;  /* 0x000000ff02007986 */ /* 0x0005e2000c101b24 */
[----:B------:R-:W-:Y:S05]  /*169b0*/  BRA `(.L_x_29739) ;  /* 0x0000000400047947 */ /* 0x000fea0003800000 */
.L_x_29734:
        /* <DEDUP_REMOVED lines=10> */
.L_x_29748:
[----:B------:R0:W-:Y:S01]  /*16a60*/  STG.E.128 desc[UR36][R2.64], RZ ;  /* 0x000000ff02007986 */ /* 0x0001e2000c101d24 */
[----:B------:R-:W-:Y:S05]  /*16a70*/  BRA `(.L_x_29739) ;  /* 0x0000000000d47947 */ /* 0x000fea0003800000 */
.L_x_29747:
        /* <DEDUP_REMOVED lines=8> */
.L_x_29750:
[----:B------:R0:W-:Y:S01]  /*16b00*/  STG.E.U8 desc[UR36][R2.64], RZ ;  /* 0x000000ff02007986 */ /* 0x0001e2000c101124 */
[----:B------:R-:W-:Y:S05]  /*16b10*/  BRA `(.L_x_29739) ;  /* 0x0000000000ac7947 */ /* 0x000fea0003800000 */
.L_x_29749:
[----:B------:R0:W-:Y:S01]  /*16b20*/  STG.E.U16 desc[UR36][R2.64], RZ ;  /* 0x000000ff02007986 */ /* 0x0001e2000c101524 */
[----:B------:R-:W-:Y:S05]  /*16b30*/  BRA `(.L_x_29739) ;  /* 0x0000000000a47947 */ /* 0x000fea0003800000 */
.L_x_29746:
        /* <DEDUP_REMOVED lines=10> */
.L_x_29753:
[----:B------:R0:W-:Y:S01]  /*16be0*/  STG.E.U8 desc[UR36][R2.64], RZ ;  /* 0x000000ff02007986 */ /* 0x0001e2000c101124 */
[----:B------:R-:W-:Y:S05]  /*16bf0*/  BRA `(.L_x_29739) ;  /* 0x0000000000747947 */ /* 0x000fea0003800000 */
.L_x_29752:
[----:B------:R0:W-:Y:S01]  /*16c00*/  STG.E.U8 desc[UR36][R2.64], RZ ;  /* 0x000000ff02007986 */ /* 0x0001e2000c101124 */
[----:B------:R-:W-:Y:S05]  /*16c10*/  BRA `(.L_x_29739) ;  /* 0x00000000006c7947 */ /* 0x000fea0003800000 */
.L_x_29751:
[----:B------:R-:W-:-:S13]  /*16c20*/  ISETP.NE.AND P0, PT, R0, 0x1c, PT ;  /* 0x0000001c0000780c */ /* 0x000fda0003f05270 */
[----:B------:R-:W-:Y:S05]  /*16c30*/  @!P0 BRA `(.L_x_29754) ;  /* 0x0000000000608947 */ /* 0x000fea0003800000 */
[----:B------:R-:W-:-:S13]  /*16c40*/  ISETP.NE.AND P0, PT, R0, 0x1d, PT ;  /* 0x0000001d0000780c */ /* 0x000fda0003f05270 */
[----:B------:R-:W-:Y:S05]  /*16c50*/  @!P0 BRA `(.L_x_29755) ;  /* 0x0000000000508947 */ /* 0x000fea0003800000 */
[----:B------:R-:W-:-:S13]  /*16c60*/  ISETP.NE.AND P0, PT, R0, 0x2c, PT ;  /* 0x0000002c0000780c */ /* 0x000fda0003f05270 */
[----:B------:R0:W-:Y:S01]  /*16c70*/  @!P0 STG.E.U8 desc[UR36][R2.64], RZ ;  /* 0x000000ff02008986 */ /* 0x0001e2000c101124 */
[----:B------:R-:W-:Y:S05]  /*16c80*/  @!P0 BRA `(.L_x_29739) ;  /* 0x0000000000508947 */ /* 0x000fea0003800000 */
.L_x_29738:
        /* <DEDUP_REMOVED lines=16> */
.L_x_29756:
[----:B------:R-:W-:Y:S05]  /*16d90*/  BRA `(.L_x_29739) ;  /* 0x00000000000c7947 */ /* 0x000fea0003800000 */
.L_x_29755:
[----:B------:R0:W-:Y:S01]  /*16da0*/  STG.E.64 desc[UR36][R2.64], RZ ;  /* 0x000000ff02007986 */ /* 0x0001e2000c101b24 */
[----:B------:R-:W-:Y:S05]  /*16db0*/  BRA `(.L_x_29739) ;  /* 0x0000000000047947 */ /* 0x000fea0003800000 */
.L_x_29754:
[----:B------:R0:W-:Y:S02]  /*16dc0*/  STG.E desc[UR36][R2.64], RZ ;  /* 0x000000ff02007986 */ /* 0x0001e4000c101924 */
.L_x_29739:
[----:B------:R-:W-:-:S07]  /*16dd0*/  VIADD R57, R57, 0x80 ;  /* 0x0000008039397836 */ /* 0x000fce0000000000 */
.L_x_29710:
[----:B------:R-:W-:Y:S05]  /*16de0*/  BSYNC.RECONVERGENT B6 ;  /* 0x0000000000067941 */ /* 0x000fea0003800200 */
.L_x_29683:
        /* <DEDUP_REMOVED lines=22> */
.L_x_29760:
[----:B------:R-:W-:Y:S01]  /*16f50*/  STG.E.U8 desc[UR36][R2.64], RZ ;  /* 0x000000ff02007986 */ /* 0x000fe2000c101124 */
[----:B------:R-:W-:Y:S05]  /*16f60*/  EXIT ;  /* 0x000000000000794d */ /* 0x000fea0003800000 */
.L_x_29759:
        /* <DEDUP_REMOVED lines=8> */
.L_x_29763:
[----:B------:R-:W-:Y:S01]  /*16ff0*/  STG.E desc[UR36][R2.64], RZ ;  /* 0x000000ff02007986 */ /* 0x000fe2000c101924 */
[----:B------:R-:W-:Y:S05]  /*17000*/  EXIT ;  /* 0x000000000000794d */ /* 0x000fea0003800000 */
.L_x_29762:
[----:B------:R-:W-:Y:S01]  /*17010*/  STG.E.U16 desc[UR36][R2.64], RZ ;  /* 0x000000ff02007986 */ /* 0x000fe2000c101524 */
[----:B------:R-:W-:Y:S05]  /*17020*/  EXIT ;  /* 0x000000000000794d */ /* 0x000fea0003800000 */
.L_x_29758:
        /* <DEDUP_REMOVED lines=8> */
.L_x_29765:
[----:B------:R-:W-:Y:S01]  /*170b0*/  STG.E.U16 desc[UR36][R2.64], RZ ;  /* 0x000000ff02007986 */ /* 0x000fe2000c101524 */
[----:B------:R-:W-:Y:S05]  /*170c0*/  EXIT ;  /* 0x000000000000794d */ /* 0x000fea0003800000 */
.L_x_29764:
        /* <DEDUP_REMOVED lines=8> */
.L_x_29767:
[----:B------:R-:W-:Y:S01]  /*17150*/  STG.E desc[UR36][R2.64], RZ ;  /* 0x000000ff02007986 */ /* 0x000fe2000c101924 */
[----:B------:R-:W-:Y:S05]  /*17160*/  EXIT ;  /* 0x000000000000794d */ /* 0x000fea0003800000 */
.L_x_29766:
[----:B------:R-:W-:Y:S01]  /*17170*/  STG.E.64 desc[UR36][R2.64], RZ ;  /* 0x000000ff02007986 */ /* 0x000fe2000c101b24 */
[----:B------:R-:W-:Y:S05]  /*17180*/  EXIT ;  /* 0x000000000000794d */ /* 0x000fea0003800000 */
.L_x_29757:
        /* <DEDUP_REMOVED lines=10> */
.L_x_29770:
[----:B------:R-:W-:Y:S01]  /*17230*/  STG.E.128 desc[UR36][R2.64], RZ ;  /* 0x000000ff02007986 */ /* 0x000fe2000c101d24 */
[----:B------:R-:W-:Y:S05]  /*17240*/  EXIT ;  /* 0x000000000000794d */ /* 0x000fea0003800000 */
.L_x_29769:
        /* <DEDUP_REMOVED lines=8> */
.L_x_29772:
[----:B------:R-:W-:Y:S01]  /*172d0*/  STG.E.U8 desc[UR36][R2.64], RZ ;  /* 0x000000ff02007986 */ /* 0x000fe2000c101124 */
[----:B------:R-:W-:Y:S05]  /*172e0*/  EXIT ;  /* 0x000000000000794d */ /* 0x000fea0003800000 */
.L_x_29771:
[----:B------:R-:W-:Y:S01]  /*172f0*/  STG.E.U16 desc[UR36][R2.64], RZ ;  /* 0x000000ff02007986 */ /* 0x000fe2000c101524 */
[----:B------:R-:W-:Y:S05]  /*17300*/  EXIT ;  /* 0x000000000000794d */ /* 0x000fea0003800000 */
.L_x_29768:
        /* <DEDUP_REMOVED lines=10> */
.L_x_29775:
[----:B------:R-:W-:Y:S01]  /*173b0*/  STG.E.U8 desc[UR36][R2.64], RZ ;  /* 0x000000ff02007986 */ /* 0x000fe2000c101124 */
[----:B------:R-:W-:Y:S05]  /*173c0*/  EXIT ;  /* 0x000000000000794d */ /* 0x000fea0003800000 */
.L_x_29774:
[----:B------:R-:W-:Y:S01]  /*173d0*/  STG.E.U8 desc[UR36][R2.64], RZ ;  /* 0x000000ff02007986 */ /* 0x000fe2000c101124 */
[----:B------:R-:W-:Y:S05]  /*173e0*/  EXIT ;  /* 0x000000000000794d */ /* 0x000fea0003800000 */
.L_x_29773:
[----:B------:R-:W-:-:S13]  /*173f0*/  ISETP.NE.AND P0, PT, R0, 0x1c, PT ;  /* 0x0000001c0000780c */ /* 0x000fda0003f05270 */
[----:B------:R-:W-:Y:S05]  /*17400*/  @!P0 BRA `(.L_x_29776) ;  /* 0x0000000000608947 */ /* 0x000fea0003800000 */
[----:B------:R-:W-:-:S13]  /*17410*/  ISETP.NE.AND P0, PT, R0, 0x1d, PT ;  /* 0x0000001d0000780c */ /* 0x000fda0003f05270 */
[----:B------:R-:W-:Y:S05]  /*17420*/  @!P0 BRA `(.L_x_29777) ;  /* 0x0000000000508947 */ /* 0x000fea0003800000 */
[----:B------:R-:W-:-:S13]  /*17430*/  ISETP.NE.AND P0, PT, R0, 0x2c, PT ;  /* 0x0000002c0000780c */ /* 0x000fda0003f05270 */
[----:B------:R0:W-:Y:S01]  /*17440*/  @!P0 STG.E.U8 desc[UR36][R2.64], RZ ;  /* 0x000000ff02008986 */ /* 0x0001e2000c101124 */
[----:B------:R-:W-:Y:S05]  /*17450*/  @!P0 EXIT ;  /* 0x000000000000894d */ /* 0x000fea0003800000 */
.L_x_29761:
        /* <DEDUP_REMOVED lines=16> */
.L_x_29778:
[----:B------:R-:W-:Y:S05]  /*17560*/  EXIT ;  /* 0x000000000000794d */ /* 0x000fea0003800000 */
.L_x_29777:
[----:B------:R-:W-:Y:S01]  /*17570*/  STG.E.64 desc[UR36][R2.64], RZ ;  /* 0x000000ff02007986 */ /* 0x000fe2000c101b24 */
[----:B------:R-:W-:Y:S05]  /*17580*/  EXIT ;  /* 0x000000000000794d */ /* 0x000fea0003800000 */
.L_x_29776:
[----:B------:R-:W-:Y:S01]  /*17590*/  STG.E desc[UR36][R2.64], RZ ;  /* 0x000000ff02007986 */ /* 0x000fe2000c101924 */
[----:B------:R-:W-:Y:S05]  /*175a0*/  EXIT ;  /* 0x000000000000794d */ /* 0x000fea0003800000 */
        .weak           $__internal_66_$__cuda_sm20_div_s64
        .type           $__internal_66_$__cuda_sm20_div_s64,@function
        .size           $__internal_66_$__cuda_sm20_div_s64,(.L_x_34694 - $__internal_66_$__cuda_sm20_div_s64)
$__internal_66_$__cuda_sm20_div_s64:
        /* <DEDUP_REMOVED lines=86> */
[----:B------:R-:W-:Y:S06]  /*17b10*/  RET.REL.NODEC R2 `(_ZN2at6native27unrolled_elementwise_kernelIZZZNS0_67_GLOBAL__N__bb565c37_34_ValidateCompressedIndicesKernel_cu_33a4b88b42_validate_compressed_sparse_indices_kernelILNS2_8CDimNameE0ENS2_18CUDAKernelLauncherENS2_14EmptyVecKernelENS2_8DummyVecELm8EEEvRKNS_6TensorESA_lllENKUlvE1_clEvENKUlvE0_clEvEUllllllE_St5arrayIPcLm6EELi4E23TrivialOffsetCalculatorILi5EjESH_ILi1EjENS0_6memory12LoadWithCastILi5EEENSK_13StoreWithCastILi1EEEEEviT_T0_T2_T3_T4_T5_) ;  /* 0xfffffe8402387950 */ /* 0x000fec0003c3ffff */
.L_x_29779:
        /* <DEDUP_REMOVED lines=14> */
.L_x_34694:


//--------------------- .text._ZN2at6native18elementwise_kernelILi128ELi2EZNS0_22gpu_kernel_impl_nocastIZZZNS0_67_GLOBAL__N__bb565c37_34_ValidateCompressedIndicesKernel_cu_33a4b88b42_validate_compressed_sparse_indices_kernelILNS3_8CDimNameE0ENS3_18CUDAKernelLauncherENS3_14EmptyVecKernelENS3_8DummyVecELm8EEEvRKNS_6TensorESB_lllENKUlvE1_clEvENKUlvE0_clEvEUllllllE_EEvRNS_18TensorIteratorBaseERKT_EUliE_EEviT1_ --------------------------
	.section	.text._ZN2at6native18elementwise_kernelILi128ELi2EZNS0_22gpu_kernel_impl_nocastIZZZNS0_67_GLOBAL__N__bb565c37_34_ValidateCompressedIndicesKernel_cu_33a4b88b42_validate_compressed_sparse_indices_kernelILNS3_8CDimNameE0ENS3_18CUDAKernelLauncherENS3_14EmptyVecKernelENS3_8DummyVecELm8EEEvRKNS_6TensorESB_lllENKUlvE1_clEvENKUlvE0_clEvEUllllllE_EEvRNS_18TensorIteratorBaseERKT_EUliE_EEviT1_,"ax",@progbits
	.align	128
        .global         _ZN2at6native18elementwise_kernelILi128ELi2EZNS0_22gpu_kernel_impl_nocastIZZZNS0_67_GLOBAL__N__bb565c37_34_ValidateCompressedIndicesKernel_cu_33a4b88b42_validate_compressed_sparse_indices_kernelILNS3_8CDimNameE0ENS3_18CUDAKernelLauncherENS3_14EmptyVecKernelENS3_8DummyVecELm8EEEvRKNS_6TensorESB_lllENKUlvE1_clEvENKUlvE0_clEvEUllllllE_EEvRNS_18TensorIteratorBaseERKT_EUliE_EEviT1_
        .type           _ZN2at6native18elementwise_kernelILi128ELi2EZNS0_22gpu_kernel_impl_nocastIZZZNS0_67_GLOBAL__N__bb565c37_34_ValidateCompressedIndicesKernel_cu_33a4b88b42_validate_compressed_sparse_indices_kernelILNS3_8CDimNameE0ENS3_18CUDAKernelLauncherENS3_14EmptyVecKernelENS3_8DummyVecELm8EEEvRKNS_6TensorESB_lllENKUlvE1_clEvENKUlvE0_clEvEUllllllE_EEvRNS_18TensorIteratorBaseERKT_EUliE_EEviT1_,@function
        .size           _ZN2at6native18elementwise_kernelILi128ELi2EZNS0_22gpu_kernel_impl_nocastIZZZNS0_67_GLOBAL__N__bb565c37_34_ValidateCompressedIndicesKernel_cu_33a4b88b42_validate_compressed_sparse_indices_kernelILNS3_8CDimNameE0ENS3_18CUDAKernelLauncherENS3_14EmptyVecKernelENS3_8DummyVecELm8EEEvRKNS_6TensorESB_lllENKUlvE1_clEvENKUlvE0_clEvEUllllllE_EEvRNS_18TensorIteratorBaseERKT_EUliE_EEviT1_,(.L_x_34696 - _ZN2at6native18elementwise_kernelILi128ELi2EZNS0_22gpu_kernel_impl_nocastIZZZNS0_67_GLOBAL__N__bb565c37_34_ValidateCompressedIndicesKernel_cu_33a4b88b42_validate_compressed_sparse_indices_kernelILNS3_8CDimNameE0ENS3_18CUDAKernelLauncherENS3_14EmptyVecKernelENS3_8DummyVecELm8EEEvRKNS_6TensorESB_lllENKUlvE1_clEvENKUlvE0_clEvEUllllllE_EEvRNS_18TensorIteratorBaseERKT_EUliE_EEviT1_)
        .other          _ZN2at6native18elementwise_kernelILi128ELi2EZNS0_22gpu_kernel_impl_nocastIZZZNS0_67_GLOBAL__N__bb565c37_34_ValidateCompressedIndicesKernel_cu_33a4b88b42_validate_compressed_sparse_indices_kernelILNS3_8CDimNameE0ENS3_18CUDAKernelLauncherENS3_14EmptyVecKernelENS3_8DummyVecELm8EEEvRKNS_6TensorESB_lllENKUlvE1_clEvENKUlvE0_clEvEUllllllE_EEvRNS_18TensorIteratorBaseERKT_EUliE_EEviT1_,@"STO_CUDA_ENTRY STV_DEFAULT"
_ZN2at6native18elementwise_kernelILi128ELi2EZNS0_22gpu_kernel_impl_nocastIZZZNS0_67_GLOBAL__N__bb565c37_34_ValidateCompressedIndicesKernel_cu_33a4b88b42_validate_compressed_sparse_indices_kernelILNS3_8CDimNameE0ENS3_18CUDAKernelLauncherENS3_14EmptyVecKernelENS3_8DummyVecELm8EEEvRKNS_6TensorESB_lllENKUlvE1_clEvENKUlvE0_clEvEUllllllE_EEvRNS_18TensorIteratorBaseERKT_EUliE_EEviT1_:
.text._ZN2at6native18elementwise_kernelILi128ELi2EZNS0_22gpu_kernel_impl_nocastIZZZNS0_67_GLOBAL__N__bb565c37_34_ValidateCompressedIndicesKernel_cu_33a4b88b42_validate_compressed_sparse_indices_kernelILNS3_8CDimNameE0ENS3_18CUDAKernelLauncherENS3_14EmptyVecKernelENS3_8DummyVecELm8EEEvRKNS_6TensorESB_lllENKUlvE1_clEvENKUlvE0_clEvEUllllllE_EEvRNS_18TensorIteratorBaseERKT_EUliE_EEviT1_:
        /* <DEDUP_REMOVED lines=54> */
.L_x_29784:
        /* <DEDUP_REMOVED lines=20> */
.L_x_29785:
        /* <DEDUP_REMOVED lines=24> */
.L_x_29786:
        /* <DEDUP_REMOVED lines=17> */
.L_x_29813:
        /* <DEDUP_REMOVED lines=28> */
.L_x_29790:
[----:B------:R-:W-:Y:S01]  /*08f0*/  MOV R8, R34 ;  /* 0x0000002200087202 */ /* 0x000fe20000000f00 */
[----:B------:R-:W-:Y:S01]  /*0900*/  IMAD.MOV.U32 R5, RZ, RZ, R27 ;  /* 0x000000ffff057224 */ /* 0x000fe200078e001b */
[----:B------:R-:W-:Y:S01]  /*0910*/  MOV R4, R14 ;  /* 0x0000000e00047202 */ /* 0x000fe20000000f00 */
[----:B------:R-:W-:Y:S01]  /*0920*/  IMAD.MOV.U32 R3, RZ, RZ, R15 ;  /* 0x000000ffff037224 */ /* 0x000fe200078e000f */
[----:B------:R-:W-:-:S07]  /*0930*/  MOV R0, 0x950 ;  /* 0x0000095000007802 */ /* 0x000fce0000000f00 */
[----:B------:R-:W-:Y:S05]  /*0940*/  CALL.REL.NOINC `($__internal_67_$__cuda_sm20_div_s64) ;  /* 0x0000016400747944 */ /* 0x000fea0003c00000 */
[----:B------:R-:W-:Y:S01]  /*0950*/  MOV R20, R6 ;  /* 0x0000000600147202 */ /* 0x000fe20000000f00 */
[----:B------:R-:W-:-:S07]  /*0960*/  IMAD.MOV.U32 R21, RZ, RZ, R3 ;  /* 0x000000ffff157224 */ /* 0x000fce00078e0003 */
.L_x_29791:
[----:B------:R-:W-:Y:S05]  /*0970*/  BSYNC.RECONVERGENT B1 ;  /* 0x0000000000017941 */ /* 0x000fea0003800200 */
.L_x_29789:
        /* <DEDUP_REMOVED lines=41> */
.L_x_29793:
        /* <DEDUP_REMOVED lines=8> */
.L_x_29794:
[----:B------:R-:W-:Y:S05]  /*0c90*/  BSYNC.RECONVERGENT B1 ;  /* 0x0000000000017941 */ /* 0x000fea0003800200 */
.L_x_29792:
        /* <DEDUP_REMOVED lines=42> */
.L_x_29796:
[----:B------:R-:W-:Y:S01]  /*0f40*/  IMAD.MOV.U32 R8, RZ, RZ, R14 ;  /* 0x000000ffff087224 */ /* 0x000fe200078e000e */
[----:B------:R-:W-:Y:S01]  /*0f50*/  MOV R5, R15 ;  /* 0x0000000f00057202 */ /* 0x000fe20000000f00 */
[----:B------:R-:W-:Y:S01]  /*0f60*/  IMAD.MOV.U32 R4, RZ, RZ, R18 ;  /* 0x000000ffff047224 */ /* 0x000fe200078e0012 */
[----:B------:R-:W-:Y:S02]  /*0f70*/  MOV R3, R19 ;  /* 0x0000001300037202 */ /* 0x000fe40000000f00 */
[----:B------:R-:W-:-:S07]  /*0f80*/  MOV R0, 0xfa0 ;  /* 0x00000fa000007802 */ /* 0x000fce0000000f00 */
[----:B------:R-:W-:Y:S05]  /*0f90*/  CALL.REL.NOINC `($__internal_67_$__cuda_sm20_div_s64) ;  /* 0x0000015c00e07944 */ /* 0x000fea0003c00000 */
[----:B------:R-:W-:Y:S01]  /*0fa0*/  IMAD.MOV.U32 R20, RZ, RZ, R6 ;  /* 0x000000ffff147224 */ /* 0x000fe200078e0006 */
[----:B------:R-:W-:-:S07]  /*0fb0*/  MOV R21, R3 ;  /* 0x0000000300157202 */ /* 0x000fce0000000f00 */
.L_x_29797:
[----:B------:R-:W-:Y:S05]  /*0fc0*/  BSYNC.RECONVERGENT B1 ;  /* 0x0000000000017941 */ /* 0x000fea0003800200 */
.L_x_29795:
        /* <DEDUP_REMOVED lines=41> */
.L_x_29799:
        /* <DEDUP_REMOVED lines=8> */
.L_x_29800:
[----:B------:R-:W-:Y:S05]  /*12e0*/  BSYNC.RECONVERGENT B1 ;  /* 0x0000000000017941 */ /* 0x000fea0003800200 */
.L_x_29798:
        /* <DEDUP_REMOVED lines=42> */
.L_x_29802:
        /* <DEDUP_REMOVED lines=8> */
.L_x_29803:
[----:B------:R-:W-:Y:S05]  /*1610*/  BSYNC.RECONVERGENT B1 ;  /* 0x0000000000017941 */ /* 0x000fea0003800200 */
.L_x_29801:
        /* <DEDUP_REMOVED lines=42> */
.L_x_29805:
        /* <DEDUP_REMOVED lines=8> */
.L_x_29806:
[----:B------:R-:W-:Y:S05]  /*1940*/  BSYNC.RECONVERGENT B1 ;  /* 0x0000000000017941 */ /* 0x000fea0003800200 */
.L_x_29804:
        /* <DEDUP_REMOVED lines=42> */
.L_x_29808:
        /* <DEDUP_REMOVED lines=8> */
.L_x_29809:
[----:B------:R-:W-:Y:S05]  /*1c70*/  BSYNC.RECONVERGENT B1 ;  /* 0x0000000000017941 */ /* 0x000fea0003800200 */
.L_x_29807:
        /* <DEDUP_REMOVED lines=42> */
.L_x_29811:
        /* <DEDUP_REMOVED lines=8> */
.L_x_29812:
[----:B------:R-:W-:Y:S05]  /*1fa0*/  BSYNC.RECONVERGENT B1 ;  /* 0x0000000000017941 */ /* 0x000fea0003800200 */
.L_x_29810:
        /* <DEDUP_REMOVED lines=19> */
.L_x_29788:
[----:B------:R-:W-:-:S07]  /*20e0*/  VIADD R17, R17, 0x3 ;  /* 0x0000000311117836 */ /* 0x000fce0000000000 */
.L_x_29787:
        /* <DEDUP_REMOVED lines=31> */
.L_x_29817:
        /* <DEDUP_REMOVED lines=8> */
.L_x_29818:
[----:B------:R-:W-:Y:S05]  /*2360*/  BSYNC.RECONVERGENT B0 ;  /* 0x0000000000007941 */ /* 0x000fea0003800200 */
.L_x_29816:
        /* <DEDUP_REMOVED lines=40> */
.L_x_29820:
        /* <DEDUP_REMOVED lines=8> */
.L_x_29821:
[----:B------:R-:W-:Y:S05]  /*2670*/  BSYNC.RECONVERGENT B0 ;  /* 0x0000000000007941 */ /* 0x000fea0003800200 */
.L_x_29819:
        /* <DEDUP_REMOVED lines=42> */
.L_x_29823:
        /* <DEDUP_REMOVED lines=8> */
.L_x_29824:
[----:B------:R-:W-:Y:S05]  /*29a0*/  BSYNC.RECONVERGENT B0 ;  /* 0x0000000000007941 */ /* 0x000fea0003800200 */
.L_x_29822:
        /* <DEDUP_REMOVED lines=42> */
.L_x_29826:
        /* <DEDUP_REMOVED lines=8> */
.L_x_29827:
[----:B------:R-:W-:Y:S05]  /*2cd0*/  BSYNC.RECONVERGENT B0 ;  /* 0x0000000000007941 */ /* 0x000fea0003800200 */
.L_x_29825:
        /* <DEDUP_REMOVED lines=15> */
.L_x_29815:
        /* <DEDUP_REMOVED lines=31> */
.L_x_29830:
        /* <DEDUP_REMOVED lines=8> */
.L_x_29831:
[----:B------:R-:W-:Y:S05]  /*3040*/  BSYNC.RECONVERGENT B0 ;  /* 0x0000000000007941 */ /* 0x000fea0003800200 */
.L_x_29829:
        /* <DEDUP_REMOVED lines=40> */
.L_x_29833:
        /* <DEDUP_REMOVED lines=8> */
.L_x_29834:
[----:B------:R-:W-:Y:S05]  /*3350*/  BSYNC.RECONVERGENT B0 ;  /* 0x0000000000007941 */ /* 0x000fea0003800200 */
.L_x_29832:
        /* <DEDUP_REMOVED lines=15> */
.L_x_29828:
        /* <DEDUP_REMOVED lines=31> */
.L_x_29836:
[----:B------:R-:W-:Y:S01]  /*3640*/  MOV R12, R4 ;  /* 0x00000004000c7202 */ /* 0x000fe20000000f00 */
[----:B------:R-:W-:Y:S01]  /*3650*/  IMAD.MOV.U32 R13, RZ, RZ, R5 ;  /* 0x000000ffff0d7224 */ /* 0x000fe200078e0005 */
[----:B------:R-:W-:Y:S01]  /*3660*/  MOV R10, R34 ;  /* 0x00000022000a7202 */ /* 0x000fe20000000f00 */
[----:B------:R-:W-:Y:S01]  /*3670*/  IMAD.MOV.U32 R11, RZ, RZ, R27 ;  /* 0x000000ffff0b7224 */ /* 0x000fe200078e001b */
[----:B------:R-:W-:-:S07]  /*3680*/  MOV R14, 0x36a0 ;  /* 0x000036a0000e7802 */ /* 0x000fce0000000f00 */
[----:B------:R-:W-:Y:S05]  /*3690*/  CALL.REL.NOINC `($__internal_68_$__cuda_sm20_rem_s64) ;  /* 0x0000013c007c7944 */ /* 0x000fea0003c00000 */
[----:B------:R-:W-:Y:S01]  /*36a0*/  MOV R4, R6 ;  /* 0x0000000600047202 */ /* 0x000fe20000000f00 */
[----:B------:R-:W-:-:S07]  /*36b0*/  IMAD.MOV.U32 R5, RZ, RZ, R3 ;  /* 0x000000ffff057224 */ /* 0x000fce00078e0003 */
.L_x_29837:
[----:B------:R-:W-:Y:S05]  /*36c0*/  BSYNC.RECONVERGENT B0 ;  /* 0x0000000000007941 */ /* 0x000fea0003800200 */
.L_x_29835:
[----:B------:R-:W0:Y:S02]  /*36d0*/  LDC.64 R6, c[0x0][R0+0x798] ;  /* 0x0001e60000067b82 */ /* 0x000e240000000a00 */
[----:B0-----:R-:W-:Y:S02]  /*36e0*/  IMAD R3, R5, R6, RZ ;  /* 0x0000000605037224 */ /* 0x001fe400078e02ff */
[----:B------:R-:W-:-:S04]  /*36f0*/  IMAD.WIDE.U32 R24, R6, R4, R24 ;  /* 0x0000000406187225 */ /* 0x000fc800078e0018 */
[----:B------:R-:W-:-:S05]  /*3700*/  IMAD R3, R7, R4, R3 ;  /* 0x0000000407037224 */ /* 0x000fca00078e0203 */
[----:B------:R-:W-:-:S07]  /*3710*/  IADD3 R25, PT, PT, R25, R3, RZ ;  /* 0x0000000319197210 */ /* 0x000fce0007ffe0ff */
.L_x_29814:
        /* <DEDUP_REMOVED lines=15> */
.L_x_29842:
        /* <DEDUP_REMOVED lines=22> */
.L_x_29841:
[----:B------:R-:W-:Y:S05]  /*3970*/  BSYNC.RECONVERGENT B8 ;  /* 0x0000000000087941 */ /* 0x000fea0003800200 */
.L_x_29840:
[----:B------:R-:W-:-:S05]  /*3980*/  IADD3 R18, P0, PT, R18, 0x8, RZ ;  /* 0x0000000812127810 */ /* 0x000fca0007f1e0ff */
[----:B------:R-:W-:Y:S01]  /*3990*/  IMAD.X R19, RZ, RZ, R19, P0 ;  /* 0x000000ffff137224 */ /* 0x000fe200000e0613 */
[----:B------:R-:W-:-:S04]  /*39a0*/  ISETP.GE.U32.AND P0, PT, R18, R17, PT ;  /* 0x000000111200720c */ /* 0x000fc80003f06070 */
[----:B------:R-:W-:-:S13]  /*39b0*/  ISETP.GE.U32.AND.EX P0, PT, R19, R22, PT, P0 ;  /* 0x000000161300720c */ /* 0x000fda0003f06100 */
[----:B------:R-:W-:Y:S05]  /*39c0*/  @!P0 BRA `(.L_x_29842) ;  /* 0xfffffffc00908947 */ /* 0x000fea000383ffff */
.L_x_29839:
[----:B------:R-:W-:Y:S05]  /*39d0*/  BSYNC.RECONVERGENT B7 ;  /* 0x0000000000077941 */ /* 0x000fea0003800200 */
.L_x_29838:
[----:B------:R-:W0:Y:S01]  /*39e0*/  LDC.64 R4, c[0x0][0x710] ;  /* 0x0001c400ff047b82 */ /* 0x000e220000000a00 */
[----:B------:R-:W-:Y:S01]  /*39f0*/  IADD3 R16, PT, PT, R16, 0x80, RZ ;  /* 0x0000008010107810 */ /* 0x000fe20007ffe0ff */
[----:B0-----:R1:W-:Y:S06]  /*3a00*/  STG.E.64 desc[UR36][R4.64], RZ ;  /* 0x000000ff04007986 */ /* 0x0013ec000c101b24 */
.L_x_29783:
[----:B0-----:R-:W-:Y:S05]  /*3a10*/  BSYNC.RECONVERGENT B6 ;  /* 0x0000000000067941 */ /* 0x001fea0003800200 */
.L_x_29782:
        /* <DEDUP_REMOVED lines=33> */
.L_x_29843:
        /* <DEDUP_REMOVED lines=20> */
.L_x_29844:
        /* <DEDUP_REMOVED lines=24> */
.L_x_29845:
        /* <DEDUP_REMOVED lines=16> */
.L_x_29872:
        /* <DEDUP_REMOVED lines=28> */
.L_x_29849:
        /* <DEDUP_REMOVED lines=8> */
.L_x_29850:
[----:B------:R-:W-:Y:S05]  /*4230*/  BSYNC.RECONVERGENT B1 ;  /* 0x0000000000017941 */ /* 0x000fea0003800200 */
.L_x_29848:
        /* <DEDUP_REMOVED lines=41> */
.L_x_29852:
        /* <DEDUP_REMOVED lines=8> */
.L_x_29853:
[----:B------:R-:W-:Y:S05]  /*4550*/  BSYNC.RECONVERGENT B1 ;  /* 0x0000000000017941 */ /* 0x000fea0003800200 */
.L_x_29851:
        /* <DEDUP_REMOVED lines=42> */
.L_x_29855:
        /* <DEDUP_REMOVED lines=8> */
.L_x_29856:
[----:B------:R-:W-:Y:S05]  /*4880*/  BSYNC.RECONVERGENT B1 ;  /* 0x0000000000017941 */ /* 0x000fea0003800200 */
.L_x_29854:
        /* <DEDUP_REMOVED lines=41> */
.L_x_29858:
        /* <DEDUP_REMOVED lines=8> */
.L_x_29859:
[----:B------:R-:W-:Y:S05]  /*4ba0*/  BSYNC.RECONVERGENT B1 ;  /* 0x0000000000017941 */ /* 0x000fea0003800200 */
.L_x_29857:
        /* <DEDUP_REMOVED lines=42> */
.L_x_29861:
        /* <DEDUP_REMOVED lines=8> */
.L_x_29862:
[----:B------:R-:W-:Y:S05]  /*4ed0*/  BSYNC.RECONVERGENT B1 ;  /* 0x0000000000017941 */ /* 0x000fea0003800200 */
.L_x_29860:
        /* <DEDUP_REMOVED lines=42> */
.L_x_29864:
        /* <DEDUP_REMOVED lines=8> */
.L_x_29865:
[----:B------:R-:W-:Y:S05]  /*5200*/  BSYNC.RECONVERGENT B1 ;  /* 0x0000000000017941 */ /* 0x000fea0003800200 */
.L_x_29863:
        /* <DEDUP_REMOVED lines=42> */
.L_x_29867:
        /* <DEDUP_REMOVED lines=8> */
.L_x_29868:
[----:B------:R-:W-:Y:S05]  /*5530*/  BSYNC.RECONVERGENT B1 ;  /* 0x0000000000017941 */ /* 0x000fea0003800200 */
.L_x_29866:
        /* <DEDUP_REMOVED lines=42> */
.L_x_29870:
        /* <DEDUP_REMOVED lines=8> */
.L_x_29871:
[----:B------:R-:W-:Y:S05]  /*5860*/  BSYNC.RECONVERGENT B1 ;  /* 0x0000000000017941 */ /* 0x000fea0003800200 */
.L_x_29869:
        /* <DEDUP_REMOVED lines=19> */
.L_x_29847:
[----:B------:R-:W-:-:S07]  /*59a0*/  IADD3 R2, PT, PT, R2, 0x3, RZ ;  /* 0x0000000302027810 */ /* 0x000fce0007ffe0ff */
.L_x_29846:
        /* <DEDUP_REMOVED lines=31> */
.L_x_29876:
        /* <DEDUP_REMOVED lines=8> */
.L_x_29877:
[----:B------:R-:W-:Y:S05]  /*5c20*/  BSYNC.RECONVERGENT B0 ;  /* 0x0000000000007941 */ /* 0x000fea0003800200 */
.L_x_29875:
        /* <DEDUP_REMOVED lines=40> */
.L_x_29879:
        /* <DEDUP_REMOVED lines=8> */
.L_x_29880:
[----:B------:R-:W-:Y:S05]  /*5f30*/  BSYNC.RECONVERGENT B0 ;  /* 0x0000000000007941 */ /* 0x000fea0003800200 */
.L_x_29878:
        /* <DEDUP_REMOVED lines=42> */
.L_x_29882:
        /* <DEDUP_REMOVED lines=8> */
.L_x_29883:
[----:B------:R-:W-:Y:S05]  /*6260*/  BSYNC.RECONVERGENT B0 ;  /* 0x0000000000007941 */ /* 0x000fea0003800200 */
.L_x_29881:
        /* <DEDUP_REMOVED lines=42> */
.L_x_29885:
        /* <DEDUP_REMOVED lines=8> */
.L_x_29886:
[----:B------:R-:W-:Y:S05]  /*6590*/  BSYNC.RECONVERGENT B0 ;  /* 0x0000000000007941 */ /* 0x000fea0003800200 */
.L_x_29884:
        /* <DEDUP_REMOVED lines=15> */
.L_x_29874:
        /* <DEDUP_REMOVED lines=31> */
.L_x_29889:
        /* <DEDUP_REMOVED lines=8> */
.L_x_29890:
[----:B------:R-:W-:Y:S05]  /*6900*/  BSYNC.RECONVERGENT B0 ;  /* 0x0000000000007941 */ /* 0x000fea0003800200 */
.L_x_29888:
        /* <DEDUP_REMOVED lines=40> */
.L_x_29892:
        /* <DEDUP_REMOVED lines=8> */
.L_x_29893:
[----:B------:R-:W-:Y:S05]  /*6c10*/  BSYNC.RECONVERGENT B0 ;  /* 0x0000000000007941 */ /* 0x000fea0003800200 */
.L_x_29891:
        /* <DEDUP_REMOVED lines=15> */
.L_x_29887:
        /* <DEDUP_REMOVED lines=31> */
.L_x_29895:
[----:B------:R-:W-:Y:S01]  /*6f00*/  IMAD.MOV.U32 R12, RZ, RZ, R2 ;  /* 0x000000ffff0c7224 */ /* 0x000fe200078e0002 */
[----:B------:R-:W-:Y:S01]  /*6f10*/  MOV R13, R3 ;  /* 0x00000003000d7202 */ /* 0x000fe20000000f00 */
[----:B------:R-:W-:Y:S01]  /*6f20*/  IMAD.MOV.U32 R10, RZ, RZ, R32 ;  /* 0x000000ffff0a7224 */ /* 0x000fe200078e0020 */
[----:B------:R-:W-:Y:S02]  /*6f30*/  MOV R11, R25 ;  /* 0x00000019000b7202 */ /* 0x000fe40000000f00 */
[----:B------:R-:W-:-:S07]  /*6f40*/  MOV R14, 0x6f60 ;  /* 0x00006f60000e7802 */ /* 0x000fce0000000f00 */
[----:B------:R-:W-:Y:S05]  /*6f50*/  CALL.REL.NOINC `($__internal_68_$__cuda_sm20_rem_s64) ;  /* 0x00000104004c7944 */ /* 0x000fea0003c00000 */
[----:B------:R-:W-:-:S07]  /*6f60*/  IMAD.MOV.U32 R2, RZ, RZ, R6 ;  /* 0x000000ffff027224 */ /* 0x000fce00078e0006 */
.L_x_29896:
[----:B------:R-:W-:Y:S05]  /*6f70*/  BSYNC.RECONVERGENT B0 ;  /* 0x0000000000007941 */ /* 0x000fea0003800200 */
.L_x_29894:
[----:B------:R-:W0:Y:S02]  /*6f80*/  LDC.64 R4, c[0x0][R0+0x798] ;  /* 0x0001e60000047b82 */ /* 0x000e240000000a00 */
[----:B0-----:R-:W-:Y:S02]  /*6f90*/  IMAD R3, R3, R4, RZ ;  /* 0x0000000403037224 */ /* 0x001fe400078e02ff */
[----:B------:R-:W-:-:S04]  /*6fa0*/  IMAD.WIDE.U32 R22, R4, R2, R22 ;  /* 0x0000000204167225 */ /* 0x000fc800078e0016 */
[----:B------:R-:W-:-:S05]  /*6fb0*/  IMAD R3, R5, R2, R3 ;  /* 0x0000000205037224 */ /* 0x000fca00078e0203 */
[----:B------:R-:W-:-:S07]  /*6fc0*/  IADD3 R23, PT, PT, R23, R3, RZ ;  /* 0x0000000317177210 */ /* 0x000fce0007ffe0ff */
.L_x_29873:
        /* <DEDUP_REMOVED lines=15> */
.L_x_29901:
        /* <DEDUP_REMOVED lines=22> */
.L_x_29900:
[----:B------:R-:W-:Y:S05]  /*7220*/  BSYNC.RECONVERGENT B7 ;  /* 0x0000000000077941 */ /* 0x000fea0003800200 */
.L_x_29899:
[----:B------:R-:W-:-:S05]  /*7230*/  IADD3 R16, P0, PT, R16, 0x8, RZ ;  /* 0x0000000810107810 */ /* 0x000fca0007f1e0ff */
[----:B------:R-:W-:Y:S01]  /*7240*/  IMAD.X R17, RZ, RZ, R17, P0 ;  /* 0x000000ffff117224 */ /* 0x000fe200000e0611 */
[----:B------:R-:W-:-:S04]  /*7250*/  ISETP.GE.U32.AND P0, PT, R16, R19, PT ;  /* 0x000000131000720c */ /* 0x000fc80003f06070 */
[----:B------:R-:W-:-:S13]  /*7260*/  ISETP.GE.U32.AND.EX P0, PT, R17, R18, PT, P0 ;  /* 0x000000121100720c */ /* 0x000fda0003f06100 */
[----:B------:R-:W-:Y:S05]  /*7270*/  @!P0 BRA `(.L_x_29901) ;  /* 0xfffffffc00908947 */ /* 0x000fea000383ffff */
.L_x_29898:
[----:B------:R-:W-:Y:S05]  /*7280*/  BSYNC.RECONVERGENT B6 ;  /* 0x0000000000067941 */ /* 0x000fea0003800200 */
.L_x_29897:
[----:B------:R-:W0:Y:S02]  /*7290*/  LDC.64 R2, c[0x0][0x710] ;  /* 0x0001c400ff027b82 */ /* 0x000e240000000a00 */
[----:B0-----:R-:W-:Y:S01]  /*72a0*/  STG.E.64 desc[UR36][R2.64], RZ ;  /* 0x000000ff02007986 */ /* 0x001fe2000c101b24 */
[----:B------:R-:W-:Y:S05]  /*72b0*/  EXIT ;  /* 0x000000000000794d */ /* 0x000fea0003800000 */
.L_x_29781:
        /* <DEDUP_REMOVED lines=434> */
.L_x_29904:
        /* <DEDUP_REMOVED lines=39> */
.L_x_29906:
[----:B------:R-:W-:Y:S05]  /*9050*/  BSYNC.RECONVERGENT B7 ;  /* 0x0000000000077941 */ /* 0x000fea0003800200 */
.L_x_29905:
        /* <DEDUP_REMOVED lines=21> */
.L_x_29908:
[----:B------:R-:W-:Y:S05]  /*91b0*/  BSYNC.RECONVERGENT B7 ;  /* 0x0000000000077941 */ /* 0x000fea0003800200 */
.L_x_29907:
        /* <DEDUP_REMOVED lines=25> */
.L_x_29910:
[----:B------:R-:W-:Y:S05]  /*9350*/  BSYNC.RECONVERGENT B7 ;  /* 0x0000000000077941 */ /* 0x000fea0003800200 */
.L_x_29909:
        /* <DEDUP_REMOVED lines=17> */
.L_x_29937:
        /* <DEDUP_REMOVED lines=28> */
.L_x_29914:
        /* <DEDUP_REMOVED lines=8> */
.L_x_29915:
[----:B------:R-:W-:Y:S05]  /*96b0*/  BSYNC.RECONVERGENT B1 ;  /* 0x0000000000017941 */ /* 0x000fea0003800200 */
.L_x_29913:
        /* <DEDUP_REMOVED lines=39> */
.L_x_29917:
        /* <DEDUP_REMOVED lines=8> */
.L_x_29918:
[----:B------:R-:W-:Y:S05]  /*99b0*/  BSYNC.RECONVERGENT B1 ;  /* 0x0000000000017941 */ /* 0x000fea0003800200 */
.L_x_29916:
        /* <DEDUP_REMOVED lines=42> */
.L_x_29920:
        /* <DEDUP_REMOVED lines=8> */
.L_x_29921:
[----:B------:R-:W-:Y:S05]  /*9ce0*/  BSYNC.RECONVERGENT B1 ;  /* 0x0000000000017941 */ /* 0x000fea0003800200 */
.L_x_29919:
        /* <DEDUP_REMOVED lines=41> */
.L_x_29923:
        /* <DEDUP_REMOVED lines=8> */
.L_x_29924:
[----:B------:R-:W-:Y:S05]  /*a000*/  BSYNC.RECONVERGENT B1 ;  /* 0x0000000000017941 */ /* 0x000fea0003800200 */
.L_x_29922:
        /* <DEDUP_REMOVED lines=42> */
.L_x_29926:
        /* <DEDUP_REMOVED lines=8> */
.L_x_29927:
[----:B------:R-:W-:Y:S05]  /*a330*/  BSYNC.RECONVERGENT B1 ;  /* 0x0000000000017941 */ /* 0x000fea0003800200 */
.L_x_29925:
        /* <DEDUP_REMOVED lines=42> */
.L_x_29929:
        /* <DEDUP_REMOVED lines=8> */
.L_x_29930:
[----:B------:R-:W-:Y:S05]  /*a660*/  BSYNC.RECONVERGENT B1 ;  /* 0x0000000000017941 */ /* 0x000fea0003800200 */
.L_x_29928:
        /* <DEDUP_REMOVED lines=42> */
.L_x_29932:
        /* <DEDUP_REMOVED lines=8> */
.L_x_29933:
[----:B------:R-:W-:Y:S05]  /*a990*/  BSYNC.RECONVERGENT B1 ;  /* 0x0000000000017941 */ /* 0x000fea0003800200 */
.L_x_29931:
        /* <DEDUP_REMOVED lines=42> */
.L_x_29935:
        /* <DEDUP_REMOVED lines=8> */
.L_x_29936:
[----:B------:R-:W-:Y:S05]  /*acc0*/  BSYNC.RECONVERGENT B1 ;  /* 0x0000000000017941 */ /* 0x000fea0003800200 */
.L_x_29934:
        /* <DEDUP_REMOVED lines=19> */
.L_x_29912:
[----:B------:R-:W-:-:S07]  /*ae00*/  IADD3 R19, PT, PT, R19, 0x3, RZ ;  /* 0x0000000313137810 */ /* 0x000fce0007ffe0ff */
.L_x_29911:
        /* <DEDUP_REMOVED lines=31> */
.L_x_29941:
[----:B------:R-:W-:Y:S01]  /*b000*/  MOV R8, R26 ;  /* 0x0000001a00087202 */ /* 0x000fe20000000f00 */
[----:B------:R-:W-:Y:S01]  /*b010*/  IMAD.MOV.U32 R4, RZ, RZ, R14 ;  /* 0x000000ffff047224 */ /* 0x000fe200078e000e */
[----:B------:R-:W-:Y:S02]  /*b020*/  MOV R5, R27 ;  /* 0x0000001b00057202 */ /* 0x000fe40000000f00 */
[----:B------:R-:W-:Y:S02]  /*b030*/  MOV R3, R15 ;  /* 0x0000000f00037202 */ /* 0x000fe40000000f00 */
[----:B------:R-:W-:-:S07]  /*b040*/  MOV R0, 0xb060 ;  /* 0x0000b06000007802 */ /* 0x000fce0000000f00 */
[----:B------:R-:W-:Y:S05]  /*b050*/  CALL.REL.NOINC `($__internal_67_$__cuda_sm20_div_s64) ;  /* 0x000000bc00b07944 */ /* 0x000fea0003c00000 */
[----:B------:R-:W-:Y:S01]  /*b060*/  MOV R22, R6 ;  /* 0x0000000600167202 */ /* 0x000fe20000000f00 */
[----:B------:R-:W-:-:S07]  /*b070*/  IMAD.MOV.U32 R23, RZ, RZ, R3 ;  /* 0x000000ffff177224 */ /* 0x000fce00078e0003 */
.L_x_29942:
[----:B------:R-:W-:Y:S05]  /*b080*/  BSYNC.RECONVERGENT B0 ;  /* 0x0000000000007941 */ /* 0x000fea0003800200 */
.L_x_29940:
        /* <DEDUP_REMOVED lines=39> */
.L_x_29944:
        /* <DEDUP_REMOVED lines=8> */
.L_x_29945:
[----:B------:R-:W-:Y:S05]  /*b380*/  BSYNC.RECONVERGENT B0 ;  /* 0x0000000000007941 */ /* 0x000fea0003800200 */
.L_x_29943:
        /* <DEDUP_REMOVED lines=42> */
.L_x_29947:
        /* <DEDUP_REMOVED lines=8> */
.L_x_29948:
[----:B------:R-:W-:Y:S05]  /*b6b0*/  BSYNC.RECONVERGENT B0 ;  /* 0x0000000000007941 */ /* 0x000fea0003800200 */
.L_x_29946:
        /* <DEDUP_REMOVED lines=42> */
.L_x_29950:
        /* <DEDUP_REMOVED lines=8> */
.L_x_29951:
[----:B------:R-:W-:Y:S05]  /*b9e0*/  BSYNC.RECONVERGENT B0 ;  /* 0x0000000000007941 */ /* 0x000fea0003800200 */
.L_x_29949:
        /* <DEDUP_REMOVED lines=15> */
.L_x_29939:
        /* <DEDUP_REMOVED lines=31> */
.L_x_29954:
        /* <DEDUP_REMOVED lines=8> */
.L_x_29955:
[----:B------:R-:W-:Y:S05]  /*bd50*/  BSYNC.RECONVERGENT B0 ;  /* 0x0000000000007941 */ /* 0x000fea0003800200 */
.L_x_29953:
        /* <DEDUP_REMOVED lines=39> */
.L_x_29957:
        /* <DEDUP_REMOVED lines=8> */
.L_x_29958:
[----:B------:R-:W-:Y:S05]  /*c050*/  BSYNC.RECONVERGENT B0 ;  /* 0x0000000000007941 */ /* 0x000fea0003800200 */
.L_x_29956:
        /* <DEDUP_REMOVED lines=15> */
.L_x_29952:
        /* <DEDUP_REMOVED lines=31> */
.L_x_29960:
[----:B------:R-:W-:Y:S01]  /*c340*/  MOV R12, R4 ;  /* 0x00000004000c7202 */ /* 0x000fe20000000f00 */
[----:B------:R-:W-:Y:S01]  /*c350*/  IMAD.MOV.U32 R10, RZ, RZ, R26 ;  /* 0x000000ffff0a7224 */ /* 0x000fe200078e001a */
[----:B------:R-:W-:Y:S02]  /*c360*/  MOV R13, R5 ;  /* 0x00000005000d7202 */ /* 0x000fe40000000f00 */
[----:B------:R-:W-:Y:S02]  /*c370*/  MOV R11, R27 ;  /* 0x0000001b000b7202 */ /* 0x000fe40000000f00 */
[----:B------:R-:W-:-:S07]  /*c380*/  MOV R14, 0xc3a0 ;  /* 0x0000c3a0000e7802 */ /* 0x000fce0000000f00 */
[----:B------:R-:W-:Y:S05]  /*c390*/  CALL.REL.NOINC `($__internal_68_$__cuda_sm20_rem_s64) ;  /* 0x000000b0003c7944 */ /* 0x000fea0003c00000 */
[----:B------:R-:W-:Y:S01]  /*c3a0*/  MOV R4, R6 ;  /* 0x0000000600047202 */ /* 0x000fe20000000f00 */
[----:B------:R-:W-:-:S07]  /*c3b0*/  IMAD.MOV.U32 R5, RZ, RZ, R3 ;  /* 0x000000ffff057224 */ /* 0x000fce00078e0003 */
.L_x_29961:
[----:B------:R-:W-:Y:S05]  /*c3c0*/  BSYNC.RECONVERGENT B0 ;  /* 0x0000000000007941 */ /* 0x000fea0003800200 */
.L_x_29959:
[----:B------:R-:W0:Y:S02]  /*c3d0*/  LDC.64 R6, c[0x0][R0+0x798] ;  /* 0x0001e60000067b82 */ /* 0x000e240000000a00 */
[----:B0-----:R-:W-:Y:S02]  /*c3e0*/  IMAD R3, R5, R6, RZ ;  /* 0x0000000605037224 */ /* 0x001fe400078e02ff */
[----:B------:R-:W-:-:S04]  /*c3f0*/  IMAD.WIDE.U32 R38, R6, R4, R38 ;  /* 0x0000000406267225 */ /* 0x000fc800078e0026 */
[----:B------:R-:W-:-:S05]  /*c400*/  IMAD R3, R7, R4, R3 ;  /* 0x0000000407037224 */ /* 0x000fca00078e0203 */
[----:B------:R-:W-:-:S07]  /*c410*/  IADD3 R39, PT, PT, R39, R3, RZ ;  /* 0x0000000327277210 */ /* 0x000fce0007ffe0ff */
.L_x_29938:
        /* <DEDUP_REMOVED lines=15> */
.L_x_29966:
        /* <DEDUP_REMOVED lines=22> */
.L_x_29965:
[----:B------:R-:W-:Y:S05]  /*c670*/  BSYNC.RECONVERGENT B8 ;  /* 0x0000000000087941 */ /* 0x000fea0003800200 */
.L_x_29964:
[----:B------:R-:W-:-:S05]  /*c680*/  IADD3 R22, P0, PT, R22, 0x8, RZ ;  /* 0x0000000816167810 */ /* 0x000fca0007f1e0ff */
[----:B------:R-:W-:Y:S01]  /*c690*/  IMAD.X R23, RZ, RZ, R23, P0 ;  /* 0x000000ffff177224 */ /* 0x000fe200000e0617 */
[----:B------:R-:W-:-:S04]  /*c6a0*/  ISETP.GE.U32.AND P0, PT, R22, R19, PT ;  /* 0x000000131600720c */ /* 0x000fc80003f06070 */
[----:B------:R-:W-:-:S13]  /*c6b0*/  ISETP.GE.U32.AND.EX P0, PT, R23, R24, PT, P0 ;  /* 0x000000181700720c */ /* 0x000fda0003f06100 */
[----:B------:R-:W-:Y:S05]  /*c6c0*/  @!P0 BRA `(.L_x_29966) ;  /* 0xfffffffc00908947 */ /* 0x000fea000383ffff */
.L_x_29963:
[----:B------:R-:W-:Y:S05]  /*c6d0*/  BSYNC.RECONVERGENT B7 ;  /* 0x0000000000077941 */ /* 0x000fea0003800200 */
.L_x_29962:
[----:B------:R-:W0:Y:S01]  /*c6e0*/  LDCU.64 UR4, c[0x0][0x710] ;  /* 0x0000e200ff0477ac */ /* 0x000e220008000a00 */
[----:B------:R-:W-:Y:S02]  /*c6f0*/  IADD3 R16, PT, PT, R16, 0x80, RZ ;  /* 0x0000008010107810 */ /* 0x000fe40007ffe0ff */
[----:B0-----:R-:W-:-:S04]  /*c700*/  IADD3 R18, P0, PT, R18, UR4, RZ ;  /* 0x0000000412127c10 */ /* 0x001fc8000ff1e0ff */
[----:B------:R-:W-:-:S05]  /*c710*/  IADD3.X R19, PT, PT, RZ, UR5, RZ, P0, !PT ;  /* 0x00000005ff137c10 */ /* 0x000fca00087fe4ff */
[----:B------:R1:W-:Y:S04]  /*c720*/  STG.E.64 desc[UR36][R18.64], RZ ;  /* 0x000000ff12007986 */ /* 0x0003e8000c101b24 */
.L_x_29903:
[----:B0-----:R-:W-:Y:S05]  /*c730*/  BSYNC.RECONVERGENT B6 ;  /* 0x0000000000067941 */ /* 0x001fea0003800200 */
.L_x_29902:
        /* <DEDUP_REMOVED lines=427> */
.L_x_29967:
        /* <DEDUP_REMOVED lines=41> */
.L_x_29969:
[----:B------:R-:W-:Y:S05]  /*e480*/  BSYNC.RECONVERGENT B6 ;  /* 0x0000000000067941 */ /* 0x000fea0003800200 */
.L_x_29968:
        /* <DEDUP_REMOVED lines=21> */
.L_x_29971:
[----:B------:R-:W-:Y:S05]  /*e5e0*/  BSYNC.RECONVERGENT B6 ;  /* 0x0000000000067941 */ /* 0x000fea0003800200 */
.L_x_29970:
        /* <DEDUP_REMOVED lines=25> */
.L_x_29973:
[----:B------:R-:W-:Y:S05]  /*e780*/  BSYNC.RECONVERGENT B6 ;  /* 0x0000000000067941 */ /* 0x000fea0003800200 */
.L_x_29972:
        /* <DEDUP_REMOVED lines=16> */
.L_x_30000:
        /* <DEDUP_REMOVED lines=28> */
.L_x_29977:
        /* <DEDUP_REMOVED lines=8> */
.L_x_29978:
[----:B------:R-:W-:Y:S05]  /*ead0*/  BSYNC.RECONVERGENT B1 ;  /* 0x0000000000017941 */ /* 0x000fea0003800200 */
.L_x_29976:
        /* <DEDUP_REMOVED lines=41> */
.L_x_29980:
[----:B------:R-:W-:Y:S01]  /*ed70*/  IMAD.MOV.U32 R8, RZ, RZ, R18 ;  /* 0x000000ffff087224 */ /* 0x000fe200078e0012 */
[----:B------:R-:W-:Y:S01]  /*ed80*/  MOV R5, R19 ;  /* 0x0000001300057202 */ /* 0x000fe20000000f00 */
[----:B------:R-:W-:Y:S01]  /*ed90*/  IMAD.MOV.U32 R3, RZ, RZ, R21 ;  /* 0x000000ffff037224 */ /* 0x000fe200078e0015 */
[----:B------:R-:W-:Y:S02]  /*eda0*/  MOV R4, R20 ;  /* 0x0000001400047202 */ /* 0x000fe40000000f00 */
[----:B------:R-:W-:-:S07]  /*edb0*/  MOV R0, 0xedd0 ;  /* 0x0000edd000007802 */ /* 0x000fce0000000f00 */
[----:B------:R-:W-:Y:S05]  /*edc0*/  CALL.REL.NOINC `($__internal_67_$__cuda_sm20_div_s64) ;  /* 0x0000008000547944 */ /* 0x000fea0003c00000 */
[----:B------:R-:W-:Y:S02]  /*edd0*/  MOV R16, R6 ;  /* 0x0000000600107202 */ /* 0x000fe40000000f00 */
[----:B------:R-:W-:-:S07]  /*ede0*/  MOV R17, R3 ;  /* 0x0000000300117202 */ /* 0x000fce0000000f00 */
.L_x_29981:
[----:B------:R-:W-:Y:S05]  /*edf0*/  BSYNC.RECONVERGENT B1 ;  /* 0x0000000000017941 */ /* 0x000fea0003800200 */
.L_x_29979:
        /* <DEDUP_REMOVED lines=42> */
.L_x_29983:
        /* <DEDUP_REMOVED lines=8> */
.L_x_29984:
[----:B------:R-:W-:Y:S05]  /*f120*/  BSYNC.RECONVERGENT B1 ;  /* 0x0000000000017941 */ /* 0x000fea0003800200 */
.L_x_29982:
        /* <DEDUP_REMOVED lines=41> */
.L_x_29986:
[----:B------:R-:W-:Y:S01]  /*f3c0*/  MOV R8, R20 ;  /* 0x0000001400087202 */ /* 0x000fe20000000f00 */
[----:B------:R-:W-:Y:S01]  /*f3d0*/  IMAD.MOV.U32 R5, RZ, RZ, R21 ;  /* 0x000000ffff057224 */ /* 0x000fe200078e0015 */
[----:B------:R-:W-:Y:S02]  /*f3e0*/  MOV R4, R18 ;  /* 0x0000001200047202 */ /* 0x000fe40000000f00 */
[----:B------:R-:W-:Y:S02]  /*f3f0*/  MOV R3, R19 ;  /* 0x0000001300037202 */ /* 0x000fe40000000f00 */
[----:B------:R-:W-:-:S07]  /*f400*/  MOV R0, 0xf420 ;  /* 0x0000f42000007802 */ /* 0x000fce0000000f00 */
[----:B------:R-:W-:Y:S05]  /*f410*/  CALL.REL.NOINC `($__internal_67_$__cuda_sm20_div_s64) ;  /* 0x0000007800c07944 */ /* 0x000fea0003c00000 */
[----:B------:R-:W-:Y:S01]  /*f420*/  IMAD.MOV.U32 R16, RZ, RZ, R6 ;  /* 0x000000ffff107224 */ /* 0x000fe200078e0006 */
[----:B------:R-:W-:-:S07]  /*f430*/  MOV R17, R3 ;  /* 0x0000000300117202 */ /* 0x000fce0000000f00 */
.L_x_29987:
[----:B------:R-:W-:Y:S05]  /*f440*/  BSYNC.RECONVERGENT B1 ;  /* 0x0000000000017941 */ /* 0x000fea0003800200 */
.L_x_29985:
        /* <DEDUP_REMOVED lines=42> */
.L_x_29989:
        /* <DEDUP_REMOVED lines=8> */
.L_x_29990:
[----:B------:R-:W-:Y:S05]  /*f770*/  BSYNC.RECONVERGENT B1 ;  /* 0x0000000000017941 */ /* 0x000fea0003800200 */
.L_x_29988:
        /* <DEDUP_REMOVED lines=42> */
.L_x_29992:
        /* <DEDUP_REMOVED lines=8> */
.L_x_29993:
[----:B------:R-:W-:Y:S05]  /*faa0*/  BSYNC.RECONVERGENT B1 ;  /* 0x0000000000017941 */ /* 0x000fea0003800200 */
.L_x_29991:
        /* <DEDUP_REMOVED lines=42> */
.L_x_29995:
        /* <DEDUP_REMOVED lines=8> */
.L_x_29996:
[----:B------:R-:W-:Y:S05]  /*fdd0*/  BSYNC.RECONVERGENT B1 ;  /* 0x0000000000017941 */ /* 0x000fea0003800200 */
.L_x_29994:
        /* <DEDUP_REMOVED lines=42> */
.L_x_29998:
        /* <DEDUP_REMOVED lines=8> */
.L_x_29999:
[----:B------:R-:W-:Y:S05]  /*10100*/  BSYNC.RECONVERGENT B1 ;  /* 0x0000000000017941 */ /* 0x000fea0003800200 */
.L_x_29997:
        /* <DEDUP_REMOVED lines=19> */
.L_x_29975:
[----:B------:R-:W-:-:S07]  /*10240*/  IADD3 R2, PT, PT, R2, 0x3, RZ ;  /* 0x0000000302027810 */ /* 0x000fce0007ffe0ff */
.L_x_29974:
        /* <DEDUP_REMOVED lines=31> */
.L_x_30004:
        /* <DEDUP_REMOVED lines=8> */
.L_x_30005:
[----:B------:R-:W-:Y:S05]  /*104c0*/  BSYNC.RECONVERGENT B0 ;  /* 0x0000000000007941 */ /* 0x000fea0003800200 */
.L_x_30003:
        /* <DEDUP_REMOVED lines=40> */
.L_x_30007:
        /* <DEDUP_REMOVED lines=8> */
.L_x_30008:
[----:B------:R-:W-:Y:S05]  /*107d0*/  BSYNC.RECONVERGENT B0 ;  /* 0x0000000000007941 */ /* 0x000fea0003800200 */
.L_x_30006:
        /* <DEDUP_REMOVED lines=42> */
.L_x_30010:
        /* <DEDUP_REMOVED lines=8> */
.L_x_30011:
[----:B------:R-:W-:Y:S05]  /*10b00*/  BSYNC.RECONVERGENT B0 ;  /* 0x0000000000007941 */ /* 0x000fea0003800200 */
.L_x_30009:
        /* <DEDUP_REMOVED lines=42> */
.L_x_30013:
        /* <DEDUP_REMOVED lines=8> */
.L_x_30014:
[----:B------:R-:W-:Y:S05]  /*10e30*/  BSYNC.RECONVERGENT B0 ;  /* 0x0000000000007941 */ /* 0x000fea0003800200 */
.L_x_30012:
        /* <DEDUP_REMOVED lines=15> */
.L_x_30002:
        /* <DEDUP_REMOVED lines=31> */
.L_x_30017:
        /* <DEDUP_REMOVED lines=8> */
.L_x_30018:
[----:B------:R-:W-:Y:S05]  /*111a0*/  BSYNC.RECONVERGENT B0 ;  /* 0x0000000000007941 */ /* 0x000fea0003800200 */
.L_x_30016:
        /* <DEDUP_REMOVED lines=40> */
.L_x_30020:
        /* <DEDUP_REMOVED lines=8> */
.L_x_30021:
[----:B------:R-:W-:Y:S05]  /*114b0*/  BSYNC.RECONVERGENT B0 ;  /* 0x0000000000007941 */ /* 0x000fea0003800200 */
.L_x_30019:
        /* <DEDUP_REMOVED lines=15> */
.L_x_30015:
        /* <DEDUP_REMOVED lines=31> */
.L_x_30023:
[----:B------:R-:W-:Y:S01]  /*117a0*/  IMAD.MOV.U32 R12, RZ, RZ, R2 ;  /* 0x000000ffff0c7224 */ /* 0x000fe200078e0002 */
[----:B------:R-:W-:Y:S01]  /*117b0*/  MOV R13, R3 ;  /* 0x00000003000d7202 */ /* 0x000fe20000000f00 */
[----:B------:R-:W-:Y:S01]  /*117c0*/  IMAD.MOV.U32 R11, RZ, RZ, R25 ;  /* 0x000000ffff0b7224 */ /* 0x000fe200078e0019 */
[----:B------:R-:W-:Y:S02]  /*117d0*/  MOV R10, R32 ;  /* 0x00000020000a7202 */ /* 0x000fe40000000f00 */
[----:B------:R-:W-:-:S07]  /*117e0*/  MOV R14, 0x11800 ;  /* 0x00011800000e7802 */ /* 0x000fce0000000f00 */
[----:B------:R-:W-:Y:S05]  /*117f0*/  CALL.REL.NOINC `($__internal_68_$__cuda_sm20_rem_s64) ;  /* 0x0000005c00247944 */ /* 0x000fea0003c00000 */
[----:B------:R-:W-:-:S07]  /*11800*/  MOV R2, R6 ;  /* 0x0000000600027202 */ /* 0x000fce0000000f00 */
.L_x_30024:
[----:B------:R-:W-:Y:S05]  /*11810*/  BSYNC.RECONVERGENT B0 ;  /* 0x0000000000007941 */ /* 0x000fea0003800200 */
.L_x_30022:
[----:B------:R-:W0:Y:S02]  /*11820*/  LDC.64 R4, c[0x0][R0+0x798] ;  /* 0x0001e60000047b82 */ /* 0x000e240000000a00 */
[----:B0-----:R-:W-:Y:S02]  /*11830*/  IMAD R3, R3, R4, RZ ;  /* 0x0000000403037224 */ /* 0x001fe400078e02ff */
[----:B------:R-:W-:-:S04]  /*11840*/  IMAD.WIDE.U32 R22, R4, R2, R22 ;  /* 0x0000000204167225 */ /* 0x000fc800078e0016 */
[----:B------:R-:W-:-:S05]  /*11850*/  IMAD R3, R5, R2, R3 ;  /* 0x0000000205037224 */ /* 0x000fca00078e0203 */
[----:B------:R-:W-:-:S07]  /*11860*/  IADD3 R23, PT, PT, R23, R3, RZ ;  /* 0x0000000317177210 */ /* 0x000fce0007ffe0ff */
.L_x_30001:
        /* <DEDUP_REMOVED lines=15> */
.L_x_30029:
        /* <DEDUP_REMOVED lines=22> */
.L_x_30028:
[----:B------:R-:W-:Y:S05]  /*11ac0*/  BSYNC.RECONVERGENT B7 ;  /* 0x0000000000077941 */ /* 0x000fea0003800200 */
.L_x_30027:
[----:B------:R-:W-:-:S04]  /*11ad0*/  IADD3 R16, P0, PT, R16, 0x8, RZ ;  /* 0x0000000810107810 */ /* 0x000fc80007f1e0ff */
[----:B------:R-:W-:Y:S02]  /*11ae0*/  IADD3.X R17, PT, PT, RZ, R17, RZ, P0, !PT ;  /* 0x00000011ff117210 */ /* 0x000fe400007fe4ff */
[----:B------:R-:W-:-:S04]  /*11af0*/  ISETP.GE.U32.AND P0, PT, R16, R19, PT ;  /* 0x000000131000720c */ /* 0x000fc80003f06070 */
[----:B------:R-:W-:-:S13]  /*11b00*/  ISETP.GE.U32.AND.EX P0, PT, R17, R18, PT, P0 ;  /* 0x000000121100720c */ /* 0x000fda0003f06100 */
[----:B------:R-:W-:Y:S05]  /*11b10*/  @!P0 BRA `(.L_x_30029) ;  /* 0xfffffffc00908947 */ /* 0x000fea000383ffff */
.L_x_30026:
[----:B------:R-:W-:Y:S05]  /*11b20*/  BSYNC.RECONVERGENT B6 ;  /* 0x0000000000067941 */ /* 0x000fea0003800200 */
.L_x_30025:
[----:B------:R-:W-:Y:S01]  /*11b30*/  STG.E.64 desc[UR36][R34.64], RZ ;  /* 0x000000ff22007986 */ /* 0x000fe2000c101b24 */
[----:B------:R-:W-:Y:S05]  /*11b40*/  EXIT ;  /* 0x000000000000794d */ /* 0x000fea0003800000 */
.L_x_29780:
        /* <DEDUP_REMOVED lines=35> */
.L_x_30033:
        /* <DEDUP_REMOVED lines=20> */
.L_x_30034:
        /* <DEDUP_REMOVED lines=24> */
.L_x_30035:
        /* <DEDUP_REMOVED lines=13> */
.L_x_30039:
        /* <DEDUP_REMOVED lines=22> */
.L_x_30038:
[----:B------:R-:W-:Y:S05]  /*12270*/  BSYNC.RECONVERGENT B8 ;  /* 0x0000000000087941 */ /* 0x000fea0003800200 */
.L_x_30037:
[----:B------:R-:W-:-:S04]  /*12280*/  IADD3 R18, P0, PT, R18, 0x8, RZ ;  /* 0x0000000812127810 */ /* 0x000fc80007f1e0ff */
[----:B------:R-:W-:Y:S02]  /*12290*/  IADD3.X R19, PT, PT, RZ, R19, RZ, P0, !PT ;  /* 0x00000013ff137210 */ /* 0x000fe400007fe4ff */
[----:B------:R-:W-:-:S04]  /*122a0*/  ISETP.GE.U32.AND P0, PT, R18, R17, PT ;  /* 0x000000111200720c */ /* 0x000fc80003f06070 */
[----:B------:R-:W-:-:S13]  /*122b0*/  ISETP.GE.U32.AND.EX P0, PT, R19, R26, PT, P0 ;  /* 0x0000001a1300720c */ /* 0x000fda0003f06100 */
[----:B------:R-:W-:Y:S05]  /*122c0*/  @!P0 BRA `(.L_x_30039) ;  /* 0xfffffffc00908947 */ /* 0x000fea000383ffff */
[----:B------:R-:W-:Y:S05]  /*122d0*/  BSYNC.RECONVERGENT B7 ;  /* 0x0000000000077941 */ /* 0x000fea0003800200 */
.L_x_30036:
[----:B------:R-:W0:Y:S01]  /*122e0*/  LDC.64 R2, c[0x0][0x710] ;  /* 0x0001c400ff027b82 */ /* 0x000e220000000a00 */
[----:B------:R-:W-:Y:S01]  /*122f0*/  IADD3 R16, PT, PT, R16, 0x80, RZ ;  /* 0x0000008010107810 */ /* 0x000fe20007ffe0ff */
[----:B0-----:R1:W-:Y:S06]  /*12300*/  STG.E.64 desc[UR36][R2.64], RZ ;  /* 0x000000ff02007986 */ /* 0x0013ec000c101b24 */
.L_x_30032:
[----:B0-----:R-:W-:Y:S05]  /*12310*/  BSYNC.RECONVERGENT B6 ;  /* 0x0000000000067941 */ /* 0x001fea0003800200 */
.L_x_30031:
        /* <DEDUP_REMOVED lines=31> */
.L_x_30040:
        /* <DEDUP_REMOVED lines=20> */
.L_x_30041:
        /* <DEDUP_REMOVED lines=24> */
.L_x_30042:
        /* <DEDUP_REMOVED lines=13> */
.L_x_30046:
        /* <DEDUP_REMOVED lines=22> */
.L_x_30045:
[----:B------:R-:W-:Y:S05]  /*12a00*/  BSYNC.RECONVERGENT B7 ;  /* 0x0000000000077941 */ /* 0x000fea0003800200 */
.L_x_30044:
[----:B------:R-:W-:-:S04]  /*12a10*/  IADD3 R16, P0, PT, R16, 0x8, RZ ;  /* 0x0000000810107810 */ /* 0x000fc80007f1e0ff */
[----:B------:R-:W-:Y:S02]  /*12a20*/  IADD3.X R17, PT, PT, RZ, R17, RZ, P0, !PT ;  /* 0x00000011ff117210 */ /* 0x000fe400007fe4ff */
[----:B------:R-:W-:-:S04]  /*12a30*/  ISETP.GE.U32.AND P0, PT, R16, R25, PT ;  /* 0x000000191000720c */ /* 0x000fc80003f06070 */
[----:B------:R-:W-:-:S13]  /*12a40*/  ISETP.GE.U32.AND.EX P0, PT, R17, R24, PT, P0 ;  /* 0x000000181100720c */ /* 0x000fda0003f06100 */
[----:B------:R-:W-:Y:S05]  /*12a50*/  @!P0 BRA `(.L_x_30046) ;  /* 0xfffffffc00908947 */ /* 0x000fea000383ffff */
[----:B------:R-:W-:Y:S05]  /*12a60*/  BSYNC.RECONVERGENT B6 ;  /* 0x0000000000067941 */ /* 0x000fea0003800200 */
.L_x_30043:
[----:B------:R-:W0:Y:S02]  /*12a70*/  LDC.64 R2, c[0x0][0x710] ;  /* 0x0001c400ff027b82 */ /* 0x000e240000000a00 */
[----:B0-----:R-:W-:Y:S01]  /*12a80*/  STG.E.64 desc[UR36][R2.64], RZ ;  /* 0x000000ff02007986 */ /* 0x001fe2000c101b24 */
[----:B------:R-:W-:Y:S05]  /*12a90*/  EXIT ;  /* 0x000000000000794d */ /* 0x000fea0003800000 */
.L_x_30030:
        /* <DEDUP_REMOVED lines=418> */
.L_x_30049:
        /* <DEDUP_REMOVED lines=36> */
.L_x_30051:
[----:B------:R-:W-:Y:S05]  /*14700*/  BSYNC.RECONVERGENT B7 ;  /* 0x0000000000077941 */ /* 0x000fea0003800200 */
.L_x_30050:
        /* <DEDUP_REMOVED lines=21> */
.L_x_30053:
[----:B------:R-:W-:Y:S05]  /*14860*/  BSYNC.RECONVERGENT B7 ;  /* 0x0000000000077941 */ /* 0x000fea0003800200 */
.L_x_30052:
        /* <DEDUP_REMOVED lines=25> */
.L_x_30055:
[----:B------:R-:W-:Y:S05]  /*14a00*/  BSYNC.RECONVERGENT B7 ;  /* 0x0000000000077941 */ /* 0x000fea0003800200 */
.L_x_30054:
        /* <DEDUP_REMOVED lines=13> */
.L_x_30060:
        /* <DEDUP_REMOVED lines=22> */
.L_x_30059:
[----:B------:R-:W-:Y:S05]  /*14c40*/  BSYNC.RECONVERGENT B8 ;  /* 0x0000000000087941 */ /* 0x000fea0003800200 */
.L_x_30058:
[----:B------:R-:W-:-:S04]  /*14c50*/  IADD3 R22, P0, PT, R22, 0x8, RZ ;  /* 0x0000000816167810 */ /* 0x000fc80007f1e0ff */
[----:B------:R-:W-:Y:S02]  /*14c60*/  IADD3.X R23, PT, PT, RZ, R23, RZ, P0, !PT ;  /* 0x00000017ff177210 */ /* 0x000fe400007fe4ff */
[----:B------:R-:W-:-:S04]  /*14c70*/  ISETP.GE.U32.AND P0, PT, R22, R29, PT ;  /* 0x0000001d1600720c */ /* 0x000fc80003f06070 */
[----:B------:R-:W-:-:S13]  /*14c80*/  ISETP.GE.U32.AND.EX P0, PT, R23, R28, PT, P0 ;  /* 0x0000001c1700720c */ /* 0x000fda0003f06100 */
[----:B------:R-:W-:Y:S05]  /*14c90*/  @!P0 BRA `(.L_x_30060) ;  /* 0xfffffffc00908947 */ /* 0x000fea000383ffff */
.L_x_30057:
[----:B------:R-:W-:Y:S05]  /*14ca0*/  BSYNC.RECONVERGENT B7 ;  /* 0x0000000000077941 */ /* 0x000fea0003800200 */
.L_x_30056:
[----:B------:R-:W0:Y:S01]  /*14cb0*/  LDCU.64 UR4, c[0x0][0x710] ;  /* 0x0000e200ff0477ac */ /* 0x000e220008000a00 */
[----:B------:R-:W-:Y:S02]  /*14cc0*/  IADD3 R16, PT, PT, R16, 0x80, RZ ;  /* 0x0000008010107810 */ /* 0x000fe40007ffe0ff */
[----:B0-----:R-:W-:-:S05]  /*14cd0*/  IADD3 R2, P0, PT, R19, UR4, RZ ;  /* 0x0000000413027c10 */ /* 0x001fca000ff1e0ff */
[----:B------:R-:W-:-:S05]  /*14ce0*/  IMAD.X R3, RZ, RZ, UR5, P0 ;  /* 0x00000005ff037e24 */ /* 0x000fca00080e06ff */
[----:B------:R1:W-:Y:S03]  /*14cf0*/  STG.E.64 desc[UR36][R2.64], RZ ;  /* 0x000000ff02007986 */ /* 0x0003e6000c101b24 */
.L_x_30048:
[----:B0-----:R-:W-:Y:S05]  /*14d00*/  BSYNC.RECONVERGENT B6 ;  /* 0x0000000000067941 */ /* 0x001fea0003800200 */
.L_x_30047:
        /* <DEDUP_REMOVED lines=414> */
.L_x_30061:
        /* <DEDUP_REMOVED lines=38> */
.L_x_30063:
[----:B------:R-:W-:Y:S05]  /*16950*/  BSYNC.RECONVERGENT B6 ;  /* 0x0000000000067941 */ /* 0x000fea0003800200 */
.L_x_30062:
        /* <DEDUP_REMOVED lines=21> */
.L_x_30065:
[----:B------:R-:W-:Y:S05]  /*16ab0*/  BSYNC.RECONVERGENT B6 ;  /* 0x0000000000067941 */ /* 0x000fea0003800200 */
.L_x_30064:
        /* <DEDUP_REMOVED lines=25> */
.L_x_30067:
[----:B------:R-:W-:Y:S05]  /*16c50*/  BSYNC.RECONVERGENT B6 ;  /* 0x0000000000067941 */ /* 0x000fea0003800200 */
.L_x_30066:
        /* <DEDUP_REMOVED lines=13> */
.L_x_30072:
        /* <DEDUP_REMOVED lines=22> */
.L_x_30071:
[----:B------:R-:W-:Y:S05]  /*16e90*/  BSYNC.RECONVERGENT B7 ;  /* 0x0000000000077941 */ /* 0x000fea0003800200 */
.L_x_30070:
[----:B------:R-:W-:-:S05]  /*16ea0*/  IADD3 R16, P0, PT, R16, 0x8, RZ ;  /* 0x0000000810107810 */ /* 0x000fca0007f1e0ff */
[----:B------:R-:W-:Y:S01]  /*16eb0*/  IMAD.X R17, RZ, RZ, R17, P0 ;  /* 0x000000ffff117224 */ /* 0x000fe200000e0611 */
[----:B------:R-:W-:-:S04]  /*16ec0*/  ISETP.GE.U32.AND P0, PT, R16, R27, PT ;  /* 0x0000001b1000720c */ /* 0x000fc80003f06070 */
[----:B------:R-:W-:-:S13]  /*16ed0*/  ISETP.GE.U32.AND.EX P0, PT, R17, R26, PT, P0 ;  /* 0x0000001a1100720c */ /* 0x000fda0003f06100 */
[----:B------:R-:W-:Y:S05]  /*16ee0*/  @!P0 BRA `(.L_x_30072) ;  /* 0xfffffffc00908947 */ /* 0x000fea000383ffff */
.L_x_30069:
[----:B------:R-:W-:Y:S05]  /*16ef0*/  BSYNC.RECONVERGENT B6 ;  /* 0x0000000000067941 */ /* 0x000fea0003800200 */
.L_x_30068:
[----:B------:R-:W-:Y:S01]  /*16f00*/  STG.E.64 desc[UR36][R18.64], RZ ;  /* 0x000000ff12007986 */ /* 0x000fe2000c101b24 */
[----:B------:R-:W-:Y:S05]  /*16f10*/  EXIT ;  /* 0x000000000000794d */ /* 0x000fea0003800000 */
        .weak           $__internal_67_$__cuda_sm20_div_s64
        .type           $__internal_67_$__cuda_sm20_div_s64,@function
        .size           $__internal_67_$__cuda_sm20_div_s64,($__internal_68_$__cuda_sm20_rem_s64 - $__internal_67_$__cuda_sm20_div_s64)
$__internal_67_$__cuda_sm20_div_s64:
        /* <DEDUP_REMOVED lines=86> */
[----:B------:R-:W-:Y:S06]  /*17480*/  RET.REL.NODEC R4 `(_ZN2at6native18elementwise_kernelILi128ELi2EZNS0_22gpu_kernel_impl_nocastIZZZNS0_67_GLOBAL__N__bb565c37_34_ValidateCompressedIndicesKernel_cu_33a4b88b42_validate_compressed_sparse_indices_kernelILNS3_8CDimNameE0ENS3_18CUDAKernelLauncherENS3_14EmptyVecKernelENS3_8DummyVecELm8EEEvRKNS_6TensorESB_lllENKUlvE1_clEvENKUlvE0_clEvEUllllllE_EEvRNS_18TensorIteratorBaseERKT_EUliE_EEviT1_) ;  /* 0xfffffe8804dc7950 */ /* 0x000fec0003c3ffff */
        .weak           $__internal_68_$__cuda_sm20_rem_s64
        .type           $__internal_68_$__cuda_sm20_rem_s64,@function
        .size           $__internal_68_$__cuda_sm20_rem_s64,(.L_x_34696 - $__internal_68_$__cuda_sm20_rem_s64)
$__internal_68_$__cuda_sm20_rem_s64:
        /* <DEDUP_REMOVED lines=80> */
[----:B------:R-:W-:Y:S06]  /*17990*/  RET.REL.NODEC R4 `(_ZN2at6native18elementwise_kernelILi128ELi2EZNS0_22gpu_kernel_impl_nocastIZZZNS0_67_GLOBAL__N__bb565c37_34_ValidateCompressedIndicesKernel_cu_33a4b88b42_validate_compressed_sparse_indices_kernelILNS3_8CDimNameE0ENS3_18CUDAKernelLauncherENS3_14EmptyVecKernelENS3_8DummyVecELm8EEEvRKNS_6TensorESB_lllENKUlvE1_clEvENKUlvE0_clEvEUllllllE_EEvRNS_18TensorIteratorBaseERKT_EUliE_EEviT1_) ;  /* 0xfffffe8404987950 */ /* 0x000fec0003c3ffff */
.L_x_30073:
        /* <DEDUP_REMOVED lines=14> */
.L_x_34696:


//--------------------- .text._ZN2at6native27unrolled_elementwise_kernelIZZZNS0_67_GLOBAL__N__bb565c37_34_ValidateCompressedIndicesKernel_cu_33a4b88b42_validate_compressed_sparse_indices_kernelILNS2_8CDimNameE0ENS2_18CUDAKernelLauncherENS2_14EmptyVecKernelENS2_8DummyVecELm8EEEvRKNS_6TensorESA_lllENKUlvE1_clEvENKUlvE0_clEvEUllllllE_St5arrayIPcLm6EELi4E23TrivialOffsetCalculatorILi5EjESH_ILi1EjENS0_6memory15LoadWithoutCastENSK_16StoreWithoutCastEEEviT_T0_T2_T3_T4_T5_ --------------------------
	.section	.text._ZN2at6native27unrolled_elementwise_kernelIZZZNS0_67_GLOBAL__N__bb565c37_34_ValidateCompressedIndicesKernel_cu_33a4b88b42_validate_compressed_sparse_indices_kernelILNS2_8CDimNameE0ENS2_18CUDAKernelLauncherENS2_14EmptyVecKernelENS2_8DummyVecELm8EEEvRKNS_6TensorESA_lllENKUlvE1_clEvENKUlvE0_clEvEUllllllE_St5arrayIPcLm6EELi4E23TrivialOffsetCalculatorILi5EjESH_ILi1EjENS0_6memory15LoadWithoutCastENSK_16StoreWithoutCastEEEviT_T0_T2_T3_T4_T5_,"ax",@progbits
	.align	128
        .global         _ZN2at6native27unrolled_elementwise_kernelIZZZNS0_67_GLOBAL__N__bb565c37_34_ValidateCompressedIndicesKernel_cu_33a4b88b42_validate_compressed_sparse_indices_kernelILNS2_8CDimNameE0ENS2_18CUDAKernelLauncherENS2_14EmptyVecKernelENS2_8DummyVecELm8EEEvRKNS_6TensorESA_lllENKUlvE1_clEvENKUlvE0_clEvEUllllllE_St5arrayIPcLm6EELi4E23TrivialOffsetCalculatorILi5EjESH_ILi1EjENS0_6memory15LoadWithoutCastENSK_16StoreWithoutCastEEEviT_T0_T2_T3_T4_T5_
        .type           _ZN2at6native27unrolled_elementwise_kernelIZZZNS0_67_GLOBAL__N__bb565c37_34_ValidateCompressedIndicesKernel_cu_33a4b88b42_validate_compressed_sparse_indices_kernelILNS2_8CDimNameE0ENS2_18CUDAKernelLauncherENS2_14EmptyVecKernelENS2_8DummyVecELm8EEEvRKNS_6TensorESA_lllENKUlvE1_clEvENKUlvE0_clEvEUllllllE_St5arrayIPcLm6EELi4E23TrivialOffsetCalculatorILi5EjESH_ILi1EjENS0_6memory15LoadWithoutCastENSK_16StoreWithoutCastEEEviT_T0_T2_T3_T4_T5_,@function
        .size           _ZN2at6native27unrolled_elementwise_kernelIZZZNS0_67_GLOBAL__N__bb565c37_34_ValidateCompressedIndicesKernel_cu_33a4b88b42_validate_compressed_sparse_indices_kernelILNS2_8CDimNameE0ENS2_18CUDAKernelLauncherENS2_14EmptyVecKernelENS2_8DummyVecELm8EEEvRKNS_6TensorESA_lllENKUlvE1_clEvENKUlvE0_clEvEUllllllE_St5arrayIPcLm6EELi4E23TrivialOffsetCalculatorILi5EjESH_ILi1EjENS0_6memory15LoadWithoutCastENSK_16StoreWithoutCastEEEviT_T0_T2_T3_T4_T5_,(.L_x_34697 - _ZN2at6native27unrolled_elementwise_kernelIZZZNS0_67_GLOBAL__N__bb565c37_34_ValidateCompressedIndicesKernel_cu_33a4b88b42_validate_compressed_sparse_indices_kernelILNS2_8CDimNameE0ENS2_18CUDAKernelLauncherENS2_14EmptyVecKernelENS2_8DummyVecELm8EEEvRKNS_6TensorESA_lllENKUlvE1_clEvENKUlvE0_clEvEUllllllE_St5arrayIPcLm6EELi4E23TrivialOffsetCalculatorILi5EjESH_ILi1EjENS0_6memory15LoadWithoutCastENSK_16StoreWithoutCastEEEviT_T0_T2_T3_T4_T5_)
        .other          _ZN2at6native27unrolled_elementwise_kernelIZZZNS0_67_GLOBAL__N__bb565c37_34_ValidateCompressedIndicesKernel_cu_33a4b88b42_validate_compressed_sparse_indices_kernelILNS2_8CDimNameE0ENS2_18CUDAKernelLauncherENS2_14EmptyVecKernelENS2_8DummyVecELm8EEEvRKNS_6TensorESA_lllENKUlvE1_clEvENKUlvE0_clEvEUllllllE_St5arrayIPcLm6EELi4E23TrivialOffsetCalculatorILi5EjESH_ILi1EjENS0_6memory15LoadWithoutCastENSK_16StoreWithoutCastEEEviT_T0_T2_T3_T4_T5_,@"STO_CUDA_ENTRY STV_DEFAULT"
_ZN2at6native27unrolled_elementwise_kernelIZZZNS0_67_GLOBAL__N__bb565c37_34_ValidateCompressedIndicesKernel_cu_33a4b88b42_validate_compressed_sparse_indices_kernelILNS2_8CDimNameE0ENS2_18CUDAKernelLauncherENS2_14EmptyVecKernelENS2_8DummyVecELm8EEEvRKNS_6TensorESA_lllENKUlvE1_clEvENKUlvE0_clEvEUllllllE_St5arrayIPcLm6EELi4E23TrivialOffsetCalculatorILi5EjESH_ILi1EjENS0_6memory15LoadWithoutCastENSK_16StoreWithoutCastEEEviT_T0_T2_T3_T4_T5_:
.text._ZN2at6native27unrolled_elementwise_kernelIZZZNS0_67_GLOBAL__N__bb565c37_34_ValidateCompressedIndicesKernel_cu_33a4b88b42_validate_compressed_sparse_indices_kernelILNS2_8CDimNameE0ENS2_18CUDAKernelLauncherENS2_14EmptyVecKernelENS2_8DummyVecELm8EEEvRKNS_6TensorESA_lllENKUlvE1_clEvENKUlvE0_clEvEUllllllE_St5arrayIPcLm6EELi4E23TrivialOffsetCalculatorILi5EjESH_ILi1EjENS0_6memory15LoadWithoutCastENSK_16StoreWithoutCastEEEviT_T0_T2_T3_T4_T5_:
        /* <DEDUP_REMOVED lines=171> */
.L_x_30077:
[----:B------:R-:W-:Y:S05]  /*0ab0*/  BSYNC.RECONVERGENT B7 ;  /* 0x0000000000077941 */ /* 0x000fea0003800200 */
.L_x_30076:
        /* <DEDUP_REMOVED lines=21> */
.L_x_30079:
[----:B------:R-:W-:Y:S05]  /*0c10*/  BSYNC.RECONVERGENT B7 ;  /* 0x0000000000077941 */ /* 0x000fea0003800200 */
.L_x_30078:
        /* <DEDUP_REMOVED lines=26> */
.L_x_30081:
[----:B------:R-:W-:Y:S05]  /*0dc0*/  BSYNC.RECONVERGENT B7 ;  /* 0x0000000000077941 */ /* 0x000fea0003800200 */
.L_x_30080:
        /* <DEDUP_REMOVED lines=14> */
.L_x_30086:
        /* <DEDUP_REMOVED lines=25> */
.L_x_30084:
[----:B------:R-:W-:Y:S01]  /*1040*/  IMAD.MOV.U32 R6, RZ, RZ, R54 ;  /* 0x000000ffff067224 */ /* 0x000fe200078e0036 */
[----:B------:R-:W-:Y:S01]  /*1050*/  MOV R4, 0x1080 ;  /* 0x0000108000047802 */ /* 0x000fe20000000f00 */
[----:B------:R-:W-:-:S07]  /*1060*/  IMAD.MOV.U32 R3, RZ, RZ, R55 ;  /* 0x000000ffff037224 */ /* 0x000fce00078e0037 */
[----:B------:R-:W-:Y:S05]  /*1070*/  CALL.REL.NOINC `($__internal_69_$__cuda_sm20_div_s64) ;  /* 0x00000028006c7944 */ /* 0x000fea0003c00000 */
[----:B------:R-:W-:-:S07]  /*1080*/  IMAD.MOV.U32 R6, RZ, RZ, R0 ;  /* 0x000000ffff067224 */ /* 0x000fce00078e0000 */
.L_x_30085:
[----:B------:R-:W-:Y:S05]  /*1090*/  BSYNC.RECONVERGENT B1 ;  /* 0x0000000000017941 */ /* 0x000fea0003800200 */
.L_x_30083:
        /* <DEDUP_REMOVED lines=19> */
.L_x_30082:
        /* <DEDUP_REMOVED lines=16> */
.L_x_30089:
        /* <DEDUP_REMOVED lines=22> */
.L_x_30088:
[----:B------:R-:W-:Y:S05]  /*1430*/  BSYNC.RECONVERGENT B7 ;  /* 0x0000000000077941 */ /* 0x000fea0003800200 */
.L_x_30087:
[----:B------:R-:W-:-:S04]  /*1440*/  IADD3 R48, P0, PT, R48, 0x8, RZ ;  /* 0x0000000830307810 */ /* 0x000fc80007f1e0ff */
[----:B------:R-:W-:Y:S02]  /*1450*/  IADD3.X R49, PT, PT, RZ, R49, RZ, P0, !PT ;  /* 0x00000031ff317210 */ /* 0x000fe400007fe4ff */
[----:B------:R-:W-:-:S04]  /*1460*/  ISETP.GE.U32.AND P0, PT, R48, R52, PT ;  /* 0x000000343000720c */ /* 0x000fc80003f06070 */
[----:B------:R-:W-:-:S13]  /*1470*/  ISETP.GE.U32.AND.EX P0, PT, R49, R53, PT, P0 ;  /* 0x000000353100720c */ /* 0x000fda0003f06100 */
[----:B------:R-:W-:Y:S05]  /*1480*/  @!P0 BRA `(.L_x_30089) ;  /* 0xfffffffc00908947 */ /* 0x000fea000383ffff */
.L_x_30075:
[----:B------:R-:W-:Y:S05]  /*1490*/  BSYNC.RECONVERGENT B6 ;  /* 0x0000000000067941 */ /* 0x000fea0003800200 */
.L_x_30074:
        /* <DEDUP_REMOVED lines=30> */
.L_x_30093:
[----:B------:R-:W-:Y:S05]  /*1680*/  BSYNC.RECONVERGENT B7 ;  /* 0x0000000000077941 */ /* 0x000fea0003800200 */
.L_x_30092:
        /* <DEDUP_REMOVED lines=21> */
.L_x_30095:
[----:B------:R-:W-:Y:S05]  /*17e0*/  BSYNC.RECONVERGENT B7 ;  /* 0x0000000000077941 */ /* 0x000fea0003800200 */
.L_x_30094:
        /* <DEDUP_REMOVED lines=26> */
.L_x_30097:
[----:B------:R-:W-:Y:S05]  /*1990*/  BSYNC.RECONVERGENT B7 ;  /* 0x0000000000077941 */ /* 0x000fea0003800200 */
.L_x_30096:
        /* <DEDUP_REMOVED lines=18> */
.L_x_30102:
        /* <DEDUP_REMOVED lines=25> */
.L_x_30100:
[----:B------:R-:W-:Y:S01]  /*1c50*/  IMAD.MOV.U32 R52, RZ, RZ, R22 ;  /* 0x000000ffff347224 */ /* 0x000fe200078e0016 */
[----:B------:R-:W-:Y:S01]  /*1c60*/  MOV R4, 0x1ca0 ;  /* 0x00001ca000047802 */ /* 0x000fe20000000f00 */
[----:B------:R-:W-:Y:S02]  /*1c70*/  IMAD.MOV.U32 R6, RZ, RZ, R44 ;  /* 0x000000ffff067224 */ /* 0x000fe400078e002c */
[----:B------:R-:W-:-:S07]  /*1c80*/  IMAD.MOV.U32 R3, RZ, RZ, R45 ;  /* 0x000000ffff037224 */ /* 0x000fce00078e002d */
[----:B------:R-:W-:Y:S05]  /*1c90*/  CALL.REL.NOINC `($__internal_69_$__cuda_sm20_div_s64) ;  /* 0x0000001c00647944 */ /* 0x000fea0003c00000 */
[----:B------:R-:W-:-:S07]  /*1ca0*/  MOV R6, R0 ;  /* 0x0000000000067202 */ /* 0x000fce0000000f00 */
.L_x_30101:
[----:B------:R-:W-:Y:S05]  /*1cb0*/  BSYNC.RECONVERGENT B1 ;  /* 0x0000000000017941 */ /* 0x000fea0003800200 */
.L_x_30099:
        /* <DEDUP_REMOVED lines=22> */
.L_x_30098:
        /* <DEDUP_REMOVED lines=16> */
.L_x_30105:
        /* <DEDUP_REMOVED lines=22> */
.L_x_30104:
[----:B------:R-:W-:Y:S05]  /*2080*/  BSYNC.RECONVERGENT B7 ;  /* 0x0000000000077941 */ /* 0x000fea0003800200 */
.L_x_30103:
[----:B------:R-:W-:-:S04]  /*2090*/  IADD3 R16, P0, PT, R16, 0x8, RZ ;  /* 0x0000000810107810 */ /* 0x000fc80007f1e0ff */
[----:B------:R-:W-:Y:S02]  /*20a0*/  IADD3.X R17, PT, PT, RZ, R17, RZ, P0, !PT ;  /* 0x00000011ff117210 */ /* 0x000fe400007fe4ff */
[----:B------:R-:W-:-:S04]  /*20b0*/  ISETP.GE.U32.AND P0, PT, R16, R22, PT ;  /* 0x000000161000720c */ /* 0x000fc80003f06070 */
[----:B------:R-:W-:-:S13]  /*20c0*/  ISETP.GE.U32.AND.EX P0, PT, R17, R23, PT, P0 ;  /* 0x000000171100720c */ /* 0x000fda0003f06100 */
[----:B------:R-:W-:Y:S05]  /*20d0*/  @!P0 BRA `(.L_x_30105) ;  /* 0xfffffffc00908947 */ /* 0x000fea000383ffff */
.L_x_30091:
[----:B------:R-:W-:Y:S05]  /*20e0*/  BSYNC.RECONVERGENT B6 ;  /* 0x0000000000067941 */ /* 0x000fea0003800200 */
.L_x_30090:
        /* <DEDUP_REMOVED lines=25> */
.L_x_30109:
[----:B------:R-:W-:Y:S05]  /*2280*/  BSYNC.RECONVERGENT B7 ;  /* 0x0000000000077941 */ /* 0x000fea0003800200 */
.L_x_30108:
        /* <DEDUP_REMOVED lines=21> */
.L_x_30111:
[----:B------:R-:W-:Y:S05]  /*23e0*/  BSYNC.RECONVERGENT B7 ;  /* 0x0000000000077941 */ /* 0x000fea0003800200 */
.L_x_30110:
        /* <DEDUP_REMOVED lines=26> */
.L_x_30113:
[----:B------:R-:W-:Y:S05]  /*2590*/  BSYNC.RECONVERGENT B7 ;  /* 0x0000000000077941 */ /* 0x000fea0003800200 */
.L_x_30112:
        /* <DEDUP_REMOVED lines=17> */
.L_x_30118:
        /* <DEDUP_REMOVED lines=25> */
.L_x_30116:
[----:B------:R-:W-:Y:S01]  /*2840*/  IMAD.MOV.U32 R6, RZ, RZ, R20 ;  /* 0x000000ffff067224 */ /* 0x000fe200078e0014 */
[----:B------:R-:W-:Y:S02]  /*2850*/  MOV R3, R21 ;  /* 0x0000001500037202 */ /* 0x000fe40000000f00 */
[----:B------:R-:W-:-:S07]  /*2860*/  MOV R4, 0x2880 ;  /* 0x0000288000047802 */ /* 0x000fce0000000f00 */
[----:B------:R-:W-:Y:S05]  /*2870*/  CALL.REL.NOINC `($__internal_69_$__cuda_sm20_div_s64) ;  /* 0x00000010006c7944 */ /* 0x000fea0003c00000 */
[----:B------:R-:W-:-:S07]  /*2880*/  IMAD.MOV.U32 R6, RZ, RZ, R0 ;  /* 0x000000ffff067224 */ /* 0x000fce00078e0000 */
.L_x_30117:
[----:B------:R-:W-:Y:S05]  /*2890*/  BSYNC.RECONVERGENT B1 ;  /* 0x0000000000017941 */ /* 0x000fea0003800200 */
.L_x_30115:
        /* <DEDUP_REMOVED lines=21> */
.L_x_30114:
        /* <DEDUP_REMOVED lines=14> */
.L_x_30121:
        /* <DEDUP_REMOVED lines=22> */
.L_x_30120:
[----:B------:R-:W-:Y:S05]  /*2c30*/  BSYNC.RECONVERGENT B7 ;  /* 0x0000000000077941 */ /* 0x000fea0003800200 */
.L_x_30119:
[----:B------:R-:W-:-:S05]  /*2c40*/  IADD3 R16, P0, PT, R16, 0x8, RZ ;  /* 0x0000000810107810 */ /* 0x000fca0007f1e0ff */
[----:B------:R-:W-:Y:S01]  /*2c50*/  IMAD.X R17, RZ, RZ, R17, P0 ;  /* 0x000000ffff117224 */ /* 0x000fe200000e0611 */
[----:B------:R-:W-:-:S04]  /*2c60*/  ISETP.GE.U32.AND P0, PT, R16, R19, PT ;  /* 0x000000131000720c */ /* 0x000fc80003f06070 */
[----:B------:R-:W-:-:S13]  /*2c70*/  ISETP.GE.U32.AND.EX P0, PT, R17, R18, PT, P0 ;  /* 0x000000121100720c */ /* 0x000fda0003f06100 */
[----:B------:R-:W-:Y:S05]  /*2c80*/  @!P0 BRA `(.L_x_30121) ;  /* 0xfffffffc00908947 */ /* 0x000fea000383ffff */
.L_x_30107:
[----:B------:R-:W-:Y:S05]  /*2c90*/  BSYNC.RECONVERGENT B6 ;  /* 0x0000000000067941 */ /* 0x000fea0003800200 */
.L_x_30106:
        /* <DEDUP_REMOVED lines=25> */
.L_x_30125:
[----:B------:R-:W-:Y:S05]  /*2e30*/  BSYNC.RECONVERGENT B7 ;  /* 0x0000000000077941 */ /* 0x000fea0003800200 */
.L_x_30124:
        /* <DEDUP_REMOVED lines=21> */
.L_x_30127:
[----:B------:R-:W-:Y:S05]  /*2f90*/  BSYNC.RECONVERGENT B7 ;  /* 0x0000000000077941 */ /* 0x000fea0003800200 */
.L_x_30126:
        /* <DEDUP_REMOVED lines=26> */
.L_x_30129:
[----:B------:R-:W-:Y:S05]  /*3140*/  BSYNC.RECONVERGENT B7 ;  /* 0x0000000000077941 */ /* 0x000fea0003800200 */
.L_x_30128:
        /* <DEDUP_REMOVED lines=13> */
.L_x_30134:
        /* <DEDUP_REMOVED lines=25> */
.L_x_30132:
[----:B------:R-:W-:Y:S01]  /*33b0*/  MOV R6, R18 ;  /* 0x0000001200067202 */ /* 0x000fe20000000f00 */
[----:B------:R-:W-:Y:S01]  /*33c0*/  IMAD.MOV.U32 R3, RZ, RZ, R19 ;  /* 0x000000ffff037224 */ /* 0x000fe200078e0013 */
[----:B------:R-:W-:-:S07]  /*33d0*/  MOV R4, 0x33f0 ;  /* 0x000033f000047802 */ /* 0x000fce0000000f00 */
[----:B------:R-:W-:Y:S05]  /*33e0*/  CALL.REL.NOINC `($__internal_69_$__cuda_sm20_div_s64) ;  /* 0x0000000400907944 */ /* 0x000fea0003c00000 */
[----:B------:R-:W-:-:S07]  /*33f0*/  IMAD.MOV.U32 R6, RZ, RZ, R0 ;  /* 0x000000ffff067224 */ /* 0x000fce00078e0000 */
.L_x_30133:
[----:B------:R-:W-:Y:S05]  /*3400*/  BSYNC.RECONVERGENT B1 ;  /* 0x0000000000017941 */ /* 0x000fea0003800200 */
.L_x_30131:
        /* <DEDUP_REMOVED lines=19> */
.L_x_30130:
        /* <DEDUP_REMOVED lines=14> */
.L_x_30137:
        /* <DEDUP_REMOVED lines=22> */
.L_x_30136:
[----:B------:R-:W-:Y:S05]  /*3780*/  BSYNC.RECONVERGENT B7 ;  /* 0x0000000000077941 */ /* 0x000fea0003800200 */
.L_x_30135:
[----:B------:R-:W-:-:S04]  /*3790*/  IADD3 R16, P0, PT, R16, 0x8, RZ ;  /* 0x0000000810107810 */ /* 0x000fc80007f1e0ff */
[----:B------:R-:W-:Y:S02]  /*37a0*/  IADD3.X R17, PT, PT, RZ, R17, RZ, P0, !PT ;  /* 0x00000011ff117210 */ /* 0x000fe400007fe4ff */
[----:B------:R-:W-:-:S04]  /*37b0*/  ISETP.GE.U32.AND P0, PT, R16, R19, PT ;  /* 0x000000131000720c */ /* 0x000fc80003f06070 */
[----:B------:R-:W-:-:S13]  /*37c0*/  ISETP.GE.U32.AND.EX P0, PT, R17, R18, PT, P0 ;  /* 0x000000121100720c */ /* 0x000fda0003f06100 */
[----:B------:R-:W-:Y:S05]  /*37d0*/  @!P0 BRA `(.L_x_30137) ;  /* 0xfffffffc00908947 */ /* 0x000fea000383ffff */
.L_x_30123:
[----:B------:R-:W-:Y:S05]  /*37e0*/  BSYNC.RECONVERGENT B6 ;  /* 0x0000000000067941 */ /* 0x000fea0003800200 */
.L_x_30122:
        /* <DEDUP_REMOVED lines=19> */
.L_x_30140:
[----:B------:R-:W-:Y:S05]  /*3920*/  BSYNC.RELIABLE B1 ;  /* 0x0000000000017941 */ /* 0x000fea0003800100 */
.L_x_30139:
[----:B------:R-:W-:Y:S01]  /*3930*/  ISETP.GE.AND P0, PT, R2, UR38, PT ;  /* 0x0000002602007c0c */ /* 0x000fe2000bf06270 */
[----:B------:R-:W-:-:S12]  /*3940*/  IMAD.U32 R3, RZ, RZ, UR40 ;  /* 0x00000028ff037e24 */ /* 0x000fd8000f8e00ff */
[----:B0-----:R-:W0:Y:S01]  /*3950*/  @!P0 LDC.64 R4, c[0x0][0x438] ;  /* 0x00010e00ff048b82 */ /* 0x001e220000000a00 */
[----:B------:R-:W-:Y:S01]  /*3960*/  @!P0 IMAD R3, R3, 0x200, R2 ;  /* 0x0000020003038824 */ /* 0x000fe200078e0202 */
[----:B------:R-:W-:-:S03]  /*3970*/  @!P0 IADD3 R2, PT, PT, R2, 0x80, RZ ;  /* 0x0000008002028810 */ /* 0x000fc60007ffe0ff */
[----:B0-----:R-:W-:-:S05]  /*3980*/  @!P0 IMAD.WIDE.U32 R4, R3, 0x8, R4 ;  /* 0x0000000803048825 */ /* 0x001fca00078e0004 */
[----:B------:R1:W-:Y:S02]  /*3990*/  @!P0 STG.E.64 desc[UR36][R4.64], RZ ;  /* 0x000000ff04008986 */ /* 0x0003e4000c101b24 */
.L_x_30141:
[----:B------:R-:W-:Y:S05]  /*39a0*/  BSYNC.RECONVERGENT B0 ;  /* 0x0000000000007941 */ /* 0x000fea0003800200 */
.L_x_30138:
        /* <DEDUP_REMOVED lines=8> */
        .weak           $__internal_69_$__cuda_sm20_div_s64
        .type           $__internal_69_$__cuda_sm20_div_s64,@function
        .size           $__internal_69_$__cuda_sm20_div_s64,(.L_x_34697 - $__internal_69_$__cuda_sm20_div_s64)
$__internal_69_$__cuda_sm20_div_s64:
        /* <DEDUP_REMOVED lines=85> */
[----:B------:R-:W-:Y:S06]  /*3f80*/  RET.REL.NODEC R4 `(_ZN2at6native27unrolled_elementwise_kernelIZZZNS0_67_GLOBAL__N__bb565c37_34_ValidateCompressedIndicesKernel_cu_33a4b88b42_validate_compressed_sparse_indices_kernelILNS2_8CDimNameE0ENS2_18CUDAKernelLauncherENS2_14EmptyVecKernelENS2_8DummyVecELm8EEEvRKNS_6TensorESA_lllENKUlvE1_clEvENKUlvE0_clEvEUllllllE_St5arrayIPcLm6EELi4E23TrivialOffsetCalculatorILi5EjESH_ILi1EjENS0_6memory15LoadWithoutCastENSK_16StoreWithoutCastEEEviT_T0_T2_T3_T4_T5_) ;  /* 0xffffffc0041c7950 */ /* 0x000fec0003c3ffff */
.L_x_30142:
        /* <DEDUP_REMOVED lines=15> */
.L_x_34697:


//--------------------- .text._ZN2at6native29vectorized_elementwise_kernelILi2EZZZNS0_67_GLOBAL__N__bb565c37_34_ValidateCompressedIndicesKernel_cu_33a4b88b42_validate_compressed_sparse_indices_kernelILNS2_8CDimNameE0ENS2_18CUDAKernelLauncherENS2_14EmptyVecKernelENS2_8DummyVecELm8EEEvRKNS_6TensorESA_lllENKUlvE1_clEvENKUlvE0_clEvEUllllllE_St5arrayIPcLm6EEEEviT0_T1_ --------------------------
	.section	.text._ZN2at6native29vectorized_elementwise_kernelILi2EZZZNS0_67_GLOBAL__N__bb565c37_34_ValidateCompressedIndicesKernel_cu_33a4b88b42_validate_compressed_sparse_indices_kernelILNS2_8CDimNameE0ENS2_18CUDAKernelLauncherENS2_14EmptyVecKernelENS2_8DummyVecELm8EEEvRKNS_6TensorESA_lllENKUlvE1_clEvENKUlvE0_clEvEUllllllE_St5arrayIPcLm6EEEEviT0_T1_,"ax",@progbits
	.align	128
        .global         _ZN2at6native29vectorized_elementwise_kernelILi2EZZZNS0_67_GLOBAL__N__bb565c37_34_ValidateCompressedIndicesKernel_cu_33a4b88b42_validate_compressed_sparse_indices_kernelILNS2_8CDimNameE0ENS2_18CUDAKernelLauncherENS2_14EmptyVecKernelENS2_8DummyVecELm8EEEvRKNS_6TensorESA_lllENKUlvE1_clEvENKUlvE0_clEvEUllllllE_St5arrayIPcLm6EEEEviT0_T1_
        .type           _ZN2at6native29vectorized_elementwise_kernelILi2EZZZNS0_67_GLOBAL__N__bb565c37_34_ValidateCompressedIndicesKernel_cu_33a4b88b42_validate_compressed_sparse_indices_kernelILNS2_8CDimNameE0ENS2_18CUDAKernelLauncherENS2_14EmptyVecKernelENS2_8DummyVecELm8EEEvRKNS_6TensorESA_lllENKUlvE1_clEvENKUlvE0_clEvEUllllllE_St5arrayIPcLm6EEEEviT0_T1_,@function
        .size           _ZN2at6native29vectorized_elementwise_kernelILi2EZZZNS0_67_GLOBAL__N__bb565c37_34_ValidateCompressedIndicesKernel_cu_33a4b88b42_validate_compressed_sparse_indices_kernelILNS2_8CDimNameE0ENS2_18CUDAKernelLauncherENS2_14EmptyVecKernelENS2_8DummyVecELm8EEEvRKNS_6TensorESA_lllENKUlvE1_clEvENKUlvE0_clEvEUllllllE_St5arrayIPcLm6EEEEviT0_T1_,(.L_x_34698 - _ZN2at6native29vectorized_elementwise_kernelILi2EZZZNS0_67_GLOBAL__N__bb565c37_34_ValidateCompressedIndicesKernel_cu_33a4b88b42_validate_compressed_sparse_indices_kernelILNS2_8CDimNameE0ENS2_18CUDAKernelLauncherENS2_14EmptyVecKernelENS2_8DummyVecELm8EEEvRKNS_6TensorESA_lllENKUlvE1_clEvENKUlvE0_clEvEUllllllE_St5arrayIPcLm6EEEEviT0_T1_)
        .other          _ZN2at6native29vectorized_elementwise_kernelILi2EZZZNS0_67_GLOBAL__N__bb565c37_34_ValidateCompressedIndicesKernel_cu_33a4b88b42_validate_compressed_sparse_indices_kernelILNS2_8CDimNameE0ENS2_18CUDAKernelLauncherENS2_14EmptyVecKernelENS2_8DummyVecELm8EEEvRKNS_6TensorESA_lllENKUlvE1_clEvENKUlvE0_clEvEUllllllE_St5arrayIPcLm6EEEEviT0_T1_,@"STO_CUDA_ENTRY STV_DEFAULT"
_ZN2at6native29vectorized_elementwise_kernelILi2EZZZNS0_67_GLOBAL__N__bb565c37_34_ValidateCompressedIndicesKernel_cu_33a4b88b42_validate_compressed_sparse_indices_kernelILNS2_8CDimNameE0ENS2_18CUDAKernelLauncherENS2_14EmptyVecKernelENS2_8DummyVecELm8EEEvRKNS_6TensorESA_lllENKUlvE1_clEvENKUlvE0_clEvEUllllllE_St5arrayIPcLm6EEEEviT0_T1_:
.text._ZN2at6native29vectorized_elementwise_kernelILi2EZZZNS0_67_GLOBAL__N__bb565c37_34_ValidateCompressedIndicesKernel_cu_33a4b88b42_validate_compressed_sparse_indices_kernelILNS2_8CDimNameE0ENS2_18CUDAKernelLauncherENS2_14EmptyVecKernelENS2_8DummyVecELm8EEEvRKNS_6TensorESA_lllENKUlvE1_clEvENKUlvE0_clEvEUllllllE_St5arrayIPcLm6EEEEviT0_T1_:
        /* <DEDUP_REMOVED lines=269> */
.L_x_30147:
[----:B------:R-:W-:Y:S05]  /*10d0*/  BSYNC.RECONVERGENT B7 ;  /* 0x0000000000077941 */ /* 0x000fea0003800200 */
.L_x_30146:
        /* <DEDUP_REMOVED lines=21> */
.L_x_30149:
[----:B------:R-:W-:Y:S05]  /*1230*/  BSYNC.RECONVERGENT B7 ;  /* 0x0000000000077941 */ /* 0x000fea0003800200 */
.L_x_30148:
        /* <DEDUP_REMOVED lines=26> */
.L_x_30151:
[----:B------:R-:W-:Y:S05]  /*13e0*/  BSYNC.RECONVERGENT B7 ;  /* 0x0000000000077941 */ /* 0x000fea0003800200 */
.L_x_30150:
        /* <DEDUP_REMOVED lines=19> */
.L_x_30156:
        /* <DEDUP_REMOVED lines=25> */
.L_x_30154:
[----:B------:R-:W-:Y:S01]  /*16b0*/  MOV R10, R55 ;  /* 0x00000037000a7202 */ /* 0x000fe20000000f00 */
[----:B------:R-:W-:Y:S01]  /*16c0*/  IMAD.MOV.U32 R3, RZ, RZ, R20 ;  /* 0x000000ffff037224 */ /* 0x000fe200078e0014 */
[----:B------:R-:W-:Y:S01]  /*16d0*/  MOV R5, 0x1700 ;  /* 0x0000170000057802 */ /* 0x000fe20000000f00 */
[----:B------:R-:W-:-:S07]  /*16e0*/  IMAD.MOV.U32 R0, RZ, RZ, R21 ;  /* 0x000000ffff007224 */ /* 0x000fce00078e0015 */
[----:B------:R-:W-:Y:S05]  /*16f0*/  CALL.REL.NOINC `($__internal_70_$__cuda_sm20_div_s64) ;  /* 0x000000bc00947944 */ /* 0x000fea0003c00000 */
[----:B------:R-:W-:Y:S01]  /*1700*/  IMAD.MOV.U32 R6, RZ, RZ, R3 ;  /* 0x000000ffff067224 */ /* 0x000fe200078e0003 */
[----:B------:R-:W-:-:S07]  /*1710*/  MOV R7, R0 ;  /* 0x0000000000077202 */ /* 0x000fce0000000f00 */
.L_x_30155:
[----:B------:R-:W-:Y:S05]  /*1720*/  BSYNC.RECONVERGENT B1 ;  /* 0x0000000000017941 */ /* 0x000fea0003800200 */
.L_x_30153:
        /* <DEDUP_REMOVED lines=23> */
.L_x_30152:
        /* <DEDUP_REMOVED lines=16> */
.L_x_30159:
        /* <DEDUP_REMOVED lines=22> */
.L_x_30158:
[----:B------:R-:W-:Y:S05]  /*1b00*/  BSYNC.RECONVERGENT B7 ;  /* 0x0000000000077941 */ /* 0x000fea0003800200 */
.L_x_30157:
[----:B------:R-:W-:-:S05]  /*1b10*/  IADD3 R46, P0, PT, R46, 0x8, RZ ;  /* 0x000000082e2e7810 */ /* 0x000fca0007f1e0ff */
[----:B------:R-:W-:Y:S01]  /*1b20*/  IMAD.X R47, RZ, RZ, R47, P0 ;  /* 0x000000ffff2f7224 */ /* 0x000fe200000e062f */
[----:B------:R-:W-:-:S04]  /*1b30*/  ISETP.GE.U32.AND P0, PT, R46, R51, PT ;  /* 0x000000332e00720c */ /* 0x000fc80003f06070 */
[----:B------:R-:W-:-:S13]  /*1b40*/  ISETP.GE.U32.AND.EX P0, PT, R47, R50, PT, P0 ;  /* 0x000000322f00720c */ /* 0x000fda0003f06100 */
[----:B------:R-:W-:Y:S05]  /*1b50*/  @!P0 BRA `(.L_x_30159) ;  /* 0xfffffffc00908947 */ /* 0x000fea000383ffff */
.L_x_30145:
[----:B------:R-:W-:Y:S05]  /*1b60*/  BSYNC.RECONVERGENT B6 ;  /* 0x0000000000067941 */ /* 0x000fea0003800200 */
.L_x_30144:
        /* <DEDUP_REMOVED lines=26> */
.L_x_30163:
[----:B------:R-:W-:Y:S05]  /*1d10*/  BSYNC.RECONVERGENT B7 ;  /* 0x0000000000077941 */ /* 0x000fea0003800200 */
.L_x_30162:
        /* <DEDUP_REMOVED lines=21> */
.L_x_30165:
[----:B------:R-:W-:Y:S05]  /*1e70*/  BSYNC.RECONVERGENT B7 ;  /* 0x0000000000077941 */ /* 0x000fea0003800200 */
.L_x_30164:
        /* <DEDUP_REMOVED lines=26> */
.L_x_30167:
[----:B------:R-:W-:Y:S05]  /*2020*/  BSYNC.RECONVERGENT B7 ;  /* 0x0000000000077941 */ /* 0x000fea0003800200 */
.L_x_30166:
        /* <DEDUP_REMOVED lines=19> */
.L_x_30172:
        /* <DEDUP_REMOVED lines=25> */
.L_x_30170:
[----:B------:R-:W-:Y:S01]  /*22f0*/  MOV R10, R50 ;  /* 0x00000032000a7202 */ /* 0x000fe20000000f00 */
[----:B------:R-:W-:Y:S01]  /*2300*/  IMAD.MOV.U32 R3, RZ, RZ, R20 ;  /* 0x000000ffff037224 */ /* 0x000fe200078e0014 */
[----:B------:R-:W-:Y:S01]  /*2310*/  MOV R5, 0x2340 ;  /* 0x0000234000057802 */ /* 0x000fe20000000f00 */
[----:B------:R-:W-:-:S07]  /*2320*/  IMAD.MOV.U32 R0, RZ, RZ, R21 ;  /* 0x000000ffff007224 */ /* 0x000fce00078e0015 */
[----:B------:R-:W-:Y:S05]  /*2330*/  CALL.REL.NOINC `($__internal_70_$__cuda_sm20_div_s64) ;  /* 0x000000b000847944 */ /* 0x000fea0003c00000 */
[----:B------:R-:W-:Y:S01]  /*2340*/  IMAD.MOV.U32 R6, RZ, RZ, R3 ;  /* 0x000000ffff067224 */ /* 0x000fe200078e0003 */
[----:B------:R-:W-:-:S07]  /*2350*/  MOV R7, R0 ;  /* 0x0000000000077202 */ /* 0x000fce0000000f00 */
.L_x_30171:
[----:B------:R-:W-:Y:S05]  /*2360*/  BSYNC.RECONVERGENT B1 ;  /* 0x0000000000017941 */ /* 0x000fea0003800200 */
.L_x_30169:
        /* <DEDUP_REMOVED lines=22> */
.L_x_30168:
        /* <DEDUP_REMOVED lines=16> */
.L_x_30175:
        /* <DEDUP_REMOVED lines=22> */
.L_x_30174:
[----:B------:R-:W-:Y:S05]  /*2730*/  BSYNC.RECONVERGENT B7 ;  /* 0x0000000000077941 */ /* 0x000fea0003800200 */
.L_x_30173:
[----:B------:R-:W-:-:S04]  /*2740*/  IADD3 R16, P0, PT, R16, 0x8, RZ ;  /* 0x0000000810107810 */ /* 0x000fc80007f1e0ff */
[----:B------:R-:W-:Y:S02]  /*2750*/  IADD3.X R17, PT, PT, RZ, R17, RZ, P0, !PT ;  /* 0x00000011ff117210 */ /* 0x000fe400007fe4ff */
[----:B------:R-:W-:-:S04]  /*2760*/  ISETP.GE.U32.AND P0, PT, R16, R47, PT ;  /* 0x0000002f1000720c */ /* 0x000fc80003f06070 */
[----:B------:R-:W-:-:S13]  /*2770*/  ISETP.GE.U32.AND.EX P0, PT, R17, R48, PT, P0 ;  /* 0x000000301100720c */ /* 0x000fda0003f06100 */
[----:B------:R-:W-:Y:S05]  /*2780*/  @!P0 BRA `(.L_x_30175) ;  /* 0xfffffffc00908947 */ /* 0x000fea000383ffff */
.L_x_30161:
[----:B------:R-:W-:Y:S05]  /*2790*/  BSYNC.RECONVERGENT B6 ;  /* 0x0000000000067941 */ /* 0x000fea0003800200 */
.L_x_30160:
        /* <DEDUP_REMOVED lines=27> */
.L_x_30179:
[----:B------:R-:W-:Y:S05]  /*2950*/  BSYNC.RECONVERGENT B7 ;  /* 0x0000000000077941 */ /* 0x000fea0003800200 */
.L_x_30178:
        /* <DEDUP_REMOVED lines=21> */
.L_x_30181:
[----:B------:R-:W-:Y:S05]  /*2ab0*/  BSYNC.RECONVERGENT B7 ;  /* 0x0000000000077941 */ /* 0x000fea0003800200 */
.L_x_30180:
        /* <DEDUP_REMOVED lines=26> */
.L_x_30183:
[----:B------:R-:W-:Y:S05]  /*2c60*/  BSYNC.RECONVERGENT B7 ;  /* 0x0000000000077941 */ /* 0x000fea0003800200 */
.L_x_30182:
        /* <DEDUP_REMOVED lines=17> */
.L_x_30188:
        /* <DEDUP_REMOVED lines=25> */
.L_x_30186:
[----:B------:R-:W-:Y:S01]  /*2f10*/  IMAD.MOV.U32 R10, RZ, RZ, R21 ;  /* 0x000000ffff0a7224 */ /* 0x000fe200078e0015 */
[----:B------:R-:W-:Y:S01]  /*2f20*/  MOV R3, R16 ;  /* 0x0000001000037202 */ /* 0x000fe20000000f00 */
[----:B------:R-:W-:Y:S01]  /*2f30*/  IMAD.MOV.U32 R0, RZ, RZ, R17 ;  /* 0x000000ffff007224 */ /* 0x000fe200078e0011 */
[----:B------:R-:W-:-:S07]  /*2f40*/  MOV R5, 0x2f60 ;  /* 0x00002f6000057802 */ /* 0x000fce0000000f00 */
[----:B------:R-:W-:Y:S05]  /*2f50*/  CALL.REL.NOINC `($__internal_70_$__cuda_sm20_div_s64) ;  /* 0x000000a4007c7944 */ /* 0x000fea0003c00000 */
[----:B------:R-:W-:Y:S02]  /*2f60*/  IMAD.MOV.U32 R6, RZ, RZ, R3 ;  /* 0x000000ffff067224 */ /* 0x000fe400078e0003 */
[----:B------:R-:W-:-:S07]  /*2f70*/  IMAD.MOV.U32 R7, RZ, RZ, R0 ;  /* 0x000000ffff077224 */ /* 0x000fce00078e0000 */
.L_x_30187:
[----:B------:R-:W-:Y:S05]  /*2f80*/  BSYNC.RECONVERGENT B1 ;  /* 0x0000000000017941 */ /* 0x000fea0003800200 */
.L_x_30185:
        /* <DEDUP_REMOVED lines=22> */
.L_x_30184:
        /* <DEDUP_REMOVED lines=14> */
.L_x_30191:
        /* <DEDUP_REMOVED lines=22> */
.L_x_30190:
[----:B------:R-:W-:Y:S05]  /*3330*/  BSYNC.RECONVERGENT B7 ;  /* 0x0000000000077941 */ /* 0x000fea0003800200 */
.L_x_30189:
[----:B------:R-:W-:-:S05]  /*3340*/  IADD3 R16, P0, PT, R16, 0x8, RZ ;  /* 0x0000000810107810 */ /* 0x000fca0007f1e0ff */
[----:B------:R-:W-:Y:S01]  /*3350*/  IMAD.X R17, RZ, RZ, R17, P0 ;  /* 0x000000ffff117224 */ /* 0x000fe200000e0611 */
[----:B------:R-:W-:-:S04]  /*3360*/  ISETP.GE.U32.AND P0, PT, R16, R19, PT ;  /* 0x000000131000720c */ /* 0x000fc80003f06070 */
[----:B------:R-:W-:-:S13]  /*3370*/  ISETP.GE.U32.AND.EX P0, PT, R17, R18, PT, P0 ;  /* 0x000000121100720c */ /* 0x000fda0003f06100 */
[----:B------:R-:W-:Y:S05]  /*3380*/  @!P0 BRA `(.L_x_30191) ;  /* 0xfffffffc00908947 */ /* 0x000fea000383ffff */
.L_x_30177:
[----:B------:R-:W-:Y:S05]  /*3390*/  BSYNC.RECONVERGENT B6 ;  /* 0x0000000000067941 */ /* 0x000fea0003800200 */
.L_x_30176:
        /* <DEDUP_REMOVED lines=25> */
.L_x_30195:
[----:B------:R-:W-:Y:S05]  /*3530*/  BSYNC.RECONVERGENT B7 ;  /* 0x0000000000077941 */ /* 0x000fea0003800200 */
.L_x_30194:
        /* <DEDUP_REMOVED lines=21> */
.L_x_30197:
[----:B------:R-:W-:Y:S05]  /*3690*/  BSYNC.RECONVERGENT B7 ;  /* 0x0000000000077941 */ /* 0x000fea0003800200 */
.L_x_30196:
        /* <DEDUP_REMOVED lines=26> */
.L_x_30199:
[----:B------:R-:W-:Y:S05]  /*3840*/  BSYNC.RECONVERGENT B7 ;  /* 0x0000000000077941 */ /* 0x000fea0003800200 */
.L_x_30198:
        /* <DEDUP_REMOVED lines=17> */
.L_x_30204:
        /* <DEDUP_REMOVED lines=25> */
.L_x_30202:
[----:B------:R-:W-:Y:S01]  /*3af0*/  IMAD.MOV.U32 R10, RZ, RZ, R21 ;  /* 0x000000ffff0a7224 */ /* 0x000fe200078e0015 */
[----:B------:R-:W-:Y:S01]  /*3b00*/  MOV R3, R16 ;  /* 0x0000001000037202 */ /* 0x000fe20000000f00 */
[----:B------:R-:W-:Y:S01]  /*3b10*/  IMAD.MOV.U32 R0, RZ, RZ, R17 ;  /* 0x000000ffff007224 */ /* 0x000fe200078e0011 */
[----:B------:R-:W-:-:S07]  /*3b20*/  MOV R5, 0x3b40 ;  /* 0x00003b4000057802 */ /* 0x000fce0000000f00 */
[----:B------:R-:W-:Y:S05]  /*3b30*/  CALL.REL.NOINC `($__internal_70_$__cuda_sm20_div_s64) ;  /* 0x0000009800847944 */ /* 0x000fea0003c00000 */
[----:B------:R-:W-:Y:S02]  /*3b40*/  IMAD.MOV.U32 R6, RZ, RZ, R3 ;  /* 0x000000ffff067224 */ /* 0x000fe400078e0003 */
[----:B------:R-:W-:-:S07]  /*3b50*/  IMAD.MOV.U32 R7, RZ, RZ, R0 ;  /* 0x000000ffff077224 */ /* 0x000fce00078e0000 */
.L_x_30203:
[----:B------:R-:W-:Y:S05]  /*3b60*/  BSYNC.RECONVERGENT B1 ;  /* 0x0000000000017941 */ /* 0x000fea0003800200 */
.L_x_30201:
        /* <DEDUP_REMOVED lines=22> */
.L_x_30200:
        /* <DEDUP_REMOVED lines=14> */
.L_x_30207:
        /* <DEDUP_REMOVED lines=22> */
.L_x_30206:
[----:B------:R-:W-:Y:S05]  /*3f10*/  BSYNC.RECONVERGENT B7 ;  /* 0x0000000000077941 */ /* 0x000fea0003800200 */
.L_x_30205:
[----:B------:R-:W-:-:S05]  /*3f20*/  IADD3 R16, P0, PT, R16, 0x8, RZ ;  /* 0x0000000810107810 */ /* 0x000fca0007f1e0ff */
[----:B------:R-:W-:Y:S01]  /*3f30*/  IMAD.X R17, RZ, RZ, R17, P0 ;  /* 0x000000ffff117224 */ /* 0x000fe200000e0611 */
[----:B------:R-:W-:-:S04]  /*3f40*/  ISETP.GE.U32.AND P0, PT, R16, R19, PT ;  /* 0x000000131000720c */ /* 0x000fc80003f06070 */
[----:B------:R-:W-:-:S13]  /*3f50*/  ISETP.GE.U32.AND.EX P0, PT, R17, R18, PT, P0 ;  /* 0x000000121100720c */ /* 0x000fda0003f06100 */
[----:B------:R-:W-:Y:S05]  /*3f60*/  @!P0 BRA `(.L_x_30207) ;  /* 0xfffffffc00908947 */ /* 0x000fea000383ffff */
.L_x_30193:
[----:B------:R-:W-:Y:S05]  /*3f70*/  BSYNC.RECONVERGENT B6 ;  /* 0x0000000000067941 */ /* 0x000fea0003800200 */
.L_x_30192:
        /* <DEDUP_REMOVED lines=25> */
.L_x_30211:
[----:B------:R-:W-:Y:S05]  /*4110*/  BSYNC.RECONVERGENT B7 ;  /* 0x0000000000077941 */ /* 0x000fea0003800200 */
.L_x_30210:
        /* <DEDUP_REMOVED lines=21> */
.L_x_30213:
[----:B------:R-:W-:Y:S05]  /*4270*/  BSYNC.RECONVERGENT B7 ;  /* 0x0000000000077941 */ /* 0x000fea0003800200 */
.L_x_30212:
        /* <DEDUP_REMOVED lines=26> */
.L_x_30215:
[----:B------:R-:W-:Y:S05]  /*4420*/  BSYNC.RECONVERGENT B7 ;  /* 0x0000000000077941 */ /* 0x000fea0003800200 */
.L_x_30214:
        /* <DEDUP_REMOVED lines=17> */
.L_x_30220:
        /* <DEDUP_REMOVED lines=25> */
.L_x_30218:
[----:B------:R-:W-:Y:S01]  /*46d0*/  IMAD.MOV.U32 R10, RZ, RZ, R21 ;  /* 0x000000ffff0a7224 */ /* 0x000fe200078e0015 */
[----:B------:R-:W-:Y:S01]  /*46e0*/  MOV R3, R16 ;  /* 0x0000001000037202 */ /* 0x000fe20000000f00 */
[----:B------:R-:W-:Y:S01]  /*46f0*/  IMAD.MOV.U32 R0, RZ, RZ, R17 ;  /* 0x000000ffff007224 */ /* 0x000fe200078e0011 */
[----:B------:R-:W-:-:S07]  /*4700*/  MOV R5, 0x4720 ;  /* 0x0000472000057802 */ /* 0x000fce0000000f00 */
[----:B------:R-:W-:Y:S05]  /*4710*/  CALL.REL.NOINC `($__internal_70_$__cuda_sm20_div_s64) ;  /* 0x0000008c008c7944 */ /* 0x000fea0003c00000 */
[----:B------:R-:W-:Y:S02]  /*4720*/  IMAD.MOV.U32 R6, RZ, RZ, R3 ;  /* 0x000000ffff067224 */ /* 0x000fe400078e0003 */
[----:B------:R-:W-:-:S07]  /*4730*/  IMAD.MOV.U32 R7, RZ, RZ, R0 ;  /* 0x000000ffff077224 */ /* 0x000fce00078e0000 */
.L_x_30219:
[----:B------:R-:W-:Y:S05]  /*4740*/  BSYNC.RECONVERGENT B1 ;  /* 0x0000000000017941 */ /* 0x000fea0003800200 */
.L_x_30217:
        /* <DEDUP_REMOVED lines=22> */
.L_x_30216:
        /* <DEDUP_REMOVED lines=14> */
.L_x_30223:
        /* <DEDUP_REMOVED lines=22> */
.L_x_30222:
[----:B------:R-:W-:Y:S05]  /*4af0*/  BSYNC.RECONVERGENT B7 ;  /* 0x0000000000077941 */ /* 0x000fea0003800200 */
.L_x_30221:
[----:B------:R-:W-:-:S05]  /*4b00*/  IADD3 R16, P0, PT, R16, 0x8, RZ ;  /* 0x0000000810107810 */ /* 0x000fca0007f1e0ff */
[----:B------:R-:W-:Y:S01]  /*4b10*/  IMAD.X R17, RZ, RZ, R17, P0 ;  /* 0x000000ffff117224 */ /* 0x000fe200000e0611 */
[----:B------:R-:W-:-:S04]  /*4b20*/  ISETP.GE.U32.AND P0, PT, R16, R19, PT ;  /* 0x000000131000720c */ /* 0x000fc80003f06070 */
[----:B------:R-:W-:-:S13]  /*4b30*/  ISETP.GE.U32.AND.EX P0, PT, R17, R18, PT, P0 ;  /* 0x000000121100720c */ /* 0x000fda0003f06100 */
[----:B------:R-:W-:Y:S05]  /*4b40*/  @!P0 BRA `(.L_x_30223) ;  /* 0xfffffffc00908947 */ /* 0x000fea000383ffff */
.L_x_30209:
[----:B------:R-:W-:Y:S05]  /*4b50*/  BSYNC.RECONVERGENT B6 ;  /* 0x0000000000067941 */ /* 0x000fea0003800200 */
.L_x_30208:
        /* <DEDUP_REMOVED lines=25> */
.L_x_30227:
[----:B------:R-:W-:Y:S05]  /*4cf0*/  BSYNC.RECONVERGENT B7 ;  /* 0x0000000000077941 */ /* 0x000fea0003800200 */
.L_x_30226:
        /* <DEDUP_REMOVED lines=21> */
.L_x_30229:
[----:B------:R-:W-:Y:S05]  /*4e50*/  BSYNC.RECONVERGENT B7 ;  /* 0x0000000000077941 */ /* 0x000fea0003800200 */
.L_x_30228:
        /* <DEDUP_REMOVED lines=26> */
.L_x_30231:
[----:B------:R-:W-:Y:S05]  /*5000*/  BSYNC.RECONVERGENT B7 ;  /* 0x0000000000077941 */ /* 0x000fea0003800200 */
.L_x_30230:
        /* <DEDUP_REMOVED lines=17> */
.L_x_30236:
        /* <DEDUP_REMOVED lines=25> */
.L_x_30234:
[----:B------:R-:W-:Y:S01]  /*52b0*/  MOV R10, R21 ;  /* 0x00000015000a7202 */ /* 0x000fe20000000f00 */
[----:B------:R-:W-:Y:S01]  /*52c0*/  IMAD.MOV.U32 R3, RZ, RZ, R16 ;  /* 0x000000ffff037224 */ /* 0x000fe200078e0010 */
[----:B------:R-:W-:Y:S01]  /*52d0*/  MOV R5, 0x5300 ;  /* 0x0000530000057802 */ /* 0x000fe20000000f00 */
[----:B------:R-:W-:-:S07]  /*52e0*/  IMAD.MOV.U32 R0, RZ, RZ, R17 ;  /* 0x000000ffff007224 */ /* 0x000fce00078e0011 */
[----:B------:R-:W-:Y:S05]  /*52f0*/  CALL.REL.NOINC `($__internal_70_$__cuda_sm20_div_s64) ;  /* 0x0000008000947944 */ /* 0x000fea0003c00000 */
[----:B------:R-:W-:Y:S01]  /*5300*/  MOV R6, R3 ;  /* 0x0000000300067202 */ /* 0x000fe20000000f00 */
[----:B------:R-:W-:-:S07]  /*5310*/  IMAD.MOV.U32 R7, RZ, RZ, R0 ;  /* 0x000000ffff077224 */ /* 0x000fce00078e0000 */
.L_x_30235:
[----:B------:R-:W-:Y:S05]  /*5320*/  BSYNC.RECONVERGENT B1 ;  /* 0x0000000000017941 */ /* 0x000fea0003800200 */
.L_x_30233:
        /* <DEDUP_REMOVED lines=22> */
.L_x_30232:
        /* <DEDUP_REMOVED lines=14> */
.L_x_30239:
        /* <DEDUP_REMOVED lines=22> */
.L_x_30238:
[----:B------:R-:W-:Y:S05]  /*56d0*/  BSYNC.RECONVERGENT B7 ;  /* 0x0000000000077941 */ /* 0x000fea0003800200 */
.L_x_30237:
[----:B------:R-:W-:-:S05]  /*56e0*/  IADD3 R16, P0, PT, R16, 0x8, RZ ;  /* 0x0000000810107810 */ /* 0x000fca0007f1e0ff */
[----:B------:R-:W-:Y:S01]  /*56f0*/  IMAD.X R17, RZ, RZ, R17, P0 ;  /* 0x000000ffff117224 */ /* 0x000fe200000e0611 */
[----:B------:R-:W-:-:S04]  /*5700*/  ISETP.GE.U32.AND P0, PT, R16, R19, PT ;  /* 0x000000131000720c */ /* 0x000fc80003f06070 */
[----:B------:R-:W-:-:S13]  /*5710*/  ISETP.GE.U32.AND.EX P0, PT, R17, R18, PT, P0 ;  /* 0x000000121100720c */ /* 0x000fda0003f06100 */
[----:B------:R-:W-:Y:S05]  /*5720*/  @!P0 BRA `(.L_x_30239) ;  /* 0xfffffffc00908947 */ /* 0x000fea000383ffff */
.L_x_30225:
[----:B------:R-:W-:Y:S05]  /*5730*/  BSYNC.RECONVERGENT B6 ;  /* 0x0000000000067941 */ /* 0x000fea0003800200 */
.L_x_30224:
        /* <DEDUP_REMOVED lines=25> */
.L_x_30243:
[----:B------:R-:W-:Y:S05]  /*58d0*/  BSYNC.RECONVERGENT B7 ;  /* 0x0000000000077941 */ /* 0x000fea0003800200 */
.L_x_30242:
        /* <DEDUP_REMOVED lines=21> */
.L_x_30245:
[----:B------:R-:W-:Y:S05]  /*5a30*/  BSYNC.RECONVERGENT B7 ;  /* 0x0000000000077941 */ /* 0x000fea0003800200 */
.L_x_30244:
        /* <DEDUP_REMOVED lines=26> */
.L_x_30247:
[----:B------:R-:W-:Y:S05]  /*5be0*/  BSYNC.RECONVERGENT B7 ;  /* 0x0000000000077941 */ /* 0x000fea0003800200 */
.L_x_30246:
        /* <DEDUP_REMOVED lines=16> */
.L_x_30252:
        /* <DEDUP_REMOVED lines=25> */
.L_x_30250:
[----:B------:R-:W-:Y:S01]  /*5e80*/  IMAD.MOV.U32 R10, RZ, RZ, R22 ;  /* 0x000000ffff0a7224 */ /* 0x000fe200078e0016 */
[----:B------:R-:W-:Y:S01]  /*5e90*/  MOV R4, R23 ;  /* 0x0000001700047202 */ /* 0x000fe20000000f00 */
[----:B------:R-:W-:Y:S01]  /*5ea0*/  IMAD.MOV.U32 R3, RZ, RZ, R16 ;  /* 0x000000ffff037224 */ /* 0x000fe200078e0010 */
[----:B------:R-:W-:Y:S01]  /*5eb0*/  MOV R5, 0x5ee0 ;  /* 0x00005ee000057802 */ /* 0x000fe20000000f00 */
[----:B------:R-:W-:-:S07]  /*5ec0*/  IMAD.MOV.U32 R0, RZ, RZ, R17 ;  /* 0x000000ffff007224 */ /* 0x000fce00078e0011 */
[----:B------:R-:W-:Y:S05]  /*5ed0*/  CALL.REL.NOINC `($__internal_70_$__cuda_sm20_div_s64) ;  /* 0x00000074009c7944 */ /* 0x000fea0003c00000 */
[----:B------:R-:W-:Y:S01]  /*5ee0*/  MOV R4, R3 ;  /* 0x0000000300047202 */ /* 0x000fe20000000f00 */
[----:B------:R-:W-:-:S07]  /*5ef0*/  IMAD.MOV.U32 R5, RZ, RZ, R0 ;  /* 0x000000ffff057224 */ /* 0x000fce00078e0000 */
.L_x_30251:
[----:B------:R-:W-:Y:S05]  /*5f00*/  BSYNC.RECONVERGENT B1 ;  /* 0x0000000000017941 */ /* 0x000fea0003800200 */
.L_x_30249:
        /* <DEDUP_REMOVED lines=20> */
.L_x_30248:
        /* <DEDUP_REMOVED lines=14> */
.L_x_30255:
        /* <DEDUP_REMOVED lines=22> */
.L_x_30254:
[----:B------:R-:W-:Y:S05]  /*6290*/  BSYNC.RECONVERGENT B7 ;  /* 0x0000000000077941 */ /* 0x000fea0003800200 */
.L_x_30253:
[----:B------:R-:W-:-:S04]  /*62a0*/  IADD3 R16, P0, PT, R16, 0x8, RZ ;  /* 0x0000000810107810 */ /* 0x000fc80007f1e0ff */
[----:B------:R-:W-:Y:S02]  /*62b0*/  IADD3.X R17, PT, PT, RZ, R17, RZ, P0, !PT ;  /* 0x00000011ff117210 */ /* 0x000fe400007fe4ff */
[----:B------:R-:W-:-:S04]  /*62c0*/  ISETP.GE.U32.AND P0, PT, R16, R19, PT ;  /* 0x000000131000720c */ /* 0x000fc80003f06070 */
[----:B------:R-:W-:-:S13]  /*62d0*/  ISETP.GE.U32.AND.EX P0, PT, R17, R18, PT, P0 ;  /* 0x000000121100720c */ /* 0x000fda0003f06100 */
[----:B------:R-:W-:Y:S05]  /*62e0*/  @!P0 BRA `(.L_x_30255) ;  /* 0xfffffffc00908947 */ /* 0x000fea000383ffff */
.L_x_30241:
[----:B------:R-:W-:Y:S05]  /*62f0*/  BSYNC.RECONVERGENT B6 ;  /* 0x0000000000067941 */ /* 0x000fea0003800200 */
.L_x_30240:
        /* <DEDUP_REMOVED lines=25> */
.L_x_30259:
[----:B------:R-:W-:Y:S05]  /*6490*/  BSYNC.RECONVERGENT B7 ;  /* 0x0000000000077941 */ /* 0x000fea0003800200 */
.L_x_30258:
        /* <DEDUP_REMOVED lines=21> */
.L_x_30261:
[----:B------:R-:W-:Y:S05]  /*65f0*/  BSYNC.RECONVERGENT B7 ;  /* 0x0000000000077941 */ /* 0x000fea0003800200 */
.L_x_30260:
        /* <DEDUP_REMOVED lines=26> */
.L_x_30263:
[----:B------:R-:W-:Y:S05]  /*67a0*/  BSYNC.RECONVERGENT B7 ;  /* 0x0000000000077941 */ /* 0x000fea0003800200 */
.L_x_30262:
        /* <DEDUP_REMOVED lines=12> */
.L_x_30268:
        /* <DEDUP_REMOVED lines=25> */
.L_x_30266:
[----:B------:R-:W-:Y:S01]  /*6a00*/  IMAD.MOV.U32 R10, RZ, RZ, R20 ;  /* 0x000000ffff0a7224 */ /* 0x000fe200078e0014 */
[----:B------:R-:W-:Y:S01]  /*6a10*/  MOV R0, R17 ;  /* 0x0000001100007202 */ /* 0x000fe20000000f00 */
[----:B------:R-:W-:Y:S01]  /*6a20*/  IMAD.MOV.U32 R3, RZ, RZ, R16 ;  /* 0x000000ffff037224 */ /* 0x000fe200078e0010 */
[----:B------:R-:W-:-:S07]  /*6a30*/  MOV R5, 0x6a50 ;  /* 0x00006a5000057802 */ /* 0x000fce0000000f00 */
[----:B------:R-:W-:Y:S05]  /*6a40*/  CALL.REL.NOINC `($__internal_70_$__cuda_sm20_div_s64) ;  /* 0x0000006800c07944 */ /* 0x000fea0003c00000 */
[----:B------:R-:W-:Y:S02]  /*6a50*/  IMAD.MOV.U32 R6, RZ, RZ, R3 ;  /* 0x000000ffff067224 */ /* 0x000fe400078e0003 */
[----:B------:R-:W-:-:S07]  /*6a60*/  IMAD.MOV.U32 R7, RZ, RZ, R0 ;  /* 0x000000ffff077224 */ /* 0x000fce00078e0000 */
.L_x_30267:
[----:B------:R-:W-:Y:S05]  /*6a70*/  BSYNC.RECONVERGENT B1 ;  /* 0x0000000000017941 */ /* 0x000fea0003800200 */
.L_x_30265:
        /* <DEDUP_REMOVED lines=19> */
.L_x_30264:
        /* <DEDUP_REMOVED lines=14> */
.L_x_30271:
        /* <DEDUP_REMOVED lines=22> */
.L_x_30270:
[----:B------:R-:W-:Y:S05]  /*6df0*/  BSYNC.RECONVERGENT B7 ;  /* 0x0000000000077941 */ /* 0x000fea0003800200 */
.L_x_30269:
[----:B------:R-:W-:-:S04]  /*6e00*/  IADD3 R16, P0, PT, R16, 0x8, RZ ;  /* 0x0000000810107810 */ /* 0x000fc80007f1e0ff */
[----:B------:R-:W-:Y:S02]  /*6e10*/  IADD3.X R17, PT, PT, RZ, R17, RZ, P0, !PT ;  /* 0x00000011ff117210 */ /* 0x000fe400007fe4ff */
[----:B------:R-:W-:-:S04]  /*6e20*/  ISETP.GE.U32.AND P0, PT, R16, R23, PT ;  /* 0x000000171000720c */ /* 0x000fc80003f06070 */
[----:B------:R-:W-:-:S13]  /*6e30*/  ISETP.GE.U32.AND.EX P0, PT, R17, R18, PT, P0 ;  /* 0x000000121100720c */ /* 0x000fda0003f06100 */
[----:B------:R-:W-:Y:S05]  /*6e40*/  @!P0 BRA `(.L_x_30271) ;  /* 0xfffffffc00908947 */ /* 0x000fea000383ffff */
.L_x_30257:
[----:B------:R-:W-:Y:S05]  /*6e50*/  BSYNC.RECONVERGENT B6 ;  /* 0x0000000000067941 */ /* 0x000fea0003800200 */
.L_x_30256:
        /* <DEDUP_REMOVED lines=16> */
.L_x_30274:
[----:B------:R-:W-:-:S13]  /*6f60*/  ISETP.GE.AND P0, PT, R46, R98, PT ;  /* 0x000000622e00720c */ /* 0x000fda0003f06270 */
[----:B------:R-:W-:Y:S05]  /*6f70*/  @P0 BRA `(.L_x_30276) ;  /* 0x0000000000300947 */ /* 0x000fea0003800000 */
[----:B0-----:R-:W0:Y:S01]  /*6f80*/  LDC.64 R2, c[0x0][0x438] ;  /* 0x00010e00ff027b82 */ /* 0x001e220000000a00 */
[----:B------:R-:W-:Y:S01]  /*6f90*/  IMAD.IADD R5, R100, 0x1, R46 ;  /* 0x0000000164057824 */ /* 0x000fe200078e022e */
[----:B------:R-:W-:-:S03]  /*6fa0*/  IADD3 R46, PT, PT, R46, 0x80, RZ ;  /* 0x000000802e2e7810 */ /* 0x000fc60007ffe0ff */
[----:B0-----:R-:W-:-:S05]  /*6fb0*/  IMAD.WIDE.U32 R2, R5, 0x8, R2 ;  /* 0x0000000805027825 */ /* 0x001fca00078e0002 */
[----:B------:R1:W-:Y:S02]  /*6fc0*/  STG.E.64 desc[UR36][R2.64], RZ ;  /* 0x000000ff02007986 */ /* 0x0003e4000c101b24 */
.L_x_30275:
[----:B------:R-:W-:-:S13]  /*6fd0*/  ISETP.GE.AND P0, PT, R46, R98, PT ;  /* 0x000000622e00720c */ /* 0x000fda0003f06270 */
[----:B------:R-:W-:Y:S05]  /*6fe0*/  @P0 BRA `(.L_x_30277) ;  /* 0x0000000000300947 */ /* 0x000fea0003800000 */
[----:B01----:R-:W0:Y:S01]  /*6ff0*/  LDC.64 R2, c[0x0][0x438] ;  /* 0x00010e00ff027b82 */ /* 0x003e220000000a00 */
[----:B------:R-:W-:Y:S02]  /*7000*/  IMAD.IADD R5, R100, 0x1, R46 ;  /* 0x0000000164057824 */ /* 0x000fe400078e022e */
[----:B------:R-:W-:Y:S02]  /*7010*/  VIADD R46, R46, 0x80 ;  /* 0x000000802e2e7836 */ /* 0x000fe40000000000 */
[----:B0-----:R-:W-:-:S05]  /*7020*/  IMAD.WIDE.U32 R2, R5, 0x8, R2 ;  /* 0x0000000805027825 */ /* 0x001fca00078e0002 */
[----:B------:R1:W-:Y:S02]  /*7030*/  STG.E.64 desc[UR36][R2.64], RZ ;  /* 0x000000ff02007986 */ /* 0x0003e4000c101b24 */
.L_x_30276:
[----:B------:R-:W-:-:S13]  /*7040*/  ISETP.GE.AND P0, PT, R46, R98, PT ;  /* 0x000000622e00720c */ /* 0x000fda0003f06270 */
[----:B------:R-:W-:Y:S05]  /*7050*/  @P0 BRA `(.L_x_30278) ;  /* 0x0000000000340947 */ /* 0x000fea0003800000 */
[----:B01----:R-:W0:Y:S01]  /*7060*/  LDC.64 R2, c[0x0][0x438] ;  /* 0x00010e00ff027b82 */ /* 0x003e220000000a00 */
[----:B------:R-:W-:Y:S01]  /*7070*/  IADD3 R5, PT, PT, R100, R46, RZ ;  /* 0x0000002e64057210 */ /* 0x000fe20007ffe0ff */
[----:B------:R-:W-:-:S04]  /*7080*/  VIADD R46, R46, 0x80 ;  /* 0x000000802e2e7836 */ /* 0x000fc80000000000 */
[----:B0-----:R-:W-:-:S05]  /*7090*/  IMAD.WIDE.U32 R2, R5, 0x8, R2 ;  /* 0x0000000805027825 */ /* 0x001fca00078e0002 */
[----:B------:R2:W-:Y:S02]  /*70a0*/  STG.E.64 desc[UR36][R2.64], RZ ;  /* 0x000000ff02007986 */ /* 0x0005e4000c101b24 */
.L_x_30277:
        /* <DEDUP_REMOVED lines=8> */
.L_x_30278:
[----:B------:R-:W-:Y:S05]  /*7130*/  BSYNC.RELIABLE B1 ;  /* 0x0000000000017941 */ /* 0x000fea0003800100 */
.L_x_30273:
[----:B------:R-:W-:-:S13]  /*7140*/  ISETP.GE.AND P0, PT, R46, R98, PT ;  /* 0x000000622e00720c */ /* 0x000fda0003f06270 */
[----:B012---:R-:W0:Y:S01]  /*7150*/  @!P0 LDC.64 R2, c[0x0][0x438] ;  /* 0x00010e00ff028b82 */ /* 0x007e220000000a00 */
[----:B------:R-:W-:Y:S02]  /*7160*/  @!P0 IMAD.IADD R5, R100, 0x1, R46 ;  /* 0x0000000164058824 */ /* 0x000fe400078e022e */
[----:B------:R-:W-:Y:S02]  /*7170*/  @!P0 VIADD R46, R46, 0x80 ;  /* 0x000000802e2e8836 */ /* 0x000fe40000000000 */
[----:B0-----:R-:W-:-:S05]  /*7180*/  @!P0 IMAD.WIDE.U32 R2, R5, 0x8, R2 ;  /* 0x0000000805028825 */ /* 0x001fca00078e0002 */
[----:B------:R3:W-:Y:S02]  /*7190*/  @!P0 STG.E.64 desc[UR36][R2.64], RZ ;  /* 0x000000ff02008986 */ /* 0x0007e4000c101b24 */
.L_x_30279:
[----:B------:R-:W-:Y:S05]  /*71a0*/  BSYNC.RECONVERGENT B0 ;  /* 0x0000000000007941 */ /* 0x000fea0003800200 */
.L_x_30272:
[----:B------:R-:W-:-:S13]  /*71b0*/  ISETP.GE.AND P0, PT, R46, R98, PT ;  /* 0x000000622e00720c */ /* 0x000fda0003f06270 */
[----:B------:R-:W-:Y:S05]  /*71c0*/  @P0 EXIT ;  /* 0x000000000000094d */ /* 0x000fea0003800000 */
[----:B0123--:R-:W0:Y:S01]  /*71d0*/  LDC.64 R2, c[0x0][0x438] ;  /* 0x00010e00ff027b82 */ /* 0x00fe220000000a00 */
[----:B------:R-:W-:-:S05]  /*71e0*/  IADD3 R5, PT, PT, R100, R46, RZ ;  /* 0x0000002e64057210 */ /* 0x000fca0007ffe0ff */
[----:B0-----:R-:W-:-:S05]  /*71f0*/  IMAD.WIDE.U32 R2, R5, 0x8, R2 ;  /* 0x0000000805027825 */ /* 0x001fca00078e0002 */
[----:B------:R-:W-:Y:S01]  /*7200*/  STG.E.64 desc[UR36][R2.64], RZ ;  /* 0x000000ff02007986 */ /* 0x000fe2000c101b24 */
[----:B------:R-:W-:Y:S05]  /*7210*/  EXIT ;  /* 0x000000000000794d */ /* 0x000fea0003800000 */
.L_x_30143:
        /* <DEDUP_REMOVED lines=111> */
.L_x_30281:
[----:B------:R-:W-:Y:S05]  /*7910*/  BSYNC.RECONVERGENT B6 ;  /* 0x0000000000067941 */ /* 0x000fea0003800200 */
.L_x_30280:
        /* <DEDUP_REMOVED lines=21> */
.L_x_30283:
[----:B------:R-:W-:Y:S05]  /*7a70*/  BSYNC.RECONVERGENT B6 ;  /* 0x0000000000067941 */ /* 0x000fea0003800200 */
.L_x_30282:
        /* <DEDUP_REMOVED lines=26> */
.L_x_30285:
[----:B------:R-:W-:Y:S05]  /*7c20*/  BSYNC.RECONVERGENT B6 ;  /* 0x0000000000067941 */ /* 0x000fea0003800200 */
.L_x_30284:
        /* <DEDUP_REMOVED lines=17> */
.L_x_30290:
        /* <DEDUP_REMOVED lines=25> */
.L_x_30288:
[----:B------:R-:W-:Y:S01]  /*7ed0*/  MOV R10, R57 ;  /* 0x00000039000a7202 */ /* 0x000fe20000000f00 */
[----:B------:R-:W-:Y:S01]  /*7ee0*/  IMAD.MOV.U32 R3, RZ, RZ, R22 ;  /* 0x000000ffff037224 */ /* 0x000fe200078e0016 */
[----:B------:R-:W-:Y:S01]  /*7ef0*/  MOV R5, 0x7f20 ;  /* 0x00007f2000057802 */ /* 0x000fe20000000f00 */
[----:B------:R-:W-:-:S07]  /*7f00*/  IMAD.MOV.U32 R0, RZ, RZ, R23 ;  /* 0x000000ffff007224 */ /* 0x000fce00078e0017 */
[----:B------:R-:W-:Y:S05]  /*7f10*/  CALL.REL.NOINC `($__internal_70_$__cuda_sm20_div_s64) ;  /* 0x00000054008c7944 */ /* 0x000fea0003c00000 */
[----:B------:R-:W-:Y:S01]  /*7f20*/  MOV R6, R3 ;  /* 0x0000000300067202 */ /* 0x000fe20000000f00 */
[----:B------:R-:W-:-:S07]  /*7f30*/  IMAD.MOV.U32 R7, RZ, RZ, R0 ;  /* 0x000000ffff077224 */ /* 0x000fce00078e0000 */
.L_x_30289:
[----:B------:R-:W-:Y:S05]  /*7f40*/  BSYNC.RECONVERGENT B1 ;  /* 0x0000000000017941 */ /* 0x000fea0003800200 */
.L_x_30287:
        /* <DEDUP_REMOVED lines=23> */
.L_x_30286:
        /* <DEDUP_REMOVED lines=17> */
.L_x_30295:
        /* <DEDUP_REMOVED lines=22> */
.L_x_30294:
[----:B------:R-:W-:Y:S05]  /*8330*/  BSYNC.RECONVERGENT B7 ;  /* 0x0000000000077941 */ /* 0x000fea0003800200 */
.L_x_30293:
[----:B------:R-:W-:-:S05]  /*8340*/  IADD3 R16, P0, PT, R16, 0x8, RZ ;  /* 0x0000000810107810 */ /* 0x000fca0007f1e0ff */
[----:B------:R-:W-:Y:S01]  /*8350*/  IMAD.X R17, RZ, RZ, R17, P0 ;  /* 0x000000ffff117224 */ /* 0x000fe200000e0611 */
[----:B------:R-:W-:-:S04]  /*8360*/  ISETP.GE.U32.AND P0, PT, R16, R23, PT ;  /* 0x000000171000720c */ /* 0x000fc80003f06070 */
[----:B------:R-:W-:-:S13]  /*8370*/  ISETP.GE.U32.AND.EX P0, PT, R17, R22, PT, P0 ;  /* 0x000000161100720c */ /* 0x000fda0003f06100 */
[----:B------:R-:W-:Y:S05]  /*8380*/  @!P0 BRA `(.L_x_30295) ;  /* 0xfffffffc00908947 */ /* 0x000fea000383ffff */
.L_x_30292:
[----:B------:R-:W-:Y:S05]  /*8390*/  BSYNC.RECONVERGENT B6 ;  /* 0x0000000000067941 */ /* 0x000fea0003800200 */
.L_x_30291:
        /* <DEDUP_REMOVED lines=21> */
.L_x_30297:
[----:B------:R-:W-:Y:S05]  /*84f0*/  BSYNC.RECONVERGENT B6 ;  /* 0x0000000000067941 */ /* 0x000fea0003800200 */
.L_x_30296:
        /* <DEDUP_REMOVED lines=21> */
.L_x_30299:
[----:B------:R-:W-:Y:S05]  /*8650*/  BSYNC.RECONVERGENT B6 ;  /* 0x0000000000067941 */ /* 0x000fea0003800200 */
.L_x_30298:
        /* <DEDUP_REMOVED lines=26> */
.L_x_30301:
[----:B------:R-:W-:Y:S05]  /*8800*/  BSYNC.RECONVERGENT B6 ;  /* 0x0000000000067941 */ /* 0x000fea0003800200 */
.L_x_30300:
        /* <DEDUP_REMOVED lines=17> */
.L_x_30306:
        /* <DEDUP_REMOVED lines=25> */
.L_x_30304:
[----:B------:R-:W-:Y:S01]  /*8ab0*/  MOV R10, R23 ;  /* 0x00000017000a7202 */ /* 0x000fe20000000f00 */
[----:B------:R-:W-:Y:S01]  /*8ac0*/  IMAD.MOV.U32 R3, RZ, RZ, R16 ;  /* 0x000000ffff037224 */ /* 0x000fe200078e0010 */
[----:B------:R-:W-:Y:S01]  /*8ad0*/  MOV R5, 0x8b00 ;  /* 0x00008b0000057802 */ /* 0x000fe20000000f00 */
[----:B------:R-:W-:-:S07]  /*8ae0*/  IMAD.MOV.U32 R0, RZ, RZ, R17 ;  /* 0x000000ffff007224 */ /* 0x000fce00078e0011 */
[----:B------:R-:W-:Y:S05]  /*8af0*/  CALL.REL.NOINC `($__internal_70_$__cuda_sm20_div_s64) ;  /* 0x0000004800947944 */ /* 0x000fea0003c00000 */
[----:B------:R-:W-:Y:S01]  /*8b00*/  MOV R6, R3 ;  /* 0x0000000300067202 */ /* 0x000fe20000000f00 */
[----:B------:R-:W-:-:S07]  /*8b10*/  IMAD.MOV.U32 R7, RZ, RZ, R0 ;  /* 0x000000ffff077224 */ /* 0x000fce00078e0000 */
.L_x_30305:
[----:B------:R-:W-:Y:S05]  /*8b20*/  BSYNC.RECONVERGENT B1 ;  /* 0x0000000000017941 */ /* 0x000fea0003800200 */
.L_x_30303:
        /* <DEDUP_REMOVED lines=23> */
.L_x_30302:
        /* <DEDUP_REMOVED lines=15> */
.L_x_30311:
        /* <DEDUP_REMOVED lines=22> */
.L_x_30310:
[----:B------:R-:W-:Y:S05]  /*8ef0*/  BSYNC.RECONVERGENT B7 ;  /* 0x0000000000077941 */ /* 0x000fea0003800200 */
.L_x_30309:
[----:B------:R-:W-:-:S04]  /*8f00*/  IADD3 R16, P0, PT, R16, 0x8, RZ ;  /* 0x0000000810107810 */ /* 0x000fc80007f1e0ff */
[----:B------:R-:W-:Y:S02]  /*8f10*/  IADD3.X R17, PT, PT, RZ, R17, RZ, P0, !PT ;  /* 0x00000011ff117210 */ /* 0x000fe400007fe4ff */
[----:B------:R-:W-:-:S04]  /*8f20*/  ISETP.GE.U32.AND P0, PT, R16, R23, PT ;  /* 0x000000171000720c */ /* 0x000fc80003f06070 */
[----:B------:R-:W-:-:S13]  /*8f30*/  ISETP.GE.U32.AND.EX P0, PT, R17, R22, PT, P0 ;  /* 0x000000161100720c */ /* 0x000fda0003f06100 */
[----:B------:R-:W-:Y:S05]  /*8f40*/  @!P0 BRA `(.L_x_30311) ;  /* 0xfffffffc00908947 */ /* 0x000fea000383ffff */
.L_x_30308:
[----:B------:R-:W-:Y:S05]  /*8f50*/  BSYNC.RECONVERGENT B6 ;  /* 0x0000000000067941 */ /* 0x000fea0003800200 */
.L_x_30307:
        /* <DEDUP_REMOVED lines=21> */
.L_x_30313:
[----:B------:R-:W-:Y:S05]  /*90b0*/  BSYNC.RECONVERGENT B6 ;  /* 0x0000000000067941 */ /* 0x000fea0003800200 */
.L_x_30312:
        /* <DEDUP_REMOVED lines=21> */
.L_x_30315:
[----:B------:R-:W-:Y:S05]  /*9210*/  BSYNC.RECONVERGENT B6 ;  /* 0x0000000000067941 */ /* 0x000fea0003800200 */
.L_x_30314:
        /* <DEDUP_REMOVED lines=26> */
.L_x_30317:
[----:B------:R-:W-:Y:S05]  /*93c0*/  BSYNC.RECONVERGENT B6 ;  /* 0x0000000000067941 */ /* 0x000fea0003800200 */
.L_x_30316:
        /* <DEDUP_REMOVED lines=17> */
.L_x_30322:
        /* <DEDUP_REMOVED lines=25> */
.L_x_30320:
[----:B------:R-:W-:Y:S01]  /*9670*/  IMAD.MOV.U32 R10, RZ, RZ, R21 ;  /* 0x000000ffff0a7224 */ /* 0x000fe200078e0015 */
[----:B------:R-:W-:Y:S01]  /*9680*/  MOV R0, R17 ;  /* 0x0000001100007202 */ /* 0x000fe20000000f00 */
[----:B------:R-:W-:Y:S01]  /*9690*/  IMAD.MOV.U32 R3, RZ, RZ, R16 ;  /* 0x000000ffff037224 */ /* 0x000fe200078e0010 */
[----:B------:R-:W-:-:S07]  /*96a0*/  MOV R5, 0x96c0 ;  /* 0x000096c000057802 */ /* 0x000fce0000000f00 */
[----:B------:R-:W-:Y:S05]  /*96b0*/  CALL.REL.NOINC `($__internal_70_$__cuda_sm20_div_s64) ;  /* 0x0000003c00a47944 */ /* 0x000fea0003c00000 */
[----:B------:R-:W-:Y:S02]  /*96c0*/  IMAD.MOV.U32 R6, RZ, RZ, R3 ;  /* 0x000000ffff067224 */ /* 0x000fe400078e0003 */
[----:B------:R-:W-:-:S07]  /*96d0*/  IMAD.MOV.U32 R7, RZ, RZ, R0 ;  /* 0x000000ffff077224 */ /* 0x000fce00078e0000 */
.L_x_30321:
[----:B------:R-:W-:Y:S05]  /*96e0*/  BSYNC.RECONVERGENT B1 ;  /* 0x0000000000017941 */ /* 0x000fea0003800200 */
.L_x_30319:
        /* <DEDUP_REMOVED lines=23> */
.L_x_30318:
        /* <DEDUP_REMOVED lines=15> */
.L_x_30327:
        /* <DEDUP_REMOVED lines=22> */
.L_x_30326:
[----:B------:R-:W-:Y:S05]  /*9ab0*/  BSYNC.RECONVERGENT B7 ;  /* 0x0000000000077941 */ /* 0x000fea0003800200 */
.L_x_30325:
[----:B------:R-:W-:-:S05]  /*9ac0*/  IADD3 R16, P0, PT, R16, 0x8, RZ ;  /* 0x0000000810107810 */ /* 0x000fca0007f1e0ff */
[----:B------:R-:W-:Y:S01]  /*9ad0*/  IMAD.X R17, RZ, RZ, R17, P0 ;  /* 0x000000ffff117224 */ /* 0x000fe200000e0611 */
[----:B------:R-:W-:-:S04]  /*9ae0*/  ISETP.GE.U32.AND P0, PT, R16, R19, PT ;  /* 0x000000131000720c */ /* 0x000fc80003f06070 */
[----:B------:R-:W-:-:S13]  /*9af0*/  ISETP.GE.U32.AND.EX P0, PT, R17, R18, PT, P0 ;  /* 0x000000121100720c */ /* 0x000fda0003f06100 */
[----:B------:R-:W-:Y:S05]  /*9b00*/  @!P0 BRA `(.L_x_30327) ;  /* 0xfffffffc00908947 */ /* 0x000fea000383ffff */
.L_x_30324:
[----:B------:R-:W-:Y:S05]  /*9b10*/  BSYNC.RECONVERGENT B6 ;  /* 0x0000000000067941 */ /* 0x000fea0003800200 */
.L_x_30323:
        /* <DEDUP_REMOVED lines=21> */
.L_x_30329:
[----:B------:R-:W-:Y:S05]  /*9c70*/  BSYNC.RECONVERGENT B6 ;  /* 0x0000000000067941 */ /* 0x000fea0003800200 */
.L_x_30328:
        /* <DEDUP_REMOVED lines=21> */
.L_x_30331:
[----:B------:R-:W-:Y:S05]  /*9dd0*/  BSYNC.RECONVERGENT B6 ;  /* 0x0000000000067941 */ /* 0x000fea0003800200 */
.L_x_30330:
        /* <DEDUP_REMOVED lines=26> */
.L_x_30333:
[----:B------:R-:W-:Y:S05]  /*9f80*/  BSYNC.RECONVERGENT B6 ;  /* 0x0000000000067941 */ /* 0x000fea0003800200 */
.L_x_30332:
        /* <DEDUP_REMOVED lines=16> */
.L_x_30338:
        /* <DEDUP_REMOVED lines=25> */
.L_x_30336:
[----:B------:R-:W-:Y:S01]  /*a220*/  IMAD.MOV.U32 R10, RZ, RZ, R21 ;  /* 0x000000ffff0a7224 */ /* 0x000fe200078e0015 */
[----:B------:R-:W-:Y:S01]  /*a230*/  MOV R0, R17 ;  /* 0x0000001100007202 */ /* 0x000fe20000000f00 */
[----:B------:R-:W-:Y:S01]  /*a240*/  IMAD.MOV.U32 R3, RZ, RZ, R16 ;  /* 0x000000ffff037224 */ /* 0x000fe200078e0010 */
[----:B------:R-:W-:-:S07]  /*a250*/  MOV R5, 0xa270 ;  /* 0x0000a27000057802 */ /* 0x000fce0000000f00 */
[----:B------:R-:W-:Y:S05]  /*a260*/  CALL.REL.NOINC `($__internal_70_$__cuda_sm20_div_s64) ;  /* 0x0000003000b87944 */ /* 0x000fea0003c00000 */
[----:B------:R-:W-:Y:S02]  /*a270*/  IMAD.MOV.U32 R6, RZ, RZ, R3 ;  /* 0x000000ffff067224 */ /* 0x000fe400078e0003 */
[----:B------:R-:W-:-:S07]  /*a280*/  IMAD.MOV.U32 R7, RZ, RZ, R0 ;  /* 0x000000ffff077224 */ /* 0x000fce00078e0000 */
.L_x_30337:
[----:B------:R-:W-:Y:S05]  /*a290*/  BSYNC.RECONVERGENT B1 ;  /* 0x0000000000017941 */ /* 0x000fea0003800200 */
.L_x_30335:
        /* <DEDUP_REMOVED lines=22> */
.L_x_30334:
        /* <DEDUP_REMOVED lines=15> */
.L_x_30343:
        /* <DEDUP_REMOVED lines=22> */
.L_x_30342:
[----:B------:R-:W-:Y:S05]  /*a650*/  BSYNC.RECONVERGENT B7 ;  /* 0x0000000000077941 */ /* 0x000fea0003800200 */
.L_x_30341:
[----:B------:R-:W-:-:S04]  /*a660*/  IADD3 R16, P0, PT, R16, 0x8, RZ ;  /* 0x0000000810107810 */ /* 0x000fc80007f1e0ff */
[----:B------:R-:W-:Y:S02]  /*a670*/  IADD3.X R17, PT, PT, RZ, R17, RZ, P0, !PT ;  /* 0x00000011ff117210 */ /* 0x000fe400007fe4ff */
[----:B------:R-:W-:-:S04]  /*a680*/  ISETP.GE.U32.AND P0, PT, R16, R19, PT ;  /* 0x000000131000720c */ /* 0x000fc80003f06070 */
[----:B------:R-:W-:-:S13]  /*a690*/  ISETP.GE.U32.AND.EX P0, PT, R17, R18, PT, P0 ;  /* 0x000000121100720c */ /* 0x000fda0003f06100 */
[----:B------:R-:W-:Y:S05]  /*a6a0*/  @!P0 BRA `(.L_x_30343) ;  /* 0xfffffffc00908947 */ /* 0x000fea000383ffff */
.L_x_30340:
[----:B------:R-:W-:Y:S05]  /*a6b0*/  BSYNC.RECONVERGENT B6 ;  /* 0x0000000000067941 */ /* 0x000fea0003800200 */
.L_x_30339:
        /* <DEDUP_REMOVED lines=21> */
.L_x_30345:
[----:B------:R-:W-:Y:S05]  /*a810*/  BSYNC.RECONVERGENT B6 ;  /* 0x0000000000067941 */ /* 0x000fea0003800200 */
.L_x_30344:
        /* <DEDUP_REMOVED lines=21> */
.L_x_30347:
[----:B------:R-:W-:Y:S05]  /*a970*/  BSYNC.RECONVERGENT B6 ;  /* 0x0000000000067941 */ /* 0x000fea0003800200 */
.L_x_30346:
        /* <DEDUP_REMOVED lines=26> */
.L_x_30349:
[----:B------:R-:W-:Y:S05]  /*ab20*/  BSYNC.RECONVERGENT B6 ;  /* 0x0000000000067941 */ /* 0x000fea0003800200 */
.L_x_30348:
        /* <DEDUP_REMOVED lines=16> */
.L_x_30354:
        /* <DEDUP_REMOVED lines=25> */
.L_x_30352:
[----:B------:R-:W-:Y:S01]  /*adc0*/  MOV R10, R21 ;  /* 0x00000015000a7202 */ /* 0x000fe20000000f00 */
[----:B------:R-:W-:Y:S01]  /*add0*/  IMAD.MOV.U32 R3, RZ, RZ, R16 ;  /* 0x000000ffff037224 */ /* 0x000fe200078e0010 */
[----:B------:R-:W-:Y:S01]  /*ade0*/  MOV R5, 0xae10 ;  /* 0x0000ae1000057802 */ /* 0x000fe20000000f00 */
[----:B------:R-:W-:-:S07]  /*adf0*/  IMAD.MOV.U32 R0, RZ, RZ, R17 ;  /* 0x000000ffff007224 */ /* 0x000fce00078e0011 */
[----:B------:R-:W-:Y:S05]  /*ae00*/  CALL.REL.NOINC `($__internal_70_$__cuda_sm20_div_s64) ;  /* 0x0000002400d07944 */ /* 0x000fea0003c00000 */
[----:B------:R-:W-:Y:S01]  /*ae10*/  MOV R6, R3 ;  /* 0x0000000300067202 */ /* 0x000fe20000000f00 */
[----:B------:R-:W-:-:S07]  /*ae20*/  IMAD.MOV.U32 R7, RZ, RZ, R0 ;  /* 0x000000ffff077224 */ /* 0x000fce00078e0000 */
.L_x_30353:
[----:B------:R-:W-:Y:S05]  /*ae30*/  BSYNC.RECONVERGENT B1 ;  /* 0x0000000000017941 */ /* 0x000fea0003800200 */
.L_x_30351:
        /* <DEDUP_REMOVED lines=22> */
.L_x_30350:
        /* <DEDUP_REMOVED lines=15> */
.L_x_30359:
        /* <DEDUP_REMOVED lines=22> */
.L_x_30358:
[----:B------:R-:W-:Y:S05]  /*b1f0*/  BSYNC.RECONVERGENT B7 ;  /* 0x0000000000077941 */ /* 0x000fea0003800200 */
.L_x_30357:
[----:B------:R-:W-:-:S05]  /*b200*/  IADD3 R16, P0, PT, R16, 0x8, RZ ;  /* 0x0000000810107810 */ /* 0x000fca0007f1e0ff */
[----:B------:R-:W-:Y:S01]  /*b210*/  IMAD.X R17, RZ, RZ, R17, P0 ;  /* 0x000000ffff117224 */ /* 0x000fe200000e0611 */
[----:B------:R-:W-:-:S04]  /*b220*/  ISETP.GE.U32.AND P0, PT, R16, R19, PT ;  /* 0x000000131000720c */ /* 0x000fc80003f06070 */
[----:B------:R-:W-:-:S13]  /*b230*/  ISETP.GE.U32.AND.EX P0, PT, R17, R18, PT, P0 ;  /* 0x000000121100720c */ /* 0x000fda0003f06100 */
[----:B------:R-:W-:Y:S05]  /*b240*/  @!P0 BRA `(.L_x_30359) ;  /* 0xfffffffc00908947 */ /* 0x000fea000383ffff */
.L_x_30356:
[----:B------:R-:W-:Y:S05]  /*b250*/  BSYNC.RECONVERGENT B6 ;  /* 0x0000000000067941 */ /* 0x000fea0003800200 */
.L_x_30355:
        /* <DEDUP_REMOVED lines=21> */
.L_x_30361:
[----:B------:R-:W-:Y:S05]  /*b3b0*/  BSYNC.RECONVERGENT B6 ;  /* 0x0000000000067941 */ /* 0x000fea0003800200 */
.L_x_30360:
        /* <DEDUP_REMOVED lines=21> */
.L_x_30363:
[----:B------:R-:W-:Y:S05]  /*b510*/  BSYNC.RECONVERGENT B6 ;  /* 0x0000000000067941 */ /* 0x000fea0003800200 */
.L_x_30362:
        /* <DEDUP_REMOVED lines=26> */
.L_x_30365:
[----:B------:R-:W-:Y:S05]  /*b6c0*/  BSYNC.RECONVERGENT B6 ;  /* 0x0000000000067941 */ /* 0x000fea0003800200 */
.L_x_30364:
        /* <DEDUP_REMOVED lines=15> */
.L_x_30370:
        /* <DEDUP_REMOVED lines=25> */
.L_x_30368:
[----:B------:R-:W-:Y:S01]  /*b950*/  IMAD.MOV.U32 R10, RZ, RZ, R24 ;  /* 0x000000ffff0a7224 */ /* 0x000fe200078e0018 */
[----:B------:R-:W-:Y:S01]  /*b960*/  MOV R0, R17 ;  /* 0x0000001100007202 */ /* 0x000fe20000000f00 */
[----:B------:R-:W-:Y:S01]  /*b970*/  IMAD.MOV.U32 R3, RZ, RZ, R16 ;  /* 0x000000ffff037224 */ /* 0x000fe200078e0010 */
[----:B------:R-:W-:-:S07]  /*b980*/  MOV R5, 0xb9a0 ;  /* 0x0000b9a000057802 */ /* 0x000fce0000000f00 */
[----:B------:R-:W-:Y:S05]  /*b990*/  CALL.REL.NOINC `($__internal_70_$__cuda_sm20_div_s64) ;  /* 0x0000001800ec7944 */ /* 0x000fea0003c00000 */
[----:B------:R-:W-:Y:S02]  /*b9a0*/  IMAD.MOV.U32 R6, RZ, RZ, R3 ;  /* 0x000000ffff067224 */ /* 0x000fe400078e0003 */
[----:B------:R-:W-:-:S07]  /*b9b0*/  IMAD.MOV.U32 R7, RZ, RZ, R0 ;  /* 0x000000ffff077224 */ /* 0x000fce00078e0000 */
.L_x_30369:
[----:B------:R-:W-:Y:S05]  /*b9c0*/  BSYNC.RECONVERGENT B1 ;  /* 0x0000000000017941 */ /* 0x000fea0003800200 */
.L_x_30367:
        /* <DEDUP_REMOVED lines=21> */
.L_x_30366:
        /* <DEDUP_REMOVED lines=15> */
.L_x_30375:
        /* <DEDUP_REMOVED lines=22> */
.L_x_30374:
[----:B------:R-:W-:Y:S05]  /*bd70*/  BSYNC.RECONVERGENT B7 ;  /* 0x0000000000077941 */ /* 0x000fea0003800200 */
.L_x_30373:
[----:B------:R-:W-:-:S05]  /*bd80*/  IADD3 R16, P0, PT, R16, 0x8, RZ ;  /* 0x0000000810107810 */ /* 0x000fca0007f1e0ff */
[----:B------:R-:W-:Y:S01]  /*bd90*/  IMAD.X R17, RZ, RZ, R17, P0 ;  /* 0x000000ffff117224 */ /* 0x000fe200000e0611 */
[----:B------:R-:W-:-:S04]  /*bda0*/  ISETP.GE.U32.AND P0, PT, R16, R19, PT ;  /* 0x000000131000720c */ /* 0x000fc80003f06070 */
[----:B------:R-:W-:-:S13]  /*bdb0*/  ISETP.GE.U32.AND.EX P0, PT, R17, R18, PT, P0 ;  /* 0x000000121100720c */ /* 0x000fda0003f06100 */
[----:B------:R-:W-:Y:S05]  /*bdc0*/  @!P0 BRA `(.L_x_30375) ;  /* 0xfffffffc00908947 */ /* 0x000fea000383ffff */
.L_x_30372:
[----:B------:R-:W-:Y:S05]  /*bdd0*/  BSYNC.RECONVERGENT B6 ;  /* 0x0000000000067941 */ /* 0x000fea0003800200 */
.L_x_30371:
        /* <DEDUP_REMOVED lines=21> */
.L_x_30377:
[----:B------:R-:W-:Y:S05]  /*bf30*/  BSYNC.RECONVERGENT B6 ;  /* 0x0000000000067941 */ /* 0x000fea0003800200 */
.L_x_30376:
        /* <DEDUP_REMOVED lines=21> */
.L_x_30379:
[----:B------:R-:W-:Y:S05]  /*c090*/  BSYNC.RECONVERGENT B6 ;  /* 0x0000000000067941 */ /* 0x000fea0003800200 */
.L_x_30378:
        /* <DEDUP_REMOVED lines=26> */
.L_x_30381:
[----:B------:R-:W-:Y:S05]  /*c240*/  BSYNC.RECONVERGENT B6 ;  /* 0x0000000000067941 */ /* 0x000fea0003800200 */
.L_x_30380:
        /* <DEDUP_REMOVED lines=15> */
.L_x_30386:
        /* <DEDUP_REMOVED lines=25> */
.L_x_30384:
[----:B------:R-:W-:Y:S01]  /*c4d0*/  IMAD.MOV.U32 R10, RZ, RZ, R20 ;  /* 0x000000ffff0a7224 */ /* 0x000fe200078e0014 */
[----:B------:R-:W-:Y:S01]  /*c4e0*/  MOV R0, R17 ;  /* 0x0000001100007202 */ /* 0x000fe20000000f00 */
[----:B------:R-:W-:Y:S01]  /*c4f0*/  IMAD.MOV.U32 R3, RZ, RZ, R16 ;  /* 0x000000ffff037224 */ /* 0x000fe200078e0010 */
[----:B------:R-:W-:-:S07]  /*c500*/  MOV R5, 0xc520 ;  /* 0x0000c52000057802 */ /* 0x000fce0000000f00 */
[----:B------:R-:W-:Y:S05]  /*c510*/  CALL.REL.NOINC `($__internal_70_$__cuda_sm20_div_s64) ;  /* 0x00000010000c7944 */ /* 0x000fea0003c00000 */
[----:B------:R-:W-:Y:S02]  /*c520*/  IMAD.MOV.U32 R6, RZ, RZ, R3 ;  /* 0x000000ffff067224 */ /* 0x000fe400078e0003 */
[----:B------:R-:W-:-:S07]  /*c530*/  IMAD.MOV.U32 R7, RZ, RZ, R0 ;  /* 0x000000ffff077224 */ /* 0x000fce00078e0000 */
.L_x_30385:
[----:B------:R-:W-:Y:S05]  /*c540*/  BSYNC.RECONVERGENT B1 ;  /* 0x0000000000017941 */ /* 0x000fea0003800200 */
.L_x_30383:
        /* <DEDUP_REMOVED lines=22> */
.L_x_30382:
        /* <DEDUP_REMOVED lines=15> */
.L_x_30391:
        /* <DEDUP_REMOVED lines=22> */
.L_x_30390:
[----:B------:R-:W-:Y:S05]  /*c900*/  BSYNC.RECONVERGENT B7 ;  /* 0x0000000000077941 */ /* 0x000fea0003800200 */
.L_x_30389:
[----:B------:R-:W-:-:S04]  /*c910*/  IADD3 R16, P0, PT, R16, 0x8, RZ ;  /* 0x0000000810107810 */ /* 0x000fc80007f1e0ff */
[----:B------:R-:W-:Y:S02]  /*c920*/  IADD3.X R17, PT, PT, RZ, R17, RZ, P0, !PT ;  /* 0x00000011ff117210 */ /* 0x000fe400007fe4ff */
[----:B------:R-:W-:-:S04]  /*c930*/  ISETP.GE.U32.AND P0, PT, R16, R19, PT ;  /* 0x000000131000720c */ /* 0x000fc80003f06070 */
[----:B------:R-:W-:-:S13]  /*c940*/  ISETP.GE.U32.AND.EX P0, PT, R17, R18, PT, P0 ;  /* 0x000000121100720c */ /* 0x000fda0003f06100 */
[----:B------:R-:W-:Y:S05]  /*c950*/  @!P0 BRA `(.L_x_30391) ;  /* 0xfffffffc00908947 */ /* 0x000fea000383ffff */
.L_x_30388:
[----:B------:R-:W-:Y:S05]  /*c960*/  BSYNC.RECONVERGENT B6 ;  /* 0x0000000000067941 */ /* 0x000fea0003800200 */
.L_x_30387:
        /* <DEDUP_REMOVED lines=21> */
.L_x_30393:
[----:B------:R-:W-:Y:S05]  /*cac0*/  BSYNC.RECONVERGENT B6 ;  /* 0x0000000000067941 */ /* 0x000fea0003800200 */
.L_x_30392:
        /* <DEDUP_REMOVED lines=21> */
.L_x_30395:
[----:B------:R-:W-:Y:S05]  /*cc20*/  BSYNC.RECONVERGENT B6 ;  /* 0x0000000000067941 */ /* 0x000fea0003800200 */
.L_x_30394:
        /* <DEDUP_REMOVED lines=26> */
.L_x_30397:
[----:B------:R-:W-:Y:S05]  /*cdd0*/  BSYNC.RECONVERGENT B6 ;  /* 0x0000000000067941 */ /* 0x000fea0003800200 */
.L_x_30396:
        /* <DEDUP_REMOVED lines=13> */
.L_x_30402:
        /* <DEDUP_REMOVED lines=25> */
.L_x_30400:
[----:B------:R-:W-:Y:S01]  /*d040*/  IMAD.MOV.U32 R10, RZ, RZ, R21 ;  /* 0x000000ffff0a7224 */ /* 0x000fe200078e0015 */
[----:B------:R-:W-:Y:S01]  /*d050*/  MOV R0, R17 ;  /* 0x0000001100007202 */ /* 0x000fe20000000f00 */
[----:B------:R-:W-:Y:S01]  /*d060*/  IMAD.MOV.U32 R3, RZ, RZ, R16 ;  /* 0x000000ffff037224 */ /* 0x000fe200078e0010 */
[----:B------:R-:W-:-:S07]  /*d070*/  MOV R5, 0xd090 ;  /* 0x0000d09000057802 */ /* 0x000fce0000000f00 */
[----:B------:R-:W-:Y:S05]  /*d080*/  CALL.REL.NOINC `($__internal_70_$__cuda_sm20_div_s64) ;  /* 0x0000000400307944 */ /* 0x000fea0003c00000 */
[----:B------:R-:W-:Y:S02]  /*d090*/  IMAD.MOV.U32 R6, RZ, RZ, R3 ;  /* 0x000000ffff067224 */ /* 0x000fe400078e0003 */
[----:B------:R-:W-:-:S07]  /*d0a0*/  IMAD.MOV.U32 R7, RZ, RZ, R0 ;  /* 0x000000ffff077224 */ /* 0x000fce00078e0000 */
.L_x_30401:
[----:B------:R-:W-:Y:S05]  /*d0b0*/  BSYNC.RECONVERGENT B1 ;  /* 0x0000000000017941 */ /* 0x000fea0003800200 */
.L_x_30399:
        /* <DEDUP_REMOVED lines=20> */
.L_x_30398:
        /* <DEDUP_REMOVED lines=15> */
.L_x_30407:
        /* <DEDUP_REMOVED lines=22> */
.L_x_30406:
[----:B------:R-:W-:Y:S05]  /*d450*/  BSYNC.RECONVERGENT B7 ;  /* 0x0000000000077941 */ /* 0x000fea0003800200 */
.L_x_30405:
[----:B------:R-:W-:-:S05]  /*d460*/  IADD3 R16, P0, PT, R16, 0x8, RZ ;  /* 0x0000000810107810 */ /* 0x000fca0007f1e0ff */
[----:B------:R-:W-:Y:S01]  /*d470*/  IMAD.X R17, RZ, RZ, R17, P0 ;  /* 0x000000ffff117224 */ /* 0x000fe200000e0611 */
[----:B------:R-:W-:-:S04]  /*d480*/  ISETP.GE.U32.AND P0, PT, R16, R23, PT ;  /* 0x000000171000720c */ /* 0x000fc80003f06070 */
[----:B------:R-:W-:-:S13]  /*d490*/  ISETP.GE.U32.AND.EX P0, PT, R17, R18, PT, P0 ;  /* 0x000000121100720c */ /* 0x000fda0003f06100 */
[----:B------:R-:W-:Y:S05]  /*d4a0*/  @!P0 BRA `(.L_x_30407) ;  /* 0xfffffffc00908947 */ /* 0x000fea000383ffff */
.L_x_30404:
[----:B------:R-:W-:Y:S05]  /*d4b0*/  BSYNC.RECONVERGENT B6 ;  /* 0x0000000000067941 */ /* 0x000fea0003800200 */
.L_x_30403:
        /* <DEDUP_REMOVED lines=9> */
        .weak           $__internal_70_$__cuda_sm20_div_s64
        .type           $__internal_70_$__cuda_sm20_div_s64,@function
        .size           $__internal_70_$__cuda_sm20_div_s64,(.L_x_34698 - $__internal_70_$__cuda_sm20_div_s64)
$__internal_70_$__cuda_sm20_div_s64:
        /* <DEDUP_REMOVED lines=86> */
[----:B------:R-:W-:Y:S05]  /*dab0*/  RET.REL.NODEC R6 `(_ZN2at6native29vectorized_elementwise_kernelILi2EZZZNS0_67_GLOBAL__N__bb565c37_34_ValidateCompressedIndicesKernel_cu_33a4b88b42_validate_compressed_sparse_indices_kernelILNS2_8CDimNameE0ENS2_18CUDAKernelLauncherENS2_14EmptyVecKernelENS2_8DummyVecELm8EEEvRKNS_6TensorESA_lllENKUlvE1_clEvENKUlvE0_clEvEUllllllE_St5arrayIPcLm6EEEEviT0_T1_) ;  /* 0xffffff2406507950 */ /* 0x000fea0003c3ffff */
.L_x_30408:
        /* <DEDUP_REMOVED lines=12> */
.L_x_34698:


//--------------------- .text._ZN2at6native29vectorized_elementwise_kernelILi4EZZZNS0_67_GLOBAL__N__bb565c37_34_ValidateCompressedIndicesKernel_cu_33a4b88b42_validate_compressed_sparse_indices_kernelILNS2_8CDimNameE0ENS2_18CUDAKernelLauncherENS2_14EmptyVecKernelENS2_8DummyVecELm8EEEvRKNS_6TensorESA_lllENKUlvE1_clEvENKUlvE0_clEvEUllllllE_St5arrayIPcLm6EEEEviT0_T1_ --------------------------
	.section	.text._ZN2at6native29vectorized_elementwise_kernelILi4EZZZNS0_67_GLOBAL__N__bb565c37_34_ValidateCompressedIndicesKernel_cu_33a4b88b42_validate_compressed_sparse_indices_kernelILNS2_8CDimNameE0ENS2_18CUDAKernelLauncherENS2_14EmptyVecKernelENS2_8DummyVecELm8EEEvRKNS_6TensorESA_lllENKUlvE1_clEvENKUlvE0_clEvEUllllllE_St5arrayIPcLm6EEEEviT0_T1_,"ax",@progbits
	.align	128
        .global         _ZN2at6native29vectorized_elementwise_kernelILi4EZZZNS0_67_GLOBAL__N__bb565c37_34_ValidateCompressedIndicesKernel_cu_33a4b88b42_validate_compressed_sparse_indices_kernelILNS2_8CDimNameE0ENS2_18CUDAKernelLauncherENS2_14EmptyVecKernelENS2_8DummyVecELm8EEEvRKNS_6TensorESA_lllENKUlvE1_clEvENKUlvE0_clEvEUllllllE_St5arrayIPcLm6EEEEviT0_T1_
        .type           _ZN2at6native29vectorized_elementwise_kernelILi4EZZZNS0_67_GLOBAL__N__bb565c37_34_ValidateCompressedIndicesKernel_cu_33a4b88b42_validate_compressed_sparse_indices_kernelILNS2_8CDimNameE0ENS2_18CUDAKernelLauncherENS2_14EmptyVecKernelENS2_8DummyVecELm8EEEvRKNS_6TensorESA_lllENKUlvE1_clEvENKUlvE0_clEvEUllllllE_St5arrayIPcLm6EEEEviT0_T1_,@function
        .size           _ZN2at6native29vectorized_elementwise_kernelILi4EZZZNS0_67_GLOBAL__N__bb565c37_34_ValidateCompressedIndicesKernel_cu_33a4b88b42_validate_compressed_sparse_indices_kernelILNS2_8CDimNameE0ENS2_18CUDAKernelLauncherENS2_14EmptyVecKernelENS2_8DummyVecELm8EEEvRKNS_6TensorESA_lllENKUlvE1_clEvENKUlvE0_clEvEUllllllE_St5arrayIPcLm6EEEEviT0_T1_,(.L_x_34699 - _ZN2at6native29vectorized_elementwise_kernelILi4EZZZNS0_67_GLOBAL__N__bb565c37_34_ValidateCompressedIndicesKernel_cu_33a4b88b42_validate_compressed_sparse_indices_kernelILNS2_8CDimNameE0ENS2_18CUDAKernelLauncherENS2_14EmptyVecKernelENS2_8DummyVecELm8EEEvRKNS_6TensorESA_lllENKUlvE1_clEvENKUlvE0_clEvEUllllllE_St5arrayIPcLm6EEEEviT0_T1_)
        .other          _ZN2at6native29vectorized_elementwise_kernelILi4EZZZNS0_67_GLOBAL__N__bb565c37_34_ValidateCompressedIndicesKernel_cu_33a4b88b42_validate_compressed_sparse_indices_kernelILNS2_8CDimNameE0ENS2_18CUDAKernelLauncherENS2_14EmptyVecKernelENS2_8DummyVecELm8EEEvRKNS_6TensorESA_lllENKUlvE1_clEvENKUlvE0_clEvEUllllllE_St5arrayIPcLm6EEEEviT0_T1_,@"STO_CUDA_ENTRY STV_DEFAULT"
_ZN2at6native29vectorized_elementwise_kernelILi4EZZZNS0_67_GLOBAL__N__bb565c37_34_ValidateCompressedIndicesKernel_cu_33a4b88b42_validate_compressed_sparse_indices_kernelILNS2_8CDimNameE0ENS2_18CUDAKernelLauncherENS2_14EmptyVecKernelENS2_8DummyVecELm8EEEvRKNS_6TensorESA_lllENKUlvE1_clEvENKUlvE0_clEvEUllllllE_St5arrayIPcLm6EEEEviT0_T1_:
.text._ZN2at6native29vectorized_elementwise_kernelILi4EZZZNS0_67_GLOBAL__N__bb565c37_34_ValidateCompressedIndicesKernel_cu_33a4b88b42_validate_compressed_sparse_indices_kernelILNS2_8CDimNameE0ENS2_18CUDAKernelLauncherENS2_14EmptyVecKernelENS2_8DummyVecELm8EEEvRKNS_6TensorESA_lllENKUlvE1_clEvENKUlvE0_clEvEUllllllE_St5arrayIPcLm6EEEEviT0_T1_:
        /* <DEDUP_REMOVED lines=269> */
.L_x_30413:
[----:B------:R-:W-:Y:S05]  /*10d0*/  BSYNC.RECONVERGENT B7 ;  /* 0x0000000000077941 */ /* 0x000fea0003800200 */
.L_x_30412:
        /* <DEDUP_REMOVED lines=21> */
.L_x_30415:
[----:B------:R-:W-:Y:S05]  /*1230*/  BSYNC.RECONVERGENT B7 ;  /* 0x0000000000077941 */ /* 0x000fea0003800200 */
.L_x_30414:
        /* <DEDUP_REMOVED lines=26> */
.L_x_30417:
[----:B------:R-:W-:Y:S05]  /*13e0*/  BSYNC.RECONVERGENT B7 ;  /* 0x0000000000077941 */ /* 0x000fea0003800200 */
.L_x_30416:
        /* <DEDUP_REMOVED lines=19> */
.L_x_30422:
        /* <DEDUP_REMOVED lines=25> */
.L_x_30420:
[----:B------:R-:W-:Y:S01]  /*16b0*/  MOV R10, R55 ;  /* 0x00000037000a7202 */ /* 0x000fe20000000f00 */
[----:B------:R-:W-:Y:S01]  /*16c0*/  IMAD.MOV.U32 R3, RZ, RZ, R20 ;  /* 0x000000ffff037224 */ /* 0x000fe200078e0014 */
[----:B------:R-:W-:Y:S01]  /*16d0*/  MOV R5, 0x1700 ;  /* 0x0000170000057802 */ /* 0x000fe20000000f00 */
[----:B------:R-:W-:-:S07]  /*16e0*/  IMAD.MOV.U32 R0, RZ, RZ, R21 ;  /* 0x000000ffff007224 */ /* 0x000fce00078e0015 */
[----:B------:R-:W-:Y:S05]  /*16f0*/  CALL.REL.NOINC `($__internal_71_$__cuda_sm20_div_s64) ;  /* 0x000000bc00647944 */ /* 0x000fea0003c00000 */
[----:B------:R-:W-:Y:S01]  /*1700*/  IMAD.MOV.U32 R6, RZ, RZ, R3 ;  /* 0x000000ffff067224 */ /* 0x000fe200078e0003 */
[----:B------:R-:W-:-:S07]  /*1710*/  MOV R7, R0 ;  /* 0x0000000000077202 */ /* 0x000fce0000000f00 */
.L_x_30421:
[----:B------:R-:W-:Y:S05]  /*1720*/  BSYNC.RECONVERGENT B1 ;  /* 0x0000000000017941 */ /* 0x000fea0003800200 */
.L_x_30419:
        /* <DEDUP_REMOVED lines=23> */
.L_x_30418:
        /* <DEDUP_REMOVED lines=16> */
.L_x_30425:
        /* <DEDUP_REMOVED lines=22> */
.L_x_30424:
[----:B------:R-:W-:Y:S05]  /*1b00*/  BSYNC.RECONVERGENT B7 ;  /* 0x0000000000077941 */ /* 0x000fea0003800200 */
.L_x_30423:
[----:B------:R-:W-:-:S05]  /*1b10*/  IADD3 R46, P0, PT, R46, 0x8, RZ ;  /* 0x000000082e2e7810 */ /* 0x000fca0007f1e0ff */
[----:B------:R-:W-:Y:S01]  /*1b20*/  IMAD.X R47, RZ, RZ, R47, P0 ;  /* 0x000000ffff2f7224 */ /* 0x000fe200000e062f */
[----:B------:R-:W-:-:S04]  /*1b30*/  ISETP.GE.U32.AND P0, PT, R46, R51, PT ;  /* 0x000000332e00720c */ /* 0x000fc80003f06070 */
[----:B------:R-:W-:-:S13]  /*1b40*/  ISETP.GE.U32.AND.EX P0, PT, R47, R50, PT, P0 ;  /* 0x000000322f00720c */ /* 0x000fda0003f06100 */
[----:B------:R-:W-:Y:S05]  /*1b50*/  @!P0 BRA `(.L_x_30425) ;  /* 0xfffffffc00908947 */ /* 0x000fea000383ffff */
.L_x_30411:
[----:B------:R-:W-:Y:S05]  /*1b60*/  BSYNC.RECONVERGENT B6 ;  /* 0x0000000000067941 */ /* 0x000fea0003800200 */
.L_x_30410:
        /* <DEDUP_REMOVED lines=26> */
.L_x_30429:
[----:B------:R-:W-:Y:S05]  /*1d10*/  BSYNC.RECONVERGENT B7 ;  /* 0x0000000000077941 */ /* 0x000fea0003800200 */
.L_x_30428:
        /* <DEDUP_REMOVED lines=21> */
.L_x_30431:
[----:B------:R-:W-:Y:S05]  /*1e70*/  BSYNC.RECONVERGENT B7 ;  /* 0x0000000000077941 */ /* 0x000fea0003800200 */
.L_x_30430:
        /* <DEDUP_REMOVED lines=26> */
.L_x_30433:
[----:B------:R-:W-:Y:S05]  /*2020*/  BSYNC.RECONVERGENT B7 ;  /* 0x0000000000077941 */ /* 0x000fea0003800200 */
.L_x_30432:
        /* <DEDUP_REMOVED lines=19> */
.L_x_30438:
        /* <DEDUP_REMOVED lines=25> */
.L_x_30436:
[----:B------:R-:W-:Y:S01]  /*22f0*/  MOV R10, R50 ;  /* 0x00000032000a7202 */ /* 0x000fe20000000f00 */
[----:B------:R-:W-:Y:S01]  /*2300*/  IMAD.MOV.U32 R3, RZ, RZ, R20 ;  /* 0x000000ffff037224 */ /* 0x000fe200078e0014 */
[----:B------:R-:W-:Y:S01]  /*2310*/  MOV R5, 0x2340 ;  /* 0x0000234000057802 */ /* 0x000fe20000000f00 */
[----:B------:R-:W-:-:S07]  /*2320*/  IMAD.MOV.U32 R0, RZ, RZ, R21 ;  /* 0x000000ffff007224 */ /* 0x000fce00078e0015 */
[----:B------:R-:W-:Y:S05]  /*2330*/  CALL.REL.NOINC `($__internal_71_$__cuda_sm20_div_s64) ;  /* 0x000000b000547944 */ /* 0x000fea0003c00000 */
[----:B------:R-:W-:Y:S01]  /*2340*/  IMAD.MOV.U32 R6, RZ, RZ, R3 ;  /* 0x000000ffff067224 */ /* 0x000fe200078e0003 */
[----:B------:R-:W-:-:S07]  /*2350*/  MOV R7, R0 ;  /* 0x0000000000077202 */ /* 0x000fce0000000f00 */
.L_x_30437:
[----:B------:R-:W-:Y:S05]  /*2360*/  BSYNC.RECONVERGENT B1 ;  /* 0x0000000000017941 */ /* 0x000fea0003800200 */
.L_x_30435:
        /* <DEDUP_REMOVED lines=22> */
.L_x_30434:
        /* <DEDUP_REMOVED lines=16> */
.L_x_30441:
        /* <DEDUP_REMOVED lines=22> */
.L_x_30440:
[----:B------:R-:W-:Y:S05]  /*2730*/  BSYNC.RECONVERGENT B7 ;  /* 0x0000000000077941 */ /* 0x000fea0003800200 */
.L_x_30439:
[----:B------:R-:W-:-:S04]  /*2740*/  IADD3 R16, P0, PT, R16, 0x8, RZ ;  /* 0x0000000810107810 */ /* 0x000fc80007f1e0ff */
[----:B------:R-:W-:Y:S02]  /*2750*/  IADD3.X R17, PT, PT, RZ, R17, RZ, P0, !PT ;  /* 0x00000011ff117210 */ /* 0x000fe400007fe4ff */
[----:B------:R-:W-:-:S04]  /*2760*/  ISETP.GE.U32.AND P0, PT, R16, R47, PT ;  /* 0x0000002f1000720c */ /* 0x000fc80003f06070 */
[----:B------:R-:W-:-:S13]  /*2770*/  ISETP.GE.U32.AND.EX P0, PT, R17, R48, PT, P0 ;  /* 0x000000301100720c */ /* 0x000fda0003f06100 */
[----:B------:R-:W-:Y:S05]  /*2780*/  @!P0 BRA `(.L_x_30441) ;  /* 0xfffffffc00908947 */ /* 0x000fea000383ffff */
.L_x_30427:
[----:B------:R-:W-:Y:S05]  /*2790*/  BSYNC.RECONVERGENT B6 ;  /* 0x0000000000067941 */ /* 0x000fea0003800200 */
.L_x_30426:
        /* <DEDUP_REMOVED lines=27> */
.L_x_30445:
[----:B------:R-:W-:Y:S05]  /*2950*/  BSYNC.RECONVERGENT B7 ;  /* 0x0000000000077941 */ /* 0x000fea0003800200 */
.L_x_30444:
        /* <DEDUP_REMOVED lines=21> */
.L_x_30447:
[----:B------:R-:W-:Y:S05]  /*2ab0*/  BSYNC.RECONVERGENT B7 ;  /* 0x0000000000077941 */ /* 0x000fea0003800200 */
.L_x_30446:
        /* <DEDUP_REMOVED lines=26> */
.L_x_30449:
[----:B------:R-:W-:Y:S05]  /*2c60*/  BSYNC.RECONVERGENT B7 ;  /* 0x0000000000077941 */ /* 0x000fea0003800200 */
.L_x_30448:
        /* <DEDUP_REMOVED lines=17> */
.L_x_30454:
        /* <DEDUP_REMOVED lines=25> */
.L_x_30452:
[----:B------:R-:W-:Y:S01]  /*2f10*/  IMAD.MOV.U32 R10, RZ, RZ, R21 ;  /* 0x000000ffff0a7224 */ /* 0x000fe200078e0015 */
[----:B------:R-:W-:Y:S01]  /*2f20*/  MOV R3, R16 ;  /* 0x0000001000037202 */ /* 0x000fe20000000f00 */
[----:B------:R-:W-:Y:S01]  /*2f30*/  IMAD.MOV.U32 R0, RZ, RZ, R17 ;  /* 0x000000ffff007224 */ /* 0x000fe200078e0011 */
[----:B------:R-:W-:-:S07]  /*2f40*/  MOV R5, 0x2f60 ;  /* 0x00002f6000057802 */ /* 0x000fce0000000f00 */
[----:B------:R-:W-:Y:S05]  /*2f50*/  CALL.REL.NOINC `($__internal_71_$__cuda_sm20_div_s64) ;  /* 0x000000a4004c7944 */ /* 0x000fea0003c00000 */
[----:B------:R-:W-:Y:S02]  /*2f60*/  IMAD.MOV.U32 R6, RZ, RZ, R3 ;  /* 0x000000ffff067224 */ /* 0x000fe400078e0003 */
[----:B------:R-:W-:-:S07]  /*2f70*/  IMAD.MOV.U32 R7, RZ, RZ, R0 ;  /* 0x000000ffff077224 */ /* 0x000fce00078e0000 */
.L_x_30453:
[----:B------:R-:W-:Y:S05]  /*2f80*/  BSYNC.RECONVERGENT B1 ;  /* 0x0000000000017941 */ /* 0x000fea0003800200 */
.L_x_30451:
        /* <DEDUP_REMOVED lines=22> */
.L_x_30450:
        /* <DEDUP_REMOVED lines=14> */
.L_x_30457:
        /* <DEDUP_REMOVED lines=22> */
.L_x_30456:
[----:B------:R-:W-:Y:S05]  /*3330*/  BSYNC.RECONVERGENT B7 ;  /* 0x0000000000077941 */ /* 0x000fea0003800200 */
.L_x_30455:
[----:B------:R-:W-:-:S05]  /*3340*/  IADD3 R16, P0, PT, R16, 0x8, RZ ;  /* 0x0000000810107810 */ /* 0x000fca0007f1e0ff */
[----:B------:R-:W-:Y:S01]  /*3350*/  IMAD.X R17, RZ, RZ, R17, P0 ;  /* 0x000000ffff117224 */ /* 0x000fe200000e0611 */
[----:B------:R-:W-:-:S04]  /*3360*/  ISETP.GE.U32.AND P0, PT, R16, R19, PT ;  /* 0x000000131000720c */ /* 0x000fc80003f06070 */
[----:B------:R-:W-:-:S13]  /*3370*/  ISETP.GE.U32.AND.EX P0, PT, R17, R18, PT, P0 ;  /* 0x000000121100720c */ /* 0x000fda0003f06100 */
[----:B------:R-:W-:Y:S05]  /*3380*/  @!P0 BRA `(.L_x_30457) ;  /* 0xfffffffc00908947 */ /* 0x000fea000383ffff */
.L_x_30443:
[----:B------:R-:W-:Y:S05]  /*3390*/  BSYNC.RECONVERGENT B6 ;  /* 0x0000000000067941 */ /* 0x000fea0003800200 */
.L_x_30442:
        /* <DEDUP_REMOVED lines=25> */
.L_x_30461:
[----:B------:R-:W-:Y:S05]  /*3530*/  BSYNC.RECONVERGENT B7 ;  /* 0x0000000000077941 */ /* 0x000fea0003800200 */
.L_x_30460:
        /* <DEDUP_REMOVED lines=21> */
.L_x_30463:
[----:B------:R-:W-:Y:S05]  /*3690*/  BSYNC.RECONVERGENT B7 ;  /* 0x0000000000077941 */ /* 0x000fea0003800200 */
.L_x_30462:
        /* <DEDUP_REMOVED lines=26> */
.L_x_30465:
[----:B------:R-:W-:Y:S05]  /*3840*/  BSYNC.RECONVERGENT B7 ;  /* 0x0000000000077941 */ /* 0x000fea0003800200 */
.L_x_30464:
        /* <DEDUP_REMOVED lines=17> */
.L_x_30470:
        /* <DEDUP_REMOVED lines=25> */
.L_x_30468:
[----:B------:R-:W-:Y:S01]  /*3af0*/  IMAD.MOV.U32 R10, RZ, RZ, R21 ;  /* 0x000000ffff0a7224 */ /* 0x000fe200078e0015 */
[----:B------:R-:W-:Y:S01]  /*3b00*/  MOV R3, R16 ;  /* 0x0000001000037202 */ /* 0x000fe20000000f00 */
[----:B------:R-:W-:Y:S01]  /*3b10*/  IMAD.MOV.U32 R0, RZ, RZ, R17 ;  /* 0x000000ffff007224 */ /* 0x000fe200078e0011 */
[----:B------:R-:W-:-:S07]  /*3b20*/  MOV R5, 0x3b40 ;  /* 0x00003b4000057802 */ /* 0x000fce0000000f00 */
[----:B------:R-:W-:Y:S05]  /*3b30*/  CALL.REL.NOINC `($__internal_71_$__cuda_sm20_div_s64) ;  /* 0x0000009800547944 */ /* 0x000fea0003c00000 */
[----:B------:R-:W-:Y:S02]  /*3b40*/  IMAD.MOV.U32 R6, RZ, RZ, R3 ;  /* 0x000000ffff067224 */ /* 0x000fe400078e0003 */
[----:B------:R-:W-:-:S07]  /*3b50*/  IMAD.MOV.U32 R7, RZ, RZ, R0 ;  /* 0x000000ffff077224 */ /* 0x000fce00078e0000 */
.L_x_30469:
[----:B------:R-:W-:Y:S05]  /*3b60*/  BSYNC.RECONVERGENT B1 ;  /* 0x0000000000017941 */ /* 0x000fea0003800200 */
.L_x_30467:
        /* <DEDUP_REMOVED lines=22> */
.L_x_30466:
        /* <DEDUP_REMOVED lines=14> */
.L_x_30473:
        /* <DEDUP_REMOVED lines=22> */
.L_x_30472:
[----:B------:R-:W-:Y:S05]  /*3f10*/  BSYNC.RECONVERGENT B7 ;  /* 0x0000000000077941 */ /* 0x000fea0003800200 */
.L_x_30471:
[----:B------:R-:W-:-:S05]  /*3f20*/  IADD3 R16, P0, PT, R16, 0x8, RZ ;  /* 0x0000000810107810 */ /* 0x000fca0007f1e0ff */
[----:B------:R-:W-:Y:S01]  /*3f30*/  IMAD.X R17, RZ, RZ, R17, P0 ;  /* 0x000000ffff117224 */ /* 0x000fe200000e0611 */
[----:B------:R-:W-:-:S04]  /*3f40*/  ISETP.GE.U32.AND P0, PT, R16, R19, PT ;  /* 0x000000131000720c */ /* 0x000fc80003f06070 */
[----:B------:R-:W-:-:S13]  /*3f50*/  ISETP.GE.U32.AND.EX P0, PT, R17, R18, PT, P0 ;  /* 0x000000121100720c */ /* 0x000fda0003f06100 */
[----:B------:R-:W-:Y:S05]  /*3f60*/  @!P0 BRA `(.L_x_30473) ;  /* 0xfffffffc00908947 */ /* 0x000fea000383ffff */
.L_x_30459:
[----:B------:R-:W-:Y:S05]  /*3f70*/  BSYNC.RECONVERGENT B6 ;  /* 0x0000000000067941 */ /* 0x000fea0003800200 */
.L_x_30458:
        /* <DEDUP_REMOVED lines=25> */
.L_x_30477:
[----:B------:R-:W-:Y:S05]  /*4110*/  BSYNC.RECONVERGENT B7 ;  /* 0x0000000000077941 */ /* 0x000fea0003800200 */
.L_x_30476:
        /* <DEDUP_REMOVED lines=21> */
.L_x_30479:
[----:B------:R-:W-:Y:S05]  /*4270*/  BSYNC.RECONVERGENT B7 ;  /* 0x0000000000077941 */ /* 0x000fea0003800200 */
.L_x_30478:
        /* <DEDUP_REMOVED lines=26> */
.L_x_30481:
[----:B------:R-:W-:Y:S05]  /*4420*/  BSYNC.RECONVERGENT B7 ;  /* 0x0000000000077941 */ /* 0x000fea0003800200 */
.L_x_30480:
        /* <DEDUP_REMOVED lines=17> */
.L_x_30486:
        /* <DEDUP_REMOVED lines=25> */
.L_x_30484:
[----:B------:R-:W-:Y:S01]  /*46d0*/  IMAD.MOV.U32 R10, RZ, RZ, R21 ;  /* 0x000000ffff0a7224 */ /* 0x000fe200078e0015 */
[----:B------:R-:W-:Y:S01]  /*46e0*/  MOV R3, R16 ;  /* 0x0000001000037202 */ /* 0x000fe20000000f00 */
[----:B------:R-:W-:Y:S01]  /*46f0*/  IMAD.MOV.U32 R0, RZ, RZ, R17 ;  /* 0x000000ffff007224 */ /* 0x000fe200078e0011 */
[----:B------:R-:W-:-:S07]  /*4700*/  MOV R5, 0x4720 ;  /* 0x0000472000057802 */ /* 0x000fce0000000f00 */
[----:B------:R-:W-:Y:S05]  /*4710*/  CALL.REL.NOINC `($__internal_71_$__cuda_sm20_div_s64) ;  /* 0x0000008c005c7944 */ /* 0x000fea0003c00000 */
[----:B------:R-:W-:Y:S02]  /*4720*/  IMAD.MOV.U32 R6, RZ, RZ, R3 ;  /* 0x000000ffff067224 */ /* 0x000fe400078e0003 */
[----:B------:R-:W-:-:S07]  /*4730*/  IMAD.MOV.U32 R7, RZ, RZ, R0 ;  /* 0x000000ffff077224 */ /* 0x000fce00078e0000 */
.L_x_30485:
[----:B------:R-:W-:Y:S05]  /*4740*/  BSYNC.RECONVERGENT B1 ;  /* 0x0000000000017941 */ /* 0x000fea0003800200 */
.L_x_30483:
        /* <DEDUP_REMOVED lines=22> */
.L_x_30482:
        /* <DEDUP_REMOVED lines=14> */
.L_x_30489:
        /* <DEDUP_REMOVED lines=22> */
.L_x_30488:
[----:B------:R-:W-:Y:S05]  /*4af0*/  BSYNC.RECONVERGENT B7 ;  /* 0x0000000000077941 */ /* 0x000fea0003800200 */
.L_x_30487:
[----:B------:R-:W-:-:S05]  /*4b00*/  IADD3 R16, P0, PT, R16, 0x8, RZ ;  /* 0x0000000810107810 */ /* 0x000fca0007f1e0ff */
[----:B------:R-:W-:Y:S01]  /*4b10*/  IMAD.X R17, RZ, RZ, R17, P0 ;  /* 0x000000ffff117224 */ /* 0x000fe200000e0611 */
[----:B------:R-:W-:-:S04]  /*4b20*/  ISETP.GE.U32.AND P0, PT, R16, R19, PT ;  /* 0x000000131000720c */ /* 0x000fc80003f06070 */
[----:B------:R-:W-:-:S13]  /*4b30*/  ISETP.GE.U32.AND.EX P0, PT, R17, R18, PT, P0 ;  /* 0x000000121100720c */ /* 0x000fda0003f06100 */
[----:B------:R-:W-:Y:S05]  /*4b40*/  @!P0 BRA `(.L_x_30489) ;  /* 0xfffffffc00908947 */ /* 0x000fea000383ffff */
.L_x_30475:
[----:B------:R-:W-:Y:S05]  /*4b50*/  BSYNC.RECONVERGENT B6 ;  /* 0x0000000000067941 */ /* 0x000fea0003800200 */
.L_x_30474:
        /* <DEDUP_REMOVED lines=25> */
.L_x_30493:
[----:B------:R-:W-:Y:S05]  /*4cf0*/  BSYNC.RECONVERGENT B7 ;  /* 0x0000000000077941 */ /* 0x000fea0003800200 */
.L_x_30492:
        /* <DEDUP_REMOVED lines=21> */
.L_x_30495:
[----:B------:R-:W-:Y:S05]  /*4e50*/  BSYNC.RECONVERGENT B7 ;  /* 0x0000000000077941 */ /* 0x000fea0003800200 */
.L_x_30494:
        /* <DEDUP_REMOVED lines=26> */
.L_x_30497:
[----:B------:R-:W-:Y:S05]  /*5000*/  BSYNC.RECONVERGENT B7 ;  /* 0x0000000000077941 */ /* 0x000fea0003800200 */
.L_x_30496:
        /* <DEDUP_REMOVED lines=17> */
.L_x_30502:
        /* <DEDUP_REMOVED lines=25> */
.L_x_30500:
[----:B------:R-:W-:Y:S01]  /*52b0*/  MOV R10, R21 ;  /* 0x00000015000a7202 */ /* 0x000fe20000000f00 */
[----:B------:R-:W-:Y:S01]  /*52c0*/  IMAD.MOV.U32 R3, RZ, RZ, R16 ;  /* 0x000000ffff037224 */ /* 0x000fe200078e0010 */
[----:B------:R-:W-:Y:S01]  /*52d0*/  MOV R5, 0x5300 ;  /* 0x0000530000057802 */ /* 0x000fe20000000f00 */
[----:B------:R-:W-:-:S07]  /*52e0*/  IMAD.MOV.U32 R0, RZ, RZ, R17 ;  /* 0x000000ffff007224 */ /* 0x000fce00078e0011 */
[----:B------:R-:W-:Y:S05]  /*52f0*/  CALL.REL.NOINC `($__internal_71_$__cuda_sm20_div_s64) ;  /* 0x0000008000647944 */ /* 0x000fea0003c00000 */
[----:B------:R-:W-:Y:S01]  /*5300*/  MOV R6, R3 ;  /* 0x0000000300067202 */ /* 0x000fe20000000f00 */
[----:B------:R-:W-:-:S07]  /*5310*/  IMAD.MOV.U32 R7, RZ, RZ, R0 ;  /* 0x000000ffff077224 */ /* 0x000fce00078e0000 */
.L_x_30501:
[----:B------:R-:W-:Y:S05]  /*5320*/  BSYNC.RECONVERGENT B1 ;  /* 0x0000000000017941 */ /* 0x000fea0003800200 */
.L_x_30499:
        /* <DEDUP_REMOVED lines=22> */
.L_x_30498:
        /* <DEDUP_REMOVED lines=14> */
.L_x_30505:
        /* <DEDUP_REMOVED lines=22> */
.L_x_30504:
[----:B------:R-:W-:Y:S05]  /*56d0*/  BSYNC.RECONVERGENT B7 ;  /* 0x0000000000077941 */ /* 0x000fea0003800200 */
.L_x_30503:
[----:B------:R-:W-:-:S05]  /*56e0*/  IADD3 R16, P0, PT, R16, 0x8, RZ ;  /* 0x0000000810107810 */ /* 0x000fca0007f1e0ff */
[----:B------:R-:W-:Y:S01]  /*56f0*/  IMAD.X R17, RZ, RZ, R17, P0 ;  /* 0x000000ffff117224 */ /* 0x000fe200000e0611 */
[----:B------:R-:W-:-:S04]  /*5700*/  ISETP.GE.U32.AND P0, PT, R16, R19, PT ;  /* 0x000000131000720c */ /* 0x000fc80003f06070 */
[----:B------:R-:W-:-:S13]  /*5710*/  ISETP.GE.U32.AND.EX P0, PT, R17, R18, PT, P0 ;  /* 0x000000121100720c */ /* 0x000fda0003f06100 */
[----:B------:R-:W-:Y:S05]  /*5720*/  @!P0 BRA `(.L_x_30505) ;  /* 0xfffffffc00908947 */ /* 0x000fea000383ffff */
.L_x_30491:
[----:B------:R-:W-:Y:S05]  /*5730*/  BSYNC.RECONVERGENT B6 ;  /* 0x0000000000067941 */ /* 0x000fea0003800200 */
.L_x_30490:
        /* <DEDUP_REMOVED lines=25> */
.L_x_30509:
[----:B------:R-:W-:Y:S05]  /*58d0*/  BSYNC.RECONVERGENT B7 ;  /* 0x0000000000077941 */ /* 0x000fea0003800200 */
.L_x_30508:
        /* <DEDUP_REMOVED lines=21> */
.L_x_30511:
[----:B------:R-:W-:Y:S05]  /*5a30*/  BSYNC.RECONVERGENT B7 ;  /* 0x0000000000077941 */ /* 0x000fea0003800200 */
.L_x_30510:
        /* <DEDUP_REMOVED lines=26> */
.L_x_30513:
[----:B------:R-:W-:Y:S05]  /*5be0*/  BSYNC.RECONVERGENT B7 ;  /* 0x0000000000077941 */ /* 0x000fea0003800200 */
.L_x_30512:
        /* <DEDUP_REMOVED lines=16> */
.L_x_30518:
        /* <DEDUP_REMOVED lines=25> */
.L_x_30516:
[----:B------:R-:W-:Y:S01]  /*5e80*/  IMAD.MOV.U32 R10, RZ, RZ, R22 ;  /* 0x000000ffff0a7224 */ /* 0x000fe200078e0016 */
[----:B------:R-:W-:Y:S01]  /*5e90*/  MOV R4, R23 ;  /* 0x0000001700047202 */ /* 0x000fe20000000f00 */
[----:B------:R-:W-:Y:S01]  /*5ea0*/  IMAD.MOV.U32 R3, RZ, RZ, R16 ;  /* 0x000000ffff037224 */ /* 0x000fe200078e0010 */
[----:B------:R-:W-:Y:S01]  /*5eb0*/  MOV R5, 0x5ee0 ;  /* 0x00005ee000057802 */ /* 0x000fe20000000f00 */
[----:B------:R-:W-:-:S07]  /*5ec0*/  IMAD.MOV.U32 R0, RZ, RZ, R17 ;  /* 0x000000ffff007224 */ /* 0x000fce00078e0011 */
[----:B------:R-:W-:Y:S05]  /*5ed0*/  CALL.REL.NOINC `($__internal_71_$__cuda_sm20_div_s64) ;  /* 0x00000074006c7944 */ /* 0x000fea0003c00000 */
[----:B------:R-:W-:Y:S01]  /*5ee0*/  MOV R4, R3 ;  /* 0x0000000300047202 */ /* 0x000fe20000000f00 */
[----:B------:R-:W-:-:S07]  /*5ef0*/  IMAD.MOV.U32 R5, RZ, RZ, R0 ;  /* 0x000000ffff057224 */ /* 0x000fce00078e0000 */
.L_x_30517:
[----:B------:R-:W-:Y:S05]  /*5f00*/  BSYNC.RECONVERGENT B1 ;  /* 0x0000000000017941 */ /* 0x000fea0003800200 */
.L_x_30515:
        /* <DEDUP_REMOVED lines=20> */
.L_x_30514:
        /* <DEDUP_REMOVED lines=14> */
.L_x_30521:
        /* <DEDUP_REMOVED lines=22> */
.L_x_30520:
[----:B------:R-:W-:Y:S05]  /*6290*/  BSYNC.RECONVERGENT B7 ;  /* 0x0000000000077941 */ /* 0x000fea0003800200 */
.L_x_30519:
[----:B------:R-:W-:-:S04]  /*62a0*/  IADD3 R16, P0, PT, R16, 0x8, RZ ;  /* 0x0000000810107810 */ /* 0x000fc80007f1e0ff */
[----:B------:R-:W-:Y:S02]  /*62b0*/  IADD3.X R17, PT, PT, RZ, R17, RZ, P0, !PT ;  /* 0x00000011ff117210 */ /* 0x000fe400007fe4ff */
[----:B------:R-:W-:-:S04]  /*62c0*/  ISETP.GE.U32.AND P0, PT, R16, R19, PT ;  /* 0x000000131000720c */ /* 0x000fc80003f06070 */
[----:B------:R-:W-:-:S13]  /*62d0*/  ISETP.GE.U32.AND.EX P0, PT, R17, R18, PT, P0 ;  /* 0x000000121100720c */ /* 0x000fda0003f06100 */
[----:B------:R-:W-:Y:S05]  /*62e0*/  @!P0 BRA `(.L_x_30521) ;  /* 0xfffffffc00908947 */ /* 0x000fea000383ffff */
.L_x_30507:
[----:B------:R-:W-:Y:S05]  /*62f0*/  BSYNC.RECONVERGENT B6 ;  /* 0x0000000000067941 */ /* 0x000fea0003800200 */
.L_x_30506:
        /* <DEDUP_REMOVED lines=25> */
.L_x_30525:
[----:B------:R-:W-:Y:S05]  /*6490*/  BSYNC.RECONVERGENT B7 ;  /* 0x0000000000077941 */ /* 0x000fea0003800200 */
.L_x_30524:
        /* <DEDUP_REMOVED lines=21> */
.L_x_30527:
[----:B------:R-:W-:Y:S05]  /*65f0*/  BSYNC.RECONVERGENT B7 ;  /* 0x0000000000077941 */ /* 0x000fea0003800200 */
.L_x_30526:
        /* <DEDUP_REMOVED lines=26> */
.L_x_30529:
[----:B------:R-:W-:Y:S05]  /*67a0*/  BSYNC.RECONVERGENT B7 ;  /* 0x0000000000077941 */ /* 0x000fea0003800200 */
.L_x_30528:
        /* <DEDUP_REMOVED lines=12> */
.L_x_30534:
        /* <DEDUP_REMOVED lines=25> */
.L_x_30532:
[----:B------:R-:W-:Y:S01]  /*6a00*/  IMAD.MOV.U32 R10, RZ, RZ, R20 ;  /* 0x000000ffff0a7224 */ /* 0x000fe200078e0014 */
[----:B------:R-:W-:Y:S01]  /*6a10*/  MOV R0, R17 ;  /* 0x0000001100007202 */ /* 0x000fe20000000f00 */
[----:B------:R-:W-:Y:S01]  /*6a20*/  IMAD.MOV.U32 R3, RZ, RZ, R16 ;  /* 0x000000ffff037224 */ /* 0x000fe200078e0010 */
[----:B------:R-:W-:-:S07]  /*6a30*/  MOV R5, 0x6a50 ;  /* 0x00006a5000057802 */ /* 0x000fce0000000f00 */
[----:B------:R-:W-:Y:S05]  /*6a40*/  CALL.REL.NOINC `($__internal_71_$__cuda_sm20_div_s64) ;  /* 0x0000006800907944 */ /* 0x000fea0003c00000 */
[----:B------:R-:W-:Y:S02]  /*6a50*/  IMAD.MOV.U32 R6, RZ, RZ, R3 ;  /* 0x000000ffff067224 */ /* 0x000fe400078e0003 */
[----:B------:R-:W-:-:S07]  /*6a60*/  IMAD.MOV.U32 R7, RZ, RZ, R0 ;  /* 0x000000ffff077224 */ /* 0x000fce00078e0000 */
.L_x_30533:
[----:B------:R-:W-:Y:S05]  /*6a70*/  BSYNC.RECONVERGENT B1 ;  /* 0x0000000000017941 */ /* 0x000fea0003800200 */
.L_x_30531:
        /* <DEDUP_REMOVED lines=19> */
.L_x_30530:
        /* <DEDUP_REMOVED lines=14> */
.L_x_30537:
        /* <DEDUP_REMOVED lines=22> */
.L_x_30536:
[----:B------:R-:W-:Y:S05]  /*6df0*/  BSYNC.RECONVERGENT B7 ;  /* 0x0000000000077941 */ /* 0x000fea0003800200 */
.L_x_30535:
[----:B------:R-:W-:-:S04]  /*6e00*/  IADD3 R16, P0, PT, R16, 0x8, RZ ;  /* 0x0000000810107810 */ /* 0x000fc80007f1e0ff */
[----:B------:R-:W-:Y:S02]  /*6e10*/  IADD3.X R17, PT, PT, RZ, R17, RZ, P0, !PT ;  /* 0x00000011ff117210 */ /* 0x000fe400007fe4ff */
[----:B------:R-:W-:-:S04]  /*6e20*/  ISETP.GE.U32.AND P0, PT, R16, R23, PT ;  /* 0x000000171000720c */ /* 0x000fc80003f06070 */
[----:B------:R-:W-:-:S13]  /*6e30*/  ISETP.GE.U32.AND.EX P0, PT, R17, R18, PT, P0 ;  /* 0x000000121100720c */ /* 0x000fda0003f06100 */
[----:B------:R-:W-:Y:S05]  /*6e40*/  @!P0 BRA `(.L_x_30537) ;  /* 0xfffffffc00908947 */ /* 0x000fea000383ffff */
.L_x_30523:
[----:B------:R-:W-:Y:S05]  /*6e50*/  BSYNC.RECONVERGENT B6 ;  /* 0x0000000000067941 */ /* 0x000fea0003800200 */
.L_x_30522:
        /* <DEDUP_REMOVED lines=16> */
.L_x_30540:
[----:B------:R-:W-:-:S13]  /*6f60*/  ISETP.GE.AND P0, PT, R46, R98, PT ;  /* 0x000000622e00720c */ /* 0x000fda0003f06270 */
[----:B------:R-:W-:Y:S05]  /*6f70*/  @P0 BRA `(.L_x_30542) ;  /* 0x0000000000300947 */ /* 0x000fea0003800000 */
[----:B0-----:R-:W0:Y:S01]  /*6f80*/  LDC.64 R2, c[0x0][0x438] ;  /* 0x00010e00ff027b82 */ /* 0x001e220000000a00 */
[----:B------:R-:W-:Y:S01]  /*6f90*/  IMAD.IADD R5, R100, 0x1, R46 ;  /* 0x0000000164057824 */ /* 0x000fe200078e022e */
[----:B------:R-:W-:-:S03]  /*6fa0*/  IADD3 R46, PT, PT, R46, 0x80, RZ ;  /* 0x000000802e2e7810 */ /* 0x000fc60007ffe0ff */
[----:B0-----:R-:W-:-:S05]  /*6fb0*/  IMAD.WIDE.U32 R2, R5, 0x8, R2 ;  /* 0x0000000805027825 */ /* 0x001fca00078e0002 */
[----:B------:R1:W-:Y:S02]  /*6fc0*/  STG.E.64 desc[UR36][R2.64], RZ ;  /* 0x000000ff02007986 */ /* 0x0003e4000c101b24 */
.L_x_30541:
[----:B------:R-:W-:-:S13]  /*6fd0*/  ISETP.GE.AND P0, PT, R46, R98, PT ;  /* 0x000000622e00720c */ /* 0x000fda0003f06270 */
[----:B------:R-:W-:Y:S05]  /*6fe0*/  @P0 BRA `(.L_x_30543) ;  /* 0x0000000000300947 */ /* 0x000fea0003800000 */
[----:B01----:R-:W0:Y:S01]  /*6ff0*/  LDC.64 R2, c[0x0][0x438] ;  /* 0x00010e00ff027b82 */ /* 0x003e220000000a00 */
[----:B------:R-:W-:Y:S02]  /*7000*/  IMAD.IADD R5, R100, 0x1, R46 ;  /* 0x0000000164057824 */ /* 0x000fe400078e022e */
[----:B------:R-:W-:Y:S02]  /*7010*/  VIADD R46, R46, 0x80 ;  /* 0x000000802e2e7836 */ /* 0x000fe40000000000 */
[----:B0-----:R-:W-:-:S05]  /*7020*/  IMAD.WIDE.U32 R2, R5, 0x8, R2 ;  /* 0x0000000805027825 */ /* 0x001fca00078e0002 */
[----:B------:R1:W-:Y:S02]  /*7030*/  STG.E.64 desc[UR36][R2.64], RZ ;  /* 0x000000ff02007986 */ /* 0x0003e4000c101b24 */
.L_x_30542:
[----:B------:R-:W-:-:S13]  /*7040*/  ISETP.GE.AND P0, PT, R46, R98, PT ;  /* 0x000000622e00720c */ /* 0x000fda0003f06270 */
[----:B------:R-:W-:Y:S05]  /*7050*/  @P0 BRA `(.L_x_30544) ;  /* 0x0000000000340947 */ /* 0x000fea0003800000 */
[----:B01----:R-:W0:Y:S01]  /*7060*/  LDC.64 R2, c[0x0][0x438] ;  /* 0x00010e00ff027b82 */ /* 0x003e220000000a00 */
[----:B------:R-:W-:Y:S01]  /*7070*/  IADD3 R5, PT, PT, R100, R46, RZ ;  /* 0x0000002e64057210 */ /* 0x000fe20007ffe0ff */
[----:B------:R-:W-:-:S04]  /*7080*/  VIADD R46, R46, 0x80 ;  /* 0x000000802e2e7836 */ /* 0x000fc80000000000 */
[----:B0-----:R-:W-:-:S05]  /*7090*/  IMAD.WIDE.U32 R2, R5, 0x8, R2 ;  /* 0x0000000805027825 */ /* 0x001fca00078e0002 */
[----:B------:R2:W-:Y:S02]  /*70a0*/  STG.E.64 desc[UR36][R2.64], RZ ;  /* 0x000000ff02007986 */ /* 0x0005e4000c101b24 */
.L_x_30543:
        /* <DEDUP_REMOVED lines=8> */
.L_x_30544:
[----:B------:R-:W-:Y:S05]  /*7130*/  BSYNC.RELIABLE B1 ;  /* 0x0000000000017941 */ /* 0x000fea0003800100 */
.L_x_30539:
[----:B------:R-:W-:-:S13]  /*7140*/  ISETP.GE.AND P0, PT, R46, R98, PT ;  /* 0x000000622e00720c */ /* 0x000fda0003f06270 */
[----:B012---:R-:W0:Y:S01]  /*7150*/  @!P0 LDC.64 R2, c[0x0][0x438] ;  /* 0x00010e00ff028b82 */ /* 0x007e220000000a00 */
[----:B------:R-:W-:Y:S02]  /*7160*/  @!P0 IMAD.IADD R5, R100, 0x1, R46 ;  /* 0x0000000164058824 */ /* 0x000fe400078e022e */
[----:B------:R-:W-:Y:S02]  /*7170*/  @!P0 VIADD R46, R46, 0x80 ;  /* 0x000000802e2e8836 */ /* 0x000fe40000000000 */
[----:B0-----:R-:W-:-:S05]  /*7180*/  @!P0 IMAD.WIDE.U32 R2, R5, 0x8, R2 ;  /* 0x0000000805028825 */ /* 0x001fca00078e0002 */
[----:B------:R3:W-:Y:S02]  /*7190*/  @!P0 STG.E.64 desc[UR36][R2.64], RZ ;  /* 0x000000ff02008986 */ /* 0x0007e4000c101b24 */
.L_x_30545:
[----:B------:R-:W-:Y:S05]  /*71a0*/  BSYNC.RECONVERGENT B0 ;  /* 0x0000000000007941 */ /* 0x000fea0003800200 */
.L_x_30538:
[----:B------:R-:W-:-:S13]  /*71b0*/  ISETP.GE.AND P0, PT, R46, R98, PT ;  /* 0x000000622e00720c */ /* 0x000fda0003f06270 */
[----:B------:R-:W-:Y:S05]  /*71c0*/  @P0 EXIT ;  /* 0x000000000000094d */ /* 0x000fea0003800000 */
[----:B0123--:R-:W0:Y:S01]  /*71d0*/  LDC.64 R2, c[0x0][0x438] ;  /* 0x00010e00ff027b82 */ /* 0x00fe220000000a00 */
[----:B------:R-:W-:-:S05]  /*71e0*/  IADD3 R5, PT, PT, R100, R46, RZ ;  /* 0x0000002e64057210 */ /* 0x000fca0007ffe0ff */
[----:B0-----:R-:W-:-:S05]  /*71f0*/  IMAD.WIDE.U32 R2, R5, 0x8, R2 ;  /* 0x0000000805027825 */ /* 0x001fca00078e0002 */
[----:B------:R-:W-:Y:S01]  /*7200*/  STG.E.64 desc[UR36][R2.64], RZ ;  /* 0x000000ff02007986 */ /* 0x000fe2000c101b24 */
[----:B------:R-:W-:Y:S05]  /*7210*/  EXIT ;  /* 0x000000000000794d */ /* 0x000fea0003800000 */
.L_x_30409:
        /* <DEDUP_REMOVED lines=101> */
.L_x_30547:
[----:B------:R-:W-:Y:S05]  /*7870*/  BSYNC.RECONVERGENT B6 ;  /* 0x0000000000067941 */ /* 0x000fea0003800200 */
.L_x_30546:
        /* <DEDUP_REMOVED lines=21> */
.L_x_30549:
[----:B------:R-:W-:Y:S05]  /*79d0*/  BSYNC.RECONVERGENT B6 ;  /* 0x0000000000067941 */ /* 0x000fea0003800200 */
.L_x_30548:
        /* <DEDUP_REMOVED lines=26> */
.L_x_30551:
[----:B------:R-:W-:Y:S05]  /*7b80*/  BSYNC.RECONVERGENT B6 ;  /* 0x0000000000067941 */ /* 0x000fea0003800200 */
.L_x_30550:
        /* <DEDUP_REMOVED lines=17> */
.L_x_30556:
        /* <DEDUP_REMOVED lines=25> */
.L_x_30554:
[----:B------:R-:W-:Y:S01]  /*7e30*/  MOV R10, R57 ;  /* 0x00000039000a7202 */ /* 0x000fe20000000f00 */
[----:B------:R-:W-:Y:S01]  /*7e40*/  IMAD.MOV.U32 R3, RZ, RZ, R22 ;  /* 0x000000ffff037224 */ /* 0x000fe200078e0016 */
[----:B------:R-:W-:Y:S01]  /*7e50*/  MOV R5, 0x7e80 ;  /* 0x00007e8000057802 */ /* 0x000fe20000000f00 */
[----:B------:R-:W-:-:S07]  /*7e60*/  IMAD.MOV.U32 R0, RZ, RZ, R23 ;  /* 0x000000ffff007224 */ /* 0x000fce00078e0017 */
[----:B------:R-:W-:Y:S05]  /*7e70*/  CALL.REL.NOINC `($__internal_71_$__cuda_sm20_div_s64) ;  /* 0x0000005400847944 */ /* 0x000fea0003c00000 */
[----:B------:R-:W-:Y:S01]  /*7e80*/  MOV R6, R3 ;  /* 0x0000000300067202 */ /* 0x000fe20000000f00 */
[----:B------:R-:W-:-:S07]  /*7e90*/  IMAD.MOV.U32 R7, RZ, RZ, R0 ;  /* 0x000000ffff077224 */ /* 0x000fce00078e0000 */
.L_x_30555:
[----:B------:R-:W-:Y:S05]  /*7ea0*/  BSYNC.RECONVERGENT B1 ;  /* 0x0000000000017941 */ /* 0x000fea0003800200 */
.L_x_30553:
        /* <DEDUP_REMOVED lines=23> */
.L_x_30552:
        /* <DEDUP_REMOVED lines=17> */
.L_x_30561:
        /* <DEDUP_REMOVED lines=22> */
.L_x_30560:
[----:B------:R-:W-:Y:S05]  /*8290*/  BSYNC.RECONVERGENT B7 ;  /* 0x0000000000077941 */ /* 0x000fea0003800200 */
.L_x_30559:
[----:B------:R-:W-:-:S05]  /*82a0*/  IADD3 R16, P0, PT, R16, 0x8, RZ ;  /* 0x0000000810107810 */ /* 0x000fca0007f1e0ff */
[----:B------:R-:W-:Y:S01]  /*82b0*/  IMAD.X R17, RZ, RZ, R17, P0 ;  /* 0x000000ffff117224 */ /* 0x000fe200000e0611 */
[----:B------:R-:W-:-:S04]  /*82c0*/  ISETP.GE.U32.AND P0, PT, R16, R23, PT ;  /* 0x000000171000720c */ /* 0x000fc80003f06070 */
[----:B------:R-:W-:-:S13]  /*82d0*/  ISETP.GE.U32.AND.EX P0, PT, R17, R22, PT, P0 ;  /* 0x000000161100720c */ /* 0x000fda0003f06100 */
[----:B------:R-:W-:Y:S05]  /*82e0*/  @!P0 BRA `(.L_x_30561) ;  /* 0xfffffffc00908947 */ /* 0x000fea000383ffff */
.L_x_30558:
[----:B------:R-:W-:Y:S05]  /*82f0*/  BSYNC.RECONVERGENT B6 ;  /* 0x0000000000067941 */ /* 0x000fea0003800200 */
.L_x_30557:
        /* <DEDUP_REMOVED lines=21> */
.L_x_30563:
[----:B------:R-:W-:Y:S05]  /*8450*/  BSYNC.RECONVERGENT B6 ;  /* 0x0000000000067941 */ /* 0x000fea0003800200 */
.L_x_30562:
        /* <DEDUP_REMOVED lines=21> */
.L_x_30565:
[----:B------:R-:W-:Y:S05]  /*85b0*/  BSYNC.RECONVERGENT B6 ;  /* 0x0000000000067941 */ /* 0x000fea0003800200 */
.L_x_30564:
        /* <DEDUP_REMOVED lines=26> */
.L_x_30567:
[----:B------:R-:W-:Y:S05]  /*8760*/  BSYNC.RECONVERGENT B6 ;  /* 0x0000000000067941 */ /* 0x000fea0003800200 */
.L_x_30566:
        /* <DEDUP_REMOVED lines=17> */
.L_x_30572:
        /* <DEDUP_REMOVED lines=25> */
.L_x_30570:
[----:B------:R-:W-:Y:S01]  /*8a10*/  MOV R10, R23 ;  /* 0x00000017000a7202 */ /* 0x000fe20000000f00 */
[----:B------:R-:W-:Y:S01]  /*8a20*/  IMAD.MOV.U32 R3, RZ, RZ, R16 ;  /* 0x000000ffff037224 */ /* 0x000fe200078e0010 */
[----:B------:R-:W-:Y:S01]  /*8a30*/  MOV R5, 0x8a60 ;  /* 0x00008a6000057802 */ /* 0x000fe20000000f00 */
[----:B------:R-:W-:-:S07]  /*8a40*/  IMAD.MOV.U32 R0, RZ, RZ, R17 ;  /* 0x000000ffff007224 */ /* 0x000fce00078e0011 */
[----:B------:R-:W-:Y:S05]  /*8a50*/  CALL.REL.NOINC `($__internal_71_$__cuda_sm20_div_s64) ;  /* 0x00000048008c7944 */ /* 0x000fea0003c00000 */
[----:B------:R-:W-:Y:S01]  /*8a60*/  MOV R6, R3 ;  /* 0x0000000300067202 */ /* 0x000fe20000000f00 */
[----:B------:R-:W-:-:S07]  /*8a70*/  IMAD.MOV.U32 R7, RZ, RZ, R0 ;  /* 0x000000ffff077224 */ /* 0x000fce00078e0000 */
.L_x_30571:
[----:B------:R-:W-:Y:S05]  /*8a80*/  BSYNC.RECONVERGENT B1 ;  /* 0x0000000000017941 */ /* 0x000fea0003800200 */
.L_x_30569:
        /* <DEDUP_REMOVED lines=23> */
.L_x_30568:
        /* <DEDUP_REMOVED lines=15> */
.L_x_30577:
        /* <DEDUP_REMOVED lines=22> */
.L_x_30576:
[----:B------:R-:W-:Y:S05]  /*8e50*/  BSYNC.RECONVERGENT B7 ;  /* 0x0000000000077941 */ /* 0x000fea0003800200 */
.L_x_30575:
[----:B------:R-:W-:-:S04]  /*8e60*/  IADD3 R16, P0, PT, R16, 0x8, RZ ;  /* 0x0000000810107810 */ /* 0x000fc80007f1e0ff */
[----:B------:R-:W-:Y:S02]  /*8e70*/  IADD3.X R17, PT, PT, RZ, R17, RZ, P0, !PT ;  /* 0x00000011ff117210 */ /* 0x000fe400007fe4ff */
[----:B------:R-:W-:-:S04]  /*8e80*/  ISETP.GE.U32.AND P0, PT, R16, R23, PT ;  /* 0x000000171000720c */ /* 0x000fc80003f06070 */
[----:B------:R-:W-:-:S13]  /*8e90*/  ISETP.GE.U32.AND.EX P0, PT, R17, R22, PT, P0 ;  /* 0x000000161100720c */ /* 0x000fda0003f06100 */
[----:B------:R-:W-:Y:S05]  /*8ea0*/  @!P0 BRA `(.L_x_30577) ;  /* 0xfffffffc00908947 */ /* 0x000fea000383ffff */
.L_x_30574:
[----:B------:R-:W-:Y:S05]  /*8eb0*/  BSYNC.RECONVERGENT B6 ;  /* 0x0000000000067941 */ /* 0x000fea0003800200 */
.L_x_30573:
        /* <DEDUP_REMOVED lines=21> */
.L_x_30579:
[----:B------:R-:W-:Y:S05]  /*9010*/  BSYNC.RECONVERGENT B6 ;  /* 0x0000000000067941 */ /* 0x000fea0003800200 */
.L_x_30578:
        /* <DEDUP_REMOVED lines=21> */
.L_x_30581:
[----:B------:R-:W-:Y:S05]  /*9170*/  BSYNC.RECONVERGENT B6 ;  /* 0x0000000000067941 */ /* 0x000fea0003800200 */
.L_x_30580:
        /* <DEDUP_REMOVED lines=26> */
.L_x_30583:
[----:B------:R-:W-:Y:S05]  /*9320*/  BSYNC.RECONVERGENT B6 ;  /* 0x0000000000067941 */ /* 0x000fea0003800200 */
.L_x_30582:
        /* <DEDUP_REMOVED lines=17> */
.L_x_30588:
        /* <DEDUP_REMOVED lines=25> */
.L_x_30586:
[----:B------:R-:W-:Y:S01]  /*95d0*/  IMAD.MOV.U32 R10, RZ, RZ, R21 ;  /* 0x000000ffff0a7224 */ /* 0x000fe200078e0015 */
[----:B------:R-:W-:Y:S01]  /*95e0*/  MOV R0, R17 ;  /* 0x0000001100007202 */ /* 0x000fe20000000f00 */
[----:B------:R-:W-:Y:S01]  /*95f0*/  IMAD.MOV.U32 R3, RZ, RZ, R16 ;  /* 0x000000ffff037224 */ /* 0x000fe200078e0010 */
[----:B------:R-:W-:-:S07]  /*9600*/  MOV R5, 0x9620 ;  /* 0x0000962000057802 */ /* 0x000fce0000000f00 */
[----:B------:R-:W-:Y:S05]  /*9610*/  CALL.REL.NOINC `($__internal_71_$__cuda_sm20_div_s64) ;  /* 0x0000003c009c7944 */ /* 0x000fea0003c00000 */
[----:B------:R-:W-:Y:S02]  /*9620*/  IMAD.MOV.U32 R6, RZ, RZ, R3 ;  /* 0x000000ffff067224 */ /* 0x000fe400078e0003 */
[----:B------:R-:W-:-:S07]  /*9630*/  IMAD.MOV.U32 R7, RZ, RZ, R0 ;  /* 0x000000ffff077224 */ /* 0x000fce00078e0000 */
.L_x_30587:
[----:B------:R-:W-:Y:S05]  /*9640*/  BSYNC.RECONVERGENT B1 ;  /* 0x0000000000017941 */ /* 0x000fea0003800200 */
.L_x_30585:
        /* <DEDUP_REMOVED lines=23> */
.L_x_30584:
        /* <DEDUP_REMOVED lines=15> */
.L_x_30593:
        /* <DEDUP_REMOVED lines=22> */
.L_x_30592:
[----:B------:R-:W-:Y:S05]  /*9a10*/  BSYNC.RECONVERGENT B7 ;  /* 0x0000000000077941 */ /* 0x000fea0003800200 */
.L_x_30591:
[----:B------:R-:W-:-:S05]  /*9a20*/  IADD3 R16, P0, PT, R16, 0x8, RZ ;  /* 0x0000000810107810 */ /* 0x000fca0007f1e0ff */
[----:B------:R-:W-:Y:S01]  /*9a30*/  IMAD.X R17, RZ, RZ, R17, P0 ;  /* 0x000000ffff117224 */ /* 0x000fe200000e0611 */
[----:B------:R-:W-:-:S04]  /*9a40*/  ISETP.GE.U32.AND P0, PT, R16, R19, PT ;  /* 0x000000131000720c */ /* 0x000fc80003f06070 */
[----:B------:R-:W-:-:S13]  /*9a50*/  ISETP.GE.U32.AND.EX P0, PT, R17, R18, PT, P0 ;  /* 0x000000121100720c */ /* 0x000fda0003f06100 */
[----:B------:R-:W-:Y:S05]  /*9a60*/  @!P0 BRA `(.L_x_30593) ;  /* 0xfffffffc00908947 */ /* 0x000fea000383ffff */
.L_x_30590:
[----:B------:R-:W-:Y:S05]  /*9a70*/  BSYNC.RECONVERGENT B6 ;  /* 0x0000000000067941 */ /* 0x000fea0003800200 */
.L_x_30589:
        /* <DEDUP_REMOVED lines=21> */
.L_x_30595:
[----:B------:R-:W-:Y:S05]  /*9bd0*/  BSYNC.RECONVERGENT B6 ;  /* 0x0000000000067941 */ /* 0x000fea0003800200 */
.L_x_30594:
        /* <DEDUP_REMOVED lines=21> */
.L_x_30597:
[----:B------:R-:W-:Y:S05]  /*9d30*/  BSYNC.RECONVERGENT B6 ;  /* 0x0000000000067941 */ /* 0x000fea0003800200 */
.L_x_30596:
        /* <DEDUP_REMOVED lines=26> */
.L_x_30599:
[----:B------:R-:W-:Y:S05]  /*9ee0*/  BSYNC.RECONVERGENT B6 ;  /* 0x0000000000067941 */ /* 0x000fea0003800200 */
.L_x_30598:
        /* <DEDUP_REMOVED lines=16> */
.L_x_30604:
        /* <DEDUP_REMOVED lines=25> */
.L_x_30602:
[----:B------:R-:W-:Y:S01]  /*a180*/  IMAD.MOV.U32 R10, RZ, RZ, R21 ;  /* 0x000000ffff0a7224 */ /* 0x000fe200078e0015 */
[----:B------:R-:W-:Y:S01]  /*a190*/  MOV R0, R17 ;  /* 0x0000001100007202 */ /* 0x000fe20000000f00 */
[----:B------:R-:W-:Y:S01]  /*a1a0*/  IMAD.MOV.U32 R3, RZ, RZ, R16 ;  /* 0x000000ffff037224 */ /* 0x000fe200078e0010 */
[----:B------:R-:W-:-:S07]  /*a1b0*/  MOV R5, 0xa1d0 ;  /* 0x0000a1d000057802 */ /* 0x000fce0000000f00 */
[----:B------:R-:W-:Y:S05]  /*a1c0*/  CALL.REL.NOINC `($__internal_71_$__cuda_sm20_div_s64) ;  /* 0x0000003000b07944 */ /* 0x000fea0003c00000 */
[----:B------:R-:W-:Y:S02]  /*a1d0*/  IMAD.MOV.U32 R6, RZ, RZ, R3 ;  /* 0x000000ffff067224 */ /* 0x000fe400078e0003 */
[----:B------:R-:W-:-:S07]  /*a1e0*/  IMAD.MOV.U32 R7, RZ, RZ, R0 ;  /* 0x000000ffff077224 */ /* 0x000fce00078e0000 */
.L_x_30603:
[----:B------:R-:W-:Y:S05]  /*a1f0*/  BSYNC.RECONVERGENT B1 ;  /* 0x0000000000017941 */ /* 0x000fea0003800200 */
.L_x_30601:
        /* <DEDUP_REMOVED lines=22> */
.L_x_30600:
        /* <DEDUP_REMOVED lines=15> */
.L_x_30609:
        /* <DEDUP_REMOVED lines=22> */
.L_x_30608:
[----:B------:R-:W-:Y:S05]  /*a5b0*/  BSYNC.RECONVERGENT B7 ;  /* 0x0000000000077941 */ /* 0x000fea0003800200 */
.L_x_30607:
[----:B------:R-:W-:-:S04]  /*a5c0*/  IADD3 R16, P0, PT, R16, 0x8, RZ ;  /* 0x0000000810107810 */ /* 0x000fc80007f1e0ff */
[----:B------:R-:W-:Y:S02]  /*a5d0*/  IADD3.X R17, PT, PT, RZ, R17, RZ, P0, !PT ;  /* 0x00000011ff117210 */ /* 0x000fe400007fe4ff */
[----:B------:R-:W-:-:S04]  /*a5e0*/  ISETP.GE.U32.AND P0, PT, R16, R19, PT ;  /* 0x000000131000720c */ /* 0x000fc80003f06070 */
[----:B------:R-:W-:-:S13]  /*a5f0*/  ISETP.GE.U32.AND.EX P0, PT, R17, R18, PT, P0 ;  /* 0x000000121100720c */ /* 0x000fda0003f06100 */
[----:B------:R-:W-:Y:S05]  /*a600*/  @!P0 BRA `(.L_x_30609) ;  /* 0xfffffffc00908947 */ /* 0x000fea000383ffff */
.L_x_30606:
[----:B------:R-:W-:Y:S05]  /*a610*/  BSYNC.RECONVERGENT B6 ;  /* 0x0000000000067941 */ /* 0x000fea0003800200 */
.L_x_30605:
        /* <DEDUP_REMOVED lines=21> */
.L_x_30611:
[----:B------:R-:W-:Y:S05]  /*a770*/  BSYNC.RECONVERGENT B6 ;  /* 0x0000000000067941 */ /* 0x000fea0003800200 */
.L_x_30610:
        /* <DEDUP_REMOVED lines=21> */
.L_x_30613:
[----:B------:R-:W-:Y:S05]  /*a8d0*/  BSYNC.RECONVERGENT B6 ;  /* 0x0000000000067941 */ /* 0x000fea0003800200 */
.L_x_30612:
        /* <DEDUP_REMOVED lines=26> */
.L_x_30615:
[----:B------:R-:W-:Y:S05]  /*aa80*/  BSYNC.RECONVERGENT B6 ;  /* 0x0000000000067941 */ /* 0x000fea0003800200 */
.L_x_30614:
        /* <DEDUP_REMOVED lines=16> */
.L_x_30620:
        /* <DEDUP_REMOVED lines=25> */
.L_x_30618:
[----:B------:R-:W-:Y:S01]  /*ad20*/  MOV R10, R21 ;  /* 0x00000015000a7202 */ /* 0x000fe20000000f00 */
[----:B------:R-:W-:Y:S01]  /*ad30*/  IMAD.MOV.U32 R3, RZ, RZ, R16 ;  /* 0x000000ffff037224 */ /* 0x000fe200078e0010 */
[----:B------:R-:W-:Y:S01]  /*ad40*/  MOV R5, 0xad70 ;  /* 0x0000ad7000057802 */ /* 0x000fe20000000f00 */
[----:B------:R-:W-:-:S07]  /*ad50*/  IMAD.MOV.U32 R0, RZ, RZ, R17 ;  /* 0x000000ffff007224 */ /* 0x000fce00078e0011 */
[----:B------:R-:W-:Y:S05]  /*ad60*/  CALL.REL.NOINC `($__internal_71_$__cuda_sm20_div_s64) ;  /* 0x0000002400c87944 */ /* 0x000fea0003c00000 */
[----:B------:R-:W-:Y:S01]  /*ad70*/  MOV R6, R3 ;  /* 0x0000000300067202 */ /* 0x000fe20000000f00 */
[----:B------:R-:W-:-:S07]  /*ad80*/  IMAD.MOV.U32 R7, RZ, RZ, R0 ;  /* 0x000000ffff077224 */ /* 0x000fce00078e0000 */
.L_x_30619:
[----:B------:R-:W-:Y:S05]  /*ad90*/  BSYNC.RECONVERGENT B1 ;  /* 0x0000000000017941 */ /* 0x000fea0003800200 */
.L_x_30617:
        /* <DEDUP_REMOVED lines=22> */
.L_x_30616:
        /* <DEDUP_REMOVED lines=15> */
.L_x_30625:
        /* <DEDUP_REMOVED lines=22> */
.L_x_30624:
[----:B------:R-:W-:Y:S05]  /*b150*/  BSYNC.RECONVERGENT B7 ;  /* 0x0000000000077941 */ /* 0x000fea0003800200 */
.L_x_30623:
[----:B------:R-:W-:-:S05]  /*b160*/  IADD3 R16, P0, PT, R16, 0x8, RZ ;  /* 0x0000000810107810 */ /* 0x000fca0007f1e0ff */
[----:B------:R-:W-:Y:S01]  /*b170*/  IMAD.X R17, RZ, RZ, R17, P0 ;  /* 0x000000ffff117224 */ /* 0x000fe200000e0611 */
[----:B------:R-:W-:-:S04]  /*b180*/  ISETP.GE.U32.AND P0, PT, R16, R19, PT ;  /* 0x000000131000720c */ /* 0x000fc80003f06070 */
[----:B------:R-:W-:-:S13]  /*b190*/  ISETP.GE.U32.AND.EX P0, PT, R17, R18, PT, P0 ;  /* 0x000000121100720c */ /* 0x000fda0003f06100 */
[----:B------:R-:W-:Y:S05]  /*b1a0*/  @!P0 BRA `(.L_x_30625) ;  /* 0xfffffffc00908947 */ /* 0x000fea000383ffff */
.L_x_30622:
[----:B------:R-:W-:Y:S05]  /*b1b0*/  BSYNC.RECONVERGENT B6 ;  /* 0x0000000000067941 */ /* 0x000fea0003800200 */
.L_x_30621:
        /* <DEDUP_REMOVED lines=21> */
.L_x_30627:
[----:B------:R-:W-:Y:S05]  /*b310*/  BSYNC.RECONVERGENT B6 ;  /* 0x0000000000067941 */ /* 0x000fea0003800200 */
.L_x_30626:
        /* <DEDUP_REMOVED lines=21> */
.L_x_30629:
[----:B------:R-:W-:Y:S05]  /*b470*/  BSYNC.RECONVERGENT B6 ;  /* 0x0000000000067941 */ /* 0x000fea0003800200 */
.L_x_30628:
        /* <DEDUP_REMOVED lines=26> */
.L_x_30631:
[----:B------:R-:W-:Y:S05]  /*b620*/  BSYNC.RECONVERGENT B6 ;  /* 0x0000000000067941 */ /* 0x000fea0003800200 */
.L_x_30630:
        /* <DEDUP_REMOVED lines=15> */
.L_x_30636:
        /* <DEDUP_REMOVED lines=25> */
.L_x_30634:
[----:B------:R-:W-:Y:S01]  /*b8b0*/  IMAD.MOV.U32 R10, RZ, RZ, R24 ;  /* 0x000000ffff0a7224 */ /* 0x000fe200078e0018 */
[----:B------:R-:W-:Y:S01]  /*b8c0*/  MOV R0, R17 ;  /* 0x0000001100007202 */ /* 0x000fe20000000f00 */
[----:B------:R-:W-:Y:S01]  /*b8d0*/  IMAD.MOV.U32 R3, RZ, RZ, R16 ;  /* 0x000000ffff037224 */ /* 0x000fe200078e0010 */
[----:B------:R-:W-:-:S07]  /*b8e0*/  MOV R5, 0xb900 ;  /* 0x0000b90000057802 */ /* 0x000fce0000000f00 */
[----:B------:R-:W-:Y:S05]  /*b8f0*/  CALL.REL.NOINC `($__internal_71_$__cuda_sm20_div_s64) ;  /* 0x0000001800e47944 */ /* 0x000fea0003c00000 */
[----:B------:R-:W-:Y:S02]  /*b900*/  IMAD.MOV.U32 R6, RZ, RZ, R3 ;  /* 0x000000ffff067224 */ /* 0x000fe400078e0003 */
[----:B------:R-:W-:-:S07]  /*b910*/  IMAD.MOV.U32 R7, RZ, RZ, R0 ;  /* 0x000000ffff077224 */ /* 0x000fce00078e0000 */
.L_x_30635:
[----:B------:R-:W-:Y:S05]  /*b920*/  BSYNC.RECONVERGENT B1 ;  /* 0x0000000000017941 */ /* 0x000fea0003800200 */
.L_x_30633:
        /* <DEDUP_REMOVED lines=21> */
.L_x_30632:
        /* <DEDUP_REMOVED lines=15> */
.L_x_30641:
        /* <DEDUP_REMOVED lines=22> */
.L_x_30640:
[----:B------:R-:W-:Y:S05]  /*bcd0*/  BSYNC.RECONVERGENT B7 ;  /* 0x0000000000077941 */ /* 0x000fea0003800200 */
.L_x_30639:
[----:B------:R-:W-:-:S05]  /*bce0*/  IADD3 R16, P0, PT, R16, 0x8, RZ ;  /* 0x0000000810107810 */ /* 0x000fca0007f1e0ff */
[----:B------:R-:W-:Y:S01]  /*bcf0*/  IMAD.X R17, RZ, RZ, R17, P0 ;  /* 0x000000ffff117224 */ /* 0x000fe200000e0611 */
[----:B------:R-:W-:-:S04]  /*bd00*/  ISETP.GE.U32.AND P0, PT, R16, R19, PT ;  /* 0x000000131000720c */ /* 0x000fc80003f06070 */
[----:B------:R-:W-:-:S13]  /*bd10*/  ISETP.GE.U32.AND.EX P0, PT, R17, R18, PT, P0 ;  /* 0x000000121100720c */ /* 0x000fda0003f06100 */
[----:B------:R-:W-:Y:S05]  /*bd20*/  @!P0 BRA `(.L_x_30641) ;  /* 0xfffffffc00908947 */ /* 0x000fea000383ffff */
.L_x_30638:
[----:B------:R-:W-:Y:S05]  /*bd30*/  BSYNC.RECONVERGENT B6 ;  /* 0x0000000000067941 */ /* 0x000fea0003800200 */
.L_x_30637:
        /* <DEDUP_REMOVED lines=21> */
.L_x_30643:
[----:B------:R-:W-:Y:S05]  /*be90*/  BSYNC.RECONVERGENT B6 ;  /* 0x0000000000067941 */ /* 0x000fea0003800200 */
.L_x_30642:
        /* <DEDUP_REMOVED lines=21> */
.L_x_30645:
[----:B------:R-:W-:Y:S05]  /*bff0*/  BSYNC.RECONVERGENT B6 ;  /* 0x0000000000067941 */ /* 0x000fea0003800200 */
.L_x_30644:
        /* <DEDUP_REMOVED lines=26> */
.L_x_30647:
[----:B------:R-:W-:Y:S05]  /*c1a0*/  BSYNC.RECONVERGENT B6 ;  /* 0x0000000000067941 */ /* 0x000fea0003800200 */
.L_x_30646:
        /* <DEDUP_REMOVED lines=15> */
.L_x_30652:
        /* <DEDUP_REMOVED lines=25> */
.L_x_30650:
[----:B------:R-:W-:Y:S01]  /*c430*/  IMAD.MOV.U32 R10, RZ, RZ, R20 ;  /* 0x000000ffff0a7224 */ /* 0x000fe200078e0014 */
[----:B------:R-:W-:Y:S01]  /*c440*/  MOV R0, R17 ;  /* 0x0000001100007202 */ /* 0x000fe20000000f00 */
[----:B------:R-:W-:Y:S01]  /*c450*/  IMAD.MOV.U32 R3, RZ, RZ, R16 ;  /* 0x000000ffff037224 */ /* 0x000fe200078e0010 */
[----:B------:R-:W-:-:S07]  /*c460*/  MOV R5, 0xc480 ;  /* 0x0000c48000057802 */ /* 0x000fce0000000f00 */
[----:B------:R-:W-:Y:S05]  /*c470*/  CALL.REL.NOINC `($__internal_71_$__cuda_sm20_div_s64) ;  /* 0x0000001000047944 */ /* 0x000fea0003c00000 */
[----:B------:R-:W-:Y:S02]  /*c480*/  IMAD.MOV.U32 R6, RZ, RZ, R3 ;  /* 0x000000ffff067224 */ /* 0x000fe400078e0003 */
[----:B------:R-:W-:-:S07]  /*c490*/  IMAD.MOV.U32 R7, RZ, RZ, R0 ;  /* 0x000000ffff077224 */ /* 0x000fce00078e0000 */
.L_x_30651:
[----:B------:R-:W-:Y:S05]  /*c4a0*/  BSYNC.RECONVERGENT B1 ;  /* 0x0000000000017941 */ /* 0x000fea0003800200 */
.L_x_30649:
        /* <DEDUP_REMOVED lines=22> */
.L_x_30648:
        /* <DEDUP_REMOVED lines=15> */
.L_x_30657:
        /* <DEDUP_REMOVED lines=22> */
.L_x_30656:
[----:B------:R-:W-:Y:S05]  /*c860*/  BSYNC.RECONVERGENT B7 ;  /* 0x0000000000077941 */ /* 0x000fea0003800200 */
.L_x_30655:
[----:B------:R-:W-:-:S04]  /*c870*/  IADD3 R16, P0, PT, R16, 0x8, RZ ;  /* 0x0000000810107810 */ /* 0x000fc80007f1e0ff */
[----:B------:R-:W-:Y:S02]  /*c880*/  IADD3.X R17, PT, PT, RZ, R17, RZ, P0, !PT ;  /* 0x00000011ff117210 */ /* 0x000fe400007fe4ff */
[----:B------:R-:W-:-:S04]  /*c890*/  ISETP.GE.U32.AND P0, PT, R16, R19, PT ;  /* 0x000000131000720c */ /* 0x000fc80003f06070 */
[----:B------:R-:W-:-:S13]  /*c8a0*/  ISETP.GE.U32.AND.EX P0, PT, R17, R18, PT, P0 ;  /* 0x000000121100720c */ /* 0x000fda0003f06100 */
[----:B------:R-:W-:Y:S05]  /*c8b0*/  @!P0 BRA `(.L_x_30657) ;  /* 0xfffffffc00908947 */ /* 0x000fea000383ffff */
.L_x_30654:
[----:B------:R-:W-:Y:S05]  /*c8c0*/  BSYNC.RECONVERGENT B6 ;  /* 0x0000000000067941 */ /* 0x000fea0003800200 */
.L_x_30653:
        /* <DEDUP_REMOVED lines=21> */
.L_x_30659:
[----:B------:R-:W-:Y:S05]  /*ca20*/  BSYNC.RECONVERGENT B6 ;  /* 0x0000000000067941 */ /* 0x000fea0003800200 */
.L_x_30658:
        /* <DEDUP_REMOVED lines=21> */
.L_x_30661:
[----:B------:R-:W-:Y:S05]  /*cb80*/  BSYNC.RECONVERGENT B6 ;  /* 0x0000000000067941 */ /* 0x000fea0003800200 */
.L_x_30660:
        /* <DEDUP_REMOVED lines=26> */
.L_x_30663:
[----:B------:R-:W-:Y:S05]  /*cd30*/  BSYNC.RECONVERGENT B6 ;  /* 0x0000000000067941 */ /* 0x000fea0003800200 */
.L_x_30662:
        /* <DEDUP_REMOVED lines=13> */
.L_x_30668:
        /* <DEDUP_REMOVED lines=25> */
.L_x_30666:
[----:B------:R-:W-:Y:S01]  /*cfa0*/  IMAD.MOV.U32 R10, RZ, RZ, R21 ;  /* 0x000000ffff0a7224 */ /* 0x000fe200078e0015 */
[----:B------:R-:W-:Y:S01]  /*cfb0*/  MOV R0, R17 ;  /* 0x0000001100007202 */ /* 0x000fe20000000f00 */
[----:B------:R-:W-:Y:S01]  /*cfc0*/  IMAD.MOV.U32 R3, RZ, RZ, R16 ;  /* 0x000000ffff037224 */ /* 0x000fe200078e0010 */
[----:B------:R-:W-:-:S07]  /*cfd0*/  MOV R5, 0xcff0 ;  /* 0x0000cff000057802 */ /* 0x000fce0000000f00 */
[----:B------:R-:W-:Y:S05]  /*cfe0*/  CALL.REL.NOINC `($__internal_71_$__cuda_sm20_div_s64) ;  /* 0x0000000400287944 */ /* 0x000fea0003c00000 */
[----:B------:R-:W-:Y:S02]  /*cff0*/  IMAD.MOV.U32 R6, RZ, RZ, R3 ;  /* 0x000000ffff067224 */ /* 0x000fe400078e0003 */
[----:B------:R-:W-:-:S07]  /*d000*/  IMAD.MOV.U32 R7, RZ, RZ, R0 ;  /* 0x000000ffff077224 */ /* 0x000fce00078e0000 */
.L_x_30667:
[----:B------:R-:W-:Y:S05]  /*d010*/  BSYNC.RECONVERGENT B1 ;  /* 0x0000000000017941 */ /* 0x000fea0003800200 */
.L_x_30665:
        /* <DEDUP_REMOVED lines=20> */
.L_x_30664:
        /* <DEDUP_REMOVED lines=15> */
.L_x_30673:
        /* <DEDUP_REMOVED lines=22> */
.L_x_30672:
[----:B------:R-:W-:Y:S05]  /*d3b0*/  BSYNC.RECONVERGENT B7 ;  /* 0x0000000000077941 */ /* 0x000fea0003800200 */
.L_x_30671:
[----:B------:R-:W-:-:S05]  /*d3c0*/  IADD3 R16, P0, PT, R16, 0x8, RZ ;  /* 0x0000000810107810 */ /* 0x000fca0007f1e0ff */
[----:B------:R-:W-:Y:S01]  /*d3d0*/  IMAD.X R17, RZ, RZ, R17, P0 ;  /* 0x000000ffff117224 */ /* 0x000fe200000e0611 */
[----:B------:R-:W-:-:S04]  /*d3e0*/  ISETP.GE.U32.AND P0, PT, R16, R23, PT ;  /* 0x000000171000720c */ /* 0x000fc80003f06070 */
[----:B------:R-:W-:-:S13]  /*d3f0*/  ISETP.GE.U32.AND.EX P0, PT, R17, R18, PT, P0 ;  /* 0x000000121100720c */ /* 0x000fda0003f06100 */
[----:B------:R-:W-:Y:S05]  /*d400*/  @!P0 BRA `(.L_x_30673) ;  /* 0xfffffffc00908947 */ /* 0x000fea000383ffff */
.L_x_30670:
[----:B------:R-:W-:Y:S05]  /*d410*/  BSYNC.RECONVERGENT B6 ;  /* 0x0000000000067941 */ /* 0x000fea0003800200 */
.L_x_30669:
[----:B------:R-:W0:Y:S01]  /*d420*/  S2R R5, SR_TID.X ;  /* 0x0000000000057919 */ /* 0x000e220000002100 */
[----:B------:R-:W1:Y:S02]  /*d430*/  LDC.64 R2, c[0x0][0x438] ;  /* 0x00010e00ff027b82 */ /* 0x000e640000000a00 */
[----:B-1----:R-:W-:-:S04]  /*d440*/  IMAD.WIDE.U32 R100, R100, 0x8, R2 ;  /* 0x0000000864647825 */ /* 0x002fc800078e0002 */
[----:B0-----:R-:W-:-:S05]  /*d450*/  IMAD.WIDE.U32 R100, R5, 0x20, R100 ;  /* 0x0000002005647825 */ /* 0x001fca00078e0064 */
[----:B------:R-:W-:Y:S04]  /*d460*/  STG.E.ENL2.256 desc[UR36][R100.64], RZ, RZ ;  /* 0xf80000ff64ff797f */ /* 0x000fe8000f121824 */
[----:B------:R-:W-:Y:S01]  /*d470*/  STG.E.ENL2.256 desc[UR36][R100.64+0x1000], RZ, RZ ;  /* 0xf80080ff64ff797f */ /* 0x000fe2000f121824 */
[----:B------:R-:W-:Y:S05]  /*d480*/  EXIT ;  /* 0x000000000000794d */ /* 0x000fea0003800000 */
        .weak           $__internal_71_$__cuda_sm20_div_s64
        .type           $__internal_71_$__cuda_sm20_div_s64,@function
        .size           $__internal_71_$__cuda_sm20_div_s64,(.L_x_34699 - $__internal_71_$__cuda_sm20_div_s64)
$__internal_71_$__cuda_sm20_div_s64:
        /* <DEDUP_REMOVED lines=86> */
[----:B------:R-:W-:Y:S05]  /*d9f0*/  RET.REL.NODEC R6 `(_ZN2at6native29vectorized_elementwise_kernelILi4EZZZNS0_67_GLOBAL__N__bb565c37_34_ValidateCompressedIndicesKernel_cu_33a4b88b42_validate_compressed_sparse_indices_kernelILNS2_8CDimNameE0ENS2_18CUDAKernelLauncherENS2_14EmptyVecKernelENS2_8DummyVecELm8EEEvRKNS_6TensorESA_lllENKUlvE1_clEvENKUlvE0_clEvEUllllllE_St5arrayIPcLm6EEEEviT0_T1_) ;  /* 0xffffff2406807950 */ /* 0x000fea0003c3ffff */
.L_x_30674:
        /* <DEDUP_REMOVED lines=16> */
.L_x_34699:


//--------------------- .text._ZN2at6native29vectorized_elementwise_kernelILi8EZZZNS0_67_GLOBAL__N__bb565c37_34_ValidateCompressedIndicesKernel_cu_33a4b88b42_validate_compressed_sparse_indices_kernelILNS2_8CDimNameE0ENS2_18CUDAKernelLauncherENS2_14EmptyVecKernelENS2_8DummyVecELm8EEEvRKNS_6TensorESA_lllENKUlvE1_clEvENKUlvE0_clEvEUllllllE_St5arrayIPcLm6EEEEviT0_T1_ --------------------------
	.section	.text._ZN2at6native29vectorized_elementwise_kernelILi8EZZZNS0_67_GLOBAL__N__bb565c37_34_ValidateCompressedIndicesKernel_cu_33a4b88b42_validate_compressed_sparse_indices_kernelILNS2_8CDimNameE0ENS2_18CUDAKernelLauncherENS2_14EmptyVecKernelENS2_8DummyVecELm8EEEvRKNS_6TensorESA_lllENKUlvE1_clEvENKUlvE0_clEvEUllllllE_St5arrayIPcLm6EEEEviT0_T1_,"ax",@progbits
	.align	128
        .global         _ZN2at6native29vectorized_elementwise_kernelILi8EZZZNS0_67_GLOBAL__N__bb565c37_34_ValidateCompressedIndicesKernel_cu_33a4b88b42_validate_compressed_sparse_indices_kernelILNS2_8CDimNameE0ENS2_18CUDAKernelLauncherENS2_14EmptyVecKernelENS2_8DummyVecELm8EEEvRKNS_6TensorESA_lllENKUlvE1_clEvENKUlvE0_clEvEUllllllE_St5arrayIPcLm6EEEEviT0_T1_
        .type           _ZN2at6native29vectorized_elementwise_kernelILi8EZZZNS0_67_GLOBAL__N__bb565c37_34_ValidateCompressedIndicesKernel_cu_33a4b88b42_validate_compressed_sparse_indices_kernelILNS2_8CDimNameE0ENS2_18CUDAKernelLauncherENS2_14EmptyVecKernelENS2_8DummyVecELm8EEEvRKNS_6TensorESA_lllENKUlvE1_clEvENKUlvE0_clEvEUllllllE_St5arrayIPcLm6EEEEviT0_T1_,@function
        .size           _ZN2at6native29vectorized_elementwise_kernelILi8EZZZNS0_67_GLOBAL__N__bb565c37_34_ValidateCompressedIndicesKernel_cu_33a4b88b42_validate_compressed_sparse_indices_kernelILNS2_8CDimNameE0ENS2_18CUDAKernelLauncherENS2_14EmptyVecKernelENS2_8DummyVecELm8EEEvRKNS_6TensorESA_lllENKUlvE1_clEvENKUlvE0_clEvEUllllllE_St5arrayIPcLm6EEEEviT0_T1_,(.L_x_34798 - _ZN2at6native29vectorized_elementwise_kernelILi8EZZZNS0_67_GLOBAL__N__bb565c37_34_ValidateCompressedIndicesKernel_cu_33a4b88b42_validate_compressed_sparse_indices_kernelILNS2_8CDimNameE0ENS2_18CUDAKernelLauncherENS2_14EmptyVecKernelENS2_8DummyVecELm8EEEvRKNS_6TensorESA_lllENKUlvE1_clEvENKUlvE0_clEvEUllllllE_St5arrayIPcLm6EEEEviT0_T1_)
        .other          _ZN2at6native29vectorized_elementwise_kernelILi8EZZZNS0_67_GLOBAL__N__bb565c37_34_ValidateCompressedIndicesKernel_cu_33a4b88b42_validate_compressed_sparse_indices_kernelILNS2_8CDimNameE0ENS2_18CUDAKernelLauncherENS2_14EmptyVecKernelENS2_8DummyVecELm8EEEvRKNS_6TensorESA_lllENKUlvE1_clEvENKUlvE0_clEvEUllllllE_St5arrayIPcLm6EEEEviT0_T1_,@"STO_CUDA_ENTRY STV_DEFAULT"
_ZN2at6native29vectorized_elementwise_kernelILi8EZZZNS0_67_GLOBAL__N__bb565c37_34_ValidateCompressedIndicesKernel_cu_33a4b88b42_validate_compressed_sparse_indices_kernelILNS2_8CDimNameE0ENS2_18CUDAKernelLauncherENS2_14EmptyVecKernelENS2_8DummyVecELm8EEEvRKNS_6TensorESA_lllENKUlvE1_clEvENKUlvE0_clEvEUllllllE_St5arrayIPcLm6EEEEviT0_T1_:
.text._ZN2at6native29vectorized_elementwise_kernelILi8EZZZNS0_67_GLOBAL__N__bb565c37_34_ValidateCompressedIndicesKernel_cu_33a4b88b42_validate_compressed_sparse_indices_kernelILNS2_8CDimNameE0ENS2_18CUDAKernelLauncherENS2_14EmptyVecKernelENS2_8DummyVecELm8EEEvRKNS_6TensorESA_lllENKUlvE1_clEvENKUlvE0_clEvEUllllllE_St5arrayIPcLm6EEEEviT0_T1_:
[----:B------:R-:W-:Y:S01]  /*0000*/  LDC R1, c[0x0][0x37c] ;  /* 0x0000df00ff017b82 */ /* 0x000fe20000000800 */
[----:B------:R-:W-:Y:S05]  /*0010*/  EXIT ;  /* 0x000000000000794d */ /* 0x000fea0003800000 */
.L_x_30675:
        /* <DEDUP_REMOVED lines=14> */
.L_x_34798:


//--------------------- .text._ZN2at6native18elementwise_kernelILi128ELi4EZNS0_15gpu_kernel_implIZZZNS0_67_GLOBAL__N__bb565c37_34_ValidateCompressedIndicesKernel_cu_33a4b88b42_validate_compressed_sparse_indices_kernelILNS3_8CDimNameE0ENS3_18CUDAKernelLauncherENS3_14EmptyVecKernelENS3_8DummyVecELm8EEEvRKNS_6TensorESB_lllENKUlvE1_clEvENKUlvE_clEvEUliiiiiE_EEvRNS_18TensorIteratorBaseERKT_EUliE_EEviT1_ --------------------------
	.section	.text._ZN2at6native18elementwise_kernelILi128ELi4EZNS0_15gpu_kernel_implIZZZNS0_67_GLOBAL__N__bb565c37_34_ValidateCompressedIndicesKernel_cu_33a4b88b42_validate_compressed_sparse_indices_kernelILNS3_8CDimNameE0ENS3_18CUDAKernelLauncherENS3_14EmptyVecKernelENS3_8DummyVecELm8EEEvRKNS_6TensorESB_lllENKUlvE1_clEvENKUlvE_clEvEUliiiiiE_EEvRNS_18TensorIteratorBaseERKT_EUliE_EEviT1_,"ax",@progbits
	.align	128
        .global         _ZN2at6native18elementwise_kernelILi128ELi4EZNS0_15gpu_kernel_implIZZZNS0_67_GLOBAL__N__bb565c37_34_ValidateCompressedIndicesKernel_cu_33a4b88b42_validate_compressed_sparse_indices_kernelILNS3_8CDimNameE0ENS3_18CUDAKernelLauncherENS3_14EmptyVecKernelENS3_8DummyVecELm8EEEvRKNS_6TensorESB_lllENKUlvE1_clEvENKUlvE_clEvEUliiiiiE_EEvRNS_18TensorIteratorBaseERKT_EUliE_EEviT1_
        .type           _ZN2at6native18elementwise_kernelILi128ELi4EZNS0_15gpu_kernel_implIZZZNS0_67_GLOBAL__N__bb565c37_34_ValidateCompressedIndicesKernel_cu_33a4b88b42_validate_compressed_sparse_indices_kernelILNS3_8CDimNameE0ENS3_18CUDAKernelLauncherENS3_14EmptyVecKernelENS3_8DummyVecELm8EEEvRKNS_6TensorESB_lllENKUlvE1_clEvENKUlvE_clEvEUliiiiiE_EEvRNS_18TensorIteratorBaseERKT_EUliE_EEviT1_,@function
        .size           _ZN2at6native18elementwise_kernelILi128ELi4EZNS0_15gpu_kernel_implIZZZNS0_67_GLOBAL__N__bb565c37_34_ValidateCompressedIndicesKernel_cu_33a4b88b42_validate_compressed_sparse_indices_kernelILNS3_8CDimNameE0ENS3_18CUDAKernelLauncherENS3_14EmptyVecKernelENS3_8DummyVecELm8EEEvRKNS_6TensorESB_lllENKUlvE1_clEvENKUlvE_clEvEUliiiiiE_EEvRNS_18TensorIteratorBaseERKT_EUliE_EEviT1_,(.L_x_34701 - _ZN2at6native18elementwise_kernelILi128ELi4EZNS0_15gpu_kernel_implIZZZNS0_67_GLOBAL__N__bb565c37_34_ValidateCompressedIndicesKernel_cu_33a4b88b42_validate_compressed_sparse_indices_kernelILNS3_8CDimNameE0ENS3_18CUDAKernelLauncherENS3_14EmptyVecKernelENS3_8DummyVecELm8EEEvRKNS_6TensorESB_lllENKUlvE1_clEvENKUlvE_clEvEUliiiiiE_EEvRNS_18TensorIteratorBaseERKT_EUliE_EEviT1_)
        .other          _ZN2at6native18elementwise_kernelILi128ELi4EZNS0_15gpu_kernel_implIZZZNS0_67_GLOBAL__N__bb565c37_34_ValidateCompressedIndicesKernel_cu_33a4b88b42_validate_compressed_sparse_indices_kernelILNS3_8CDimNameE0ENS3_18CUDAKernelLauncherENS3_14EmptyVecKernelENS3_8DummyVecELm8EEEvRKNS_6TensorESB_lllENKUlvE1_clEvENKUlvE_clEvEUliiiiiE_EEvRNS_18TensorIteratorBaseERKT_EUliE_EEviT1_,@"STO_CUDA_ENTRY STV_DEFAULT"
_ZN2at6native18elementwise_kernelILi128ELi4EZNS0_15gpu_kernel_implIZZZNS0_67_GLOBAL__N__bb565c37_34_ValidateCompressedIndicesKernel_cu_33a4b88b42_validate_compressed_sparse_indices_kernelILNS3_8CDimNameE0ENS3_18CUDAKernelLauncherENS3_14EmptyVecKernelENS3_8DummyVecELm8EEEvRKNS_6TensorESB_lllENKUlvE1_clEvENKUlvE_clEvEUliiiiiE_EEvRNS_18TensorIteratorBaseERKT_EUliE_EEviT1_:
.text._ZN2at6native18elementwise_kernelILi128ELi4EZNS0_15gpu_kernel_implIZZZNS0_67_GLOBAL__N__bb565c37_34_ValidateCompressedIndicesKernel_cu_33a4b88b42_validate_compressed_sparse_indices_kernelILNS3_8CDimNameE0ENS3_18CUDAKernelLauncherENS3_14EmptyVecKernelENS3_8DummyVecELm8EEEvRKNS_6TensorESB_lllENKUlvE1_clEvENKUlvE_clEvEUliiiiiE_EEvRNS_18TensorIteratorBaseERKT_EUliE_EEviT1_:
        /* <DEDUP_REMOVED lines=463> */
.L_x_30678:
        /* <DEDUP_REMOVED lines=16> */
.L_x_30682:
[----:B------:R0:W5:Y:S01]  /*1df0*/  LDG.E.U8 R24, desc[UR36][R4.64] ;  /* 0x0000002404187981 */ /* 0x000162000c1e1100 */
[----:B------:R-:W-:Y:S05]  /*1e00*/  BRA `(.L_x_30684) ;  /* 0x0000000c00307947 */ /* 0x000fea0003800000 */
.L_x_30681:
        /* <DEDUP_REMOVED lines=8> */
.L_x_30686:
[----:B------:R0:W5:Y:S01]  /*1e90*/  LDG.E R24, desc[UR36][R4.64] ;  /* 0x0000002404187981 */ /* 0x000162000c1e1900 */
[----:B------:R-:W-:Y:S05]  /*1ea0*/  BRA `(.L_x_30684) ;  /* 0x0000000c00087947 */ /* 0x000fea0003800000 */
.L_x_30685:
[----:B------:R0:W5:Y:S01]  /*1eb0*/  LDG.E.S16 R24, desc[UR36][R4.64] ;  /* 0x0000002404187981 */ /* 0x000162000c1e1700 */
[----:B------:R-:W-:Y:S05]  /*1ec0*/  BRA `(.L_x_30684) ;  /* 0x0000000c00007947 */ /* 0x000fea0003800000 */
.L_x_30680:
        /* <DEDUP_REMOVED lines=9> */
.L_x_30688:
[----:B------:R-:W2:Y:S02]  /*1f60*/  LDG.E.U16 R4, desc[UR36][R4.64] ;  /* 0x0000002404047981 */ /* 0x000ea4000c1e1500 */
[----:B--2---:R-:W-:-:S06]  /*1f70*/  HADD2.F32 R24, -RZ, R4.H0_H0 ;  /* 0x20000004ff187230 */ /* 0x004fcc0000004100 */
[----:B------:R-:W0:Y:S01]  /*1f80*/  F2I.FTZ.TRUNC.NTZ R24, R24 ;  /* 0x0000001800187305 */ /* 0x000e22000021f100 */
[----:B------:R-:W-:Y:S05]  /*1f90*/  BRA `(.L_x_30684) ;  /* 0x0000000800cc7947 */ /* 0x000fea0003800000 */
.L_x_30687:
        /* <DEDUP_REMOVED lines=9> */
.L_x_30690:
[----:B------:R-:W2:Y:S02]  /*2030*/  LDG.E.U16 R4, desc[UR36][R4.64] ;  /* 0x0000002404047981 */ /* 0x000ea4000c1e1500 */
[----:B--2---:R-:W-:-:S06]  /*2040*/  HADD2.F32 R24, -RZ, R4.H0_H0 ;  /* 0x20000004ff187230 */ /* 0x004fcc0000004100 */
[----:B------:R-:W0:Y:S01]  /*2050*/  F2I.FTZ.TRUNC.NTZ R24, R24 ;  /* 0x0000001800187305 */ /* 0x000e22000021f100 */
[----:B------:R-:W-:Y:S05]  /*2060*/  BRA `(.L_x_30684) ;  /* 0x0000000800987947 */ /* 0x000fea0003800000 */
.L_x_30689:
[----:B------:R-:W2:Y:S02]  /*2070*/  LDG.E.64 R24, desc[UR36][R4.64] ;  /* 0x0000002404187981 */ /* 0x000ea4000c1e1b00 */
[----:B--2---:R0:W1:Y:S02]  /*2080*/  F2I.F64.TRUNC R24, R24 ;  /* 0x0000001800187311 */ /* 0x004064000030d100 */
[----:B01----:R-:W-:Y:S05]  /*2090*/  BRA `(.L_x_30684) ;  /* 0x00000008008c7947 */ /* 0x003fea0003800000 */
.L_x_30679:
        /* <DEDUP_REMOVED lines=12> */
.L_x_30693:
[----:B------:R-:W2:Y:S02]  /*2160*/  LDG.E.64 R4, desc[UR36][R4.64] ;  /* 0x0000002404047981 */ /* 0x000ea4000c1e1b00 */
[----:B--2---:R0:W1:Y:S02]  /*2170*/  F2I.F64.TRUNC R24, R4 ;  /* 0x0000000400187311 */ /* 0x004064000030d100 */
[----:B01----:R-:W-:Y:S05]  /*2180*/  BRA `(.L_x_30684) ;  /* 0x0000000800507947 */ /* 0x003fea0003800000 */
.L_x_30692:
        /* <DEDUP_REMOVED lines=26> */
.L_x_30695:
        /* <DEDUP_REMOVED lines=14> */
.L_x_30694:
[----:B------:R-:W2:Y:S02]  /*2410*/  LDG.E.U16 R24, desc[UR36][R4.64] ;  /* 0x0000002404187981 */ /* 0x000ea4000c1e1500 */
[----:B--2---:R-:W-:-:S06]  /*2420*/  IMAD.U32 R24, R24, 0x10000, RZ ;  /* 0x0001000018187824 */ /* 0x004fcc00078e00ff */
[----:B------:R-:W0:Y:S01]  /*2430*/  F2I.FTZ.TRUNC.NTZ R24, R24 ;  /* 0x0000001800187305 */ /* 0x000e22000021f100 */
[----:B------:R-:W-:Y:S05]  /*2440*/  BRA `(.L_x_30684) ;  /* 0x0000000400a07947 */ /* 0x000fea0003800000 */
.L_x_30691:
        /* <DEDUP_REMOVED lines=10> */
.L_x_30698:
        /* <DEDUP_REMOVED lines=21> */
.L_x_30702:
[----:B------:R-:W-:Y:S05]  /*2640*/  BSYNC.RECONVERGENT B1 ;  /* 0x0000000000017941 */ /* 0x000fea0003800200 */
.L_x_30701:
[----:B------:R-:W-:Y:S01]  /*2650*/  IMAD.SHL.U32 R0, R0, 0x100000, RZ ;  /* 0x0010000000007824 */ /* 0x000fe200078e00ff */
[----:B------:R-:W-:-:S04]  /*2660*/  LEA R3, R3, 0x3b800000, 0x17 ;  /* 0x3b80000003037811 */ /* 0x000fc800078eb8ff */
[----:B------:R-:W-:-:S07]  /*2670*/  LOP3.LUT R24, R3, R0, R7, 0xfe, !PT ;  /* 0x0000000003187212 */ /* 0x000fce00078efe07 */
.L_x_30700:
[----:B------:R-:W-:Y:S05]  /*2680*/  BSYNC.RECONVERGENT B0 ;  /* 0x0000000000007941 */ /* 0x000fea0003800200 */
.L_x_30699:
[----:B------:R-:W1:Y:S01]  /*2690*/  F2I.FTZ.TRUNC.NTZ R24, R24 ;  /* 0x0000001800187305 */ /* 0x000e62000021f100 */
[----:B------:R-:W-:Y:S05]  /*26a0*/  BRA `(.L_x_30684) ;  /* 0x0000000400087947 */ /* 0x000fea0003800000 */
.L_x_30697:
        /* <DEDUP_REMOVED lines=21> */
.L_x_30706:
[----:B------:R-:W-:Y:S05]  /*2800*/  BSYNC.RECONVERGENT B1 ;  /* 0x0000000000017941 */ /* 0x000fea0003800200 */
.L_x_30705:
[----:B------:R-:W-:Y:S02]  /*2810*/  SHF.L.U32 R0, R0, 0x15, RZ ;  /* 0x0000001500007819 */ /* 0x000fe400000006ff */
[----:B------:R-:W-:-:S04]  /*2820*/  LEA R3, R3, 0x37800000, 0x17 ;  /* 0x3780000003037811 */ /* 0x000fc800078eb8ff */
[----:B------:R-:W-:-:S07]  /*2830*/  LOP3.LUT R24, R3, R0, R7, 0xfe, !PT ;  /* 0x0000000003187212 */ /* 0x000fce00078efe07 */
.L_x_30704:
[----:B------:R-:W-:Y:S05]  /*2840*/  BSYNC.RECONVERGENT B0 ;  /* 0x0000000000007941 */ /* 0x000fea0003800200 */
.L_x_30703:
[----:B------:R-:W2:Y:S01]  /*2850*/  F2I.FTZ.TRUNC.NTZ R24, R24 ;  /* 0x0000001800187305 */ /* 0x000ea2000021f100 */
[----:B------:R-:W-:Y:S05]  /*2860*/  BRA `(.L_x_30684) ;  /* 0x0000000000987947 */ /* 0x000fea0003800000 */
.L_x_30696:
[----:B------:R-:W-:-:S13]  /*2870*/  ISETP.NE.AND P0, PT, R3, 0x1c, PT ;  /* 0x0000001c0300780c */ /* 0x000fda0003f05270 */
[----:B------:R-:W-:Y:S05]  /*2880*/  @!P0 BRA `(.L_x_30707) ;  /* 0x00000000008c8947 */ /* 0x000fea0003800000 */
[----:B------:R-:W-:-:S13]  /*2890*/  ISETP.NE.AND P0, PT, R3, 0x1d, PT ;  /* 0x0000001d0300780c */ /* 0x000fda0003f05270 */
[----:B------:R-:W-:Y:S05]  /*28a0*/  @!P0 BRA `(.L_x_30708) ;  /* 0x00000000007c8947 */ /* 0x000fea0003800000 */
[----:B------:R-:W-:-:S13]  /*28b0*/  ISETP.NE.AND P0, PT, R3, 0x2c, PT ;  /* 0x0000002c0300780c */ /* 0x000fda0003f05270 */
[----:B------:R-:W-:Y:S05]  /*28c0*/  @!P0 BRA `(.L_x_30709) ;  /* 0x0000000000488947 */ /* 0x000fea0003800000 */
.L_x_30683:
        /* <DEDUP_REMOVED lines=16> */
.L_x_30710:
[----:B------:R-:W-:Y:S01]  /*29d0*/  IMAD.MOV.U32 R24, RZ, RZ, RZ ;  /* 0x000000ffff187224 */ /* 0x000fe200078e00ff */
[----:B------:R-:W-:Y:S06]  /*29e0*/  BRA `(.L_x_30684) ;  /* 0x0000000000387947 */ /* 0x000fec0003800000 */
.L_x_30709:
        /* <DEDUP_REMOVED lines=8> */
.L_x_30712:
[----:B------:R-:W-:Y:S05]  /*2a70*/  BSYNC.RECONVERGENT B0 ;  /* 0x0000000000007941 */ /* 0x000fea0003800200 */
.L_x_30711:
[----:B------:R-:W4:Y:S01]  /*2a80*/  F2I.FTZ.TRUNC.NTZ R24, R24 ;  /* 0x0000001800187305 */ /* 0x000f22000021f100 */
[----:B------:R-:W-:Y:S05]  /*2a90*/  BRA `(.L_x_30684) ;  /* 0x00000000000c7947 */ /* 0x000fea0003800000 */
.L_x_30708:
[----:B------:R0:W5:Y:S01]  /*2aa0*/  LDG.E R24, desc[UR36][R4.64] ;  /* 0x0000002404187981 */ /* 0x000162000c1e1900 */
[----:B------:R-:W-:Y:S05]  /*2ab0*/  BRA `(.L_x_30684) ;  /* 0x0000000000047947 */ /* 0x000fea0003800000 */
.L_x_30707:
[----:B------:R3:W5:Y:S02]  /*2ac0*/  LDG.E R24, desc[UR36][R4.64] ;  /* 0x0000002404187981 */ /* 0x000764000c1e1900 */
.L_x_30684:
        /* <DEDUP_REMOVED lines=16> */
.L_x_30716:
[----:B------:R0:W5:Y:S01]  /*2bd0*/  LDG.E.U8 R23, desc[UR36][R4.64] ;  /* 0x0000002404177981 */ /* 0x000162000c1e1100 */
[----:B------:R-:W-:Y:S05]  /*2be0*/  BRA `(.L_x_30718) ;  /* 0x0000000c00307947 */ /* 0x000fea0003800000 */
.L_x_30715:
        /* <DEDUP_REMOVED lines=8> */
.L_x_30720:
[----:B------:R3:W5:Y:S01]  /*2c70*/  LDG.E R23, desc[UR36][R4.64] ;  /* 0x0000002404177981 */ /* 0x000762000c1e1900 */
[----:B------:R-:W-:Y:S05]  /*2c80*/  BRA `(.L_x_30718) ;  /* 0x0000000c00087947 */ /* 0x000fea0003800000 */
.L_x_30719:
[----:B------:R0:W5:Y:S01]  /*2c90*/  LDG.E.S16 R23, desc[UR36][R4.64] ;  /* 0x0000002404177981 */ /* 0x000162000c1e1700 */
[----:B------:R-:W-:Y:S05]  /*2ca0*/  BRA `(.L_x_30718) ;  /* 0x0000000c00007947 */ /* 0x000fea0003800000 */
.L_x_30714:
        /* <DEDUP_REMOVED lines=9> */
.L_x_30722:
[----:B------:R-:W3:Y:S02]  /*2d40*/  LDG.E.U16 R4, desc[UR36][R4.64] ;  /* 0x0000002404047981 */ /* 0x000ee4000c1e1500 */
[----:B---3--:R-:W-:-:S06]  /*2d50*/  HADD2.F32 R23, -RZ, R4.H0_H0 ;  /* 0x20000004ff177230 */ /* 0x008fcc0000004100 */
[----:B------:R-:W0:Y:S01]  /*2d60*/  F2I.FTZ.TRUNC.NTZ R23, R23 ;  /* 0x0000001700177305 */ /* 0x000e22000021f100 */
[----:B------:R-:W-:Y:S05]  /*2d70*/  BRA `(.L_x_30718) ;  /* 0x0000000800cc7947 */ /* 0x000fea0003800000 */
.L_x_30721:
        /* <DEDUP_REMOVED lines=9> */
.L_x_30724:
[----:B------:R-:W3:Y:S02]  /*2e10*/  LDG.E.U16 R4, desc[UR36][R4.64] ;  /* 0x0000002404047981 */ /* 0x000ee4000c1e1500 */
[----:B---3--:R-:W-:-:S06]  /*2e20*/  HADD2.F32 R23, -RZ, R4.H0_H0 ;  /* 0x20000004ff177230 */ /* 0x008fcc0000004100 */
[----:B------:R-:W0:Y:S01]  /*2e30*/  F2I.FTZ.TRUNC.NTZ R23, R23 ;  /* 0x0000001700177305 */ /* 0x000e22000021f100 */
[----:B------:R-:W-:Y:S05]  /*2e40*/  BRA `(.L_x_30718) ;  /* 0x0000000800987947 */ /* 0x000fea0003800000 */
.L_x_30723:
[----:B------:R-:W3:Y:S02]  /*2e50*/  LDG.E.64 R4, desc[UR36][R4.64] ;  /* 0x0000002404047981 */ /* 0x000ee4000c1e1b00 */
[----:B---3--:R0:W3:Y:S02]  /*2e60*/  F2I.F64.TRUNC R23, R4 ;  /* 0x0000000400177311 */ /* 0x0080e4000030d100 */
[----:B0--3--:R-:W-:Y:S05]  /*2e70*/  BRA `(.L_x_30718) ;  /* 0x00000008008c7947 */ /* 0x009fea0003800000 */
.L_x_30713:
        /* <DEDUP_REMOVED lines=12> */
.L_x_30727:
[----:B------:R-:W3:Y:S02]  /*2f40*/  LDG.E.64 R4, desc[UR36][R4.64] ;  /* 0x0000002404047981 */ /* 0x000ee4000c1e1b00 */
[----:B---3--:R0:W3:Y:S02]  /*2f50*/  F2I.F64.TRUNC R23, R4 ;  /* 0x0000000400177311 */ /* 0x0080e4000030d100 */
[----:B0--3--:R-:W-:Y:S05]  /*2f60*/  BRA `(.L_x_30718) ;  /* 0x0000000800507947 */ /* 0x009fea0003800000 */
.L_x_30726:
        /* <DEDUP_REMOVED lines=26> */
.L_x_30729:
        /* <DEDUP_REMOVED lines=14> */
.L_x_30728:
[----:B------:R-:W3:Y:S02]  /*31f0*/  LDG.E.U16 R23, desc[UR36][R4.64] ;  /* 0x0000002404177981 */ /* 0x000ee4000c1e1500 */
[----:B---3--:R-:W-:-:S06]  /*3200*/  SHF.L.U32 R23, R23, 0x10, RZ ;  /* 0x0000001017177819 */ /* 0x008fcc00000006ff */
[----:B------:R-:W0:Y:S01]  /*3210*/  F2I.FTZ.TRUNC.NTZ R23, R23 ;  /* 0x0000001700177305 */ /* 0x000e22000021f100 */
[----:B------:R-:W-:Y:S05]  /*3220*/  BRA `(.L_x_30718) ;  /* 0x0000000400a07947 */ /* 0x000fea0003800000 */
.L_x_30725:
        /* <DEDUP_REMOVED lines=10> */
.L_x_30732:
        /* <DEDUP_REMOVED lines=21> */
.L_x_30736:
[----:B------:R-:W-:Y:S05]  /*3420*/  BSYNC.RECONVERGENT B1 ;  /* 0x0000000000017941 */ /* 0x000fea0003800200 */
.L_x_30735:
[----:B------:R-:W-:Y:S01]  /*3430*/  IMAD.SHL.U32 R0, R0, 0x100000, RZ ;  /* 0x0010000000007824 */ /* 0x000fe200078e00ff */
[----:B------:R-:W-:-:S04]  /*3440*/  LEA R3, R3, 0x3b800000, 0x17 ;  /* 0x3b80000003037811 */ /* 0x000fc800078eb8ff */
[----:B------:R-:W-:-:S07]  /*3450*/  LOP3.LUT R23, R3, R0, R23, 0xfe, !PT ;  /* 0x0000000003177212 */ /* 0x000fce00078efe17 */
.L_x_30734:
[----:B------:R-:W-:Y:S05]  /*3460*/  BSYNC.RECONVERGENT B0 ;  /* 0x0000000000007941 */ /* 0x000fea0003800200 */
.L_x_30733:
[----:B------:R-:W0:Y:S01]  /*3470*/  F2I.FTZ.TRUNC.NTZ R23, R23 ;  /* 0x0000001700177305 */ /* 0x000e22000021f100 */
[----:B------:R-:W-:Y:S05]  /*3480*/  BRA `(.L_x_30718) ;  /* 0x0000000400087947 */ /* 0x000fea0003800000 */
.L_x_30731:
        /* <DEDUP_REMOVED lines=21> */
.L_x_30740:
[----:B------:R-:W-:Y:S05]  /*35e0*/  BSYNC.RECONVERGENT B1 ;  /* 0x0000000000017941 */ /* 0x000fea0003800200 */
.L_x_30739:
[----:B------:R-:W-:Y:S01]  /*35f0*/  IMAD.SHL.U32 R0, R0, 0x200000, RZ ;  /* 0x0020000000007824 */ /* 0x000fe200078e00ff */
[----:B------:R-:W-:-:S04]  /*3600*/  LEA R3, R3, 0x37800000, 0x17 ;  /* 0x3780000003037811 */ /* 0x000fc800078eb8ff */
[----:B------:R-:W-:-:S07]  /*3610*/  LOP3.LUT R23, R3, R0, R23, 0xfe, !PT ;  /* 0x0000000003177212 */ /* 0x000fce00078efe17 */
.L_x_30738:
[----:B------:R-:W-:Y:S05]  /*3620*/  BSYNC.RECONVERGENT B0 ;  /* 0x0000000000007941 */ /* 0x000fea0003800200 */
.L_x_30737:
[----:B------:R-:W0:Y:S01]  /*3630*/  F2I.FTZ.TRUNC.NTZ R23, R23 ;  /* 0x0000001700177305 */ /* 0x000e22000021f100 */
[----:B------:R-:W-:Y:S05]  /*3640*/  BRA `(.L_x_30718) ;  /* 0x0000000000987947 */ /* 0x000fea0003800000 */
.L_x_30730:
[----:B------:R-:W-:-:S13]  /*3650*/  ISETP.NE.AND P0, PT, R0, 0x1c, PT ;  /* 0x0000001c0000780c */ /* 0x000fda0003f05270 */
[----:B------:R-:W-:Y:S05]  /*3660*/  @!P0 BRA `(.L_x_30741) ;  /* 0x00000000008c8947 */ /* 0x000fea0003800000 */
[----:B------:R-:W-:-:S13]  /*3670*/  ISETP.NE.AND P0, PT, R0, 0x1d, PT ;  /* 0x0000001d0000780c */ /* 0x000fda0003f05270 */
[----:B------:R-:W-:Y:S05]  /*3680*/  @!P0 BRA `(.L_x_30742) ;  /* 0x00000000007c8947 */ /* 0x000fea0003800000 */
[----:B------:R-:W-:-:S13]  /*3690*/  ISETP.NE.AND P0, PT, R0, 0x2c, PT ;  /* 0x0000002c0000780c */ /* 0x000fda0003f05270 */
[----:B------:R-:W-:Y:S05]  /*36a0*/  @!P0 BRA `(.L_x_30743) ;  /* 0x0000000000488947 */ /* 0x000fea0003800000 */
.L_x_30717:
        /* <DEDUP_REMOVED lines=16> */
.L_x_30744:
[----:B------:R-:W-:Y:S01]  /*37b0*/  IMAD.MOV.U32 R23, RZ, RZ, RZ ;  /* 0x000000ffff177224 */ /* 0x000fe200078e00ff */
[----:B------:R-:W-:Y:S06]  /*37c0*/  BRA `(.L_x_30718) ;  /* 0x0000000000387947 */ /* 0x000fec0003800000 */
.L_x_30743:
        /* <DEDUP_REMOVED lines=8> */
.L_x_30746:
[----:B------:R-:W-:Y:S05]  /*3850*/  BSYNC.RECONVERGENT B0 ;  /* 0x0000000000007941 */ /* 0x000fea0003800200 */
.L_x_30745:
[----:B------:R-:W0:Y:S01]  /*3860*/  F2I.FTZ.TRUNC.NTZ R23, R23 ;  /* 0x0000001700177305 */ /* 0x000e22000021f100 */
[----:B------:R-:W-:Y:S05]  /*3870*/  BRA `(.L_x_30718) ;  /* 0x00000000000c7947 */ /* 0x000fea0003800000 */
.L_x_30742:
[----:B------:R0:W5:Y:S01]  /*3880*/  LDG.E R23, desc[UR36][R4.64] ;  /* 0x0000002404177981 */ /* 0x000162000c1e1900 */
[----:B------:R-:W-:Y:S05]  /*3890*/  BRA `(.L_x_30718) ;  /* 0x0000000000047947 */ /* 0x000fea0003800000 */
.L_x_30741:
[----:B------:R0:W5:Y:S02]  /*38a0*/  LDG.E R23, desc[UR36][R4.64] ;  /* 0x0000002404177981 */ /* 0x000164000c1e1900 */
.L_x_30718:
        /* <DEDUP_REMOVED lines=16> */
.L_x_30750:
[----:B------:R3:W5:Y:S01]  /*39b0*/  LDG.E.U8 R16, desc[UR36][R4.64] ;  /* 0x0000002404107981 */ /* 0x000762000c1e1100 */
[----:B------:R-:W-:Y:S05]  /*39c0*/  BRA `(.L_x_30752) ;  /* 0x0000000c00307947 */ /* 0x000fea0003800000 */
.L_x_30749:
        /* <DEDUP_REMOVED lines=8> */
.L_x_30754:
[----:B------:R0:W5:Y:S01]  /*3a50*/  LDG.E R16, desc[UR36][R4.64] ;  /* 0x0000002404107981 */ /* 0x000162000c1e1900 */
[----:B------:R-:W-:Y:S05]  /*3a60*/  BRA `(.L_x_30752) ;  /* 0x0000000c00087947 */ /* 0x000fea0003800000 */
.L_x_30753:
[----:B------:R0:W5:Y:S01]  /*3a70*/  LDG.E.S16 R16, desc[UR36][R4.64] ;  /* 0x0000002404107981 */ /* 0x000162000c1e1700 */
[----:B------:R-:W-:Y:S05]  /*3a80*/  BRA `(.L_x_30752) ;  /* 0x0000000c00007947 */ /* 0x000fea0003800000 */
.L_x_30748:
        /* <DEDUP_REMOVED lines=9> */
.L_x_30756:
[----:B------:R-:W3:Y:S02]  /*3b20*/  LDG.E.U16 R4, desc[UR36][R4.64] ;  /* 0x0000002404047981 */ /* 0x000ee4000c1e1500 */
[----:B---3--:R-:W-:-:S06]  /*3b30*/  HADD2.F32 R16, -RZ, R4.H0_H0 ;  /* 0x20000004ff107230 */ /* 0x008fcc0000004100 */
[----:B------:R-:W0:Y:S01]  /*3b40*/  F2I.FTZ.TRUNC.NTZ R16, R16 ;  /* 0x0000001000107305 */ /* 0x000e22000021f100 */
[----:B------:R-:W-:Y:S05]  /*3b50*/  BRA `(.L_x_30752) ;  /* 0x0000000800cc7947 */ /* 0x000fea0003800000 */
.L_x_30755:
        /* <DEDUP_REMOVED lines=9> */
.L_x_30758:
[----:B------:R-:W3:Y:S02]  /*3bf0*/  LDG.E.U16 R4, desc[UR36][R4.64] ;  /* 0x0000002404047981 */ /* 0x000ee4000c1e1500 */
[----:B---3--:R-:W-:-:S06]  /*3c00*/  HADD2.F32 R16, -RZ, R4.H0_H0 ;  /* 0x20000004ff107230 */ /* 0x008fcc0000004100 */
[----:B------:R-:W0:Y:S01]  /*3c10*/  F2I.FTZ.TRUNC.NTZ R16, R16 ;  /* 0x0000001000107305 */ /* 0x000e22000021f100 */
[----:B------:R-:W-:Y:S05]  /*3c20*/  BRA `(.L_x_30752) ;  /* 0x0000000800987947 */ /* 0x000fea0003800000 */
.L_x_30757:
[----:B------:R-:W3:Y:S02]  /*3c30*/  LDG.E.64 R4, desc[UR36][R4.64] ;  /* 0x0000002404047981 */ /* 0x000ee4000c1e1b00 */
[----:B---3--:R0:W3:Y:S02]  /*3c40*/  F2I.F64.TRUNC R16, R4 ;  /* 0x0000000400107311 */ /* 0x0080e4000030d100 */
[----:B0--3--:R-:W-:Y:S05]  /*3c50*/  BRA `(.L_x_30752) ;  /* 0x00000008008c7947 */ /* 0x009fea0003800000 */
.L_x_30747:
        /* <DEDUP_REMOVED lines=12> */
.L_x_30761:
[----:B------:R-:W3:Y:S02]  /*3d20*/  LDG.E.64 R4, desc[UR36][R4.64] ;  /* 0x0000002404047981 */ /* 0x000ee4000c1e1b00 */
[----:B---3--:R0:W3:Y:S02]  /*3d30*/  F2I.F64.TRUNC R16, R4 ;  /* 0x0000000400107311 */ /* 0x0080e4000030d100 */
[----:B0--3--:R-:W-:Y:S05]  /*3d40*/  BRA `(.L_x_30752) ;  /* 0x0000000800507947 */ /* 0x009fea0003800000 */
.L_x_30760:
        /* <DEDUP_REMOVED lines=26> */
.L_x_30763:
        /* <DEDUP_REMOVED lines=14> */
.L_x_30762:
[----:B------:R-:W3:Y:S02]  /*3fd0*/  LDG.E.U16 R16, desc[UR36][R4.64] ;  /* 0x0000002404107981 */ /* 0x000ee4000c1e1500 */
[----:B---3--:R-:W-:-:S06]  /*3fe0*/  IMAD.U32 R16, R16, 0x10000, RZ ;  /* 0x0001000010107824 */ /* 0x008fcc00078e00ff */
[----:B------:R-:W0:Y:S01]  /*3ff0*/  F2I.FTZ.TRUNC.NTZ R16, R16 ;  /* 0x0000001000107305 */ /* 0x000e22000021f100 */
[----:B------:R-:W-:Y:S05]  /*4000*/  BRA `(.L_x_30752) ;  /* 0x0000000400a07947 */ /* 0x000fea0003800000 */
.L_x_30759:
        /* <DEDUP_REMOVED lines=10> */
.L_x_30766:
        /* <DEDUP_REMOVED lines=21> */
.L_x_30770:
[----:B------:R-:W-:Y:S05]  /*4200*/  BSYNC.RECONVERGENT B1 ;  /* 0x0000000000017941 */ /* 0x000fea0003800200 */
.L_x_30769:
[----:B------:R-:W-:Y:S01]  /*4210*/  IMAD.SHL.U32 R0, R0, 0x100000, RZ ;  /* 0x0010000000007824 */ /* 0x000fe200078e00ff */
[----:B------:R-:W-:-:S04]  /*4220*/  LEA R3, R3, 0x3b800000, 0x17 ;  /* 0x3b80000003037811 */ /* 0x000fc800078eb8ff */
[----:B------:R-:W-:-:S07]  /*4230*/  LOP3.LUT R16, R3, R0, R7, 0xfe, !PT ;  /* 0x0000000003107212 */ /* 0x000fce00078efe07 */
.L_x_30768:
[----:B------:R-:W-:Y:S05]  /*4240*/  BSYNC.RECONVERGENT B0 ;  /* 0x0000000000007941 */ /* 0x000fea0003800200 */
.L_x_30767:
[----:B------:R-:W0:Y:S01]  /*4250*/  F2I.FTZ.TRUNC.NTZ R16, R16 ;  /* 0x0000001000107305 */ /* 0x000e22000021f100 */
[----:B------:R-:W-:Y:S05]  /*4260*/  BRA `(.L_x_30752) ;  /* 0x0000000400087947 */ /* 0x000fea0003800000 */
.L_x_30765:
        /* <DEDUP_REMOVED lines=21> */
.L_x_30774:
[----:B------:R-:W-:Y:S05]  /*43c0*/  BSYNC.RECONVERGENT B1 ;  /* 0x0000000000017941 */ /* 0x000fea0003800200 */
.L_x_30773:
[----:B------:R-:W-:Y:S02]  /*43d0*/  SHF.L.U32 R0, R0, 0x15, RZ ;  /* 0x0000001500007819 */ /* 0x000fe400000006ff */
[----:B------:R-:W-:-:S04]  /*43e0*/  LEA R3, R3, 0x37800000, 0x17 ;  /* 0x3780000003037811 */ /* 0x000fc800078eb8ff */
[----:B------:R-:W-:-:S07]  /*43f0*/  LOP3.LUT R16, R3, R0, R7, 0xfe, !PT ;  /* 0x0000000003107212 */ /* 0x000fce00078efe07 */
.L_x_30772:
[----:B------:R-:W-:Y:S05]  /*4400*/  BSYNC.RECONVERGENT B0 ;  /* 0x0000000000007941 */ /* 0x000fea0003800200 */
.L_x_30771:
[----:B------:R-:W0:Y:S01]  /*4410*/  F2I.FTZ.TRUNC.NTZ R16, R16 ;  /* 0x0000001000107305 */ /* 0x000e22000021f100 */
[----:B------:R-:W-:Y:S05]  /*4420*/  BRA `(.L_x_30752) ;  /* 0x0000000000987947 */ /* 0x000fea0003800000 */
.L_x_30764:
[----:B------:R-:W-:-:S13]  /*4430*/  ISETP.NE.AND P0, PT, R0, 0x1c, PT ;  /* 0x0000001c0000780c */ /* 0x000fda0003f05270 */
[----:B------:R-:W-:Y:S05]  /*4440*/  @!P0 BRA `(.L_x_30775) ;  /* 0x00000000008c8947 */ /* 0x000fea0003800000 */
[----:B------:R-:W-:-:S13]  /*4450*/  ISETP.NE.AND P0, PT, R0, 0x1d, PT ;  /* 0x0000001d0000780c */ /* 0x000fda0003f05270 */
[----:B------:R-:W-:Y:S05]  /*4460*/  @!P0 BRA `(.L_x_30776) ;  /* 0x00000000007c8947 */ /* 0x000fea0003800000 */
[----:B------:R-:W-:-:S13]  /*4470*/  ISETP.NE.AND P0, PT, R0, 0x2c, PT ;  /* 0x0000002c0000780c */ /* 0x000fda0003f05270 */
[----:B------:R-:W-:Y:S05]  /*4480*/  @!P0 BRA `(.L_x_30777) ;  /* 0x0000000000488947 */ /* 0x000fea0003800000 */
.L_x_30751:
        /* <DEDUP_REMOVED lines=16> */
.L_x_30778:
[----:B------:R-:W-:Y:S01]  /*4590*/  IMAD.MOV.U32 R16, RZ, RZ, RZ ;  /* 0x000000ffff107224 */ /* 0x000fe200078e00ff */
[----:B------:R-:W-:Y:S06]  /*45a0*/  BRA `(.L_x_30752) ;  /* 0x0000000000387947 */ /* 0x000fec0003800000 */
.L_x_30777:
        /* <DEDUP_REMOVED lines=8> */
.L_x_30780:
[----:B------:R-:W-:Y:S05]  /*4630*/  BSYNC.RECONVERGENT B0 ;  /* 0x0000000000007941 */ /* 0x000fea0003800200 */
.L_x_30779:
[----:B------:R-:W0:Y:S01]  /*4640*/  F2I.FTZ.TRUNC.NTZ R16, R16 ;  /* 0x0000001000107305 */ /* 0x000e22000021f100 */
[----:B------:R-:W-:Y:S05]  /*4650*/  BRA `(.L_x_30752) ;  /* 0x00000000000c7947 */ /* 0x000fea0003800000 */
.L_x_30776:
[----:B------:R0:W5:Y:S01]  /*4660*/  LDG.E R16, desc[UR36][R4.64] ;  /* 0x0000002404107981 */ /* 0x000162000c1e1900 */
[----:B------:R-:W-:Y:S05]  /*4670*/  BRA `(.L_x_30752) ;  /* 0x0000000000047947 */ /* 0x000fea0003800000 */
.L_x_30775:
[----:B------:R0:W5:Y:S02]  /*4680*/  LDG.E R16, desc[UR36][R4.64] ;  /* 0x0000002404107981 */ /* 0x000164000c1e1900 */
.L_x_30752:
        /* <DEDUP_REMOVED lines=16> */
.L_x_30784:
[----:B------:R0:W5:Y:S01]  /*4790*/  LDG.E.U8 R17, desc[UR36][R4.64] ;  /* 0x0000002404117981 */ /* 0x000162000c1e1100 */
[----:B------:R-:W-:Y:S05]  /*47a0*/  BRA `(.L_x_30786) ;  /* 0x0000000c00307947 */ /* 0x000fea0003800000 */
.L_x_30783:
        /* <DEDUP_REMOVED lines=8> */
.L_x_30788:
[----:B------:R0:W5:Y:S01]  /*4830*/  LDG.E R17, desc[UR36][R4.64] ;  /* 0x0000002404117981 */ /* 0x000162000c1e1900 */
[----:B------:R-:W-:Y:S05]  /*4840*/  BRA `(.L_x_30786) ;  /* 0x0000000c00087947 */ /* 0x000fea0003800000 */
.L_x_30787:
[----:B------:R0:W5:Y:S01]  /*4850*/  LDG.E.S16 R17, desc[UR36][R4.64] ;  /* 0x0000002404117981 */ /* 0x000162000c1e1700 */
[----:B------:R-:W-:Y:S05]  /*4860*/  BRA `(.L_x_30786) ;  /* 0x0000000c00007947 */ /* 0x000fea0003800000 */
.L_x_30782:
        /* <DEDUP_REMOVED lines=9> */
.L_x_30790:
[----:B------:R-:W3:Y:S02]  /*4900*/  LDG.E.U16 R4, desc[UR36][R4.64] ;  /* 0x0000002404047981 */ /* 0x000ee4000c1e1500 */
[----:B---3--:R-:W-:-:S06]  /*4910*/  HADD2.F32 R17, -RZ, R4.H0_H0 ;  /* 0x20000004ff117230 */ /* 0x008fcc0000004100 */
[----:B------:R-:W0:Y:S01]  /*4920*/  F2I.FTZ.TRUNC.NTZ R17, R17 ;  /* 0x0000001100117305 */ /* 0x000e22000021f100 */
[----:B------:R-:W-:Y:S05]  /*4930*/  BRA `(.L_x_30786) ;  /* 0x0000000800cc7947 */ /* 0x000fea0003800000 */
.L_x_30789:
        /* <DEDUP_REMOVED lines=9> */
.L_x_30792:
[----:B------:R-:W3:Y:S02]  /*49d0*/  LDG.E.U16 R4, desc[UR36][R4.64] ;  /* 0x0000002404047981 */ /* 0x000ee4000c1e1500 */
[----:B---3--:R-:W-:-:S06]  /*49e0*/  HADD2.F32 R17, -RZ, R4.H0_H0 ;  /* 0x20000004ff117230 */ /* 0x008fcc0000004100 */
[----:B------:R-:W0:Y:S01]  /*49f0*/  F2I.FTZ.TRUNC.NTZ R17, R17 ;  /* 0x0000001100117305 */ /* 0x000e22000021f100 */
[----:B------:R-:W-:Y:S05]  /*4a00*/  BRA `(.L_x_30786) ;  /* 0x0000000800987947 */ /* 0x000fea0003800000 */
.L_x_30791:
[----:B------:R-:W3:Y:S02]  /*4a10*/  LDG.E.64 R4, desc[UR36][R4.64] ;  /* 0x0000002404047981 */ /* 0x000ee4000c1e1b00 */
[----:B---3--:R0:W3:Y:S02]  /*4a20*/  F2I.F64.TRUNC R17, R4 ;  /* 0x0000000400117311 */ /* 0x0080e4000030d100 */
[----:B0--3--:R-:W-:Y:S05]  /*4a30*/  BRA `(.L_x_30786) ;  /* 0x00000008008c7947 */ /* 0x009fea0003800000 */
.L_x_30781:
        /* <DEDUP_REMOVED lines=12> */
.L_x_30795:
[----:B------:R-:W3:Y:S02]  /*4b00*/  LDG.E.64 R4, desc[UR36][R4.64] ;  /* 0x0000002404047981 */ /* 0x000ee4000c1e1b00 */
[----:B---3--:R0:W3:Y:S02]  /*4b10*/  F2I.F64.TRUNC R17, R4 ;  /* 0x0000000400117311 */ /* 0x0080e4000030d100 */
[----:B0--3--:R-:W-:Y:S05]  /*4b20*/  BRA `(.L_x_30786) ;  /* 0x0000000800507947 */ /* 0x009fea0003800000 */
.L_x_30794:
        /* <DEDUP_REMOVED lines=26> */
.L_x_30797:
        /* <DEDUP_REMOVED lines=14> */
.L_x_30796:
[----:B------:R-:W3:Y:S02]  /*4db0*/  LDG.E.U16 R17, desc[UR36][R4.64] ;  /* 0x0000002404117981 */ /* 0x000ee4000c1e1500 */
[----:B---3--:R-:W-:-:S06]  /*4dc0*/  IMAD.U32 R17, R17, 0x10000, RZ ;  /* 0x0001000011117824 */ /* 0x008fcc00078e00ff */
[----:B------:R-:W0:Y:S01]  /*4dd0*/  F2I.FTZ.TRUNC.NTZ R17, R17 ;  /* 0x0000001100117305 */ /* 0x000e22000021f100 */
[----:B------:R-:W-:Y:S05]  /*4de0*/  BRA `(.L_x_30786) ;  /* 0x0000000400a07947 */ /* 0x000fea0003800000 */
.L_x_30793:
        /* <DEDUP_REMOVED lines=10> */
.L_x_30800:
        /* <DEDUP_REMOVED lines=21> */
.L_x_30804:
[----:B------:R-:W-:Y:S05]  /*4fe0*/  BSYNC.RECONVERGENT B1 ;  /* 0x0000000000017941 */ /* 0x000fea0003800200 */
.L_x_30803:
[----:B------:R-:W-:Y:S02]  /*4ff0*/  SHF.L.U32 R0, R0, 0x14, RZ ;  /* 0x0000001400007819 */ /* 0x000fe400000006ff */
[----:B------:R-:W-:-:S04]  /*5000*/  LEA R3, R3, 0x3b800000, 0x17 ;  /* 0x3b80000003037811 */ /* 0x000fc800078eb8ff */
[----:B------:R-:W-:-:S07]  /*5010*/  LOP3.LUT R17, R3, R0, R17, 0xfe, !PT ;  /* 0x0000000003117212 */ /* 0x000fce00078efe11 */
.L_x_30802:
[----:B------:R-:W-:Y:S05]  /*5020*/  BSYNC.RECONVERGENT B0 ;  /* 0x0000000000007941 */ /* 0x000fea0003800200 */
.L_x_30801:
[----:B------:R-:W3:Y:S01]  /*5030*/  F2I.FTZ.TRUNC.NTZ R17, R17 ;  /* 0x0000001100117305 */ /* 0x000ee2000021f100 */
[----:B------:R-:W-:Y:S05]  /*5040*/  BRA `(.L_x_30786) ;  /* 0x0000000400087947 */ /* 0x000fea0003800000 */
.L_x_30799:
        /* <DEDUP_REMOVED lines=21> */
.L_x_30808:
[----:B------:R-:W-:Y:S05]  /*51a0*/  BSYNC.RECONVERGENT B1 ;  /* 0x0000000000017941 */ /* 0x000fea0003800200 */
.L_x_30807:
[----:B------:R-:W-:Y:S01]  /*51b0*/  IMAD.SHL.U32 R0, R0, 0x200000, RZ ;  /* 0x0020000000007824 */ /* 0x000fe200078e00ff */
[----:B------:R-:W-:-:S04]  /*51c0*/  LEA R3, R3, 0x37800000, 0x17 ;  /* 0x3780000003037811 */ /* 0x000fc800078eb8ff */
[----:B------:R-:W-:-:S07]  /*51d0*/  LOP3.LUT R17, R3, R0, R17, 0xfe, !PT ;  /* 0x0000000003117212 */ /* 0x000fce00078efe11 */
.L_x_30806:
[----:B------:R-:W-:Y:S05]  /*51e0*/  BSYNC.RECONVERGENT B0 ;  /* 0x0000000000007941 */ /* 0x000fea0003800200 */
.L_x_30805:
[----:B------:R-:W0:Y:S01]  /*51f0*/  F2I.FTZ.TRUNC.NTZ R17, R17 ;  /* 0x0000001100117305 */ /* 0x000e22000021f100 */
[----:B------:R-:W-:Y:S05]  /*5200*/  BRA `(.L_x_30786) ;  /* 0x0000000000987947 */ /* 0x000fea0003800000 */
.L_x_30798:
[----:B------:R-:W-:-:S13]  /*5210*/  ISETP.NE.AND P0, PT, R0, 0x1c, PT ;  /* 0x0000001c0000780c */ /* 0x000fda0003f05270 */
[----:B------:R-:W-:Y:S05]  /*5220*/  @!P0 BRA `(.L_x_30809) ;  /* 0x00000000008c8947 */ /* 0x000fea0003800000 */
[----:B------:R-:W-:-:S13]  /*5230*/  ISETP.NE.AND P0, PT, R0, 0x1d, PT ;  /* 0x0000001d0000780c */ /* 0x000fda0003f05270 */
[----:B------:R-:W-:Y:S05]  /*5240*/  @!P0 BRA `(.L_x_30810) ;  /* 0x00000000007c8947 */ /* 0x000fea0003800000 */
[----:B------:R-:W-:-:S13]  /*5250*/  ISETP.NE.AND P0, PT, R0, 0x2c, PT ;  /* 0x0000002c0000780c */ /* 0x000fda0003f05270 */
[----:B------:R-:W-:Y:S05]  /*5260*/  @!P0 BRA `(.L_x_30811) ;  /* 0x0000000000488947 */ /* 0x000fea0003800000 */
.L_x_30785:
        /* <DEDUP_REMOVED lines=16> */
.L_x_30812:
[----:B------:R-:W-:Y:S01]  /*5370*/  MOV R17, RZ ;  /* 0x000000ff00117202 */ /* 0x000fe20000000f00 */
[----:B------:R-:W-:Y:S06]  /*5380*/  BRA `(.L_x_30786) ;  /* 0x0000000000387947 */ /* 0x000fec0003800000 */
.L_x_30811:
        /* <DEDUP_REMOVED lines=8> */
.L_x_30814:
[----:B------:R-:W-:Y:S05]  /*5410*/  BSYNC.RECONVERGENT B0 ;  /* 0x0000000000007941 */ /* 0x000fea0003800200 */
.L_x_30813:
[----:B------:R-:W0:Y:S01]  /*5420*/  F2I.FTZ.TRUNC.NTZ R17, R17 ;  /* 0x0000001100117305 */ /* 0x000e22000021f100 */
[----:B------:R-:W-:Y:S05]  /*5430*/  BRA `(.L_x_30786) ;  /* 0x00000000000c7947 */ /* 0x000fea0003800000 */
.L_x_30810:
[----:B------:R0:W5:Y:S01]  /*5440*/  LDG.E R17, desc[UR36][R4.64] ;  /* 0x0000002404117981 */ /* 0x000162000c1e1900 */
[----:B------:R-:W-:Y:S05]  /*5450*/  BRA `(.L_x_30786) ;  /* 0x0000000000047947 */ /* 0x000fea0003800000 */
.L_x_30809:
[----:B------:R0:W5:Y:S02]  /*5460*/  LDG.E R17, desc[UR36][R4.64] ;  /* 0x0000002404117981 */ /* 0x000164000c1e1900 */
.L_x_30786:
        /* <DEDUP_REMOVED lines=16> */
.L_x_30818:
[----:B------:R0:W5:Y:S01]  /*5570*/  LDG.E.U8 R22, desc[UR36][R4.64] ;  /* 0x0000002404167981 */ /* 0x000162000c1e1100 */
[----:B------:R-:W-:Y:S05]  /*5580*/  BRA `(.L_x_30820) ;  /* 0x0000000c00307947 */ /* 0x000fea0003800000 */
.L_x_30817:
        /* <DEDUP_REMOVED lines=8> */
.L_x_30822:
[----:B------:R0:W5:Y:S01]  /*5610*/  LDG.E R22, desc[UR36][R4.64] ;  /* 0x0000002404167981 */ /* 0x000162000c1e1900 */
[----:B------:R-:W-:Y:S05]  /*5620*/  BRA `(.L_x_30820) ;  /* 0x0000000c00087947 */ /* 0x000fea0003800000 */
.L_x_30821:
[----:B------:R0:W5:Y:S01]  /*5630*/  LDG.E.S16 R22, desc[UR36][R4.64] ;  /* 0x0000002404167981 */ /* 0x000162000c1e1700 */
[----:B------:R-:W-:Y:S05]  /*5640*/  BRA `(.L_x_30820) ;  /* 0x0000000c00007947 */ /* 0x000fea0003800000 */
.L_x_30816:
        /* <DEDUP_REMOVED lines=9> */
.L_x_30824:
[----:B------:R-:W2:Y:S02]  /*56e0*/  LDG.E.U16 R4, desc[UR36][R4.64] ;  /* 0x0000002404047981 */ /* 0x000ea4000c1e1500 */
[----:B--2---:R-:W-:-:S06]  /*56f0*/  HADD2.F32 R22, -RZ, R4.H0_H0 ;  /* 0x20000004ff167230 */ /* 0x004fcc0000004100 */
[----:B------:R-:W0:Y:S01]  /*5700*/  F2I.FTZ.TRUNC.NTZ R22, R22 ;  /* 0x0000001600167305 */ /* 0x000e22000021f100 */
[----:B------:R-:W-:Y:S05]  /*5710*/  BRA `(.L_x_30820) ;  /* 0x0000000800cc7947 */ /* 0x000fea0003800000 */
.L_x_30823:
        /* <DEDUP_REMOVED lines=9> */
.L_x_30826:
[----:B------:R-:W2:Y:S02]  /*57b0*/  LDG.E.U16 R4, desc[UR36][R4.64] ;  /* 0x0000002404047981 */ /* 0x000ea4000c1e1500 */
[----:B--2---:R-:W-:-:S06]  /*57c0*/  HADD2.F32 R22, -RZ, R4.H0_H0 ;  /* 0x20000004ff167230 */ /* 0x004fcc0000004100 */
[----:B------:R-:W0:Y:S01]  /*57d0*/  F2I.FTZ.TRUNC.NTZ R22, R22 ;  /* 0x0000001600167305 */ /* 0x000e22000021f100 */
[----:B------:R-:W-:Y:S05]  /*57e0*/  BRA `(.L_x_30820) ;  /* 0x0000000800987947 */ /* 0x000fea0003800000 */
.L_x_30825:
[----:B------:R-:W2:Y:S02]  /*57f0*/  LDG.E.64 R4, desc[UR36][R4.64] ;  /* 0x0000002404047981 */ /* 0x000ea4000c1e1b00 */
[----:B--2---:R0:W2:Y:S02]  /*5800*/  F2I.F64.TRUNC R22, R4 ;  /* 0x0000000400167311 */ /* 0x0040a4000030d100 */
[----:B0-2---:R-:W-:Y:S05]  /*5810*/  BRA `(.L_x_30820) ;  /* 0x00000008008c7947 */ /* 0x005fea0003800000 */
.L_x_30815:
        /* <DEDUP_REMOVED lines=12> */
.L_x_30829:
[----:B------:R-:W2:Y:S02]  /*58e0*/  LDG.E.64 R4, desc[UR36][R4.64] ;  /* 0x0000002404047981 */ /* 0x000ea4000c1e1b00 */
[----:B--2---:R0:W2:Y:S02]  /*58f0*/  F2I.F64.TRUNC R22, R4 ;  /* 0x0000000400167311 */ /* 0x0040a4000030d100 */
[----:B0-2---:R-:W-:Y:S05]  /*5900*/  BRA `(.L_x_30820) ;  /* 0x0000000800507947 */ /* 0x005fea0003800000 */
.L_x_30828:
        /* <DEDUP_REMOVED lines=26> */
.L_x_30831:
        /* <DEDUP_REMOVED lines=14> */
.L_x_30830:
[----:B------:R-:W2:Y:S02]  /*5b90*/  LDG.E.U16 R22, desc[UR36][R4.64] ;  /* 0x0000002404167981 */ /* 0x000ea4000c1e1500 */
[----:B--2---:R-:W-:-:S06]  /*5ba0*/  SHF.L.U32 R22, R22, 0x10, RZ ;  /* 0x0000001016167819 */ /* 0x004fcc00000006ff */
[----:B------:R-:W0:Y:S01]  /*5bb0*/  F2I.FTZ.TRUNC.NTZ R22, R22 ;  /* 0x0000001600167305 */ /* 0x000e22000021f100 */
[----:B------:R-:W-:Y:S05]  /*5bc0*/  BRA `(.L_x_30820) ;  /* 0x0000000400a07947 */ /* 0x000fea0003800000 */
.L_x_30827:
        /* <DEDUP_REMOVED lines=10> */
.L_x_30834:
        /* <DEDUP_REMOVED lines=21> */
.L_x_30838:
[----:B------:R-:W-:Y:S05]  /*5dc0*/  BSYNC.RECONVERGENT B1 ;  /* 0x0000000000017941 */ /* 0x000fea0003800200 */
.L_x_30837:
[----:B------:R-:W-:Y:S01]  /*5dd0*/  IMAD.SHL.U32 R0, R0, 0x100000, RZ ;  /* 0x0010000000007824 */ /* 0x000fe200078e00ff */
[----:B------:R-:W-:-:S04]  /*5de0*/  LEA R3, R3, 0x3b800000, 0x17 ;  /* 0x3b80000003037811 */ /* 0x000fc800078eb8ff */
[----:B------:R-:W-:-:S07]  /*5df0*/  LOP3.LUT R22, R3, R0, R7, 0xfe, !PT ;  /* 0x0000000003167212 */ /* 0x000fce00078efe07 */
.L_x_30836:
[----:B------:R-:W-:Y:S05]  /*5e00*/  BSYNC.RECONVERGENT B0 ;  /* 0x0000000000007941 */ /* 0x000fea0003800200 */
.L_x_30835:
[----:B------:R-:W0:Y:S01]  /*5e10*/  F2I.FTZ.TRUNC.NTZ R22, R22 ;  /* 0x0000001600167305 */ /* 0x000e22000021f100 */
[----:B------:R-:W-:Y:S05]  /*5e20*/  BRA `(.L_x_30820) ;  /* 0x0000000400087947 */ /* 0x000fea0003800000 */
.L_x_30833:
        /* <DEDUP_REMOVED lines=21> */
.L_x_30842:
[----:B------:R-:W-:Y:S05]  /*5f80*/  BSYNC.RECONVERGENT B1 ;  /* 0x0000000000017941 */ /* 0x000fea0003800200 */
.L_x_30841:
[----:B------:R-:W-:Y:S01]  /*5f90*/  IMAD.SHL.U32 R0, R0, 0x200000, RZ ;  /* 0x0020000000007824 */ /* 0x000fe200078e00ff */
[----:B------:R-:W-:-:S04]  /*5fa0*/  LEA R3, R3, 0x37800000, 0x17 ;  /* 0x3780000003037811 */ /* 0x000fc800078eb8ff */
[----:B------:R-:W-:-:S07]  /*5fb0*/  LOP3.LUT R22, R3, R0, R7, 0xfe, !PT ;  /* 0x0000000003167212 */ /* 0x000fce00078efe07 */
.L_x_30840:
[----:B------:R-:W-:Y:S05]  /*5fc0*/  BSYNC.RECONVERGENT B0 ;  /* 0x0000000000007941 */ /* 0x000fea0003800200 */
.L_x_30839:
[----:B------:R-:W0:Y:S01]  /*5fd0*/  F2I.FTZ.TRUNC.NTZ R22, R22 ;  /* 0x0000001600167305 */ /* 0x000e22000021f100 */
[----:B------:R-:W-:Y:S05]  /*5fe0*/  BRA `(.L_x_30820) ;  /* 0x0000000000987947 */ /* 0x000fea0003800000 */
.L_x_30832:
[----:B------:R-:W-:-:S09]  /*5ff0*/  UISETP.NE.AND UP0, UPT, UR4, 0x1c, UPT ;  /* 0x0000001c0400788c */ /* 0x000fd2000bf05270 */
[----:B------:R-:W-:Y:S05]  /*6000*/  BRA.U !UP0, `(.L_x_30843) ;  /* 0x00000001088c7547 */ /* 0x000fea000b800000 */
[----:B------:R-:W-:-:S09]  /*6010*/  UISETP.NE.AND UP0, UPT, UR4, 0x1d, UPT ;  /* 0x0000001d0400788c */ /* 0x000fd2000bf05270 */
[----:B------:R-:W-:Y:S05]  /*6020*/  BRA.U !UP0, `(.L_x_30844) ;  /* 0x00000001087c7547 */ /* 0x000fea000b800000 */
[----:B------:R-:W-:-:S09]  /*6030*/  UISETP.NE.AND UP0, UPT, UR4, 0x2c, UPT ;  /* 0x0000002c0400788c */ /* 0x000fd2000bf05270 */
[----:B------:R-:W-:Y:S05]  /*6040*/  BRA.U !UP0, `(.L_x_30845) ;  /* 0x0000000108487547 */ /* 0x000fea000b800000 */
.L_x_30819:
        /* <DEDUP_REMOVED lines=16> */
.L_x_30846:
[----:B------:R-:W-:Y:S01]  /*6150*/  IMAD.MOV.U32 R22, RZ, RZ, RZ ;  /* 0x000000ffff167224 */ /* 0x000fe200078e00ff */
[----:B------:R-:W-:Y:S06]  /*6160*/  BRA `(.L_x_30820) ;  /* 0x0000000000387947 */ /* 0x000fec0003800000 */
.L_x_30845:
        /* <DEDUP_REMOVED lines=8> */
.L_x_30848:
[----:B------:R-:W-:Y:S05]  /*61f0*/  BSYNC.RECONVERGENT B0 ;  /* 0x0000000000007941 */ /* 0x000fea0003800200 */
.L_x_30847:
[----:B------:R-:W0:Y:S01]  /*6200*/  F2I.FTZ.TRUNC.NTZ R22, R22 ;  /* 0x0000001600167305 */ /* 0x000e22000021f100 */
[----:B------:R-:W-:Y:S05]  /*6210*/  BRA `(.L_x_30820) ;  /* 0x00000000000c7947 */ /* 0x000fea0003800000 */
.L_x_30844:
[----:B------:R0:W5:Y:S01]  /*6220*/  LDG.E R22, desc[UR36][R4.64] ;  /* 0x0000002404167981 */ /* 0x000162000c1e1900 */
[----:B------:R-:W-:Y:S05]  /*6230*/  BRA `(.L_x_30820) ;  /* 0x0000000000047947 */ /* 0x000fea0003800000 */
.L_x_30843:
[----:B------:R0:W5:Y:S02]  /*6240*/  LDG.E R22, desc[UR36][R4.64] ;  /* 0x0000002404167981 */ /* 0x000164000c1e1900 */
.L_x_30820:
        /* <DEDUP_REMOVED lines=20> */
.L_x_30850:
[----:B------:R-:W-:Y:S05]  /*6390*/  BSYNC.RECONVERGENT B7 ;  /* 0x0000000000077941 */ /* 0x000fea0003800200 */
.L_x_30849:
        /* <DEDUP_REMOVED lines=20> */
.L_x_30852:
[----:B------:R-:W-:Y:S05]  /*64e0*/  BSYNC.RECONVERGENT B7 ;  /* 0x0000000000077941 */ /* 0x000fea0003800200 */
.L_x_30851:
        /* <DEDUP_REMOVED lines=23> */
.L_x_30854:
[----:B------:R-:W-:Y:S05]  /*6660*/  BSYNC.RECONVERGENT B7 ;  /* 0x0000000000077941 */ /* 0x000fea0003800200 */
.L_x_30853:
        /* <DEDUP_REMOVED lines=22> */
.L_x_30882:
        /* <DEDUP_REMOVED lines=28> */
.L_x_30859:
[----:B------:R-:W-:Y:S01]  /*6990*/  MOV R8, R34 ;  /* 0x0000002200087202 */ /* 0x000fe20000000f00 */
[----:B------:R-:W-:Y:S01]  /*69a0*/  IMAD.MOV.U32 R5, RZ, RZ, R33 ;  /* 0x000000ffff057224 */ /* 0x000fe200078e0021 */
[----:B------:R-:W-:Y:S01]  /*69b0*/  MOV R3, R15 ;  /* 0x0000000f00037202 */ /* 0x000fe20000000f00 */
[----:B------:R-:W-:Y:S01]  /*69c0*/  IMAD.MOV.U32 R4, RZ, RZ, R14 ;  /* 0x000000ffff047224 */ /* 0x000fe200078e000e */
[----:B------:R-:W-:-:S07]  /*69d0*/  MOV R0, 0x69f0 ;  /* 0x000069f000007802 */ /* 0x000fce0000000f00 */
[----:B------:R-:W-:Y:S05]  /*69e0*/  CALL.REL.NOINC `($__internal_72_$__cuda_sm20_div_s64) ;  /* 0x0000021400b87944 */ /* 0x000fea0003c00000 */
[----:B------:R-:W-:Y:S02]  /*69f0*/  IMAD.MOV.U32 R22, RZ, RZ, R6 ;  /* 0x000000ffff167224 */ /* 0x000fe400078e0006 */
[----:B------:R-:W-:-:S07]  /*6a00*/  IMAD.MOV.U32 R23, RZ, RZ, R7 ;  /* 0x000000ffff177224 */ /* 0x000fce00078e0007 */
.L_x_30860:
[----:B------:R-:W-:Y:S05]  /*6a10*/  BSYNC.RECONVERGENT B1 ;  /* 0x0000000000017941 */ /* 0x000fea0003800200 */
.L_x_30858:
        /* <DEDUP_REMOVED lines=41> */
.L_x_30862:
[----:B------:R-:W-:Y:S01]  /*6cb0*/  IMAD.MOV.U32 R8, RZ, RZ, R22 ;  /* 0x000000ffff087224 */ /* 0x000fe200078e0016 */
[----:B------:R-:W-:Y:S01]  /*6cc0*/  MOV R5, R23 ;  /* 0x0000001700057202 */ /* 0x000fe20000000f00 */
[----:B------:R-:W-:Y:S01]  /*6cd0*/  IMAD.MOV.U32 R4, RZ, RZ, R24 ;  /* 0x000000ffff047224 */ /* 0x000fe200078e0018 */
[----:B------:R-:W-:Y:S01]  /*6ce0*/  MOV R0, 0x6d10 ;  /* 0x00006d1000007802 */ /* 0x000fe20000000f00 */
[----:B------:R-:W-:-:S07]  /*6cf0*/  IMAD.MOV.U32 R3, RZ, RZ, R25 ;  /* 0x000000ffff037224 */ /* 0x000fce00078e0019 */
[----:B------:R-:W-:Y:S05]  /*6d00*/  CALL.REL.NOINC `($__internal_72_$__cuda_sm20_div_s64) ;  /* 0x0000021000f07944 */ /* 0x000fea0003c00000 */
[----:B------:R-:W-:Y:S01]  /*6d10*/  MOV R14, R6 ;  /* 0x00000006000e7202 */ /* 0x000fe20000000f00 */
[----:B------:R-:W-:-:S07]  /*6d20*/  IMAD.MOV.U32 R15, RZ, RZ, R7 ;  /* 0x000000ffff0f7224 */ /* 0x000fce00078e0007 */
.L_x_30863:
[----:B------:R-:W-:Y:S05]  /*6d30*/  BSYNC.RECONVERGENT B1 ;  /* 0x0000000000017941 */ /* 0x000fea0003800200 */
.L_x_30861:
        /* <DEDUP_REMOVED lines=42> */
.L_x_30865:
        /* <DEDUP_REMOVED lines=8> */
.L_x_30866:
[----:B------:R-:W-:Y:S05]  /*7060*/  BSYNC.RECONVERGENT B1 ;  /* 0x0000000000017941 */ /* 0x000fea0003800200 */
.L_x_30864:
        /* <DEDUP_REMOVED lines=41> */
.L_x_30868:
[----:B------:R-:W-:Y:S01]  /*7300*/  IMAD.MOV.U32 R8, RZ, RZ, R22 ;  /* 0x000000ffff087224 */ /* 0x000fe200078e0016 */
[----:B------:R-:W-:Y:S01]  /*7310*/  MOV R4, R24 ;  /* 0x0000001800047202 */ /* 0x000fe20000000f00 */
[----:B------:R-:W-:Y:S01]  /*7320*/  IMAD.MOV.U32 R5, RZ, RZ, R23 ;  /* 0x000000ffff057224 */ /* 0x000fe200078e0017 */
[----:B------:R-:W-:Y:S01]  /*7330*/  MOV R0, 0x7360 ;  /* 0x0000736000007802 */ /* 0x000fe20000000f00 */
[----:B------:R-:W-:-:S07]  /*7340*/  IMAD.MOV.U32 R3, RZ, RZ, R25 ;  /* 0x000000ffff037224 */ /* 0x000fce00078e0019 */
[----:B------:R-:W-:Y:S05]  /*7350*/  CALL.REL.NOINC `($__internal_72_$__cuda_sm20_div_s64) ;  /* 0x0000020c005c7944 */ /* 0x000fea0003c00000 */
[----:B------:R-:W-:Y:S01]  /*7360*/  IMAD.MOV.U32 R14, RZ, RZ, R6 ;  /* 0x000000ffff0e7224 */ /* 0x000fe200078e0006 */
[----:B------:R-:W-:-:S07]  /*7370*/  MOV R15, R7 ;  /* 0x00000007000f7202 */ /* 0x000fce0000000f00 */
.L_x_30869:
[----:B------:R-:W-:Y:S05]  /*7380*/  BSYNC.RECONVERGENT B1 ;  /* 0x0000000000017941 */ /* 0x000fea0003800200 */
.L_x_30867:
        /* <DEDUP_REMOVED lines=42> */
.L_x_30871:
        /* <DEDUP_REMOVED lines=8> */
.L_x_30872:
[----:B------:R-:W-:Y:S05]  /*76b0*/  BSYNC.RECONVERGENT B1 ;  /* 0x0000000000017941 */ /* 0x000fea0003800200 */
.L_x_30870:
        /* <DEDUP_REMOVED lines=42> */
.L_x_30874:
        /* <DEDUP_REMOVED lines=8> */
.L_x_30875:
[----:B------:R-:W-:Y:S05]  /*79e0*/  BSYNC.RECONVERGENT B1 ;  /* 0x0000000000017941 */ /* 0x000fea0003800200 */
.L_x_30873:
        /* <DEDUP_REMOVED lines=42> */
.L_x_30877:
        /* <DEDUP_REMOVED lines=8> */
.L_x_30878:
[----:B------:R-:W-:Y:S05]  /*7d10*/  BSYNC.RECONVERGENT B1 ;  /* 0x0000000000017941 */ /* 0x000fea0003800200 */
.L_x_30876:
        /* <DEDUP_REMOVED lines=42> */
.L_x_30880:
        /* <DEDUP_REMOVED lines=8> */
.L_x_30881:
[----:B------:R-:W-:Y:S05]  /*8040*/  BSYNC.RECONVERGENT B1 ;  /* 0x0000000000017941 */ /* 0x000fea0003800200 */
.L_x_30879:
        /* <DEDUP_REMOVED lines=19> */
.L_x_30857:
[----:B------:R-:W-:-:S07]  /*8180*/  IADD3 R30, PT, PT, R30, 0x3, RZ ;  /* 0x000000031e1e7810 */ /* 0x000fce0007ffe0ff */
.L_x_30856:
        /* <DEDUP_REMOVED lines=31> */
.L_x_30885:
        /* <DEDUP_REMOVED lines=8> */
.L_x_30886:
[----:B------:R-:W-:Y:S05]  /*8400*/  BSYNC.RECONVERGENT B0 ;  /* 0x0000000000007941 */ /* 0x000fea0003800200 */
.L_x_30884:
        /* <DEDUP_REMOVED lines=41> */
.L_x_30888:
        /* <DEDUP_REMOVED lines=8> */
.L_x_30889:
[----:B------:R-:W-:Y:S05]  /*8720*/  BSYNC.RECONVERGENT B0 ;  /* 0x0000000000007941 */ /* 0x000fea0003800200 */
.L_x_30887:
        /* <DEDUP_REMOVED lines=42> */
.L_x_30891:
        /* <DEDUP_REMOVED lines=8> */
.L_x_30892:
[----:B------:R-:W-:Y:S05]  /*8a50*/  BSYNC.RECONVERGENT B0 ;  /* 0x0000000000007941 */ /* 0x000fea0003800200 */
.L_x_30890:
        /* <DEDUP_REMOVED lines=42> */
.L_x_30894:
        /* <DEDUP_REMOVED lines=8> */
.L_x_30895:
[----:B------:R-:W-:Y:S05]  /*8d80*/  BSYNC.RECONVERGENT B0 ;  /* 0x0000000000007941 */ /* 0x000fea0003800200 */
.L_x_30893:
        /* <DEDUP_REMOVED lines=15> */
.L_x_30883:
        /* <DEDUP_REMOVED lines=31> */
.L_x_30898:
        /* <DEDUP_REMOVED lines=8> */
.L_x_30899:
[----:B------:R-:W-:Y:S05]  /*90f0*/  BSYNC.RECONVERGENT B0 ;  /* 0x0000000000007941 */ /* 0x000fea0003800200 */
.L_x_30897:
        /* <DEDUP_REMOVED lines=41> */
.L_x_30901:
        /* <DEDUP_REMOVED lines=8> */
.L_x_30902:
[----:B------:R-:W-:Y:S05]  /*9410*/  BSYNC.RECONVERGENT B0 ;  /* 0x0000000000007941 */ /* 0x000fea0003800200 */
.L_x_30900:
        /* <DEDUP_REMOVED lines=15> */
.L_x_30896:
        /* <DEDUP_REMOVED lines=31> */
.L_x_30904:
[----:B------:R-:W-:Y:S01]  /*9700*/  IMAD.MOV.U32 R10, RZ, RZ, R4 ;  /* 0x000000ffff0a7224 */ /* 0x000fe200078e0004 */
[----:B------:R-:W-:Y:S01]  /*9710*/  MOV R12, 0x9740 ;  /* 0x00009740000c7802 */ /* 0x000fe20000000f00 */
[----:B------:R-:W-:-:S07]  /*9720*/  IMAD.MOV.U32 R11, RZ, RZ, R5 ;  /* 0x000000ffff0b7224 */ /* 0x000fce00078e0005 */
[----:B------:R-:W-:Y:S05]  /*9730*/  CALL.REL.NOINC `($__internal_73_$__cuda_sm20_rem_s64) ;  /* 0x000001ec00c07944 */ /* 0x000fea0003c00000 */
[----:B------:R-:W-:Y:S01]  /*9740*/  MOV R4, R3 ;  /* 0x0000000300047202 */ /* 0x000fe20000000f00 */
[----:B------:R-:W-:-:S07]  /*9750*/  IMAD.MOV.U32 R5, RZ, RZ, R6 ;  /* 0x000000ffff057224 */ /* 0x000fce00078e0006 */
.L_x_30905:
[----:B------:R-:W-:Y:S05]  /*9760*/  BSYNC.RECONVERGENT B0 ;  /* 0x0000000000007941 */ /* 0x000fea0003800200 */
.L_x_30903:
[----:B------:R-:W0:Y:S02]  /*9770*/  LDC.64 R6, c[0x0][R0+0x798] ;  /* 0x0001e60000067b82 */ /* 0x000e240000000a00 */
[----:B0-----:R-:W-:Y:S02]  /*9780*/  IMAD R3, R5, R6, RZ ;  /* 0x0000000605037224 */ /* 0x001fe400078e02ff */
[----:B------:R-:W-:-:S04]  /*9790*/  IMAD.WIDE.U32 R26, R6, R4, R26 ;  /* 0x00000004061a7225 */ /* 0x000fc800078e001a */
[----:B------:R-:W-:-:S04]  /*97a0*/  IMAD R3, R7, R4, R3 ;  /* 0x0000000407037224 */ /* 0x000fc800078e0203 */
[----:B------:R-:W-:-:S07]  /*97b0*/  IMAD.IADD R27, R27, 0x1, R3 ;  /* 0x000000011b1b7824 */ /* 0x000fce00078e0203 */
.L_x_30855:
        /* <DEDUP_REMOVED lines=14> */
.L_x_30910:
        /* <DEDUP_REMOVED lines=21> */
.L_x_30909:
[----:B------:R-:W-:Y:S05]  /*99f0*/  BSYNC.RECONVERGENT B8 ;  /* 0x0000000000087941 */ /* 0x000fea0003800200 */
.L_x_30908:
[----:B------:R-:W-:-:S04]  /*9a00*/  IADD3 R16, P0, PT, R16, 0x4, RZ ;  /* 0x0000000410107810 */ /* 0x000fc80007f1e0ff */
[----:B------:R-:W-:Y:S02]  /*9a10*/  IADD3.X R17, PT, PT, RZ, R17, RZ, P0, !PT ;  /* 0x00000011ff117210 */ /* 0x000fe400007fe4ff */
[----:B------:R-:W-:-:S04]  /*9a20*/  ISETP.GE.U32.AND P0, PT, R16, R22, PT ;  /* 0x000000161000720c */ /* 0x000fc80003f06070 */
[----:B------:R-:W-:-:S13]  /*9a30*/  ISETP.GE.U32.AND.EX P0, PT, R17, R23, PT, P0 ;  /* 0x000000171100720c */ /* 0x000fda0003f06100 */
[----:B------:R-:W-:Y:S05]  /*9a40*/  @!P0 BRA `(.L_x_30910) ;  /* 0xfffffffc00948947 */ /* 0x000fea000383ffff */
.L_x_30907:
[----:B------:R-:W-:Y:S05]  /*9a50*/  BSYNC.RECONVERGENT B7 ;  /* 0x0000000000077941 */ /* 0x000fea0003800200 */
.L_x_30906:
        /* <DEDUP_REMOVED lines=16> */
.L_x_30914:
[----:B------:R0:W-:Y:S01]  /*9b60*/  STG.E.U8 desc[UR36][R2.64], RZ ;  /* 0x000000ff02007986 */ /* 0x0001e2000c101124 */
[----:B------:R-:W-:Y:S05]  /*9b70*/  BRA `(.L_x_30916) ;  /* 0x0000000400907947 */ /* 0x000fea0003800000 */
.L_x_30913:
        /* <DEDUP_REMOVED lines=8> */
.L_x_30918:
[----:B------:R0:W-:Y:S01]  /*9c00*/  STG.E desc[UR36][R2.64], RZ ;  /* 0x000000ff02007986 */ /* 0x0001e2000c101924 */
[----:B------:R-:W-:Y:S05]  /*9c10*/  BRA `(.L_x_30916) ;  /* 0x0000000400687947 */ /* 0x000fea0003800000 */
.L_x_30917:
[----:B------:R0:W-:Y:S01]  /*9c20*/  STG.E.U16 desc[UR36][R2.64], RZ ;  /* 0x000000ff02007986 */ /* 0x0001e2000c101524 */
[----:B------:R-:W-:Y:S05]  /*9c30*/  BRA `(.L_x_30916) ;  /* 0x0000000400607947 */ /* 0x000fea0003800000 */
.L_x_30912:
        /* <DEDUP_REMOVED lines=8> */
.L_x_30920:
[----:B------:R1:W-:Y:S01]  /*9cc0*/  STG.E.U16 desc[UR36][R2.64], RZ ;  /* 0x000000ff02007986 */ /* 0x0003e2000c101524 */
[----:B------:R-:W-:Y:S05]  /*9cd0*/  BRA `(.L_x_30916) ;  /* 0x0000000400387947 */ /* 0x000fea0003800000 */
.L_x_30919:
        /* <DEDUP_REMOVED lines=8> */
.L_x_30922:
[----:B------:R4:W-:Y:S01]  /*9d60*/  STG.E desc[UR36][R2.64], RZ ;  /* 0x000000ff02007986 */ /* 0x0009e2000c101924 */
[----:B------:R-:W-:Y:S05]  /*9d70*/  BRA `(.L_x_30916) ;  /* 0x0000000400107947 */ /* 0x000fea0003800000 */
.L_x_30921:
[----:B------:R2:W-:Y:S01]  /*9d80*/  STG.E.64 desc[UR36][R2.64], RZ ;  /* 0x000000ff02007986 */ /* 0x0005e2000c101b24 */
[----:B------:R-:W-:Y:S05]  /*9d90*/  BRA `(.L_x_30916) ;  /* 0x0000000400087947 */ /* 0x000fea0003800000 */
.L_x_30911:
        /* <DEDUP_REMOVED lines=10> */
.L_x_30925:
[----:B------:R0:W-:Y:S01]  /*9e40*/  STG.E.128 desc[UR36][R2.64], RZ ;  /* 0x000000ff02007986 */ /* 0x0001e2000c101d24 */
[----:B------:R-:W-:Y:S05]  /*9e50*/  BRA `(.L_x_30916) ;  /* 0x0000000000d87947 */ /* 0x000fea0003800000 */
.L_x_30924:
        /* <DEDUP_REMOVED lines=8> */
.L_x_30927:
[----:B------:R0:W-:Y:S01]  /*9ee0*/  STG.E.U8 desc[UR36][R2.64], RZ ;  /* 0x000000ff02007986 */ /* 0x0001e2000c101124 */
[----:B------:R-:W-:Y:S05]  /*9ef0*/  BRA `(.L_x_30916) ;  /* 0x0000000000b07947 */ /* 0x000fea0003800000 */
.L_x_30926:
[----:B------:R0:W-:Y:S01]  /*9f00*/  STG.E.U16 desc[UR36][R2.64], RZ ;  /* 0x000000ff02007986 */ /* 0x0001e2000c101524 */
[----:B------:R-:W-:Y:S05]  /*9f10*/  BRA `(.L_x_30916) ;  /* 0x0000000000a87947 */ /* 0x000fea0003800000 */
.L_x_30923:
        /* <DEDUP_REMOVED lines=10> */
.L_x_30930:
[----:B------:R0:W-:Y:S01]  /*9fc0*/  STG.E.U8 desc[UR36][R2.64], RZ ;  /* 0x000000ff02007986 */ /* 0x0001e2000c101124 */
[----:B------:R-:W-:Y:S05]  /*9fd0*/  BRA `(.L_x_30916) ;  /* 0x0000000000787947 */ /* 0x000fea0003800000 */
.L_x_30929:
[----:B------:R0:W-:Y:S01]  /*9fe0*/  STG.E.U8 desc[UR36][R2.64], RZ ;  /* 0x000000ff02007986 */ /* 0x0001e2000c101124 */
[----:B------:R-:W-:Y:S05]  /*9ff0*/  BRA `(.L_x_30916) ;  /* 0x0000000000707947 */ /* 0x000fea0003800000 */
.L_x_30928:
[----:B------:R-:W-:-:S13]  /*a000*/  ISETP.NE.AND P0, PT, R0, 0x1c, PT ;  /* 0x0000001c0000780c */ /* 0x000fda0003f05270 */
[----:B------:R-:W-:Y:S05]  /*a010*/  @!P0 BRA `(.L_x_30931) ;  /* 0x0000000000648947 */ /* 0x000fea0003800000 */
[----:B------:R-:W-:-:S13]  /*a020*/  ISETP.NE.AND P0, PT, R0, 0x1d, PT ;  /* 0x0000001d0000780c */ /* 0x000fda0003f05270 */
[----:B------:R-:W-:Y:S05]  /*a030*/  @!P0 BRA `(.L_x_30932) ;  /* 0x0000000000548947 */ /* 0x000fea0003800000 */
[----:B------:R-:W-:-:S13]  /*a040*/  ISETP.NE.AND P0, PT, R0, 0x2c, PT ;  /* 0x0000002c0000780c */ /* 0x000fda0003f05270 */
[----:B------:R-:W-:Y:S05]  /*a050*/  @!P0 BRA `(.L_x_30933) ;  /* 0x0000000000448947 */ /* 0x000fea0003800000 */
.L_x_30915:
        /* <DEDUP_REMOVED lines=16> */
.L_x_30934:
[----:B------:R-:W-:Y:S05]  /*a160*/  BRA `(.L_x_30916) ;  /* 0x0000000000147947 */ /* 0x000fea0003800000 */
.L_x_30933:
[----:B------:R0:W-:Y:S01]  /*a170*/  STG.E.U8 desc[UR36][R2.64], RZ ;  /* 0x000000ff02007986 */ /* 0x0001e2000c101124 */
[----:B------:R-:W-:Y:S05]  /*a180*/  BRA `(.L_x_30916) ;  /* 0x00000000000c7947 */ /* 0x000fea0003800000 */
.L_x_30932:
[----:B------:R0:W-:Y:S01]  /*a190*/  STG.E.64 desc[UR36][R2.64], RZ ;  /* 0x000000ff02007986 */ /* 0x0001e2000c101b24 */
[----:B------:R-:W-:Y:S05]  /*a1a0*/  BRA `(.L_x_30916) ;  /* 0x0000000000047947 */ /* 0x000fea0003800000 */
.L_x_30931:
[----:B------:R0:W-:Y:S02]  /*a1b0*/  STG.E desc[UR36][R2.64], RZ ;  /* 0x000000ff02007986 */ /* 0x0001e4000c101924 */
.L_x_30916:
[----:B------:R-:W-:-:S07]  /*a1c0*/  VIADD R32, R32, 0x80 ;  /* 0x0000008020207836 */ /* 0x000fce0000000000 */
.L_x_30677:
[----:B------:R-:W-:Y:S05]  /*a1d0*/  BSYNC.RECONVERGENT B6 ;  /* 0x0000000000067941 */ /* 0x000fea0003800200 */
.L_x_30676:
        /* <DEDUP_REMOVED lines=435> */
.L_x_30937:
        /* <DEDUP_REMOVED lines=16> */
.L_x_30941:
[----:B------:R0:W5:Y:S01]  /*be10*/  LDG.E.U8 R24, desc[UR36][R4.64] ;  /* 0x0000002404187981 */ /* 0x000162000c1e1100 */
[----:B------:R-:W-:Y:S05]  /*be20*/  BRA `(.L_x_30943) ;  /* 0x0000000c00307947 */ /* 0x000fea0003800000 */
.L_x_30940:
        /* <DEDUP_REMOVED lines=8> */
.L_x_30945:
[----:B------:R0:W5:Y:S01]  /*beb0*/  LDG.E R24, desc[UR36][R4.64] ;  /* 0x0000002404187981 */ /* 0x000162000c1e1900 */
[----:B------:R-:W-:Y:S05]  /*bec0*/  BRA `(.L_x_30943) ;  /* 0x0000000c00087947 */ /* 0x000fea0003800000 */
.L_x_30944:
[----:B------:R0:W5:Y:S01]  /*bed0*/  LDG.E.S16 R24, desc[UR36][R4.64] ;  /* 0x0000002404187981 */ /* 0x000162000c1e1700 */
[----:B------:R-:W-:Y:S05]  /*bee0*/  BRA `(.L_x_30943) ;  /* 0x0000000c00007947 */ /* 0x000fea0003800000 */
.L_x_30939:
        /* <DEDUP_REMOVED lines=9> */
.L_x_30947:
[----:B------:R-:W2:Y:S02]  /*bf80*/  LDG.E.U16 R4, desc[UR36][R4.64] ;  /* 0x0000002404047981 */ /* 0x000ea4000c1e1500 */
[----:B--2---:R-:W-:-:S06]  /*bf90*/  HADD2.F32 R24, -RZ, R4.H0_H0 ;  /* 0x20000004ff187230 */ /* 0x004fcc0000004100 */
[----:B------:R-:W0:Y:S01]  /*bfa0*/  F2I.FTZ.TRUNC.NTZ R24, R24 ;  /* 0x0000001800187305 */ /* 0x000e22000021f100 */
[----:B------:R-:W-:Y:S05]  /*bfb0*/  BRA `(.L_x_30943) ;  /* 0x0000000800cc7947 */ /* 0x000fea0003800000 */
.L_x_30946:
        /* <DEDUP_REMOVED lines=9> */
.L_x_30949:
[----:B------:R-:W2:Y:S02]  /*c050*/  LDG.E.U16 R4, desc[UR36][R4.64] ;  /* 0x0000002404047981 */ /* 0x000ea4000c1e1500 */
[----:B--2---:R-:W-:-:S06]  /*c060*/  HADD2.F32 R24, -RZ, R4.H0_H0 ;  /* 0x20000004ff187230 */ /* 0x004fcc0000004100 */
[----:B------:R-:W2:Y:S01]  /*c070*/  F2I.FTZ.TRUNC.NTZ R24, R24 ;  /* 0x0000001800187305 */ /* 0x000ea2000021f100 */
[----:B------:R-:W-:Y:S05]  /*c080*/  BRA `(.L_x_30943) ;  /* 0x0000000800987947 */ /* 0x000fea0003800000 */
.L_x_30948:
[----:B------:R-:W2:Y:S02]  /*c090*/  LDG.E.64 R24, desc[UR36][R4.64] ;  /* 0x0000002404187981 */ /* 0x000ea4000c1e1b00 */
[----:B--2---:R0:W1:Y:S02]  /*c0a0*/  F2I.F64.TRUNC R24, R24 ;  /* 0x0000001800187311 */ /* 0x004064000030d100 */
[----:B01----:R-:W-:Y:S05]  /*c0b0*/  BRA `(.L_x_30943) ;  /* 0x00000008008c7947 */ /* 0x003fea0003800000 */
.L_x_30938:
        /* <DEDUP_REMOVED lines=12> */
.L_x_30952:
[----:B------:R-:W2:Y:S02]  /*c180*/  LDG.E.64 R4, desc[UR36][R4.64] ;  /* 0x0000002404047981 */ /* 0x000ea4000c1e1b00 */
[----:B--2---:R0:W1:Y:S02]  /*c190*/  F2I.F64.TRUNC R24, R4 ;  /* 0x0000000400187311 */ /* 0x004064000030d100 */
[----:B01----:R-:W-:Y:S05]  /*c1a0*/  BRA `(.L_x_30943) ;  /* 0x0000000800507947 */ /* 0x003fea0003800000 */
.L_x_30951:
        /* <DEDUP_REMOVED lines=26> */
.L_x_30954:
        /* <DEDUP_REMOVED lines=14> */
.L_x_30953:
[----:B------:R-:W2:Y:S02]  /*c430*/  LDG.E.U16 R24, desc[UR36][R4.64] ;  /* 0x0000002404187981 */ /* 0x000ea4000c1e1500 */
[----:B--2---:R-:W-:-:S06]  /*c440*/  IMAD.U32 R24, R24, 0x10000, RZ ;  /* 0x0001000018187824 */ /* 0x004fcc00078e00ff */
[----:B------:R-:W0:Y:S01]  /*c450*/  F2I.FTZ.TRUNC.NTZ R24, R24 ;  /* 0x0000001800187305 */ /* 0x000e22000021f100 */
[----:B------:R-:W-:Y:S05]  /*c460*/  BRA `(.L_x_30943) ;  /* 0x0000000400a07947 */ /* 0x000fea0003800000 */
.L_x_30950:
        /* <DEDUP_REMOVED lines=10> */
.L_x_30957:
        /* <DEDUP_REMOVED lines=21> */
.L_x_30961:
[----:B------:R-:W-:Y:S05]  /*c660*/  BSYNC.RECONVERGENT B1 ;  /* 0x0000000000017941 */ /* 0x000fea0003800200 */
.L_x_30960:
[----:B------:R-:W-:Y:S02]  /*c670*/  SHF.L.U32 R0, R0, 0x14, RZ ;  /* 0x0000001400007819 */ /* 0x000fe400000006ff */
[----:B------:R-:W-:-:S04]  /*c680*/  LEA R3, R3, 0x3b800000, 0x17 ;  /* 0x3b80000003037811 */ /* 0x000fc800078eb8ff */
[----:B------:R-:W-:-:S07]  /*c690*/  LOP3.LUT R24, R3, R0, R7, 0xfe, !PT ;  /* 0x0000000003187212 */ /* 0x000fce00078efe07 */
.L_x_30959:
[----:B------:R-:W-:Y:S05]  /*c6a0*/  BSYNC.RECONVERGENT B0 ;  /* 0x0000000000007941 */ /* 0x000fea0003800200 */
.L_x_30958:
[----:B------:R-:W0:Y:S01]  /*c6b0*/  F2I.FTZ.TRUNC.NTZ R24, R24 ;  /* 0x0000001800187305 */ /* 0x000e22000021f100 */
[----:B------:R-:W-:Y:S05]  /*c6c0*/  BRA `(.L_x_30943) ;  /* 0x0000000400087947 */ /* 0x000fea0003800000 */
.L_x_30956:
        /* <DEDUP_REMOVED lines=21> */
.L_x_30965:
[----:B------:R-:W-:Y:S05]  /*c820*/  BSYNC.RECONVERGENT B1 ;  /* 0x0000000000017941 */ /* 0x000fea0003800200 */
.L_x_30964:
[----:B------:R-:W-:Y:S01]  /*c830*/  IMAD.SHL.U32 R0, R0, 0x200000, RZ ;  /* 0x0020000000007824 */ /* 0x000fe200078e00ff */
[----:B------:R-:W-:-:S04]  /*c840*/  LEA R3, R3, 0x37800000, 0x17 ;  /* 0x3780000003037811 */ /* 0x000fc800078eb8ff */
[----:B------:R-:W-:-:S07]  /*c850*/  LOP3.LUT R24, R3, R0, R7, 0xfe, !PT ;  /* 0x0000000003187212 */ /* 0x000fce00078efe07 */
.L_x_30963:
[----:B------:R-:W-:Y:S05]  /*c860*/  BSYNC.RECONVERGENT B0 ;  /* 0x0000000000007941 */ /* 0x000fea0003800200 */
.L_x_30962:
[----:B------:R-:W0:Y:S01]  /*c870*/  F2I.FTZ.TRUNC.NTZ R24, R24 ;  /* 0x0000001800187305 */ /* 0x000e22000021f100 */
[----:B------:R-:W-:Y:S05]  /*c880*/  BRA `(.L_x_30943) ;  /* 0x0000000000987947 */ /* 0x000fea0003800000 */
.L_x_30955:
        /* <DEDUP_REMOVED lines=14> */
.L_x_30969:
[----:B------:R-:W-:Y:S05]  /*c970*/  BSYNC.RECONVERGENT B0 ;  /* 0x0000000000007941 */ /* 0x000fea0003800200 */
.L_x_30968:
[----:B------:R-:W0:Y:S01]  /*c980*/  F2I.FTZ.TRUNC.NTZ R24, R24 ;  /* 0x0000001800187305 */ /* 0x000e22000021f100 */
[----:B------:R-:W-:Y:S05]  /*c990*/  BRA `(.L_x_30943) ;  /* 0x0000000000547947 */ /* 0x000fea0003800000 */
.L_x_30942:
        /* <DEDUP_REMOVED lines=16> */
.L_x_30970:
[----:B------:R-:W-:Y:S01]  /*caa0*/  MOV R24, RZ ;  /* 0x000000ff00187202 */ /* 0x000fe20000000f00 */
[----:B------:R-:W-:Y:S06]  /*cab0*/  BRA `(.L_x_30943) ;  /* 0x00000000000c7947 */ /* 0x000fec0003800000 */
.L_x_30967:
[----:B------:R0:W5:Y:S01]  /*cac0*/  LDG.E R24, desc[UR36][R4.64] ;  /* 0x0000002404187981 */ /* 0x000162000c1e1900 */
[----:B------:R-:W-:Y:S05]  /*cad0*/  BRA `(.L_x_30943) ;  /* 0x0000000000047947 */ /* 0x000fea0003800000 */
.L_x_30966:
[----:B------:R0:W5:Y:S02]  /*cae0*/  LDG.E R24, desc[UR36][R4.64] ;  /* 0x0000002404187981 */ /* 0x000164000c1e1900 */
.L_x_30943:
        /* <DEDUP_REMOVED lines=16> */
.L_x_30974:
[----:B------:R0:W5:Y:S01]  /*cbf0*/  LDG.E.U8 R23, desc[UR36][R4.64] ;  /* 0x0000002404177981 */ /* 0x000162000c1e1100 */
[----:B------:R-:W-:Y:S05]  /*cc00*/  BRA `(.L_x_30976) ;  /* 0x0000000c00307947 */ /* 0x000fea0003800000 */
.L_x_30973:
        /* <DEDUP_REMOVED lines=8> */
.L_x_30978:
[----:B------:R0:W5:Y:S01]  /*cc90*/  LDG.E R23, desc[UR36][R4.64] ;  /* 0x0000002404177981 */ /* 0x000162000c1e1900 */
[----:B------:R-:W-:Y:S05]  /*cca0*/  BRA `(.L_x_30976) ;  /* 0x0000000c00087947 */ /* 0x000fea0003800000 */
.L_x_30977:
[----:B------:R0:W5:Y:S01]  /*ccb0*/  LDG.E.S16 R23, desc[UR36][R4.64] ;  /* 0x0000002404177981 */ /* 0x000162000c1e1700 */
[----:B------:R-:W-:Y:S05]  /*ccc0*/  BRA `(.L_x_30976) ;  /* 0x0000000c00007947 */ /* 0x000fea0003800000 */
.L_x_30972:
        /* <DEDUP_REMOVED lines=9> */
.L_x_30980:
[----:B------:R-:W3:Y:S02]  /*cd60*/  LDG.E.U16 R4, desc[UR36][R4.64] ;  /* 0x0000002404047981 */ /* 0x000ee4000c1e1500 */
[----:B---3--:R-:W-:-:S06]  /*cd70*/  HADD2.F32 R23, -RZ, R4.H0_H0 ;  /* 0x20000004ff177230 */ /* 0x008fcc0000004100 */
[----:B------:R-:W0:Y:S01]  /*cd80*/  F2I.FTZ.TRUNC.NTZ R23, R23 ;  /* 0x0000001700177305 */ /* 0x000e22000021f100 */
[----:B------:R-:W-:Y:S05]  /*cd90*/  BRA `(.L_x_30976) ;  /* 0x0000000800cc7947 */ /* 0x000fea0003800000 */
.L_x_30979:
        /* <DEDUP_REMOVED lines=9> */
.L_x_30982:
[----:B------:R-:W3:Y:S02]  /*ce30*/  LDG.E.U16 R4, desc[UR36][R4.64] ;  /* 0x0000002404047981 */ /* 0x000ee4000c1e1500 */
[----:B---3--:R-:W-:-:S06]  /*ce40*/  HADD2.F32 R23, -RZ, R4.H0_H0 ;  /* 0x20000004ff177230 */ /* 0x008fcc0000004100 */
[----:B------:R-:W0:Y:S01]  /*ce50*/  F2I.FTZ.TRUNC.NTZ R23, R23 ;  /* 0x0000001700177305 */ /* 0x000e22000021f100 */
[----:B------:R-:W-:Y:S05]  /*ce60*/  BRA `(.L_x_30976) ;  /* 0x0000000800987947 */ /* 0x000fea0003800000 */
.L_x_30981:
[----:B------:R-:W3:Y:S02]  /*ce70*/  LDG.E.64 R4, desc[UR36][R4.64] ;  /* 0x0000002404047981 */ /* 0x000ee4000c1e1b00 */
[----:B---3--:R0:W3:Y:S02]  /*ce80*/  F2I.F64.TRUNC R23, R4 ;  /* 0x0000000400177311 */ /* 0x0080e4000030d100 */
[----:B0--3--:R-:W-:Y:S05]  /*ce90*/  BRA `(.L_x_30976) ;  /* 0x00000008008c7947 */ /* 0x009fea0003800000 */
.L_x_30971:
        /* <DEDUP_REMOVED lines=12> */
.L_x_30985:
[----:B------:R-:W3:Y:S02]  /*cf60*/  LDG.E.64 R4, desc[UR36][R4.64] ;  /* 0x0000002404047981 */ /* 0x000ee4000c1e1b00 */
[----:B---3--:R0:W3:Y:S02]  /*cf70*/  F2I.F64.TRUNC R23, R4 ;  /* 0x0000000400177311 */ /* 0x0080e4000030d100 */
[----:B0--3--:R-:W-:Y:S05]  /*cf80*/  BRA `(.L_x_30976) ;  /* 0x0000000800507947 */ /* 0x009fea0003800000 */
.L_x_30984:
        /* <DEDUP_REMOVED lines=26> */
.L_x_30987:
        /* <DEDUP_REMOVED lines=14> */
.L_x_30986:
[----:B------:R-:W3:Y:S02]  /*d210*/  LDG.E.U16 R23, desc[UR36][R4.64] ;  /* 0x0000002404177981 */ /* 0x000ee4000c1e1500 */
[----:B---3--:R-:W-:-:S06]  /*d220*/  SHF.L.U32 R23, R23, 0x10, RZ ;  /* 0x0000001017177819 */ /* 0x008fcc00000006ff */
[----:B------:R-:W0:Y:S01]  /*d230*/  F2I.FTZ.TRUNC.NTZ R23, R23 ;  /* 0x0000001700177305 */ /* 0x000e22000021f100 */
[----:B------:R-:W-:Y:S05]  /*d240*/  BRA `(.L_x_30976) ;  /* 0x0000000400a07947 */ /* 0x000fea0003800000 */
.L_x_30983:
        /* <DEDUP_REMOVED lines=10> */
.L_x_30990:
        /* <DEDUP_REMOVED lines=21> */
.L_x_30994:
[----:B------:R-:W-:Y:S05]  /*d440*/  BSYNC.RECONVERGENT B1 ;  /* 0x0000000000017941 */ /* 0x000fea0003800200 */
.L_x_30993:
[----:B------:R-:W-:Y:S01]  /*d450*/  IMAD.SHL.U32 R0, R0, 0x100000, RZ ;  /* 0x0010000000007824 */ /* 0x000fe200078e00ff */
[----:B------:R-:W-:-:S04]  /*d460*/  LEA R3, R3, 0x3b800000, 0x17 ;  /* 0x3b80000003037811 */ /* 0x000fc800078eb8ff */
[----:B------:R-:W-:-:S07]  /*d470*/  LOP3.LUT R23, R3, R0, R23, 0xfe, !PT ;  /* 0x0000000003177212 */ /* 0x000fce00078efe17 */
.L_x_30992:
[----:B------:R-:W-:Y:S05]  /*d480*/  BSYNC.RECONVERGENT B0 ;  /* 0x0000000000007941 */ /* 0x000fea0003800200 */
.L_x_30991:
[----:B------:R-:W0:Y:S01]  /*d490*/  F2I.FTZ.TRUNC.NTZ R23, R23 ;  /* 0x0000001700177305 */ /* 0x000e22000021f100 */
[----:B------:R-:W-:Y:S05]  /*d4a0*/  BRA `(.L_x_30976) ;  /* 0x0000000400087947 */ /* 0x000fea0003800000 */
.L_x_30989:
        /* <DEDUP_REMOVED lines=21> */
.L_x_30998:
[----:B------:R-:W-:Y:S05]  /*d600*/  BSYNC.RECONVERGENT B1 ;  /* 0x0000000000017941 */ /* 0x000fea0003800200 */
.L_x_30997:
[----:B------:R-:W-:Y:S01]  /*d610*/  IMAD.SHL.U32 R0, R0, 0x200000, RZ ;  /* 0x0020000000007824 */ /* 0x000fe200078e00ff */
[----:B------:R-:W-:-:S04]  /*d620*/  LEA R3, R3, 0x37800000, 0x17 ;  /* 0x3780000003037811 */ /* 0x000fc800078eb8ff */
[----:B------:R-:W-:-:S07]  /*d630*/  LOP3.LUT R23, R3, R0, R23, 0xfe, !PT ;  /* 0x0000000003177212 */ /* 0x000fce00078efe17 */
.L_x_30996:
[----:B------:R-:W-:Y:S05]  /*d640*/  BSYNC.RECONVERGENT B0 ;  /* 0x0000000000007941 */ /* 0x000fea0003800200 */
.L_x_30995:
[----:B------:R-:W0:Y:S01]  /*d650*/  F2I.FTZ.TRUNC.NTZ R23, R23 ;  /* 0x0000001700177305 */ /* 0x000e22000021f100 */
[----:B------:R-:W-:Y:S05]  /*d660*/  BRA `(.L_x_30976) ;  /* 0x0000000000987947 */ /* 0x000fea0003800000 */
.L_x_30988:
        /* <DEDUP_REMOVED lines=14> */
.L_x_31002:
[----:B------:R-:W-:Y:S05]  /*d750*/  BSYNC.RECONVERGENT B0 ;  /* 0x0000000000007941 */ /* 0x000fea0003800200 */
.L_x_31001:
[----:B------:R-:W0:Y:S01]  /*d760*/  F2I.FTZ.TRUNC.NTZ R23, R23 ;  /* 0x0000001700177305 */ /* 0x000e22000021f100 */
[----:B------:R-:W-:Y:S05]  /*d770*/  BRA `(.L_x_30976) ;  /* 0x0000000000547947 */ /* 0x000fea0003800000 */
.L_x_30975:
        /* <DEDUP_REMOVED lines=16> */
.L_x_31003:
[----:B------:R-:W-:Y:S01]  /*d880*/  IMAD.MOV.U32 R23, RZ, RZ, RZ ;  /* 0x000000ffff177224 */ /* 0x000fe200078e00ff */
[----:B------:R-:W-:Y:S06]  /*d890*/  BRA `(.L_x_30976) ;  /* 0x00000000000c7947 */ /* 0x000fec0003800000 */
.L_x_31000:
[----:B------:R0:W5:Y:S01]  /*d8a0*/  LDG.E R23, desc[UR36][R4.64] ;  /* 0x0000002404177981 */ /* 0x000162000c1e1900 */
[----:B------:R-:W-:Y:S05]  /*d8b0*/  BRA `(.L_x_30976) ;  /* 0x0000000000047947 */ /* 0x000fea0003800000 */
.L_x_30999:
[----:B------:R0:W5:Y:S02]  /*d8c0*/  LDG.E R23, desc[UR36][R4.64] ;  /* 0x0000002404177981 */ /* 0x000164000c1e1900 */
.L_x_30976:
        /* <DEDUP_REMOVED lines=16> */
.L_x_31007:
[----:B------:R0:W5:Y:S01]  /*d9d0*/  LDG.E.U8 R16, desc[UR36][R4.64] ;  /* 0x0000002404107981 */ /* 0x000162000c1e1100 */
[----:B------:R-:W-:Y:S05]  /*d9e0*/  BRA `(.L_x_31009) ;  /* 0x0000000c00307947 */ /* 0x000fea0003800000 */
.L_x_31006:
        /* <DEDUP_REMOVED lines=8> */
.L_x_31011:
[----:B------:R0:W5:Y:S01]  /*da70*/  LDG.E R16, desc[UR36][R4.64] ;  /* 0x0000002404107981 */ /* 0x000162000c1e1900 */
[----:B------:R-:W-:Y:S05]  /*da80*/  BRA `(.L_x_31009) ;  /* 0x0000000c00087947 */ /* 0x000fea0003800000 */
.L_x_31010:
[----:B------:R0:W5:Y:S01]  /*da90*/  LDG.E.S16 R16, desc[UR36][R4.64] ;  /* 0x0000002404107981 */ /* 0x000162000c1e1700 */
[----:B------:R-:W-:Y:S05]  /*daa0*/  BRA `(.L_x_31009) ;  /* 0x0000000c00007947 */ /* 0x000fea0003800000 */
.L_x_31005:
        /* <DEDUP_REMOVED lines=9> */
.L_x_31013:
[----:B------:R-:W2:Y:S02]  /*db40*/  LDG.E.U16 R4, desc[UR36][R4.64] ;  /* 0x0000002404047981 */ /* 0x000ea4000c1e1500 */
[----:B--2---:R-:W-:-:S06]  /*db50*/  HADD2.F32 R16, -RZ, R4.H0_H0 ;  /* 0x20000004ff107230 */ /* 0x004fcc0000004100 */
[----:B------:R-:W0:Y:S01]  /*db60*/  F2I.FTZ.TRUNC.NTZ R16, R16 ;  /* 0x0000001000107305 */ /* 0x000e22000021f100 */
[----:B------:R-:W-:Y:S05]  /*db70*/  BRA `(.L_x_31009) ;  /* 0x0000000800cc7947 */ /* 0x000fea0003800000 */
.L_x_31012:
        /* <DEDUP_REMOVED lines=9> */
.L_x_31015:
[----:B------:R-:W2:Y:S02]  /*dc10*/  LDG.E.U16 R4, desc[UR36][R4.64] ;  /* 0x0000002404047981 */ /* 0x000ea4000c1e1500 */
[----:B--2---:R-:W-:-:S06]  /*dc20*/  HADD2.F32 R16, -RZ, R4.H0_H0 ;  /* 0x20000004ff107230 */ /* 0x004fcc0000004100 */
[----:B------:R-:W0:Y:S01]  /*dc30*/  F2I.FTZ.TRUNC.NTZ R16, R16 ;  /* 0x0000001000107305 */ /* 0x000e22000021f100 */
[----:B------:R-:W-:Y:S05]  /*dc40*/  BRA `(.L_x_31009) ;  /* 0x0000000800987947 */ /* 0x000fea0003800000 */
.L_x_31014:
[----:B------:R-:W2:Y:S02]  /*dc50*/  LDG.E.64 R4, desc[UR36][R4.64] ;  /* 0x0000002404047981 */ /* 0x000ea4000c1e1b00 */
[----:B--2---:R0:W1:Y:S02]  /*dc60*/  F2I.F64.TRUNC R16, R4 ;  /* 0x0000000400107311 */ /* 0x004064000030d100 */
[----:B01----:R-:W-:Y:S05]  /*dc70*/  BRA `(.L_x_31009) ;  /* 0x00000008008c7947 */ /* 0x003fea0003800000 */
.L_x_31004:
        /* <DEDUP_REMOVED lines=12> */
.L_x_31018:
[----:B------:R-:W2:Y:S02]  /*dd40*/  LDG.E.64 R4, desc[UR36][R4.64] ;  /* 0x0000002404047981 */ /* 0x000ea4000c1e1b00 */
[----:B--2---:R0:W1:Y:S02]  /*dd50*/  F2I.F64.TRUNC R16, R4 ;  /* 0x0000000400107311 */ /* 0x004064000030d100 */
[----:B01----:R-:W-:Y:S05]  /*dd60*/  BRA `(.L_x_31009) ;  /* 0x0000000800507947 */ /* 0x003fea0003800000 */
.L_x_31017:
        /* <DEDUP_REMOVED lines=26> */
.L_x_31020:
        /* <DEDUP_REMOVED lines=14> */
.L_x_31019:
[----:B------:R-:W2:Y:S02]  /*dff0*/  LDG.E.U16 R16, desc[UR36][R4.64] ;  /* 0x0000002404107981 */ /* 0x000ea4000c1e1500 */
[----:B--2---:R-:W-:-:S06]  /*e000*/  IMAD.U32 R16, R16, 0x10000, RZ ;  /* 0x0001000010107824 */ /* 0x004fcc00078e00ff */
[----:B------:R-:W0:Y:S01]  /*e010*/  F2I.FTZ.TRUNC.NTZ R16, R16 ;  /* 0x0000001000107305 */ /* 0x000e22000021f100 */
[----:B------:R-:W-:Y:S05]  /*e020*/  BRA `(.L_x_31009) ;  /* 0x0000000400a07947 */ /* 0x000fea0003800000 */
.L_x_31016:
        /* <DEDUP_REMOVED lines=10> */
.L_x_31023:
        /* <DEDUP_REMOVED lines=21> */
.L_x_31027:
[----:B------:R-:W-:Y:S05]  /*e220*/  BSYNC.RECONVERGENT B1 ;  /* 0x0000000000017941 */ /* 0x000fea0003800200 */
.L_x_31026:
[----:B------:R-:W-:Y:S01]  /*e230*/  IMAD.SHL.U32 R0, R0, 0x100000, RZ ;  /* 0x0010000000007824 */ /* 0x000fe200078e00ff */
[----:B------:R-:W-:-:S04]  /*e240*/  LEA R3, R3, 0x3b800000, 0x17 ;  /* 0x3b80000003037811 */ /* 0x000fc800078eb8ff */
[----:B------:R-:W-:-:S07]  /*e250*/  LOP3.LUT R16, R3, R0, R7, 0xfe, !PT ;  /* 0x0000000003107212 */ /* 0x000fce00078efe07 */
.L_x_31025:
[----:B------:R-:W-:Y:S05]  /*e260*/  BSYNC.RECONVERGENT B0 ;  /* 0x0000000000007941 */ /* 0x000fea0003800200 */
.L_x_31024:
[----:B------:R-:W0:Y:S01]  /*e270*/  F2I.FTZ.TRUNC.NTZ R16, R16 ;  /* 0x0000001000107305 */ /* 0x000e22000021f100 */
[----:B------:R-:W-:Y:S05]  /*e280*/  BRA `(.L_x_31009) ;  /* 0x0000000400087947 */ /* 0x000fea0003800000 */
.L_x_31022:
        /* <DEDUP_REMOVED lines=21> */
.L_x_31031:
[----:B------:R-:W-:Y:S05]  /*e3e0*/  BSYNC.RECONVERGENT B1 ;  /* 0x0000000000017941 */ /* 0x000fea0003800200 */
.L_x_31030:
[----:B------:R-:W-:Y:S02]  /*e3f0*/  SHF.L.U32 R0, R0, 0x15, RZ ;  /* 0x0000001500007819 */ /* 0x000fe400000006ff */
[----:B------:R-:W-:-:S04]  /*e400*/  LEA R3, R3, 0x37800000, 0x17 ;  /* 0x3780000003037811 */ /* 0x000fc800078eb8ff */
[----:B------:R-:W-:-:S07]  /*e410*/  LOP3.LUT R16, R3, R0, R7, 0xfe, !PT ;  /* 0x0000000003107212 */ /* 0x000fce00078efe07 */
.L_x_31029:
[----:B------:R-:W-:Y:S05]  /*e420*/  BSYNC.RECONVERGENT B0 ;  /* 0x0000000000007941 */ /* 0x000fea0003800200 */
.L_x_31028:
[----:B------:R-:W0:Y:S01]  /*e430*/  F2I.FTZ.TRUNC.NTZ R16, R16 ;  /* 0x0000001000107305 */ /* 0x000e22000021f100 */
[----:B------:R-:W-:Y:S05]  /*e440*/  BRA `(.L_x_31009) ;  /* 0x0000000000987947 */ /* 0x000fea0003800000 */
.L_x_31021:
        /* <DEDUP_REMOVED lines=14> */
.L_x_31035:
[----:B------:R-:W-:Y:S05]  /*e530*/  BSYNC.RECONVERGENT B0 ;  /* 0x0000000000007941 */ /* 0x000fea0003800200 */
.L_x_31034:
[----:B------:R-:W0:Y:S01]  /*e540*/  F2I.FTZ.TRUNC.NTZ R16, R16 ;  /* 0x0000001000107305 */ /* 0x000e22000021f100 */
[----:B------:R-:W-:Y:S05]  /*e550*/  BRA `(.L_x_31009) ;  /* 0x0000000000547947 */ /* 0x000fea0003800000 */
.L_x_31008:
        /* <DEDUP_REMOVED lines=16> */
.L_x_31036:
[----:B------:R-:W-:Y:S01]  /*e660*/  IMAD.MOV.U32 R16, RZ, RZ, RZ ;  /* 0x000000ffff107224 */ /* 0x000fe200078e00ff */
[----:B------:R-:W-:Y:S06]  /*e670*/  BRA `(.L_x_31009) ;  /* 0x00000000000c7947 */ /* 0x000fec0003800000 */
.L_x_31033:
[----:B------:R0:W5:Y:S01]  /*e680*/  LDG.E R16, desc[UR36][R4.64] ;  /* 0x0000002404107981 */ /* 0x000162000c1e1900 */
[----:B------:R-:W-:Y:S05]  /*e690*/  BRA `(.L_x_31009) ;  /* 0x0000000000047947 */ /* 0x000fea0003800000 */
.L_x_31032:
[----:B------:R0:W5:Y:S02]  /*e6a0*/  LDG.E R16, desc[UR36][R4.64] ;  /* 0x0000002404107981 */ /* 0x000164000c1e1900 */
.L_x_31009:
        /* <DEDUP_REMOVED lines=16> */
.L_x_31040:
[----:B------:R1:W5:Y:S01]  /*e7b0*/  LDG.E.U8 R17, desc[UR36][R4.64] ;  /* 0x0000002404117981 */ /* 0x000362000c1e1100 */
[----:B------:R-:W-:Y:S05]  /*e7c0*/  BRA `(.L_x_31042) ;  /* 0x0000000c00307947 */ /* 0x000fea0003800000 */
.L_x_31039:
        /* <DEDUP_REMOVED lines=8> */
.L_x_31044:
[----:B------:R0:W5:Y:S01]  /*e850*/  LDG.E R17, desc[UR36][R4.64] ;  /* 0x0000002404117981 */ /* 0x000162000c1e1900 */
[----:B------:R-:W-:Y:S05]  /*e860*/  BRA `(.L_x_31042) ;  /* 0x0000000c00087947 */ /* 0x000fea0003800000 */
.L_x_31043:
[----:B------:R0:W5:Y:S01]  /*e870*/  LDG.E.S16 R17, desc[UR36][R4.64] ;  /* 0x0000002404117981 */ /* 0x000162000c1e1700 */
[----:B------:R-:W-:Y:S05]  /*e880*/  BRA `(.L_x_31042) ;  /* 0x0000000c00007947 */ /* 0x000fea0003800000 */
.L_x_31038:
        /* <DEDUP_REMOVED lines=9> */
.L_x_31046:
[----:B------:R-:W2:Y:S02]  /*e920*/  LDG.E.U16 R4, desc[UR36][R4.64] ;  /* 0x0000002404047981 */ /* 0x000ea4000c1e1500 */
[----:B--2---:R-:W-:-:S06]  /*e930*/  HADD2.F32 R17, -RZ, R4.H0_H0 ;  /* 0x20000004ff117230 */ /* 0x004fcc0000004100 */
[----:B------:R-:W0:Y:S01]  /*e940*/  F2I.FTZ.TRUNC.NTZ R17, R17 ;  /* 0x0000001100117305 */ /* 0x000e22000021f100 */
[----:B------:R-:W-:Y:S05]  /*e950*/  BRA `(.L_x_31042) ;  /* 0x0000000800cc7947 */ /* 0x000fea0003800000 */
.L_x_31045:
        /* <DEDUP_REMOVED lines=9> */
.L_x_31048:
[----:B------:R-:W2:Y:S02]  /*e9f0*/  LDG.E.U16 R4, desc[UR36][R4.64] ;  /* 0x0000002404047981 */ /* 0x000ea4000c1e1500 */
[----:B--2---:R-:W-:-:S06]  /*ea00*/  HADD2.F32 R17, -RZ, R4.H0_H0 ;  /* 0x20000004ff117230 */ /* 0x004fcc0000004100 */
[----:B------:R-:W0:Y:S01]  /*ea10*/  F2I.FTZ.TRUNC.NTZ R17, R17 ;  /* 0x0000001100117305 */ /* 0x000e22000021f100 */
[----:B------:R-:W-:Y:S05]  /*ea20*/  BRA `(.L_x_31042) ;  /* 0x0000000800987947 */ /* 0x000fea0003800000 */
.L_x_31047:
[----:B------:R-:W2:Y:S02]  /*ea30*/  LDG.E.64 R4, desc[UR36][R4.64] ;  /* 0x0000002404047981 */ /* 0x000ea4000c1e1b00 */
[----:B--2---:R0:W1:Y:S02]  /*ea40*/  F2I.F64.TRUNC R17, R4 ;  /* 0x0000000400117311 */ /* 0x004064000030d100 */
[----:B01----:R-:W-:Y:S05]  /*ea50*/  BRA `(.L_x_31042) ;  /* 0x00000008008c7947 */ /* 0x003fea0003800000 */
.L_x_31037:
        /* <DEDUP_REMOVED lines=12> */
.L_x_31051:
[----:B------:R-:W2:Y:S02]  /*eb20*/  LDG.E.64 R4, desc[UR36][R4.64] ;  /* 0x0000002404047981 */ /* 0x000ea4000c1e1b00 */
[----:B--2---:R0:W1:Y:S02]  /*eb30*/  F2I.F64.TRUNC R17, R4 ;  /* 0x0000000400117311 */ /* 0x004064000030d100 */
[----:B01----:R-:W-:Y:S05]  /*eb40*/  BRA `(.L_x_31042) ;  /* 0x0000000800507947 */ /* 0x003fea0003800000 */
.L_x_31050:
        /* <DEDUP_REMOVED lines=26> */
.L_x_31053:
        /* <DEDUP_REMOVED lines=14> */
.L_x_31052:
[----:B------:R-:W2:Y:S02]  /*edd0*/  LDG.E.U16 R17, desc[UR36][R4.64] ;  /* 0x0000002404117981 */ /* 0x000ea4000c1e1500 */
[----:B--2---:R-:W-:-:S06]  /*ede0*/  IMAD.U32 R17, R17, 0x10000, RZ ;  /* 0x0001000011117824 */ /* 0x004fcc00078e00ff */
[----:B------:R-:W0:Y:S01]  /*edf0*/  F2I.FTZ.TRUNC.NTZ R17, R17 ;  /* 0x0000001100117305 */ /* 0x000e22000021f100 */
[----:B------:R-:W-:Y:S05]  /*ee00*/  BRA `(.L_x_31042) ;  /* 0x0000000400a07947 */ /* 0x000fea0003800000 */
.L_x_31049:
        /* <DEDUP_REMOVED lines=10> */
.L_x_31056:
        /* <DEDUP_REMOVED lines=21> */
.L_x_31060:
[----:B------:R-:W-:Y:S05]  /*f000*/  BSYNC.RECONVERGENT B1 ;  /* 0x0000000000017941 */ /* 0x000fea0003800200 */
.L_x_31059:
[----:B------:R-:W-:Y:S02]  /*f010*/  SHF.L.U32 R0, R0, 0x14, RZ ;  /* 0x0000001400007819 */ /* 0x000fe400000006ff */
[----:B------:R-:W-:-:S04]  /*f020*/  LEA R3, R3, 0x3b800000, 0x17 ;  /* 0x3b80000003037811 */ /* 0x000fc800078eb8ff */
[----:B------:R-:W-:-:S07]  /*f030*/  LOP3.LUT R17, R3, R0, R17, 0xfe, !PT ;  /* 0x0000000003117212 */ /* 0x000fce00078efe11 */
.L_x_31058:
[----:B------:R-:W-:Y:S05]  /*f040*/  BSYNC.RECONVERGENT B0 ;  /* 0x0000000000007941 */ /* 0x000fea0003800200 */
.L_x_31057:
[----:B------:R-:W0:Y:S01]  /*f050*/  F2I.FTZ.TRUNC.NTZ R17, R17 ;  /* 0x0000001100117305 */ /* 0x000e22000021f100 */
[----:B------:R-:W-:Y:S05]  /*f060*/  BRA `(.L_x_31042) ;  /* 0x0000000400087947 */ /* 0x000fea0003800000 */
.L_x_31055:
        /* <DEDUP_REMOVED lines=21> */
.L_x_31064:
[----:B------:R-:W-:Y:S05]  /*f1c0*/  BSYNC.RECONVERGENT B1 ;  /* 0x0000000000017941 */ /* 0x000fea0003800200 */
.L_x_31063:
[----:B------:R-:W-:Y:S01]  /*f1d0*/  IMAD.SHL.U32 R0, R0, 0x200000, RZ ;  /* 0x0020000000007824 */ /* 0x000fe200078e00ff */
[----:B------:R-:W-:-:S04]  /*f1e0*/  LEA R3, R3, 0x37800000, 0x17 ;  /* 0x3780000003037811 */ /* 0x000fc800078eb8ff */
[----:B------:R-:W-:-:S07]  /*f1f0*/  LOP3.LUT R17, R3, R0, R17, 0xfe, !PT ;  /* 0x0000000003117212 */ /* 0x000fce00078efe11 */
.L_x_31062:
[----:B------:R-:W-:Y:S05]  /*f200*/  BSYNC.RECONVERGENT B0 ;  /* 0x0000000000007941 */ /* 0x000fea0003800200 */
.L_x_31061:
[----:B------:R-:W0:Y:S01]  /*f210*/  F2I.FTZ.TRUNC.NTZ R17, R17 ;  /* 0x0000001100117305 */ /* 0x000e22000021f100 */
[----:B------:R-:W-:Y:S05]  /*f220*/  BRA `(.L_x_31042) ;  /* 0x0000000000987947 */ /* 0x000fea0003800000 */
.L_x_31054:
        /* <DEDUP_REMOVED lines=14> */
.L_x_31068:
[----:B------:R-:W-:Y:S05]  /*f310*/  BSYNC.RECONVERGENT B0 ;  /* 0x0000000000007941 */ /* 0x000fea0003800200 */
.L_x_31067:
[----:B------:R-:W0:Y:S01]  /*f320*/  F2I.FTZ.TRUNC.NTZ R17, R17 ;  /* 0x0000001100117305 */ /* 0x000e22000021f100 */
[----:B------:R-:W-:Y:S05]  /*f330*/  BRA `(.L_x_31042) ;  /* 0x0000000000547947 */ /* 0x000fea0003800000 */
.L_x_31041:
        /* <DEDUP_REMOVED lines=16> */
.L_x_31069:
[----:B------:R-:W-:Y:S01]  /*f440*/  MOV R17, RZ ;  /* 0x000000ff00117202 */ /* 0x000fe20000000f00 */
[----:B------:R-:W-:Y:S06]  /*f450*/  BRA `(.L_x_31042) ;  /* 0x00000000000c7947 */ /* 0x000fec0003800000 */
.L_x_31066:
[----:B------:R0:W5:Y:S01]  /*f460*/  LDG.E R17, desc[UR36][R4.64] ;  /* 0x0000002404117981 */ /* 0x000162000c1e1900 */
[----:B------:R-:W-:Y:S05]  /*f470*/  BRA `(.L_x_31042) ;  /* 0x0000000000047947 */ /* 0x000fea0003800000 */
.L_x_31065:
[----:B------:R0:W5:Y:S02]  /*f480*/  LDG.E R17, desc[UR36][R4.64] ;  /* 0x0000002404117981 */ /* 0x000164000c1e1900 */
.L_x_31042:
        /* <DEDUP_REMOVED lines=16> */
.L_x_31073:
[----:B------:R0:W5:Y:S01]  /*f590*/  LDG.E.U8 R22, desc[UR36][R4.64] ;  /* 0x0000002404167981 */ /* 0x000162000c1e1100 */
[----:B------:R-:W-:Y:S05]  /*f5a0*/  BRA `(.L_x_31075) ;  /* 0x0000000c00307947 */ /* 0x000fea0003800000 */
.L_x_31072:
        /* <DEDUP_REMOVED lines=8> */
.L_x_31077:
[----:B------:R0:W5:Y:S01]  /*f630*/  LDG.E R22, desc[UR36][R4.64] ;  /* 0x0000002404167981 */ /* 0x000162000c1e1900 */
[----:B------:R-:W-:Y:S05]  /*f640*/  BRA `(.L_x_31075) ;  /* 0x0000000c00087947 */ /* 0x000fea0003800000 */
.L_x_31076:
[----:B------:R0:W5:Y:S01]  /*f650*/  LDG.E.S16 R22, desc[UR36][R4.64] ;  /* 0x0000002404167981 */ /* 0x000162000c1e1700 */
[----:B------:R-:W-:Y:S05]  /*f660*/  BRA `(.L_x_31075) ;  /* 0x0000000c00007947 */ /* 0x000fea0003800000 */
.L_x_31071:
        /* <DEDUP_REMOVED lines=9> */
.L_x_31079:
[----:B------:R-:W2:Y:S02]  /*f700*/  LDG.E.U16 R4, desc[UR36][R4.64] ;  /* 0x0000002404047981 */ /* 0x000ea4000c1e1500 */
[----:B--2---:R-:W-:-:S06]  /*f710*/  HADD2.F32 R22, -RZ, R4.H0_H0 ;  /* 0x20000004ff167230 */ /* 0x004fcc0000004100 */
[----:B------:R-:W0:Y:S01]  /*f720*/  F2I.FTZ.TRUNC.NTZ R22, R22 ;  /* 0x0000001600167305 */ /* 0x000e22000021f100 */
[----:B------:R-:W-:Y:S05]  /*f730*/  BRA `(.L_x_31075) ;  /* 0x0000000800cc7947 */ /* 0x000fea0003800000 */
.L_x_31078:
        /* <DEDUP_REMOVED lines=9> */
.L_x_31081:
[----:B------:R-:W2:Y:S02]  /*f7d0*/  LDG.E.U16 R4, desc[UR36][R4.64] ;  /* 0x0000002404047981 */ /* 0x000ea4000c1e1500 */
[----:B--2---:R-:W-:-:S06]  /*f7e0*/  HADD2.F32 R22, -RZ, R4.H0_H0 ;  /* 0x20000004ff167230 */ /* 0x004fcc0000004100 */
[----:B------:R-:W0:Y:S01]  /*f7f0*/  F2I.FTZ.TRUNC.NTZ R22, R22 ;  /* 0x0000001600167305 */ /* 0x000e22000021f100 */
[----:B------:R-:W-:Y:S05]  /*f800*/  BRA `(.L_x_31075) ;  /* 0x0000000800987947 */ /* 0x000fea0003800000 */
.L_x_31080:
[----:B------:R-:W2:Y:S02]  /*f810*/  LDG.E.64 R4, desc[UR36][R4.64] ;  /* 0x0000002404047981 */ /* 0x000ea4000c1e1b00 */
[----:B--2---:R0:W1:Y:S02]  /*f820*/  F2I.F64.TRUNC R22, R4 ;  /* 0x0000000400167311 */ /* 0x004064000030d100 */
[----:B01----:R-:W-:Y:S05]  /*f830*/  BRA `(.L_x_31075) ;  /* 0x00000008008c7947 */ /* 0x003fea0003800000 */
.L_x_31070:
        /* <DEDUP_REMOVED lines=12> */
.L_x_31084:
[----:B------:R-:W2:Y:S02]  /*f900*/  LDG.E.64 R4, desc[UR36][R4.64] ;  /* 0x0000002404047981 */ /* 0x000ea4000c1e1b00 */
[----:B--2---:R0:W1:Y:S02]  /*f910*/  F2I.F64.TRUNC R22, R4 ;  /* 0x0000000400167311 */ /* 0x004064000030d100 */
[----:B01----:R-:W-:Y:S05]  /*f920*/  BRA `(.L_x_31075) ;  /* 0x0000000800507947 */ /* 0x003fea0003800000 */
.L_x_31083:
        /* <DEDUP_REMOVED lines=26> */
.L_x_31086:
        /* <DEDUP_REMOVED lines=14> */
.L_x_31085:
[----:B------:R-:W2:Y:S02]  /*fbb0*/  LDG.E.U16 R22, desc[UR36][R4.64] ;  /* 0x0000002404167981 */ /* 0x000ea4000c1e1500 */
[----:B--2---:R-:W-:-:S06]  /*fbc0*/  SHF.L.U32 R22, R22, 0x10, RZ ;  /* 0x0000001016167819 */ /* 0x004fcc00000006ff */
[----:B------:R-:W0:Y:S01]  /*fbd0*/  F2I.FTZ.TRUNC.NTZ R22, R22 ;  /* 0x0000001600167305 */ /* 0x000e22000021f100 */
[----:B------:R-:W-:Y:S05]  /*fbe0*/  BRA `(.L_x_31075) ;  /* 0x0000000400a07947 */ /* 0x000fea0003800000 */
.L_x_31082:
        /* <DEDUP_REMOVED lines=10> */
.L_x_31089:
        /* <DEDUP_REMOVED lines=21> */
.L_x_31093:
[----:B------:R-:W-:Y:S05]  /*fde0*/  BSYNC.RECONVERGENT B1 ;  /* 0x0000000000017941 */ /* 0x000fea0003800200 */
.L_x_31092:
[----:B------:R-:W-:Y:S01]  /*fdf0*/  IMAD.SHL.U32 R0, R0, 0x100000, RZ ;  /* 0x0010000000007824 */ /* 0x000fe200078e00ff */
[----:B------:R-:W-:-:S04]  /*fe00*/  LEA R3, R3, 0x3b800000, 0x17 ;  /* 0x3b80000003037811 */ /* 0x000fc800078eb8ff */
[----:B------:R-:W-:-:S07]  /*fe10*/  LOP3.LUT R22, R3, R0, R7, 0xfe, !PT ;  /* 0x0000000003167212 */ /* 0x000fce00078efe07 */
.L_x_31091:
[----:B------:R-:W-:Y:S05]  /*fe20*/  BSYNC.RECONVERGENT B0 ;  /* 0x0000000000007941 */ /* 0x000fea0003800200 */
.L_x_31090:
[----:B------:R-:W1:Y:S01]  /*fe30*/  F2I.FTZ.TRUNC.NTZ R22, R22 ;  /* 0x0000001600167305 */ /* 0x000e62000021f100 */
[----:B------:R-:W-:Y:S05]  /*fe40*/  BRA `(.L_x_31075) ;  /* 0x0000000400087947 */ /* 0x000fea0003800000 */
.L_x_31088:
        /* <DEDUP_REMOVED lines=21> */
.L_x_31097:
[----:B------:R-:W-:Y:S05]  /*ffa0*/  BSYNC.RECONVERGENT B1 ;  /* 0x0000000000017941 */ /* 0x000fea0003800200 */
.L_x_31096:
[----:B------:R-:W-:Y:S01]  /*ffb0*/  IMAD.SHL.U32 R0, R0, 0x200000, RZ ;  /* 0x0020000000007824 */ /* 0x000fe200078e00ff */
[----:B------:R-:W-:-:S04]  /*ffc0*/  LEA R3, R3, 0x37800000, 0x17 ;  /* 0x3780000003037811 */ /* 0x000fc800078eb8ff */
[----:B------:R-:W-:-:S07]  /*ffd0*/  LOP3.LUT R22, R3, R0, R7, 0xfe, !PT ;  /* 0x0000000003167212 */ /* 0x000fce00078efe07 */
.L_x_31095:
[----:B------:R-:W-:Y:S05]  /*ffe0*/  BSYNC.RECONVERGENT B0 ;  /* 0x0000000000007941 */ /* 0x000fea0003800200 */
.L_x_31094:
[----:B------:R-:W0:Y:S01]  /*fff0*/  F2I.FTZ.TRUNC.NTZ R22, R22 ;  /* 0x0000001600167305 */ /* 0x000e22000021f100 */
[----:B------:R-:W-:Y:S05]  /*10000*/  BRA `(.L_x_31075) ;  /* 0x0000000000987947 */ /* 0x000fea0003800000 */
.L_x_31087:
        /* <DEDUP_REMOVED lines=14> */
.L_x_31101:
[----:B------:R-:W-:Y:S05]  /*100f0*/  BSYNC.RECONVERGENT B0 ;  /* 0x0000000000007941 */ /* 0x000fea0003800200 */
.L_x_31100:
[----:B------:R-:W0:Y:S01]  /*10100*/  F2I.FTZ.TRUNC.NTZ R22, R22 ;  /* 0x0000001600167305 */ /* 0x000e22000021f100 */
[----:B------:R-:W-:Y:S05]  /*10110*/  BRA `(.L_x_31075) ;  /* 0x0000000000547947 */ /* 0x000fea0003800000 */
.L_x_31074:
        /* <DEDUP_REMOVED lines=16> */
.L_x_31102:
[----:B------:R-:W-:Y:S01]  /*10220*/  IMAD.MOV.U32 R22, RZ, RZ, RZ ;  /* 0x000000ffff167224 */ /* 0x000fe200078e00ff */
[----:B------:R-:W-:Y:S06]  /*10230*/  BRA `(.L_x_31075) ;  /* 0x00000000000c7947 */ /* 0x000fec0003800000 */
.L_x_31099:
[----:B------:R0:W5:Y:S01]  /*10240*/  LDG.E R22, desc[UR36][R4.64] ;  /* 0x0000002404167981 */ /* 0x000162000c1e1900 */
[----:B------:R-:W-:Y:S05]  /*10250*/  BRA `(.L_x_31075) ;  /* 0x0000000000047947 */ /* 0x000fea0003800000 */
.L_x_31098:
[----:B------:R0:W5:Y:S02]  /*10260*/  LDG.E R22, desc[UR36][R4.64] ;  /* 0x0000002404167981 */ /* 0x000164000c1e1900 */
.L_x_31075:
        /* <DEDUP_REMOVED lines=20> */
.L_x_31104:
[----:B------:R-:W-:Y:S05]  /*103b0*/  BSYNC.RECONVERGENT B7 ;  /* 0x0000000000077941 */ /* 0x000fea0003800200 */
.L_x_31103:
        /* <DEDUP_REMOVED lines=20> */
.L_x_31106:
[----:B------:R-:W-:Y:S05]  /*10500*/  BSYNC.RECONVERGENT B7 ;  /* 0x0000000000077941 */ /* 0x000fea0003800200 */
.L_x_31105:
        /* <DEDUP_REMOVED lines=23> */
.L_x_31108:
[----:B------:R-:W-:Y:S05]  /*10680*/  BSYNC.RECONVERGENT B7 ;  /* 0x0000000000077941 */ /* 0x000fea0003800200 */
.L_x_31107:
        /* <DEDUP_REMOVED lines=22> */
.L_x_31136:
        /* <DEDUP_REMOVED lines=28> */
.L_x_31113:
        /* <DEDUP_REMOVED lines=8> */
.L_x_31114:
[----:B------:R-:W-:Y:S05]  /*10a30*/  BSYNC.RECONVERGENT B1 ;  /* 0x0000000000017941 */ /* 0x000fea0003800200 */
.L_x_31112:
        /* <DEDUP_REMOVED lines=41> */
.L_x_31116:
        /* <DEDUP_REMOVED lines=8> */
.L_x_31117:
[----:B------:R-:W-:Y:S05]  /*10d50*/  BSYNC.RECONVERGENT B1 ;  /* 0x0000000000017941 */ /* 0x000fea0003800200 */
.L_x_31115:
        /* <DEDUP_REMOVED lines=42> */
.L_x_31119:
        /* <DEDUP_REMOVED lines=8> */
.L_x_31120:
[----:B------:R-:W-:Y:S05]  /*11080*/  BSYNC.RECONVERGENT B1 ;  /* 0x0000000000017941 */ /* 0x000fea0003800200 */
.L_x_31118:
        /* <DEDUP_REMOVED lines=41> */
.L_x_31122:
        /* <DEDUP_REMOVED lines=8> */
.L_x_31123:
[----:B------:R-:W-:Y:S05]  /*113a0*/  BSYNC.RECONVERGENT B1 ;  /* 0x0000000000017941 */ /* 0x000fea0003800200 */
.L_x_31121:
        /* <DEDUP_REMOVED lines=42> */
.L_x_31125:
        /* <DEDUP_REMOVED lines=8> */
.L_x_31126:
[----:B------:R-:W-:Y:S05]  /*116d0*/  BSYNC.RECONVERGENT B1 ;  /* 0x0000000000017941 */ /* 0x000fea0003800200 */
.L_x_31124:
        /* <DEDUP_REMOVED lines=42> */
.L_x_31128:
        /* <DEDUP_REMOVED lines=8> */
.L_x_31129:
[----:B------:R-:W-:Y:S05]  /*11a00*/  BSYNC.RECONVERGENT B1 ;  /* 0x0000000000017941 */ /* 0x000fea0003800200 */
.L_x_31127:
        /* <DEDUP_REMOVED lines=42> */
.L_x_31131:
        /* <DEDUP_REMOVED lines=8> */
.L_x_31132:
[----:B------:R-:W-:Y:S05]  /*11d30*/  BSYNC.RECONVERGENT B1 ;  /* 0x0000000000017941 */ /* 0x000fea0003800200 */
.L_x_31130:
        /* <DEDUP_REMOVED lines=42> */
.L_x_31134:
        /* <DEDUP_REMOVED lines=8> */
.L_x_31135:
[----:B------:R-:W-:Y:S05]  /*12060*/  BSYNC.RECONVERGENT B1 ;  /* 0x0000000000017941 */ /* 0x000fea0003800200 */
.L_x_31133:
        /* <DEDUP_REMOVED lines=19> */
.L_x_31111:
[----:B------:R-:W-:-:S07]  /*121a0*/  IADD3 R30, PT, PT, R30, 0x3, RZ ;  /* 0x000000031e1e7810 */ /* 0x000fce0007ffe0ff */
.L_x_31110:
        /* <DEDUP_REMOVED lines=31> */
.L_x_31139:
        /* <DEDUP_REMOVED lines=8> */
.L_x_31140:
[----:B------:R-:W-:Y:S05]  /*12420*/  BSYNC.RECONVERGENT B0 ;  /* 0x0000000000007941 */ /* 0x000fea0003800200 */
.L_x_31138:
        /* <DEDUP_REMOVED lines=41> */
.L_x_31142:
        /* <DEDUP_REMOVED lines=8> */
.L_x_31143:
[----:B------:R-:W-:Y:S05]  /*12740*/  BSYNC.RECONVERGENT B0 ;  /* 0x0000000000007941 */ /* 0x000fea0003800200 */
.L_x_31141:
        /* <DEDUP_REMOVED lines=42> */
.L_x_31145:
        /* <DEDUP_REMOVED lines=8> */
.L_x_31146:
[----:B------:R-:W-:Y:S05]  /*12a70*/  BSYNC.RECONVERGENT B0 ;  /* 0x0000000000007941 */ /* 0x000fea0003800200 */
.L_x_31144:
        /* <DEDUP_REMOVED lines=42> */
.L_x_31148:
        /* <DEDUP_REMOVED lines=8> */
.L_x_31149:
[----:B------:R-:W-:Y:S05]  /*12da0*/  BSYNC.RECONVERGENT B0 ;  /* 0x0000000000007941 */ /* 0x000fea0003800200 */
.L_x_31147:
        /* <DEDUP_REMOVED lines=15> */
.L_x_31137:
        /* <DEDUP_REMOVED lines=31> */
.L_x_31152:
        /* <DEDUP_REMOVED lines=8> */
.L_x_31153:
[----:B------:R-:W-:Y:S05]  /*13110*/  BSYNC.RECONVERGENT B0 ;  /* 0x0000000000007941 */ /* 0x000fea0003800200 */
.L_x_31151:
        /* <DEDUP_REMOVED lines=41> */
.L_x_31155:
        /* <DEDUP_REMOVED lines=8> */
.L_x_31156:
[----:B------:R-:W-:Y:S05]  /*13430*/  BSYNC.RECONVERGENT B0 ;  /* 0x0000000000007941 */ /* 0x000fea0003800200 */
.L_x_31154:
        /* <DEDUP_REMOVED lines=15> */
.L_x_31150:
        /* <DEDUP_REMOVED lines=31> */
.L_x_31158:
[----:B------:R-:W-:Y:S01]  /*13720*/  IMAD.MOV.U32 R10, RZ, RZ, R4 ;  /* 0x000000ffff0a7224 */ /* 0x000fe200078e0004 */
[----:B------:R-:W-:Y:S01]  /*13730*/  MOV R12, 0x13760 ;  /* 0x00013760000c7802 */ /* 0x000fe20000000f00 */
[----:B------:R-:W-:-:S07]  /*13740*/  IMAD.MOV.U32 R11, RZ, RZ, R5 ;  /* 0x000000ffff0b7224 */ /* 0x000fce00078e0005 */
[----:B------:R-:W-:Y:S05]  /*13750*/  CALL.REL.NOINC `($__internal_73_$__cuda_sm20_rem_s64) ;  /* 0x0000014c00b87944 */ /* 0x000fea0003c00000 */
[----:B------:R-:W-:Y:S01]  /*13760*/  MOV R4, R3 ;  /* 0x0000000300047202 */ /* 0x000fe20000000f00 */
[----:B------:R-:W-:-:S07]  /*13770*/  IMAD.MOV.U32 R5, RZ, RZ, R6 ;  /* 0x000000ffff057224 */ /* 0x000fce00078e0006 */
.L_x_31159:
[----:B------:R-:W-:Y:S05]  /*13780*/  BSYNC.RECONVERGENT B0 ;  /* 0x0000000000007941 */ /* 0x000fea0003800200 */
.L_x_31157:
[----:B------:R-:W0:Y:S02]  /*13790*/  LDC.64 R6, c[0x0][R0+0x798] ;  /* 0x0001e60000067b82 */ /* 0x000e240000000a00 */
[----:B0-----:R-:W-:Y:S02]  /*137a0*/  IMAD R3, R5, R6, RZ ;  /* 0x0000000605037224 */ /* 0x001fe400078e02ff */
[----:B------:R-:W-:-:S04]  /*137b0*/  IMAD.WIDE.U32 R26, R6, R4, R26 ;  /* 0x00000004061a7225 */ /* 0x000fc800078e001a */
[----:B------:R-:W-:-:S04]  /*137c0*/  IMAD R3, R7, R4, R3 ;  /* 0x0000000407037224 */ /* 0x000fc800078e0203 */
[----:B------:R-:W-:-:S07]  /*137d0*/  IMAD.IADD R27, R27, 0x1, R3 ;  /* 0x000000011b1b7824 */ /* 0x000fce00078e0203 */
.L_x_31109:
        /* <DEDUP_REMOVED lines=14> */
.L_x_31164:
        /* <DEDUP_REMOVED lines=21> */
.L_x_31163:
[----:B------:R-:W-:Y:S05]  /*13a10*/  BSYNC.RECONVERGENT B8 ;  /* 0x0000000000087941 */ /* 0x000fea0003800200 */
.L_x_31162:
[----:B------:R-:W-:-:S04]  /*13a20*/  IADD3 R16, P0, PT, R16, 0x4, RZ ;  /* 0x0000000410107810 */ /* 0x000fc80007f1e0ff */
[----:B------:R-:W-:Y:S02]  /*13a30*/  IADD3.X R17, PT, PT, RZ, R17, RZ, P0, !PT ;  /* 0x00000011ff117210 */ /* 0x000fe400007fe4ff */
[----:B------:R-:W-:-:S04]  /*13a40*/  ISETP.GE.U32.AND P0, PT, R16, R22, PT ;  /* 0x000000161000720c */ /* 0x000fc80003f06070 */
[----:B------:R-:W-:-:S13]  /*13a50*/  ISETP.GE.U32.AND.EX P0, PT, R17, R23, PT, P0 ;  /* 0x000000171100720c */ /* 0x000fda0003f06100 */
[----:B------:R-:W-:Y:S05]  /*13a60*/  @!P0 BRA `(.L_x_31164) ;  /* 0xfffffffc00948947 */ /* 0x000fea000383ffff */
.L_x_31161:
[----:B------:R-:W-:Y:S05]  /*13a70*/  BSYNC.RECONVERGENT B7 ;  /* 0x0000000000077941 */ /* 0x000fea0003800200 */
.L_x_31160:
        /* <DEDUP_REMOVED lines=16> */
.L_x_31168:
[----:B------:R0:W-:Y:S01]  /*13b80*/  STG.E.U8 desc[UR36][R2.64], RZ ;  /* 0x000000ff02007986 */ /* 0x0001e2000c101124 */
[----:B------:R-:W-:Y:S05]  /*13b90*/  BRA `(.L_x_31170) ;  /* 0x00000004008c7947 */ /* 0x000fea0003800000 */
.L_x_31167:
        /* <DEDUP_REMOVED lines=8> */
.L_x_31172:
[----:B------:R0:W-:Y:S01]  /*13c20*/  STG.E desc[UR36][R2.64], RZ ;  /* 0x000000ff02007986 */ /* 0x0001e2000c101924 */
[----:B------:R-:W-:Y:S05]  /*13c30*/  BRA `(.L_x_31170) ;  /* 0x0000000400647947 */ /* 0x000fea0003800000 */
.L_x_31171:
[----:B------:R0:W-:Y:S01]  /*13c40*/  STG.E.U16 desc[UR36][R2.64], RZ ;  /* 0x000000ff02007986 */ /* 0x0001e2000c101524 */
[----:B------:R-:W-:Y:S05]  /*13c50*/  BRA `(.L_x_31170) ;  /* 0x00000004005c7947 */ /* 0x000fea0003800000 */
.L_x_31166:
        /* <DEDUP_REMOVED lines=8> */
.L_x_31174:
[----:B------:R0:W-:Y:S01]  /*13ce0*/  STG.E.U16 desc[UR36][R2.64], RZ ;  /* 0x000000ff02007986 */ /* 0x0001e2000c101524 */
[----:B------:R-:W-:Y:S05]  /*13cf0*/  BRA `(.L_x_31170) ;  /* 0x0000000400347947 */ /* 0x000fea0003800000 */
.L_x_31173:
        /* <DEDUP_REMOVED lines=8> */
.L_x_31176:
[----:B------:R2:W-:Y:S01]  /*13d80*/  STG.E desc[UR36][R2.64], RZ ;  /* 0x000000ff02007986 */ /* 0x0005e2000c101924 */
[----:B------:R-:W-:Y:S05]  /*13d90*/  BRA `(.L_x_31170) ;  /* 0x00000004000c7947 */ /* 0x000fea0003800000 */
.L_x_31175:
[----:B------:R4:W-:Y:S01]  /*13da0*/  STG.E.64 desc[UR36][R2.64], RZ ;  /* 0x000000ff02007986 */ /* 0x0009e2000c101b24 */
[----:B------:R-:W-:Y:S05]  /*13db0*/  BRA `(.L_x_31170) ;  /* 0x0000000400047947 */ /* 0x000fea0003800000 */
.L_x_31165:
        /* <DEDUP_REMOVED lines=10> */
.L_x_31179:
[----:B------:R0:W-:Y:S01]  /*13e60*/  STG.E.128 desc[UR36][R2.64], RZ ;  /* 0x000000ff02007986 */ /* 0x0001e2000c101d24 */
[----:B------:R-:W-:Y:S05]  /*13e70*/  BRA `(.L_x_31170) ;  /* 0x0000000000d47947 */ /* 0x000fea0003800000 */
.L_x_31178:
        /* <DEDUP_REMOVED lines=8> */
.L_x_31181:
[----:B------:R0:W-:Y:S01]  /*13f00*/  STG.E.U8 desc[UR36][R2.64], RZ ;  /* 0x000000ff02007986 */ /* 0x0001e2000c101124 */
[----:B------:R-:W-:Y:S05]  /*13f10*/  BRA `(.L_x_31170) ;  /* 0x0000000000ac7947 */ /* 0x000fea0003800000 */
.L_x_31180:
[----:B------:R0:W-:Y:S01]  /*13f20*/  STG.E.U16 desc[UR36][R2.64], RZ ;  /* 0x000000ff02007986 */ /* 0x0001e2000c101524 */
[----:B------:R-:W-:Y:S05]  /*13f30*/  BRA `(.L_x_31170) ;  /* 0x0000000000a47947 */ /* 0x000fea0003800000 */
.L_x_31177:
        /* <DEDUP_REMOVED lines=10> */
.L_x_31184:
[----:B------:R0:W-:Y:S01]  /*13fe0*/  STG.E.U8 desc[UR36][R2.64], RZ ;  /* 0x000000ff02007986 */ /* 0x0001e2000c101124 */
[----:B------:R-:W-:Y:S05]  /*13ff0*/  BRA `(.L_x_31170) ;  /* 0x0000000000747947 */ /* 0x000fea0003800000 */
.L_x_31183:
[----:B------:R0:W-:Y:S01]  /*14000*/  STG.E.U8 desc[UR36][R2.64], RZ ;  /* 0x000000ff02007986 */ /* 0x0001e2000c101124 */
[----:B------:R-:W-:Y:S05]  /*14010*/  BRA `(.L_x_31170) ;  /* 0x00000000006c7947 */ /* 0x000fea0003800000 */
.L_x_31182:
[----:B------:R-:W-:-:S13]  /*14020*/  ISETP.NE.AND P0, PT, R0, 0x1c, PT ;  /* 0x0000001c0000780c */ /* 0x000fda0003f05270 */
[----:B------:R-:W-:Y:S05]  /*14030*/  @!P0 BRA `(.L_x_31185) ;  /* 0x0000000000608947 */ /* 0x000fea0003800000 */
[----:B------:R-:W-:-:S13]  /*14040*/  ISETP.NE.AND P0, PT, R0, 0x1d, PT ;  /* 0x0000001d0000780c */ /* 0x000fda0003f05270 */
[----:B------:R-:W-:Y:S05]  /*14050*/  @!P0 BRA `(.L_x_31186) ;  /* 0x0000000000508947 */ /* 0x000fea0003800000 */
[----:B------:R-:W-:-:S13]  /*14060*/  ISETP.NE.AND P0, PT, R0, 0x2c, PT ;  /* 0x0000002c0000780c */ /* 0x000fda0003f05270 */
[----:B------:R0:W-:Y:S01]  /*14070*/  @!P0 STG.E.U8 desc[UR36][R2.64], RZ ;  /* 0x000000ff02008986 */ /* 0x0001e2000c101124 */
[----:B------:R-:W-:Y:S05]  /*14080*/  @!P0 BRA `(.L_x_31170) ;  /* 0x0000000000508947 */ /* 0x000fea0003800000 */
.L_x_31169:
        /* <DEDUP_REMOVED lines=16> */
.L_x_31187:
[----:B------:R-:W-:Y:S05]  /*14190*/  BRA `(.L_x_31170) ;  /* 0x00000000000c7947 */ /* 0x000fea0003800000 */
.L_x_31186:
[----:B------:R0:W-:Y:S01]  /*141a0*/  STG.E.64 desc[UR36][R2.64], RZ ;  /* 0x000000ff02007986 */ /* 0x0001e2000c101b24 */
[----:B------:R-:W-:Y:S05]  /*141b0*/  BRA `(.L_x_31170) ;  /* 0x0000000000047947 */ /* 0x000fea0003800000 */
.L_x_31185:
[----:B------:R0:W-:Y:S02]  /*141c0*/  STG.E desc[UR36][R2.64], RZ ;  /* 0x000000ff02007986 */ /* 0x0001e4000c101924 */
.L_x_31170:
[----:B------:R-:W-:-:S07]  /*141d0*/  VIADD R32, R32, 0x80 ;  /* 0x0000008020207836 */ /* 0x000fce0000000000 */
.L_x_30936:
[----:B------:R-:W-:Y:S05]  /*141e0*/  BSYNC.RECONVERGENT B6 ;  /* 0x0000000000067941 */ /* 0x000fea0003800200 */
.L_x_30935:
        /* <DEDUP_REMOVED lines=435> */
.L_x_31190:
        /* <DEDUP_REMOVED lines=16> */
.L_x_31194:
[----:B------:R0:W5:Y:S01]  /*15e20*/  LDG.E.U8 R25, desc[UR36][R2.64] ;  /* 0x0000002402197981 */ /* 0x000162000c1e1100 */
[----:B------:R-:W-:Y:S05]  /*15e30*/  BRA `(.L_x_31196) ;  /* 0x0000000c002c7947 */ /* 0x000fea0003800000 */
.L_x_31193:
        /* <DEDUP_REMOVED lines=8> */
.L_x_31198:
[----:B------:R0:W5:Y:S01]  /*15ec0*/  LDG.E R25, desc[UR36][R2.64] ;  /* 0x0000002402197981 */ /* 0x000162000c1e1900 */
[----:B------:R-:W-:Y:S05]  /*15ed0*/  BRA `(.L_x_31196) ;  /* 0x0000000c00047947 */ /* 0x000fea0003800000 */
.L_x_31197:
[----:B------:R0:W5:Y:S01]  /*15ee0*/  LDG.E.S16 R25, desc[UR36][R2.64] ;  /* 0x0000002402197981 */ /* 0x000162000c1e1700 */
[----:B------:R-:W-:Y:S05]  /*15ef0*/  BRA `(.L_x_31196) ;  /* 0x0000000800fc7947 */ /* 0x000fea0003800000 */
.L_x_31192:
        /* <DEDUP_REMOVED lines=9> */
.L_x_31200:
[----:B------:R-:W2:Y:S02]  /*15f90*/  LDG.E.U16 R2, desc[UR36][R2.64] ;  /* 0x0000002402027981 */ /* 0x000ea4000c1e1500 */
[----:B--2---:R-:W-:-:S06]  /*15fa0*/  HADD2.F32 R25, -RZ, R2.H0_H0 ;  /* 0x20000002ff197230 */ /* 0x004fcc0000004100 */
[----:B------:R-:W0:Y:S01]  /*15fb0*/  F2I.FTZ.TRUNC.NTZ R25, R25 ;  /* 0x0000001900197305 */ /* 0x000e22000021f100 */
[----:B------:R-:W-:Y:S05]  /*15fc0*/  BRA `(.L_x_31196) ;  /* 0x0000000800c87947 */ /* 0x000fea0003800000 */
.L_x_31199:
        /* <DEDUP_REMOVED lines=9> */
.L_x_31202:
[----:B------:R-:W2:Y:S02]  /*16060*/  LDG.E.U16 R2, desc[UR36][R2.64] ;  /* 0x0000002402027981 */ /* 0x000ea4000c1e1500 */
[----:B--2---:R-:W-:-:S06]  /*16070*/  HADD2.F32 R25, -RZ, R2.H0_H0 ;  /* 0x20000002ff197230 */ /* 0x004fcc0000004100 */
[----:B------:R-:W0:Y:S01]  /*16080*/  F2I.FTZ.TRUNC.NTZ R25, R25 ;  /* 0x0000001900197305 */ /* 0x000e22000021f100 */
[----:B------:R-:W-:Y:S05]  /*16090*/  BRA `(.L_x_31196) ;  /* 0x0000000800947947 */ /* 0x000fea0003800000 */
.L_x_31201:
[----:B------:R-:W2:Y:S02]  /*160a0*/  LDG.E.64 R2, desc[UR36][R2.64] ;  /* 0x0000002402027981 */ /* 0x000ea4000c1e1b00 */
[----:B--2---:R0:W1:Y:S02]  /*160b0*/  F2I.F64.TRUNC R25, R2 ;  /* 0x0000000200197311 */ /* 0x004064000030d100 */
[----:B01----:R-:W-:Y:S05]  /*160c0*/  BRA `(.L_x_31196) ;  /* 0x0000000800887947 */ /* 0x003fea0003800000 */
.L_x_31191:
        /* <DEDUP_REMOVED lines=12> */
.L_x_31205:
[----:B------:R-:W2:Y:S02]  /*16190*/  LDG.E.64 R2, desc[UR36][R2.64] ;  /* 0x0000002402027981 */ /* 0x000ea4000c1e1b00 */
[----:B--2---:R0:W1:Y:S02]  /*161a0*/  F2I.F64.TRUNC R25, R2 ;  /* 0x0000000200197311 */ /* 0x004064000030d100 */
[----:B01----:R-:W-:Y:S05]  /*161b0*/  BRA `(.L_x_31196) ;  /* 0x00000008004c7947 */ /* 0x003fea0003800000 */
.L_x_31204:
        /* <DEDUP_REMOVED lines=26> */
.L_x_31207:
        /* <DEDUP_REMOVED lines=13> */
.L_x_31206:
[----:B------:R-:W2:Y:S02]  /*16430*/  LDG.E.U16 R25, desc[UR36][R2.64] ;  /* 0x0000002402197981 */ /* 0x000ea4000c1e1500 */
[----:B--2---:R-:W-:-:S06]  /*16440*/  SHF.L.U32 R25, R25, 0x10, RZ ;  /* 0x0000001019197819 */ /* 0x004fcc00000006ff */
[----:B------:R-:W0:Y:S01]  /*16450*/  F2I.FTZ.TRUNC.NTZ R25, R25 ;  /* 0x0000001900197305 */ /* 0x000e22000021f100 */
[----:B------:R-:W-:Y:S05]  /*16460*/  BRA `(.L_x_31196) ;  /* 0x0000000400a07947 */ /* 0x000fea0003800000 */
.L_x_31203:
        /* <DEDUP_REMOVED lines=10> */
.L_x_31210:
        /* <DEDUP_REMOVED lines=21> */
.L_x_31214:
[----:B------:R-:W-:Y:S05]  /*16660*/  BSYNC.RECONVERGENT B1 ;  /* 0x0000000000017941 */ /* 0x000fea0003800200 */
.L_x_31213:
[----:B------:R-:W-:Y:S01]  /*16670*/  IMAD.SHL.U32 R0, R0, 0x100000, RZ ;  /* 0x0010000000007824 */ /* 0x000fe200078e00ff */
[----:B------:R-:W-:-:S04]  /*16680*/  LEA R2, R2, 0x3b800000, 0x17 ;  /* 0x3b80000002027811 */ /* 0x000fc800078eb8ff */
[----:B------:R-:W-:-:S07]  /*16690*/  LOP3.LUT R25, R2, R0, R25, 0xfe, !PT ;  /* 0x0000000002197212 */ /* 0x000fce00078efe19 */
.L_x_31212:
[----:B------:R-:W-:Y:S05]  /*166a0*/  BSYNC.RECONVERGENT B0 ;  /* 0x0000000000007941 */ /* 0x000fea0003800200 */
.L_x_31211:
[----:B------:R-:W1:Y:S01]  /*166b0*/  F2I.FTZ.TRUNC.NTZ R25, R25 ;  /* 0x0000001900197305 */ /* 0x000e62000021f100 */
[----:B------:R-:W-:Y:S05]  /*166c0*/  BRA `(.L_x_31196) ;  /* 0x0000000400087947 */ /* 0x000fea0003800000 */
.L_x_31209:
        /* <DEDUP_REMOVED lines=21> */
.L_x_31218:
[----:B------:R-:W-:Y:S05]  /*16820*/  BSYNC.RECONVERGENT B1 ;  /* 0x0000000000017941 */ /* 0x000fea0003800200 */
.L_x_31217:
[----:B------:R-:W-:Y:S01]  /*16830*/  IMAD.SHL.U32 R0, R0, 0x200000, RZ ;  /* 0x0020000000007824 */ /* 0x000fe200078e00ff */
[----:B------:R-:W-:-:S04]  /*16840*/  LEA R2, R2, 0x37800000, 0x17 ;  /* 0x3780000002027811 */ /* 0x000fc800078eb8ff */
[----:B------:R-:W-:-:S07]  /*16850*/  LOP3.LUT R25, R2, R0, R25, 0xfe, !PT ;  /* 0x0000000002197212 */ /* 0x000fce00078efe19 */
.L_x_31216:
[----:B------:R-:W-:Y:S05]  /*16860*/  BSYNC.RECONVERGENT B0 ;  /* 0x0000000000007941 */ /* 0x000fea0003800200 */
.L_x_31215:
[----:B------:R-:W0:Y:S01]  /*16870*/  F2I.FTZ.TRUNC.NTZ R25, R25 ;  /* 0x0000001900197305 */ /* 0x000e22000021f100 */
[----:B------:R-:W-:Y:S05]  /*16880*/  BRA `(.L_x_31196) ;  /* 0x0000000000987947 */ /* 0x000fea0003800000 */
.L_x_31208:
        /* <DEDUP_REMOVED lines=14> */
.L_x_31222:
[----:B------:R-:W-:Y:S05]  /*16970*/  BSYNC.RECONVERGENT B0 ;  /* 0x0000000000007941 */ /* 0x000fea0003800200 */
.L_x_31221:
[----:B------:R-:W0:Y:S01]  /*16980*/  F2I.FTZ.TRUNC.NTZ R25, R25 ;  /* 0x0000001900197305 */ /* 0x000e22000021f100 */
[----:B------:R-:W-:Y:S05]  /*16990*/  BRA `(.L_x_31196) ;  /* 0x0000000000547947 */ /* 0x000fea0003800000 */
.L_x_31195:
        /* <DEDUP_REMOVED lines=16> */
.L_x_31223:
[----:B------:R-:W-:Y:S01]  /*16aa0*/  IMAD.MOV.U32 R25, RZ, RZ, RZ ;  /* 0x000000ffff197224 */ /* 0x000fe200078e00ff */
[----:B------:R-:W-:Y:S06]  /*16ab0*/  BRA `(.L_x_31196) ;  /* 0x00000000000c7947 */ /* 0x000fec0003800000 */
.L_x_31220:
[----:B------:R4:W5:Y:S01]  /*16ac0*/  LDG.E R25, desc[UR36][R2.64] ;  /* 0x0000002402197981 */ /* 0x000962000c1e1900 */
[----:B------:R-:W-:Y:S05]  /*16ad0*/  BRA `(.L_x_31196) ;  /* 0x0000000000047947 */ /* 0x000fea0003800000 */
.L_x_31219:
[----:B------:R3:W5:Y:S02]  /*16ae0*/  LDG.E R25, desc[UR36][R2.64] ;  /* 0x0000002402197981 */ /* 0x000764000c1e1900 */
.L_x_31196:
        /* <DEDUP_REMOVED lines=16> */
.L_x_31227:
[----:B------:R0:W5:Y:S01]  /*16bf0*/  LDG.E.U8 R24, desc[UR36][R2.64] ;  /* 0x0000002402187981 */ /* 0x000162000c1e1100 */
[----:B------:R-:W-:Y:S05]  /*16c00*/  BRA `(.L_x_31229) ;  /* 0x0000000c002c7947 */ /* 0x000fea0003800000 */
.L_x_31226:
        /* <DEDUP_REMOVED lines=8> */
.L_x_31231:
[----:B------:R0:W5:Y:S01]  /*16c90*/  LDG.E R24, desc[UR36][R2.64] ;  /* 0x0000002402187981 */ /* 0x000162000c1e1900 */
[----:B------:R-:W-:Y:S05]  /*16ca0*/  BRA `(.L_x_31229) ;  /* 0x0000000c00047947 */ /* 0x000fea0003800000 */
.L_x_31230:
[----:B------:R0:W5:Y:S01]  /*16cb0*/  LDG.E.S16 R24, desc[UR36][R2.64] ;  /* 0x0000002402187981 */ /* 0x000162000c1e1700 */
[----:B------:R-:W-:Y:S05]  /*16cc0*/  BRA `(.L_x_31229) ;  /* 0x0000000800fc7947 */ /* 0x000fea0003800000 */
.L_x_31225:
        /* <DEDUP_REMOVED lines=9> */
.L_x_31233:
[----:B------:R-:W2:Y:S02]  /*16d60*/  LDG.E.U16 R2, desc[UR36][R2.64] ;  /* 0x0000002402027981 */ /* 0x000ea4000c1e1500 */
[----:B--2---:R-:W-:-:S06]  /*16d70*/  HADD2.F32 R24, -RZ, R2.H0_H0 ;  /* 0x20000002ff187230 */ /* 0x004fcc0000004100 */
[----:B------:R-:W0:Y:S01]  /*16d80*/  F2I.FTZ.TRUNC.NTZ R24, R24 ;  /* 0x0000001800187305 */ /* 0x000e22000021f100 */
[----:B------:R-:W-:Y:S05]  /*16d90*/  BRA `(.L_x_31229) ;  /* 0x0000000800c87947 */ /* 0x000fea0003800000 */
.L_x_31232:
        /* <DEDUP_REMOVED lines=9> */
.L_x_31235:
[----:B------:R-:W2:Y:S02]  /*16e30*/  LDG.E.U16 R2, desc[UR36][R2.64] ;  /* 0x0000002402027981 */ /* 0x000ea4000c1e1500 */
[----:B--2---:R-:W-:-:S06]  /*16e40*/  HADD2.F32 R24, -RZ, R2.H0_H0 ;  /* 0x20000002ff187230 */ /* 0x004fcc0000004100 */
[----:B------:R-:W0:Y:S01]  /*16e50*/  F2I.FTZ.TRUNC.NTZ R24, R24 ;  /* 0x0000001800187305 */ /* 0x000e22000021f100 */
[----:B------:R-:W-:Y:S05]  /*16e60*/  BRA `(.L_x_31229) ;  /* 0x0000000800947947 */ /* 0x000fea0003800000 */
.L_x_31234:
[----:B------:R-:W2:Y:S02]  /*16e70*/  LDG.E.64 R2, desc[UR36][R2.64] ;  /* 0x0000002402027981 */ /* 0x000ea4000c1e1b00 */
[----:B--2---:R0:W2:Y:S02]  /*16e80*/  F2I.F64.TRUNC R24, R2 ;  /* 0x0000000200187311 */ /* 0x0040a4000030d100 */
[----:B0-2---:R-:W-:Y:S05]  /*16e90*/  BRA `(.L_x_31229) ;  /* 0x0000000800887947 */ /* 0x005fea0003800000 */
.L_x_31224:
        /* <DEDUP_REMOVED lines=12> */
.L_x_31238:
[----:B------:R-:W2:Y:S02]  /*16f60*/  LDG.E.64 R2, desc[UR36][R2.64] ;  /* 0x0000002402027981 */ /* 0x000ea4000c1e1b00 */
[----:B--2---:R0:W2:Y:S02]  /*16f70*/  F2I.F64.TRUNC R24, R2 ;  /* 0x0000000200187311 */ /* 0x0040a4000030d100 */
[----:B0-2---:R-:W-:Y:S05]  /*16f80*/  BRA `(.L_x_31229) ;  /* 0x00000008004c7947 */ /* 0x005fea0003800000 */
.L_x_31237:
        /* <DEDUP_REMOVED lines=26> */
.L_x_31240:
        /* <DEDUP_REMOVED lines=13> */
.L_x_31239:
[----:B------:R-:W2:Y:S02]  /*17200*/  LDG.E.U16 R24, desc[UR36][R2.64] ;  /* 0x0000002402187981 */ /* 0x000ea4000c1e1500 */
[----:B--2---:R-:W-:-:S06]  /*17210*/  IMAD.U32 R24, R24, 0x10000, RZ ;  /* 0x0001000018187824 */ /* 0x004fcc00078e00ff */
[----:B------:R-:W0:Y:S01]  /*17220*/  F2I.FTZ.TRUNC.NTZ R24, R24 ;  /* 0x0000001800187305 */ /* 0x000e22000021f100 */
[----:B------:R-:W-:Y:S05]  /*17230*/  BRA `(.L_x_31229) ;  /* 0x0000000400a07947 */ /* 0x000fea0003800000 */
.L_x_31236:
        /* <DEDUP_REMOVED lines=10> */
.L_x_31243:
        /* <DEDUP_REMOVED lines=21> */
.L_x_31247:
[----:B------:R-:W-:Y:S05]  /*17430*/  BSYNC.RECONVERGENT B1 ;  /* 0x0000000000017941 */ /* 0x000fea0003800200 */
.L_x_31246:
[----:B------:R-:W-:Y:S02]  /*17440*/  SHF.L.U32 R0, R0, 0x14, RZ ;  /* 0x0000001400007819 */ /* 0x000fe400000006ff */
[----:B------:R-:W-:-:S04]  /*17450*/  LEA R2, R2, 0x3b800000, 0x17 ;  /* 0x3b80000002027811 */ /* 0x000fc800078eb8ff */
[----:B------:R-:W-:-:S07]  /*17460*/  LOP3.LUT R24, R2, R0, R7, 0xfe, !PT ;  /* 0x0000000002187212 */ /* 0x000fce00078efe07 */
.L_x_31245:
[----:B------:R-:W-:Y:S05]  /*17470*/  BSYNC.RECONVERGENT B0 ;  /* 0x0000000000007941 */ /* 0x000fea0003800200 */
.L_x_31244:
[----:B------:R-:W2:Y:S01]  /*17480*/  F2I.FTZ.TRUNC.NTZ R24, R24 ;  /* 0x0000001800187305 */ /* 0x000ea2000021f100 */
[----:B------:R-:W-:Y:S05]  /*17490*/  BRA `(.L_x_31229) ;  /* 0x0000000400087947 */ /* 0x000fea0003800000 */
.L_x_31242:
        /* <DEDUP_REMOVED lines=21> */
.L_x_31251:
[----:B------:R-:W-:Y:S05]  /*175f0*/  BSYNC.RECONVERGENT B1 ;  /* 0x0000000000017941 */ /* 0x000fea0003800200 */
.L_x_31250:
[----:B------:R-:W-:Y:S01]  /*17600*/  IMAD.SHL.U32 R0, R0, 0x200000, RZ ;  /* 0x0020000000007824 */ /* 0x000fe200078e00ff */
[----:B------:R-:W-:-:S04]  /*17610*/  LEA R2, R2, 0x37800000, 0x17 ;  /* 0x3780000002027811 */ /* 0x000fc800078eb8ff */
[----:B------:R-:W-:-:S07]  /*17620*/  LOP3.LUT R24, R2, R0, R7, 0xfe, !PT ;  /* 0x0000000002187212 */ /* 0x000fce00078efe07 */
.L_x_31249:
[----:B------:R-:W-:Y:S05]  /*17630*/  BSYNC.RECONVERGENT B0 ;  /* 0x0000000000007941 */ /* 0x000fea0003800200 */
.L_x_31248:
[----:B------:R-:W3:Y:S01]  /*17640*/  F2I.FTZ.TRUNC.NTZ R24, R24 ;  /* 0x0000001800187305 */ /* 0x000ee2000021f100 */
[----:B------:R-:W-:Y:S05]  /*17650*/  BRA `(.L_x_31229) ;  /* 0x0000000000987947 */ /* 0x000fea0003800000 */
.L_x_31241:
        /* <DEDUP_REMOVED lines=14> */
.L_x_31255:
[----:B------:R-:W-:Y:S05]  /*17740*/  BSYNC.RECONVERGENT B0 ;  /* 0x0000000000007941 */ /* 0x000fea0003800200 */
.L_x_31254:
[----:B------:R-:W0:Y:S01]  /*17750*/  F2I.FTZ.TRUNC.NTZ R24, R24 ;  /* 0x0000001800187305 */ /* 0x000e22000021f100 */
[----:B------:R-:W-:Y:S05]  /*17760*/  BRA `(.L_x_31229) ;  /* 0x0000000000547947 */ /* 0x000fea0003800000 */
.L_x_31228:
        /* <DEDUP_REMOVED lines=16> */
.L_x_31256:
[----:B------:R-:W-:Y:S01]  /*17870*/  MOV R24, RZ ;  /* 0x000000ff00187202 */ /* 0x000fe20000000f00 */
[----:B------:R-:W-:Y:S06]  /*17880*/  BRA `(.L_x_31229) ;  /* 0x00000000000c7947 */ /* 0x000fec0003800000 */
.L_x_31253:
[----:B------:R0:W5:Y:S01]  /*17890*/  LDG.E R24, desc[UR36][R2.64] ;  /* 0x0000002402187981 */ /* 0x000162000c1e1900 */
[----:B------:R-:W-:Y:S05]  /*178a0*/  BRA `(.L_x_31229) ;  /* 0x0000000000047947 */ /* 0x000fea0003800000 */
.L_x_31252:
[----:B------:R4:W5:Y:S02]  /*178b0*/  LDG.E R24, desc[UR36][R2.64] ;  /* 0x0000002402187981 */ /* 0x000964000c1e1900 */
.L_x_31229:
        /* <DEDUP_REMOVED lines=16> */
.L_x_31260:
[----:B------:R0:W5:Y:S01]  /*179c0*/  LDG.E.U8 R16, desc[UR36][R2.64] ;  /* 0x0000002402107981 */ /* 0x000162000c1e1100 */
[----:B------:R-:W-:Y:S05]  /*179d0*/  BRA `(.L_x_31262) ;  /* 0x0000000c002c7947 */ /* 0x000fea0003800000 */
.L_x_31259:
        /* <DEDUP_REMOVED lines=8> */
.L_x_31264:
[----:B------:R0:W5:Y:S01]  /*17a60*/  LDG.E R16, desc[UR36][R2.64] ;  /* 0x0000002402107981 */ /* 0x000162000c1e1900 */
[----:B------:R-:W-:Y:S05]  /*17a70*/  BRA `(.L_x_31262) ;  /* 0x0000000c00047947 */ /* 0x000fea0003800000 */
.L_x_31263:
[----:B------:R0:W5:Y:S01]  /*17a80*/  LDG.E.S16 R16, desc[UR36][R2.64] ;  /* 0x0000002402107981 */ /* 0x000162000c1e1700 */
[----:B------:R-:W-:Y:S05]  /*17a90*/  BRA `(.L_x_31262) ;  /* 0x0000000800fc7947 */ /* 0x000fea0003800000 */
.L_x_31258:
        /* <DEDUP_REMOVED lines=9> */
.L_x_31266:
[----:B------:R-:W4:Y:S02]  /*17b30*/  LDG.E.U16 R2, desc[UR36][R2.64] ;  /* 0x0000002402027981 */ /* 0x000f24000c1e1500 */
[----:B----4-:R-:W-:-:S06]  /*17b40*/  HADD2.F32 R16, -RZ, R2.H0_H0 ;  /* 0x20000002ff107230 */ /* 0x010fcc0000004100 */
[----:B------:R-:W0:Y:S01]  /*17b50*/  F2I.FTZ.TRUNC.NTZ R16, R16 ;  /* 0x0000001000107305 */ /* 0x000e22000021f100 */
[----:B------:R-:W-:Y:S05]  /*17b60*/  BRA `(.L_x_31262) ;  /* 0x0000000800c87947 */ /* 0x000fea0003800000 */
.L_x_31265:
        /* <DEDUP_REMOVED lines=9> */
.L_x_31268:
[----:B------:R-:W4:Y:S02]  /*17c00*/  LDG.E.U16 R2, desc[UR36][R2.64] ;  /* 0x0000002402027981 */ /* 0x000f24000c1e1500 */
[----:B----4-:R-:W-:-:S06]  /*17c10*/  HADD2.F32 R16, -RZ, R2.H0_H0 ;  /* 0x20000002ff107230 */ /* 0x010fcc0000004100 */
[----:B------:R-:W0:Y:S01]  /*17c20*/  F2I.FTZ.TRUNC.NTZ R16, R16 ;  /* 0x0000001000107305 */ /* 0x000e22000021f100 */
[----:B------:R-:W-:Y:S05]  /*17c30*/  BRA `(.L_x_31262) ;  /* 0x0000000800947947 */ /* 0x000fea0003800000 */
.L_x_31267:
[----:B------:R-:W4:Y:S02]  /*17c40*/  LDG.E.64 R2, desc[UR36][R2.64] ;  /* 0x0000002402027981 */ /* 0x000f24000c1e1b00 */
[----:B----4-:R0:W4:Y:S02]  /*17c50*/  F2I.F64.TRUNC R16, R2 ;  /* 0x0000000200107311 */ /* 0x010124000030d100 */
[----:B0---4-:R-:W-:Y:S05]  /*17c60*/  BRA `(.L_x_31262) ;  /* 0x0000000800887947 */ /* 0x011fea0003800000 */
.L_x_31257:
        /* <DEDUP_REMOVED lines=12> */
.L_x_31271:
[----:B------:R-:W4:Y:S02]  /*17d30*/  LDG.E.64 R2, desc[UR36][R2.64] ;  /* 0x0000002402027981 */ /* 0x000f24000c1e1b00 */
[----:B----4-:R0:W4:Y:S02]  /*17d40*/  F2I.F64.TRUNC R16, R2 ;  /* 0x0000000200107311 */ /* 0x010124000030d100 */
[----:B0---4-:R-:W-:Y:S05]  /*17d50*/  BRA `(.L_x_31262) ;  /* 0x00000008004c7947 */ /* 0x011fea0003800000 */
.L_x_31270:
        /* <DEDUP_REMOVED lines=26> */
.L_x_31273:
        /* <DEDUP_REMOVED lines=13> */
.L_x_31272:
[----:B------:R-:W4:Y:S02]  /*17fd0*/  LDG.E.U16 R16, desc[UR36][R2.64] ;  /* 0x0000002402107981 */ /* 0x000f24000c1e1500 */
[----:B----4-:R-:W-:-:S06]  /*17fe0*/  IMAD.U32 R16, R16, 0x10000, RZ ;  /* 0x0001000010107824 */ /* 0x010fcc00078e00ff */
[----:B------:R-:W0:Y:S01]  /*17ff0*/  F2I.FTZ.TRUNC.NTZ R16, R16 ;  /* 0x0000001000107305 */ /* 0x000e22000021f100 */
[----:B------:R-:W-:Y:S05]  /*18000*/  BRA `(.L_x_31262) ;  /* 0x0000000400a07947 */ /* 0x000fea0003800000 */
.L_x_31269:
        /* <DEDUP_REMOVED lines=10> */
.L_x_31276:
        /* <DEDUP_REMOVED lines=21> */
.L_x_31280:
[----:B------:R-:W-:Y:S05]  /*18200*/  BSYNC.RECONVERGENT B1 ;  /* 0x0000000000017941 */ /* 0x000fea0003800200 */
.L_x_31279:
[----:B------:R-:W-:Y:S01]  /*18210*/  IMAD.SHL.U32 R0, R0, 0x100000, RZ ;  /* 0x0010000000007824 */ /* 0x000fe200078e00ff */
[----:B------:R-:W-:-:S04]  /*18220*/  LEA R2, R2, 0x3b800000, 0x17 ;  /* 0x3b80000002027811 */ /* 0x000fc800078eb8ff */
[----:B------:R-:W-:-:S07]  /*18230*/  LOP3.LUT R16, R2, R0, R7, 0xfe, !PT ;  /* 0x0000000002107212 */ /* 0x000fce00078efe07 */
.L_x_31278:
[----:B------:R-:W-:Y:S05]  /*18240*/  BSYNC.RECONVERGENT B0 ;  /* 0x0000000000007941 */ /* 0x000fea0003800200 */
.L_x_31277:
[----:B------:R-:W0:Y:S01]  /*18250*/  F2I.FTZ.TRUNC.NTZ R16, R16 ;  /* 0x0000001000107305 */ /* 0x000e22000021f100 */
[----:B------:R-:W-:Y:S05]  /*18260*/  BRA `(.L_x_31262) ;  /* 0x0000000400087947 */ /* 0x000fea0003800000 */
.L_x_31275:
        /* <DEDUP_REMOVED lines=21> */
.L_x_31284:
[----:B------:R-:W-:Y:S05]  /*183c0*/  BSYNC.RECONVERGENT B1 ;  /* 0x0000000000017941 */ /* 0x000fea0003800200 */
.L_x_31283:
[----:B------:R-:W-:Y:S02]  /*183d0*/  SHF.L.U32 R0, R0, 0x15, RZ ;  /* 0x0000001500007819 */ /* 0x000fe400000006ff */
[----:B------:R-:W-:-:S04]  /*183e0*/  LEA R2, R2, 0x37800000, 0x17 ;  /* 0x3780000002027811 */ /* 0x000fc800078eb8ff */
[----:B------:R-:W-:-:S07]  /*183f0*/  LOP3.LUT R16, R2, R0, R7, 0xfe, !PT ;  /* 0x0000000002107212 */ /* 0x000fce00078efe07 */
.L_x_31282:
[----:B------:R-:W-:Y:S05]  /*18400*/  BSYNC.RECONVERGENT B0 ;  /* 0x0000000000007941 */ /* 0x000fea0003800200 */
.L_x_31281:
[----:B------:R-:W0:Y:S01]  /*18410*/  F2I.FTZ.TRUNC.NTZ R16, R16 ;  /* 0x0000001000107305 */ /* 0x000e22000021f100 */
[----:B------:R-:W-:Y:S05]  /*18420*/  BRA `(.L_x_31262) ;  /* 0x0000000000987947 */ /* 0x000fea0003800000 */
.L_x_31274:
        /* <DEDUP_REMOVED lines=14> */
.L_x_31288:
[----:B------:R-:W-:Y:S05]  /*18510*/  BSYNC.RECONVERGENT B0 ;  /* 0x0000000000007941 */ /* 0x000fea0003800200 */
.L_x_31287:
[----:B------:R-:W0:Y:S01]  /*18520*/  F2I.FTZ.TRUNC.NTZ R16, R16 ;  /* 0x0000001000107305 */ /* 0x000e22000021f100 */
[----:B------:R-:W-:Y:S05]  /*18530*/  BRA `(.L_x_31262) ;  /* 0x0000000000547947 */ /* 0x000fea0003800000 */
.L_x_31261:
        /* <DEDUP_REMOVED lines=16> */
.L_x_31289:
[----:B------:R-:W-:Y:S01]  /*18640*/  IMAD.MOV.U32 R16, RZ, RZ, RZ ;  /* 0x000000ffff107224 */ /* 0x000fe200078e00ff */
[----:B------:R-:W-:Y:S06]  /*18650*/  BRA `(.L_x_31262) ;  /* 0x00000000000c7947 */ /* 0x000fec0003800000 */
.L_x_31286:
[----:B------:R0:W5:Y:S01]  /*18660*/  LDG.E R16, desc[UR36][R2.64] ;  /* 0x0000002402107981 */ /* 0x000162000c1e1900 */
[----:B------:R-:W-:Y:S05]  /*18670*/  BRA `(.L_x_31262) ;  /* 0x0000000000047947 */ /* 0x000fea0003800000 */
.L_x_31285:
[----:B------:R0:W5:Y:S02]  /*18680*/  LDG.E R16, desc[UR36][R2.64] ;  /* 0x0000002402107981 */ /* 0x000164000c1e1900 */
.L_x_31262:
        /* <DEDUP_REMOVED lines=16> */
.L_x_31293:
[----:B------:R0:W5:Y:S01]  /*18790*/  LDG.E.U8 R2, desc[UR36][R4.64] ;  /* 0x0000002404027981 */ /* 0x000162000c1e1100 */
[----:B------:R-:W-:Y:S05]  /*187a0*/  BRA `(.L_x_31295) ;  /* 0x0000000c002c7947 */ /* 0x000fea0003800000 */
.L_x_31292:
        /* <DEDUP_REMOVED lines=8> */
.L_x_31297:
[----:B------:R0:W5:Y:S01]  /*18830*/  LDG.E R2, desc[UR36][R4.64] ;  /* 0x0000002404027981 */ /* 0x000162000c1e1900 */
[----:B------:R-:W-:Y:S05]  /*18840*/  BRA `(.L_x_31295) ;  /* 0x0000000c00047947 */ /* 0x000fea0003800000 */
.L_x_31296:
[----:B------:R0:W5:Y:S01]  /*18850*/  LDG.E.S16 R2, desc[UR36][R4.64] ;  /* 0x0000002404027981 */ /* 0x000162000c1e1700 */
[----:B------:R-:W-:Y:S05]  /*18860*/  BRA `(.L_x_31295) ;  /* 0x0000000800fc7947 */ /* 0x000fea0003800000 */
.L_x_31291:
        /* <DEDUP_REMOVED lines=9> */
.L_x_31299:
[----:B------:R-:W2:Y:S02]  /*18900*/  LDG.E.U16 R4, desc[UR36][R4.64] ;  /* 0x0000002404047981 */ /* 0x000ea4000c1e1500 */
[----:B--2---:R-:W-:-:S06]  /*18910*/  HADD2.F32 R2, -RZ, R4.H0_H0 ;  /* 0x20000004ff027230 */ /* 0x004fcc0000004100 */
[----:B------:R-:W0:Y:S01]  /*18920*/  F2I.FTZ.TRUNC.NTZ R2, R2 ;  /* 0x0000000200027305 */ /* 0x000e22000021f100 */
[----:B------:R-:W-:Y:S05]  /*18930*/  BRA `(.L_x_31295) ;  /* 0x0000000800c87947 */ /* 0x000fea0003800000 */
.L_x_31298:
        /* <DEDUP_REMOVED lines=9> */
.L_x_31301:
[----:B------:R-:W2:Y:S02]  /*189d0*/  LDG.E.U16 R4, desc[UR36][R4.64] ;  /* 0x0000002404047981 */ /* 0x000ea4000c1e1500 */
[----:B--2---:R-:W-:-:S06]  /*189e0*/  HADD2.F32 R2, -RZ, R4.H0_H0 ;  /* 0x20000004ff027230 */ /* 0x004fcc0000004100 */
[----:B------:R-:W0:Y:S01]  /*189f0*/  F2I.FTZ.TRUNC.NTZ R2, R2 ;  /* 0x0000000200027305 */ /* 0x000e22000021f100 */
[----:B------:R-:W-:Y:S05]  /*18a00*/  BRA `(.L_x_31295) ;  /* 0x0000000800947947 */ /* 0x000fea0003800000 */
.L_x_31300:
[----:B------:R-:W2:Y:S02]  /*18a10*/  LDG.E.64 R2, desc[UR36][R4.64] ;  /* 0x0000002404027981 */ /* 0x000ea4000c1e1b00 */
[----:B--2---:R0:W1:Y:S02]  /*18a20*/  F2I.F64.TRUNC R2, R2 ;  /* 0x0000000200027311 */ /* 0x004064000030d100 */
[----:B01----:R-:W-:Y:S05]  /*18a30*/  BRA `(.L_x_31295) ;  /* 0x0000000800887947 */ /* 0x003fea0003800000 */
.L_x_31290:
        /* <DEDUP_REMOVED lines=12> */
.L_x_31304:
[----:B------:R-:W2:Y:S02]  /*18b00*/  LDG.E.64 R2, desc[UR36][R4.64] ;  /* 0x0000002404027981 */ /* 0x000ea4000c1e1b00 */
[----:B--2---:R0:W1:Y:S02]  /*18b10*/  F2I.F64.TRUNC R2, R2 ;  /* 0x0000000200027311 */ /* 0x004064000030d100 */
[----:B01----:R-:W-:Y:S05]  /*18b20*/  BRA `(.L_x_31295) ;  /* 0x00000008004c7947 */ /* 0x003fea0003800000 */
.L_x_31303:
        /* <DEDUP_REMOVED lines=26> */
.L_x_31306:
        /* <DEDUP_REMOVED lines=13> */
.L_x_31305:
[----:B------:R-:W2:Y:S02]  /*18da0*/  LDG.E.U16 R2, desc[UR36][R4.64] ;  /* 0x0000002404027981 */ /* 0x000ea4000c1e1500 */
[----:B--2---:R-:W-:-:S06]  /*18db0*/  SHF.L.U32 R2, R2, 0x10, RZ ;  /* 0x0000001002027819 */ /* 0x004fcc00000006ff */
[----:B------:R-:W0:Y:S01]  /*18dc0*/  F2I.FTZ.TRUNC.NTZ R2, R2 ;  /* 0x0000000200027305 */ /* 0x000e22000021f100 */
[----:B------:R-:W-:Y:S05]  /*18dd0*/  BRA `(.L_x_31295) ;  /* 0x0000000400a07947 */ /* 0x000fea0003800000 */
.L_x_31302:
        /* <DEDUP_REMOVED lines=10> */
.L_x_31309:
        /* <DEDUP_REMOVED lines=21> */
.L_x_31313:
[----:B------:R-:W-:Y:S05]  /*18fd0*/  BSYNC.RECONVERGENT B1 ;  /* 0x0000000000017941 */ /* 0x000fea0003800200 */
.L_x_31312:
[----:B------:R-:W-:Y:S01]  /*18fe0*/  IMAD.SHL.U32 R0, R0, 0x100000, RZ ;  /* 0x0010000000007824 */ /* 0x000fe200078e00ff */
[----:B------:R-:W-:-:S04]  /*18ff0*/  LEA R2, R2, 0x3b800000, 0x17 ;  /* 0x3b80000002027811 */ /* 0x000fc800078eb8ff */
[----:B------:R-:W-:-:S07]  /*19000*/  LOP3.LUT R2, R2, R0, R7, 0xfe, !PT ;  /* 0x0000000002027212 */ /* 0x000fce00078efe07 */
.L_x_31311:
[----:B------:R-:W-:Y:S05]  /*19010*/  BSYNC.RECONVERGENT B0 ;  /* 0x0000000000007941 */ /* 0x000fea0003800200 */
.L_x_31310:
[----:B------:R-:W0:Y:S01]  /*19020*/  F2I.FTZ.TRUNC.NTZ R2, R2 ;  /* 0x0000000200027305 */ /* 0x000e22000021f100 */
[----:B------:R-:W-:Y:S05]  /*19030*/  BRA `(.L_x_31295) ;  /* 0x0000000400087947 */ /* 0x000fea0003800000 */
.L_x_31308:
        /* <DEDUP_REMOVED lines=21> */
.L_x_31317:
[----:B------:R-:W-:Y:S05]  /*19190*/  BSYNC.RECONVERGENT B1 ;  /* 0x0000000000017941 */ /* 0x000fea0003800200 */
.L_x_31316:
[----:B------:R-:W-:Y:S01]  /*191a0*/  IMAD.SHL.U32 R0, R0, 0x200000, RZ ;  /* 0x0020000000007824 */ /* 0x000fe200078e00ff */
[----:B------:R-:W-:-:S04]  /*191b0*/  LEA R2, R2, 0x37800000, 0x17 ;  /* 0x3780000002027811 */ /* 0x000fc800078eb8ff */
[----:B------:R-:W-:-:S07]  /*191c0*/  LOP3.LUT R2, R2, R0, R7, 0xfe, !PT ;  /* 0x0000000002027212 */ /* 0x000fce00078efe07 */
.L_x_31315:
[----:B------:R-:W-:Y:S05]  /*191d0*/  BSYNC.RECONVERGENT B0 ;  /* 0x0000000000007941 */ /* 0x000fea0003800200 */
.L_x_31314:
[----:B------:R-:W0:Y:S01]  /*191e0*/  F2I.FTZ.TRUNC.NTZ R2, R2 ;  /* 0x0000000200027305 */ /* 0x000e22000021f100 */
[----:B------:R-:W-:Y:S05]  /*191f0*/  BRA `(.L_x_31295) ;  /* 0x0000000000987947 */ /* 0x000fea0003800000 */
.L_x_31307:
        /* <DEDUP_REMOVED lines=14> */
.L_x_31321:
[----:B------:R-:W-:Y:S05]  /*192e0*/  BSYNC.RECONVERGENT B0 ;  /* 0x0000000000007941 */ /* 0x000fea0003800200 */
.L_x_31320:
[----:B------:R-:W0:Y:S01]  /*192f0*/  F2I.FTZ.TRUNC.NTZ R2, R2 ;  /* 0x0000000200027305 */ /* 0x000e22000021f100 */
[----:B------:R-:W-:Y:S05]  /*19300*/  BRA `(.L_x_31295) ;  /* 0x0000000000547947 */ /* 0x000fea0003800000 */
.L_x_31294:
        /* <DEDUP_REMOVED lines=16> */
.L_x_31322:
[----:B------:R-:W-:Y:S01]  /*19410*/  IMAD.MOV.U32 R2, RZ, RZ, RZ ;  /* 0x000000ffff027224 */ /* 0x000fe200078e00ff */
[----:B------:R-:W-:Y:S06]  /*19420*/  BRA `(.L_x_31295) ;  /* 0x00000000000c7947 */ /* 0x000fec0003800000 */
.L_x_31319:
[----:B------:R0:W5:Y:S01]  /*19430*/  LDG.E R2, desc[UR36][R4.64] ;  /* 0x0000002404027981 */ /* 0x000162000c1e1900 */
[----:B------:R-:W-:Y:S05]  /*19440*/  BRA `(.L_x_31295) ;  /* 0x0000000000047947 */ /* 0x000fea0003800000 */
.L_x_31318:
[----:B------:R0:W5:Y:S02]  /*19450*/  LDG.E R2, desc[UR36][R4.64] ;  /* 0x0000002404027981 */ /* 0x000164000c1e1900 */
.L_x_31295:
        /* <DEDUP_REMOVED lines=16> */
.L_x_31326:
[----:B------:R0:W5:Y:S01]  /*19560*/  LDG.E.U8 R22, desc[UR36][R4.64] ;  /* 0x0000002404167981 */ /* 0x000162000c1e1100 */
[----:B------:R-:W-:Y:S05]  /*19570*/  BRA `(.L_x_31328) ;  /* 0x0000000c00307947 */ /* 0x000fea0003800000 */
.L_x_31325:
        /* <DEDUP_REMOVED lines=8> */
.L_x_31330:
[----:B------:R0:W5:Y:S01]  /*19600*/  LDG.E R22, desc[UR36][R4.64] ;  /* 0x0000002404167981 */ /* 0x000162000c1e1900 */
[----:B------:R-:W-:Y:S05]  /*19610*/  BRA `(.L_x_31328) ;  /* 0x0000000c00087947 */ /* 0x000fea0003800000 */
.L_x_31329:
[----:B------:R0:W5:Y:S01]  /*19620*/  LDG.E.S16 R22, desc[UR36][R4.64] ;  /* 0x0000002404167981 */ /* 0x000162000c1e1700 */
[----:B------:R-:W-:Y:S05]  /*19630*/  BRA `(.L_x_31328) ;  /* 0x0000000c00007947 */ /* 0x000fea0003800000 */
.L_x_31324:
        /* <DEDUP_REMOVED lines=9> */
.L_x_31332:
[----:B------:R-:W2:Y:S02]  /*196d0*/  LDG.E.U16 R4, desc[UR36][R4.64] ;  /* 0x0000002404047981 */ /* 0x000ea4000c1e1500 */
[----:B--2---:R-:W-:-:S06]  /*196e0*/  HADD2.F32 R22, -RZ, R4.H0_H0 ;  /* 0x20000004ff167230 */ /* 0x004fcc0000004100 */
[----:B------:R-:W0:Y:S01]  /*196f0*/  F2I.FTZ.TRUNC.NTZ R22, R22 ;  /* 0x0000001600167305 */ /* 0x000e22000021f100 */
[----:B------:R-:W-:Y:S05]  /*19700*/  BRA `(.L_x_31328) ;  /* 0x0000000800cc7947 */ /* 0x000fea0003800000 */
.L_x_31331:
        /* <DEDUP_REMOVED lines=9> */
.L_x_31334:
[----:B------:R-:W2:Y:S02]  /*197a0*/  LDG.E.U16 R4, desc[UR36][R4.64] ;  /* 0x0000002404047981 */ /* 0x000ea4000c1e1500 */
[----:B--2---:R-:W-:-:S06]  /*197b0*/  HADD2.F32 R22, -RZ, R4.H0_H0 ;  /* 0x20000004ff167230 */ /* 0x004fcc0000004100 */
[----:B------:R-:W0:Y:S01]  /*197c0*/  F2I.FTZ.TRUNC.NTZ R22, R22 ;  /* 0x0000001600167305 */ /* 0x000e22000021f100 */
[----:B------:R-:W-:Y:S05]  /*197d0*/  BRA `(.L_x_31328) ;  /* 0x0000000800987947 */ /* 0x000fea0003800000 */
.L_x_31333:
[----:B------:R-:W2:Y:S02]  /*197e0*/  LDG.E.64 R4, desc[UR36][R4.64] ;  /* 0x0000002404047981 */ /* 0x000ea4000c1e1b00 */
[----:B--2---:R0:W1:Y:S02]  /*197f0*/  F2I.F64.TRUNC R22, R4 ;  /* 0x0000000400167311 */ /* 0x004064000030d100 */
[----:B01----:R-:W-:Y:S05]  /*19800*/  BRA `(.L_x_31328) ;  /* 0x00000008008c7947 */ /* 0x003fea0003800000 */
.L_x_31323:
        /* <DEDUP_REMOVED lines=12> */
.L_x_31337:
[----:B------:R-:W2:Y:S02]  /*198d0*/  LDG.E.64 R4, desc[UR36][R4.64] ;  /* 0x0000002404047981 */ /* 0x000ea4000c1e1b00 */
[----:B--2---:R0:W1:Y:S02]  /*198e0*/  F2I.F64.TRUNC R22, R4 ;  /* 0x0000000400167311 */ /* 0x004064000030d100 */
[----:B01----:R-:W-:Y:S05]  /*198f0*/  BRA `(.L_x_31328) ;  /* 0x0000000800507947 */ /* 0x003fea0003800000 */
.L_x_31336:
        /* <DEDUP_REMOVED lines=26> */
.L_x_31339:
        /* <DEDUP_REMOVED lines=14> */
.L_x_31338:
[----:B------:R-:W2:Y:S02]  /*19b80*/  LDG.E.U16 R22, desc[UR36][R4.64] ;  /* 0x0000002404167981 */ /* 0x000ea4000c1e1500 */
[----:B--2---:R-:W-:-:S06]  /*19b90*/  IMAD.U32 R22, R22, 0x10000, RZ ;  /* 0x0001000016167824 */ /* 0x004fcc00078e00ff */
[----:B------:R-:W0:Y:S01]  /*19ba0*/  F2I.FTZ.TRUNC.NTZ R22, R22 ;  /* 0x0000001600167305 */ /* 0x000e22000021f100 */
[----:B------:R-:W-:Y:S05]  /*19bb0*/  BRA `(.L_x_31328) ;  /* 0x0000000400a07947 */ /* 0x000fea0003800000 */
.L_x_31335:
        /* <DEDUP_REMOVED lines=10> */
.L_x_31342:
        /* <DEDUP_REMOVED lines=21> */
.L_x_31346:
[----:B------:R-:W-:Y:S05]  /*19db0*/  BSYNC.RECONVERGENT B1 ;  /* 0x0000000000017941 */ /* 0x000fea0003800200 */
.L_x_31345:
[----:B------:R-:W-:Y:S01]  /*19dc0*/  IMAD.SHL.U32 R0, R0, 0x100000, RZ ;  /* 0x0010000000007824 */ /* 0x000fe200078e00ff */
[----:B------:R-:W-:-:S04]  /*19dd0*/  LEA R3, R3, 0x3b800000, 0x17 ;  /* 0x3b80000003037811 */ /* 0x000fc800078eb8ff */
[----:B------:R-:W-:-:S07]  /*19de0*/  LOP3.LUT R22, R3, R0, R7, 0xfe, !PT ;  /* 0x0000000003167212 */ /* 0x000fce00078efe07 */
.L_x_31344:
[----:B------:R-:W-:Y:S05]  /*19df0*/  BSYNC.RECONVERGENT B0 ;  /* 0x0000000000007941 */ /* 0x000fea0003800200 */
.L_x_31343:
[----:B------:R-:W0:Y:S01]  /*19e00*/  F2I.FTZ.TRUNC.NTZ R22, R22 ;  /* 0x0000001600167305 */ /* 0x000e22000021f100 */
[----:B------:R-:W-:Y:S05]  /*19e10*/  BRA `(.L_x_31328) ;  /* 0x0000000400087947 */ /* 0x000fea0003800000 */
.L_x_31341:
        /* <DEDUP_REMOVED lines=21> */
.L_x_31350:
[----:B------:R-:W-:Y:S05]  /*19f70*/  BSYNC.RECONVERGENT B1 ;  /* 0x0000000000017941 */ /* 0x000fea0003800200 */
.L_x_31349:
[----:B------:R-:W-:Y:S02]  /*19f80*/  SHF.L.U32 R0, R0, 0x15, RZ ;  /* 0x0000001500007819 */ /* 0x000fe400000006ff */
[----:B------:R-:W-:-:S04]  /*19f90*/  LEA R3, R3, 0x37800000, 0x17 ;  /* 0x3780000003037811 */ /* 0x000fc800078eb8ff */
[----:B------:R-:W-:-:S07]  /*19fa0*/  LOP3.LUT R22, R3, R0, R7, 0xfe, !PT ;  /* 0x0000000003167212 */ /* 0x000fce00078efe07 */
.L_x_31348:
[----:B------:R-:W-:Y:S05]  /*19fb0*/  BSYNC.RECONVERGENT B0 ;  /* 0x0000000000007941 */ /* 0x000fea0003800200 */
.L_x_31347:
[----:B------:R-:W0:Y:S01]  /*19fc0*/  F2I.FTZ.TRUNC.NTZ R22, R22 ;  /* 0x0000001600167305 */ /* 0x000e22000021f100 */
[----:B------:R-:W-:Y:S05]  /*19fd0*/  BRA `(.L_x_31328) ;  /* 0x0000000000987947 */ /* 0x000fea0003800000 */
.L_x_31340:
        /* <DEDUP_REMOVED lines=14> */
.L_x_31354:
[----:B------:R-:W-:Y:S05]  /*1a0c0*/  BSYNC.RECONVERGENT B0 ;  /* 0x0000000000007941 */ /* 0x000fea0003800200 */
.L_x_31353:
[----:B------:R-:W0:Y:S01]  /*1a0d0*/  F2I.FTZ.TRUNC.NTZ R22, R22 ;  /* 0x0000001600167305 */ /* 0x000e22000021f100 */
[----:B------:R-:W-:Y:S05]  /*1a0e0*/  BRA `(.L_x_31328) ;  /* 0x0000000000547947 */ /* 0x000fea0003800000 */
.L_x_31327:
        /* <DEDUP_REMOVED lines=16> */
.L_x_31355:
[----:B------:R-:W-:Y:S01]  /*1a1f0*/  IMAD.MOV.U32 R22, RZ, RZ, RZ ;  /* 0x000000ffff167224 */ /* 0x000fe200078e00ff */
[----:B------:R-:W-:Y:S06]  /*1a200*/  BRA `(.L_x_31328) ;  /* 0x00000000000c7947 */ /* 0x000fec0003800000 */
.L_x_31352:
[----:B------:R0:W5:Y:S01]  /*1a210*/  LDG.E R22, desc[UR36][R4.64] ;  /* 0x0000002404167981 */ /* 0x000162000c1e1900 */
[----:B------:R-:W-:Y:S05]  /*1a220*/  BRA `(.L_x_31328) ;  /* 0x0000000000047947 */ /* 0x000fea0003800000 */
.L_x_31351:
[----:B------:R0:W5:Y:S02]  /*1a230*/  LDG.E R22, desc[UR36][R4.64] ;  /* 0x0000002404167981 */ /* 0x000164000c1e1900 */
.L_x_31328:
        /* <DEDUP_REMOVED lines=20> */
.L_x_31357:
[----:B------:R-:W-:Y:S05]  /*1a380*/  BSYNC.RECONVERGENT B7 ;  /* 0x0000000000077941 */ /* 0x000fea0003800200 */
.L_x_31356:
        /* <DEDUP_REMOVED lines=20> */
.L_x_31359:
[----:B------:R-:W-:Y:S05]  /*1a4d0*/  BSYNC.RECONVERGENT B7 ;  /* 0x0000000000077941 */ /* 0x000fea0003800200 */
.L_x_31358:
        /* <DEDUP_REMOVED lines=23> */
.L_x_31361:
[----:B------:R-:W-:Y:S05]  /*1a650*/  BSYNC.RECONVERGENT B7 ;  /* 0x0000000000077941 */ /* 0x000fea0003800200 */
.L_x_31360:
        /* <DEDUP_REMOVED lines=22> */
.L_x_31389:
        /* <DEDUP_REMOVED lines=28> */
.L_x_31366:
        /* <DEDUP_REMOVED lines=8> */
.L_x_31367:
[----:B------:R-:W-:Y:S05]  /*1aa00*/  BSYNC.RECONVERGENT B1 ;  /* 0x0000000000017941 */ /* 0x000fea0003800200 */
.L_x_31365:
        /* <DEDUP_REMOVED lines=41> */
.L_x_31369:
        /* <DEDUP_REMOVED lines=8> */
.L_x_31370:
[----:B------:R-:W-:Y:S05]  /*1ad20*/  BSYNC.RECONVERGENT B1 ;  /* 0x0000000000017941 */ /* 0x000fea0003800200 */
.L_x_31368:
        /* <DEDUP_REMOVED lines=42> */
.L_x_31372:
        /* <DEDUP_REMOVED lines=8> */
.L_x_31373:
[----:B------:R-:W-:Y:S05]  /*1b050*/  BSYNC.RECONVERGENT B1 ;  /* 0x0000000000017941 */ /* 0x000fea0003800200 */
.L_x_31371:
        /* <DEDUP_REMOVED lines=41> */
.L_x_31375:
        /* <DEDUP_REMOVED lines=8> */
.L_x_31376:
[----:B------:R-:W-:Y:S05]  /*1b370*/  BSYNC.RECONVERGENT B1 ;  /* 0x0000000000017941 */ /* 0x000fea0003800200 */
.L_x_31374:
        /* <DEDUP_REMOVED lines=42> */
.L_x_31378:
        /* <DEDUP_REMOVED lines=8> */
.L_x_31379:
[----:B------:R-:W-:Y:S05]  /*1b6a0*/  BSYNC.RECONVERGENT B1 ;  /* 0x0000000000017941 */ /* 0x000fea0003800200 */
.L_x_31377:
        /* <DEDUP_REMOVED lines=42> */
.L_x_31381:
        /* <DEDUP_REMOVED lines=8> */
.L_x_31382:
[----:B------:R-:W-:Y:S05]  /*1b9d0*/  BSYNC.RECONVERGENT B1 ;  /* 0x0000000000017941 */ /* 0x000fea0003800200 */
.L_x_31380:
        /* <DEDUP_REMOVED lines=42> */
.L_x_31384:
        /* <DEDUP_REMOVED lines=8> */
.L_x_31385:
[----:B------:R-:W-:Y:S05]  /*1bd00*/  BSYNC.RECONVERGENT B1 ;  /* 0x0000000000017941 */ /* 0x000fea0003800200 */
.L_x_31383:
        /* <DEDUP_REMOVED lines=42> */
.L_x_31387:
        /* <DEDUP_REMOVED lines=8> */
.L_x_31388:
[----:B------:R-:W-:Y:S05]  /*1c030*/  BSYNC.RECONVERGENT B1 ;  /* 0x0000000000017941 */ /* 0x000fea0003800200 */
.L_x_31386:
        /* <DEDUP_REMOVED lines=19> */
.L_x_31364:
[----:B------:R-:W-:-:S07]  /*1c170*/  VIADD R30, R30, 0x3 ;  /* 0x000000031e1e7836 */ /* 0x000fce0000000000 */
.L_x_31363:
        /* <DEDUP_REMOVED lines=31> */
.L_x_31392:
        /* <DEDUP_REMOVED lines=8> */
.L_x_31393:
[----:B------:R-:W-:Y:S05]  /*1c3f0*/  BSYNC.RECONVERGENT B0 ;  /* 0x0000000000007941 */ /* 0x000fea0003800200 */
.L_x_31391:
        /* <DEDUP_REMOVED lines=41> */
.L_x_31395:
        /* <DEDUP_REMOVED lines=8> */
.L_x_31396:
[----:B------:R-:W-:Y:S05]  /*1c710*/  BSYNC.RECONVERGENT B0 ;  /* 0x0000000000007941 */ /* 0x000fea0003800200 */
.L_x_31394:
        /* <DEDUP_REMOVED lines=42> */
.L_x_31398:
        /* <DEDUP_REMOVED lines=8> */
.L_x_31399:
[----:B------:R-:W-:Y:S05]  /*1ca40*/  BSYNC.RECONVERGENT B0 ;  /* 0x0000000000007941 */ /* 0x000fea0003800200 */
.L_x_31397:
        /* <DEDUP_REMOVED lines=42> */
.L_x_31401:
        /* <DEDUP_REMOVED lines=8> */
.L_x_31402:
[----:B------:R-:W-:Y:S05]  /*1cd70*/  BSYNC.RECONVERGENT B0 ;  /* 0x0000000000007941 */ /* 0x000fea0003800200 */
.L_x_31400:
        /* <DEDUP_REMOVED lines=15> */
.L_x_31390:
        /* <DEDUP_REMOVED lines=31> */
.L_x_31405:
        /* <DEDUP_REMOVED lines=8> */
.L_x_31406:
[----:B------:R-:W-:Y:S05]  /*1d0e0*/  BSYNC.RECONVERGENT B0 ;  /* 0x0000000000007941 */ /* 0x000fea0003800200 */
.L_x_31404:
        /* <DEDUP_REMOVED lines=41> */
.L_x_31408:
        /* <DEDUP_REMOVED lines=8> */
.L_x_31409:
[----:B------:R-:W-:Y:S05]  /*1d400*/  BSYNC.RECONVERGENT B0 ;  /* 0x0000000000007941 */ /* 0x000fea0003800200 */
.L_x_31407:
        /* <DEDUP_REMOVED lines=15> */
.L_x_31403:
        /* <DEDUP_REMOVED lines=31> */
.L_x_31411:
[----:B------:R-:W-:Y:S01]  /*1d6f0*/  MOV R10, R4 ;  /* 0x00000004000a7202 */ /* 0x000fe20000000f00 */
[----:B------:R-:W-:Y:S01]  /*1d700*/  IMAD.MOV.U32 R11, RZ, RZ, R5 ;  /* 0x000000ffff0b7224 */ /* 0x000fe200078e0005 */
[----:B------:R-:W-:-:S07]  /*1d710*/  MOV R12, 0x1d730 ;  /* 0x0001d730000c7802 */ /* 0x000fce0000000f00 */
[----:B------:R-:W-:Y:S05]  /*1d720*/  CALL.REL.NOINC `($__internal_73_$__cuda_sm20_rem_s64) ;  /* 0x000000ac00c47944 */ /* 0x000fea0003c00000 */
[----:B------:R-:W-:Y:S01]  /*1d730*/  IMAD.MOV.U32 R4, RZ, RZ, R3 ;  /* 0x000000ffff047224 */ /* 0x000fe200078e0003 */
[----:B------:R-:W-:-:S07]  /*1d740*/  MOV R5, R6 ;  /* 0x0000000600057202 */ /* 0x000fce0000000f00 */
.L_x_31412:
[----:B------:R-:W-:Y:S05]  /*1d750*/  BSYNC.RECONVERGENT B0 ;  /* 0x0000000000007941 */ /* 0x000fea0003800200 */
.L_x_31410:
[----:B------:R-:W0:Y:S02]  /*1d760*/  LDC.64 R6, c[0x0][R0+0x798] ;  /* 0x0001e60000067b82 */ /* 0x000e240000000a00 */
[----:B0-----:R-:W-:Y:S02]  /*1d770*/  IMAD R3, R5, R6, RZ ;  /* 0x0000000605037224 */ /* 0x001fe400078e02ff */
[----:B------:R-:W-:-:S04]  /*1d780*/  IMAD.WIDE.U32 R26, R6, R4, R26 ;  /* 0x00000004061a7225 */ /* 0x000fc800078e001a */
[----:B------:R-:W-:-:S04]  /*1d790*/  IMAD R3, R7, R4, R3 ;  /* 0x0000000407037224 */ /* 0x000fc800078e0203 */
[----:B------:R-:W-:-:S07]  /*1d7a0*/  IMAD.IADD R27, R27, 0x1, R3 ;  /* 0x000000011b1b7824 */ /* 0x000fce00078e0203 */
.L_x_31362:
        /* <DEDUP_REMOVED lines=12> */
.L_x_31417:
        /* <DEDUP_REMOVED lines=21> */
.L_x_31416:
[----:B------:R-:W-:Y:S05]  /*1d9c0*/  BSYNC.RECONVERGENT B8 ;  /* 0x0000000000087941 */ /* 0x000fea0003800200 */
.L_x_31415:
[----:B------:R-:W-:-:S04]  /*1d9d0*/  IADD3 R22, P0, PT, R22, 0x4, RZ ;  /* 0x0000000416167810 */ /* 0x000fc80007f1e0ff */
[----:B------:R-:W-:Y:S02]  /*1d9e0*/  IADD3.X R23, PT, PT, RZ, R23, RZ, P0, !PT ;  /* 0x00000017ff177210 */ /* 0x000fe400007fe4ff */
[----:B------:R-:W-:-:S04]  /*1d9f0*/  ISETP.GE.U32.AND P0, PT, R22, R24, PT ;  /* 0x000000181600720c */ /* 0x000fc80003f06070 */
[----:B------:R-:W-:-:S13]  /*1da00*/  ISETP.GE.U32.AND.EX P0, PT, R23, R25, PT, P0 ;  /* 0x000000191700720c */ /* 0x000fda0003f06100 */
[----:B------:R-:W-:Y:S05]  /*1da10*/  @!P0 BRA `(.L_x_31417) ;  /* 0xfffffffc00948947 */ /* 0x000fea000383ffff */
.L_x_31414:
[----:B------:R-:W-:Y:S05]  /*1da20*/  BSYNC.RECONVERGENT B7 ;  /* 0x0000000000077941 */ /* 0x000fea0003800200 */
.L_x_31413:
        /* <DEDUP_REMOVED lines=16> */
.L_x_31421:
[----:B------:R0:W-:Y:S01]  /*1db30*/  STG.E.U8 desc[UR36][R2.64], RZ ;  /* 0x000000ff02007986 */ /* 0x0001e2000c101124 */
[----:B------:R-:W-:Y:S05]  /*1db40*/  BRA `(.L_x_31423) ;  /* 0x00000004008c7947 */ /* 0x000fea0003800000 */
.L_x_31420:
        /* <DEDUP_REMOVED lines=8> */
.L_x_31425:
[----:B------:R0:W-:Y:S01]  /*1dbd0*/  STG.E desc[UR36][R2.64], RZ ;  /* 0x000000ff02007986 */ /* 0x0001e2000c101924 */
[----:B------:R-:W-:Y:S05]  /*1dbe0*/  BRA `(.L_x_31423) ;  /* 0x0000000400647947 */ /* 0x000fea0003800000 */
.L_x_31424:
[----:B------:R0:W-:Y:S01]  /*1dbf0*/  STG.E.U16 desc[UR36][R2.64], RZ ;  /* 0x000000ff02007986 */ /* 0x0001e2000c101524 */
[----:B------:R-:W-:Y:S05]  /*1dc00*/  BRA `(.L_x_31423) ;  /* 0x00000004005c7947 */ /* 0x000fea0003800000 */
.L_x_31419:
        /* <DEDUP_REMOVED lines=8> */
.L_x_31427:
[----:B------:R4:W-:Y:S01]  /*1dc90*/  STG.E.U16 desc[UR36][R2.64], RZ ;  /* 0x000000ff02007986 */ /* 0x0009e2000c101524 */
[----:B------:R-:W-:Y:S05]  /*1dca0*/  BRA `(.L_x_31423) ;  /* 0x0000000400347947 */ /* 0x000fea0003800000 */
.L_x_31426:
        /* <DEDUP_REMOVED lines=8> */
.L_x_31429:
[----:B------:R2:W-:Y:S01]  /*1dd30*/  STG.E desc[UR36][R2.64], RZ ;  /* 0x000000ff02007986 */ /* 0x0005e2000c101924 */
[----:B------:R-:W-:Y:S05]  /*1dd40*/  BRA `(.L_x_31423) ;  /* 0x00000004000c7947 */ /* 0x000fea0003800000 */
.L_x_31428:
[----:B------:R0:W-:Y:S01]  /*1dd50*/  STG.E.64 desc[UR36][R2.64], RZ ;  /* 0x000000ff02007986 */ /* 0x0001e2000c101b24 */
[----:B------:R-:W-:Y:S05]  /*1dd60*/  BRA `(.L_x_31423) ;  /* 0x0000000400047947 */ /* 0x000fea0003800000 */
.L_x_31418:
        /* <DEDUP_REMOVED lines=10> */
.L_x_31432:
[----:B------:R0:W-:Y:S01]  /*1de10*/  STG.E.128 desc[UR36][R2.64], RZ ;  /* 0x000000ff02007986 */ /* 0x0001e2000c101d24 */
[----:B------:R-:W-:Y:S05]  /*1de20*/  BRA `(.L_x_31423) ;  /* 0x0000000000d47947 */ /* 0x000fea0003800000 */
.L_x_31431:
        /* <DEDUP_REMOVED lines=8> */
.L_x_31434:
[----:B------:R0:W-:Y:S01]  /*1deb0*/  STG.E.U8 desc[UR36][R2.64], RZ ;  /* 0x000000ff02007986 */ /* 0x0001e2000c101124 */
[----:B------:R-:W-:Y:S05]  /*1dec0*/  BRA `(.L_x_31423) ;  /* 0x0000000000ac7947 */ /* 0x000fea0003800000 */
.L_x_31433:
[----:B------:R0:W-:Y:S01]  /*1ded0*/  STG.E.U16 desc[UR36][R2.64], RZ ;  /* 0x000000ff02007986 */ /* 0x0001e2000c101524 */
[----:B------:R-:W-:Y:S05]  /*1dee0*/  BRA `(.L_x_31423) ;  /* 0x0000000000a47947 */ /* 0x000fea0003800000 */
.L_x_31430:
        /* <DEDUP_REMOVED lines=10> */
.L_x_31437:
[----:B------:R0:W-:Y:S01]  /*1df90*/  STG.E.U8 desc[UR36][R2.64], RZ ;  /* 0x000000ff02007986 */ /* 0x0001e2000c101124 */
[----:B------:R-:W-:Y:S05]  /*1dfa0*/  BRA `(.L_x_31423) ;  /* 0x0000000000747947 */ /* 0x000fea0003800000 */
.L_x_31436:
[----:B------:R0:W-:Y:S01]  /*1dfb0*/  STG.E.U8 desc[UR36][R2.64], RZ ;  /* 0x000000ff02007986 */ /* 0x0001e2000c101124 */
[----:B------:R-:W-:Y:S05]  /*1dfc0*/  BRA `(.L_x_31423) ;  /* 0x00000000006c7947 */ /* 0x000fea0003800000 */
.L_x_31435:
[----:B------:R-:W-:-:S13]  /*1dfd0*/  ISETP.NE.AND P0, PT, R0, 0x1c, PT ;  /* 0x0000001c0000780c */ /* 0x000fda0003f05270 */
[----:B------:R-:W-:Y:S05]  /*1dfe0*/  @!P0 BRA `(.L_x_31438) ;  /* 0x0000000000608947 */ /* 0x000fea0003800000 */
[----:B------:R-:W-:-:S13]  /*1dff0*/  ISETP.NE.AND P0, PT, R0, 0x1d, PT ;  /* 0x0000001d0000780c */ /* 0x000fda0003f05270 */
[----:B------:R-:W-:Y:S05]  /*1e000*/  @!P0 BRA `(.L_x_31439) ;  /* 0x0000000000508947 */ /* 0x000fea0003800000 */
[----:B------:R-:W-:-:S13]  /*1e010*/  ISETP.NE.AND P0, PT, R0, 0x2c, PT ;  /* 0x0000002c0000780c */ /* 0x000fda0003f05270 */
[----:B------:R0:W-:Y:S01]  /*1e020*/  @!P0 STG.E.U8 desc[UR36][R2.64], RZ ;  /* 0x000000ff02008986 */ /* 0x0001e2000c101124 */
[----:B------:R-:W-:Y:S05]  /*1e030*/  @!P0 BRA `(.L_x_31423) ;  /* 0x0000000000508947 */ /* 0x000fea0003800000 */
.L_x_31422:
        /* <DEDUP_REMOVED lines=16> */
.L_x_31440:
[----:B------:R-:W-:Y:S05]  /*1e140*/  BRA `(.L_x_31423) ;  /* 0x00000000000c7947 */ /* 0x000fea0003800000 */
.L_x_31439:
[----:B------:R0:W-:Y:S01]  /*1e150*/  STG.E.64 desc[UR36][R2.64], RZ ;  /* 0x000000ff02007986 */ /* 0x0001e2000c101b24 */
[----:B------:R-:W-:Y:S05]  /*1e160*/  BRA `(.L_x_31423) ;  /* 0x0000000000047947 */ /* 0x000fea0003800000 */
.L_x_31438:
[----:B------:R0:W-:Y:S02]  /*1e170*/  STG.E desc[UR36][R2.64], RZ ;  /* 0x000000ff02007986 */ /* 0x0001e4000c101924 */
.L_x_31423:
[----:B------:R-:W-:-:S07]  /*1e180*/  VIADD R32, R32, 0x80 ;  /* 0x0000008020207836 */ /* 0x000fce0000000000 */
.L_x_31189:
[----:B------:R-:W-:Y:S05]  /*1e190*/  BSYNC.RECONVERGENT B6 ;  /* 0x0000000000067941 */ /* 0x000fea0003800200 */
.L_x_31188:
        /* <DEDUP_REMOVED lines=434> */
.L_x_31441:
        /* <DEDUP_REMOVED lines=18> */
.L_x_31445:
[----:B------:R0:W5:Y:S01]  /*1fde0*/  LDG.E.U8 R26, desc[UR36][R2.64] ;  /* 0x00000024021a7981 */ /* 0x000162000c1e1100 */
[----:B------:R-:W-:Y:S05]  /*1fdf0*/  BRA `(.L_x_31447) ;  /* 0x0000000c002c7947 */ /* 0x000fea0003800000 */
.L_x_31444:
        /* <DEDUP_REMOVED lines=8> */
.L_x_31449:
[----:B------:R0:W5:Y:S01]  /*1fe80*/  LDG.E R26, desc[UR36][R2.64] ;  /* 0x00000024021a7981 */ /* 0x000162000c1e1900 */
[----:B------:R-:W-:Y:S05]  /*1fe90*/  BRA `(.L_x_31447) ;  /* 0x0000000c00047947 */ /* 0x000fea0003800000 */
.L_x_31448:
[----:B------:R0:W5:Y:S01]  /*1fea0*/  LDG.E.S16 R26, desc[UR36][R2.64] ;  /* 0x00000024021a7981 */ /* 0x000162000c1e1700 */
[----:B------:R-:W-:Y:S05]  /*1feb0*/  BRA `(.L_x_31447) ;  /* 0x0000000800fc7947 */ /* 0x000fea0003800000 */
.L_x_31443:
        /* <DEDUP_REMOVED lines=9> */
.L_x_31451:
[----:B------:R-:W2:Y:S02]  /*1ff50*/  LDG.E.U16 R2, desc[UR36][R2.64] ;  /* 0x0000002402027981 */ /* 0x000ea4000c1e1500 */
[----:B--2---:R-:W-:-:S06]  /*1ff60*/  HADD2.F32 R26, -RZ, R2.H0_H0 ;  /* 0x20000002ff1a7230 */ /* 0x004fcc0000004100 */
[----:B------:R-:W0:Y:S01]  /*1ff70*/  F2I.FTZ.TRUNC.NTZ R26, R26 ;  /* 0x0000001a001a7305 */ /* 0x000e22000021f100 */
[----:B------:R-:W-:Y:S05]  /*1ff80*/  BRA `(.L_x_31447) ;  /* 0x0000000800c87947 */ /* 0x000fea0003800000 */
.L_x_31450:
        /* <DEDUP_REMOVED lines=9> */
.L_x_31453:
[----:B------:R-:W2:Y:S02]  /*20020*/  LDG.E.U16 R2, desc[UR36][R2.64] ;  /* 0x0000002402027981 */ /* 0x000ea4000c1e1500 */
[----:B--2---:R-:W-:-:S06]  /*20030*/  HADD2.F32 R26, -RZ, R2.H0_H0 ;  /* 0x20000002ff1a7230 */ /* 0x004fcc0000004100 */
[----:B------:R-:W0:Y:S01]  /*20040*/  F2I.FTZ.TRUNC.NTZ R26, R26 ;  /* 0x0000001a001a7305 */ /* 0x000e22000021f100 */
[----:B------:R-:W-:Y:S05]  /*20050*/  BRA `(.L_x_31447) ;  /* 0x0000000800947947 */ /* 0x000fea0003800000 */
.L_x_31452:
[----:B------:R-:W2:Y:S02]  /*20060*/  LDG.E.64 R26, desc[UR36][R2.64] ;  /* 0x00000024021a7981 */ /* 0x000ea4000c1e1b00 */
[----:B--2---:R0:W1:Y:S02]  /*20070*/  F2I.F64.TRUNC R26, R26 ;  /* 0x0000001a001a7311 */ /* 0x004064000030d100 */
[----:B01----:R-:W-:Y:S05]  /*20080*/  BRA `(.L_x_31447) ;  /* 0x0000000800887947 */ /* 0x003fea0003800000 */
.L_x_31442:
        /* <DEDUP_REMOVED lines=12> */
.L_x_31456:
[----:B------:R-:W2:Y:S02]  /*20150*/  LDG.E.64 R2, desc[UR36][R2.64] ;  /* 0x0000002402027981 */ /* 0x000ea4000c1e1b00 */
[----:B--2---:R0:W1:Y:S02]  /*20160*/  F2I.F64.TRUNC R26, R2 ;  /* 0x00000002001a7311 */ /* 0x004064000030d100 */
[----:B01----:R-:W-:Y:S05]  /*20170*/  BRA `(.L_x_31447) ;  /* 0x00000008004c7947 */ /* 0x003fea0003800000 */
.L_x_31455:
        /* <DEDUP_REMOVED lines=26> */
.L_x_31458:
        /* <DEDUP_REMOVED lines=13> */
.L_x_31457:
[----:B------:R-:W2:Y:S02]  /*203f0*/  LDG.E.U16 R26, desc[UR36][R2.64] ;  /* 0x00000024021a7981 */ /* 0x000ea4000c1e1500 */
[----:B--2---:R-:W-:-:S06]  /*20400*/  IMAD.U32 R26, R26, 0x10000, RZ ;  /* 0x000100001a1a7824 */ /* 0x004fcc00078e00ff */
[----:B------:R-:W0:Y:S01]  /*20410*/  F2I.FTZ.TRUNC.NTZ R26, R26 ;  /* 0x0000001a001a7305 */ /* 0x000e22000021f100 */
[----:B------:R-:W-:Y:S05]  /*20420*/  BRA `(.L_x_31447) ;  /* 0x0000000400a07947 */ /* 0x000fea0003800000 */
.L_x_31454:
        /* <DEDUP_REMOVED lines=10> */
.L_x_31461:
        /* <DEDUP_REMOVED lines=21> */
.L_x_31465:
[----:B------:R-:W-:Y:S05]  /*20620*/  BSYNC.RECONVERGENT B1 ;  /* 0x0000000000017941 */ /* 0x000fea0003800200 */
.L_x_31464:
[----:B------:R-:W-:Y:S02]  /*20630*/  SHF.L.U32 R0, R0, 0x14, RZ ;  /* 0x0000001400007819 */ /* 0x000fe400000006ff */
[----:B------:R-:W-:-:S04]  /*20640*/  LEA R2, R2, 0x3b800000, 0x17 ;  /* 0x3b80000002027811 */ /* 0x000fc800078eb8ff */
[----:B------:R-:W-:-:S07]  /*20650*/  LOP3.LUT R26, R2, R0, R7, 0xfe, !PT ;  /* 0x00000000021a7212 */ /* 0x000fce00078efe07 */
.L_x_31463:
[----:B------:R-:W-:Y:S05]  /*20660*/  BSYNC.RECONVERGENT B0 ;  /* 0x0000000000007941 */ /* 0x000fea0003800200 */
.L_x_31462:
[----:B------:R-:W0:Y:S01]  /*20670*/  F2I.FTZ.TRUNC.NTZ R26, R26 ;  /* 0x0000001a001a7305 */ /* 0x000e22000021f100 */
[----:B------:R-:W-:Y:S05]  /*20680*/  BRA `(.L_x_31447) ;  /* 0x0000000400087947 */ /* 0x000fea0003800000 */
.L_x_31460:
        /* <DEDUP_REMOVED lines=21> */
.L_x_31469:
[----:B------:R-:W-:Y:S05]  /*207e0*/  BSYNC.RECONVERGENT B1 ;  /* 0x0000000000017941 */ /* 0x000fea0003800200 */
.L_x_31468:
[----:B------:R-:W-:Y:S01]  /*207f0*/  IMAD.SHL.U32 R0, R0, 0x200000, RZ ;  /* 0x0020000000007824 */ /* 0x000fe200078e00ff */
[----:B------:R-:W-:-:S04]  /*20800*/  LEA R2, R2, 0x37800000, 0x17 ;  /* 0x3780000002027811 */ /* 0x000fc800078eb8ff */
[----:B------:R-:W-:-:S07]  /*20810*/  LOP3.LUT R26, R2, R0, R7, 0xfe, !PT ;  /* 0x00000000021a7212 */ /* 0x000fce00078efe07 */
.L_x_31467:
[----:B------:R-:W-:Y:S05]  /*20820*/  BSYNC.RECONVERGENT B0 ;  /* 0x0000000000007941 */ /* 0x000fea0003800200 */
.L_x_31466:
[----:B------:R-:W0:Y:S01]  /*20830*/  F2I.FTZ.TRUNC.NTZ R26, R26 ;  /* 0x0000001a001a7305 */ /* 0x000e22000021f100 */
[----:B------:R-:W-:Y:S05]  /*20840*/  BRA `(.L_x_31447) ;  /* 0x0000000000987947 */ /* 0x000fea0003800000 */
.L_x_31459:
        /* <DEDUP_REMOVED lines=14> */
.L_x_31473:
[----:B------:R-:W-:Y:S05]  /*20930*/  BSYNC.RECONVERGENT B0 ;  /* 0x0000000000007941 */ /* 0x000fea0003800200 */
.L_x_31472:
[----:B------:R-:W0:Y:S01]  /*20940*/  F2I.FTZ.TRUNC.NTZ R26, R26 ;  /* 0x0000001a001a7305 */ /* 0x000e22000021f100 */
[----:B------:R-:W-:Y:S05]  /*20950*/  BRA `(.L_x_31447) ;  /* 0x0000000000547947 */ /* 0x000fea0003800000 */
.L_x_31446:
        /* <DEDUP_REMOVED lines=16> */
.L_x_31474:
[----:B------:R-:W-:Y:S01]  /*20a60*/  MOV R26, RZ ;  /* 0x000000ff001a7202 */ /* 0x000fe20000000f00 */
[----:B------:R-:W-:Y:S06]  /*20a70*/  BRA `(.L_x_31447) ;  /* 0x00000000000c7947 */ /* 0x000fec0003800000 */
.L_x_31471:
[----:B------:R0:W5:Y:S01]  /*20a80*/  LDG.E R26, desc[UR36][R2.64] ;  /* 0x00000024021a7981 */ /* 0x000162000c1e1900 */
[----:B------:R-:W-:Y:S05]  /*20a90*/  BRA `(.L_x_31447) ;  /* 0x0000000000047947 */ /* 0x000fea0003800000 */
.L_x_31470:
[----:B------:R0:W5:Y:S02]  /*20aa0*/  LDG.E R26, desc[UR36][R2.64] ;  /* 0x00000024021a7981 */ /* 0x000164000c1e1900 */
.L_x_31447:
        /* <DEDUP_REMOVED lines=16> */
.L_x_31478:
[----:B------:R0:W5:Y:S01]  /*20bb0*/  LDG.E.U8 R25, desc[UR36][R2.64] ;  /* 0x0000002402197981 */ /* 0x000162000c1e1100 */
[----:B------:R-:W-:Y:S05]  /*20bc0*/  BRA `(.L_x_31480) ;  /* 0x0000000c002c7947 */ /* 0x000fea0003800000 */
.L_x_31477:
        /* <DEDUP_REMOVED lines=8> */
.L_x_31482:
[----:B------:R0:W5:Y:S01]  /*20c50*/  LDG.E R25, desc[UR36][R2.64] ;  /* 0x0000002402197981 */ /* 0x000162000c1e1900 */
[----:B------:R-:W-:Y:S05]  /*20c60*/  BRA `(.L_x_31480) ;  /* 0x0000000c00047947 */ /* 0x000fea0003800000 */
.L_x_31481:
[----:B------:R0:W5:Y:S01]  /*20c70*/  LDG.E.S16 R25, desc[UR36][R2.64] ;  /* 0x0000002402197981 */ /* 0x000162000c1e1700 */
[----:B------:R-:W-:Y:S05]  /*20c80*/  BRA `(.L_x_31480) ;  /* 0x0000000800fc7947 */ /* 0x000fea0003800000 */
.L_x_31476:
        /* <DEDUP_REMOVED lines=9> */
.L_x_31484:
[----:B------:R-:W3:Y:S02]  /*20d20*/  LDG.E.U16 R2, desc[UR36][R2.64] ;  /* 0x0000002402027981 */ /* 0x000ee4000c1e1500 */
[----:B---3--:R-:W-:-:S06]  /*20d30*/  HADD2.F32 R25, -RZ, R2.H0_H0 ;  /* 0x20000002ff197230 */ /* 0x008fcc0000004100 */
[----:B------:R-:W0:Y:S01]  /*20d40*/  F2I.FTZ.TRUNC.NTZ R25, R25 ;  /* 0x0000001900197305 */ /* 0x000e22000021f100 */
[----:B------:R-:W-:Y:S05]  /*20d50*/  BRA `(.L_x_31480) ;  /* 0x0000000800c87947 */ /* 0x000fea0003800000 */
.L_x_31483:
        /* <DEDUP_REMOVED lines=9> */
.L_x_31486:
[----:B------:R-:W3:Y:S02]  /*20df0*/  LDG.E.U16 R2, desc[UR36][R2.64] ;  /* 0x0000002402027981 */ /* 0x000ee4000c1e1500 */
[----:B---3--:R-:W-:-:S06]  /*20e00*/  HADD2.F32 R25, -RZ, R2.H0_H0 ;  /* 0x20000002ff197230 */ /* 0x008fcc0000004100 */
[----:B------:R-:W0:Y:S01]  /*20e10*/  F2I.FTZ.TRUNC.NTZ R25, R25 ;  /* 0x0000001900197305 */ /* 0x000e22000021f100 */
[----:B------:R-:W-:Y:S05]  /*20e20*/  BRA `(.L_x_31480) ;  /* 0x0000000800947947 */ /* 0x000fea0003800000 */
.L_x_31485:
[----:B------:R-:W3:Y:S02]  /*20e30*/  LDG.E.64 R2, desc[UR36][R2.64] ;  /* 0x0000002402027981 */ /* 0x000ee4000c1e1b00 */
[----:B---3--:R0:W1:Y:S02]  /*20e40*/  F2I.F64.TRUNC R25, R2 ;  /* 0x0000000200197311 */ /* 0x008064000030d100 */
[----:B01----:R-:W-:Y:S05]  /*20e50*/  BRA `(.L_x_31480) ;  /* 0x0000000800887947 */ /* 0x003fea0003800000 */
.L_x_31475:
        /* <DEDUP_REMOVED lines=12> */
.L_x_31489:
[----:B------:R-:W3:Y:S02]  /*20f20*/  LDG.E.64 R2, desc[UR36][R2.64] ;  /* 0x0000002402027981 */ /* 0x000ee4000c1e1b00 */
[----:B---3--:R0:W1:Y:S02]  /*20f30*/  F2I.F64.TRUNC R25, R2 ;  /* 0x0000000200197311 */ /* 0x008064000030d100 */
[----:B01----:R-:W-:Y:S05]  /*20f40*/  BRA `(.L_x_31480) ;  /* 0x00000008004c7947 */ /* 0x003fea0003800000 */
.L_x_31488:
        /* <DEDUP_REMOVED lines=26> */
.L_x_31491:
        /* <DEDUP_REMOVED lines=13> */
.L_x_31490:
[----:B------:R-:W3:Y:S02]  /*211c0*/  LDG.E.U16 R25, desc[UR36][R2.64] ;  /* 0x0000002402197981 */ /* 0x000ee4000c1e1500 */
[----:B---3--:R-:W-:-:S06]  /*211d0*/  IMAD.U32 R25, R25, 0x10000, RZ ;  /* 0x0001000019197824 */ /* 0x008fcc00078e00ff */
[----:B------:R-:W0:Y:S01]  /*211e0*/  F2I.FTZ.TRUNC.NTZ R25, R25 ;  /* 0x0000001900197305 */ /* 0x000e22000021f100 */
[----:B------:R-:W-:Y:S05]  /*211f0*/  BRA `(.L_x_31480) ;  /* 0x0000000400a07947 */ /* 0x000fea0003800000 */
.L_x_31487:
        /* <DEDUP_REMOVED lines=10> */
.L_x_31494:
        /* <DEDUP_REMOVED lines=21> */
.L_x_31498:
[----:B------:R-:W-:Y:S05]  /*213f0*/  BSYNC.RECONVERGENT B1 ;  /* 0x0000000000017941 */ /* 0x000fea0003800200 */
.L_x_31497:
[----:B------:R-:W-:Y:S01]  /*21400*/  IMAD.SHL.U32 R0, R0, 0x100000, RZ ;  /* 0x0010000000007824 */ /* 0x000fe200078e00ff */
[----:B------:R-:W-:-:S04]  /*21410*/  LEA R2, R2, 0x3b800000, 0x17 ;  /* 0x3b80000002027811 */ /* 0x000fc800078eb8ff */
[----:B------:R-:W-:-:S07]  /*21420*/  LOP3.LUT R25, R2, R0, R25, 0xfe, !PT ;  /* 0x0000000002197212 */ /* 0x000fce00078efe19 */
.L_x_31496:
[----:B------:R-:W-:Y:S05]  /*21430*/  BSYNC.RECONVERGENT B0 ;  /* 0x0000000000007941 */ /* 0x000fea0003800200 */
.L_x_31495:
[----:B------:R-:W1:Y:S01]  /*21440*/  F2I.FTZ.TRUNC.NTZ R25, R25 ;  /* 0x0000001900197305 */ /* 0x000e62000021f100 */
[----:B------:R-:W-:Y:S05]  /*21450*/  BRA `(.L_x_31480) ;  /* 0x0000000400087947 */ /* 0x000fea0003800000 */
.L_x_31493:
        /* <DEDUP_REMOVED lines=21> */
.L_x_31502:
[----:B------:R-:W-:Y:S05]  /*215b0*/  BSYNC.RECONVERGENT B1 ;  /* 0x0000000000017941 */ /* 0x000fea0003800200 */
.L_x_31501:
[----:B------:R-:W-:Y:S02]  /*215c0*/  SHF.L.U32 R0, R0, 0x15, RZ ;  /* 0x0000001500007819 */ /* 0x000fe400000006ff */
[----:B------:R-:W-:-:S04]  /*215d0*/  LEA R2, R2, 0x37800000, 0x17 ;  /* 0x3780000002027811 */ /* 0x000fc800078eb8ff */
[----:B------:R-:W-:-:S07]  /*215e0*/  LOP3.LUT R25, R2, R0, R25, 0xfe, !PT ;  /* 0x0000000002197212 */ /* 0x000fce00078efe19 */
.L_x_31500:
[----:B------:R-:W-:Y:S05]  /*215f0*/  BSYNC.RECONVERGENT B0 ;  /* 0x0000000000007941 */ /* 0x000fea0003800200 */
.L_x_31499:
[----:B------:R-:W3:Y:S01]  /*21600*/  F2I.FTZ.TRUNC.NTZ R25, R25 ;  /* 0x0000001900197305 */ /* 0x000ee2000021f100 */
[----:B------:R-:W-:Y:S05]  /*21610*/  BRA `(.L_x_31480) ;  /* 0x0000000000987947 */ /* 0x000fea0003800000 */
.L_x_31492:
        /* <DEDUP_REMOVED lines=14> */
.L_x_31506:
[----:B------:R-:W-:Y:S05]  /*21700*/  BSYNC.RECONVERGENT B0 ;  /* 0x0000000000007941 */ /* 0x000fea0003800200 */
.L_x_31505:
[----:B------:R-:W0:Y:S01]  /*21710*/  F2I.FTZ.TRUNC.NTZ R25, R25 ;  /* 0x0000001900197305 */ /* 0x000e22000021f100 */
[----:B------:R-:W-:Y:S05]  /*21720*/  BRA `(.L_x_31480) ;  /* 0x0000000000547947 */ /* 0x000fea0003800000 */
.L_x_31479:
        /* <DEDUP_REMOVED lines=16> */
.L_x_31507:
[----:B------:R-:W-:Y:S01]  /*21830*/  IMAD.MOV.U32 R25, RZ, RZ, RZ ;  /* 0x000000ffff197224 */ /* 0x000fe200078e00ff */
[----:B------:R-:W-:Y:S06]  /*21840*/  BRA `(.L_x_31480) ;  /* 0x00000000000c7947 */ /* 0x000fec0003800000 */
.L_x_31504:
[----:B------:R0:W5:Y:S01]  /*21850*/  LDG.E R25, desc[UR36][R2.64] ;  /* 0x0000002402197981 */ /* 0x000162000c1e1900 */
[----:B------:R-:W-:Y:S05]  /*21860*/  BRA `(.L_x_31480) ;  /* 0x0000000000047947 */ /* 0x000fea0003800000 */
.L_x_31503:
[----:B------:R0:W5:Y:S02]  /*21870*/  LDG.E R25, desc[UR36][R2.64] ;  /* 0x0000002402197981 */ /* 0x000164000c1e1900 */
.L_x_31480:
        /* <DEDUP_REMOVED lines=16> */
.L_x_31511:
[----:B------:R0:W5:Y:S01]  /*21980*/  LDG.E.U8 R2, desc[UR36][R4.64] ;  /* 0x0000002404027981 */ /* 0x000162000c1e1100 */
[----:B------:R-:W-:Y:S05]  /*21990*/  BRA `(.L_x_31513) ;  /* 0x0000000c002c7947 */ /* 0x000fea0003800000 */
.L_x_31510:
        /* <DEDUP_REMOVED lines=8> */
.L_x_31515:
[----:B------:R2:W5:Y:S01]  /*21a20*/  LDG.E R2, desc[UR36][R4.64] ;  /* 0x0000002404027981 */ /* 0x000562000c1e1900 */
[----:B------:R-:W-:Y:S05]  /*21a30*/  BRA `(.L_x_31513) ;  /* 0x0000000c00047947 */ /* 0x000fea0003800000 */
.L_x_31514:
[----:B------:R0:W5:Y:S01]  /*21a40*/  LDG.E.S16 R2, desc[UR36][R4.64] ;  /* 0x0000002404027981 */ /* 0x000162000c1e1700 */
[----:B------:R-:W-:Y:S05]  /*21a50*/  BRA `(.L_x_31513) ;  /* 0x0000000800fc7947 */ /* 0x000fea0003800000 */
.L_x_31509:
        /* <DEDUP_REMOVED lines=9> */
.L_x_31517:
[----:B------:R-:W2:Y:S02]  /*21af0*/  LDG.E.U16 R4, desc[UR36][R4.64] ;  /* 0x0000002404047981 */ /* 0x000ea4000c1e1500 */
[----:B--2---:R-:W-:-:S06]  /*21b00*/  HADD2.F32 R2, -RZ, R4.H0_H0 ;  /* 0x20000004ff027230 */ /* 0x004fcc0000004100 */
[----:B------:R-:W0:Y:S01]  /*21b10*/  F2I.FTZ.TRUNC.NTZ R2, R2 ;  /* 0x0000000200027305 */ /* 0x000e22000021f100 */
[----:B------:R-:W-:Y:S05]  /*21b20*/  BRA `(.L_x_31513) ;  /* 0x0000000800c87947 */ /* 0x000fea0003800000 */
.L_x_31516:
        /* <DEDUP_REMOVED lines=9> */
.L_x_31519:
[----:B------:R-:W2:Y:S02]  /*21bc0*/  LDG.E.U16 R4, desc[UR36][R4.64] ;  /* 0x0000002404047981 */ /* 0x000ea4000c1e1500 */
[----:B--2---:R-:W-:-:S06]  /*21bd0*/  HADD2.F32 R2, -RZ, R4.H0_H0 ;  /* 0x20000004ff027230 */ /* 0x004fcc0000004100 */
[----:B------:R-:W0:Y:S01]  /*21be0*/  F2I.FTZ.TRUNC.NTZ R2, R2 ;  /* 0x0000000200027305 */ /* 0x000e22000021f100 */
[----:B------:R-:W-:Y:S05]  /*21bf0*/  BRA `(.L_x_31513) ;  /* 0x0000000800947947 */ /* 0x000fea0003800000 */
.L_x_31518:
[----:B------:R-:W2:Y:S02]  /*21c00*/  LDG.E.64 R2, desc[UR36][R4.64] ;  /* 0x0000002404027981 */ /* 0x000ea4000c1e1b00 */
[----:B--2---:R0:W2:Y:S02]  /*21c10*/  F2I.F64.TRUNC R2, R2 ;  /* 0x0000000200027311 */ /* 0x0040a4000030d100 */
[----:B0-2---:R-:W-:Y:S05]  /*21c20*/  BRA `(.L_x_31513) ;  /* 0x0000000800887947 */ /* 0x005fea0003800000 */
.L_x_31508:
        /* <DEDUP_REMOVED lines=12> */
.L_x_31522:
[----:B------:R-:W2:Y:S02]  /*21cf0*/  LDG.E.64 R2, desc[UR36][R4.64] ;  /* 0x0000002404027981 */ /* 0x000ea4000c1e1b00 */
[----:B--2---:R0:W2:Y:S02]  /*21d00*/  F2I.F64.TRUNC R2, R2 ;  /* 0x0000000200027311 */ /* 0x0040a4000030d100 */
[----:B0-2---:R-:W-:Y:S05]  /*21d10*/  BRA `(.L_x_31513) ;  /* 0x00000008004c7947 */ /* 0x005fea0003800000 */
.L_x_31521:
        /* <DEDUP_REMOVED lines=26> */
.L_x_31524:
        /* <DEDUP_REMOVED lines=13> */
.L_x_31523:
[----:B------:R-:W2:Y:S02]  /*21f90*/  LDG.E.U16 R2, desc[UR36][R4.64] ;  /* 0x0000002404027981 */ /* 0x000ea4000c1e1500 */
[----:B--2---:R-:W-:-:S06]  /*21fa0*/  SHF.L.U32 R2, R2, 0x10, RZ ;  /* 0x0000001002027819 */ /* 0x004fcc00000006ff */
[----:B------:R-:W0:Y:S01]  /*21fb0*/  F2I.FTZ.TRUNC.NTZ R2, R2 ;  /* 0x0000000200027305 */ /* 0x000e22000021f100 */
[----:B------:R-:W-:Y:S05]  /*21fc0*/  BRA `(.L_x_31513) ;  /* 0x0000000400a07947 */ /* 0x000fea0003800000 */
.L_x_31520:
        /* <DEDUP_REMOVED lines=10> */
.L_x_31527:
        /* <DEDUP_REMOVED lines=21> */
.L_x_31531:
[----:B------:R-:W-:Y:S05]  /*221c0*/  BSYNC.RECONVERGENT B1 ;  /* 0x0000000000017941 */ /* 0x000fea0003800200 */
.L_x_31530:
[----:B------:R-:W-:Y:S01]  /*221d0*/  IMAD.SHL.U32 R0, R0, 0x100000, RZ ;  /* 0x0010000000007824 */ /* 0x000fe200078e00ff */
[----:B------:R-:W-:-:S04]  /*221e0*/  LEA R2, R2, 0x3b800000, 0x17 ;  /* 0x3b80000002027811 */ /* 0x000fc800078eb8ff */
[----:B------:R-:W-:-:S07]  /*221f0*/  LOP3.LUT R2, R2, R0, R7, 0xfe, !PT ;  /* 0x0000000002027212 */ /* 0x000fce00078efe07 */
.L_x_31529:
[----:B------:R-:W-:Y:S05]  /*22200*/  BSYNC.RECONVERGENT B0 ;  /* 0x0000000000007941 */ /* 0x000fea0003800200 */
.L_x_31528:
[----:B------:R-:W0:Y:S01]  /*22210*/  F2I.FTZ.TRUNC.NTZ R2, R2 ;  /* 0x0000000200027305 */ /* 0x000e22000021f100 */
[----:B------:R-:W-:Y:S05]  /*22220*/  BRA `(.L_x_31513) ;  /* 0x0000000400087947 */ /* 0x000fea0003800000 */
.L_x_31526:
        /* <DEDUP_REMOVED lines=21> */
.L_x_31535:
[----:B------:R-:W-:Y:S05]  /*22380*/  BSYNC.RECONVERGENT B1 ;  /* 0x0000000000017941 */ /* 0x000fea0003800200 */
.L_x_31534:
[----:B------:R-:W-:Y:S01]  /*22390*/  IMAD.SHL.U32 R0, R0, 0x200000, RZ ;  /* 0x0020000000007824 */ /* 0x000fe200078e00ff */
[----:B------:R-:W-:-:S04]  /*223a0*/  LEA R2, R2, 0x37800000, 0x17 ;  /* 0x3780000002027811 */ /* 0x000fc800078eb8ff */
[----:B------:R-:W-:-:S07]  /*223b0*/  LOP3.LUT R2, R2, R0, R7, 0xfe, !PT ;  /* 0x0000000002027212 */ /* 0x000fce00078efe07 */
.L_x_31533:
[----:B------:R-:W-:Y:S05]  /*223c0*/  BSYNC.RECONVERGENT B0 ;  /* 0x0000000000007941 */ /* 0x000fea0003800200 */
.L_x_31532:
[----:B------:R-:W0:Y:S01]  /*223d0*/  F2I.FTZ.TRUNC.NTZ R2, R2 ;  /* 0x0000000200027305 */ /* 0x000e22000021f100 */
[----:B------:R-:W-:Y:S05]  /*223e0*/  BRA `(.L_x_31513) ;  /* 0x0000000000987947 */ /* 0x000fea0003800000 */
.L_x_31525:
        /* <DEDUP_REMOVED lines=14> */
.L_x_31539:
[----:B------:R-:W-:Y:S05]  /*224d0*/  BSYNC.RECONVERGENT B0 ;  /* 0x0000000000007941 */ /* 0x000fea0003800200 */
.L_x_31538:
[----:B------:R-:W0:Y:S01]  /*224e0*/  F2I.FTZ.TRUNC.NTZ R2, R2 ;  /* 0x0000000200027305 */ /* 0x000e22000021f100 */
[----:B------:R-:W-:Y:S05]  /*224f0*/  BRA `(.L_x_31513) ;  /* 0x0000000000547947 */ /* 0x000fea0003800000 */
.L_x_31512:
        /* <DEDUP_REMOVED lines=16> */
.L_x_31540:
[----:B------:R-:W-:Y:S01]  /*22600*/  IMAD.MOV.U32 R2, RZ, RZ, RZ ;  /* 0x000000ffff027224 */ /* 0x000fe200078e00ff */
[----:B------:R-:W-:Y:S06]  /*22610*/  BRA `(.L_x_31513) ;  /* 0x00000000000c7947 */ /* 0x000fec0003800000 */
.L_x_31537:
[----:B------:R0:W5:Y:S01]  /*22620*/  LDG.E R2, desc[UR36][R4.64] ;  /* 0x0000002404027981 */ /* 0x000162000c1e1900 */
[----:B------:R-:W-:Y:S05]  /*22630*/  BRA `(.L_x_31513) ;  /* 0x0000000000047947 */ /* 0x000fea0003800000 */
.L_x_31536:
[----:B------:R0:W5:Y:S02]  /*22640*/  LDG.E R2, desc[UR36][R4.64] ;  /* 0x0000002404027981 */ /* 0x000164000c1e1900 */
.L_x_31513:
        /* <DEDUP_REMOVED lines=16> */
.L_x_31544:
[----:B------:R2:W5:Y:S01]  /*22750*/  LDG.E.U8 R16, desc[UR36][R4.64] ;  /* 0x0000002404107981 */ /* 0x000562000c1e1100 */
[----:B------:R-:W-:Y:S05]  /*22760*/  BRA `(.L_x_31546) ;  /* 0x0000000c00307947 */ /* 0x000fea0003800000 */
.L_x_31543:
        /* <DEDUP_REMOVED lines=8> */
.L_x_31548:
[----:B------:R0:W5:Y:S01]  /*227f0*/  LDG.E R16, desc[UR36][R4.64] ;  /* 0x0000002404107981 */ /* 0x000162000c1e1900 */
[----:B------:R-:W-:Y:S05]  /*22800*/  BRA `(.L_x_31546) ;  /* 0x0000000c00087947 */ /* 0x000fea0003800000 */
.L_x_31547:
[----:B------:R0:W5:Y:S01]  /*22810*/  LDG.E.S16 R16, desc[UR36][R4.64] ;  /* 0x0000002404107981 */ /* 0x000162000c1e1700 */
[----:B------:R-:W-:Y:S05]  /*22820*/  BRA `(.L_x_31546) ;  /* 0x0000000c00007947 */ /* 0x000fea0003800000 */
.L_x_31542:
        /* <DEDUP_REMOVED lines=9> */
.L_x_31550:
[----:B------:R-:W2:Y:S02]  /*228c0*/  LDG.E.U16 R4, desc[UR36][R4.64] ;  /* 0x0000002404047981 */ /* 0x000ea4000c1e1500 */
[----:B--2---:R-:W-:-:S06]  /*228d0*/  HADD2.F32 R16, -RZ, R4.H0_H0 ;  /* 0x20000004ff107230 */ /* 0x004fcc0000004100 */
[----:B------:R-:W0:Y:S01]  /*228e0*/  F2I.FTZ.TRUNC.NTZ R16, R16 ;  /* 0x0000001000107305 */ /* 0x000e22000021f100 */
[----:B------:R-:W-:Y:S05]  /*228f0*/  BRA `(.L_x_31546) ;  /* 0x0000000800cc7947 */ /* 0x000fea0003800000 */
.L_x_31549:
        /* <DEDUP_REMOVED lines=9> */
.L_x_31552:
[----:B------:R-:W2:Y:S02]  /*22990*/  LDG.E.U16 R4, desc[UR36][R4.64] ;  /* 0x0000002404047981 */ /* 0x000ea4000c1e1500 */
[----:B--2---:R-:W-:-:S06]  /*229a0*/  HADD2.F32 R16, -RZ, R4.H0_H0 ;  /* 0x20000004ff107230 */ /* 0x004fcc0000004100 */
[----:B------:R-:W0:Y:S01]  /*229b0*/  F2I.FTZ.TRUNC.NTZ R16, R16 ;  /* 0x0000001000107305 */ /* 0x000e22000021f100 */
[----:B------:R-:W-:Y:S05]  /*229c0*/  BRA `(.L_x_31546) ;  /* 0x0000000800987947 */ /* 0x000fea0003800000 */
.L_x_31551:
[----:B------:R-:W2:Y:S02]  /*229d0*/  LDG.E.64 R4, desc[UR36][R4.64] ;  /* 0x0000002404047981 */ /* 0x000ea4000c1e1b00 */
[----:B--2---:R0:W2:Y:S02]  /*229e0*/  F2I.F64.TRUNC R16, R4 ;  /* 0x0000000400107311 */ /* 0x0040a4000030d100 */
[----:B0-2---:R-:W-:Y:S05]  /*229f0*/  BRA `(.L_x_31546) ;  /* 0x00000008008c7947 */ /* 0x005fea0003800000 */
.L_x_31541:
        /* <DEDUP_REMOVED lines=12> */
.L_x_31555:
[----:B------:R-:W2:Y:S02]  /*22ac0*/  LDG.E.64 R4, desc[UR36][R4.64] ;  /* 0x0000002404047981 */ /* 0x000ea4000c1e1b00 */
[----:B--2---:R0:W2:Y:S02]  /*22ad0*/  F2I.F64.TRUNC R16, R4 ;  /* 0x0000000400107311 */ /* 0x0040a4000030d100 */
[----:B0-2---:R-:W-:Y:S05]  /*22ae0*/  BRA `(.L_x_31546) ;  /* 0x0000000800507947 */ /* 0x005fea0003800000 */
.L_x_31554:
        /* <DEDUP_REMOVED lines=26> */
.L_x_31557:
        /* <DEDUP_REMOVED lines=14> */
.L_x_31556:
[----:B------:R-:W2:Y:S02]  /*22d70*/  LDG.E.U16 R16, desc[UR36][R4.64] ;  /* 0x0000002404107981 */ /* 0x000ea4000c1e1500 */
[----:B--2---:R-:W-:-:S06]  /*22d80*/  IMAD.U32 R16, R16, 0x10000, RZ ;  /* 0x0001000010107824 */ /* 0x004fcc00078e00ff */
[----:B------:R-:W0:Y:S01]  /*22d90*/  F2I.FTZ.TRUNC.NTZ R16, R16 ;  /* 0x0000001000107305 */ /* 0x000e22000021f100 */
[----:B------:R-:W-:Y:S05]  /*22da0*/  BRA `(.L_x_31546) ;  /* 0x0000000400a07947 */ /* 0x000fea0003800000 */
.L_x_31553:
        /* <DEDUP_REMOVED lines=10> */
.L_x_31560:
        /* <DEDUP_REMOVED lines=21> */
.L_x_31564:
[----:B------:R-:W-:Y:S05]  /*22fa0*/  BSYNC.RECONVERGENT B1 ;  /* 0x0000000000017941 */ /* 0x000fea0003800200 */
.L_x_31563:
[----:B------:R-:W-:Y:S01]  /*22fb0*/  IMAD.SHL.U32 R0, R0, 0x100000, RZ ;  /* 0x0010000000007824 */ /* 0x000fe200078e00ff */
[----:B------:R-:W-:-:S04]  /*22fc0*/  LEA R3, R3, 0x3b800000, 0x17 ;  /* 0x3b80000003037811 */ /* 0x000fc800078eb8ff */
[----:B------:R-:W-:-:S07]  /*22fd0*/  LOP3.LUT R16, R3, R0, R7, 0xfe, !PT ;  /* 0x0000000003107212 */ /* 0x000fce00078efe07 */
.L_x_31562:
[----:B------:R-:W-:Y:S05]  /*22fe0*/  BSYNC.RECONVERGENT B0 ;  /* 0x0000000000007941 */ /* 0x000fea0003800200 */
.L_x_31561:
[----:B------:R-:W0:Y:S01]  /*22ff0*/  F2I.FTZ.TRUNC.NTZ R16, R16 ;  /* 0x0000001000107305 */ /* 0x000e22000021f100 */
[----:B------:R-:W-:Y:S05]  /*23000*/  BRA `(.L_x_31546) ;  /* 0x0000000400087947 */ /* 0x000fea0003800000 */
.L_x_31559:
        /* <DEDUP_REMOVED lines=21> */
.L_x_31568:
[----:B------:R-:W-:Y:S05]  /*23160*/  BSYNC.RECONVERGENT B1 ;  /* 0x0000000000017941 */ /* 0x000fea0003800200 */
.L_x_31567:
[----:B------:R-:W-:Y:S02]  /*23170*/  SHF.L.U32 R0, R0, 0x15, RZ ;  /* 0x0000001500007819 */ /* 0x000fe400000006ff */
[----:B------:R-:W-:-:S04]  /*23180*/  LEA R3, R3, 0x37800000, 0x17 ;  /* 0x3780000003037811 */ /* 0x000fc800078eb8ff */
[----:B------:R-:W-:-:S07]  /*23190*/  LOP3.LUT R16, R3, R0, R7, 0xfe, !PT ;  /* 0x0000000003107212 */ /* 0x000fce00078efe07 */
.L_x_31566:
[----:B------:R-:W-:Y:S05]  /*231a0*/  BSYNC.RECONVERGENT B0 ;  /* 0x0000000000007941 */ /* 0x000fea0003800200 */
.L_x_31565:
[----:B------:R-:W0:Y:S01]  /*231b0*/  F2I.FTZ.TRUNC.NTZ R16, R16 ;  /* 0x0000001000107305 */ /* 0x000e22000021f100 */
[----:B------:R-:W-:Y:S05]  /*231c0*/  BRA `(.L_x_31546) ;  /* 0x0000000000987947 */ /* 0x000fea0003800000 */
.L_x_31558:
        /* <DEDUP_REMOVED lines=14> */
.L_x_31572:
[----:B------:R-:W-:Y:S05]  /*232b0*/  BSYNC.RECONVERGENT B0 ;  /* 0x0000000000007941 */ /* 0x000fea0003800200 */
.L_x_31571:
[----:B------:R-:W0:Y:S01]  /*232c0*/  F2I.FTZ.TRUNC.NTZ R16, R16 ;  /* 0x0000001000107305 */ /* 0x000e22000021f100 */
[----:B------:R-:W-:Y:S05]  /*232d0*/  BRA `(.L_x_31546) ;  /* 0x0000000000547947 */ /* 0x000fea0003800000 */
.L_x_31545:
        /* <DEDUP_REMOVED lines=16> */
.L_x_31573:
[----:B------:R-:W-:Y:S01]  /*233e0*/  IMAD.MOV.U32 R16, RZ, RZ, RZ ;  /* 0x000000ffff107224 */ /* 0x000fe200078e00ff */
[----:B------:R-:W-:Y:S06]  /*233f0*/  BRA `(.L_x_31546) ;  /* 0x00000000000c7947 */ /* 0x000fec0003800000 */
.L_x_31570:
[----:B------:R0:W5:Y:S01]  /*23400*/  LDG.E R16, desc[UR36][R4.64] ;  /* 0x0000002404107981 */ /* 0x000162000c1e1900 */
[----:B------:R-:W-:Y:S05]  /*23410*/  BRA `(.L_x_31546) ;  /* 0x0000000000047947 */ /* 0x000fea0003800000 */
.L_x_31569:
[----:B------:R0:W5:Y:S02]  /*23420*/  LDG.E R16, desc[UR36][R4.64] ;  /* 0x0000002404107981 */ /* 0x000164000c1e1900 */
.L_x_31546:
        /* <DEDUP_REMOVED lines=16> */
.L_x_31577:
[----:B------:R2:W5:Y:S01]  /*23530*/  LDG.E.U8 R17, desc[UR36][R4.64] ;  /* 0x0000002404117981 */ /* 0x000562000c1e1100 */
[----:B------:R-:W-:Y:S05]  /*23540*/  BRA `(.L_x_31579) ;  /* 0x0000000c00307947 */ /* 0x000fea0003800000 */
.L_x_31576:
        /* <DEDUP_REMOVED lines=8> */
.L_x_31581:
[----:B------:R0:W5:Y:S01]  /*235d0*/  LDG.E R17, desc[UR36][R4.64] ;  /* 0x0000002404117981 */ /* 0x000162000c1e1900 */
[----:B------:R-:W-:Y:S05]  /*235e0*/  BRA `(.L_x_31579) ;  /* 0x0000000c00087947 */ /* 0x000fea0003800000 */
.L_x_31580:
[----:B------:R0:W5:Y:S01]  /*235f0*/  LDG.E.S16 R17, desc[UR36][R4.64] ;  /* 0x0000002404117981 */ /* 0x000162000c1e1700 */
[----:B------:R-:W-:Y:S05]  /*23600*/  BRA `(.L_x_31579) ;  /* 0x0000000c00007947 */ /* 0x000fea0003800000 */
.L_x_31575:
        /* <DEDUP_REMOVED lines=9> */
.L_x_31583:
[----:B------:R-:W2:Y:S02]  /*236a0*/  LDG.E.U16 R4, desc[UR36][R4.64] ;  /* 0x0000002404047981 */ /* 0x000ea4000c1e1500 */
[----:B--2---:R-:W-:-:S06]  /*236b0*/  HADD2.F32 R17, -RZ, R4.H0_H0 ;  /* 0x20000004ff117230 */ /* 0x004fcc0000004100 */
[----:B------:R-:W0:Y:S01]  /*236c0*/  F2I.FTZ.TRUNC.NTZ R17, R17 ;  /* 0x0000001100117305 */ /* 0x000e22000021f100 */
[----:B------:R-:W-:Y:S05]  /*236d0*/  BRA `(.L_x_31579) ;  /* 0x0000000800cc7947 */ /* 0x000fea0003800000 */
.L_x_31582:
        /* <DEDUP_REMOVED lines=9> */
.L_x_31585:
[----:B------:R-:W2:Y:S02]  /*23770*/  LDG.E.U16 R4, desc[UR36][R4.64] ;  /* 0x0000002404047981 */ /* 0x000ea4000c1e1500 */
[----:B--2---:R-:W-:-:S06]  /*23780*/  HADD2.F32 R17, -RZ, R4.H0_H0 ;  /* 0x20000004ff117230 */ /* 0x004fcc0000004100 */
[----:B------:R-:W0:Y:S01]  /*23790*/  F2I.FTZ.TRUNC.NTZ R17, R17 ;  /* 0x0000001100117305 */ /* 0x000e22000021f100 */
[----:B------:R-:W-:Y:S05]  /*237a0*/  BRA `(.L_x_31579) ;  /* 0x0000000800987947 */ /* 0x000fea0003800000 */
.L_x_31584:
[----:B------:R-:W2:Y:S02]  /*237b0*/  LDG.E.64 R4, desc[UR36][R4.64] ;  /* 0x0000002404047981 */ /* 0x000ea4000c1e1b00 */
[----:B--2---:R0:W2:Y:S02]  /*237c0*/  F2I.F64.TRUNC R17, R4 ;  /* 0x0000000400117311 */ /* 0x0040a4000030d100 */
[----:B0-2---:R-:W-:Y:S05]  /*237d0*/  BRA `(.L_x_31579) ;  /* 0x00000008008c7947 */ /* 0x005fea0003800000 */
.L_x_31574:
        /* <DEDUP_REMOVED lines=12> */
.L_x_31588:
[----:B------:R-:W2:Y:S02]  /*238a0*/  LDG.E.64 R4, desc[UR36][R4.64] ;  /* 0x0000002404047981 */ /* 0x000ea4000c1e1b00 */
[----:B--2---:R0:W2:Y:S02]  /*238b0*/  F2I.F64.TRUNC R17, R4 ;  /* 0x0000000400117311 */ /* 0x0040a4000030d100 */
[----:B0-2---:R-:W-:Y:S05]  /*238c0*/  BRA `(.L_x_31579) ;  /* 0x0000000800507947 */ /* 0x005fea0003800000 */
.L_x_31587:
        /* <DEDUP_REMOVED lines=26> */
.L_x_31590:
        /* <DEDUP_REMOVED lines=14> */
.L_x_31589:
[----:B------:R-:W2:Y:S02]  /*23b50*/  LDG.E.U16 R17, desc[UR36][R4.64] ;  /* 0x0000002404117981 */ /* 0x000ea4000c1e1500 */
[----:B--2---:R-:W-:-:S06]  /*23b60*/  IMAD.U32 R17, R17, 0x10000, RZ ;  /* 0x0001000011117824 */ /* 0x004fcc00078e00ff */
[----:B------:R-:W0:Y:S01]  /*23b70*/  F2I.FTZ.TRUNC.NTZ R17, R17 ;  /* 0x0000001100117305 */ /* 0x000e22000021f100 */
[----:B------:R-:W-:Y:S05]  /*23b80*/  BRA `(.L_x_31579) ;  /* 0x0000000400a07947 */ /* 0x000fea0003800000 */
.L_x_31586:
        /* <DEDUP_REMOVED lines=10> */
.L_x_31593:
        /* <DEDUP_REMOVED lines=21> */
.L_x_31597:
[----:B------:R-:W-:Y:S05]  /*23d80*/  BSYNC.RECONVERGENT B1 ;  /* 0x0000000000017941 */ /* 0x000fea0003800200 */
.L_x_31596:
[----:B------:R-:W-:Y:S02]  /*23d90*/  SHF.L.U32 R0, R0, 0x14, RZ ;  /* 0x0000001400007819 */ /* 0x000fe400000006ff */
[----:B------:R-:W-:-:S04]  /*23da0*/  LEA R3, R3, 0x3b800000, 0x17 ;  /* 0x3b80000003037811 */ /* 0x000fc800078eb8ff */
[----:B------:R-:W-:-:S07]  /*23db0*/  LOP3.LUT R17, R3, R0, R17, 0xfe, !PT ;  /* 0x0000000003117212 */ /* 0x000fce00078efe11 */
.L_x_31595:
[----:B------:R-:W-:Y:S05]  /*23dc0*/  BSYNC.RECONVERGENT B0 ;  /* 0x0000000000007941 */ /* 0x000fea0003800200 */
.L_x_31594:
[----:B------:R-:W0:Y:S01]  /*23dd0*/  F2I.FTZ.TRUNC.NTZ R17, R17 ;  /* 0x0000001100117305 */ /* 0x000e22000021f100 */
[----:B------:R-:W-:Y:S05]  /*23de0*/  BRA `(.L_x_31579) ;  /* 0x0000000400087947 */ /* 0x000fea0003800000 */
.L_x_31592:
        /* <DEDUP_REMOVED lines=21> */
.L_x_31601:
[----:B------:R-:W-:Y:S05]  /*23f40*/  BSYNC.RECONVERGENT B1 ;  /* 0x0000000000017941 */ /* 0x000fea0003800200 */
.L_x_31600:
[----:B------:R-:W-:Y:S01]  /*23f50*/  IMAD.SHL.U32 R0, R0, 0x200000, RZ ;  /* 0x0020000000007824 */ /* 0x000fe200078e00ff */
[----:B------:R-:W-:-:S04]  /*23f60*/  LEA R3, R3, 0x37800000, 0x17 ;  /* 0x3780000003037811 */ /* 0x000fc800078eb8ff */
[----:B------:R-:W-:-:S07]  /*23f70*/  LOP3.LUT R17, R3, R0, R17, 0xfe, !PT ;  /* 0x0000000003117212 */ /* 0x000fce00078efe11 */
.L_x_31599:
[----:B------:R-:W-:Y:S05]  /*23f80*/  BSYNC.RECONVERGENT B0 ;  /* 0x0000000000007941 */ /* 0x000fea0003800200 */
.L_x_31598:
[----:B------:R-:W0:Y:S01]  /*23f90*/  F2I.FTZ.TRUNC.NTZ R17, R17 ;  /* 0x0000001100117305 */ /* 0x000e22000021f100 */
[----:B------:R-:W-:Y:S05]  /*23fa0*/  BRA `(.L_x_31579) ;  /* 0x0000000000987947 */ /* 0x000fea0003800000 */
.L_x_31591:
        /* <DEDUP_REMOVED lines=14> */
.L_x_31605:
[----:B------:R-:W-:Y:S05]  /*24090*/  BSYNC.RECONVERGENT B0 ;  /* 0x0000000000007941 */ /* 0x000fea0003800200 */
.L_x_31604:
[----:B------:R-:W0:Y:S01]  /*240a0*/  F2I.FTZ.TRUNC.NTZ R17, R17 ;  /* 0x0000001100117305 */ /* 0x000e22000021f100 */
[----:B------:R-:W-:Y:S05]  /*240b0*/  BRA `(.L_x_31579) ;  /* 0x0000000000547947 */ /* 0x000fea0003800000 */
.L_x_31578:
        /* <DEDUP_REMOVED lines=16> */
.L_x_31606:
[----:B------:R-:W-:Y:S01]  /*241c0*/  MOV R17, RZ ;  /* 0x000000ff00117202 */ /* 0x000fe20000000f00 */
[----:B------:R-:W-:Y:S06]  /*241d0*/  BRA `(.L_x_31579) ;  /* 0x00000000000c7947 */ /* 0x000fec0003800000 */
.L_x_31603:
[----:B------:R0:W5:Y:S01]  /*241e0*/  LDG.E R17, desc[UR36][R4.64] ;  /* 0x0000002404117981 */ /* 0x000162000c1e1900 */
[----:B------:R-:W-:Y:S05]  /*241f0*/  BRA `(.L_x_31579) ;  /* 0x0000000000047947 */ /* 0x000fea0003800000 */
.L_x_31602:
[----:B------:R0:W5:Y:S02]  /*24200*/  LDG.E R17, desc[UR36][R4.64] ;  /* 0x0000002404117981 */ /* 0x000164000c1e1900 */
.L_x_31579:
        /* <DEDUP_REMOVED lines=20> */
.L_x_31608:
[----:B------:R-:W-:Y:S05]  /*24350*/  BSYNC.RECONVERGENT B6 ;  /* 0x0000000000067941 */ /* 0x000fea0003800200 */
.L_x_31607:
        /* <DEDUP_REMOVED lines=20> */
.L_x_31610:
[----:B------:R-:W-:Y:S05]  /*244a0*/  BSYNC.RECONVERGENT B6 ;  /* 0x0000000000067941 */ /* 0x000fea0003800200 */
.L_x_31609:
        /* <DEDUP_REMOVED lines=23> */
.L_x_31612:
[----:B------:R-:W-:Y:S05]  /*24620*/  BSYNC.RECONVERGENT B6 ;  /* 0x0000000000067941 */ /* 0x000fea0003800200 */
.L_x_31611:
        /* <DEDUP_REMOVED lines=20> */
.L_x_31640:
        /* <DEDUP_REMOVED lines=28> */
.L_x_31617:
        /* <DEDUP_REMOVED lines=8> */
.L_x_31618:
[----:B------:R-:W-:Y:S05]  /*249b0*/  BSYNC.RECONVERGENT B1 ;  /* 0x0000000000017941 */ /* 0x000fea0003800200 */
.L_x_31616:
        /* <DEDUP_REMOVED lines=39> */
.L_x_31620:
        /* <DEDUP_REMOVED lines=8> */
.L_x_31621:
[----:B------:R-:W-:Y:S05]  /*24cb0*/  BSYNC.RECONVERGENT B1 ;  /* 0x0000000000017941 */ /* 0x000fea0003800200 */
.L_x_31619:
        /* <DEDUP_REMOVED lines=42> */
.L_x_31623:
        /* <DEDUP_REMOVED lines=8> */
.L_x_31624:
[----:B------:R-:W-:Y:S05]  /*24fe0*/  BSYNC.RECONVERGENT B1 ;  /* 0x0000000000017941 */ /* 0x000fea0003800200 */
.L_x_31622:
        /* <DEDUP_REMOVED lines=41> */
.L_x_31626:
        /* <DEDUP_REMOVED lines=8> */
.L_x_31627:
[----:B------:R-:W-:Y:S05]  /*25300*/  BSYNC.RECONVERGENT B1 ;  /* 0x0000000000017941 */ /* 0x000fea0003800200 */
.L_x_31625:
        /* <DEDUP_REMOVED lines=42> */
.L_x_31629:
        /* <DEDUP_REMOVED lines=8> */
.L_x_31630:
[----:B------:R-:W-:Y:S05]  /*25630*/  BSYNC.RECONVERGENT B1 ;  /* 0x0000000000017941 */ /* 0x000fea0003800200 */
.L_x_31628:
        /* <DEDUP_REMOVED lines=42> */
.L_x_31632:
        /* <DEDUP_REMOVED lines=8> */
.L_x_31633:
[----:B------:R-:W-:Y:S05]  /*25960*/  BSYNC.RECONVERGENT B1 ;  /* 0x0000000000017941 */ /* 0x000fea0003800200 */
.L_x_31631:
        /* <DEDUP_REMOVED lines=42> */
.L_x_31635:
        /* <DEDUP_REMOVED lines=8> */
.L_x_31636:
[----:B------:R-:W-:Y:S05]  /*25c90*/  BSYNC.RECONVERGENT B1 ;  /* 0x0000000000017941 */ /* 0x000fea0003800200 */
.L_x_31634:
        /* <DEDUP_REMOVED lines=42> */
.L_x_31638:
        /* <DEDUP_REMOVED lines=8> */
.L_x_31639:
[----:B------:R-:W-:Y:S05]  /*25fc0*/  BSYNC.RECONVERGENT B1 ;  /* 0x0000000000017941 */ /* 0x000fea0003800200 */
.L_x_31637:
        /* <DEDUP_REMOVED lines=19> */
.L_x_31615:
[----:B------:R-:W-:-:S07]  /*26100*/  IADD3 R35, PT, PT, R17, 0x3, RZ ;  /* 0x0000000311237810 */ /* 0x000fce0007ffe0ff */
.L_x_31614:
        /* <DEDUP_REMOVED lines=31> */
.L_x_31643:
        /* <DEDUP_REMOVED lines=8> */
.L_x_31644:
[----:B------:R-:W-:Y:S05]  /*26380*/  BSYNC.RECONVERGENT B0 ;  /* 0x0000000000007941 */ /* 0x000fea0003800200 */
.L_x_31642:
        /* <DEDUP_REMOVED lines=39> */
.L_x_31646:
        /* <DEDUP_REMOVED lines=8> */
.L_x_31647:
[----:B------:R-:W-:Y:S05]  /*26680*/  BSYNC.RECONVERGENT B0 ;  /* 0x0000000000007941 */ /* 0x000fea0003800200 */
.L_x_31645:
        /* <DEDUP_REMOVED lines=42> */
.L_x_31649:
        /* <DEDUP_REMOVED lines=8> */
.L_x_31650:
[----:B------:R-:W-:Y:S05]  /*269b0*/  BSYNC.RECONVERGENT B0 ;  /* 0x0000000000007941 */ /* 0x000fea0003800200 */
.L_x_31648:
        /* <DEDUP_REMOVED lines=42> */
.L_x_31652:
        /* <DEDUP_REMOVED lines=8> */
.L_x_31653:
[----:B------:R-:W-:Y:S05]  /*26ce0*/  BSYNC.RECONVERGENT B0 ;  /* 0x0000000000007941 */ /* 0x000fea0003800200 */
.L_x_31651:
        /* <DEDUP_REMOVED lines=15> */
.L_x_31641:
        /* <DEDUP_REMOVED lines=31> */
.L_x_31656:
        /* <DEDUP_REMOVED lines=8> */
.L_x_31657:
[----:B------:R-:W-:Y:S05]  /*27050*/  BSYNC.RECONVERGENT B0 ;  /* 0x0000000000007941 */ /* 0x000fea0003800200 */
.L_x_31655:
        /* <DEDUP_REMOVED lines=39> */
.L_x_31659:
        /* <DEDUP_REMOVED lines=8> */
.L_x_31660:
[----:B------:R-:W-:Y:S05]  /*27350*/  BSYNC.RECONVERGENT B0 ;  /* 0x0000000000007941 */ /* 0x000fea0003800200 */
.L_x_31658:
        /* <DEDUP_REMOVED lines=15> */
.L_x_31654:
        /* <DEDUP_REMOVED lines=31> */
.L_x_31662:
[----:B------:R-:W-:Y:S01]  /*27640*/  MOV R10, R4 ;  /* 0x00000004000a7202 */ /* 0x000fe20000000f00 */
[----:B------:R-:W-:Y:S01]  /*27650*/  IMAD.MOV.U32 R11, RZ, RZ, R5 ;  /* 0x000000ffff0b7224 */ /* 0x000fe200078e0005 */
[----:B------:R-:W-:Y:S01]  /*27660*/  MOV R12, 0x27690 ;  /* 0x00027690000c7802 */ /* 0x000fe20000000f00 */
[----:B------:R-:W-:-:S07]  /*27670*/  IMAD.MOV.U32 R34, RZ, RZ, R32 ;  /* 0x000000ffff227224 */ /* 0x000fce00078e0020 */
[----:B------:R-:W-:Y:S05]  /*27680*/  CALL.REL.NOINC `($__internal_73_$__cuda_sm20_rem_s64) ;  /* 0x0000000c00ec7944 */ /* 0x000fea0003c00000 */
[----:B------:R-:W-:Y:S01]  /*27690*/  MOV R4, R3 ;  /* 0x0000000300047202 */ /* 0x000fe20000000f00 */
[----:B------:R-:W-:-:S07]  /*276a0*/  IMAD.MOV.U32 R5, RZ, RZ, R6 ;  /* 0x000000ffff057224 */ /* 0x000fce00078e0006 */
.L_x_31663:
[----:B------:R-:W-:Y:S05]  /*276b0*/  BSYNC.RECONVERGENT B0 ;  /* 0x0000000000007941 */ /* 0x000fea0003800200 */
.L_x_31661:
[----:B------:R-:W0:Y:S02]  /*276c0*/  LDC.64 R6, c[0x0][R35+0x798] ;  /* 0x0001e60023067b82 */ /* 0x000e240000000a00 */
[----:B0-----:R-:W-:Y:S02]  /*276d0*/  IMAD R3, R5, R6, RZ ;  /* 0x0000000605037224 */ /* 0x001fe400078e02ff */
[----:B------:R-:W-:-:S04]  /*276e0*/  IMAD.WIDE.U32 R30, R6, R4, R30 ;  /* 0x00000004061e7225 */ /* 0x000fc800078e001e */
[----:B------:R-:W-:-:S04]  /*276f0*/  IMAD R3, R7, R4, R3 ;  /* 0x0000000407037224 */ /* 0x000fc800078e0203 */
[----:B------:R-:W-:-:S07]  /*27700*/  IMAD.IADD R31, R31, 0x1, R3 ;  /* 0x000000011f1f7824 */ /* 0x000fce00078e0203 */
.L_x_31613:
        /* <DEDUP_REMOVED lines=13> */
.L_x_31668:
        /* <DEDUP_REMOVED lines=21> */
.L_x_31667:
[----:B------:R-:W-:Y:S05]  /*27930*/  BSYNC.RECONVERGENT B7 ;  /* 0x0000000000077941 */ /* 0x000fea0003800200 */
.L_x_31666:
[----:B------:R-:W-:-:S05]  /*27940*/  IADD3 R16, P0, PT, R16, 0x4, RZ ;  /* 0x0000000410107810 */ /* 0x000fca0007f1e0ff */
[----:B------:R-:W-:Y:S01]  /*27950*/  IMAD.X R17, RZ, RZ, R17, P0 ;  /* 0x000000ffff117224 */ /* 0x000fe200000e0611 */
[----:B------:R-:W-:-:S04]  /*27960*/  ISETP.GE.U32.AND P0, PT, R16, R24, PT ;  /* 0x000000181000720c */ /* 0x000fc80003f06070 */
[----:B------:R-:W-:-:S13]  /*27970*/  ISETP.GE.U32.AND.EX P0, PT, R17, R25, PT, P0 ;  /* 0x000000191100720c */ /* 0x000fda0003f06100 */
[----:B------:R-:W-:Y:S05]  /*27980*/  @!P0 BRA `(.L_x_31668) ;  /* 0xfffffffc00948947 */ /* 0x000fea000383ffff */
.L_x_31665:
[----:B------:R-:W-:Y:S05]  /*27990*/  BSYNC.RECONVERGENT B6 ;  /* 0x0000000000067941 */ /* 0x000fea0003800200 */
.L_x_31664:
        /* <DEDUP_REMOVED lines=13> */
.L_x_31672:
[----:B------:R-:W-:Y:S01]  /*27a70*/  STG.E.U8 desc[UR36][R22.64], RZ ;  /* 0x000000ff16007986 */ /* 0x000fe2000c101124 */
[----:B------:R-:W-:Y:S05]  /*27a80*/  EXIT ;  /* 0x000000000000794d */ /* 0x000fea0003800000 */
.L_x_31671:
        /* <DEDUP_REMOVED lines=8> */
.L_x_31675:
[----:B------:R-:W-:Y:S01]  /*27b10*/  STG.E desc[UR36][R22.64], RZ ;  /* 0x000000ff16007986 */ /* 0x000fe2000c101924 */
[----:B------:R-:W-:Y:S05]  /*27b20*/  EXIT ;  /* 0x000000000000794d */ /* 0x000fea0003800000 */
.L_x_31674:
[----:B------:R-:W-:Y:S01]  /*27b30*/  STG.E.U16 desc[UR36][R22.64], RZ ;  /* 0x000000ff16007986 */ /* 0x000fe2000c101524 */
[----:B------:R-:W-:Y:S05]  /*27b40*/  EXIT ;  /* 0x000000000000794d */ /* 0x000fea0003800000 */
.L_x_31670:
        /* <DEDUP_REMOVED lines=8> */
.L_x_31677:
[----:B------:R-:W-:Y:S01]  /*27bd0*/  STG.E.U16 desc[UR36][R22.64], RZ ;  /* 0x000000ff16007986 */ /* 0x000fe2000c101524 */
[----:B------:R-:W-:Y:S05]  /*27be0*/  EXIT ;  /* 0x000000000000794d */ /* 0x000fea0003800000 */
.L_x_31676:
        /* <DEDUP_REMOVED lines=8> */
.L_x_31679:
[----:B------:R-:W-:Y:S01]  /*27c70*/  STG.E desc[UR36][R22.64], RZ ;  /* 0x000000ff16007986 */ /* 0x000fe2000c101924 */
[----:B------:R-:W-:Y:S05]  /*27c80*/  EXIT ;  /* 0x000000000000794d */ /* 0x000fea0003800000 */
.L_x_31678:
[----:B------:R-:W-:Y:S01]  /*27c90*/  STG.E.64 desc[UR36][R22.64], RZ ;  /* 0x000000ff16007986 */ /* 0x000fe2000c101b24 */
[----:B------:R-:W-:Y:S05]  /*27ca0*/  EXIT ;  /* 0x000000000000794d */ /* 0x000fea0003800000 */
.L_x_31669:
        /* <DEDUP_REMOVED lines=10> */
.L_x_31682:
[----:B------:R-:W-:Y:S01]  /*27d50*/  STG.E.128 desc[UR36][R22.64], RZ ;  /* 0x000000ff16007986 */ /* 0x000fe2000c101d24 */
[----:B------:R-:W-:Y:S05]  /*27d60*/  EXIT ;  /* 0x000000000000794d */ /* 0x000fea0003800000 */
.L_x_31681:
        /* <DEDUP_REMOVED lines=8> */
.L_x_31684:
[----:B------:R-:W-:Y:S01]  /*27df0*/  STG.E.U8 desc[UR36][R22.64], RZ ;  /* 0x000000ff16007986 */ /* 0x000fe2000c101124 */
[----:B------:R-:W-:Y:S05]  /*27e00*/  EXIT ;  /* 0x000000000000794d */ /* 0x000fea0003800000 */
.L_x_31683:
[----:B------:R-:W-:Y:S01]  /*27e10*/  STG.E.U16 desc[UR36][R22.64], RZ ;  /* 0x000000ff16007986 */ /* 0x000fe2000c101524 */
[----:B------:R-:W-:Y:S05]  /*27e20*/  EXIT ;  /* 0x000000000000794d */ /* 0x000fea0003800000 */
.L_x_31680:
        /* <DEDUP_REMOVED lines=10> */
.L_x_31687:
[----:B------:R-:W-:Y:S01]  /*27ed0*/  STG.E.U8 desc[UR36][R22.64], RZ ;  /* 0x000000ff16007986 */ /* 0x000fe2000c101124 */
[----:B------:R-:W-:Y:S05]  /*27ee0*/  EXIT ;  /* 0x000000000000794d */ /* 0x000fea0003800000 */
.L_x_31686:
[----:B------:R-:W-:Y:S01]  /*27ef0*/  STG.E.U8 desc[UR36][R22.64], RZ ;  /* 0x000000ff16007986 */ /* 0x000fe2000c101124 */
[----:B------:R-:W-:Y:S05]  /*27f00*/  EXIT ;  /* 0x000000000000794d */ /* 0x000fea0003800000 */
.L_x_31685:
[----:B------:R-:W-:-:S13]  /*27f10*/  ISETP.NE.AND P0, PT, R18, 0x1c, PT ;  /* 0x0000001c1200780c */ /* 0x000fda0003f05270 */
[----:B------:R-:W-:Y:S05]  /*27f20*/  @!P0 BRA `(.L_x_31688) ;  /* 0x0000000000608947 */ /* 0x000fea0003800000 */
[----:B------:R-:W-:-:S13]  /*27f30*/  ISETP.NE.AND P0, PT, R18, 0x1d, PT ;  /* 0x0000001d1200780c */ /* 0x000fda0003f05270 */
[----:B------:R-:W-:Y:S05]  /*27f40*/  @!P0 BRA `(.L_x_31689) ;  /* 0x0000000000508947 */ /* 0x000fea0003800000 */
[----:B------:R-:W-:-:S13]  /*27f50*/  ISETP.NE.AND P0, PT, R18, 0x2c, PT ;  /* 0x0000002c1200780c */ /* 0x000fda0003f05270 */
[----:B------:R0:W-:Y:S01]  /*27f60*/  @!P0 STG.E.U8 desc[UR36][R22.64], RZ ;  /* 0x000000ff16008986 */ /* 0x0001e2000c101124 */
[----:B------:R-:W-:Y:S05]  /*27f70*/  @!P0 EXIT ;  /* 0x000000000000894d */ /* 0x000fea0003800000 */
.L_x_31673:
        /* <DEDUP_REMOVED lines=16> */
.L_x_31690:
[----:B------:R-:W-:Y:S05]  /*28080*/  EXIT ;  /* 0x000000000000794d */ /* 0x000fea0003800000 */
.L_x_31689:
[----:B------:R-:W-:Y:S01]  /*28090*/  STG.E.64 desc[UR36][R22.64], RZ ;  /* 0x000000ff16007986 */ /* 0x000fe2000c101b24 */
[----:B------:R-:W-:Y:S05]  /*280a0*/  EXIT ;  /* 0x000000000000794d */ /* 0x000fea0003800000 */
.L_x_31688:
[----:B------:R-:W-:Y:S01]  /*280b0*/  STG.E desc[UR36][R22.64], RZ ;  /* 0x000000ff16007986 */ /* 0x000fe2000c101924 */
[----:B------:R-:W-:Y:S05]  /*280c0*/  EXIT ;  /* 0x000000000000794d */ /* 0x000fea0003800000 */
        .weak           $__internal_72_$__cuda_sm20_div_s64
        .type           $__internal_72_$__cuda_sm20_div_s64,@function
        .size           $__internal_72_$__cuda_sm20_div_s64,($__internal_73_$__cuda_sm20_rem_s64 - $__internal_72_$__cuda_sm20_div_s64)
$__internal_72_$__cuda_sm20_div_s64:
        /* <DEDUP_REMOVED lines=86> */
[----:B------:R-:W-:Y:S05]  /*28630*/  RET.REL.NODEC R4 `(_ZN2at6native18elementwise_kernelILi128ELi4EZNS0_15gpu_kernel_implIZZZNS0_67_GLOBAL__N__bb565c37_34_ValidateCompressedIndicesKernel_cu_33a4b88b42_validate_compressed_sparse_indices_kernelILNS3_8CDimNameE0ENS3_18CUDAKernelLauncherENS3_14EmptyVecKernelENS3_8DummyVecELm8EEEvRKNS_6TensorESB_lllENKUlvE1_clEvENKUlvE_clEvEUliiiiiE_EEvRNS_18TensorIteratorBaseERKT_EUliE_EEviT1_) ;  /* 0xfffffd7804707950 */ /* 0x000fea0003c3ffff */
        .weak           $__internal_73_$__cuda_sm20_rem_s64
        .type           $__internal_73_$__cuda_sm20_rem_s64,@function
        .size           $__internal_73_$__cuda_sm20_rem_s64,(.L_x_34701 - $__internal_73_$__cuda_sm20_rem_s64)
$__internal_73_$__cuda_sm20_rem_s64:
        /* <DEDUP_REMOVED lines=80> */
[----:B------:R-:W-:Y:S06]  /*28b40*/  RET.REL.NODEC R4 `(_ZN2at6native18elementwise_kernelILi128ELi4EZNS0_15gpu_kernel_implIZZZNS0_67_GLOBAL__N__bb565c37_34_ValidateCompressedIndicesKernel_cu_33a4b88b42_validate_compressed_sparse_indices_kernelILNS3_8CDimNameE0ENS3_18CUDAKernelLauncherENS3_14EmptyVecKernelENS3_8DummyVecELm8EEEvRKNS_6TensorESB_lllENKUlvE1_clEvENKUlvE_clEvEUliiiiiE_EEvRNS_18TensorIteratorBaseERKT_EUliE_EEviT1_) ;  /* 0xfffffd74042c7950 */ /* 0x000fec0003c3ffff */
.L_x_31691:
        /* <DEDUP_REMOVED lines=11> */
.L_x_34701:


//--------------------- .text._ZN2at6native27unrolled_elementwise_kernelIZZZNS0_67_GLOBAL__N__bb565c37_34_ValidateCompressedIndicesKernel_cu_33a4b88b42_validate_compressed_sparse_indices_kernelILNS2_8CDimNameE0ENS2_18CUDAKernelLauncherENS2_14EmptyVecKernelENS2_8DummyVecELm8EEEvRKNS_6TensorESA_lllENKUlvE1_clEvENKUlvE_clEvEUliiiiiE_St5arrayIPcLm6EELi4E23TrivialOffsetCalculatorILi5EjESH_ILi1EjENS0_6memory12LoadWithCastILi5EEENSK_13StoreWithCastILi1EEEEEviT_T0_T2_T3_T4_T5_ --------------------------
	.section	.text._ZN2at6native27unrolled_elementwise_kernelIZZZNS0_67_GLOBAL__N__bb565c37_34_ValidateCompressedIndicesKernel_cu_33a4b88b42_validate_compressed_sparse_indices_kernelILNS2_8CDimNameE0ENS2_18CUDAKernelLauncherENS2_14EmptyVecKernelENS2_8DummyVecELm8EEEvRKNS_6TensorESA_lllENKUlvE1_clEvENKUlvE_clEvEUliiiiiE_St5arrayIPcLm6EELi4E23TrivialOffsetCalculatorILi5EjESH_ILi1EjENS0_6memory12LoadWithCastILi5EEENSK_13StoreWithCastILi1EEEEEviT_T0_T2_T3_T4_T5_,"ax",@progbits
	.align	128
        .global         _ZN2at6native27unrolled_elementwise_kernelIZZZNS0_67_GLOBAL__N__bb565c37_34_ValidateCompressedIndicesKernel_cu_33a4b88b42_validate_compressed_sparse_indices_kernelILNS2_8CDimNameE0ENS2_18CUDAKernelLauncherENS2_14EmptyVecKernelENS2_8DummyVecELm8EEEvRKNS_6TensorESA_lllENKUlvE1_clEvENKUlvE_clEvEUliiiiiE_St5arrayIPcLm6EELi4E23TrivialOffsetCalculatorILi5EjESH_ILi1EjENS0_6memory12LoadWithCastILi5EEENSK_13StoreWithCastILi1EEEEEviT_T0_T2_T3_T4_T5_
        .type           _ZN2at6native27unrolled_elementwise_kernelIZZZNS0_67_GLOBAL__N__bb565c37_34_ValidateCompressedIndicesKernel_cu_33a4b88b42_validate_compressed_sparse_indices_kernelILNS2_8CDimNameE0ENS2_18CUDAKernelLauncherENS2_14EmptyVecKernelENS2_8DummyVecELm8EEEvRKNS_6TensorESA_lllENKUlvE1_clEvENKUlvE_clEvEUliiiiiE_St5arrayIPcLm6EELi4E23TrivialOffsetCalculatorILi5EjESH_ILi1EjENS0_6memory12LoadWithCastILi5EEENSK_13StoreWithCastILi1EEEEEviT_T0_T2_T3_T4_T5_,@function
        .size           _ZN2at6native27unrolled_elementwise_kernelIZZZNS0_67_GLOBAL__N__bb565c37_34_ValidateCompressedIndicesKernel_cu_33a4b88b42_validate_compressed_sparse_indices_kernelILNS2_8CDimNameE0ENS2_18CUDAKernelLauncherENS2_14EmptyVecKernelENS2_8DummyVecELm8EEEvRKNS_6TensorESA_lllENKUlvE1_clEvENKUlvE_clEvEUliiiiiE_St5arrayIPcLm6EELi4E23TrivialOffsetCalculatorILi5EjESH_ILi1EjENS0_6memory12LoadWithCastILi5EEENSK_13StoreWithCastILi1EEEEEviT_T0_T2_T3_T4_T5_,(.L_x_34702 - _ZN2at6native27unrolled_elementwise_kernelIZZZNS0_67_GLOBAL__N__bb565c37_34_ValidateCompressedIndicesKernel_cu_33a4b88b42_validate_compressed_sparse_indices_kernelILNS2_8CDimNameE0ENS2_18CUDAKernelLauncherENS2_14EmptyVecKernelENS2_8DummyVecELm8EEEvRKNS_6TensorESA_lllENKUlvE1_clEvENKUlvE_clEvEUliiiiiE_St5arrayIPcLm6EELi4E23TrivialOffsetCalculatorILi5EjESH_ILi1EjENS0_6memory12LoadWithCastILi5EEENSK_13StoreWithCastILi1EEEEEviT_T0_T2_T3_T4_T5_)
        .other          _ZN2at6native27unrolled_elementwise_kernelIZZZNS0_67_GLOBAL__N__bb565c37_34_ValidateCompressedIndicesKernel_cu_33a4b88b42_validate_compressed_sparse_indices_kernelILNS2_8CDimNameE0ENS2_18CUDAKernelLauncherENS2_14EmptyVecKernelENS2_8DummyVecELm8EEEvRKNS_6TensorESA_lllENKUlvE1_clEvENKUlvE_clEvEUliiiiiE_St5arrayIPcLm6EELi4E23TrivialOffsetCalculatorILi5EjESH_ILi1EjENS0_6memory12LoadWithCastILi5EEENSK_13StoreWithCastILi1EEEEEviT_T0_T2_T3_T4_T5_,@"STO_CUDA_ENTRY STV_DEFAULT"
_ZN2at6native27unrolled_elementwise_kernelIZZZNS0_67_GLOBAL__N__bb565c37_34_ValidateCompressedIndicesKernel_cu_33a4b88b42_validate_compressed_sparse_indices_kernelILNS2_8CDimNameE0ENS2_18CUDAKernelLauncherENS2_14EmptyVecKernelENS2_8DummyVecELm8EEEvRKNS_6TensorESA_lllENKUlvE1_clEvENKUlvE_clEvEUliiiiiE_St5arrayIPcLm6EELi4E23TrivialOffsetCalculatorILi5EjESH_ILi1EjENS0_6memory12LoadWithCastILi5EEENSK_13StoreWithCastILi1EEEEEviT_T0_T2_T3_T4_T5_:
.text._ZN2at6native27unrolled_elementwise_kernelIZZZNS0_67_GLOBAL__N__bb565c37_34_ValidateCompressedIndicesKernel_cu_33a4b88b42_validate_compressed_sparse_indices_kernelILNS2_8CDimNameE0ENS2_18CUDAKernelLauncherENS2_14EmptyVecKernelENS2_8DummyVecELm8EEEvRKNS_6TensorESA_lllENKUlvE1_clEvENKUlvE_clEvEUliiiiiE_St5arrayIPcLm6EELi4E23TrivialOffsetCalculatorILi5EjESH_ILi1EjENS0_6memory12LoadWithCastILi5EEENSK_13StoreWithCastILi1EEEEEviT_T0_T2_T3_T4_T5_:
        /* <DEDUP_REMOVED lines=85> */
.L_x_31697:
[----:B------:R3:W5:Y:S01]  /*0550*/  LDG.E.U8 R28, desc[UR36][R2.64] ;  /* 0x00000024021c7981 */ /* 0x000762000c1e1100 */
[----:B------:R-:W-:Y:S05]  /*0560*/  BRA `(.L_x_31699) ;  /* 0x0000000c002c7947 */ /* 0x000fea0003800000 */
.L_x_31696:
        /* <DEDUP_REMOVED lines=8> */
.L_x_31701:
[----:B------:R1:W5:Y:S01]  /*05f0*/  LDG.E R28, desc[UR36][R2.64] ;  /* 0x00000024021c7981 */ /* 0x000362000c1e1900 */
[----:B------:R-:W-:Y:S05]  /*0600*/  BRA `(.L_x_31699) ;  /* 0x0000000c00047947 */ /* 0x000fea0003800000 */
.L_x_31700:
[----:B------:R2:W5:Y:S01]  /*0610*/  LDG.E.S16 R28, desc[UR36][R2.64] ;  /* 0x00000024021c7981 */ /* 0x000562000c1e1700 */
[----:B------:R-:W-:Y:S05]  /*0620*/  BRA `(.L_x_31699) ;  /* 0x0000000800fc7947 */ /* 0x000fea0003800000 */
.L_x_31695:
        /* <DEDUP_REMOVED lines=9> */
.L_x_31703:
[----:B------:R-:W2:Y:S02]  /*06c0*/  LDG.E.U16 R2, desc[UR36][R2.64] ;  /* 0x0000002402027981 */ /* 0x000ea4000c1e1500 */
[----:B--2---:R-:W-:-:S06]  /*06d0*/  HADD2.F32 R28, -RZ, R2.H0_H0 ;  /* 0x20000002ff1c7230 */ /* 0x004fcc0000004100 */
[----:B------:R-:W0:Y:S01]  /*06e0*/  F2I.FTZ.TRUNC.NTZ R28, R28 ;  /* 0x0000001c001c7305 */ /* 0x000e22000021f100 */
[----:B------:R-:W-:Y:S05]  /*06f0*/  BRA `(.L_x_31699) ;  /* 0x0000000800c87947 */ /* 0x000fea0003800000 */
.L_x_31702:
        /* <DEDUP_REMOVED lines=9> */
.L_x_31705:
[----:B------:R-:W2:Y:S02]  /*0790*/  LDG.E.U16 R2, desc[UR36][R2.64] ;  /* 0x0000002402027981 */ /* 0x000ea4000c1e1500 */
[----:B--2---:R-:W-:-:S06]  /*07a0*/  HADD2.F32 R28, -RZ, R2.H0_H0 ;  /* 0x20000002ff1c7230 */ /* 0x004fcc0000004100 */
[----:B------:R-:W0:Y:S01]  /*07b0*/  F2I.FTZ.TRUNC.NTZ R28, R28 ;  /* 0x0000001c001c7305 */ /* 0x000e22000021f100 */
[----:B------:R-:W-:Y:S05]  /*07c0*/  BRA `(.L_x_31699) ;  /* 0x0000000800947947 */ /* 0x000fea0003800000 */
.L_x_31704:
[----:B------:R-:W2:Y:S02]  /*07d0*/  LDG.E.64 R28, desc[UR36][R2.64] ;  /* 0x00000024021c7981 */ /* 0x000ea4000c1e1b00 */
[----:B--2---:R0:W1:Y:S02]  /*07e0*/  F2I.F64.TRUNC R28, R28 ;  /* 0x0000001c001c7311 */ /* 0x004064000030d100 */
[----:B01----:R-:W-:Y:S05]  /*07f0*/  BRA `(.L_x_31699) ;  /* 0x0000000800887947 */ /* 0x003fea0003800000 */
.L_x_31694:
        /* <DEDUP_REMOVED lines=12> */
.L_x_31708:
[----:B------:R-:W2:Y:S02]  /*08c0*/  LDG.E.64 R2, desc[UR36][R2.64] ;  /* 0x0000002402027981 */ /* 0x000ea4000c1e1b00 */
[----:B--2---:R0:W1:Y:S02]  /*08d0*/  F2I.F64.TRUNC R28, R2 ;  /* 0x00000002001c7311 */ /* 0x004064000030d100 */
[----:B01----:R-:W-:Y:S05]  /*08e0*/  BRA `(.L_x_31699) ;  /* 0x00000008004c7947 */ /* 0x003fea0003800000 */
.L_x_31707:
        /* <DEDUP_REMOVED lines=26> */
.L_x_31710:
        /* <DEDUP_REMOVED lines=13> */
.L_x_31709:
[----:B------:R-:W2:Y:S02]  /*0b60*/  LDG.E.U16 R28, desc[UR36][R2.64] ;  /* 0x00000024021c7981 */ /* 0x000ea4000c1e1500 */
[----:B--2---:R-:W-:-:S06]  /*0b70*/  IMAD.U32 R28, R28, 0x10000, RZ ;  /* 0x000100001c1c7824 */ /* 0x004fcc00078e00ff */
[----:B------:R-:W0:Y:S01]  /*0b80*/  F2I.FTZ.TRUNC.NTZ R28, R28 ;  /* 0x0000001c001c7305 */ /* 0x000e22000021f100 */
[----:B------:R-:W-:Y:S05]  /*0b90*/  BRA `(.L_x_31699) ;  /* 0x0000000400a07947 */ /* 0x000fea0003800000 */
.L_x_31706:
        /* <DEDUP_REMOVED lines=10> */
.L_x_31713:
        /* <DEDUP_REMOVED lines=21> */
.L_x_31717:
[----:B------:R-:W-:Y:S05]  /*0d90*/  BSYNC.RECONVERGENT B1 ;  /* 0x0000000000017941 */ /* 0x000fea0003800200 */
.L_x_31716:
[----:B------:R-:W-:Y:S01]  /*0da0*/  IMAD.SHL.U32 R0, R0, 0x100000, RZ ;  /* 0x0010000000007824 */ /* 0x000fe200078e00ff */
[----:B------:R-:W-:-:S04]  /*0db0*/  LEA R2, R2, 0x3b800000, 0x17 ;  /* 0x3b80000002027811 */ /* 0x000fc800078eb8ff */
[----:B------:R-:W-:-:S07]  /*0dc0*/  LOP3.LUT R28, R2, R0, R7, 0xfe, !PT ;  /* 0x00000000021c7212 */ /* 0x000fce00078efe07 */
.L_x_31715:
[----:B------:R-:W-:Y:S05]  /*0dd0*/  BSYNC.RECONVERGENT B0 ;  /* 0x0000000000007941 */ /* 0x000fea0003800200 */
.L_x_31714:
[----:B------:R-:W0:Y:S01]  /*0de0*/  F2I.FTZ.TRUNC.NTZ R28, R28 ;  /* 0x0000001c001c7305 */ /* 0x000e22000021f100 */
[----:B------:R-:W-:Y:S05]  /*0df0*/  BRA `(.L_x_31699) ;  /* 0x0000000400087947 */ /* 0x000fea0003800000 */
.L_x_31712:
        /* <DEDUP_REMOVED lines=21> */
.L_x_31721:
[----:B------:R-:W-:Y:S05]  /*0f50*/  BSYNC.RECONVERGENT B1 ;  /* 0x0000000000017941 */ /* 0x000fea0003800200 */
.L_x_31720:
[----:B------:R-:W-:Y:S01]  /*0f60*/  IMAD.SHL.U32 R0, R0, 0x200000, RZ ;  /* 0x0020000000007824 */ /* 0x000fe200078e00ff */
[----:B------:R-:W-:-:S04]  /*0f70*/  LEA R2, R2, 0x37800000, 0x17 ;  /* 0x3780000002027811 */ /* 0x000fc800078eb8ff */
[----:B------:R-:W-:-:S07]  /*0f80*/  LOP3.LUT R28, R2, R0, R7, 0xfe, !PT ;  /* 0x00000000021c7212 */ /* 0x000fce00078efe07 */
.L_x_31719:
[----:B------:R-:W-:Y:S05]  /*0f90*/  BSYNC.RECONVERGENT B0 ;  /* 0x0000000000007941 */ /* 0x000fea0003800200 */
.L_x_31718:
[----:B------:R-:W0:Y:S01]  /*0fa0*/  F2I.FTZ.TRUNC.NTZ R28, R28 ;  /* 0x0000001c001c7305 */ /* 0x000e22000021f100 */
[----:B------:R-:W-:Y:S05]  /*0fb0*/  BRA `(.L_x_31699) ;  /* 0x0000000000987947 */ /* 0x000fea0003800000 */
.L_x_31711:
[----:B------:R-:W-:-:S09]  /*0fc0*/  UISETP.NE.AND UP0, UPT, UR4, 0x1c, UPT ;  /* 0x0000001c0400788c */ /* 0x000fd2000bf05270 */
[----:B------:R-:W-:Y:S05]  /*0fd0*/  BRA.U !UP0, `(.L_x_31722) ;  /* 0x00000001088c7547 */ /* 0x000fea000b800000 */
[----:B------:R-:W-:-:S09]  /*0fe0*/  UISETP.NE.AND UP0, UPT, UR4, 0x1d, UPT ;  /* 0x0000001d0400788c */ /* 0x000fd2000bf05270 */
[----:B------:R-:W-:Y:S05]  /*0ff0*/  BRA.U !UP0, `(.L_x_31723) ;  /* 0x00000001087c7547 */ /* 0x000fea000b800000 */
[----:B------:R-:W-:-:S09]  /*1000*/  UISETP.NE.AND UP0, UPT, UR4, 0x2c, UPT ;  /* 0x0000002c0400788c */ /* 0x000fd2000bf05270 */
[----:B------:R-:W-:Y:S05]  /*1010*/  BRA.U !UP0, `(.L_x_31724) ;  /* 0x0000000108487547 */ /* 0x000fea000b800000 */
.L_x_31698:
        /* <DEDUP_REMOVED lines=16> */
.L_x_31725:
[----:B------:R-:W-:Y:S01]  /*1120*/  IMAD.MOV.U32 R28, RZ, RZ, RZ ;  /* 0x000000ffff1c7224 */ /* 0x000fe200078e00ff */
[----:B------:R-:W-:Y:S06]  /*1130*/  BRA `(.L_x_31699) ;  /* 0x0000000000387947 */ /* 0x000fec0003800000 */
.L_x_31724:
        /* <DEDUP_REMOVED lines=8> */
.L_x_31727:
[----:B------:R-:W-:Y:S05]  /*11c0*/  BSYNC.RECONVERGENT B0 ;  /* 0x0000000000007941 */ /* 0x000fea0003800200 */
.L_x_31726:
[----:B------:R-:W0:Y:S01]  /*11d0*/  F2I.FTZ.TRUNC.NTZ R28, R28 ;  /* 0x0000001c001c7305 */ /* 0x000e22000021f100 */
[----:B------:R-:W-:Y:S05]  /*11e0*/  BRA `(.L_x_31699) ;  /* 0x00000000000c7947 */ /* 0x000fea0003800000 */
.L_x_31723:
[----:B------:R0:W5:Y:S01]  /*11f0*/  LDG.E R28, desc[UR36][R2.64] ;  /* 0x00000024021c7981 */ /* 0x000162000c1e1900 */
[----:B------:R-:W-:Y:S05]  /*1200*/  BRA `(.L_x_31699) ;  /* 0x0000000000047947 */ /* 0x000fea0003800000 */
.L_x_31722:
[----:B------:R0:W5:Y:S02]  /*1210*/  LDG.E R28, desc[UR36][R2.64] ;  /* 0x00000024021c7981 */ /* 0x000164000c1e1900 */
.L_x_31699:
        /* <DEDUP_REMOVED lines=18> */
.L_x_31731:
[----:B------:R1:W5:Y:S01]  /*1340*/  LDG.E.U8 R40, desc[UR36][R2.64] ;  /* 0x0000002402287981 */ /* 0x000362000c1e1100 */
[----:B------:R-:W-:Y:S05]  /*1350*/  BRA `(.L_x_31733) ;  /* 0x0000000c002c7947 */ /* 0x000fea0003800000 */
.L_x_31730:
        /* <DEDUP_REMOVED lines=8> */
.L_x_31735:
[----:B------:R3:W5:Y:S01]  /*13e0*/  LDG.E R40, desc[UR36][R2.64] ;  /* 0x0000002402287981 */ /* 0x000762000c1e1900 */
[----:B------:R-:W-:Y:S05]  /*13f0*/  BRA `(.L_x_31733) ;  /* 0x0000000c00047947 */ /* 0x000fea0003800000 */
.L_x_31734:
[----:B------:R2:W5:Y:S01]  /*1400*/  LDG.E.S16 R40, desc[UR36][R2.64] ;  /* 0x0000002402287981 */ /* 0x000562000c1e1700 */
[----:B------:R-:W-:Y:S05]  /*1410*/  BRA `(.L_x_31733) ;  /* 0x0000000800fc7947 */ /* 0x000fea0003800000 */
.L_x_31729:
        /* <DEDUP_REMOVED lines=9> */
.L_x_31737:
[----:B------:R-:W2:Y:S02]  /*14b0*/  LDG.E.U16 R2, desc[UR36][R2.64] ;  /* 0x0000002402027981 */ /* 0x000ea4000c1e1500 */
[----:B--2---:R-:W-:-:S06]  /*14c0*/  HADD2.F32 R40, -RZ, R2.H0_H0 ;  /* 0x20000002ff287230 */ /* 0x004fcc0000004100 */
[----:B------:R-:W0:Y:S01]  /*14d0*/  F2I.FTZ.TRUNC.NTZ R40, R40 ;  /* 0x0000002800287305 */ /* 0x000e22000021f100 */
[----:B------:R-:W-:Y:S05]  /*14e0*/  BRA `(.L_x_31733) ;  /* 0x0000000800c87947 */ /* 0x000fea0003800000 */
.L_x_31736:
        /* <DEDUP_REMOVED lines=9> */
.L_x_31739:
[----:B------:R-:W2:Y:S02]  /*1580*/  LDG.E.U16 R2, desc[UR36][R2.64] ;  /* 0x0000002402027981 */ /* 0x000ea4000c1e1500 */
[----:B--2---:R-:W-:-:S06]  /*1590*/  HADD2.F32 R40, -RZ, R2.H0_H0 ;  /* 0x20000002ff287230 */ /* 0x004fcc0000004100 */
[----:B------:R-:W0:Y:S01]  /*15a0*/  F2I.FTZ.TRUNC.NTZ R40, R40 ;  /* 0x0000002800287305 */ /* 0x000e22000021f100 */
[----:B------:R-:W-:Y:S05]  /*15b0*/  BRA `(.L_x_31733) ;  /* 0x0000000800947947 */ /* 0x000fea0003800000 */
.L_x_31738:
[----:B------:R-:W2:Y:S02]  /*15c0*/  LDG.E.64 R40, desc[UR36][R2.64] ;  /* 0x0000002402287981 */ /* 0x000ea4000c1e1b00 */
[----:B--2---:R0:W1:Y:S02]  /*15d0*/  F2I.F64.TRUNC R40, R40 ;  /* 0x0000002800287311 */ /* 0x004064000030d100 */
[----:B01----:R-:W-:Y:S05]  /*15e0*/  BRA `(.L_x_31733) ;  /* 0x0000000800887947 */ /* 0x003fea0003800000 */
.L_x_31728:
        /* <DEDUP_REMOVED lines=12> */
.L_x_31742:
[----:B------:R-:W2:Y:S02]  /*16b0*/  LDG.E.64 R2, desc[UR36][R2.64] ;  /* 0x0000002402027981 */ /* 0x000ea4000c1e1b00 */
[----:B--2---:R0:W1:Y:S02]  /*16c0*/  F2I.F64.TRUNC R40, R2 ;  /* 0x0000000200287311 */ /* 0x004064000030d100 */
[----:B01----:R-:W-:Y:S05]  /*16d0*/  BRA `(.L_x_31733) ;  /* 0x00000008004c7947 */ /* 0x003fea0003800000 */
.L_x_31741:
        /* <DEDUP_REMOVED lines=26> */
.L_x_31744:
        /* <DEDUP_REMOVED lines=13> */
.L_x_31743:
[----:B------:R-:W2:Y:S02]  /*1950*/  LDG.E.U16 R40, desc[UR36][R2.64] ;  /* 0x0000002402287981 */ /* 0x000ea4000c1e1500 */
[----:B--2---:R-:W-:-:S06]  /*1960*/  IMAD.U32 R40, R40, 0x10000, RZ ;  /* 0x0001000028287824 */ /* 0x004fcc00078e00ff */
[----:B------:R-:W0:Y:S01]  /*1970*/  F2I.FTZ.TRUNC.NTZ R40, R40 ;  /* 0x0000002800287305 */ /* 0x000e22000021f100 */
[----:B------:R-:W-:Y:S05]  /*1980*/  BRA `(.L_x_31733) ;  /* 0x0000000400a07947 */ /* 0x000fea0003800000 */
.L_x_31740:
        /* <DEDUP_REMOVED lines=10> */
.L_x_31747:
        /* <DEDUP_REMOVED lines=21> */
.L_x_31751:
[----:B------:R-:W-:Y:S05]  /*1b80*/  BSYNC.RECONVERGENT B1 ;  /* 0x0000000000017941 */ /* 0x000fea0003800200 */
.L_x_31750:
[----:B------:R-:W-:Y:S01]  /*1b90*/  IMAD.SHL.U32 R0, R0, 0x100000, RZ ;  /* 0x0010000000007824 */ /* 0x000fe200078e00ff */
[----:B------:R-:W-:-:S04]  /*1ba0*/  LEA R2, R2, 0x3b800000, 0x17 ;  /* 0x3b80000002027811 */ /* 0x000fc800078eb8ff */
[----:B------:R-:W-:-:S07]  /*1bb0*/  LOP3.LUT R40, R2, R0, R7, 0xfe, !PT ;  /* 0x0000000002287212 */ /* 0x000fce00078efe07 */
.L_x_31749:
[----:B------:R-:W-:Y:S05]  /*1bc0*/  BSYNC.RECONVERGENT B0 ;  /* 0x0000000000007941 */ /* 0x000fea0003800200 */
.L_x_31748:
[----:B------:R-:W0:Y:S01]  /*1bd0*/  F2I.FTZ.TRUNC.NTZ R40, R40 ;  /* 0x0000002800287305 */ /* 0x000e22000021f100 */
[----:B------:R-:W-:Y:S05]  /*1be0*/  BRA `(.L_x_31733) ;  /* 0x0000000400087947 */ /* 0x000fea0003800000 */
.L_x_31746:
        /* <DEDUP_REMOVED lines=21> */
.L_x_31755:
[----:B------:R-:W-:Y:S05]  /*1d40*/  BSYNC.RECONVERGENT B1 ;  /* 0x0000000000017941 */ /* 0x000fea0003800200 */
.L_x_31754:
[----:B------:R-:W-:Y:S01]  /*1d50*/  IMAD.SHL.U32 R0, R0, 0x200000, RZ ;  /* 0x0020000000007824 */ /* 0x000fe200078e00ff */
[----:B------:R-:W-:-:S04]  /*1d60*/  LEA R2, R2, 0x37800000, 0x17 ;  /* 0x3780000002027811 */ /* 0x000fc800078eb8ff */
[----:B------:R-:W-:-:S07]  /*1d70*/  LOP3.LUT R40, R2, R0, R7, 0xfe, !PT ;  /* 0x0000000002287212 */ /* 0x000fce00078efe07 */
.L_x_31753:
[----:B------:R-:W-:Y:S05]  /*1d80*/  BSYNC.RECONVERGENT B0 ;  /* 0x0000000000007941 */ /* 0x000fea0003800200 */
.L_x_31752:
[----:B------:R-:W0:Y:S01]  /*1d90*/  F2I.FTZ.TRUNC.NTZ R40, R40 ;  /* 0x0000002800287305 */ /* 0x000e22000021f100 */
[----:B------:R-:W-:Y:S05]  /*1da0*/  BRA `(.L_x_31733) ;  /* 0x0000000000987947 */ /* 0x000fea0003800000 */
.L_x_31745:
[----:B------:R-:W-:-:S09]  /*1db0*/  UISETP.NE.AND UP0, UPT, UR4, 0x1c, UPT ;  /* 0x0000001c0400788c */ /* 0x000fd2000bf05270 */
[----:B------:R-:W-:Y:S05]  /*1dc0*/  BRA.U !UP0, `(.L_x_31756) ;  /* 0x00000001088c7547 */ /* 0x000fea000b800000 */
[----:B------:R-:W-:-:S09]  /*1dd0*/  UISETP.NE.AND UP0, UPT, UR4, 0x1d, UPT ;  /* 0x0000001d0400788c */ /* 0x000fd2000bf05270 */
[----:B------:R-:W-:Y:S05]  /*1de0*/  BRA.U !UP0, `(.L_x_31757) ;  /* 0x00000001087c7547 */ /* 0x000fea000b800000 */
[----:B------:R-:W-:-:S09]  /*1df0*/  UISETP.NE.AND UP0, UPT, UR4, 0x2c, UPT ;  /* 0x0000002c0400788c */ /* 0x000fd2000bf05270 */
[----:B------:R-:W-:Y:S05]  /*1e00*/  BRA.U !UP0, `(.L_x_31758) ;  /* 0x0000000108487547 */ /* 0x000fea000b800000 */
.L_x_31732:
        /* <DEDUP_REMOVED lines=16> */
.L_x_31759:
[----:B------:R-:W-:Y:S01]  /*1f10*/  IMAD.MOV.U32 R40, RZ, RZ, RZ ;  /* 0x000000ffff287224 */ /* 0x000fe200078e00ff */
[----:B------:R-:W-:Y:S06]  /*1f20*/  BRA `(.L_x_31733) ;  /* 0x0000000000387947 */ /* 0x000fec0003800000 */
.L_x_31758:
        /* <DEDUP_REMOVED lines=8> */
.L_x_31761:
[----:B------:R-:W-:Y:S05]  /*1fb0*/  BSYNC.RECONVERGENT B0 ;  /* 0x0000000000007941 */ /* 0x000fea0003800200 */
.L_x_31760:
[----:B------:R-:W0:Y:S01]  /*1fc0*/  F2I.FTZ.TRUNC.NTZ R40, R40 ;  /* 0x0000002800287305 */ /* 0x000e22000021f100 */
[----:B------:R-:W-:Y:S05]  /*1fd0*/  BRA `(.L_x_31733) ;  /* 0x00000000000c7947 */ /* 0x000fea0003800000 */
.L_x_31757:
[----:B------:R0:W5:Y:S01]  /*1fe0*/  LDG.E R40, desc[UR36][R2.64] ;  /* 0x0000002402287981 */ /* 0x000162000c1e1900 */
[----:B------:R-:W-:Y:S05]  /*1ff0*/  BRA `(.L_x_31733) ;  /* 0x0000000000047947 */ /* 0x000fea0003800000 */
.L_x_31756:
[----:B------:R0:W5:Y:S02]  /*2000*/  LDG.E R40, desc[UR36][R2.64] ;  /* 0x0000002402287981 */ /* 0x000164000c1e1900 */
.L_x_31733:
        /* <DEDUP_REMOVED lines=18> */
.L_x_31765:
[----:B------:R0:W5:Y:S01]  /*2130*/  LDG.E.U8 R16, desc[UR36][R2.64] ;  /* 0x0000002402107981 */ /* 0x000162000c1e1100 */
[----:B------:R-:W-:Y:S05]  /*2140*/  BRA `(.L_x_31767) ;  /* 0x0000000c002c7947 */ /* 0x000fea0003800000 */
.L_x_31764:
        /* <DEDUP_REMOVED lines=8> */
.L_x_31769:
[----:B------:R0:W5:Y:S01]  /*21d0*/  LDG.E R16, desc[UR36][R2.64] ;  /* 0x0000002402107981 */ /* 0x000162000c1e1900 */
[----:B------:R-:W-:Y:S05]  /*21e0*/  BRA `(.L_x_31767) ;  /* 0x0000000c00047947 */ /* 0x000fea0003800000 */
.L_x_31768:
[----:B------:R0:W5:Y:S01]  /*21f0*/  LDG.E.S16 R16, desc[UR36][R2.64] ;  /* 0x0000002402107981 */ /* 0x000162000c1e1700 */
[----:B------:R-:W-:Y:S05]  /*2200*/  BRA `(.L_x_31767) ;  /* 0x0000000800fc7947 */ /* 0x000fea0003800000 */
.L_x_31763:
        /* <DEDUP_REMOVED lines=9> */
.L_x_31771:
[----:B------:R-:W2:Y:S02]  /*22a0*/  LDG.E.U16 R2, desc[UR36][R2.64] ;  /* 0x0000002402027981 */ /* 0x000ea4000c1e1500 */
[----:B--2---:R-:W-:-:S06]  /*22b0*/  HADD2.F32 R16, -RZ, R2.H0_H0 ;  /* 0x20000002ff107230 */ /* 0x004fcc0000004100 */
[----:B------:R-:W0:Y:S01]  /*22c0*/  F2I.FTZ.TRUNC.NTZ R16, R16 ;  /* 0x0000001000107305 */ /* 0x000e22000021f100 */
[----:B------:R-:W-:Y:S05]  /*22d0*/  BRA `(.L_x_31767) ;  /* 0x0000000800c87947 */ /* 0x000fea0003800000 */
.L_x_31770:
        /* <DEDUP_REMOVED lines=9> */
.L_x_31773:
[----:B------:R-:W2:Y:S02]  /*2370*/  LDG.E.U16 R2, desc[UR36][R2.64] ;  /* 0x0000002402027981 */ /* 0x000ea4000c1e1500 */
[----:B--2---:R-:W-:-:S06]  /*2380*/  HADD2.F32 R16, -RZ, R2.H0_H0 ;  /* 0x20000002ff107230 */ /* 0x004fcc0000004100 */
[----:B------:R-:W3:Y:S01]  /*2390*/  F2I.FTZ.TRUNC.NTZ R16, R16 ;  /* 0x0000001000107305 */ /* 0x000ee2000021f100 */
[----:B------:R-:W-:Y:S05]  /*23a0*/  BRA `(.L_x_31767) ;  /* 0x0000000800947947 */ /* 0x000fea0003800000 */
.L_x_31772:
[----:B------:R-:W2:Y:S02]  /*23b0*/  LDG.E.64 R16, desc[UR36][R2.64] ;  /* 0x0000002402107981 */ /* 0x000ea4000c1e1b00 */
[----:B--2---:R0:W1:Y:S02]  /*23c0*/  F2I.F64.TRUNC R16, R16 ;  /* 0x0000001000107311 */ /* 0x004064000030d100 */
[----:B01----:R-:W-:Y:S05]  /*23d0*/  BRA `(.L_x_31767) ;  /* 0x0000000800887947 */ /* 0x003fea0003800000 */
.L_x_31762:
        /* <DEDUP_REMOVED lines=12> */
.L_x_31776:
[----:B------:R-:W2:Y:S02]  /*24a0*/  LDG.E.64 R2, desc[UR36][R2.64] ;  /* 0x0000002402027981 */ /* 0x000ea4000c1e1b00 */
[----:B--2---:R0:W1:Y:S02]  /*24b0*/  F2I.F64.TRUNC R16, R2 ;  /* 0x0000000200107311 */ /* 0x004064000030d100 */
[----:B01----:R-:W-:Y:S05]  /*24c0*/  BRA `(.L_x_31767) ;  /* 0x00000008004c7947 */ /* 0x003fea0003800000 */
.L_x_31775:
        /* <DEDUP_REMOVED lines=26> */
.L_x_31778:
        /* <DEDUP_REMOVED lines=13> */
.L_x_31777:
[----:B------:R-:W2:Y:S02]  /*2740*/  LDG.E.U16 R16, desc[UR36][R2.64] ;  /* 0x0000002402107981 */ /* 0x000ea4000c1e1500 */
[----:B--2---:R-:W-:-:S06]  /*2750*/  IMAD.U32 R16, R16, 0x10000, RZ ;  /* 0x0001000010107824 */ /* 0x004fcc00078e00ff */
[----:B------:R-:W0:Y:S01]  /*2760*/  F2I.FTZ.TRUNC.NTZ R16, R16 ;  /* 0x0000001000107305 */ /* 0x000e22000021f100 */
[----:B------:R-:W-:Y:S05]  /*2770*/  BRA `(.L_x_31767) ;  /* 0x0000000400a07947 */ /* 0x000fea0003800000 */
.L_x_31774:
        /* <DEDUP_REMOVED lines=10> */
.L_x_31781:
        /* <DEDUP_REMOVED lines=21> */
.L_x_31785:
[----:B------:R-:W-:Y:S05]  /*2970*/  BSYNC.RECONVERGENT B1 ;  /* 0x0000000000017941 */ /* 0x000fea0003800200 */
.L_x_31784:
[----:B------:R-:W-:Y:S01]  /*2980*/  IMAD.SHL.U32 R0, R0, 0x100000, RZ ;  /* 0x0010000000007824 */ /* 0x000fe200078e00ff */
[----:B------:R-:W-:-:S04]  /*2990*/  LEA R2, R2, 0x3b800000, 0x17 ;  /* 0x3b80000002027811 */ /* 0x000fc800078eb8ff */
[----:B------:R-:W-:-:S07]  /*29a0*/  LOP3.LUT R16, R2, R0, R7, 0xfe, !PT ;  /* 0x0000000002107212 */ /* 0x000fce00078efe07 */
.L_x_31783:
[----:B------:R-:W-:Y:S05]  /*29b0*/  BSYNC.RECONVERGENT B0 ;  /* 0x0000000000007941 */ /* 0x000fea0003800200 */
.L_x_31782:
[----:B------:R-:W0:Y:S01]  /*29c0*/  F2I.FTZ.TRUNC.NTZ R16, R16 ;  /* 0x0000001000107305 */ /* 0x000e22000021f100 */
[----:B------:R-:W-:Y:S05]  /*29d0*/  BRA `(.L_x_31767) ;  /* 0x0000000400087947 */ /* 0x000fea0003800000 */
.L_x_31780:
        /* <DEDUP_REMOVED lines=21> */
.L_x_31789:
[----:B------:R-:W-:Y:S05]  /*2b30*/  BSYNC.RECONVERGENT B1 ;  /* 0x0000000000017941 */ /* 0x000fea0003800200 */
.L_x_31788:
[----:B------:R-:W-:Y:S01]  /*2b40*/  IMAD.SHL.U32 R0, R0, 0x200000, RZ ;  /* 0x0020000000007824 */ /* 0x000fe200078e00ff */
[----:B------:R-:W-:-:S04]  /*2b50*/  LEA R2, R2, 0x37800000, 0x17 ;  /* 0x3780000002027811 */ /* 0x000fc800078eb8ff */
[----:B------:R-:W-:-:S07]  /*2b60*/  LOP3.LUT R16, R2, R0, R7, 0xfe, !PT ;  /* 0x0000000002107212 */ /* 0x000fce00078efe07 */
.L_x_31787:
[----:B------:R-:W-:Y:S05]  /*2b70*/  BSYNC.RECONVERGENT B0 ;  /* 0x0000000000007941 */ /* 0x000fea0003800200 */
.L_x_31786:
[----:B------:R-:W0:Y:S01]  /*2b80*/  F2I.FTZ.TRUNC.NTZ R16, R16 ;  /* 0x0000001000107305 */ /* 0x000e22000021f100 */
[----:B------:R-:W-:Y:S05]  /*2b90*/  BRA `(.L_x_31767) ;  /* 0x0000000000987947 */ /* 0x000fea0003800000 */
.L_x_31779:
[----:B------:R-:W-:-:S09]  /*2ba0*/  UISETP.NE.AND UP0, UPT, UR4, 0x1c, UPT ;  /* 0x0000001c0400788c */ /* 0x000fd2000bf05270 */
[----:B------:R-:W-:Y:S05]  /*2bb0*/  BRA.U !UP0, `(.L_x_31790) ;  /* 0x00000001088c7547 */ /* 0x000fea000b800000 */
[----:B------:R-:W-:-:S09]  /*2bc0*/  UISETP.NE.AND UP0, UPT, UR4, 0x1d, UPT ;  /* 0x0000001d0400788c */ /* 0x000fd2000bf05270 */
[----:B------:R-:W-:Y:S05]  /*2bd0*/  BRA.U !UP0, `(.L_x_31791) ;  /* 0x00000001087c7547 */ /* 0x000fea000b800000 */
[----:B------:R-:W-:-:S09]  /*2be0*/  UISETP.NE.AND UP0, UPT, UR4, 0x2c, UPT ;  /* 0x0000002c0400788c */ /* 0x000fd2000bf05270 */
[----:B------:R-:W-:Y:S05]  /*2bf0*/  BRA.U !UP0, `(.L_x_31792) ;  /* 0x0000000108487547 */ /* 0x000fea000b800000 */
.L_x_31766:
        /* <DEDUP_REMOVED lines=16> */
.L_x_31793:
[----:B------:R-:W-:Y:S01]  /*2d00*/  IMAD.MOV.U32 R16, RZ, RZ, RZ ;  /* 0x000000ffff107224 */ /* 0x000fe200078e00ff */
[----:B------:R-:W-:Y:S06]  /*2d10*/  BRA `(.L_x_31767) ;  /* 0x0000000000387947 */ /* 0x000fec0003800000 */
.L_x_31792:
        /* <DEDUP_REMOVED lines=8> */
.L_x_31795:
[----:B------:R-:W-:Y:S05]  /*2da0*/  BSYNC.RECONVERGENT B0 ;  /* 0x0000000000007941 */ /* 0x000fea0003800200 */
.L_x_31794:
[----:B------:R-:W0:Y:S01]  /*2db0*/  F2I.FTZ.TRUNC.NTZ R16, R16 ;  /* 0x0000001000107305 */ /* 0x000e22000021f100 */
[----:B------:R-:W-:Y:S05]  /*2dc0*/  BRA `(.L_x_31767) ;  /* 0x00000000000c7947 */ /* 0x000fea0003800000 */
.L_x_31791:
[----:B------:R0:W5:Y:S01]  /*2dd0*/  LDG.E R16, desc[UR36][R2.64] ;  /* 0x0000002402107981 */ /* 0x000162000c1e1900 */
[----:B------:R-:W-:Y:S05]  /*2de0*/  BRA `(.L_x_31767) ;  /* 0x0000000000047947 */ /* 0x000fea0003800000 */
.L_x_31790:
[----:B------:R0:W5:Y:S02]  /*2df0*/  LDG.E R16, desc[UR36][R2.64] ;  /* 0x0000002402107981 */ /* 0x000164000c1e1900 */
.L_x_31767:
        /* <DEDUP_REMOVED lines=18> */
.L_x_31799:
[----:B------:R0:W5:Y:S01]  /*2f20*/  LDG.E.U8 R17, desc[UR36][R2.64] ;  /* 0x0000002402117981 */ /* 0x000162000c1e1100 */
[----:B------:R-:W-:Y:S05]  /*2f30*/  BRA `(.L_x_31801) ;  /* 0x0000000c002c7947 */ /* 0x000fea0003800000 */
.L_x_31798:
        /* <DEDUP_REMOVED lines=8> */
.L_x_31803:
[----:B------:R0:W5:Y:S01]  /*2fc0*/  LDG.E R17, desc[UR36][R2.64] ;  /* 0x0000002402117981 */ /* 0x000162000c1e1900 */
[----:B------:R-:W-:Y:S05]  /*2fd0*/  BRA `(.L_x_31801) ;  /* 0x0000000c00047947 */ /* 0x000fea0003800000 */
.L_x_31802:
[----:B------:R0:W5:Y:S01]  /*2fe0*/  LDG.E.S16 R17, desc[UR36][R2.64] ;  /* 0x0000002402117981 */ /* 0x000162000c1e1700 */
[----:B------:R-:W-:Y:S05]  /*2ff0*/  BRA `(.L_x_31801) ;  /* 0x0000000800fc7947 */ /* 0x000fea0003800000 */
.L_x_31797:
        /* <DEDUP_REMOVED lines=9> */
.L_x_31805:
[----:B------:R-:W4:Y:S02]  /*3090*/  LDG.E.U16 R2, desc[UR36][R2.64] ;  /* 0x0000002402027981 */ /* 0x000f24000c1e1500 */
[----:B----4-:R-:W-:-:S06]  /*30a0*/  HADD2.F32 R17, -RZ, R2.H0_H0 ;  /* 0x20000002ff117230 */ /* 0x010fcc0000004100 */
[----:B------:R-:W0:Y:S01]  /*30b0*/  F2I.FTZ.TRUNC.NTZ R17, R17 ;  /* 0x0000001100117305 */ /* 0x000e22000021f100 */
[----:B------:R-:W-:Y:S05]  /*30c0*/  BRA `(.L_x_31801) ;  /* 0x0000000800c87947 */ /* 0x000fea0003800000 */
.L_x_31804:
        /* <DEDUP_REMOVED lines=9> */
.L_x_31807:
[----:B------:R-:W4:Y:S02]  /*3160*/  LDG.E.U16 R2, desc[UR36][R2.64] ;  /* 0x0000002402027981 */ /* 0x000f24000c1e1500 */
[----:B----4-:R-:W-:-:S06]  /*3170*/  HADD2.F32 R17, -RZ, R2.H0_H0 ;  /* 0x20000002ff117230 */ /* 0x010fcc0000004100 */
[----:B------:R-:W0:Y:S01]  /*3180*/  F2I.FTZ.TRUNC.NTZ R17, R17 ;  /* 0x0000001100117305 */ /* 0x000e22000021f100 */
[----:B------:R-:W-:Y:S05]  /*3190*/  BRA `(.L_x_31801) ;  /* 0x0000000800947947 */ /* 0x000fea0003800000 */
.L_x_31806:
[----:B------:R-:W4:Y:S02]  /*31a0*/  LDG.E.64 R2, desc[UR36][R2.64] ;  /* 0x0000002402027981 */ /* 0x000f24000c1e1b00 */
[----:B----4-:R0:W1:Y:S02]  /*31b0*/  F2I.F64.TRUNC R17, R2 ;  /* 0x0000000200117311 */ /* 0x010064000030d100 */
[----:B01----:R-:W-:Y:S05]  /*31c0*/  BRA `(.L_x_31801) ;  /* 0x0000000800887947 */ /* 0x003fea0003800000 */
.L_x_31796:
        /* <DEDUP_REMOVED lines=12> */
.L_x_31810:
[----:B------:R-:W4:Y:S02]  /*3290*/  LDG.E.64 R2, desc[UR36][R2.64] ;  /* 0x0000002402027981 */ /* 0x000f24000c1e1b00 */
[----:B----4-:R0:W1:Y:S02]  /*32a0*/  F2I.F64.TRUNC R17, R2 ;  /* 0x0000000200117311 */ /* 0x010064000030d100 */
[----:B01----:R-:W-:Y:S05]  /*32b0*/  BRA `(.L_x_31801) ;  /* 0x00000008004c7947 */ /* 0x003fea0003800000 */
.L_x_31809:
        /* <DEDUP_REMOVED lines=26> */
.L_x_31812:
        /* <DEDUP_REMOVED lines=13> */
.L_x_31811:
[----:B------:R-:W4:Y:S02]  /*3530*/  LDG.E.U16 R17, desc[UR36][R2.64] ;  /* 0x0000002402117981 */ /* 0x000f24000c1e1500 */
[----:B----4-:R-:W-:-:S06]  /*3540*/  IMAD.U32 R17, R17, 0x10000, RZ ;  /* 0x0001000011117824 */ /* 0x010fcc00078e00ff */
[----:B------:R-:W0:Y:S01]  /*3550*/  F2I.FTZ.TRUNC.NTZ R17, R17 ;  /* 0x0000001100117305 */ /* 0x000e22000021f100 */
[----:B------:R-:W-:Y:S05]  /*3560*/  BRA `(.L_x_31801) ;  /* 0x0000000400a07947 */ /* 0x000fea0003800000 */
.L_x_31808:
        /* <DEDUP_REMOVED lines=10> */
.L_x_31815:
        /* <DEDUP_REMOVED lines=21> */
.L_x_31819:
[----:B------:R-:W-:Y:S05]  /*3760*/  BSYNC.RECONVERGENT B1 ;  /* 0x0000000000017941 */ /* 0x000fea0003800200 */
.L_x_31818:
[----:B------:R-:W-:Y:S01]  /*3770*/  IMAD.SHL.U32 R0, R0, 0x100000, RZ ;  /* 0x0010000000007824 */ /* 0x000fe200078e00ff */
[----:B------:R-:W-:-:S04]  /*3780*/  LEA R2, R2, 0x3b800000, 0x17 ;  /* 0x3b80000002027811 */ /* 0x000fc800078eb8ff */
[----:B------:R-:W-:-:S07]  /*3790*/  LOP3.LUT R17, R2, R0, R17, 0xfe, !PT ;  /* 0x0000000002117212 */ /* 0x000fce00078efe11 */
.L_x_31817:
[----:B------:R-:W-:Y:S05]  /*37a0*/  BSYNC.RECONVERGENT B0 ;  /* 0x0000000000007941 */ /* 0x000fea0003800200 */
.L_x_31816:
[----:B------:R-:W0:Y:S01]  /*37b0*/  F2I.FTZ.TRUNC.NTZ R17, R17 ;  /* 0x0000001100117305 */ /* 0x000e22000021f100 */
[----:B------:R-:W-:Y:S05]  /*37c0*/  BRA `(.L_x_31801) ;  /* 0x0000000400087947 */ /* 0x000fea0003800000 */
.L_x_31814:
        /* <DEDUP_REMOVED lines=21> */
.L_x_31823:
[----:B------:R-:W-:Y:S05]  /*3920*/  BSYNC.RECONVERGENT B1 ;  /* 0x0000000000017941 */ /* 0x000fea0003800200 */
.L_x_31822:
[----:B------:R-:W-:Y:S01]  /*3930*/  IMAD.SHL.U32 R0, R0, 0x200000, RZ ;  /* 0x0020000000007824 */ /* 0x000fe200078e00ff */
[----:B------:R-:W-:-:S04]  /*3940*/  LEA R2, R2, 0x37800000, 0x17 ;  /* 0x3780000002027811 */ /* 0x000fc800078eb8ff */
[----:B------:R-:W-:-:S07]  /*3950*/  LOP3.LUT R17, R2, R0, R17, 0xfe, !PT ;  /* 0x0000000002117212 */ /* 0x000fce00078efe11 */
.L_x_31821:
[----:B------:R-:W-:Y:S05]  /*3960*/  BSYNC.RECONVERGENT B0 ;  /* 0x0000000000007941 */ /* 0x000fea0003800200 */
.L_x_31820:
[----:B------:R-:W0:Y:S01]  /*3970*/  F2I.FTZ.TRUNC.NTZ R17, R17 ;  /* 0x0000001100117305 */ /* 0x000e22000021f100 */
[----:B------:R-:W-:Y:S05]  /*3980*/  BRA `(.L_x_31801) ;  /* 0x0000000000987947 */ /* 0x000fea0003800000 */
.L_x_31813:
[----:B------:R-:W-:-:S09]  /*3990*/  UISETP.NE.AND UP0, UPT, UR4, 0x1c, UPT ;  /* 0x0000001c0400788c */ /* 0x000fd2000bf05270 */
[----:B------:R-:W-:Y:S05]  /*39a0*/  BRA.U !UP0, `(.L_x_31824) ;  /* 0x00000001088c7547 */ /* 0x000fea000b800000 */
[----:B------:R-:W-:-:S09]  /*39b0*/  UISETP.NE.AND UP0, UPT, UR4, 0x1d, UPT ;  /* 0x0000001d0400788c */ /* 0x000fd2000bf05270 */
[----:B------:R-:W-:Y:S05]  /*39c0*/  BRA.U !UP0, `(.L_x_31825) ;  /* 0x00000001087c7547 */ /* 0x000fea000b800000 */
[----:B------:R-:W-:-:S09]  /*39d0*/  UISETP.NE.AND UP0, UPT, UR4, 0x2c, UPT ;  /* 0x0000002c0400788c */ /* 0x000fd2000bf05270 */
[----:B------:R-:W-:Y:S05]  /*39e0*/  BRA.U !UP0, `(.L_x_31826) ;  /* 0x0000000108487547 */ /* 0x000fea000b800000 */
.L_x_31800:
        /* <DEDUP_REMOVED lines=16> */
.L_x_31827:
[----:B------:R-:W-:Y:S01]  /*3af0*/  IMAD.MOV.U32 R17, RZ, RZ, RZ ;  /* 0x000000ffff117224 */ /* 0x000fe200078e00ff */
[----:B------:R-:W-:Y:S06]  /*3b00*/  BRA `(.L_x_31801) ;  /* 0x0000000000387947 */ /* 0x000fec0003800000 */
.L_x_31826:
        /* <DEDUP_REMOVED lines=8> */
.L_x_31829:
[----:B------:R-:W-:Y:S05]  /*3b90*/  BSYNC.RECONVERGENT B0 ;  /* 0x0000000000007941 */ /* 0x000fea0003800200 */
.L_x_31828:
[----:B------:R-:W1:Y:S01]  /*3ba0*/  F2I.FTZ.TRUNC.NTZ R17, R17 ;  /* 0x0000001100117305 */ /* 0x000e62000021f100 */
[----:B------:R-:W-:Y:S05]  /*3bb0*/  BRA `(.L_x_31801) ;  /* 0x00000000000c7947 */ /* 0x000fea0003800000 */
.L_x_31825:
[----:B------:R0:W5:Y:S01]  /*3bc0*/  LDG.E R17, desc[UR36][R2.64] ;  /* 0x0000002402117981 */ /* 0x000162000c1e1900 */
[----:B------:R-:W-:Y:S05]  /*3bd0*/  BRA `(.L_x_31801) ;  /* 0x0000000000047947 */ /* 0x000fea0003800000 */
.L_x_31824:
[----:B------:R4:W5:Y:S02]  /*3be0*/  LDG.E R17, desc[UR36][R2.64] ;  /* 0x0000002402117981 */ /* 0x000964000c1e1900 */
.L_x_31801:
        /* <DEDUP_REMOVED lines=18> */
.L_x_31833:
[----:B------:R0:W5:Y:S01]  /*3d10*/  LDG.E.U8 R26, desc[UR36][R2.64] ;  /* 0x00000024021a7981 */ /* 0x000162000c1e1100 */
[----:B------:R-:W-:Y:S05]  /*3d20*/  BRA `(.L_x_31835) ;  /* 0x0000000c002c7947 */ /* 0x000fea0003800000 */
.L_x_31832:
        /* <DEDUP_REMOVED lines=8> */
.L_x_31837:
[----:B------:R0:W5:Y:S01]  /*3db0*/  LDG.E R26, desc[UR36][R2.64] ;  /* 0x00000024021a7981 */ /* 0x000162000c1e1900 */
[----:B------:R-:W-:Y:S05]  /*3dc0*/  BRA `(.L_x_31835) ;  /* 0x0000000c00047947 */ /* 0x000fea0003800000 */
.L_x_31836:
[----:B------:R0:W5:Y:S01]  /*3dd0*/  LDG.E.S16 R26, desc[UR36][R2.64] ;  /* 0x00000024021a7981 */ /* 0x000162000c1e1700 */
[----:B------:R-:W-:Y:S05]  /*3de0*/  BRA `(.L_x_31835) ;  /* 0x0000000800fc7947 */ /* 0x000fea0003800000 */
.L_x_31831:
        /* <DEDUP_REMOVED lines=9> */
.L_x_31839:
[----:B------:R-:W4:Y:S02]  /*3e80*/  LDG.E.U16 R2, desc[UR36][R2.64] ;  /* 0x0000002402027981 */ /* 0x000f24000c1e1500 */
[----:B----4-:R-:W-:-:S06]  /*3e90*/  HADD2.F32 R26, -RZ, R2.H0_H0 ;  /* 0x20000002ff1a7230 */ /* 0x010fcc0000004100 */
[----:B------:R-:W0:Y:S01]  /*3ea0*/  F2I.FTZ.TRUNC.NTZ R26, R26 ;  /* 0x0000001a001a7305 */ /* 0x000e22000021f100 */
[----:B------:R-:W-:Y:S05]  /*3eb0*/  BRA `(.L_x_31835) ;  /* 0x0000000800c87947 */ /* 0x000fea0003800000 */
.L_x_31838:
        /* <DEDUP_REMOVED lines=9> */
.L_x_31841:
[----:B------:R-:W4:Y:S02]  /*3f50*/  LDG.E.U16 R2, desc[UR36][R2.64] ;  /* 0x0000002402027981 */ /* 0x000f24000c1e1500 */
[----:B----4-:R-:W-:-:S06]  /*3f60*/  HADD2.F32 R26, -RZ, R2.H0_H0 ;  /* 0x20000002ff1a7230 */ /* 0x010fcc0000004100 */
[----:B------:R-:W0:Y:S01]  /*3f70*/  F2I.FTZ.TRUNC.NTZ R26, R26 ;  /* 0x0000001a001a7305 */ /* 0x000e22000021f100 */
[----:B------:R-:W-:Y:S05]  /*3f80*/  BRA `(.L_x_31835) ;  /* 0x0000000800947947 */ /* 0x000fea0003800000 */
.L_x_31840:
[----:B------:R-:W4:Y:S02]  /*3f90*/  LDG.E.64 R2, desc[UR36][R2.64] ;  /* 0x0000002402027981 */ /* 0x000f24000c1e1b00 */
[----:B----4-:R0:W4:Y:S02]  /*3fa0*/  F2I.F64.TRUNC R26, R2 ;  /* 0x00000002001a7311 */ /* 0x010124000030d100 */
[----:B0---4-:R-:W-:Y:S05]  /*3fb0*/  BRA `(.L_x_31835) ;  /* 0x0000000800887947 */ /* 0x011fea0003800000 */
.L_x_31830:
        /* <DEDUP_REMOVED lines=12> */
.L_x_31844:
[----:B------:R-:W4:Y:S02]  /*4080*/  LDG.E.64 R2, desc[UR36][R2.64] ;  /* 0x0000002402027981 */ /* 0x000f24000c1e1b00 */
[----:B----4-:R0:W4:Y:S02]  /*4090*/  F2I.F64.TRUNC R26, R2 ;  /* 0x00000002001a7311 */ /* 0x010124000030d100 */
[----:B0---4-:R-:W-:Y:S05]  /*40a0*/  BRA `(.L_x_31835) ;  /* 0x00000008004c7947 */ /* 0x011fea0003800000 */
.L_x_31843:
        /* <DEDUP_REMOVED lines=26> */
.L_x_31846:
        /* <DEDUP_REMOVED lines=13> */
.L_x_31845:
[----:B------:R-:W4:Y:S02]  /*4320*/  LDG.E.U16 R26, desc[UR36][R2.64] ;  /* 0x00000024021a7981 */ /* 0x000f24000c1e1500 */
[----:B----4-:R-:W-:-:S06]  /*4330*/  IMAD.U32 R26, R26, 0x10000, RZ ;  /* 0x000100001a1a7824 */ /* 0x010fcc00078e00ff */
[----:B------:R-:W0:Y:S01]  /*4340*/  F2I.FTZ.TRUNC.NTZ R26, R26 ;  /* 0x0000001a001a7305 */ /* 0x000e22000021f100 */
[----:B------:R-:W-:Y:S05]  /*4350*/  BRA `(.L_x_31835) ;  /* 0x0000000400a07947 */ /* 0x000fea0003800000 */
.L_x_31842:
        /* <DEDUP_REMOVED lines=10> */
.L_x_31849:
        /* <DEDUP_REMOVED lines=21> */
.L_x_31853:
[----:B------:R-:W-:Y:S05]  /*4550*/  BSYNC.RECONVERGENT B1 ;  /* 0x0000000000017941 */ /* 0x000fea0003800200 */
.L_x_31852:
[----:B------:R-:W-:Y:S01]  /*4560*/  IMAD.SHL.U32 R0, R0, 0x100000, RZ ;  /* 0x0010000000007824 */ /* 0x000fe200078e00ff */
[----:B------:R-:W-:-:S04]  /*4570*/  LEA R2, R2, 0x3b800000, 0x17 ;  /* 0x3b80000002027811 */ /* 0x000fc800078eb8ff */
[----:B------:R-:W-:-:S07]  /*4580*/  LOP3.LUT R26, R2, R0, R7, 0xfe, !PT ;  /* 0x00000000021a7212 */ /* 0x000fce00078efe07 */
.L_x_31851:
[----:B------:R-:W-:Y:S05]  /*4590*/  BSYNC.RECONVERGENT B0 ;  /* 0x0000000000007941 */ /* 0x000fea0003800200 */
.L_x_31850:
[----:B------:R-:W0:Y:S01]  /*45a0*/  F2I.FTZ.TRUNC.NTZ R26, R26 ;  /* 0x0000001a001a7305 */ /* 0x000e22000021f100 */
[----:B------:R-:W-:Y:S05]  /*45b0*/  BRA `(.L_x_31835) ;  /* 0x0000000400087947 */ /* 0x000fea0003800000 */
.L_x_31848:
        /* <DEDUP_REMOVED lines=21> */
.L_x_31857:
[----:B------:R-:W-:Y:S05]  /*4710*/  BSYNC.RECONVERGENT B1 ;  /* 0x0000000000017941 */ /* 0x000fea0003800200 */
.L_x_31856:
[----:B------:R-:W-:Y:S01]  /*4720*/  IMAD.SHL.U32 R0, R0, 0x200000, RZ ;  /* 0x0020000000007824 */ /* 0x000fe200078e00ff */
[----:B------:R-:W-:-:S04]  /*4730*/  LEA R2, R2, 0x37800000, 0x17 ;  /* 0x3780000002027811 */ /* 0x000fc800078eb8ff */
[----:B------:R-:W-:-:S07]  /*4740*/  LOP3.LUT R26, R2, R0, R7, 0xfe, !PT ;  /* 0x00000000021a7212 */ /* 0x000fce00078efe07 */
.L_x_31855:
[----:B------:R-:W-:Y:S05]  /*4750*/  BSYNC.RECONVERGENT B0 ;  /* 0x0000000000007941 */ /* 0x000fea0003800200 */
.L_x_31854:
[----:B------:R-:W0:Y:S01]  /*4760*/  F2I.FTZ.TRUNC.NTZ R26, R26 ;  /* 0x0000001a001a7305 */ /* 0x000e22000021f100 */
[----:B------:R-:W-:Y:S05]  /*4770*/  BRA `(.L_x_31835) ;  /* 0x0000000000987947 */ /* 0x000fea0003800000 */
.L_x_31847:
[----:B------:R-:W-:-:S09]  /*4780*/  UISETP.NE.AND UP0, UPT, UR4, 0x1c, UPT ;  /* 0x0000001c0400788c */ /* 0x000fd2000bf05270 */
[----:B------:R-:W-:Y:S05]  /*4790*/  BRA.U !UP0, `(.L_x_31858) ;  /* 0x00000001088c7547 */ /* 0x000fea000b800000 */
[----:B------:R-:W-:-:S09]  /*47a0*/  UISETP.NE.AND UP0, UPT, UR4, 0x1d, UPT ;  /* 0x0000001d0400788c */ /* 0x000fd2000bf05270 */
[----:B------:R-:W-:Y:S05]  /*47b0*/  BRA.U !UP0, `(.L_x_31859) ;  /* 0x00000001087c7547 */ /* 0x000fea000b800000 */
[----:B------:R-:W-:-:S09]  /*47c0*/  UISETP.NE.AND UP0, UPT, UR4, 0x2c, UPT ;  /* 0x0000002c0400788c */ /* 0x000fd2000bf05270 */
[----:B------:R-:W-:Y:S05]  /*47d0*/  BRA.U !UP0, `(.L_x_31860) ;  /* 0x0000000108487547 */ /* 0x000fea000b800000 */
.L_x_31834:
        /* <DEDUP_REMOVED lines=16> */
.L_x_31861:
[----:B------:R-:W-:Y:S01]  /*48e0*/  IMAD.MOV.U32 R26, RZ, RZ, RZ ;  /* 0x000000ffff1a7224 */ /* 0x000fe200078e00ff */
[----:B------:R-:W-:Y:S06]  /*48f0*/  BRA `(.L_x_31835) ;  /* 0x0000000000387947 */ /* 0x000fec0003800000 */
.L_x_31860:
        /* <DEDUP_REMOVED lines=8> */
.L_x_31863:
[----:B------:R-:W-:Y:S05]  /*4980*/  BSYNC.RECONVERGENT B0 ;  /* 0x0000000000007941 */ /* 0x000fea0003800200 */
.L_x_31862:
[----:B------:R-:W0:Y:S01]  /*4990*/  F2I.FTZ.TRUNC.NTZ R26, R26 ;  /* 0x0000001a001a7305 */ /* 0x000e22000021f100 */
[----:B------:R-:W-:Y:S05]  /*49a0*/  BRA `(.L_x_31835) ;  /* 0x00000000000c7947 */ /* 0x000fea0003800000 */
.L_x_31859:
[----:B------:R0:W5:Y:S01]  /*49b0*/  LDG.E R26, desc[UR36][R2.64] ;  /* 0x00000024021a7981 */ /* 0x000162000c1e1900 */
[----:B------:R-:W-:Y:S05]  /*49c0*/  BRA `(.L_x_31835) ;  /* 0x0000000000047947 */ /* 0x000fea0003800000 */
.L_x_31858:
[----:B------:R0:W5:Y:S02]  /*49d0*/  LDG.E R26, desc[UR36][R2.64] ;  /* 0x00000024021a7981 */ /* 0x000164000c1e1900 */
.L_x_31835:
[----:B0---45:R-:W-:Y:S01]  /*49e0*/  SHF.R.S32.HI R27, RZ, 0x1f, R26 ;  /* 0x0000001fff1b7819 */ /* 0x031fe2000001141a */
[----:B------:R-:W-:-:S07]  /*49f0*/  VIADD R36, R18, 0x80 ;  /* 0x0000008012247836 */ /* 0x000fce0000000000 */
.L_x_31693:
[----:B------:R-:W-:Y:S05]  /*4a00*/  BSYNC.RECONVERGENT B6 ;  /* 0x0000000000067941 */ /* 0x000fea0003800200 */
.L_x_31692:
        /* <DEDUP_REMOVED lines=26> */
.L_x_31869:
[----:B------:R0:W5:Y:S01]  /*4bb0*/  LDG.E.U8 R19, desc[UR36][R2.64] ;  /* 0x0000002402137981 */ /* 0x000162000c1e1100 */
[----:B------:R-:W-:Y:S05]  /*4bc0*/  BRA `(.L_x_31871) ;  /* 0x0000000c002c7947 */ /* 0x000fea0003800000 */
.L_x_31868:
        /* <DEDUP_REMOVED lines=8> */
.L_x_31873:
[----:B------:R0:W5:Y:S01]  /*4c50*/  LDG.E R19, desc[UR36][R2.64] ;  /* 0x0000002402137981 */ /* 0x000162000c1e1900 */
[----:B------:R-:W-:Y:S05]  /*4c60*/  BRA `(.L_x_31871) ;  /* 0x0000000c00047947 */ /* 0x000fea0003800000 */
.L_x_31872:
[----:B------:R0:W5:Y:S01]  /*4c70*/  LDG.E.S16 R19, desc[UR36][R2.64] ;  /* 0x0000002402137981 */ /* 0x000162000c1e1700 */
[----:B------:R-:W-:Y:S05]  /*4c80*/  BRA `(.L_x_31871) ;  /* 0x0000000800fc7947 */ /* 0x000fea0003800000 */
.L_x_31867:
        /* <DEDUP_REMOVED lines=9> */
.L_x_31875:
[----:B------:R-:W4:Y:S02]  /*4d20*/  LDG.E.U16 R2, desc[UR36][R2.64] ;  /* 0x0000002402027981 */ /* 0x000f24000c1e1500 */
[----:B----4-:R-:W-:-:S06]  /*4d30*/  HADD2.F32 R19, -RZ, R2.H0_H0 ;  /* 0x20000002ff137230 */ /* 0x010fcc0000004100 */
[----:B------:R-:W0:Y:S01]  /*4d40*/  F2I.FTZ.TRUNC.NTZ R19, R19 ;  /* 0x0000001300137305 */ /* 0x000e22000021f100 */
[----:B------:R-:W-:Y:S05]  /*4d50*/  BRA `(.L_x_31871) ;  /* 0x0000000800c87947 */ /* 0x000fea0003800000 */
.L_x_31874:
        /* <DEDUP_REMOVED lines=9> */
.L_x_31877:
[----:B------:R-:W4:Y:S02]  /*4df0*/  LDG.E.U16 R2, desc[UR36][R2.64] ;  /* 0x0000002402027981 */ /* 0x000f24000c1e1500 */
[----:B----4-:R-:W-:-:S06]  /*4e00*/  HADD2.F32 R19, -RZ, R2.H0_H0 ;  /* 0x20000002ff137230 */ /* 0x010fcc0000004100 */
[----:B------:R-:W0:Y:S01]  /*4e10*/  F2I.FTZ.TRUNC.NTZ R19, R19 ;  /* 0x0000001300137305 */ /* 0x000e22000021f100 */
[----:B------:R-:W-:Y:S05]  /*4e20*/  BRA `(.L_x_31871) ;  /* 0x0000000800947947 */ /* 0x000fea0003800000 */
.L_x_31876:
[----:B------:R-:W4:Y:S02]  /*4e30*/  LDG.E.64 R2, desc[UR36][R2.64] ;  /* 0x0000002402027981 */ /* 0x000f24000c1e1b00 */
[----:B----4-:R0:W4:Y:S02]  /*4e40*/  F2I.F64.TRUNC R19, R2 ;  /* 0x0000000200137311 */ /* 0x010124000030d100 */
[----:B0---4-:R-:W-:Y:S05]  /*4e50*/  BRA `(.L_x_31871) ;  /* 0x0000000800887947 */ /* 0x011fea0003800000 */
.L_x_31866:
        /* <DEDUP_REMOVED lines=12> */
.L_x_31880:
[----:B------:R-:W4:Y:S02]  /*4f20*/  LDG.E.64 R2, desc[UR36][R2.64] ;  /* 0x0000002402027981 */ /* 0x000f24000c1e1b00 */
[----:B----4-:R0:W4:Y:S02]  /*4f30*/  F2I.F64.TRUNC R19, R2 ;  /* 0x0000000200137311 */ /* 0x010124000030d100 */
[----:B0---4-:R-:W-:Y:S05]  /*4f40*/  BRA `(.L_x_31871) ;  /* 0x00000008004c7947 */ /* 0x011fea0003800000 */
.L_x_31879:
        /* <DEDUP_REMOVED lines=26> */
.L_x_31882:
        /* <DEDUP_REMOVED lines=13> */
.L_x_31881:
[----:B------:R-:W4:Y:S02]  /*51c0*/  LDG.E.U16 R19, desc[UR36][R2.64] ;  /* 0x0000002402137981 */ /* 0x000f24000c1e1500 */
[----:B----4-:R-:W-:-:S06]  /*51d0*/  IMAD.U32 R19, R19, 0x10000, RZ ;  /* 0x0001000013137824 */ /* 0x010fcc00078e00ff */
[----:B------:R-:W0:Y:S01]  /*51e0*/  F2I.FTZ.TRUNC.NTZ R19, R19 ;  /* 0x0000001300137305 */ /* 0x000e22000021f100 */
[----:B------:R-:W-:Y:S05]  /*51f0*/  BRA `(.L_x_31871) ;  /* 0x0000000400a07947 */ /* 0x000fea0003800000 */
.L_x_31878:
        /* <DEDUP_REMOVED lines=10> */
.L_x_31885:
        /* <DEDUP_REMOVED lines=21> */
.L_x_31889:
[----:B------:R-:W-:Y:S05]  /*53f0*/  BSYNC.RECONVERGENT B1 ;  /* 0x0000000000017941 */ /* 0x000fea0003800200 */
.L_x_31888:
[----:B------:R-:W-:Y:S01]  /*5400*/  IMAD.SHL.U32 R0, R0, 0x100000, RZ ;  /* 0x0010000000007824 */ /* 0x000fe200078e00ff */
[----:B------:R-:W-:-:S04]  /*5410*/  LEA R2, R2, 0x3b800000, 0x17 ;  /* 0x3b80000002027811 */ /* 0x000fc800078eb8ff */
[----:B------:R-:W-:-:S07]  /*5420*/  LOP3.LUT R19, R2, R0, R19, 0xfe, !PT ;  /* 0x0000000002137212 */ /* 0x000fce00078efe13 */
.L_x_31887:
[----:B------:R-:W-:Y:S05]  /*5430*/  BSYNC.RECONVERGENT B0 ;  /* 0x0000000000007941 */ /* 0x000fea0003800200 */
.L_x_31886:
[----:B------:R-:W0:Y:S01]  /*5440*/  F2I.FTZ.TRUNC.NTZ R19, R19 ;  /* 0x0000001300137305 */ /* 0x000e22000021f100 */
[----:B------:R-:W-:Y:S05]  /*5450*/  BRA `(.L_x_31871) ;  /* 0x0000000400087947 */ /* 0x000fea0003800000 */
.L_x_31884:
        /* <DEDUP_REMOVED lines=21> */
.L_x_31893:
[----:B------:R-:W-:Y:S05]  /*55b0*/  BSYNC.RECONVERGENT B1 ;  /* 0x0000000000017941 */ /* 0x000fea0003800200 */
.L_x_31892:
[----:B------:R-:W-:Y:S01]  /*55c0*/  IMAD.SHL.U32 R0, R0, 0x200000, RZ ;  /* 0x0020000000007824 */ /* 0x000fe200078e00ff */
[----:B------:R-:W-:-:S04]  /*55d0*/  LEA R2, R2, 0x37800000, 0x17 ;  /* 0x3780000002027811 */ /* 0x000fc800078eb8ff */
[----:B------:R-:W-:-:S07]  /*55e0*/  LOP3.LUT R19, R2, R0, R19, 0xfe, !PT ;  /* 0x0000000002137212 */ /* 0x000fce00078efe13 */
.L_x_31891:
[----:B------:R-:W-:Y:S05]  /*55f0*/  BSYNC.RECONVERGENT B0 ;  /* 0x0000000000007941 */ /* 0x000fea0003800200 */
.L_x_31890:
[----:B------:R-:W0:Y:S01]  /*5600*/  F2I.FTZ.TRUNC.NTZ R19, R19 ;  /* 0x0000001300137305 */ /* 0x000e22000021f100 */
[----:B------:R-:W-:Y:S05]  /*5610*/  BRA `(.L_x_31871) ;  /* 0x0000000000987947 */ /* 0x000fea0003800000 */
.L_x_31883:
        /* <DEDUP_REMOVED lines=14> */
.L_x_31897:
[----:B------:R-:W-:Y:S05]  /*5700*/  BSYNC.RECONVERGENT B0 ;  /* 0x0000000000007941 */ /* 0x000fea0003800200 */
.L_x_31896:
[----:B------:R-:W0:Y:S01]  /*5710*/  F2I.FTZ.TRUNC.NTZ R19, R19 ;  /* 0x0000001300137305 */ /* 0x000e22000021f100 */
[----:B------:R-:W-:Y:S05]  /*5720*/  BRA `(.L_x_31871) ;  /* 0x0000000000547947 */ /* 0x000fea0003800000 */
.L_x_31870:
        /* <DEDUP_REMOVED lines=16> */
.L_x_31898:
[----:B------:R-:W-:Y:S01]  /*5830*/  IMAD.MOV.U32 R19, RZ, RZ, RZ ;  /* 0x000000ffff137224 */ /* 0x000fe200078e00ff */
[----:B------:R-:W-:Y:S06]  /*5840*/  BRA `(.L_x_31871) ;  /* 0x00000000000c7947 */ /* 0x000fec0003800000 */
.L_x_31895:
[----:B------:R0:W5:Y:S01]  /*5850*/  LDG.E R19, desc[UR36][R2.64] ;  /* 0x0000002402137981 */ /* 0x000162000c1e1900 */
[----:B------:R-:W-:Y:S05]  /*5860*/  BRA `(.L_x_31871) ;  /* 0x0000000000047947 */ /* 0x000fea0003800000 */
.L_x_31894:
[----:B------:R0:W5:Y:S02]  /*5870*/  LDG.E R19, desc[UR36][R2.64] ;  /* 0x0000002402137981 */ /* 0x000164000c1e1900 */
.L_x_31871:
        /* <DEDUP_REMOVED lines=18> */
.L_x_31902:
[----:B------:R0:W5:Y:S01]  /*59a0*/  LDG.E.U8 R22, desc[UR36][R2.64] ;  /* 0x0000002402167981 */ /* 0x000162000c1e1100 */
[----:B------:R-:W-:Y:S05]  /*59b0*/  BRA `(.L_x_31904) ;  /* 0x0000000c002c7947 */ /* 0x000fea0003800000 */
.L_x_31901:
        /* <DEDUP_REMOVED lines=8> */
.L_x_31906:
[----:B------:R0:W5:Y:S01]  /*5a40*/  LDG.E R22, desc[UR36][R2.64] ;  /* 0x0000002402167981 */ /* 0x000162000c1e1900 */
[----:B------:R-:W-:Y:S05]  /*5a50*/  BRA `(.L_x_31904) ;  /* 0x0000000c00047947 */ /* 0x000fea0003800000 */
.L_x_31905:
[----:B------:R0:W5:Y:S01]  /*5a60*/  LDG.E.S16 R22, desc[UR36][R2.64] ;  /* 0x0000002402167981 */ /* 0x000162000c1e1700 */
[----:B------:R-:W-:Y:S05]  /*5a70*/  BRA `(.L_x_31904) ;  /* 0x0000000800fc7947 */ /* 0x000fea0003800000 */
.L_x_31900:
        /* <DEDUP_REMOVED lines=9> */
.L_x_31908:
[----:B------:R-:W2:Y:S02]  /*5b10*/  LDG.E.U16 R2, desc[UR36][R2.64] ;  /* 0x0000002402027981 */ /* 0x000ea4000c1e1500 */
[----:B--2---:R-:W-:-:S06]  /*5b20*/  HADD2.F32 R22, -RZ, R2.H0_H0 ;  /* 0x20000002ff167230 */ /* 0x004fcc0000004100 */
[----:B------:R-:W0:Y:S01]  /*5b30*/  F2I.FTZ.TRUNC.NTZ R22, R22 ;  /* 0x0000001600167305 */ /* 0x000e22000021f100 */
[----:B------:R-:W-:Y:S05]  /*5b40*/  BRA `(.L_x_31904) ;  /* 0x0000000800c87947 */ /* 0x000fea0003800000 */
.L_x_31907:
        /* <DEDUP_REMOVED lines=9> */
.L_x_31910:
[----:B------:R-:W2:Y:S02]  /*5be0*/  LDG.E.U16 R2, desc[UR36][R2.64] ;  /* 0x0000002402027981 */ /* 0x000ea4000c1e1500 */
[----:B--2---:R-:W-:-:S06]  /*5bf0*/  HADD2.F32 R22, -RZ, R2.H0_H0 ;  /* 0x20000002ff167230 */ /* 0x004fcc0000004100 */
[----:B------:R-:W0:Y:S01]  /*5c00*/  F2I.FTZ.TRUNC.NTZ R22, R22 ;  /* 0x0000001600167305 */ /* 0x000e22000021f100 */
[----:B------:R-:W-:Y:S05]  /*5c10*/  BRA `(.L_x_31904) ;  /* 0x0000000800947947 */ /* 0x000fea0003800000 */
.L_x_31909:
[----:B------:R-:W2:Y:S02]  /*5c20*/  LDG.E.64 R22, desc[UR36][R2.64] ;  /* 0x0000002402167981 */ /* 0x000ea4000c1e1b00 */
[----:B--2---:R0:W1:Y:S02]  /*5c30*/  F2I.F64.TRUNC R22, R22 ;  /* 0x0000001600167311 */ /* 0x004064000030d100 */
[----:B01----:R-:W-:Y:S05]  /*5c40*/  BRA `(.L_x_31904) ;  /* 0x0000000800887947 */ /* 0x003fea0003800000 */
.L_x_31899:
        /* <DEDUP_REMOVED lines=12> */
.L_x_31913:
[----:B------:R-:W2:Y:S02]  /*5d10*/  LDG.E.64 R2, desc[UR36][R2.64] ;  /* 0x0000002402027981 */ /* 0x000ea4000c1e1b00 */
[----:B--2---:R0:W1:Y:S02]  /*5d20*/  F2I.F64.TRUNC R22, R2 ;  /* 0x0000000200167311 */ /* 0x004064000030d100 */
[----:B01----:R-:W-:Y:S05]  /*5d30*/  BRA `(.L_x_31904) ;  /* 0x00000008004c7947 */ /* 0x003fea0003800000 */
.L_x_31912:
        /* <DEDUP_REMOVED lines=26> */
.L_x_31915:
        /* <DEDUP_REMOVED lines=13> */
.L_x_31914:
[----:B------:R-:W2:Y:S02]  /*5fb0*/  LDG.E.U16 R22, desc[UR36][R2.64] ;  /* 0x0000002402167981 */ /* 0x000ea4000c1e1500 */
[----:B--2---:R-:W-:-:S06]  /*5fc0*/  IMAD.U32 R22, R22, 0x10000, RZ ;  /* 0x0001000016167824 */ /* 0x004fcc00078e00ff */
[----:B------:R-:W0:Y:S01]  /*5fd0*/  F2I.FTZ.TRUNC.NTZ R22, R22 ;  /* 0x0000001600167305 */ /* 0x000e22000021f100 */
[----:B------:R-:W-:Y:S05]  /*5fe0*/  BRA `(.L_x_31904) ;  /* 0x0000000400a07947 */ /* 0x000fea0003800000 */
.L_x_31911:
        /* <DEDUP_REMOVED lines=10> */
.L_x_31918:
        /* <DEDUP_REMOVED lines=21> */
.L_x_31922:
[----:B------:R-:W-:Y:S05]  /*61e0*/  BSYNC.RECONVERGENT B1 ;  /* 0x0000000000017941 */ /* 0x000fea0003800200 */
.L_x_31921:
[----:B------:R-:W-:Y:S01]  /*61f0*/  IMAD.SHL.U32 R0, R0, 0x100000, RZ ;  /* 0x0010000000007824 */ /* 0x000fe200078e00ff */
[----:B------:R-:W-:-:S04]  /*6200*/  LEA R2, R2, 0x3b800000, 0x17 ;  /* 0x3b80000002027811 */ /* 0x000fc800078eb8ff */
[----:B------:R-:W-:-:S07]  /*6210*/  LOP3.LUT R22, R2, R0, R7, 0xfe, !PT ;  /* 0x0000000002167212 */ /* 0x000fce00078efe07 */
.L_x_31920:
[----:B------:R-:W-:Y:S05]  /*6220*/  BSYNC.RECONVERGENT B0 ;  /* 0x0000000000007941 */ /* 0x000fea0003800200 */
.L_x_31919:
[----:B------:R-:W0:Y:S01]  /*6230*/  F2I.FTZ.TRUNC.NTZ R22, R22 ;  /* 0x0000001600167305 */ /* 0x000e22000021f100 */
[----:B------:R-:W-:Y:S05]  /*6240*/  BRA `(.L_x_31904) ;  /* 0x0000000400087947 */ /* 0x000fea0003800000 */
.L_x_31917:
        /* <DEDUP_REMOVED lines=21> */
.L_x_31926:
[----:B------:R-:W-:Y:S05]  /*63a0*/  BSYNC.RECONVERGENT B1 ;  /* 0x0000000000017941 */ /* 0x000fea0003800200 */
.L_x_31925:
[----:B------:R-:W-:Y:S01]  /*63b0*/  IMAD.SHL.U32 R0, R0, 0x200000, RZ ;  /* 0x0020000000007824 */ /* 0x000fe200078e00ff */
[----:B------:R-:W-:-:S04]  /*63c0*/  LEA R2, R2, 0x37800000, 0x17 ;  /* 0x3780000002027811 */ /* 0x000fc800078eb8ff */
[----:B------:R-:W-:-:S07]  /*63d0*/  LOP3.LUT R22, R2, R0, R7, 0xfe, !PT ;  /* 0x0000000002167212 */ /* 0x000fce00078efe07 */
.L_x_31924:
[----:B------:R-:W-:Y:S05]  /*63e0*/  BSYNC.RECONVERGENT B0 ;  /* 0x0000000000007941 */ /* 0x000fea0003800200 */
.L_x_31923:
[----:B------:R-:W0:Y:S01]  /*63f0*/  F2I.FTZ.TRUNC.NTZ R22, R22 ;  /* 0x0000001600167305 */ /* 0x000e22000021f100 */
[----:B------:R-:W-:Y:S05]  /*6400*/  BRA `(.L_x_31904) ;  /* 0x0000000000987947 */ /* 0x000fea0003800000 */
.L_x_31916:
        /* <DEDUP_REMOVED lines=14> */
.L_x_31930:
[----:B------:R-:W-:Y:S05]  /*64f0*/  BSYNC.RECONVERGENT B0 ;  /* 0x0000000000007941 */ /* 0x000fea0003800200 */
.L_x_31929:
[----:B------:R-:W0:Y:S01]  /*6500*/  F2I.FTZ.TRUNC.NTZ R22, R22 ;  /* 0x0000001600167305 */ /* 0x000e22000021f100 */
[----:B------:R-:W-:Y:S05]  /*6510*/  BRA `(.L_x_31904) ;  /* 0x0000000000547947 */ /* 0x000fea0003800000 */
.L_x_31903:
        /* <DEDUP_REMOVED lines=16> */
.L_x_31931:
[----:B------:R-:W-:Y:S01]  /*6620*/  IMAD.MOV.U32 R22, RZ, RZ, RZ ;  /* 0x000000ffff167224 */ /* 0x000fe200078e00ff */
[----:B------:R-:W-:Y:S06]  /*6630*/  BRA `(.L_x_31904) ;  /* 0x00000000000c7947 */ /* 0x000fec0003800000 */
.L_x_31928:
[----:B------:R0:W5:Y:S01]  /*6640*/  LDG.E R22, desc[UR36][R2.64] ;  /* 0x0000002402167981 */ /* 0x000162000c1e1900 */
[----:B------:R-:W-:Y:S05]  /*6650*/  BRA `(.L_x_31904) ;  /* 0x0000000000047947 */ /* 0x000fea0003800000 */
.L_x_31927:
[----:B------:R0:W5:Y:S02]  /*6660*/  LDG.E R22, desc[UR36][R2.64] ;  /* 0x0000002402167981 */ /* 0x000164000c1e1900 */
.L_x_31904:
        /* <DEDUP_REMOVED lines=18> */
.L_x_31935:
[----:B------:R0:W5:Y:S01]  /*6790*/  LDG.E.U8 R23, desc[UR36][R2.64] ;  /* 0x0000002402177981 */ /* 0x000162000c1e1100 */
[----:B------:R-:W-:Y:S05]  /*67a0*/  BRA `(.L_x_31937) ;  /* 0x0000000c002c7947 */ /* 0x000fea0003800000 */
.L_x_31934:
        /* <DEDUP_REMOVED lines=8> */
.L_x_31939:
[----:B------:R0:W5:Y:S01]  /*6830*/  LDG.E R23, desc[UR36][R2.64] ;  /* 0x0000002402177981 */ /* 0x000162000c1e1900 */
[----:B------:R-:W-:Y:S05]  /*6840*/  BRA `(.L_x_31937) ;  /* 0x0000000c00047947 */ /* 0x000fea0003800000 */
.L_x_31938:
[----:B------:R0:W5:Y:S01]  /*6850*/  LDG.E.S16 R23, desc[UR36][R2.64] ;  /* 0x0000002402177981 */ /* 0x000162000c1e1700 */
[----:B------:R-:W-:Y:S05]  /*6860*/  BRA `(.L_x_31937) ;  /* 0x0000000800fc7947 */ /* 0x000fea0003800000 */
.L_x_31933:
        /* <DEDUP_REMOVED lines=9> */
.L_x_31941:
[----:B------:R-:W2:Y:S02]  /*6900*/  LDG.E.U16 R2, desc[UR36][R2.64] ;  /* 0x0000002402027981 */ /* 0x000ea4000c1e1500 */
[----:B--2---:R-:W-:-:S06]  /*6910*/  HADD2.F32 R23, -RZ, R2.H0_H0 ;  /* 0x20000002ff177230 */ /* 0x004fcc0000004100 */
[----:B------:R-:W0:Y:S01]  /*6920*/  F2I.FTZ.TRUNC.NTZ R23, R23 ;  /* 0x0000001700177305 */ /* 0x000e22000021f100 */
[----:B------:R-:W-:Y:S05]  /*6930*/  BRA `(.L_x_31937) ;  /* 0x0000000800c87947 */ /* 0x000fea0003800000 */
.L_x_31940:
        /* <DEDUP_REMOVED lines=9> */
.L_x_31943:
[----:B------:R-:W2:Y:S02]  /*69d0*/  LDG.E.U16 R2, desc[UR36][R2.64] ;  /* 0x0000002402027981 */ /* 0x000ea4000c1e1500 */
[----:B--2---:R-:W-:-:S06]  /*69e0*/  HADD2.F32 R23, -RZ, R2.H0_H0 ;  /* 0x20000002ff177230 */ /* 0x004fcc0000004100 */
[----:B------:R-:W0:Y:S01]  /*69f0*/  F2I.FTZ.TRUNC.NTZ R23, R23 ;  /* 0x0000001700177305 */ /* 0x000e22000021f100 */
[----:B------:R-:W-:Y:S05]  /*6a00*/  BRA `(.L_x_31937) ;  /* 0x0000000800947947 */ /* 0x000fea0003800000 */
.L_x_31942:
[----:B------:R-:W2:Y:S02]  /*6a10*/  LDG.E.64 R2, desc[UR36][R2.64] ;  /* 0x0000002402027981 */ /* 0x000ea4000c1e1b00 */
[----:B--2---:R0:W1:Y:S02]  /*6a20*/  F2I.F64.TRUNC R23, R2 ;  /* 0x0000000200177311 */ /* 0x004064000030d100 */
[----:B01----:R-:W-:Y:S05]  /*6a30*/  BRA `(.L_x_31937) ;  /* 0x0000000800887947 */ /* 0x003fea0003800000 */
.L_x_31932:
        /* <DEDUP_REMOVED lines=12> */
.L_x_31946:
[----:B------:R-:W2:Y:S02]  /*6b00*/  LDG.E.64 R2, desc[UR36][R2.64] ;  /* 0x0000002402027981 */ /* 0x000ea4000c1e1b00 */
[----:B--2---:R0:W1:Y:S02]  /*6b10*/  F2I.F64.TRUNC R23, R2 ;  /* 0x0000000200177311 */ /* 0x004064000030d100 */
[----:B01----:R-:W-:Y:S05]  /*6b20*/  BRA `(.L_x_31937) ;  /* 0x00000008004c7947 */ /* 0x003fea0003800000 */
.L_x_31945:
        /* <DEDUP_REMOVED lines=26> */
.L_x_31948:
        /* <DEDUP_REMOVED lines=13> */
.L_x_31947:
[----:B------:R-:W2:Y:S02]  /*6da0*/  LDG.E.U16 R23, desc[UR36][R2.64] ;  /* 0x0000002402177981 */ /* 0x000ea4000c1e1500 */
[----:B--2---:R-:W-:-:S06]  /*6db0*/  IMAD.U32 R23, R23, 0x10000, RZ ;  /* 0x0001000017177824 */ /* 0x004fcc00078e00ff */
[----:B------:R-:W0:Y:S01]  /*6dc0*/  F2I.FTZ.TRUNC.NTZ R23, R23 ;  /* 0x0000001700177305 */ /* 0x000e22000021f100 */
[----:B------:R-:W-:Y:S05]  /*6dd0*/  BRA `(.L_x_31937) ;  /* 0x0000000400a07947 */ /* 0x000fea0003800000 */
.L_x_31944:
        /* <DEDUP_REMOVED lines=10> */
.L_x_31951:
        /* <DEDUP_REMOVED lines=21> */
.L_x_31955:
[----:B------:R-:W-:Y:S05]  /*6fd0*/  BSYNC.RECONVERGENT B1 ;  /* 0x0000000000017941 */ /* 0x000fea0003800200 */
.L_x_31954:
[----:B------:R-:W-:Y:S01]  /*6fe0*/  IMAD.SHL.U32 R0, R0, 0x100000, RZ ;  /* 0x0010000000007824 */ /* 0x000fe200078e00ff */
[----:B------:R-:W-:-:S04]  /*6ff0*/  LEA R2, R2, 0x3b800000, 0x17 ;  /* 0x3b80000002027811 */ /* 0x000fc800078eb8ff */
[----:B------:R-:W-:-:S07]  /*7000*/  LOP3.LUT R23, R2, R0, R23, 0xfe, !PT ;  /* 0x0000000002177212 */ /* 0x000fce00078efe17 */
.L_x_31953:
[----:B------:R-:W-:Y:S05]  /*7010*/  BSYNC.RECONVERGENT B0 ;  /* 0x0000000000007941 */ /* 0x000fea0003800200 */
.L_x_31952:
[----:B------:R-:W0:Y:S01]  /*7020*/  F2I.FTZ.TRUNC.NTZ R23, R23 ;  /* 0x0000001700177305 */ /* 0x000e22000021f100 */
[----:B------:R-:W-:Y:S05]  /*7030*/  BRA `(.L_x_31937) ;  /* 0x0000000400087947 */ /* 0x000fea0003800000 */
.L_x_31950:
        /* <DEDUP_REMOVED lines=21> */
.L_x_31959:
[----:B------:R-:W-:Y:S05]  /*7190*/  BSYNC.RECONVERGENT B1 ;  /* 0x0000000000017941 */ /* 0x000fea0003800200 */
.L_x_31958:
[----:B------:R-:W-:Y:S01]  /*71a0*/  IMAD.SHL.U32 R0, R0, 0x200000, RZ ;  /* 0x0020000000007824 */ /* 0x000fe200078e00ff */
[----:B------:R-:W-:-:S04]  /*71b0*/  LEA R2, R2, 0x37800000, 0x17 ;  /* 0x3780000002027811 */ /* 0x000fc800078eb8ff */
[----:B------:R-:W-:-:S07]  /*71c0*/  LOP3.LUT R23, R2, R0, R23, 0xfe, !PT ;  /* 0x0000000002177212 */ /* 0x000fce00078efe17 */
.L_x_31957:
[----:B------:R-:W-:Y:S05]  /*71d0*/  BSYNC.RECONVERGENT B0 ;  /* 0x0000000000007941 */ /* 0x000fea0003800200 */
.L_x_31956:
[----:B------:R-:W0:Y:S01]  /*71e0*/  F2I.FTZ.TRUNC.NTZ R23, R23 ;  /* 0x0000001700177305 */ /* 0x000e22000021f100 */
[----:B------:R-:W-:Y:S05]  /*71f0*/  BRA `(.L_x_31937) ;  /* 0x0000000000987947 */ /* 0x000fea0003800000 */
.L_x_31949:
        /* <DEDUP_REMOVED lines=14> */
.L_x_31963:
[----:B------:R-:W-:Y:S05]  /*72e0*/  BSYNC.RECONVERGENT B0 ;  /* 0x0000000000007941 */ /* 0x000fea0003800200 */
.L_x_31962:
[----:B------:R-:W0:Y:S01]  /*72f0*/  F2I.FTZ.TRUNC.NTZ R23, R23 ;  /* 0x0000001700177305 */ /* 0x000e22000021f100 */
[----:B------:R-:W-:Y:S05]  /*7300*/  BRA `(.L_x_31937) ;  /* 0x0000000000547947 */ /* 0x000fea0003800000 */
.L_x_31936:
        /* <DEDUP_REMOVED lines=16> */
.L_x_31964:
[----:B------:R-:W-:Y:S01]  /*7410*/  IMAD.MOV.U32 R23, RZ, RZ, RZ ;  /* 0x000000ffff177224 */ /* 0x000fe200078e00ff */
[----:B------:R-:W-:Y:S06]  /*7420*/  BRA `(.L_x_31937) ;  /* 0x00000000000c7947 */ /* 0x000fec0003800000 */
.L_x_31961:
[----:B------:R0:W5:Y:S01]  /*7430*/  LDG.E R23, desc[UR36][R2.64] ;  /* 0x0000002402177981 */ /* 0x000162000c1e1900 */
[----:B------:R-:W-:Y:S05]  /*7440*/  BRA `(.L_x_31937) ;  /* 0x0000000000047947 */ /* 0x000fea0003800000 */
.L_x_31960:
[----:B------:R0:W5:Y:S02]  /*7450*/  LDG.E R23, desc[UR36][R2.64] ;  /* 0x0000002402177981 */ /* 0x000164000c1e1900 */
.L_x_31937:
        /* <DEDUP_REMOVED lines=18> */
.L_x_31968:
[----:B------:R0:W5:Y:S01]  /*7580*/  LDG.E.U8 R24, desc[UR36][R2.64] ;  /* 0x0000002402187981 */ /* 0x000162000c1e1100 */
[----:B------:R-:W-:Y:S05]  /*7590*/  BRA `(.L_x_31970) ;  /* 0x0000000c002c7947 */ /* 0x000fea0003800000 */
.L_x_31967:
        /* <DEDUP_REMOVED lines=8> */
.L_x_31972:
[----:B------:R0:W5:Y:S01]  /*7620*/  LDG.E R24, desc[UR36][R2.64] ;  /* 0x0000002402187981 */ /* 0x000162000c1e1900 */
[----:B------:R-:W-:Y:S05]  /*7630*/  BRA `(.L_x_31970) ;  /* 0x0000000c00047947 */ /* 0x000fea0003800000 */
.L_x_31971:
[----:B------:R0:W5:Y:S01]  /*7640*/  LDG.E.S16 R24, desc[UR36][R2.64] ;  /* 0x0000002402187981 */ /* 0x000162000c1e1700 */
[----:B------:R-:W-:Y:S05]  /*7650*/  BRA `(.L_x_31970) ;  /* 0x0000000800fc7947 */ /* 0x000fea0003800000 */
.L_x_31966:
        /* <DEDUP_REMOVED lines=9> */
.L_x_31974:
[----:B------:R-:W2:Y:S02]  /*76f0*/  LDG.E.U16 R2, desc[UR36][R2.64] ;  /* 0x0000002402027981 */ /* 0x000ea4000c1e1500 */
[----:B--2---:R-:W-:-:S06]  /*7700*/  HADD2.F32 R24, -RZ, R2.H0_H0 ;  /* 0x20000002ff187230 */ /* 0x004fcc0000004100 */
[----:B------:R-:W0:Y:S01]  /*7710*/  F2I.FTZ.TRUNC.NTZ R24, R24 ;  /* 0x0000001800187305 */ /* 0x000e22000021f100 */
[----:B------:R-:W-:Y:S05]  /*7720*/  BRA `(.L_x_31970) ;  /* 0x0000000800c87947 */ /* 0x000fea0003800000 */
.L_x_31973:
        /* <DEDUP_REMOVED lines=9> */
.L_x_31976:
[----:B------:R-:W2:Y:S02]  /*77c0*/  LDG.E.U16 R2, desc[UR36][R2.64] ;  /* 0x0000002402027981 */ /* 0x000ea4000c1e1500 */
[----:B--2---:R-:W-:-:S06]  /*77d0*/  HADD2.F32 R24, -RZ, R2.H0_H0 ;  /* 0x20000002ff187230 */ /* 0x004fcc0000004100 */
[----:B------:R-:W0:Y:S01]  /*77e0*/  F2I.FTZ.TRUNC.NTZ R24, R24 ;  /* 0x0000001800187305 */ /* 0x000e22000021f100 */
[----:B------:R-:W-:Y:S05]  /*77f0*/  BRA `(.L_x_31970) ;  /* 0x0000000800947947 */ /* 0x000fea0003800000 */
.L_x_31975:
[----:B------:R-:W2:Y:S02]  /*7800*/  LDG.E.64 R2, desc[UR36][R2.64] ;  /* 0x0000002402027981 */ /* 0x000ea4000c1e1b00 */
[----:B--2---:R0:W1:Y:S02]  /*7810*/  F2I.F64.TRUNC R24, R2 ;  /* 0x0000000200187311 */ /* 0x004064000030d100 */
[----:B01----:R-:W-:Y:S05]  /*7820*/  BRA `(.L_x_31970) ;  /* 0x0000000800887947 */ /* 0x003fea0003800000 */
.L_x_31965:
        /* <DEDUP_REMOVED lines=12> */
.L_x_31979:
[----:B------:R-:W2:Y:S02]  /*78f0*/  LDG.E.64 R2, desc[UR36][R2.64] ;  /* 0x0000002402027981 */ /* 0x000ea4000c1e1b00 */
[----:B--2---:R0:W1:Y:S02]  /*7900*/  F2I.F64.TRUNC R24, R2 ;  /* 0x0000000200187311 */ /* 0x004064000030d100 */
[----:B01----:R-:W-:Y:S05]  /*7910*/  BRA `(.L_x_31970) ;  /* 0x00000008004c7947 */ /* 0x003fea0003800000 */
.L_x_31978:
        /* <DEDUP_REMOVED lines=26> */
.L_x_31981:
        /* <DEDUP_REMOVED lines=13> */
.L_x_31980:
[----:B------:R-:W2:Y:S02]  /*7b90*/  LDG.E.U16 R24, desc[UR36][R2.64] ;  /* 0x0000002402187981 */ /* 0x000ea4000c1e1500 */
[----:B--2---:R-:W-:-:S06]  /*7ba0*/  IMAD.U32 R24, R24, 0x10000, RZ ;  /* 0x0001000018187824 */ /* 0x004fcc00078e00ff */
[----:B------:R-:W0:Y:S01]  /*7bb0*/  F2I.FTZ.TRUNC.NTZ R24, R24 ;  /* 0x0000001800187305 */ /* 0x000e22000021f100 */
[----:B------:R-:W-:Y:S05]  /*7bc0*/  BRA `(.L_x_31970) ;  /* 0x0000000400a07947 */ /* 0x000fea0003800000 */
.L_x_31977:
        /* <DEDUP_REMOVED lines=10> */
.L_x_31984:
        /* <DEDUP_REMOVED lines=21> */
.L_x_31988:
[----:B------:R-:W-:Y:S05]  /*7dc0*/  BSYNC.RECONVERGENT B1 ;  /* 0x0000000000017941 */ /* 0x000fea0003800200 */
.L_x_31987:
[----:B------:R-:W-:Y:S01]  /*7dd0*/  IMAD.SHL.U32 R0, R0, 0x100000, RZ ;  /* 0x0010000000007824 */ /* 0x000fe200078e00ff */
[----:B------:R-:W-:-:S04]  /*7de0*/  LEA R2, R2, 0x3b800000, 0x17 ;  /* 0x3b80000002027811 */ /* 0x000fc800078eb8ff */
[----:B------:R-:W-:-:S07]  /*7df0*/  LOP3.LUT R24, R2, R0, R7, 0xfe, !PT ;  /* 0x0000000002187212 */ /* 0x000fce00078efe07 */
.L_x_31986:
[----:B------:R-:W-:Y:S05]  /*7e00*/  BSYNC.RECONVERGENT B0 ;  /* 0x0000000000007941 */ /* 0x000fea0003800200 */
.L_x_31985:
[----:B------:R-:W0:Y:S01]  /*7e10*/  F2I.FTZ.TRUNC.NTZ R24, R24 ;  /* 0x0000001800187305 */ /* 0x000e22000021f100 */
[----:B------:R-:W-:Y:S05]  /*7e20*/  BRA `(.L_x_31970) ;  /* 0x0000000400087947 */ /* 0x000fea0003800000 */
.L_x_31983:
        /* <DEDUP_REMOVED lines=21> */
.L_x_31992:
[----:B------:R-:W-:Y:S05]  /*7f80*/  BSYNC.RECONVERGENT B1 ;  /* 0x0000000000017941 */ /* 0x000fea0003800200 */
.L_x_31991:
[----:B------:R-:W-:Y:S01]  /*7f90*/  IMAD.SHL.U32 R0, R0, 0x200000, RZ ;  /* 0x0020000000007824 */ /* 0x000fe200078e00ff */
[----:B------:R-:W-:-:S04]  /*7fa0*/  LEA R2, R2, 0x37800000, 0x17 ;  /* 0x3780000002027811 */ /* 0x000fc800078eb8ff */
[----:B------:R-:W-:-:S07]  /*7fb0*/  LOP3.LUT R24, R2, R0, R7, 0xfe, !PT ;  /* 0x0000000002187212 */ /* 0x000fce00078efe07 */
.L_x_31990:
[----:B------:R-:W-:Y:S05]  /*7fc0*/  BSYNC.RECONVERGENT B0 ;  /* 0x0000000000007941 */ /* 0x000fea0003800200 */
.L_x_31989:
[----:B------:R-:W0:Y:S01]  /*7fd0*/  F2I.FTZ.TRUNC.NTZ R24, R24 ;  /* 0x0000001800187305 */ /* 0x000e22000021f100 */
[----:B------:R-:W-:Y:S05]  /*7fe0*/  BRA `(.L_x_31970) ;  /* 0x0000000000987947 */ /* 0x000fea0003800000 */
.L_x_31982:
        /* <DEDUP_REMOVED lines=14> */
.L_x_31996:
[----:B------:R-:W-:Y:S05]  /*80d0*/  BSYNC.RECONVERGENT B0 ;  /* 0x0000000000007941 */ /* 0x000fea0003800200 */
.L_x_31995:
[----:B------:R-:W0:Y:S01]  /*80e0*/  F2I.FTZ.TRUNC.NTZ R24, R24 ;  /* 0x0000001800187305 */ /* 0x000e22000021f100 */
[----:B------:R-:W-:Y:S05]  /*80f0*/  BRA `(.L_x_31970) ;  /* 0x0000000000547947 */ /* 0x000fea0003800000 */
.L_x_31969:
        /* <DEDUP_REMOVED lines=16> */
.L_x_31997:
[----:B------:R-:W-:Y:S01]  /*8200*/  IMAD.MOV.U32 R24, RZ, RZ, RZ ;  /* 0x000000ffff187224 */ /* 0x000fe200078e00ff */
[----:B------:R-:W-:Y:S06]  /*8210*/  BRA `(.L_x_31970) ;  /* 0x00000000000c7947 */ /* 0x000fec0003800000 */
.L_x_31994:
[----:B------:R0:W5:Y:S01]  /*8220*/  LDG.E R24, desc[UR36][R2.64] ;  /* 0x0000002402187981 */ /* 0x000162000c1e1900 */
[----:B------:R-:W-:Y:S05]  /*8230*/  BRA `(.L_x_31970) ;  /* 0x0000000000047947 */ /* 0x000fea0003800000 */
.L_x_31993:
[----:B------:R0:W5:Y:S02]  /*8240*/  LDG.E R24, desc[UR36][R2.64] ;  /* 0x0000002402187981 */ /* 0x000164000c1e1900 */
.L_x_31970:
        /* <DEDUP_REMOVED lines=18> */
.L_x_32001:
[----:B------:R0:W5:Y:S01]  /*8370*/  LDG.E.U8 R42, desc[UR36][R2.64] ;  /* 0x00000024022a7981 */ /* 0x000162000c1e1100 */
[----:B------:R-:W-:Y:S05]  /*8380*/  BRA `(.L_x_32003) ;  /* 0x0000000c002c7947 */ /* 0x000fea0003800000 */
.L_x_32000:
        /* <DEDUP_REMOVED lines=8> */
.L_x_32005:
[----:B------:R0:W5:Y:S01]  /*8410*/  LDG.E R42, desc[UR36][R2.64] ;  /* 0x00000024022a7981 */ /* 0x000162000c1e1900 */
[----:B------:R-:W-:Y:S05]  /*8420*/  BRA `(.L_x_32003) ;  /* 0x0000000c00047947 */ /* 0x000fea0003800000 */
.L_x_32004:
[----:B------:R0:W5:Y:S01]  /*8430*/  LDG.E.S16 R42, desc[UR36][R2.64] ;  /* 0x00000024022a7981 */ /* 0x000162000c1e1700 */
[----:B------:R-:W-:Y:S05]  /*8440*/  BRA `(.L_x_32003) ;  /* 0x0000000800fc7947 */ /* 0x000fea0003800000 */
.L_x_31999:
        /* <DEDUP_REMOVED lines=9> */
.L_x_32007:
[----:B------:R-:W2:Y:S02]  /*84e0*/  LDG.E.U16 R2, desc[UR36][R2.64] ;  /* 0x0000002402027981 */ /* 0x000ea4000c1e1500 */
[----:B--2---:R-:W-:-:S06]  /*84f0*/  HADD2.F32 R42, -RZ, R2.H0_H0 ;  /* 0x20000002ff2a7230 */ /* 0x004fcc0000004100 */
[----:B------:R-:W0:Y:S01]  /*8500*/  F2I.FTZ.TRUNC.NTZ R42, R42 ;  /* 0x0000002a002a7305 */ /* 0x000e22000021f100 */
[----:B------:R-:W-:Y:S05]  /*8510*/  BRA `(.L_x_32003) ;  /* 0x0000000800c87947 */ /* 0x000fea0003800000 */
.L_x_32006:
        /* <DEDUP_REMOVED lines=9> */
.L_x_32009:
[----:B------:R-:W2:Y:S02]  /*85b0*/  LDG.E.U16 R2, desc[UR36][R2.64] ;  /* 0x0000002402027981 */ /* 0x000ea4000c1e1500 */
[----:B--2---:R-:W-:-:S06]  /*85c0*/  HADD2.F32 R42, -RZ, R2.H0_H0 ;  /* 0x20000002ff2a7230 */ /* 0x004fcc0000004100 */
[----:B------:R-:W0:Y:S01]  /*85d0*/  F2I.FTZ.TRUNC.NTZ R42, R42 ;  /* 0x0000002a002a7305 */ /* 0x000e22000021f100 */
[----:B------:R-:W-:Y:S05]  /*85e0*/  BRA `(.L_x_32003) ;  /* 0x0000000800947947 */ /* 0x000fea0003800000 */
.L_x_32008:
[----:B------:R-:W2:Y:S02]  /*85f0*/  LDG.E.64 R2, desc[UR36][R2.64] ;  /* 0x0000002402027981 */ /* 0x000ea4000c1e1b00 */
[----:B--2---:R0:W1:Y:S02]  /*8600*/  F2I.F64.TRUNC R42, R2 ;  /* 0x00000002002a7311 */ /* 0x004064000030d100 */
[----:B01----:R-:W-:Y:S05]  /*8610*/  BRA `(.L_x_32003) ;  /* 0x0000000800887947 */ /* 0x003fea0003800000 */
.L_x_31998:
        /* <DEDUP_REMOVED lines=12> */
.L_x_32012:
[----:B------:R-:W2:Y:S02]  /*86e0*/  LDG.E.64 R2, desc[UR36][R2.64] ;  /* 0x0000002402027981 */ /* 0x000ea4000c1e1b00 */
[----:B--2---:R0:W1:Y:S02]  /*86f0*/  F2I.F64.TRUNC R42, R2 ;  /* 0x00000002002a7311 */ /* 0x004064000030d100 */
[----:B01----:R-:W-:Y:S05]  /*8700*/  BRA `(.L_x_32003) ;  /* 0x00000008004c7947 */ /* 0x003fea0003800000 */
.L_x_32011:
        /* <DEDUP_REMOVED lines=26> */
.L_x_32014:
        /* <DEDUP_REMOVED lines=13> */
.L_x_32013:
[----:B------:R-:W2:Y:S02]  /*8980*/  LDG.E.U16 R42, desc[UR36][R2.64] ;  /* 0x00000024022a7981 */ /* 0x000ea4000c1e1500 */
[----:B--2---:R-:W-:-:S06]  /*8990*/  IMAD.U32 R42, R42, 0x10000, RZ ;  /* 0x000100002a2a7824 */ /* 0x004fcc00078e00ff */
[----:B------:R-:W0:Y:S01]  /*89a0*/  F2I.FTZ.TRUNC.NTZ R42, R42 ;  /* 0x0000002a002a7305 */ /* 0x000e22000021f100 */
[----:B------:R-:W-:Y:S05]  /*89b0*/  BRA `(.L_x_32003) ;  /* 0x0000000400a07947 */ /* 0x000fea0003800000 */
.L_x_32010:
        /* <DEDUP_REMOVED lines=10> */
.L_x_32017:
        /* <DEDUP_REMOVED lines=21> */
.L_x_32021:
[----:B------:R-:W-:Y:S05]  /*8bb0*/  BSYNC.RECONVERGENT B1 ;  /* 0x0000000000017941 */ /* 0x000fea0003800200 */
.L_x_32020:
[----:B------:R-:W-:Y:S01]  /*8bc0*/  IMAD.SHL.U32 R0, R0, 0x100000, RZ ;  /* 0x0010000000007824 */ /* 0x000fe200078e00ff */
[----:B------:R-:W-:-:S04]  /*8bd0*/  LEA R2, R2, 0x3b800000, 0x17 ;  /* 0x3b80000002027811 */ /* 0x000fc800078eb8ff */
[----:B------:R-:W-:-:S07]  /*8be0*/  LOP3.LUT R42, R2, R0, R7, 0xfe, !PT ;  /* 0x00000000022a7212 */ /* 0x000fce00078efe07 */
.L_x_32019:
[----:B------:R-:W-:Y:S05]  /*8bf0*/  BSYNC.RECONVERGENT B0 ;  /* 0x0000000000007941 */ /* 0x000fea0003800200 */
.L_x_32018:
[----:B------:R-:W1:Y:S01]  /*8c00*/  F2I.FTZ.TRUNC.NTZ R42, R42 ;  /* 0x0000002a002a7305 */ /* 0x000e62000021f100 */
[----:B------:R-:W-:Y:S05]  /*8c10*/  BRA `(.L_x_32003) ;  /* 0x0000000400087947 */ /* 0x000fea0003800000 */
.L_x_32016:
        /* <DEDUP_REMOVED lines=21> */
.L_x_32025:
[----:B------:R-:W-:Y:S05]  /*8d70*/  BSYNC.RECONVERGENT B1 ;  /* 0x0000000000017941 */ /* 0x000fea0003800200 */
.L_x_32024:
[----:B------:R-:W-:Y:S01]  /*8d80*/  IMAD.SHL.U32 R0, R0, 0x200000, RZ ;  /* 0x0020000000007824 */ /* 0x000fe200078e00ff */
[----:B------:R-:W-:-:S04]  /*8d90*/  LEA R2, R2, 0x37800000, 0x17 ;  /* 0x3780000002027811 */ /* 0x000fc800078eb8ff */
[----:B------:R-:W-:-:S07]  /*8da0*/  LOP3.LUT R42, R2, R0, R7, 0xfe, !PT ;  /* 0x00000000022a7212 */ /* 0x000fce00078efe07 */
.L_x_32023:
[----:B------:R-:W-:Y:S05]  /*8db0*/  BSYNC.RECONVERGENT B0 ;  /* 0x0000000000007941 */ /* 0x000fea0003800200 */
.L_x_32022:
[----:B------:R-:W0:Y:S01]  /*8dc0*/  F2I.FTZ.TRUNC.NTZ R42, R42 ;  /* 0x0000002a002a7305 */ /* 0x000e22000021f100 */
[----:B------:R-:W-:Y:S05]  /*8dd0*/  BRA `(.L_x_32003) ;  /* 0x0000000000987947 */ /* 0x000fea0003800000 */
.L_x_32015:
        /* <DEDUP_REMOVED lines=14> */
.L_x_32029:
[----:B------:R-:W-:Y:S05]  /*8ec0*/  BSYNC.RECONVERGENT B0 ;  /* 0x0000000000007941 */ /* 0x000fea0003800200 */
.L_x_32028:
[----:B------:R-:W0:Y:S01]  /*8ed0*/  F2I.FTZ.TRUNC.NTZ R42, R42 ;  /* 0x0000002a002a7305 */ /* 0x000e22000021f100 */
[----:B------:R-:W-:Y:S05]  /*8ee0*/  BRA `(.L_x_32003) ;  /* 0x0000000000547947 */ /* 0x000fea0003800000 */
.L_x_32002:
        /* <DEDUP_REMOVED lines=16> */
.L_x_32030:
[----:B------:R-:W-:Y:S01]  /*8ff0*/  IMAD.MOV.U32 R42, RZ, RZ, RZ ;  /* 0x000000ffff2a7224 */ /* 0x000fe200078e00ff */
[----:B------:R-:W-:Y:S06]  /*9000*/  BRA `(.L_x_32003) ;  /* 0x00000000000c7947 */ /* 0x000fec0003800000 */
.L_x_32027:
[----:B------:R0:W5:Y:S01]  /*9010*/  LDG.E R42, desc[UR36][R2.64] ;  /* 0x00000024022a7981 */ /* 0x000162000c1e1900 */
[----:B------:R-:W-:Y:S05]  /*9020*/  BRA `(.L_x_32003) ;  /* 0x0000000000047947 */ /* 0x000fea0003800000 */
.L_x_32026:
[----:B------:R0:W5:Y:S02]  /*9030*/  LDG.E R42, desc[UR36][R2.64] ;  /* 0x00000024022a7981 */ /* 0x000164000c1e1900 */
.L_x_32003:
[----:B------:R-:W-:Y:S01]  /*9040*/  VIADD R36, R36, 0x80 ;  /* 0x0000008024247836 */ /* 0x000fe20000000000 */
[----:B01---5:R-:W-:-:S07]  /*9050*/  SHF.R.S32.HI R43, RZ, 0x1f, R42 ;  /* 0x0000001fff2b7819 */ /* 0x023fce000001142a */
.L_x_31865:
[----:B------:R-:W-:Y:S05]  /*9060*/  BSYNC.RECONVERGENT B6 ;  /* 0x0000000000067941 */ /* 0x000fea0003800200 */
.L_x_31864:
        /* <DEDUP_REMOVED lines=26> */
.L_x_32036:
[----:B------:R0:W5:Y:S01]  /*9210*/  LDG.E.U8 R31, desc[UR36][R2.64] ;  /* 0x00000024021f7981 */ /* 0x000162000c1e1100 */
[----:B------:R-:W-:Y:S05]  /*9220*/  BRA `(.L_x_32038) ;  /* 0x0000000c002c7947 */ /* 0x000fea0003800000 */
.L_x_32035:
        /* <DEDUP_REMOVED lines=8> */
.L_x_32040:
[----:B------:R0:W5:Y:S01]  /*92b0*/  LDG.E R31, desc[UR36][R2.64] ;  /* 0x00000024021f7981 */ /* 0x000162000c1e1900 */
[----:B------:R-:W-:Y:S05]  /*92c0*/  BRA `(.L_x_32038) ;  /* 0x0000000c00047947 */ /* 0x000fea0003800000 */
.L_x_32039:
[----:B------:R0:W5:Y:S01]  /*92d0*/  LDG.E.S16 R31, desc[UR36][R2.64] ;  /* 0x00000024021f7981 */ /* 0x000162000c1e1700 */
[----:B------:R-:W-:Y:S05]  /*92e0*/  BRA `(.L_x_32038) ;  /* 0x0000000800fc7947 */ /* 0x000fea0003800000 */
.L_x_32034:
        /* <DEDUP_REMOVED lines=9> */
.L_x_32042:
[----:B------:R-:W5:Y:S02]  /*9380*/  LDG.E.U16 R2, desc[UR36][R2.64] ;  /* 0x0000002402027981 */ /* 0x000f64000c1e1500 */
[----:B-----5:R-:W-:-:S06]  /*9390*/  HADD2.F32 R31, -RZ, R2.H0_H0 ;  /* 0x20000002ff1f7230 */ /* 0x020fcc0000004100 */
[----:B------:R-:W0:Y:S01]  /*93a0*/  F2I.FTZ.TRUNC.NTZ R31, R31 ;  /* 0x0000001f001f7305 */ /* 0x000e22000021f100 */
[----:B------:R-:W-:Y:S05]  /*93b0*/  BRA `(.L_x_32038) ;  /* 0x0000000800c87947 */ /* 0x000fea0003800000 */
.L_x_32041:
        /* <DEDUP_REMOVED lines=9> */
.L_x_32044:
[----:B------:R-:W5:Y:S02]  /*9450*/  LDG.E.U16 R2, desc[UR36][R2.64] ;  /* 0x0000002402027981 */ /* 0x000f64000c1e1500 */
[----:B-----5:R-:W-:-:S06]  /*9460*/  HADD2.F32 R31, -RZ, R2.H0_H0 ;  /* 0x20000002ff1f7230 */ /* 0x020fcc0000004100 */
[----:B------:R-:W0:Y:S01]  /*9470*/  F2I.FTZ.TRUNC.NTZ R31, R31 ;  /* 0x0000001f001f7305 */ /* 0x000e22000021f100 */
[----:B------:R-:W-:Y:S05]  /*9480*/  BRA `(.L_x_32038) ;  /* 0x0000000800947947 */ /* 0x000fea0003800000 */
.L_x_32043:
[----:B------:R-:W5:Y:S02]  /*9490*/  LDG.E.64 R2, desc[UR36][R2.64] ;  /* 0x0000002402027981 */ /* 0x000f64000c1e1b00 */
[----:B-----5:R0:W0:Y:S02]  /*94a0*/  F2I.F64.TRUNC R31, R2 ;  /* 0x00000002001f7311 */ /* 0x020024000030d100 */
[----:B0-----:R-:W-:Y:S05]  /*94b0*/  BRA `(.L_x_32038) ;  /* 0x0000000800887947 */ /* 0x001fea0003800000 */
.L_x_32033:
        /* <DEDUP_REMOVED lines=12> */
.L_x_32047:
[----:B------:R-:W5:Y:S02]  /*9580*/  LDG.E.64 R2, desc[UR36][R2.64] ;  /* 0x0000002402027981 */ /* 0x000f64000c1e1b00 */
[----:B-----5:R0:W0:Y:S02]  /*9590*/  F2I.F64.TRUNC R31, R2 ;  /* 0x00000002001f7311 */ /* 0x020024000030d100 */
[----:B0-----:R-:W-:Y:S05]  /*95a0*/  BRA `(.L_x_32038) ;  /* 0x00000008004c7947 */ /* 0x001fea0003800000 */
.L_x_32046:
        /* <DEDUP_REMOVED lines=26> */
.L_x_32049:
        /* <DEDUP_REMOVED lines=13> */
.L_x_32048:
[----:B------:R-:W5:Y:S02]  /*9820*/  LDG.E.U16 R31, desc[UR36][R2.64] ;  /* 0x00000024021f7981 */ /* 0x000f64000c1e1500 */
[----:B-----5:R-:W-:-:S06]  /*9830*/  IMAD.U32 R31, R31, 0x10000, RZ ;  /* 0x000100001f1f7824 */ /* 0x020fcc00078e00ff */
[----:B------:R-:W0:Y:S01]  /*9840*/  F2I.FTZ.TRUNC.NTZ R31, R31 ;  /* 0x0000001f001f7305 */ /* 0x000e22000021f100 */
[----:B------:R-:W-:Y:S05]  /*9850*/  BRA `(.L_x_32038) ;  /* 0x0000000400a07947 */ /* 0x000fea0003800000 */
.L_x_32045:
        /* <DEDUP_REMOVED lines=10> */
.L_x_32052:
        /* <DEDUP_REMOVED lines=21> */
.L_x_32056:
[----:B------:R-:W-:Y:S05]  /*9a50*/  BSYNC.RECONVERGENT B1 ;  /* 0x0000000000017941 */ /* 0x000fea0003800200 */
.L_x_32055:
[----:B------:R-:W-:Y:S01]  /*9a60*/  IMAD.SHL.U32 R0, R0, 0x100000, RZ ;  /* 0x0010000000007824 */ /* 0x000fe200078e00ff */
[----:B------:R-:W-:-:S04]  /*9a70*/  LEA R2, R2, 0x3b800000, 0x17 ;  /* 0x3b80000002027811 */ /* 0x000fc800078eb8ff */
[----:B------:R-:W-:-:S07]  /*9a80*/  LOP3.LUT R31, R2, R0, R31, 0xfe, !PT ;  /* 0x00000000021f7212 */ /* 0x000fce00078efe1f */
.L_x_32054:
[----:B------:R-:W-:Y:S05]  /*9a90*/  BSYNC.RECONVERGENT B0 ;  /* 0x0000000000007941 */ /* 0x000fea0003800200 */
.L_x_32053:
[----:B------:R-:W0:Y:S01]  /*9aa0*/  F2I.FTZ.TRUNC.NTZ R31, R31 ;  /* 0x0000001f001f7305 */ /* 0x000e22000021f100 */
[----:B------:R-:W-:Y:S05]  /*9ab0*/  BRA `(.L_x_32038) ;  /* 0x0000000400087947 */ /* 0x000fea0003800000 */
.L_x_32051:
        /* <DEDUP_REMOVED lines=21> */
.L_x_32060:
[----:B------:R-:W-:Y:S05]  /*9c10*/  BSYNC.RECONVERGENT B1 ;  /* 0x0000000000017941 */ /* 0x000fea0003800200 */
.L_x_32059:
[----:B------:R-:W-:Y:S01]  /*9c20*/  IMAD.SHL.U32 R0, R0, 0x200000, RZ ;  /* 0x0020000000007824 */ /* 0x000fe200078e00ff */
[----:B------:R-:W-:-:S04]  /*9c30*/  LEA R2, R2, 0x37800000, 0x17 ;  /* 0x3780000002027811 */ /* 0x000fc800078eb8ff */
[----:B------:R-:W-:-:S07]  /*9c40*/  LOP3.LUT R31, R2, R0, R31, 0xfe, !PT ;  /* 0x00000000021f7212 */ /* 0x000fce00078efe1f */
.L_x_32058:
[----:B------:R-:W-:Y:S05]  /*9c50*/  BSYNC.RECONVERGENT B0 ;  /* 0x0000000000007941 */ /* 0x000fea0003800200 */
.L_x_32057:
[----:B------:R-:W0:Y:S01]  /*9c60*/  F2I.FTZ.TRUNC.NTZ R31, R31 ;  /* 0x0000001f001f7305 */ /* 0x000e22000021f100 */
[----:B------:R-:W-:Y:S05]  /*9c70*/  BRA `(.L_x_32038) ;  /* 0x0000000000987947 */ /* 0x000fea0003800000 */
.L_x_32050:
        /* <DEDUP_REMOVED lines=14> */
.L_x_32064:
[----:B------:R-:W-:Y:S05]  /*9d60*/  BSYNC.RECONVERGENT B0 ;  /* 0x0000000000007941 */ /* 0x000fea0003800200 */
.L_x_32063:
[----:B------:R-:W0:Y:S01]  /*9d70*/  F2I.FTZ.TRUNC.NTZ R31, R31 ;  /* 0x0000001f001f7305 */ /* 0x000e22000021f100 */
[----:B------:R-:W-:Y:S05]  /*9d80*/  BRA `(.L_x_32038) ;  /* 0x0000000000547947 */ /* 0x000fea0003800000 */
.L_x_32037:
        /* <DEDUP_REMOVED lines=16> */
.L_x_32065:
[----:B------:R-:W-:Y:S01]  /*9e90*/  IMAD.MOV.U32 R31, RZ, RZ, RZ ;  /* 0x000000ffff1f7224 */ /* 0x000fe200078e00ff */
[----:B------:R-:W-:Y:S06]  /*9ea0*/  BRA `(.L_x_32038) ;  /* 0x00000000000c7947 */ /* 0x000fec0003800000 */
.L_x_32062:
[----:B------:R0:W5:Y:S01]  /*9eb0*/  LDG.E R31, desc[UR36][R2.64] ;  /* 0x00000024021f7981 */ /* 0x000162000c1e1900 */
[----:B------:R-:W-:Y:S05]  /*9ec0*/  BRA `(.L_x_32038) ;  /* 0x0000000000047947 */ /* 0x000fea0003800000 */
.L_x_32061:
[----:B------:R0:W5:Y:S02]  /*9ed0*/  LDG.E R31, desc[UR36][R2.64] ;  /* 0x00000024021f7981 */ /* 0x000164000c1e1900 */
.L_x_32038:
        /* <DEDUP_REMOVED lines=18> */
.L_x_32069:
[----:B------:R0:W5:Y:S01]  /*a000*/  LDG.E.U8 R30, desc[UR36][R2.64] ;  /* 0x00000024021e7981 */ /* 0x000162000c1e1100 */
[----:B------:R-:W-:Y:S05]  /*a010*/  BRA `(.L_x_32071) ;  /* 0x0000000c002c7947 */ /* 0x000fea0003800000 */
.L_x_32068:
        /* <DEDUP_REMOVED lines=8> */
.L_x_32073:
[----:B------:R0:W5:Y:S01]  /*a0a0*/  LDG.E R30, desc[UR36][R2.64] ;  /* 0x00000024021e7981 */ /* 0x000162000c1e1900 */
[----:B------:R-:W-:Y:S05]  /*a0b0*/  BRA `(.L_x_32071) ;  /* 0x0000000c00047947 */ /* 0x000fea0003800000 */
.L_x_32072:
[----:B------:R0:W5:Y:S01]  /*a0c0*/  LDG.E.S16 R30, desc[UR36][R2.64] ;  /* 0x00000024021e7981 */ /* 0x000162000c1e1700 */
[----:B------:R-:W-:Y:S05]  /*a0d0*/  BRA `(.L_x_32071) ;  /* 0x0000000800fc7947 */ /* 0x000fea0003800000 */
.L_x_32067:
        /* <DEDUP_REMOVED lines=9> */
.L_x_32075:
[----:B------:R-:W2:Y:S02]  /*a170*/  LDG.E.U16 R2, desc[UR36][R2.64] ;  /* 0x0000002402027981 */ /* 0x000ea4000c1e1500 */
[----:B--2---:R-:W-:-:S06]  /*a180*/  HADD2.F32 R30, -RZ, R2.H0_H0 ;  /* 0x20000002ff1e7230 */ /* 0x004fcc0000004100 */
[----:B------:R-:W0:Y:S01]  /*a190*/  F2I.FTZ.TRUNC.NTZ R30, R30 ;  /* 0x0000001e001e7305 */ /* 0x000e22000021f100 */
[----:B------:R-:W-:Y:S05]  /*a1a0*/  BRA `(.L_x_32071) ;  /* 0x0000000800c87947 */ /* 0x000fea0003800000 */
.L_x_32074:
        /* <DEDUP_REMOVED lines=9> */
.L_x_32077:
[----:B------:R-:W2:Y:S02]  /*a240*/  LDG.E.U16 R2, desc[UR36][R2.64] ;  /* 0x0000002402027981 */ /* 0x000ea4000c1e1500 */
[----:B--2---:R-:W-:-:S06]  /*a250*/  HADD2.F32 R30, -RZ, R2.H0_H0 ;  /* 0x20000002ff1e7230 */ /* 0x004fcc0000004100 */
[----:B------:R-:W0:Y:S01]  /*a260*/  F2I.FTZ.TRUNC.NTZ R30, R30 ;  /* 0x0000001e001e7305 */ /* 0x000e22000021f100 */
[----:B------:R-:W-:Y:S05]  /*a270*/  BRA `(.L_x_32071) ;  /* 0x0000000800947947 */ /* 0x000fea0003800000 */
.L_x_32076:
[----:B------:R-:W2:Y:S02]  /*a280*/  LDG.E.64 R2, desc[UR36][R2.64] ;  /* 0x0000002402027981 */ /* 0x000ea4000c1e1b00 */
[----:B--2---:R0:W1:Y:S02]  /*a290*/  F2I.F64.TRUNC R30, R2 ;  /* 0x00000002001e7311 */ /* 0x004064000030d100 */
[----:B01----:R-:W-:Y:S05]  /*a2a0*/  BRA `(.L_x_32071) ;  /* 0x0000000800887947 */ /* 0x003fea0003800000 */
.L_x_32066:
        /* <DEDUP_REMOVED lines=12> */
.L_x_32080:
[----:B------:R-:W2:Y:S02]  /*a370*/  LDG.E.64 R2, desc[UR36][R2.64] ;  /* 0x0000002402027981 */ /* 0x000ea4000c1e1b00 */
[----:B--2---:R0:W1:Y:S02]  /*a380*/  F2I.F64.TRUNC R30, R2 ;  /* 0x00000002001e7311 */ /* 0x004064000030d100 */
[----:B01----:R-:W-:Y:S05]  /*a390*/  BRA `(.L_x_32071) ;  /* 0x00000008004c7947 */ /* 0x003fea0003800000 */
.L_x_32079:
        /* <DEDUP_REMOVED lines=26> */
.L_x_32082:
        /* <DEDUP_REMOVED lines=13> */
.L_x_32081:
[----:B------:R-:W2:Y:S02]  /*a610*/  LDG.E.U16 R30, desc[UR36][R2.64] ;  /* 0x00000024021e7981 */ /* 0x000ea4000c1e1500 */
[----:B--2---:R-:W-:-:S06]  /*a620*/  IMAD.U32 R30, R30, 0x10000, RZ ;  /* 0x000100001e1e7824 */ /* 0x004fcc00078e00ff */
[----:B------:R-:W0:Y:S01]  /*a630*/  F2I.FTZ.TRUNC.NTZ R30, R30 ;  /* 0x0000001e001e7305 */ /* 0x000e22000021f100 */
[----:B------:R-:W-:Y:S05]  /*a640*/  BRA `(.L_x_32071) ;  /* 0x0000000400a07947 */ /* 0x000fea0003800000 */
.L_x_32078:
        /* <DEDUP_REMOVED lines=10> */
.L_x_32085:
        /* <DEDUP_REMOVED lines=21> */
.L_x_32089:
[----:B------:R-:W-:Y:S05]  /*a840*/  BSYNC.RECONVERGENT B1 ;  /* 0x0000000000017941 */ /* 0x000fea0003800200 */
.L_x_32088:
[----:B------:R-:W-:Y:S01]  /*a850*/  IMAD.SHL.U32 R0, R0, 0x100000, RZ ;  /* 0x0010000000007824 */ /* 0x000fe200078e00ff */
[----:B------:R-:W-:-:S04]  /*a860*/  LEA R2, R2, 0x3b800000, 0x17 ;  /* 0x3b80000002027811 */ /* 0x000fc800078eb8ff */
[----:B------:R-:W-:-:S07]  /*a870*/  LOP3.LUT R30, R2, R0, R7, 0xfe, !PT ;  /* 0x00000000021e7212 */ /* 0x000fce00078efe07 */
.L_x_32087:
[----:B------:R-:W-:Y:S05]  /*a880*/  BSYNC.RECONVERGENT B0 ;  /* 0x0000000000007941 */ /* 0x000fea0003800200 */
.L_x_32086:
[----:B------:R-:W0:Y:S01]  /*a890*/  F2I.FTZ.TRUNC.NTZ R30, R30 ;  /* 0x0000001e001e7305 */ /* 0x000e22000021f100 */
[----:B------:R-:W-:Y:S05]  /*a8a0*/  BRA `(.L_x_32071) ;  /* 0x0000000400087947 */ /* 0x000fea0003800000 */
.L_x_32084:
        /* <DEDUP_REMOVED lines=21> */
.L_x_32093:
[----:B------:R-:W-:Y:S05]  /*aa00*/  BSYNC.RECONVERGENT B1 ;  /* 0x0000000000017941 */ /* 0x000fea0003800200 */
.L_x_32092:
[----:B------:R-:W-:Y:S01]  /*aa10*/  IMAD.SHL.U32 R0, R0, 0x200000, RZ ;  /* 0x0020000000007824 */ /* 0x000fe200078e00ff */
[----:B------:R-:W-:-:S04]  /*aa20*/  LEA R2, R2, 0x37800000, 0x17 ;  /* 0x3780000002027811 */ /* 0x000fc800078eb8ff */
[----:B------:R-:W-:-:S07]  /*aa30*/  LOP3.LUT R30, R2, R0, R7, 0xfe, !PT ;  /* 0x00000000021e7212 */ /* 0x000fce00078efe07 */
.L_x_32091:
[----:B------:R-:W-:Y:S05]  /*aa40*/  BSYNC.RECONVERGENT B0 ;  /* 0x0000000000007941 */ /* 0x000fea0003800200 */
.L_x_32090:
[----:B------:R-:W0:Y:S01]  /*aa50*/  F2I.FTZ.TRUNC.NTZ R30, R30 ;  /* 0x0000001e001e7305 */ /* 0x000e22000021f100 */
[----:B------:R-:W-:Y:S05]  /*aa60*/  BRA `(.L_x_32071) ;  /* 0x0000000000987947 */ /* 0x000fea0003800000 */
.L_x_32083:
        /* <DEDUP_REMOVED lines=14> */
.L_x_32097:
[----:B------:R-:W-:Y:S05]  /*ab50*/  BSYNC.RECONVERGENT B0 ;  /* 0x0000000000007941 */ /* 0x000fea0003800200 */
.L_x_32096:
[----:B------:R-:W0:Y:S01]  /*ab60*/  F2I.FTZ.TRUNC.NTZ R30, R30 ;  /* 0x0000001e001e7305 */ /* 0x000e22000021f100 */
[----:B------:R-:W-:Y:S05]  /*ab70*/  BRA `(.L_x_32071) ;  /* 0x0000000000547947 */ /* 0x000fea0003800000 */
.L_x_32070:
        /* <DEDUP_REMOVED lines=16> */
.L_x_32098:
[----:B------:R-:W-:Y:S01]  /*ac80*/  IMAD.MOV.U32 R30, RZ, RZ, RZ ;  /* 0x000000ffff1e7224 */ /* 0x000fe200078e00ff */
[----:B------:R-:W-:Y:S06]  /*ac90*/  BRA `(.L_x_32071) ;  /* 0x00000000000c7947 */ /* 0x000fec0003800000 */
.L_x_32095:
[----:B------:R0:W5:Y:S01]  /*aca0*/  LDG.E R30, desc[UR36][R2.64] ;  /* 0x00000024021e7981 */ /* 0x000162000c1e1900 */
[----:B------:R-:W-:Y:S05]  /*acb0*/  BRA `(.L_x_32071) ;  /* 0x0000000000047947 */ /* 0x000fea0003800000 */
.L_x_32094:
[----:B------:R0:W5:Y:S02]  /*acc0*/  LDG.E R30, desc[UR36][R2.64] ;  /* 0x00000024021e7981 */ /* 0x000164000c1e1900 */
.L_x_32071:
        /* <DEDUP_REMOVED lines=18> */
.L_x_32102:
[----:B------:R0:W5:Y:S01]  /*adf0*/  LDG.E.U8 R29, desc[UR36][R2.64] ;  /* 0x00000024021d7981 */ /* 0x000162000c1e1100 */
[----:B------:R-:W-:Y:S05]  /*ae00*/  BRA `(.L_x_32104) ;  /* 0x0000000c002c7947 */ /* 0x000fea0003800000 */
.L_x_32101:
        /* <DEDUP_REMOVED lines=8> */
.L_x_32106:
[----:B------:R0:W5:Y:S01]  /*ae90*/  LDG.E R29, desc[UR36][R2.64] ;  /* 0x00000024021d7981 */ /* 0x000162000c1e1900 */
[----:B------:R-:W-:Y:S05]  /*aea0*/  BRA `(.L_x_32104) ;  /* 0x0000000c00047947 */ /* 0x000fea0003800000 */
.L_x_32105:
[----:B------:R0:W5:Y:S01]  /*aeb0*/  LDG.E.S16 R29, desc[UR36][R2.64] ;  /* 0x00000024021d7981 */ /* 0x000162000c1e1700 */
[----:B------:R-:W-:Y:S05]  /*aec0*/  BRA `(.L_x_32104) ;  /* 0x0000000800fc7947 */ /* 0x000fea0003800000 */
.L_x_32100:
        /* <DEDUP_REMOVED lines=9> */
.L_x_32108:
[----:B------:R-:W3:Y:S02]  /*af60*/  LDG.E.U16 R2, desc[UR36][R2.64] ;  /* 0x0000002402027981 */ /* 0x000ee4000c1e1500 */
[----:B---3--:R-:W-:-:S06]  /*af70*/  HADD2.F32 R29, -RZ, R2.H0_H0 ;  /* 0x20000002ff1d7230 */ /* 0x008fcc0000004100 */
[----:B------:R-:W0:Y:S01]  /*af80*/  F2I.FTZ.TRUNC.NTZ R29, R29 ;  /* 0x0000001d001d7305 */ /* 0x000e22000021f100 */
[----:B------:R-:W-:Y:S05]  /*af90*/  BRA `(.L_x_32104) ;  /* 0x0000000800c87947 */ /* 0x000fea0003800000 */
.L_x_32107:
        /* <DEDUP_REMOVED lines=9> */
.L_x_32110:
[----:B------:R-:W3:Y:S02]  /*b030*/  LDG.E.U16 R2, desc[UR36][R2.64] ;  /* 0x0000002402027981 */ /* 0x000ee4000c1e1500 */
[----:B---3--:R-:W-:-:S06]  /*b040*/  HADD2.F32 R29, -RZ, R2.H0_H0 ;  /* 0x20000002ff1d7230 */ /* 0x008fcc0000004100 */
[----:B------:R-:W0:Y:S01]  /*b050*/  F2I.FTZ.TRUNC.NTZ R29, R29 ;  /* 0x0000001d001d7305 */ /* 0x000e22000021f100 */
[----:B------:R-:W-:Y:S05]  /*b060*/  BRA `(.L_x_32104) ;  /* 0x0000000800947947 */ /* 0x000fea0003800000 */
.L_x_32109:
[----:B------:R-:W3:Y:S02]  /*b070*/  LDG.E.64 R2, desc[UR36][R2.64] ;  /* 0x0000002402027981 */ /* 0x000ee4000c1e1b00 */
[----:B---3--:R0:W3:Y:S02]  /*b080*/  F2I.F64.TRUNC R29, R2 ;  /* 0x00000002001d7311 */ /* 0x0080e4000030d100 */
[----:B0--3--:R-:W-:Y:S05]  /*b090*/  BRA `(.L_x_32104) ;  /* 0x0000000800887947 */ /* 0x009fea0003800000 */
.L_x_32099:
        /* <DEDUP_REMOVED lines=12> */
.L_x_32113:
[----:B------:R-:W3:Y:S02]  /*b160*/  LDG.E.64 R2, desc[UR36][R2.64] ;  /* 0x0000002402027981 */ /* 0x000ee4000c1e1b00 */
[----:B---3--:R0:W3:Y:S02]  /*b170*/  F2I.F64.TRUNC R29, R2 ;  /* 0x00000002001d7311 */ /* 0x0080e4000030d100 */
[----:B0--3--:R-:W-:Y:S05]  /*b180*/  BRA `(.L_x_32104) ;  /* 0x00000008004c7947 */ /* 0x009fea0003800000 */
.L_x_32112:
        /* <DEDUP_REMOVED lines=26> */
.L_x_32115:
        /* <DEDUP_REMOVED lines=13> */
.L_x_32114:
[----:B------:R-:W3:Y:S02]  /*b400*/  LDG.E.U16 R29, desc[UR36][R2.64] ;  /* 0x00000024021d7981 */ /* 0x000ee4000c1e1500 */
[----:B---3--:R-:W-:-:S06]  /*b410*/  IMAD.U32 R29, R29, 0x10000, RZ ;  /* 0x000100001d1d7824 */ /* 0x008fcc00078e00ff */
[----:B------:R-:W0:Y:S01]  /*b420*/  F2I.FTZ.TRUNC.NTZ R29, R29 ;  /* 0x0000001d001d7305 */ /* 0x000e22000021f100 */
[----:B------:R-:W-:Y:S05]  /*b430*/  BRA `(.L_x_32104) ;  /* 0x0000000400a07947 */ /* 0x000fea0003800000 */
.L_x_32111:
        /* <DEDUP_REMOVED lines=10> */
.L_x_32118:
        /* <DEDUP_REMOVED lines=21> */
.L_x_32122:
[----:B------:R-:W-:Y:S05]  /*b630*/  BSYNC.RECONVERGENT B1 ;  /* 0x0000000000017941 */ /* 0x000fea0003800200 */
.L_x_32121:
[----:B------:R-:W-:Y:S01]  /*b640*/  IMAD.SHL.U32 R0, R0, 0x100000, RZ ;  /* 0x0010000000007824 */ /* 0x000fe200078e00ff */
[----:B------:R-:W-:-:S04]  /*b650*/  LEA R2, R2, 0x3b800000, 0x17 ;  /* 0x3b80000002027811 */ /* 0x000fc800078eb8ff */
[----:B------:R-:W-:-:S07]  /*b660*/  LOP3.LUT R29, R2, R0, R29, 0xfe, !PT ;  /* 0x00000000021d7212 */ /* 0x000fce00078efe1d */
.L_x_32120:
[----:B------:R-:W-:Y:S05]  /*b670*/  BSYNC.RECONVERGENT B0 ;  /* 0x0000000000007941 */ /* 0x000fea0003800200 */
.L_x_32119:
[----:B------:R-:W0:Y:S01]  /*b680*/  F2I.FTZ.TRUNC.NTZ R29, R29 ;  /* 0x0000001d001d7305 */ /* 0x000e22000021f100 */
[----:B------:R-:W-:Y:S05]  /*b690*/  BRA `(.L_x_32104) ;  /* 0x0000000400087947 */ /* 0x000fea0003800000 */
.L_x_32117:
        /* <DEDUP_REMOVED lines=21> */
.L_x_32126:
[----:B------:R-:W-:Y:S05]  /*b7f0*/  BSYNC.RECONVERGENT B1 ;  /* 0x0000000000017941 */ /* 0x000fea0003800200 */
.L_x_32125:
[----:B------:R-:W-:Y:S01]  /*b800*/  IMAD.SHL.U32 R0, R0, 0x200000, RZ ;  /* 0x0020000000007824 */ /* 0x000fe200078e00ff */
[----:B------:R-:W-:-:S04]  /*b810*/  LEA R2, R2, 0x37800000, 0x17 ;  /* 0x3780000002027811 */ /* 0x000fc800078eb8ff */
[----:B------:R-:W-:-:S07]  /*b820*/  LOP3.LUT R29, R2, R0, R29, 0xfe, !PT ;  /* 0x00000000021d7212 */ /* 0x000fce00078efe1d */
.L_x_32124:
[----:B------:R-:W-:Y:S05]  /*b830*/  BSYNC.RECONVERGENT B0 ;  /* 0x0000000000007941 */ /* 0x000fea0003800200 */
.L_x_32123:
[----:B------:R-:W0:Y:S01]  /*b840*/  F2I.FTZ.TRUNC.NTZ R29, R29 ;  /* 0x0000001d001d7305 */ /* 0x000e22000021f100 */
[----:B------:R-:W-:Y:S05]  /*b850*/  BRA `(.L_x_32104) ;  /* 0x0000000000987947 */ /* 0x000fea0003800000 */
.L_x_32116:
        /* <DEDUP_REMOVED lines=14> */
.L_x_32130:
[----:B------:R-:W-:Y:S05]  /*b940*/  BSYNC.RECONVERGENT B0 ;  /* 0x0000000000007941 */ /* 0x000fea0003800200 */
.L_x_32129:
[----:B------:R-:W0:Y:S01]  /*b950*/  F2I.FTZ.TRUNC.NTZ R29, R29 ;  /* 0x0000001d001d7305 */ /* 0x000e22000021f100 */
[----:B------:R-:W-:Y:S05]  /*b960*/  BRA `(.L_x_32104) ;  /* 0x0000000000547947 */ /* 0x000fea0003800000 */
.L_x_32103:
        /* <DEDUP_REMOVED lines=16> */
.L_x_32131:
[----:B------:R-:W-:Y:S01]  /*ba70*/  IMAD.MOV.U32 R29, RZ, RZ, RZ ;  /* 0x000000ffff1d7224 */ /* 0x000fe200078e00ff */
[----:B------:R-:W-:Y:S06]  /*ba80*/  BRA `(.L_x_32104) ;  /* 0x00000000000c7947 */ /* 0x000fec0003800000 */
.L_x_32128:
[----:B------:R0:W5:Y:S01]  /*ba90*/  LDG.E R29, desc[UR36][R2.64] ;  /* 0x00000024021d7981 */ /* 0x000162000c1e1900 */
[----:B------:R-:W-:Y:S05]  /*baa0*/  BRA `(.L_x_32104) ;  /* 0x0000000000047947 */ /* 0x000fea0003800000 */
.L_x_32127:
[----:B------:R0:W5:Y:S02]  /*bab0*/  LDG.E R29, desc[UR36][R2.64] ;  /* 0x00000024021d7981 */ /* 0x000164000c1e1900 */
.L_x_32104:
        /* <DEDUP_REMOVED lines=18> */
.L_x_32135:
[----:B------:R1:W5:Y:S01]  /*bbe0*/  LDG.E.U8 R25, desc[UR36][R2.64] ;  /* 0x0000002402197981 */ /* 0x000362000c1e1100 */
[----:B------:R-:W-:Y:S05]  /*bbf0*/  BRA `(.L_x_32137) ;  /* 0x0000000c002c7947 */ /* 0x000fea0003800000 */
.L_x_32134:
        /* <DEDUP_REMOVED lines=8> */
.L_x_32139:
[----:B------:R0:W5:Y:S01]  /*bc80*/  LDG.E R25, desc[UR36][R2.64] ;  /* 0x0000002402197981 */ /* 0x000162000c1e1900 */
[----:B------:R-:W-:Y:S05]  /*bc90*/  BRA `(.L_x_32137) ;  /* 0x0000000c00047947 */ /* 0x000fea0003800000 */
.L_x_32138:
[----:B------:R0:W5:Y:S01]  /*bca0*/  LDG.E.S16 R25, desc[UR36][R2.64] ;  /* 0x0000002402197981 */ /* 0x000162000c1e1700 */
[----:B------:R-:W-:Y:S05]  /*bcb0*/  BRA `(.L_x_32137) ;  /* 0x0000000800fc7947 */ /* 0x000fea0003800000 */
.L_x_32133:
        /* <DEDUP_REMOVED lines=9> */
.L_x_32141:
[----:B------:R-:W2:Y:S02]  /*bd50*/  LDG.E.U16 R2, desc[UR36][R2.64] ;  /* 0x0000002402027981 */ /* 0x000ea4000c1e1500 */
[----:B--2---:R-:W-:-:S06]  /*bd60*/  HADD2.F32 R25, -RZ, R2.H0_H0 ;  /* 0x20000002ff197230 */ /* 0x004fcc0000004100 */
[----:B------:R-:W0:Y:S01]  /*bd70*/  F2I.FTZ.TRUNC.NTZ R25, R25 ;  /* 0x0000001900197305 */ /* 0x000e22000021f100 */
[----:B------:R-:W-:Y:S05]  /*bd80*/  BRA `(.L_x_32137) ;  /* 0x0000000800c87947 */ /* 0x000fea0003800000 */
.L_x_32140:
        /* <DEDUP_REMOVED lines=9> */
.L_x_32143:
[----:B------:R-:W2:Y:S02]  /*be20*/  LDG.E.U16 R2, desc[UR36][R2.64] ;  /* 0x0000002402027981 */ /* 0x000ea4000c1e1500 */
[----:B--2---:R-:W-:-:S06]  /*be30*/  HADD2.F32 R25, -RZ, R2.H0_H0 ;  /* 0x20000002ff197230 */ /* 0x004fcc0000004100 */
[----:B------:R-:W0:Y:S01]  /*be40*/  F2I.FTZ.TRUNC.NTZ R25, R25 ;  /* 0x0000001900197305 */ /* 0x000e22000021f100 */
[----:B------:R-:W-:Y:S05]  /*be50*/  BRA `(.L_x_32137) ;  /* 0x0000000800947947 */ /* 0x000fea0003800000 */
.L_x_32142:
[----:B------:R-:W2:Y:S02]  /*be60*/  LDG.E.64 R2, desc[UR36][R2.64] ;  /* 0x0000002402027981 */ /* 0x000ea4000c1e1b00 */
[----:B--2---:R0:W1:Y:S02]  /*be70*/  F2I.F64.TRUNC R25, R2 ;  /* 0x0000000200197311 */ /* 0x004064000030d100 */
[----:B01----:R-:W-:Y:S05]  /*be80*/  BRA `(.L_x_32137) ;  /* 0x0000000800887947 */ /* 0x003fea0003800000 */
.L_x_32132:
        /* <DEDUP_REMOVED lines=12> */
.L_x_32146:
[----:B------:R-:W2:Y:S02]  /*bf50*/  LDG.E.64 R2, desc[UR36][R2.64] ;  /* 0x0000002402027981 */ /* 0x000ea4000c1e1b00 */
[----:B--2---:R0:W1:Y:S02]  /*bf60*/  F2I.F64.TRUNC R25, R2 ;  /* 0x0000000200197311 */ /* 0x004064000030d100 */
[----:B01----:R-:W-:Y:S05]  /*bf70*/  BRA `(.L_x_32137) ;  /* 0x00000008004c7947 */ /* 0x003fea0003800000 */
.L_x_32145:
        /* <DEDUP_REMOVED lines=26> */
.L_x_32148:
        /* <DEDUP_REMOVED lines=13> */
.L_x_32147:
[----:B------:R-:W2:Y:S02]  /*c1f0*/  LDG.E.U16 R25, desc[UR36][R2.64] ;  /* 0x0000002402197981 */ /* 0x000ea4000c1e1500 */
[----:B--2---:R-:W-:-:S06]  /*c200*/  IMAD.U32 R25, R25, 0x10000, RZ ;  /* 0x0001000019197824 */ /* 0x004fcc00078e00ff */
[----:B------:R-:W0:Y:S01]  /*c210*/  F2I.FTZ.TRUNC.NTZ R25, R25 ;  /* 0x0000001900197305 */ /* 0x000e22000021f100 */
[----:B------:R-:W-:Y:S05]  /*c220*/  BRA `(.L_x_32137) ;  /* 0x0000000400a07947 */ /* 0x000fea0003800000 */
.L_x_32144:
        /* <DEDUP_REMOVED lines=10> */
.L_x_32151:
        /* <DEDUP_REMOVED lines=21> */
.L_x_32155:
[----:B------:R-:W-:Y:S05]  /*c420*/  BSYNC.RECONVERGENT B1 ;  /* 0x0000000000017941 */ /* 0x000fea0003800200 */
.L_x_32154:
[----:B------:R-:W-:Y:S01]  /*c430*/  IMAD.SHL.U32 R0, R0, 0x100000, RZ ;  /* 0x0010000000007824 */ /* 0x000fe200078e00ff */
[----:B------:R-:W-:-:S04]  /*c440*/  LEA R2, R2, 0x3b800000, 0x17 ;  /* 0x3b80000002027811 */ /* 0x000fc800078eb8ff */
[----:B------:R-:W-:-:S07]  /*c450*/  LOP3.LUT R25, R2, R0, R25, 0xfe, !PT ;  /* 0x0000000002197212 */ /* 0x000fce00078efe19 */
.L_x_32153:
[----:B------:R-:W-:Y:S05]  /*c460*/  BSYNC.RECONVERGENT B0 ;  /* 0x0000000000007941 */ /* 0x000fea0003800200 */
.L_x_32152:
[----:B------:R-:W0:Y:S01]  /*c470*/  F2I.FTZ.TRUNC.NTZ R25, R25 ;  /* 0x0000001900197305 */ /* 0x000e22000021f100 */
[----:B------:R-:W-:Y:S05]  /*c480*/  BRA `(.L_x_32137) ;  /* 0x0000000400087947 */ /* 0x000fea0003800000 */
.L_x_32150:
        /* <DEDUP_REMOVED lines=21> */
.L_x_32159:
[----:B------:R-:W-:Y:S05]  /*c5e0*/  BSYNC.RECONVERGENT B1 ;  /* 0x0000000000017941 */ /* 0x000fea0003800200 */
.L_x_32158:
[----:B------:R-:W-:Y:S01]  /*c5f0*/  IMAD.SHL.U32 R0, R0, 0x200000, RZ ;  /* 0x0020000000007824 */ /* 0x000fe200078e00ff */
[----:B------:R-:W-:-:S04]  /*c600*/  LEA R2, R2, 0x37800000, 0x17 ;  /* 0x3780000002027811 */ /* 0x000fc800078eb8ff */
[----:B------:R-:W-:-:S07]  /*c610*/  LOP3.LUT R25, R2, R0, R25, 0xfe, !PT ;  /* 0x0000000002197212 */ /* 0x000fce00078efe19 */
.L_x_32157:
[----:B------:R-:W-:Y:S05]  /*c620*/  BSYNC.RECONVERGENT B0 ;  /* 0x0000000000007941 */ /* 0x000fea0003800200 */
.L_x_32156:
[----:B------:R-:W0:Y:S01]  /*c630*/  F2I.FTZ.TRUNC.NTZ R25, R25 ;  /* 0x0000001900197305 */ /* 0x000e22000021f100 */
[----:B------:R-:W-:Y:S05]  /*c640*/  BRA `(.L_x_32137) ;  /* 0x0000000000987947 */ /* 0x000fea0003800000 */
.L_x_32149:
        /* <DEDUP_REMOVED lines=14> */
.L_x_32163:
[----:B------:R-:W-:Y:S05]  /*c730*/  BSYNC.RECONVERGENT B0 ;  /* 0x0000000000007941 */ /* 0x000fea0003800200 */
.L_x_32162:
[----:B------:R-:W0:Y:S01]  /*c740*/  F2I.FTZ.TRUNC.NTZ R25, R25 ;  /* 0x0000001900197305 */ /* 0x000e22000021f100 */
[----:B------:R-:W-:Y:S05]  /*c750*/  BRA `(.L_x_32137) ;  /* 0x0000000000547947 */ /* 0x000fea0003800000 */
.L_x_32136:
        /* <DEDUP_REMOVED lines=16> */
.L_x_32164:
[----:B------:R-:W-:Y:S01]  /*c860*/  IMAD.MOV.U32 R25, RZ, RZ, RZ ;  /* 0x000000ffff197224 */ /* 0x000fe200078e00ff */
[----:B------:R-:W-:Y:S06]  /*c870*/  BRA `(.L_x_32137) ;  /* 0x00000000000c7947 */ /* 0x000fec0003800000 */
.L_x_32161:
[----:B------:R0:W5:Y:S01]  /*c880*/  LDG.E R25, desc[UR36][R2.64] ;  /* 0x0000002402197981 */ /* 0x000162000c1e1900 */
[----:B------:R-:W-:Y:S05]  /*c890*/  BRA `(.L_x_32137) ;  /* 0x0000000000047947 */ /* 0x000fea0003800000 */
.L_x_32160:
[----:B------:R0:W5:Y:S02]  /*c8a0*/  LDG.E R25, desc[UR36][R2.64] ;  /* 0x0000002402197981 */ /* 0x000164000c1e1900 */
.L_x_32137:
        /* <DEDUP_REMOVED lines=18> */
.L_x_32168:
[----:B------:R0:W5:Y:S01]  /*c9d0*/  LDG.E.U8 R44, desc[UR36][R2.64] ;  /* 0x00000024022c7981 */ /* 0x000162000c1e1100 */
[----:B------:R-:W-:Y:S05]  /*c9e0*/  BRA `(.L_x_32170) ;  /* 0x0000000c002c7947 */ /* 0x000fea0003800000 */
.L_x_32167:
        /* <DEDUP_REMOVED lines=8> */
.L_x_32172:
[----:B------:R0:W5:Y:S01]  /*ca70*/  LDG.E R44, desc[UR36][R2.64] ;  /* 0x00000024022c7981 */ /* 0x000162000c1e1900 */
[----:B------:R-:W-:Y:S05]  /*ca80*/  BRA `(.L_x_32170) ;  /* 0x0000000c00047947 */ /* 0x000fea0003800000 */
.L_x_32171:
[----:B------:R0:W5:Y:S01]  /*ca90*/  LDG.E.S16 R44, desc[UR36][R2.64] ;  /* 0x00000024022c7981 */ /* 0x000162000c1e1700 */
[----:B------:R-:W-:Y:S05]  /*caa0*/  BRA `(.L_x_32170) ;  /* 0x0000000800fc7947 */ /* 0x000fea0003800000 */
.L_x_32166:
        /* <DEDUP_REMOVED lines=9> */
.L_x_32174:
[----:B------:R-:W2:Y:S02]  /*cb40*/  LDG.E.U16 R2, desc[UR36][R2.64] ;  /* 0x0000002402027981 */ /* 0x000ea4000c1e1500 */
[----:B--2---:R-:W-:-:S06]  /*cb50*/  HADD2.F32 R44, -RZ, R2.H0_H0 ;  /* 0x20000002ff2c7230 */ /* 0x004fcc0000004100 */
[----:B------:R-:W0:Y:S01]  /*cb60*/  F2I.FTZ.TRUNC.NTZ R44, R44 ;  /* 0x0000002c002c7305 */ /* 0x000e22000021f100 */
[----:B------:R-:W-:Y:S05]  /*cb70*/  BRA `(.L_x_32170) ;  /* 0x0000000800c87947 */ /* 0x000fea0003800000 */
.L_x_32173:
        /* <DEDUP_REMOVED lines=9> */
.L_x_32176:
[----:B------:R-:W2:Y:S02]  /*cc10*/  LDG.E.U16 R2, desc[UR36][R2.64] ;  /* 0x0000002402027981 */ /* 0x000ea4000c1e1500 */
[----:B--2---:R-:W-:-:S06]  /*cc20*/  HADD2.F32 R44, -RZ, R2.H0_H0 ;  /* 0x20000002ff2c7230 */ /* 0x004fcc0000004100 */
[----:B------:R-:W0:Y:S01]  /*cc30*/  F2I.FTZ.TRUNC.NTZ R44, R44 ;  /* 0x0000002c002c7305 */ /* 0x000e22000021f100 */
[----:B------:R-:W-:Y:S05]  /*cc40*/  BRA `(.L_x_32170) ;  /* 0x0000000800947947 */ /* 0x000fea0003800000 */
.L_x_32175:
[----:B------:R-:W2:Y:S02]  /*cc50*/  LDG.E.64 R2, desc[UR36][R2.64] ;  /* 0x0000002402027981 */ /* 0x000ea4000c1e1b00 */
[----:B--2---:R0:W1:Y:S02]  /*cc60*/  F2I.F64.TRUNC R44, R2 ;  /* 0x00000002002c7311 */ /* 0x004064000030d100 */
[----:B01----:R-:W-:Y:S05]  /*cc70*/  BRA `(.L_x_32170) ;  /* 0x0000000800887947 */ /* 0x003fea0003800000 */
.L_x_32165:
        /* <DEDUP_REMOVED lines=12> */
.L_x_32179:
[----:B------:R-:W2:Y:S02]  /*cd40*/  LDG.E.64 R2, desc[UR36][R2.64] ;  /* 0x0000002402027981 */ /* 0x000ea4000c1e1b00 */
[----:B--2---:R0:W1:Y:S02]  /*cd50*/  F2I.F64.TRUNC R44, R2 ;  /* 0x00000002002c7311 */ /* 0x004064000030d100 */
[----:B01----:R-:W-:Y:S05]  /*cd60*/  BRA `(.L_x_32170) ;  /* 0x00000008004c7947 */ /* 0x003fea0003800000 */
.L_x_32178:
        /* <DEDUP_REMOVED lines=26> */
.L_x_32181:
        /* <DEDUP_REMOVED lines=13> */
.L_x_32180:
[----:B------:R-:W2:Y:S02]  /*cfe0*/  LDG.E.U16 R44, desc[UR36][R2.64] ;  /* 0x00000024022c7981 */ /* 0x000ea4000c1e1500 */
[----:B--2---:R-:W-:-:S06]  /*cff0*/  IMAD.U32 R44, R44, 0x10000, RZ ;  /* 0x000100002c2c7824 */ /* 0x004fcc00078e00ff */
[----:B------:R-:W0:Y:S01]  /*d000*/  F2I.FTZ.TRUNC.NTZ R44, R44 ;  /* 0x0000002c002c7305 */ /* 0x000e22000021f100 */
[----:B------:R-:W-:Y:S05]  /*d010*/  BRA `(.L_x_32170) ;  /* 0x0000000400a07947 */ /* 0x000fea0003800000 */
.L_x_32177:
        /* <DEDUP_REMOVED lines=10> */
.L_x_32184:
        /* <DEDUP_REMOVED lines=21> */
.L_x_32188:
[----:B------:R-:W-:Y:S05]  /*d210*/  BSYNC.RECONVERGENT B1 ;  /* 0x0000000000017941 */ /* 0x000fea0003800200 */
.L_x_32187:
[----:B------:R-:W-:Y:S01]  /*d220*/  IMAD.SHL.U32 R0, R0, 0x100000, RZ ;  /* 0x0010000000007824 */ /* 0x000fe200078e00ff */
[----:B------:R-:W-:-:S04]  /*d230*/  LEA R2, R2, 0x3b800000, 0x17 ;  /* 0x3b80000002027811 */ /* 0x000fc800078eb8ff */
[----:B------:R-:W-:-:S07]  /*d240*/  LOP3.LUT R44, R2, R0, R7, 0xfe, !PT ;  /* 0x00000000022c7212 */ /* 0x000fce00078efe07 */
.L_x_32186:
[----:B------:R-:W-:Y:S05]  /*d250*/  BSYNC.RECONVERGENT B0 ;  /* 0x0000000000007941 */ /* 0x000fea0003800200 */
.L_x_32185:
[----:B------:R-:W0:Y:S01]  /*d260*/  F2I.FTZ.TRUNC.NTZ R44, R44 ;  /* 0x0000002c002c7305 */ /* 0x000e22000021f100 */
[----:B------:R-:W-:Y:S05]  /*d270*/  BRA `(.L_x_32170) ;  /* 0x0000000400087947 */ /* 0x000fea0003800000 */
.L_x_32183:
        /* <DEDUP_REMOVED lines=21> */
.L_x_32192:
[----:B------:R-:W-:Y:S05]  /*d3d0*/  BSYNC.RECONVERGENT B1 ;  /* 0x0000000000017941 */ /* 0x000fea0003800200 */
.L_x_32191:
[----:B------:R-:W-:Y:S01]  /*d3e0*/  IMAD.SHL.U32 R0, R0, 0x200000, RZ ;  /* 0x0020000000007824 */ /* 0x000fe200078e00ff */
[----:B------:R-:W-:-:S04]  /*d3f0*/  LEA R2, R2, 0x37800000, 0x17 ;  /* 0x3780000002027811 */ /* 0x000fc800078eb8ff */
[----:B------:R-:W-:-:S07]  /*d400*/  LOP3.LUT R44, R2, R0, R7, 0xfe, !PT ;  /* 0x00000000022c7212 */ /* 0x000fce00078efe07 */
.L_x_32190:
[----:B------:R-:W-:Y:S05]  /*d410*/  BSYNC.RECONVERGENT B0 ;  /* 0x0000000000007941 */ /* 0x000fea0003800200 */
.L_x_32189:
[----:B------:R-:W0:Y:S01]  /*d420*/  F2I.FTZ.TRUNC.NTZ R44, R44 ;  /* 0x0000002c002c7305 */ /* 0x000e22000021f100 */
[----:B------:R-:W-:Y:S05]  /*d430*/  BRA `(.L_x_32170) ;  /* 0x0000000000987947 */ /* 0x000fea0003800000 */
.L_x_32182:
        /* <DEDUP_REMOVED lines=14> */
.L_x_32196:
[----:B------:R-:W-:Y:S05]  /*d520*/  BSYNC.RECONVERGENT B0 ;  /* 0x0000000000007941 */ /* 0x000fea0003800200 */
.L_x_32195:
[----:B------:R-:W0:Y:S01]  /*d530*/  F2I.FTZ.TRUNC.NTZ R44, R44 ;  /* 0x0000002c002c7305 */ /* 0x000e22000021f100 */
[----:B------:R-:W-:Y:S05]  /*d540*/  BRA `(.L_x_32170) ;  /* 0x0000000000547947 */ /* 0x000fea0003800000 */
.L_x_32169:
        /* <DEDUP_REMOVED lines=16> */
.L_x_32197:
[----:B------:R-:W-:Y:S01]  /*d650*/  IMAD.MOV.U32 R44, RZ, RZ, RZ ;  /* 0x000000ffff2c7224 */ /* 0x000fe200078e00ff */
[----:B------:R-:W-:Y:S06]  /*d660*/  BRA `(.L_x_32170) ;  /* 0x00000000000c7947 */ /* 0x000fec0003800000 */
.L_x_32194:
[----:B------:R1:W5:Y:S01]  /*d670*/  LDG.E R44, desc[UR36][R2.64] ;  /* 0x00000024022c7981 */ /* 0x000362000c1e1900 */
[----:B------:R-:W-:Y:S05]  /*d680*/  BRA `(.L_x_32170) ;  /* 0x0000000000047947 */ /* 0x000fea0003800000 */
.L_x_32193:
[----:B------:R0:W5:Y:S02]  /*d690*/  LDG.E R44, desc[UR36][R2.64] ;  /* 0x00000024022c7981 */ /* 0x000164000c1e1900 */
.L_x_32170:
[----:B------:R-:W-:Y:S01]  /*d6a0*/  VIADD R36, R36, 0x80 ;  /* 0x0000008024247836 */ /* 0x000fe20000000000 */
[----:B01---5:R-:W-:-:S07]  /*d6b0*/  SHF.R.S32.HI R45, RZ, 0x1f, R44 ;  /* 0x0000001fff2d7819 */ /* 0x023fce000001142c */
.L_x_32032:
[----:B------:R-:W-:Y:S05]  /*d6c0*/  BSYNC.RECONVERGENT B6 ;  /* 0x0000000000067941 */ /* 0x000fea0003800200 */
.L_x_32031:
        /* <DEDUP_REMOVED lines=25> */
.L_x_32203:
[----:B------:R0:W5:Y:S01]  /*d860*/  LDG.E.U8 R35, desc[UR36][R2.64] ;  /* 0x0000002402237981 */ /* 0x000162000c1e1100 */
[----:B------:R-:W-:Y:S05]  /*d870*/  BRA `(.L_x_32205) ;  /* 0x0000000c002c7947 */ /* 0x000fea0003800000 */
.L_x_32202:
        /* <DEDUP_REMOVED lines=8> */
.L_x_32207:
[----:B------:R0:W5:Y:S01]  /*d900*/  LDG.E R35, desc[UR36][R2.64] ;  /* 0x0000002402237981 */ /* 0x000162000c1e1900 */
[----:B------:R-:W-:Y:S05]  /*d910*/  BRA `(.L_x_32205) ;  /* 0x0000000c00047947 */ /* 0x000fea0003800000 */
.L_x_32206:
[----:B------:R0:W5:Y:S01]  /*d920*/  LDG.E.S16 R35, desc[UR36][R2.64] ;  /* 0x0000002402237981 */ /* 0x000162000c1e1700 */
[----:B------:R-:W-:Y:S05]  /*d930*/  BRA `(.L_x_32205) ;  /* 0x0000000800fc7947 */ /* 0x000fea0003800000 */
.L_x_32201:
        /* <DEDUP_REMOVED lines=9> */
.L_x_32209:
[----:B------:R-:W5:Y:S02]  /*d9d0*/  LDG.E.U16 R2, desc[UR36][R2.64] ;  /* 0x0000002402027981 */ /* 0x000f64000c1e1500 */
[----:B-----5:R-:W-:-:S06]  /*d9e0*/  HADD2.F32 R35, -RZ, R2.H0_H0 ;  /* 0x20000002ff237230 */ /* 0x020fcc0000004100 */
[----:B------:R-:W0:Y:S01]  /*d9f0*/  F2I.FTZ.TRUNC.NTZ R35, R35 ;  /* 0x0000002300237305 */ /* 0x000e22000021f100 */
[----:B------:R-:W-:Y:S05]  /*da00*/  BRA `(.L_x_32205) ;  /* 0x0000000800c87947 */ /* 0x000fea0003800000 */
.L_x_32208:
        /* <DEDUP_REMOVED lines=9> */
.L_x_32211:
[----:B------:R-:W5:Y:S02]  /*daa0*/  LDG.E.U16 R2, desc[UR36][R2.64] ;  /* 0x0000002402027981 */ /* 0x000f64000c1e1500 */
[----:B-----5:R-:W-:-:S06]  /*dab0*/  HADD2.F32 R35, -RZ, R2.H0_H0 ;  /* 0x20000002ff237230 */ /* 0x020fcc0000004100 */
[----:B------:R-:W0:Y:S01]  /*dac0*/  F2I.FTZ.TRUNC.NTZ R35, R35 ;  /* 0x0000002300237305 */ /* 0x000e22000021f100 */
[----:B------:R-:W-:Y:S05]  /*dad0*/  BRA `(.L_x_32205) ;  /* 0x0000000800947947 */ /* 0x000fea0003800000 */
.L_x_32210:
[----:B------:R-:W5:Y:S02]  /*dae0*/  LDG.E.64 R2, desc[UR36][R2.64] ;  /* 0x0000002402027981 */ /* 0x000f64000c1e1b00 */
[----:B-----5:R0:W0:Y:S02]  /*daf0*/  F2I.F64.TRUNC R35, R2 ;  /* 0x0000000200237311 */ /* 0x020024000030d100 */
[----:B0-----:R-:W-:Y:S05]  /*db00*/  BRA `(.L_x_32205) ;  /* 0x0000000800887947 */ /* 0x001fea0003800000 */
.L_x_32200:
        /* <DEDUP_REMOVED lines=12> */
.L_x_32214:
[----:B------:R-:W5:Y:S02]  /*dbd0*/  LDG.E.64 R2, desc[UR36][R2.64] ;  /* 0x0000002402027981 */ /* 0x000f64000c1e1b00 */
[----:B-----5:R0:W0:Y:S02]  /*dbe0*/  F2I.F64.TRUNC R35, R2 ;  /* 0x0000000200237311 */ /* 0x020024000030d100 */
[----:B0-----:R-:W-:Y:S05]  /*dbf0*/  BRA `(.L_x_32205) ;  /* 0x00000008004c7947 */ /* 0x001fea0003800000 */
.L_x_32213:
        /* <DEDUP_REMOVED lines=26> */
.L_x_32216:
        /* <DEDUP_REMOVED lines=13> */
.L_x_32215:
[----:B------:R-:W5:Y:S02]  /*de70*/  LDG.E.U16 R35, desc[UR36][R2.64] ;  /* 0x0000002402237981 */ /* 0x000f64000c1e1500 */
[----:B-----5:R-:W-:-:S06]  /*de80*/  IMAD.U32 R35, R35, 0x10000, RZ ;  /* 0x0001000023237824 */ /* 0x020fcc00078e00ff */
[----:B------:R-:W0:Y:S01]  /*de90*/  F2I.FTZ.TRUNC.NTZ R35, R35 ;  /* 0x0000002300237305 */ /* 0x000e22000021f100 */
[----:B------:R-:W-:Y:S05]  /*dea0*/  BRA `(.L_x_32205) ;  /* 0x0000000400a07947 */ /* 0x000fea0003800000 */
.L_x_32212:
        /* <DEDUP_REMOVED lines=10> */
.L_x_32219:
        /* <DEDUP_REMOVED lines=21> */
.L_x_32223:
[----:B------:R-:W-:Y:S05]  /*e0a0*/  BSYNC.RECONVERGENT B1 ;  /* 0x0000000000017941 */ /* 0x000fea0003800200 */
.L_x_32222:
[----:B------:R-:W-:Y:S01]  /*e0b0*/  IMAD.SHL.U32 R0, R0, 0x100000, RZ ;  /* 0x0010000000007824 */ /* 0x000fe200078e00ff */
[----:B------:R-:W-:-:S04]  /*e0c0*/  LEA R2, R2, 0x3b800000, 0x17 ;  /* 0x3b80000002027811 */ /* 0x000fc800078eb8ff */
[----:B------:R-:W-:-:S07]  /*e0d0*/  LOP3.LUT R35, R2, R0, R35, 0xfe, !PT ;  /* 0x0000000002237212 */ /* 0x000fce00078efe23 */
.L_x_32221:
[----:B------:R-:W-:Y:S05]  /*e0e0*/  BSYNC.RECONVERGENT B0 ;  /* 0x0000000000007941 */ /* 0x000fea0003800200 */
.L_x_32220:
[----:B------:R-:W0:Y:S01]  /*e0f0*/  F2I.FTZ.TRUNC.NTZ R35, R35 ;  /* 0x0000002300237305 */ /* 0x000e22000021f100 */
[----:B------:R-:W-:Y:S05]  /*e100*/  BRA `(.L_x_32205) ;  /* 0x0000000400087947 */ /* 0x000fea0003800000 */
.L_x_32218:
        /* <DEDUP_REMOVED lines=21> */
.L_x_32227:
[----:B------:R-:W-:Y:S05]  /*e260*/  BSYNC.RECONVERGENT B1 ;  /* 0x0000000000017941 */ /* 0x000fea0003800200 */
.L_x_32226:
[----:B------:R-:W-:Y:S01]  /*e270*/  IMAD.SHL.U32 R0, R0, 0x200000, RZ ;  /* 0x0020000000007824 */ /* 0x000fe200078e00ff */
[----:B------:R-:W-:-:S04]  /*e280*/  LEA R2, R2, 0x37800000, 0x17 ;  /* 0x3780000002027811 */ /* 0x000fc800078eb8ff */
[----:B------:R-:W-:-:S07]  /*e290*/  LOP3.LUT R35, R2, R0, R35, 0xfe, !PT ;  /* 0x0000000002237212 */ /* 0x000fce00078efe23 */
.L_x_32225:
[----:B------:R-:W-:Y:S05]  /*e2a0*/  BSYNC.RECONVERGENT B0 ;  /* 0x0000000000007941 */ /* 0x000fea0003800200 */
.L_x_32224:
[----:B------:R-:W0:Y:S01]  /*e2b0*/  F2I.FTZ.TRUNC.NTZ R35, R35 ;  /* 0x0000002300237305 */ /* 0x000e22000021f100 */
[----:B------:R-:W-:Y:S05]  /*e2c0*/  BRA `(.L_x_32205) ;  /* 0x0000000000987947 */ /* 0x000fea0003800000 */
.L_x_32217:
        /* <DEDUP_REMOVED lines=14> */
.L_x_32231:
[----:B------:R-:W-:Y:S05]  /*e3b0*/  BSYNC.RECONVERGENT B0 ;  /* 0x0000000000007941 */ /* 0x000fea0003800200 */
.L_x_32230:
[----:B------:R-:W0:Y:S01]  /*e3c0*/  F2I.FTZ.TRUNC.NTZ R35, R35 ;  /* 0x0000002300237305 */ /* 0x000e22000021f100 */
[----:B------:R-:W-:Y:S05]  /*e3d0*/  BRA `(.L_x_32205) ;  /* 0x0000000000547947 */ /* 0x000fea0003800000 */
.L_x_32204:
        /* <DEDUP_REMOVED lines=16> */
.L_x_32232:
[----:B------:R-:W-:Y:S01]  /*e4e0*/  IMAD.MOV.U32 R35, RZ, RZ, RZ ;  /* 0x000000ffff237224 */ /* 0x000fe200078e00ff */
[----:B------:R-:W-:Y:S06]  /*e4f0*/  BRA `(.L_x_32205) ;  /* 0x00000000000c7947 */ /* 0x000fec0003800000 */
.L_x_32229:
[----:B------:R0:W5:Y:S01]  /*e500*/  LDG.E R35, desc[UR36][R2.64] ;  /* 0x0000002402237981 */ /* 0x000162000c1e1900 */
[----:B------:R-:W-:Y:S05]  /*e510*/  BRA `(.L_x_32205) ;  /* 0x0000000000047947 */ /* 0x000fea0003800000 */
.L_x_32228:
[----:B------:R0:W5:Y:S02]  /*e520*/  LDG.E R35, desc[UR36][R2.64] ;  /* 0x0000002402237981 */ /* 0x000164000c1e1900 */
.L_x_32205:
        /* <DEDUP_REMOVED lines=18> */
.L_x_32236:
[----:B------:R0:W5:Y:S01]  /*e650*/  LDG.E.U8 R34, desc[UR36][R2.64] ;  /* 0x0000002402227981 */ /* 0x000162000c1e1100 */
[----:B------:R-:W-:Y:S05]  /*e660*/  BRA `(.L_x_32238) ;  /* 0x0000000c002c7947 */ /* 0x000fea0003800000 */
.L_x_32235:
        /* <DEDUP_REMOVED lines=8> */
.L_x_32240:
[----:B------:R0:W5:Y:S01]  /*e6f0*/  LDG.E R34, desc[UR36][R2.64] ;  /* 0x0000002402227981 */ /* 0x000162000c1e1900 */
[----:B------:R-:W-:Y:S05]  /*e700*/  BRA `(.L_x_32238) ;  /* 0x0000000c00047947 */ /* 0x000fea0003800000 */
.L_x_32239:
[----:B------:R0:W5:Y:S01]  /*e710*/  LDG.E.S16 R34, desc[UR36][R2.64] ;  /* 0x0000002402227981 */ /* 0x000162000c1e1700 */
[----:B------:R-:W-:Y:S05]  /*e720*/  BRA `(.L_x_32238) ;  /* 0x0000000800fc7947 */ /* 0x000fea0003800000 */
.L_x_32234:
        /* <DEDUP_REMOVED lines=9> */
.L_x_32242:
[----:B------:R-:W2:Y:S02]  /*e7c0*/  LDG.E.U16 R2, desc[UR36][R2.64] ;  /* 0x0000002402027981 */ /* 0x000ea4000c1e1500 */
[----:B--2---:R-:W-:-:S06]  /*e7d0*/  HADD2.F32 R34, -RZ, R2.H0_H0 ;  /* 0x20000002ff227230 */ /* 0x004fcc0000004100 */
[----:B------:R-:W0:Y:S01]  /*e7e0*/  F2I.FTZ.TRUNC.NTZ R34, R34 ;  /* 0x0000002200227305 */ /* 0x000e22000021f100 */
[----:B------:R-:W-:Y:S05]  /*e7f0*/  BRA `(.L_x_32238) ;  /* 0x0000000800c87947 */ /* 0x000fea0003800000 */
.L_x_32241:
        /* <DEDUP_REMOVED lines=9> */
.L_x_32244:
[----:B------:R-:W2:Y:S02]  /*e890*/  LDG.E.U16 R2, desc[UR36][R2.64] ;  /* 0x0000002402027981 */ /* 0x000ea4000c1e1500 */
[----:B--2---:R-:W-:-:S06]  /*e8a0*/  HADD2.F32 R34, -RZ, R2.H0_H0 ;  /* 0x20000002ff227230 */ /* 0x004fcc0000004100 */
[----:B------:R-:W0:Y:S01]  /*e8b0*/  F2I.FTZ.TRUNC.NTZ R34, R34 ;  /* 0x0000002200227305 */ /* 0x000e22000021f100 */
[----:B------:R-:W-:Y:S05]  /*e8c0*/  BRA `(.L_x_32238) ;  /* 0x0000000800947947 */ /* 0x000fea0003800000 */
.L_x_32243:
[----:B------:R-:W2:Y:S02]  /*e8d0*/  LDG.E.64 R2, desc[UR36][R2.64] ;  /* 0x0000002402027981 */ /* 0x000ea4000c1e1b00 */
[----:B--2---:R0:W1:Y:S02]  /*e8e0*/  F2I.F64.TRUNC R34, R2 ;  /* 0x0000000200227311 */ /* 0x004064000030d100 */
[----:B01----:R-:W-:Y:S05]  /*e8f0*/  BRA `(.L_x_32238) ;  /* 0x0000000800887947 */ /* 0x003fea0003800000 */
.L_x_32233:
        /* <DEDUP_REMOVED lines=12> */
.L_x_32247:
[----:B------:R-:W2:Y:S02]  /*e9c0*/  LDG.E.64 R2, desc[UR36][R2.64] ;  /* 0x0000002402027981 */ /* 0x000ea4000c1e1b00 */
[----:B--2---:R0:W1:Y:S02]  /*e9d0*/  F2I.F64.TRUNC R34, R2 ;  /* 0x0000000200227311 */ /* 0x004064000030d100 */
[----:B01----:R-:W-:Y:S05]  /*e9e0*/  BRA `(.L_x_32238) ;  /* 0x00000008004c7947 */ /* 0x003fea0003800000 */
.L_x_32246:
        /* <DEDUP_REMOVED lines=26> */
.L_x_32249:
        /* <DEDUP_REMOVED lines=13> */
.L_x_32248:
[----:B------:R-:W2:Y:S02]  /*ec60*/  LDG.E.U16 R34, desc[UR36][R2.64] ;  /* 0x0000002402227981 */ /* 0x000ea4000c1e1500 */
[----:B--2---:R-:W-:-:S06]  /*ec70*/  IMAD.U32 R34, R34, 0x10000, RZ ;  /* 0x0001000022227824 */ /* 0x004fcc00078e00ff */
[----:B------:R-:W0:Y:S01]  /*ec80*/  F2I.FTZ.TRUNC.NTZ R34, R34 ;  /* 0x0000002200227305 */ /* 0x000e22000021f100 */
[----:B------:R-:W-:Y:S05]  /*ec90*/  BRA `(.L_x_32238) ;  /* 0x0000000400a07947 */ /* 0x000fea0003800000 */
.L_x_32245:
        /* <DEDUP_REMOVED lines=10> */
.L_x_32252:
        /* <DEDUP_REMOVED lines=21> */
.L_x_32256:
[----:B------:R-:W-:Y:S05]  /*ee90*/  BSYNC.RECONVERGENT B1 ;  /* 0x0000000000017941 */ /* 0x000fea0003800200 */
.L_x_32255:
[----:B------:R-:W-:Y:S01]  /*eea0*/  IMAD.SHL.U32 R0, R0, 0x100000, RZ ;  /* 0x0010000000007824 */ /* 0x000fe200078e00ff */
[----:B------:R-:W-:-:S04]  /*eeb0*/  LEA R2, R2, 0x3b800000, 0x17 ;  /* 0x3b80000002027811 */ /* 0x000fc800078eb8ff */
[----:B------:R-:W-:-:S07]  /*eec0*/  LOP3.LUT R34, R2, R0, R7, 0xfe, !PT ;  /* 0x0000000002227212 */ /* 0x000fce00078efe07 */
.L_x_32254:
[----:B------:R-:W-:Y:S05]  /*eed0*/  BSYNC.RECONVERGENT B0 ;  /* 0x0000000000007941 */ /* 0x000fea0003800200 */
.L_x_32253:
[----:B------:R-:W1:Y:S01]  /*eee0*/  F2I.FTZ.TRUNC.NTZ R34, R34 ;  /* 0x0000002200227305 */ /* 0x000e62000021f100 */
[----:B------:R-:W-:Y:S05]  /*eef0*/  BRA `(.L_x_32238) ;  /* 0x0000000400087947 */ /* 0x000fea0003800000 */
.L_x_32251:
        /* <DEDUP_REMOVED lines=21> */
.L_x_32260:
[----:B------:R-:W-:Y:S05]  /*f050*/  BSYNC.RECONVERGENT B1 ;  /* 0x0000000000017941 */ /* 0x000fea0003800200 */
.L_x_32259:
[----:B------:R-:W-:Y:S01]  /*f060*/  IMAD.SHL.U32 R0, R0, 0x200000, RZ ;  /* 0x0020000000007824 */ /* 0x000fe200078e00ff */
[----:B------:R-:W-:-:S04]  /*f070*/  LEA R2, R2, 0x37800000, 0x17 ;  /* 0x3780000002027811 */ /* 0x000fc800078eb8ff */
[----:B------:R-:W-:-:S07]  /*f080*/  LOP3.LUT R34, R2, R0, R7, 0xfe, !PT ;  /* 0x0000000002227212 */ /* 0x000fce00078efe07 */
.L_x_32258:
[----:B------:R-:W-:Y:S05]  /*f090*/  BSYNC.RECONVERGENT B0 ;  /* 0x0000000000007941 */ /* 0x000fea0003800200 */
.L_x_32257:
[----:B------:R-:W0:Y:S01]  /*f0a0*/  F2I.FTZ.TRUNC.NTZ R34, R34 ;  /* 0x0000002200227305 */ /* 0x000e22000021f100 */
[----:B------:R-:W-:Y:S05]  /*f0b0*/  BRA `(.L_x_32238) ;  /* 0x0000000000987947 */ /* 0x000fea0003800000 */
.L_x_32250:
        /* <DEDUP_REMOVED lines=14> */
.L_x_32264:
[----:B------:R-:W-:Y:S05]  /*f1a0*/  BSYNC.RECONVERGENT B0 ;  /* 0x0000000000007941 */ /* 0x000fea0003800200 */
.L_x_32263:
[----:B------:R-:W0:Y:S01]  /*f1b0*/  F2I.FTZ.TRUNC.NTZ R34, R34 ;  /* 0x0000002200227305 */ /* 0x000e22000021f100 */
[----:B------:R-:W-:Y:S05]  /*f1c0*/  BRA `(.L_x_32238) ;  /* 0x0000000000547947 */ /* 0x000fea0003800000 */
.L_x_32237:
        /* <DEDUP_REMOVED lines=16> */
.L_x_32265:
[----:B------:R-:W-:Y:S01]  /*f2d0*/  IMAD.MOV.U32 R34, RZ, RZ, RZ ;  /* 0x000000ffff227224 */ /* 0x000fe200078e00ff */
[----:B------:R-:W-:Y:S06]  /*f2e0*/  BRA `(.L_x_32238) ;  /* 0x00000000000c7947 */ /* 0x000fec0003800000 */
.L_x_32262:
[----:B------:R0:W5:Y:S01]  /*f2f0*/  LDG.E R34, desc[UR36][R2.64] ;  /* 0x0000002402227981 */ /* 0x000162000c1e1900 */
[----:B------:R-:W-:Y:S05]  /*f300*/  BRA `(.L_x_32238) ;  /* 0x0000000000047947 */ /* 0x000fea0003800000 */
.L_x_32261:
[----:B------:R0:W5:Y:S02]  /*f310*/  LDG.E R34, desc[UR36][R2.64] ;  /* 0x0000002402227981 */ /* 0x000164000c1e1900 */
.L_x_32238:
        /* <DEDUP_REMOVED lines=18> */
.L_x_32269:
[----:B------:R0:W5:Y:S01]  /*f440*/  LDG.E.U8 R33, desc[UR36][R2.64] ;  /* 0x0000002402217981 */ /* 0x000162000c1e1100 */
[----:B------:R-:W-:Y:S05]  /*f450*/  BRA `(.L_x_32271) ;  /* 0x0000000c002c7947 */ /* 0x000fea0003800000 */
.L_x_32268:
        /* <DEDUP_REMOVED lines=8> */
.L_x_32273:
[----:B------:R0:W5:Y:S01]  /*f4e0*/  LDG.E R33, desc[UR36][R2.64] ;  /* 0x0000002402217981 */ /* 0x000162000c1e1900 */
[----:B------:R-:W-:Y:S05]  /*f4f0*/  BRA `(.L_x_32271) ;  /* 0x0000000c00047947 */ /* 0x000fea0003800000 */
.L_x_32272:
[----:B------:R0:W5:Y:S01]  /*f500*/  LDG.E.S16 R33, desc[UR36][R2.64] ;  /* 0x0000002402217981 */ /* 0x000162000c1e1700 */
[----:B------:R-:W-:Y:S05]  /*f510*/  BRA `(.L_x_32271) ;  /* 0x0000000800fc7947 */ /* 0x000fea0003800000 */
.L_x_32267:
        /* <DEDUP_REMOVED lines=9> */
.L_x_32275:
[----:B------:R-:W2:Y:S02]  /*f5b0*/  LDG.E.U16 R2, desc[UR36][R2.64] ;  /* 0x0000002402027981 */ /* 0x000ea4000c1e1500 */
[----:B--2---:R-:W-:-:S06]  /*f5c0*/  HADD2.F32 R33, -RZ, R2.H0_H0 ;  /* 0x20000002ff217230 */ /* 0x004fcc0000004100 */
[----:B------:R-:W0:Y:S01]  /*f5d0*/  F2I.FTZ.TRUNC.NTZ R33, R33 ;  /* 0x0000002100217305 */ /* 0x000e22000021f100 */
[----:B------:R-:W-:Y:S05]  /*f5e0*/  BRA `(.L_x_32271) ;  /* 0x0000000800c87947 */ /* 0x000fea0003800000 */
.L_x_32274:
        /* <DEDUP_REMOVED lines=9> */
.L_x_32277:
[----:B------:R-:W2:Y:S02]  /*f680*/  LDG.E.U16 R2, desc[UR36][R2.64] ;  /* 0x0000002402027981 */ /* 0x000ea4000c1e1500 */
[----:B--2---:R-:W-:-:S06]  /*f690*/  HADD2.F32 R33, -RZ, R2.H0_H0 ;  /* 0x20000002ff217230 */ /* 0x004fcc0000004100 */
[----:B------:R-:W0:Y:S01]  /*f6a0*/  F2I.FTZ.TRUNC.NTZ R33, R33 ;  /* 0x0000002100217305 */ /* 0x000e22000021f100 */
[----:B------:R-:W-:Y:S05]  /*f6b0*/  BRA `(.L_x_32271) ;  /* 0x0000000800947947 */ /* 0x000fea0003800000 */
.L_x_32276:
[----:B------:R-:W2:Y:S02]  /*f6c0*/  LDG.E.64 R2, desc[UR36][R2.64] ;  /* 0x0000002402027981 */ /* 0x000ea4000c1e1b00 */
[----:B--2---:R0:W2:Y:S02]  /*f6d0*/  F2I.F64.TRUNC R33, R2 ;  /* 0x0000000200217311 */ /* 0x0040a4000030d100 */
[----:B0-2---:R-:W-:Y:S05]  /*f6e0*/  BRA `(.L_x_32271) ;  /* 0x0000000800887947 */ /* 0x005fea0003800000 */
.L_x_32266:
        /* <DEDUP_REMOVED lines=12> */
.L_x_32280:
[----:B------:R-:W2:Y:S02]  /*f7b0*/  LDG.E.64 R2, desc[UR36][R2.64] ;  /* 0x0000002402027981 */ /* 0x000ea4000c1e1b00 */
[----:B--2---:R0:W2:Y:S02]  /*f7c0*/  F2I.F64.TRUNC R33, R2 ;  /* 0x0000000200217311 */ /* 0x0040a4000030d100 */
[----:B0-2---:R-:W-:Y:S05]  /*f7d0*/  BRA `(.L_x_32271) ;  /* 0x00000008004c7947 */ /* 0x005fea0003800000 */
.L_x_32279:
        /* <DEDUP_REMOVED lines=26> */
.L_x_32282:
        /* <DEDUP_REMOVED lines=13> */
.L_x_32281:
[----:B------:R-:W2:Y:S02]  /*fa50*/  LDG.E.U16 R33, desc[UR36][R2.64] ;  /* 0x0000002402217981 */ /* 0x000ea4000c1e1500 */
[----:B--2---:R-:W-:-:S06]  /*fa60*/  IMAD.U32 R33, R33, 0x10000, RZ ;  /* 0x0001000021217824 */ /* 0x004fcc00078e00ff */
[----:B------:R-:W0:Y:S01]  /*fa70*/  F2I.FTZ.TRUNC.NTZ R33, R33 ;  /* 0x0000002100217305 */ /* 0x000e22000021f100 */
[----:B------:R-:W-:Y:S05]  /*fa80*/  BRA `(.L_x_32271) ;  /* 0x0000000400a07947 */ /* 0x000fea0003800000 */
.L_x_32278:
        /* <DEDUP_REMOVED lines=10> */
.L_x_32285:
        /* <DEDUP_REMOVED lines=21> */
.L_x_32289:
[----:B------:R-:W-:Y:S05]  /*fc80*/  BSYNC.RECONVERGENT B1 ;  /* 0x0000000000017941 */ /* 0x000fea0003800200 */
.L_x_32288:
[----:B------:R-:W-:Y:S01]  /*fc90*/  IMAD.SHL.U32 R0, R0, 0x100000, RZ ;  /* 0x0010000000007824 */ /* 0x000fe200078e00ff */
[----:B------:R-:W-:-:S04]  /*fca0*/  LEA R2, R2, 0x3b800000, 0x17 ;  /* 0x3b80000002027811 */ /* 0x000fc800078eb8ff */
[----:B------:R-:W-:-:S07]  /*fcb0*/  LOP3.LUT R33, R2, R0, R33, 0xfe, !PT ;  /* 0x0000000002217212 */ /* 0x000fce00078efe21 */
.L_x_32287:
[----:B------:R-:W-:Y:S05]  /*fcc0*/  BSYNC.RECONVERGENT B0 ;  /* 0x0000000000007941 */ /* 0x000fea0003800200 */
.L_x_32286:
[----:B------:R-:W2:Y:S01]  /*fcd0*/  F2I.FTZ.TRUNC.NTZ R33, R33 ;  /* 0x0000002100217305 */ /* 0x000ea2000021f100 */
[----:B------:R-:W-:Y:S05]  /*fce0*/  BRA `(.L_x_32271) ;  /* 0x0000000400087947 */ /* 0x000fea0003800000 */
.L_x_32284:
        /* <DEDUP_REMOVED lines=21> */
.L_x_32293:
[----:B------:R-:W-:Y:S05]  /*fe40*/  BSYNC.RECONVERGENT B1 ;  /* 0x0000000000017941 */ /* 0x000fea0003800200 */
.L_x_32292:
[----:B------:R-:W-:Y:S01]  /*fe50*/  IMAD.SHL.U32 R0, R0, 0x200000, RZ ;  /* 0x0020000000007824 */ /* 0x000fe200078e00ff */
[----:B------:R-:W-:-:S04]  /*fe60*/  LEA R2, R2, 0x37800000, 0x17 ;  /* 0x3780000002027811 */ /* 0x000fc800078eb8ff */
[----:B------:R-:W-:-:S07]  /*fe70*/  LOP3.LUT R33, R2, R0, R33, 0xfe, !PT ;  /* 0x0000000002217212 */ /* 0x000fce00078efe21 */
.L_x_32291:
[----:B------:R-:W-:Y:S05]  /*fe80*/  BSYNC.RECONVERGENT B0 ;  /* 0x0000000000007941 */ /* 0x000fea0003800200 */
.L_x_32290:
[----:B------:R-:W0:Y:S01]  /*fe90*/  F2I.FTZ.TRUNC.NTZ R33, R33 ;  /* 0x0000002100217305 */ /* 0x000e22000021f100 */
[----:B------:R-:W-:Y:S05]  /*fea0*/  BRA `(.L_x_32271) ;  /* 0x0000000000987947 */ /* 0x000fea0003800000 */
.L_x_32283:
        /* <DEDUP_REMOVED lines=14> */
.L_x_32297:
[----:B------:R-:W-:Y:S05]  /*ff90*/  BSYNC.RECONVERGENT B0 ;  /* 0x0000000000007941 */ /* 0x000fea0003800200 */
.L_x_32296:
[----:B------:R-:W0:Y:S01]  /*ffa0*/  F2I.FTZ.TRUNC.NTZ R33, R33 ;  /* 0x0000002100217305 */ /* 0x000e22000021f100 */
[----:B------:R-:W-:Y:S05]  /*ffb0*/  BRA `(.L_x_32271) ;  /* 0x0000000000547947 */ /* 0x000fea0003800000 */
.L_x_32270:
        /* <DEDUP_REMOVED lines=16> */
.L_x_32298:
[----:B------:R-:W-:Y:S01]  /*100c0*/  IMAD.MOV.U32 R33, RZ, RZ, RZ ;  /* 0x000000ffff217224 */ /* 0x000fe200078e00ff */
[----:B------:R-:W-:Y:S06]  /*100d0*/  BRA `(.L_x_32271) ;  /* 0x00000000000c7947 */ /* 0x000fec0003800000 */
.L_x_32295:
[----:B------:R0:W5:Y:S01]  /*100e0*/  LDG.E R33, desc[UR36][R2.64] ;  /* 0x0000002402217981 */ /* 0x000162000c1e1900 */
[----:B------:R-:W-:Y:S05]  /*100f0*/  BRA `(.L_x_32271) ;  /* 0x0000000000047947 */ /* 0x000fea0003800000 */
.L_x_32294:
[----:B------:R0:W5:Y:S02]  /*10100*/  LDG.E R33, desc[UR36][R2.64] ;  /* 0x0000002402217981 */ /* 0x000164000c1e1900 */
.L_x_32271:
        /* <DEDUP_REMOVED lines=18> */
.L_x_32302:
[----:B------:R0:W5:Y:S01]  /*10230*/  LDG.E.U8 R32, desc[UR36][R2.64] ;  /* 0x0000002402207981 */ /* 0x000162000c1e1100 */
[----:B------:R-:W-:Y:S05]  /*10240*/  BRA `(.L_x_32304) ;  /* 0x0000000c002c7947 */ /* 0x000fea0003800000 */
.L_x_32301:
        /* <DEDUP_REMOVED lines=8> */
.L_x_32306:
[----:B------:R0:W5:Y:S01]  /*102d0*/  LDG.E R32, desc[UR36][R2.64] ;  /* 0x0000002402207981 */ /* 0x000162000c1e1900 */
[----:B------:R-:W-:Y:S05]  /*102e0*/  BRA `(.L_x_32304) ;  /* 0x0000000c00047947 */ /* 0x000fea0003800000 */
.L_x_32305:
[----:B------:R0:W5:Y:S01]  /*102f0*/  LDG.E.S16 R32, desc[UR36][R2.64] ;  /* 0x0000002402207981 */ /* 0x000162000c1e1700 */
[----:B------:R-:W-:Y:S05]  /*10300*/  BRA `(.L_x_32304) ;  /* 0x0000000800fc7947 */ /* 0x000fea0003800000 */
.L_x_32300:
        /* <DEDUP_REMOVED lines=9> */
.L_x_32308:
[----:B------:R-:W2:Y:S02]  /*103a0*/  LDG.E.U16 R2, desc[UR36][R2.64] ;  /* 0x0000002402027981 */ /* 0x000ea4000c1e1500 */
[----:B--2---:R-:W-:-:S06]  /*103b0*/  HADD2.F32 R32, -RZ, R2.H0_H0 ;  /* 0x20000002ff207230 */ /* 0x004fcc0000004100 */
[----:B------:R-:W0:Y:S01]  /*103c0*/  F2I.FTZ.TRUNC.NTZ R32, R32 ;  /* 0x0000002000207305 */ /* 0x000e22000021f100 */
[----:B------:R-:W-:Y:S05]  /*103d0*/  BRA `(.L_x_32304) ;  /* 0x0000000800c87947 */ /* 0x000fea0003800000 */
.L_x_32307:
        /* <DEDUP_REMOVED lines=9> */
.L_x_32310:
[----:B------:R-:W2:Y:S02]  /*10470*/  LDG.E.U16 R2, desc[UR36][R2.64] ;  /* 0x0000002402027981 */ /* 0x000ea4000c1e1500 */
[----:B--2---:R-:W-:-:S06]  /*10480*/  HADD2.F32 R32, -RZ, R2.H0_H0 ;  /* 0x20000002ff207230 */ /* 0x004fcc0000004100 */
[----:B------:R-:W0:Y:S01]  /*10490*/  F2I.FTZ.TRUNC.NTZ R32, R32 ;  /* 0x0000002000207305 */ /* 0x000e22000021f100 */
[----:B------:R-:W-:Y:S05]  /*104a0*/  BRA `(.L_x_32304) ;  /* 0x0000000800947947 */ /* 0x000fea0003800000 */
.L_x_32309:
[----:B------:R-:W2:Y:S02]  /*104b0*/  LDG.E.64 R2, desc[UR36][R2.64] ;  /* 0x0000002402027981 */ /* 0x000ea4000c1e1b00 */
[----:B--2---:R0:W1:Y:S02]  /*104c0*/  F2I.F64.TRUNC R32, R2 ;  /* 0x0000000200207311 */ /* 0x004064000030d100 */
[----:B01----:R-:W-:Y:S05]  /*104d0*/  BRA `(.L_x_32304) ;  /* 0x0000000800887947 */ /* 0x003fea0003800000 */
.L_x_32299:
        /* <DEDUP_REMOVED lines=12> */
.L_x_32313:
[----:B------:R-:W2:Y:S02]  /*105a0*/  LDG.E.64 R2, desc[UR36][R2.64] ;  /* 0x0000002402027981 */ /* 0x000ea4000c1e1b00 */
[----:B--2---:R0:W1:Y:S02]  /*105b0*/  F2I.F64.TRUNC R32, R2 ;  /* 0x0000000200207311 */ /* 0x004064000030d100 */
[----:B01----:R-:W-:Y:S05]  /*105c0*/  BRA `(.L_x_32304) ;  /* 0x00000008004c7947 */ /* 0x003fea0003800000 */
.L_x_32312:
        /* <DEDUP_REMOVED lines=26> */
.L_x_32315:
        /* <DEDUP_REMOVED lines=13> */
.L_x_32314:
[----:B------:R-:W2:Y:S02]  /*10840*/  LDG.E.U16 R32, desc[UR36][R2.64] ;  /* 0x0000002402207981 */ /* 0x000ea4000c1e1500 */
[----:B--2---:R-:W-:-:S06]  /*10850*/  IMAD.U32 R32, R32, 0x10000, RZ ;  /* 0x0001000020207824 */ /* 0x004fcc00078e00ff */
[----:B------:R-:W0:Y:S01]  /*10860*/  F2I.FTZ.TRUNC.NTZ R32, R32 ;  /* 0x0000002000207305 */ /* 0x000e22000021f100 */
[----:B------:R-:W-:Y:S05]  /*10870*/  BRA `(.L_x_32304) ;  /* 0x0000000400a07947 */ /* 0x000fea0003800000 */
.L_x_32311:
        /* <DEDUP_REMOVED lines=10> */
.L_x_32318:
        /* <DEDUP_REMOVED lines=21> */
.L_x_32322:
[----:B------:R-:W-:Y:S05]  /*10a70*/  BSYNC.RECONVERGENT B1 ;  /* 0x0000000000017941 */ /* 0x000fea0003800200 */
.L_x_32321:
[----:B------:R-:W-:Y:S01]  /*10a80*/  IMAD.SHL.U32 R0, R0, 0x100000, RZ ;  /* 0x0010000000007824 */ /* 0x000fe200078e00ff */
[----:B------:R-:W-:-:S04]  /*10a90*/  LEA R2, R2, 0x3b800000, 0x17 ;  /* 0x3b80000002027811 */ /* 0x000fc800078eb8ff */
[----:B------:R-:W-:-:S07]  /*10aa0*/  LOP3.LUT R32, R2, R0, R7, 0xfe, !PT ;  /* 0x0000000002207212 */ /* 0x000fce00078efe07 */
.L_x_32320:
[----:B------:R-:W-:Y:S05]  /*10ab0*/  BSYNC.RECONVERGENT B0 ;  /* 0x0000000000007941 */ /* 0x000fea0003800200 */
.L_x_32319:
[----:B------:R-:W0:Y:S01]  /*10ac0*/  F2I.FTZ.TRUNC.NTZ R32, R32 ;  /* 0x0000002000207305 */ /* 0x000e22000021f100 */
[----:B------:R-:W-:Y:S05]  /*10ad0*/  BRA `(.L_x_32304) ;  /* 0x0000000400087947 */ /* 0x000fea0003800000 */
.L_x_32317:
        /* <DEDUP_REMOVED lines=21> */
.L_x_32326:
[----:B------:R-:W-:Y:S05]  /*10c30*/  BSYNC.RECONVERGENT B1 ;  /* 0x0000000000017941 */ /* 0x000fea0003800200 */
.L_x_32325:
[----:B------:R-:W-:Y:S01]  /*10c40*/  IMAD.SHL.U32 R0, R0, 0x200000, RZ ;  /* 0x0020000000007824 */ /* 0x000fe200078e00ff */
[----:B------:R-:W-:-:S04]  /*10c50*/  LEA R2, R2, 0x37800000, 0x17 ;  /* 0x3780000002027811 */ /* 0x000fc800078eb8ff */
[----:B------:R-:W-:-:S07]  /*10c60*/  LOP3.LUT R32, R2, R0, R7, 0xfe, !PT ;  /* 0x0000000002207212 */ /* 0x000fce00078efe07 */
.L_x_32324:
[----:B------:R-:W-:Y:S05]  /*10c70*/  BSYNC.RECONVERGENT B0 ;  /* 0x0000000000007941 */ /* 0x000fea0003800200 */
.L_x_32323:
[----:B------:R-:W0:Y:S01]  /*10c80*/  F2I.FTZ.TRUNC.NTZ R32, R32 ;  /* 0x0000002000207305 */ /* 0x000e22000021f100 */
[----:B------:R-:W-:Y:S05]  /*10c90*/  BRA `(.L_x_32304) ;  /* 0x0000000000987947 */ /* 0x000fea0003800000 */
.L_x_32316:
        /* <DEDUP_REMOVED lines=14> */
.L_x_32330:
[----:B------:R-:W-:Y:S05]  /*10d80*/  BSYNC.RECONVERGENT B0 ;  /* 0x0000000000007941 */ /* 0x000fea0003800200 */
.L_x_32329:
[----:B------:R-:W0:Y:S01]  /*10d90*/  F2I.FTZ.TRUNC.NTZ R32, R32 ;  /* 0x0000002000207305 */ /* 0x000e22000021f100 */
[----:B------:R-:W-:Y:S05]  /*10da0*/  BRA `(.L_x_32304) ;  /* 0x0000000000547947 */ /* 0x000fea0003800000 */
.L_x_32303:
        /* <DEDUP_REMOVED lines=16> */
.L_x_32331:
[----:B------:R-:W-:Y:S01]  /*10eb0*/  IMAD.MOV.U32 R32, RZ, RZ, RZ ;  /* 0x000000ffff207224 */ /* 0x000fe200078e00ff */
[----:B------:R-:W-:Y:S06]  /*10ec0*/  BRA `(.L_x_32304) ;  /* 0x00000000000c7947 */ /* 0x000fec0003800000 */
.L_x_32328:
[----:B------:R0:W5:Y:S01]  /*10ed0*/  LDG.E R32, desc[UR36][R2.64] ;  /* 0x0000002402207981 */ /* 0x000162000c1e1900 */
[----:B------:R-:W-:Y:S05]  /*10ee0*/  BRA `(.L_x_32304) ;  /* 0x0000000000047947 */ /* 0x000fea0003800000 */
.L_x_32327:
[----:B------:R0:W5:Y:S02]  /*10ef0*/  LDG.E R32, desc[UR36][R2.64] ;  /* 0x0000002402207981 */ /* 0x000164000c1e1900 */
.L_x_32304:
        /* <DEDUP_REMOVED lines=18> */
.L_x_32335:
[----:B------:R0:W5:Y:S01]  /*11020*/  LDG.E.U8 R46, desc[UR36][R2.64] ;  /* 0x00000024022e7981 */ /* 0x000162000c1e1100 */
[----:B------:R-:W-:Y:S05]  /*11030*/  BRA `(.L_x_32337) ;  /* 0x0000000c002c7947 */ /* 0x000fea0003800000 */
.L_x_32334:
        /* <DEDUP_REMOVED lines=8> */
.L_x_32339:
[----:B------:R0:W5:Y:S01]  /*110c0*/  LDG.E R46, desc[UR36][R2.64] ;  /* 0x00000024022e7981 */ /* 0x000162000c1e1900 */
[----:B------:R-:W-:Y:S05]  /*110d0*/  BRA `(.L_x_32337) ;  /* 0x0000000c00047947 */ /* 0x000fea0003800000 */
.L_x_32338:
[----:B------:R0:W5:Y:S01]  /*110e0*/  LDG.E.S16 R46, desc[UR36][R2.64] ;  /* 0x00000024022e7981 */ /* 0x000162000c1e1700 */
[----:B------:R-:W-:Y:S05]  /*110f0*/  BRA `(.L_x_32337) ;  /* 0x0000000800fc7947 */ /* 0x000fea0003800000 */
.L_x_32333:
        /* <DEDUP_REMOVED lines=9> */
.L_x_32341:
[----:B------:R-:W2:Y:S02]  /*11190*/  LDG.E.U16 R2, desc[UR36][R2.64] ;  /* 0x0000002402027981 */ /* 0x000ea4000c1e1500 */
[----:B--2---:R-:W-:-:S06]  /*111a0*/  HADD2.F32 R46, -RZ, R2.H0_H0 ;  /* 0x20000002ff2e7230 */ /* 0x004fcc0000004100 */
[----:B------:R-:W0:Y:S01]  /*111b0*/  F2I.FTZ.TRUNC.NTZ R46, R46 ;  /* 0x0000002e002e7305 */ /* 0x000e22000021f100 */
[----:B------:R-:W-:Y:S05]  /*111c0*/  BRA `(.L_x_32337) ;  /* 0x0000000800c87947 */ /* 0x000fea0003800000 */
.L_x_32340:
        /* <DEDUP_REMOVED lines=9> */
.L_x_32343:
[----:B------:R-:W2:Y:S02]  /*11260*/  LDG.E.U16 R2, desc[UR36][R2.64] ;  /* 0x0000002402027981 */ /* 0x000ea4000c1e1500 */
[----:B--2---:R-:W-:-:S06]  /*11270*/  HADD2.F32 R46, -RZ, R2.H0_H0 ;  /* 0x20000002ff2e7230 */ /* 0x004fcc0000004100 */
[----:B------:R-:W0:Y:S01]  /*11280*/  F2I.FTZ.TRUNC.NTZ R46, R46 ;  /* 0x0000002e002e7305 */ /* 0x000e22000021f100 */
[----:B------:R-:W-:Y:S05]  /*11290*/  BRA `(.L_x_32337) ;  /* 0x0000000800947947 */ /* 0x000fea0003800000 */
.L_x_32342:
[----:B------:R-:W2:Y:S02]  /*112a0*/  LDG.E.64 R2, desc[UR36][R2.64] ;  /* 0x0000002402027981 */ /* 0x000ea4000c1e1b00 */
[----:B--2---:R0:W1:Y:S02]  /*112b0*/  F2I.F64.TRUNC R46, R2 ;  /* 0x00000002002e7311 */ /* 0x004064000030d100 */
[----:B01----:R-:W-:Y:S05]  /*112c0*/  BRA `(.L_x_32337) ;  /* 0x0000000800887947 */ /* 0x003fea0003800000 */
.L_x_32332:
        /* <DEDUP_REMOVED lines=12> */
.L_x_32346:
[----:B------:R-:W2:Y:S02]  /*11390*/  LDG.E.64 R2, desc[UR36][R2.64] ;  /* 0x0000002402027981 */ /* 0x000ea4000c1e1b00 */
[----:B--2---:R0:W1:Y:S02]  /*113a0*/  F2I.F64.TRUNC R46, R2 ;  /* 0x00000002002e7311 */ /* 0x004064000030d100 */
[----:B01----:R-:W-:Y:S05]  /*113b0*/  BRA `(.L_x_32337) ;  /* 0x00000008004c7947 */ /* 0x003fea0003800000 */
.L_x_32345:
        /* <DEDUP_REMOVED lines=26> */
.L_x_32348:
        /* <DEDUP_REMOVED lines=13> */
.L_x_32347:
[----:B------:R-:W2:Y:S02]  /*11630*/  LDG.E.U16 R46, desc[UR36][R2.64] ;  /* 0x00000024022e7981 */ /* 0x000ea4000c1e1500 */
[----:B--2---:R-:W-:-:S06]  /*11640*/  IMAD.U32 R46, R46, 0x10000, RZ ;  /* 0x000100002e2e7824 */ /* 0x004fcc00078e00ff */
[----:B------:R-:W0:Y:S01]  /*11650*/  F2I.FTZ.TRUNC.NTZ R46, R46 ;  /* 0x0000002e002e7305 */ /* 0x000e22000021f100 */
[----:B------:R-:W-:Y:S05]  /*11660*/  BRA `(.L_x_32337) ;  /* 0x0000000400a07947 */ /* 0x000fea0003800000 */
.L_x_32344:
        /* <DEDUP_REMOVED lines=10> */
.L_x_32351:
        /* <DEDUP_REMOVED lines=21> */
.L_x_32355:
[----:B------:R-:W-:Y:S05]  /*11860*/  BSYNC.RECONVERGENT B1 ;  /* 0x0000000000017941 */ /* 0x000fea0003800200 */
.L_x_32354:
[----:B------:R-:W-:Y:S01]  /*11870*/  IMAD.SHL.U32 R0, R0, 0x100000, RZ ;  /* 0x0010000000007824 */ /* 0x000fe200078e00ff */
[----:B------:R-:W-:-:S04]  /*11880*/  LEA R2, R2, 0x3b800000, 0x17 ;  /* 0x3b80000002027811 */ /* 0x000fc800078eb8ff */
[----:B------:R-:W-:-:S07]  /*11890*/  LOP3.LUT R46, R2, R0, R7, 0xfe, !PT ;  /* 0x00000000022e7212 */ /* 0x000fce00078efe07 */
.L_x_32353:
[----:B------:R-:W-:Y:S05]  /*118a0*/  BSYNC.RECONVERGENT B0 ;  /* 0x0000000000007941 */ /* 0x000fea0003800200 */
.L_x_32352:
[----:B------:R-:W0:Y:S01]  /*118b0*/  F2I.FTZ.TRUNC.NTZ R46, R46 ;  /* 0x0000002e002e7305 */ /* 0x000e22000021f100 */
[----:B------:R-:W-:Y:S05]  /*118c0*/  BRA `(.L_x_32337) ;  /* 0x0000000400087947 */ /* 0x000fea0003800000 */
.L_x_32350:
        /* <DEDUP_REMOVED lines=21> */
.L_x_32359:
[----:B------:R-:W-:Y:S05]  /*11a20*/  BSYNC.RECONVERGENT B1 ;  /* 0x0000000000017941 */ /* 0x000fea0003800200 */
.L_x_32358:
[----:B------:R-:W-:Y:S01]  /*11a30*/  IMAD.SHL.U32 R0, R0, 0x200000, RZ ;  /* 0x0020000000007824 */ /* 0x000fe200078e00ff */
[----:B------:R-:W-:-:S04]  /*11a40*/  LEA R2, R2, 0x37800000, 0x17 ;  /* 0x3780000002027811 */ /* 0x000fc800078eb8ff */
[----:B------:R-:W-:-:S07]  /*11a50*/  LOP3.LUT R46, R2, R0, R7, 0xfe, !PT ;  /* 0x00000000022e7212 */ /* 0x000fce00078efe07 */
.L_x_32357:
[----:B------:R-:W-:Y:S05]  /*11a60*/  BSYNC.RECONVERGENT B0 ;  /* 0x0000000000007941 */ /* 0x000fea0003800200 */
.L_x_32356:
[----:B------:R-:W0:Y:S01]  /*11a70*/  F2I.FTZ.TRUNC.NTZ R46, R46 ;  /* 0x0000002e002e7305 */ /* 0x000e22000021f100 */
[----:B------:R-:W-:Y:S05]  /*11a80*/  BRA `(.L_x_32337) ;  /* 0x0000000000987947 */ /* 0x000fea0003800000 */
.L_x_32349:
        /* <DEDUP_REMOVED lines=14> */
.L_x_32363:
[----:B------:R-:W-:Y:S05]  /*11b70*/  BSYNC.RECONVERGENT B0 ;  /* 0x0000000000007941 */ /* 0x000fea0003800200 */
.L_x_32362:
[----:B------:R-:W0:Y:S01]  /*11b80*/  F2I.FTZ.TRUNC.NTZ R46, R46 ;  /* 0x0000002e002e7305 */ /* 0x000e22000021f100 */
[----:B------:R-:W-:Y:S05]  /*11b90*/  BRA `(.L_x_32337) ;  /* 0x0000000000547947 */ /* 0x000fea0003800000 */
.L_x_32336:
        /* <DEDUP_REMOVED lines=16> */
.L_x_32364:
[----:B------:R-:W-:Y:S01]  /*11ca0*/  IMAD.MOV.U32 R46, RZ, RZ, RZ ;  /* 0x000000ffff2e7224 */ /* 0x000fe200078e00ff */
[----:B------:R-:W-:Y:S06]  /*11cb0*/  BRA `(.L_x_32337) ;  /* 0x00000000000c7947 */ /* 0x000fec0003800000 */
.L_x_32361:
[----:B------:R0:W5:Y:S01]  /*11cc0*/  LDG.E R46, desc[UR36][R2.64] ;  /* 0x00000024022e7981 */ /* 0x000162000c1e1900 */
[----:B------:R-:W-:Y:S05]  /*11cd0*/  BRA `(.L_x_32337) ;  /* 0x0000000000047947 */ /* 0x000fea0003800000 */
.L_x_32360:
[----:B------:R0:W5:Y:S02]  /*11ce0*/  LDG.E R46, desc[UR36][R2.64] ;  /* 0x00000024022e7981 */ /* 0x000164000c1e1900 */
.L_x_32337:
[----:B01---5:R-:W-:-:S07]  /*11cf0*/  SHF.R.S32.HI R47, RZ, 0x1f, R46 ;  /* 0x0000001fff2f7819 */ /* 0x023fce000001142e */
.L_x_32199:
[----:B------:R-:W-:Y:S05]  /*11d00*/  BSYNC.RECONVERGENT B6 ;  /* 0x0000000000067941 */ /* 0x000fea0003800200 */
.L_x_32198:
        /* <DEDUP_REMOVED lines=32> */
.L_x_32368:
[----:B------:R-:W-:Y:S05]  /*11f10*/  BSYNC.RECONVERGENT B7 ;  /* 0x0000000000077941 */ /* 0x000fea0003800200 */
.L_x_32367:
        /* <DEDUP_REMOVED lines=19> */
.L_x_32370:
[----:B------:R-:W-:Y:S05]  /*12050*/  BSYNC.RECONVERGENT B7 ;  /* 0x0000000000077941 */ /* 0x000fea0003800200 */
.L_x_32369:
        /* <DEDUP_REMOVED lines=21> */
.L_x_32372:
[----:B------:R-:W-:Y:S05]  /*121b0*/  BSYNC.RECONVERGENT B7 ;  /* 0x0000000000077941 */ /* 0x000fea0003800200 */
.L_x_32371:
        /* <DEDUP_REMOVED lines=13> */
.L_x_32378:
        /* <DEDUP_REMOVED lines=25> */
.L_x_32376:
[----:B------:R-:W-:Y:S01]  /*12420*/  IMAD.MOV.U32 R4, RZ, RZ, R12 ;  /* 0x000000ffff047224 */ /* 0x000fe200078e000c */
[----:B------:R-:W-:Y:S01]  /*12430*/  MOV R0, 0x12460 ;  /* 0x0001246000007802 */ /* 0x000fe20000000f00 */
[----:B------:R-:W-:-:S07]  /*12440*/  IMAD.MOV.U32 R3, RZ, RZ, R13 ;  /* 0x000000ffff037224 */ /* 0x000fce00078e000d */
[----:B----4-:R-:W-:Y:S05]  /*12450*/  CALL.REL.NOINC `($__internal_74_$__cuda_sm20_div_s64) ;  /* 0x0000004400087944 */ /* 0x010fea0003c00000 */
[----:B------:R-:W-:Y:S02]  /*12460*/  IMAD.MOV.U32 R14, RZ, RZ, R3 ;  /* 0x000000ffff0e7224 */ /* 0x000fe400078e0003 */
[----:B------:R-:W-:-:S07]  /*12470*/  IMAD.MOV.U32 R15, RZ, RZ, R4 ;  /* 0x000000ffff0f7224 */ /* 0x000fce00078e0004 */
.L_x_32377:
[----:B------:R-:W-:Y:S05]  /*12480*/  BSYNC.RECONVERGENT B1 ;  /* 0x0000000000017941 */ /* 0x000fea0003800200 */
.L_x_32375:
        /* <DEDUP_REMOVED lines=18> */
.L_x_32374:
[----:B------:R-:W-:Y:S05]  /*125b0*/  BSYNC.RECONVERGENT B0 ;  /* 0x0000000000007941 */ /* 0x000fea0003800200 */
.L_x_32373:
        /* <DEDUP_REMOVED lines=12> */
.L_x_32381:
        /* <DEDUP_REMOVED lines=21> */
.L_x_32380:
[----:B------:R-:W-:Y:S05]  /*127d0*/  BSYNC.RECONVERGENT B7 ;  /* 0x0000000000077941 */ /* 0x000fea0003800200 */
.L_x_32379:
[----:B------:R-:W-:-:S05]  /*127e0*/  IADD3 R16, P0, PT, R16, 0x4, RZ ;  /* 0x0000000410107810 */ /* 0x000fca0007f1e0ff */
[----:B------:R-:W-:Y:S01]  /*127f0*/  IMAD.X R17, RZ, RZ, R17, P0 ;  /* 0x000000ffff117224 */ /* 0x000fe200000e0611 */
[----:B------:R-:W-:-:S04]  /*12800*/  ISETP.GE.U32.AND P0, PT, R16, R26, PT ;  /* 0x0000001a1000720c */ /* 0x000fc80003f06070 */
[----:B------:R-:W-:-:S13]  /*12810*/  ISETP.GE.U32.AND.EX P0, PT, R17, R27, PT, P0 ;  /* 0x0000001b1100720c */ /* 0x000fda0003f06100 */
[----:B------:R-:W-:Y:S05]  /*12820*/  @!P0 BRA `(.L_x_32381) ;  /* 0xfffffffc00948947 */ /* 0x000fea000383ffff */
.L_x_32366:
[----:B------:R-:W-:Y:S05]  /*12830*/  BSYNC.RECONVERGENT B6 ;  /* 0x0000000000067941 */ /* 0x000fea0003800200 */
.L_x_32365:
        /* <DEDUP_REMOVED lines=23> */
.L_x_32385:
[----:B------:R-:W-:Y:S05]  /*129b0*/  BSYNC.RECONVERGENT B7 ;  /* 0x0000000000077941 */ /* 0x000fea0003800200 */
.L_x_32384:
        /* <DEDUP_REMOVED lines=19> */
.L_x_32387:
[----:B------:R-:W-:Y:S05]  /*12af0*/  BSYNC.RECONVERGENT B7 ;  /* 0x0000000000077941 */ /* 0x000fea0003800200 */
.L_x_32386:
        /* <DEDUP_REMOVED lines=21> */
.L_x_32389:
[----:B------:R-:W-:Y:S05]  /*12c50*/  BSYNC.RECONVERGENT B7 ;  /* 0x0000000000077941 */ /* 0x000fea0003800200 */
.L_x_32388:
        /* <DEDUP_REMOVED lines=13> */
.L_x_32395:
        /* <DEDUP_REMOVED lines=25> */
.L_x_32393:
[----:B------:R-:W-:Y:S01]  /*12ec0*/  IMAD.MOV.U32 R4, RZ, RZ, R12 ;  /* 0x000000ffff047224 */ /* 0x000fe200078e000c */
[----:B------:R-:W-:Y:S01]  /*12ed0*/  MOV R0, 0x12f00 ;  /* 0x00012f0000007802 */ /* 0x000fe20000000f00 */
[----:B------:R-:W-:-:S07]  /*12ee0*/  IMAD.MOV.U32 R3, RZ, RZ, R13 ;  /* 0x000000ffff037224 */ /* 0x000fce00078e000d */
[----:B-1----:R-:W-:Y:S05]  /*12ef0*/  CALL.REL.NOINC `($__internal_74_$__cuda_sm20_div_s64) ;  /* 0x0000003800607944 */ /* 0x002fea0003c00000 */
[----:B------:R-:W-:Y:S02]  /*12f00*/  IMAD.MOV.U32 R14, RZ, RZ, R3 ;  /* 0x000000ffff0e7224 */ /* 0x000fe400078e0003 */
[----:B------:R-:W-:-:S07]  /*12f10*/  IMAD.MOV.U32 R15, RZ, RZ, R4 ;  /* 0x000000ffff0f7224 */ /* 0x000fce00078e0004 */
.L_x_32394:
[----:B------:R-:W-:Y:S05]  /*12f20*/  BSYNC.RECONVERGENT B1 ;  /* 0x0000000000017941 */ /* 0x000fea0003800200 */
.L_x_32392:
        /* <DEDUP_REMOVED lines=18> */
.L_x_32391:
[----:B------:R-:W-:Y:S05]  /*13050*/  BSYNC.RECONVERGENT B0 ;  /* 0x0000000000007941 */ /* 0x000fea0003800200 */
.L_x_32390:
        /* <DEDUP_REMOVED lines=11> */
.L_x_32398:
        /* <DEDUP_REMOVED lines=21> */
.L_x_32397:
[----:B------:R-:W-:Y:S05]  /*13260*/  BSYNC.RECONVERGENT B7 ;  /* 0x0000000000077941 */ /* 0x000fea0003800200 */
.L_x_32396:
[----:B------:R-:W-:-:S05]  /*13270*/  IADD3 R22, P0, PT, R22, 0x4, RZ ;  /* 0x0000000416167810 */ /* 0x000fca0007f1e0ff */
[----:B------:R-:W-:Y:S01]  /*13280*/  IMAD.X R23, RZ, RZ, R23, P0 ;  /* 0x000000ffff177224 */ /* 0x000fe200000e0617 */
[----:B------:R-:W-:-:S04]  /*13290*/  ISETP.GE.U32.AND P0, PT, R22, R26, PT ;  /* 0x0000001a1600720c */ /* 0x000fc80003f06070 */
[----:B------:R-:W-:-:S13]  /*132a0*/  ISETP.GE.U32.AND.EX P0, PT, R23, R27, PT, P0 ;  /* 0x0000001b1700720c */ /* 0x000fda0003f06100 */
[----:B------:R-:W-:Y:S05]  /*132b0*/  @!P0 BRA `(.L_x_32398) ;  /* 0xfffffffc00948947 */ /* 0x000fea000383ffff */
.L_x_32383:
[----:B------:R-:W-:Y:S05]  /*132c0*/  BSYNC.RECONVERGENT B6 ;  /* 0x0000000000067941 */ /* 0x000fea0003800200 */
.L_x_32382:
        /* <DEDUP_REMOVED lines=23> */
.L_x_32402:
[----:B------:R-:W-:Y:S05]  /*13440*/  BSYNC.RECONVERGENT B7 ;  /* 0x0000000000077941 */ /* 0x000fea0003800200 */
.L_x_32401:
        /* <DEDUP_REMOVED lines=19> */
.L_x_32404:
[----:B------:R-:W-:Y:S05]  /*13580*/  BSYNC.RECONVERGENT B7 ;  /* 0x0000000000077941 */ /* 0x000fea0003800200 */
.L_x_32403:
        /* <DEDUP_REMOVED lines=21> */
.L_x_32406:
[----:B------:R-:W-:Y:S05]  /*136e0*/  BSYNC.RECONVERGENT B7 ;  /* 0x0000000000077941 */ /* 0x000fea0003800200 */
.L_x_32405:
        /* <DEDUP_REMOVED lines=12> */
.L_x_32412:
        /* <DEDUP_REMOVED lines=25> */
.L_x_32410:
[----:B------:R-:W-:Y:S01]  /*13940*/  IMAD.MOV.U32 R4, RZ, RZ, R6 ;  /* 0x000000ffff047224 */ /* 0x000fe200078e0006 */
[----:B------:R-:W-:Y:S01]  /*13950*/  MOV R0, 0x13980 ;  /* 0x0001398000007802 */ /* 0x000fe20000000f00 */
[----:B------:R-:W-:-:S07]  /*13960*/  IMAD.MOV.U32 R3, RZ, RZ, R7 ;  /* 0x000000ffff037224 */ /* 0x000fce00078e0007 */
[----:B-1--4-:R-:W-:Y:S05]  /*13970*/  CALL.REL.NOINC `($__internal_74_$__cuda_sm20_div_s64) ;  /* 0x0000002c00c07944 */ /* 0x012fea0003c00000 */
[----:B------:R-:W-:Y:S02]  /*13980*/  IMAD.MOV.U32 R14, RZ, RZ, R3 ;  /* 0x000000ffff0e7224 */ /* 0x000fe400078e0003 */
[----:B------:R-:W-:-:S07]  /*13990*/  IMAD.MOV.U32 R15, RZ, RZ, R4 ;  /* 0x000000ffff0f7224 */ /* 0x000fce00078e0004 */
.L_x_32411:
[----:B------:R-:W-:Y:S05]  /*139a0*/  BSYNC.RECONVERGENT B1 ;  /* 0x0000000000017941 */ /* 0x000fea0003800200 */
.L_x_32409:
        /* <DEDUP_REMOVED lines=19> */
.L_x_32408:
[----:B------:R-:W-:Y:S05]  /*13ae0*/  BSYNC.RECONVERGENT B0 ;  /* 0x0000000000007941 */ /* 0x000fea0003800200 */
.L_x_32407:
        /* <DEDUP_REMOVED lines=11> */
.L_x_32415:
        /* <DEDUP_REMOVED lines=21> */
.L_x_32414:
[----:B------:R-:W-:Y:S05]  /*13cf0*/  BSYNC.RECONVERGENT B7 ;  /* 0x0000000000077941 */ /* 0x000fea0003800200 */
.L_x_32413:
[----:B------:R-:W-:-:S05]  /*13d00*/  IADD3 R24, P0, PT, R24, 0x4, RZ ;  /* 0x0000000418187810 */ /* 0x000fca0007f1e0ff */
[----:B------:R-:W-:Y:S01]  /*13d10*/  IMAD.X R25, RZ, RZ, R25, P0 ;  /* 0x000000ffff197224 */ /* 0x000fe200000e0619 */
[----:B------:R-:W-:-:S04]  /*13d20*/  ISETP.GE.U32.AND P0, PT, R24, R22, PT ;  /* 0x000000161800720c */ /* 0x000fc80003f06070 */
[----:B------:R-:W-:-:S13]  /*13d30*/  ISETP.GE.U32.AND.EX P0, PT, R25, R23, PT, P0 ;  /* 0x000000171900720c */ /* 0x000fda0003f06100 */
[----:B------:R-:W-:Y:S05]  /*13d40*/  @!P0 BRA `(.L_x_32415) ;  /* 0xfffffffc00948947 */ /* 0x000fea000383ffff */
.L_x_32400:
[----:B------:R-:W-:Y:S05]  /*13d50*/  BSYNC.RECONVERGENT B6 ;  /* 0x0000000000067941 */ /* 0x000fea0003800200 */
.L_x_32399:
        /* <DEDUP_REMOVED lines=23> */
.L_x_32419:
[----:B------:R-:W-:Y:S05]  /*13ed0*/  BSYNC.RECONVERGENT B7 ;  /* 0x0000000000077941 */ /* 0x000fea0003800200 */
.L_x_32418:
        /* <DEDUP_REMOVED lines=19> */
.L_x_32421:
[----:B------:R-:W-:Y:S05]  /*14010*/  BSYNC.RECONVERGENT B7 ;  /* 0x0000000000077941 */ /* 0x000fea0003800200 */
.L_x_32420:
        /* <DEDUP_REMOVED lines=21> */
.L_x_32423:
[----:B------:R-:W-:Y:S05]  /*14170*/  BSYNC.RECONVERGENT B7 ;  /* 0x0000000000077941 */ /* 0x000fea0003800200 */
.L_x_32422:
        /* <DEDUP_REMOVED lines=11> */
.L_x_32429:
        /* <DEDUP_REMOVED lines=25> */
.L_x_32427:
[----:B------:R-:W-:Y:S01]  /*143c0*/  IMAD.MOV.U32 R4, RZ, RZ, R6 ;  /* 0x000000ffff047224 */ /* 0x000fe200078e0006 */
[----:B------:R-:W-:Y:S01]  /*143d0*/  MOV R0, 0x14400 ;  /* 0x0001440000007802 */ /* 0x000fe20000000f00 */
[----:B------:R-:W-:-:S07]  /*143e0*/  IMAD.MOV.U32 R3, RZ, RZ, R7 ;  /* 0x000000ffff037224 */ /* 0x000fce00078e0007 */
[----:B-1--4-:R-:W-:Y:S05]  /*143f0*/  CALL.REL.NOINC `($__internal_74_$__cuda_sm20_div_s64) ;  /* 0x0000002400207944 */ /* 0x012fea0003c00000 */
[----:B------:R-:W-:Y:S02]  /*14400*/  IMAD.MOV.U32 R14, RZ, RZ, R3 ;  /* 0x000000ffff0e7224 */ /* 0x000fe400078e0003 */
[----:B------:R-:W-:-:S07]  /*14410*/  IMAD.MOV.U32 R15, RZ, RZ, R4 ;  /* 0x000000ffff0f7224 */ /* 0x000fce00078e0004 */
.L_x_32428:
[----:B------:R-:W-:Y:S05]  /*14420*/  BSYNC.RECONVERGENT B1 ;  /* 0x0000000000017941 */ /* 0x000fea0003800200 */
.L_x_32426:
        /* <DEDUP_REMOVED lines=18> */
.L_x_32425:
[----:B------:R-:W-:Y:S05]  /*14550*/  BSYNC.RECONVERGENT B0 ;  /* 0x0000000000007941 */ /* 0x000fea0003800200 */
.L_x_32424:
        /* <DEDUP_REMOVED lines=10> */
.L_x_32432:
        /* <DEDUP_REMOVED lines=21> */
.L_x_32431:
[----:B------:R-:W-:Y:S05]  /*14750*/  BSYNC.RECONVERGENT B7 ;  /* 0x0000000000077941 */ /* 0x000fea0003800200 */
.L_x_32430:
[----:B------:R-:W-:-:S05]  /*14760*/  IADD3 R24, P0, PT, R24, 0x4, RZ ;  /* 0x0000000418187810 */ /* 0x000fca0007f1e0ff */
[----:B------:R-:W-:Y:S01]  /*14770*/  IMAD.X R25, RZ, RZ, R25, P0 ;  /* 0x000000ffff197224 */ /* 0x000fe200000e0619 */
[----:B------:R-:W-:-:S04]  /*14780*/  ISETP.GE.U32.AND P0, PT, R24, R22, PT ;  /* 0x000000161800720c */ /* 0x000fc80003f06070 */
[----:B------:R-:W-:-:S13]  /*14790*/  ISETP.GE.U32.AND.EX P0, PT, R25, R23, PT, P0 ;  /* 0x000000171900720c */ /* 0x000fda0003f06100 */
[----:B------:R-:W-:Y:S05]  /*147a0*/  @!P0 BRA `(.L_x_32432) ;  /* 0xfffffffc00948947 */ /* 0x000fea000383ffff */
.L_x_32417:
[----:B------:R-:W-:Y:S05]  /*147b0*/  BSYNC.RECONVERGENT B6 ;  /* 0x0000000000067941 */ /* 0x000fea0003800200 */
.L_x_32416:
        /* <DEDUP_REMOVED lines=26> */
.L_x_32439:
[----:B------:R0:W-:Y:S01]  /*14960*/  STG.E.U8 desc[UR36][R2.64], RZ ;  /* 0x000000ff02007986 */ /* 0x0001e2000c101124 */
[----:B------:R-:W-:Y:S01]  /*14970*/  IMAD.MOV.U32 R18, RZ, RZ, R16 ;  /* 0x000000ffff127224 */ /* 0x000fe200078e0010 */
[----:B------:R-:W-:Y:S06]  /*14980*/  BRA `(.L_x_32441) ;  /* 0x0000000400e07947 */ /* 0x000fec0003800000 */
.L_x_32438:
        /* <DEDUP_REMOVED lines=9> */
.L_x_32443:
[----:B------:R0:W-:Y:S01]  /*14a20*/  STG.E desc[UR36][R2.64], RZ ;  /* 0x000000ff02007986 */ /* 0x0001e2000c101924 */
[----:B------:R-:W-:Y:S01]  /*14a30*/  IMAD.MOV.U32 R18, RZ, RZ, R16 ;  /* 0x000000ffff127224 */ /* 0x000fe200078e0010 */
[----:B------:R-:W-:Y:S06]  /*14a40*/  BRA `(.L_x_32441) ;  /* 0x0000000400b07947 */ /* 0x000fec0003800000 */
.L_x_32442:
[----:B------:R0:W-:Y:S01]  /*14a50*/  STG.E.U16 desc[UR36][R2.64], RZ ;  /* 0x000000ff02007986 */ /* 0x0001e2000c101524 */
[----:B------:R-:W-:Y:S01]  /*14a60*/  IMAD.MOV.U32 R18, RZ, RZ, R16 ;  /* 0x000000ffff127224 */ /* 0x000fe200078e0010 */
[----:B------:R-:W-:Y:S06]  /*14a70*/  BRA `(.L_x_32441) ;  /* 0x0000000400a47947 */ /* 0x000fec0003800000 */
.L_x_32437:
        /* <DEDUP_REMOVED lines=9> */
.L_x_32445:
[----:B------:R0:W-:Y:S01]  /*14b10*/  STG.E.U16 desc[UR36][R2.64], RZ ;  /* 0x000000ff02007986 */ /* 0x0001e2000c101524 */
[----:B------:R-:W-:Y:S01]  /*14b20*/  IMAD.MOV.U32 R18, RZ, RZ, R16 ;  /* 0x000000ffff127224 */ /* 0x000fe200078e0010 */
[----:B------:R-:W-:Y:S06]  /*14b30*/  BRA `(.L_x_32441) ;  /* 0x0000000400747947 */ /* 0x000fec0003800000 */
.L_x_32444:
        /* <DEDUP_REMOVED lines=9> */
.L_x_32447:
[----:B------:R3:W-:Y:S01]  /*14bd0*/  STG.E desc[UR36][R2.64], RZ ;  /* 0x000000ff02007986 */ /* 0x0007e2000c101924 */
[----:B------:R-:W-:Y:S01]  /*14be0*/  IMAD.MOV.U32 R18, RZ, RZ, R16 ;  /* 0x000000ffff127224 */ /* 0x000fe200078e0010 */
[----:B------:R-:W-:Y:S06]  /*14bf0*/  BRA `(.L_x_32441) ;  /* 0x0000000400447947 */ /* 0x000fec0003800000 */
.L_x_32446:
[----:B------:R0:W-:Y:S01]  /*14c00*/  STG.E.64 desc[UR36][R2.64], RZ ;  /* 0x000000ff02007986 */ /* 0x0001e2000c101b24 */
[----:B------:R-:W-:Y:S01]  /*14c10*/  IMAD.MOV.U32 R18, RZ, RZ, R16 ;  /* 0x000000ffff127224 */ /* 0x000fe200078e0010 */
[----:B------:R-:W-:Y:S06]  /*14c20*/  BRA `(.L_x_32441) ;  /* 0x0000000400387947 */ /* 0x000fec0003800000 */
.L_x_32436:
        /* <DEDUP_REMOVED lines=11> */
.L_x_32450:
[----:B------:R0:W-:Y:S01]  /*14ce0*/  STG.E.128 desc[UR36][R2.64], RZ ;  /* 0x000000ff02007986 */ /* 0x0001e2000c101d24 */
[----:B------:R-:W-:Y:S01]  /*14cf0*/  IMAD.MOV.U32 R18, RZ, RZ, R16 ;  /* 0x000000ffff127224 */ /* 0x000fe200078e0010 */
[----:B------:R-:W-:Y:S06]  /*14d00*/  BRA `(.L_x_32441) ;  /* 0x0000000400007947 */ /* 0x000fec0003800000 */
.L_x_32449:
        /* <DEDUP_REMOVED lines=9> */
.L_x_32452:
[----:B------:R0:W-:Y:S01]  /*14da0*/  STG.E.U8 desc[UR36][R2.64], RZ ;  /* 0x000000ff02007986 */ /* 0x0001e2000c101124 */
[----:B------:R-:W-:Y:S01]  /*14db0*/  IMAD.MOV.U32 R18, RZ, RZ, R16 ;  /* 0x000000ffff127224 */ /* 0x000fe200078e0010 */
[----:B------:R-:W-:Y:S06]  /*14dc0*/  BRA `(.L_x_32441) ;  /* 0x0000000000d07947 */ /* 0x000fec0003800000 */
.L_x_32451:
[----:B------:R0:W-:Y:S01]  /*14dd0*/  STG.E.U16 desc[UR36][R2.64], RZ ;  /* 0x000000ff02007986 */ /* 0x0001e2000c101524 */
[----:B------:R-:W-:Y:S01]  /*14de0*/  IMAD.MOV.U32 R18, RZ, RZ, R16 ;  /* 0x000000ffff127224 */ /* 0x000fe200078e0010 */
[----:B------:R-:W-:Y:S06]  /*14df0*/  BRA `(.L_x_32441) ;  /* 0x0000000000c47947 */ /* 0x000fec0003800000 */
.L_x_32448:
        /* <DEDUP_REMOVED lines=11> */
.L_x_32455:
[----:B------:R0:W-:Y:S01]  /*14eb0*/  STG.E.U8 desc[UR36][R2.64], RZ ;  /* 0x000000ff02007986 */ /* 0x0001e2000c101124 */
[----:B------:R-:W-:Y:S01]  /*14ec0*/  IMAD.MOV.U32 R18, RZ, RZ, R16 ;  /* 0x000000ffff127224 */ /* 0x000fe200078e0010 */
[----:B------:R-:W-:Y:S06]  /*14ed0*/  BRA `(.L_x_32441) ;  /* 0x00000000008c7947 */ /* 0x000fec0003800000 */
.L_x_32454:
[----:B------:R0:W-:Y:S01]  /*14ee0*/  STG.E.U8 desc[UR36][R2.64], RZ ;  /* 0x000000ff02007986 */ /* 0x0001e2000c101124 */
[----:B------:R-:W-:Y:S01]  /*14ef0*/  IMAD.MOV.U32 R18, RZ, RZ, R16 ;  /* 0x000000ffff127224 */ /* 0x000fe200078e0010 */
[----:B------:R-:W-:Y:S06]  /*14f00*/  BRA `(.L_x_32441) ;  /* 0x0000000000807947 */ /* 0x000fec0003800000 */
.L_x_32453:
[----:B------:R-:W-:-:S13]  /*14f10*/  ISETP.NE.AND P0, PT, R0, 0x1c, PT ;  /* 0x0000001c0000780c */ /* 0x000fda0003f05270 */
[----:B------:R-:W-:Y:S05]  /*14f20*/  @!P0 BRA `(.L_x_32456) ;  /* 0x0000000000708947 */ /* 0x000fea0003800000 */
[----:B------:R-:W-:-:S13]  /*14f30*/  ISETP.NE.AND P0, PT, R0, 0x1d, PT ;  /* 0x0000001d0000780c */ /* 0x000fda0003f05270 */
[----:B------:R-:W-:Y:S05]  /*14f40*/  @!P0 BRA `(.L_x_32457) ;  /* 0x00000000005c8947 */ /* 0x000fea0003800000 */
[----:B------:R-:W-:-:S13]  /*14f50*/  ISETP.NE.AND P0, PT, R0, 0x2c, PT ;  /* 0x0000002c0000780c */ /* 0x000fda0003f05270 */
[----:B------:R-:W-:Y:S05]  /*14f60*/  @!P0 BRA `(.L_x_32458) ;  /* 0x0000000000488947 */ /* 0x000fea0003800000 */
.L_x_32440:
        /* <DEDUP_REMOVED lines=16> */
.L_x_32459:
[----:B------:R-:W-:Y:S01]  /*15070*/  IMAD.MOV.U32 R18, RZ, RZ, R16 ;  /* 0x000000ffff127224 */ /* 0x000fe200078e0010 */
[----:B------:R-:W-:Y:S06]  /*15080*/  BRA `(.L_x_32441) ;  /* 0x0000000000207947 */ /* 0x000fec0003800000 */
.L_x_32458:
[----:B------:R0:W-:Y:S01]  /*15090*/  STG.E.U8 desc[UR36][R2.64], RZ ;  /* 0x000000ff02007986 */ /* 0x0001e2000c101124 */
[----:B------:R-:W-:Y:S01]  /*150a0*/  IMAD.MOV.U32 R18, RZ, RZ, R16 ;  /* 0x000000ffff127224 */ /* 0x000fe200078e0010 */
[----:B------:R-:W-:Y:S06]  /*150b0*/  BRA `(.L_x_32441) ;  /* 0x0000000000147947 */ /* 0x000fec0003800000 */
.L_x_32457:
[----:B------:R0:W-:Y:S01]  /*150c0*/  STG.E.64 desc[UR36][R2.64], RZ ;  /* 0x000000ff02007986 */ /* 0x0001e2000c101b24 */
[----:B------:R-:W-:Y:S01]  /*150d0*/  IMAD.MOV.U32 R18, RZ, RZ, R16 ;  /* 0x000000ffff127224 */ /* 0x000fe200078e0010 */
[----:B------:R-:W-:Y:S06]  /*150e0*/  BRA `(.L_x_32441) ;  /* 0x0000000000087947 */ /* 0x000fec0003800000 */
.L_x_32456:
[----:B------:R0:W-:Y:S01]  /*150f0*/  STG.E desc[UR36][R2.64], RZ ;  /* 0x000000ff02007986 */ /* 0x0001e2000c101924 */
[----:B------:R-:W-:-:S07]  /*15100*/  IMAD.MOV.U32 R18, RZ, RZ, R16 ;  /* 0x000000ffff127224 */ /* 0x000fce00078e0010 */
.L_x_32441:
        /* <DEDUP_REMOVED lines=23> */
.L_x_32464:
[----:B------:R0:W-:Y:S01]  /*15280*/  STG.E.U8 desc[UR36][R2.64], RZ ;  /* 0x000000ff02007986 */ /* 0x0001e2000c101124 */
[----:B------:R-:W-:Y:S05]  /*15290*/  BRA `(.L_x_32466) ;  /* 0x00000004008c7947 */ /* 0x000fea0003800000 */
.L_x_32463:
        /* <DEDUP_REMOVED lines=8> */
.L_x_32468:
[----:B------:R0:W-:Y:S01]  /*15320*/  STG.E desc[UR36][R2.64], RZ ;  /* 0x000000ff02007986 */ /* 0x0001e2000c101924 */
[----:B------:R-:W-:Y:S05]  /*15330*/  BRA `(.L_x_32466) ;  /* 0x0000000400647947 */ /* 0x000fea0003800000 */
.L_x_32467:
[----:B------:R0:W-:Y:S01]  /*15340*/  STG.E.U16 desc[UR36][R2.64], RZ ;  /* 0x000000ff02007986 */ /* 0x0001e2000c101524 */
[----:B------:R-:W-:Y:S05]  /*15350*/  BRA `(.L_x_32466) ;  /* 0x00000004005c7947 */ /* 0x000fea0003800000 */
.L_x_32462:
        /* <DEDUP_REMOVED lines=8> */
.L_x_32470:
[----:B------:R0:W-:Y:S01]  /*153e0*/  STG.E.U16 desc[UR36][R2.64], RZ ;  /* 0x000000ff02007986 */ /* 0x0001e2000c101524 */
[----:B------:R-:W-:Y:S05]  /*153f0*/  BRA `(.L_x_32466) ;  /* 0x0000000400347947 */ /* 0x000fea0003800000 */
.L_x_32469:
        /* <DEDUP_REMOVED lines=8> */
.L_x_32472:
[----:B------:R0:W-:Y:S01]  /*15480*/  STG.E desc[UR36][R2.64], RZ ;  /* 0x000000ff02007986 */ /* 0x0001e2000c101924 */
[----:B------:R-:W-:Y:S05]  /*15490*/  BRA `(.L_x_32466) ;  /* 0x00000004000c7947 */ /* 0x000fea0003800000 */
.L_x_32471:
[----:B------:R0:W-:Y:S01]  /*154a0*/  STG.E.64 desc[UR36][R2.64], RZ ;  /* 0x000000ff02007986 */ /* 0x0001e2000c101b24 */
[----:B------:R-:W-:Y:S05]  /*154b0*/  BRA `(.L_x_32466) ;  /* 0x0000000400047947 */ /* 0x000fea0003800000 */
.L_x_32461:
        /* <DEDUP_REMOVED lines=10> */
.L_x_32475:
[----:B------:R0:W-:Y:S01]  /*15560*/  STG.E.128 desc[UR36][R2.64], RZ ;  /* 0x000000ff02007986 */ /* 0x0001e2000c101d24 */
[----:B------:R-:W-:Y:S05]  /*15570*/  BRA `(.L_x_32466) ;  /* 0x0000000000d47947 */ /* 0x000fea0003800000 */
.L_x_32474:
        /* <DEDUP_REMOVED lines=8> */
.L_x_32477:
[----:B------:R0:W-:Y:S01]  /*15600*/  STG.E.U8 desc[UR36][R2.64], RZ ;  /* 0x000000ff02007986 */ /* 0x0001e2000c101124 */
[----:B------:R-:W-:Y:S05]  /*15610*/  BRA `(.L_x_32466) ;  /* 0x0000000000ac7947 */ /* 0x000fea0003800000 */
.L_x_32476:
[----:B------:R0:W-:Y:S01]  /*15620*/  STG.E.U16 desc[UR36][R2.64], RZ ;  /* 0x000000ff02007986 */ /* 0x0001e2000c101524 */
[----:B------:R-:W-:Y:S05]  /*15630*/  BRA `(.L_x_32466) ;  /* 0x0000000000a47947 */ /* 0x000fea0003800000 */
.L_x_32473:
        /* <DEDUP_REMOVED lines=10> */
.L_x_32480:
[----:B------:R4:W-:Y:S01]  /*156e0*/  STG.E.U8 desc[UR36][R2.64], RZ ;  /* 0x000000ff02007986 */ /* 0x0009e2000c101124 */
[----:B------:R-:W-:Y:S05]  /*156f0*/  BRA `(.L_x_32466) ;  /* 0x0000000000747947 */ /* 0x000fea0003800000 */
.L_x_32479:
[----:B------:R0:W-:Y:S01]  /*15700*/  STG.E.U8 desc[UR36][R2.64], RZ ;  /* 0x000000ff02007986 */ /* 0x0001e2000c101124 */
[----:B------:R-:W-:Y:S05]  /*15710*/  BRA `(.L_x_32466) ;  /* 0x00000000006c7947 */ /* 0x000fea0003800000 */
.L_x_32478:
[----:B------:R-:W-:-:S13]  /*15720*/  ISETP.NE.AND P0, PT, R0, 0x1c, PT ;  /* 0x0000001c0000780c */ /* 0x000fda0003f05270 */
[----:B------:R-:W-:Y:S05]  /*15730*/  @!P0 BRA `(.L_x_32481) ;  /* 0x0000000000608947 */ /* 0x000fea0003800000 */
[----:B------:R-:W-:-:S13]  /*15740*/  ISETP.NE.AND P0, PT, R0, 0x1d, PT ;  /* 0x0000001d0000780c */ /* 0x000fda0003f05270 */
[----:B------:R-:W-:Y:S05]  /*15750*/  @!P0 BRA `(.L_x_32482) ;  /* 0x0000000000508947 */ /* 0x000fea0003800000 */
[----:B------:R-:W-:-:S13]  /*15760*/  ISETP.NE.AND P0, PT, R0, 0x2c, PT ;  /* 0x0000002c0000780c */ /* 0x000fda0003f05270 */
[----:B------:R1:W-:Y:S01]  /*15770*/  @!P0 STG.E.U8 desc[UR36][R2.64], RZ ;  /* 0x000000ff02008986 */ /* 0x0003e2000c101124 */
[----:B------:R-:W-:Y:S05]  /*15780*/  @!P0 BRA `(.L_x_32466) ;  /* 0x0000000000508947 */ /* 0x000fea0003800000 */
.L_x_32465:
        /* <DEDUP_REMOVED lines=16> */
.L_x_32483:
[----:B------:R-:W-:Y:S05]  /*15890*/  BRA `(.L_x_32466) ;  /* 0x00000000000c7947 */ /* 0x000fea0003800000 */
.L_x_32482:
[----:B------:R2:W-:Y:S01]  /*158a0*/  STG.E.64 desc[UR36][R2.64], RZ ;  /* 0x000000ff02007986 */ /* 0x0005e2000c101b24 */
[----:B------:R-:W-:Y:S05]  /*158b0*/  BRA `(.L_x_32466) ;  /* 0x0000000000047947 */ /* 0x000fea0003800000 */
.L_x_32481:
[----:B------:R0:W-:Y:S02]  /*158c0*/  STG.E desc[UR36][R2.64], RZ ;  /* 0x000000ff02007986 */ /* 0x0001e4000c101924 */
.L_x_32466:
[----:B------:R-:W-:-:S07]  /*158d0*/  VIADD R18, R18, 0x80 ;  /* 0x0000008012127836 */ /* 0x000fce0000000000 */
.L_x_32435:
[----:B------:R-:W-:-:S13]  /*158e0*/  ISETP.GE.AND P0, PT, R18, R51, PT ;  /* 0x000000331200720c */ /* 0x000fda0003f06270 */
[----:B------:R-:W-:Y:S05]  /*158f0*/  @P0 BREAK.RELIABLE B7 ;  /* 0x0000000000070942 */ /* 0x000fea0003800100 */
[----:B------:R-:W-:Y:S05]  /*15900*/  @P0 BRA `(.L_x_32460) ;  /* 0x0000000400ec0947 */ /* 0x000fea0003800000 */
[----:B------:R-:W-:Y:S05]  /*15910*/  BSYNC.RELIABLE B7 ;  /* 0x0000000000077941 */ /* 0x000fea0003800100 */
.L_x_32434:
        /* <DEDUP_REMOVED lines=20> */
.L_x_32487:
[----:B------:R0:W-:Y:S01]  /*15a60*/  STG.E.U8 desc[UR36][R2.64], RZ ;  /* 0x000000ff02007986 */ /* 0x0001e2000c101124 */
[----:B------:R-:W-:Y:S05]  /*15a70*/  BRA `(.L_x_32489) ;  /* 0x00000004008c7947 */ /* 0x000fea0003800000 */
.L_x_32486:
        /* <DEDUP_REMOVED lines=8> */
.L_x_32491:
[----:B------:R0:W-:Y:S01]  /*15b00*/  STG.E desc[UR36][R2.64], RZ ;  /* 0x000000ff02007986 */ /* 0x0001e2000c101924 */
[----:B------:R-:W-:Y:S05]  /*15b10*/  BRA `(.L_x_32489) ;  /* 0x0000000400647947 */ /* 0x000fea0003800000 */
.L_x_32490:
[----:B------:R0:W-:Y:S01]  /*15b20*/  STG.E.U16 desc[UR36][R2.64], RZ ;  /* 0x000000ff02007986 */ /* 0x0001e2000c101524 */
[----:B------:R-:W-:Y:S05]  /*15b30*/  BRA `(.L_x_32489) ;  /* 0x00000004005c7947 */ /* 0x000fea0003800000 */
.L_x_32485:
        /* <DEDUP_REMOVED lines=8> */
.L_x_32493:
[----:B------:R1:W-:Y:S01]  /*15bc0*/  STG.E.U16 desc[UR36][R2.64], RZ ;  /* 0x000000ff02007986 */ /* 0x0003e2000c101524 */
[----:B------:R-:W-:Y:S05]  /*15bd0*/  BRA `(.L_x_32489) ;  /* 0x0000000400347947 */ /* 0x000fea0003800000 */
.L_x_32492:
        /* <DEDUP_REMOVED lines=8> */
.L_x_32495:
[----:B------:R4:W-:Y:S01]  /*15c60*/  STG.E desc[UR36][R2.64], RZ ;  /* 0x000000ff02007986 */ /* 0x0009e2000c101924 */
[----:B------:R-:W-:Y:S05]  /*15c70*/  BRA `(.L_x_32489) ;  /* 0x00000004000c7947 */ /* 0x000fea0003800000 */
.L_x_32494:
[----:B------:R2:W-:Y:S01]  /*15c80*/  STG.E.64 desc[UR36][R2.64], RZ ;  /* 0x000000ff02007986 */ /* 0x0005e2000c101b24 */
[----:B------:R-:W-:Y:S05]  /*15c90*/  BRA `(.L_x_32489) ;  /* 0x0000000400047947 */ /* 0x000fea0003800000 */
.L_x_32484:
        /* <DEDUP_REMOVED lines=10> */
.L_x_32498:
[----:B------:R0:W-:Y:S01]  /*15d40*/  STG.E.128 desc[UR36][R2.64], RZ ;  /* 0x000000ff02007986 */ /* 0x0001e2000c101d24 */
[----:B------:R-:W-:Y:S05]  /*15d50*/  BRA `(.L_x_32489) ;  /* 0x0000000000d47947 */ /* 0x000fea0003800000 */
.L_x_32497:
        /* <DEDUP_REMOVED lines=8> */
.L_x_32500:
[----:B------:R0:W-:Y:S01]  /*15de0*/  STG.E.U8 desc[UR36][R2.64], RZ ;  /* 0x000000ff02007986 */ /* 0x0001e2000c101124 */
[----:B------:R-:W-:Y:S05]  /*15df0*/  BRA `(.L_x_32489) ;  /* 0x0000000000ac7947 */ /* 0x000fea0003800000 */
.L_x_32499:
[----:B------:R0:W-:Y:S01]  /*15e00*/  STG.E.U16 desc[UR36][R2.64], RZ ;  /* 0x000000ff02007986 */ /* 0x0001e2000c101524 */
[----:B------:R-:W-:Y:S05]  /*15e10*/  BRA `(.L_x_32489) ;  /* 0x0000000000a47947 */ /* 0x000fea0003800000 */
.L_x_32496:
        /* <DEDUP_REMOVED lines=10> */
.L_x_32503:
[----:B------:R0:W-:Y:S01]  /*15ec0*/  STG.E.U8 desc[UR36][R2.64], RZ ;  /* 0x000000ff02007986 */ /* 0x0001e2000c101124 */
[----:B------:R-:W-:Y:S05]  /*15ed0*/  BRA `(.L_x_32489) ;  /* 0x0000000000747947 */ /* 0x000fea0003800000 */
.L_x_32502:
[----:B------:R0:W-:Y:S01]  /*15ee0*/  STG.E.U8 desc[UR36][R2.64], RZ ;  /* 0x000000ff02007986 */ /* 0x0001e2000c101124 */
[----:B------:R-:W-:Y:S05]  /*15ef0*/  BRA `(.L_x_32489) ;  /* 0x00000000006c7947 */ /* 0x000fea0003800000 */
.L_x_32501:
[----:B------:R-:W-:-:S13]  /*15f00*/  ISETP.NE.AND P0, PT, R0, 0x1c, PT ;  /* 0x0000001c0000780c */ /* 0x000fda0003f05270 */
[----:B------:R-:W-:Y:S05]  /*15f10*/  @!P0 BRA `(.L_x_32504) ;  /* 0x0000000000608947 */ /* 0x000fea0003800000 */
[----:B------:R-:W-:-:S13]  /*15f20*/  ISETP.NE.AND P0, PT, R0, 0x1d, PT ;  /* 0x0000001d0000780c */ /* 0x000fda0003f05270 */
[----:B------:R-:W-:Y:S05]  /*15f30*/  @!P0 BRA `(.L_x_32505) ;  /* 0x0000000000508947 */ /* 0x000fea0003800000 */
[----:B------:R-:W-:-:S13]  /*15f40*/  ISETP.NE.AND P0, PT, R0, 0x2c, PT ;  /* 0x0000002c0000780c */ /* 0x000fda0003f05270 */
[----:B------:R0:W-:Y:S01]  /*15f50*/  @!P0 STG.E.U8 desc[UR36][R2.64], RZ ;  /* 0x000000ff02008986 */ /* 0x0001e2000c101124 */
[----:B------:R-:W-:Y:S05]  /*15f60*/  @!P0 BRA `(.L_x_32489) ;  /* 0x0000000000508947 */ /* 0x000fea0003800000 */
.L_x_32488:
        /* <DEDUP_REMOVED lines=16> */
.L_x_32506:
[----:B------:R-:W-:Y:S05]  /*16070*/  BRA `(.L_x_32489) ;  /* 0x00000000000c7947 */ /* 0x000fea0003800000 */
.L_x_32505:
[----:B------:R0:W-:Y:S01]  /*16080*/  STG.E.64 desc[UR36][R2.64], RZ ;  /* 0x000000ff02007986 */ /* 0x0001e2000c101b24 */
[----:B------:R-:W-:Y:S05]  /*16090*/  BRA `(.L_x_32489) ;  /* 0x0000000000047947 */ /* 0x000fea0003800000 */
.L_x_32504:
[----:B------:R0:W-:Y:S02]  /*160a0*/  STG.E desc[UR36][R2.64], RZ ;  /* 0x000000ff02007986 */ /* 0x0001e4000c101924 */
.L_x_32489:
[----:B------:R-:W-:-:S07]  /*160b0*/  VIADD R18, R18, 0x80 ;  /* 0x0000008012127836 */ /* 0x000fce0000000000 */
.L_x_32460:
[----:B------:R-:W-:Y:S05]  /*160c0*/  BSYNC.RECONVERGENT B6 ;  /* 0x0000000000067941 */ /* 0x000fea0003800200 */
.L_x_32433:
        /* <DEDUP_REMOVED lines=21> */
.L_x_32510:
[----:B------:R-:W-:Y:S01]  /*16220*/  STG.E.U8 desc[UR36][R2.64], RZ ;  /* 0x000000ff02007986 */ /* 0x000fe2000c101124 */
[----:B------:R-:W-:Y:S05]  /*16230*/  EXIT ;  /* 0x000000000000794d */ /* 0x000fea0003800000 */
.L_x_32509:
        /* <DEDUP_REMOVED lines=8> */
.L_x_32513:
[----:B------:R-:W-:Y:S01]  /*162c0*/  STG.E desc[UR36][R2.64], RZ ;  /* 0x000000ff02007986 */ /* 0x000fe2000c101924 */
[----:B------:R-:W-:Y:S05]  /*162d0*/  EXIT ;  /* 0x000000000000794d */ /* 0x000fea0003800000 */
.L_x_32512:
[----:B------:R-:W-:Y:S01]  /*162e0*/  STG.E.U16 desc[UR36][R2.64], RZ ;  /* 0x000000ff02007986 */ /* 0x000fe2000c101524 */
[----:B------:R-:W-:Y:S05]  /*162f0*/  EXIT ;  /* 0x000000000000794d */ /* 0x000fea0003800000 */
.L_x_32508:
        /* <DEDUP_REMOVED lines=8> */
.L_x_32515:
[----:B------:R-:W-:Y:S01]  /*16380*/  STG.E.U16 desc[UR36][R2.64], RZ ;  /* 0x000000ff02007986 */ /* 0x000fe2000c101524 */
[----:B------:R-:W-:Y:S05]  /*16390*/  EXIT ;  /* 0x000000000000794d */ /* 0x000fea0003800000 */
.L_x_32514:
        /* <DEDUP_REMOVED lines=8> */
.L_x_32517:
[----:B------:R-:W-:Y:S01]  /*16420*/  STG.E desc[UR36][R2.64], RZ ;  /* 0x000000ff02007986 */ /* 0x000fe2000c101924 */
[----:B------:R-:W-:Y:S05]  /*16430*/  EXIT ;  /* 0x000000000000794d */ /* 0x000fea0003800000 */
.L_x_32516:
[----:B------:R-:W-:Y:S01]  /*16440*/  STG.E.64 desc[UR36][R2.64], RZ ;  /* 0x000000ff02007986 */ /* 0x000fe2000c101b24 */
[----:B------:R-:W-:Y:S05]  /*16450*/  EXIT ;  /* 0x000000000000794d */ /* 0x000fea0003800000 */
.L_x_32507:
        /* <DEDUP_REMOVED lines=10> */
.L_x_32520:
[----:B------:R-:W-:Y:S01]  /*16500*/  STG.E.128 desc[UR36][R2.64], RZ ;  /* 0x000000ff02007986 */ /* 0x000fe2000c101d24 */
[----:B------:R-:W-:Y:S05]  /*16510*/  EXIT ;  /* 0x000000000000794d */ /* 0x000fea0003800000 */
.L_x_32519:
        /* <DEDUP_REMOVED lines=8> */
.L_x_32522:
[----:B------:R-:W-:Y:S01]  /*165a0*/  STG.E.U8 desc[UR36][R2.64], RZ ;  /* 0x000000ff02007986 */ /* 0x000fe2000c101124 */
[----:B------:R-:W-:Y:S05]  /*165b0*/  EXIT ;  /* 0x000000000000794d */ /* 0x000fea0003800000 */
.L_x_32521:
[----:B------:R-:W-:Y:S01]  /*165c0*/  STG.E.U16 desc[UR36][R2.64], RZ ;  /* 0x000000ff02007986 */ /* 0x000fe2000c101524 */
[----:B------:R-:W-:Y:S05]  /*165d0*/  EXIT ;  /* 0x000000000000794d */ /* 0x000fea0003800000 */
.L_x_32518:
        /* <DEDUP_REMOVED lines=10> */
.L_x_32525:
[----:B------:R-:W-:Y:S01]  /*16680*/  STG.E.U8 desc[UR36][R2.64], RZ ;  /* 0x000000ff02007986 */ /* 0x000fe2000c101124 */
[----:B------:R-:W-:Y:S05]  /*16690*/  EXIT ;  /* 0x000000000000794d */ /* 0x000fea0003800000 */
.L_x_32524:
[----:B------:R-:W-:Y:S01]  /*166a0*/  STG.E.U8 desc[UR36][R2.64], RZ ;  /* 0x000000ff02007986 */ /* 0x000fe2000c101124 */
[----:B------:R-:W-:Y:S05]  /*166b0*/  EXIT ;  /* 0x000000000000794d */ /* 0x000fea0003800000 */
.L_x_32523:
[----:B------:R-:W-:-:S13]  /*166c0*/  ISETP.NE.AND P0, PT, R0, 0x1c, PT ;  /* 0x0000001c0000780c */ /* 0x000fda0003f05270 */
[----:B------:R-:W-:Y:S05]  /*166d0*/  @!P0 BRA `(.L_x_32526) ;  /* 0x0000000000608947 */ /* 0x000fea0003800000 */
[----:B------:R-:W-:-:S13]  /*166e0*/  ISETP.NE.AND P0, PT, R0, 0x1d, PT ;  /* 0x0000001d0000780c */ /* 0x000fda0003f05270 */
[----:B------:R-:W-:Y:S05]  /*166f0*/  @!P0 BRA `(.L_x_32527) ;  /* 0x0000000000508947 */ /* 0x000fea0003800000 */
[----:B------:R-:W-:-:S13]  /*16700*/  ISETP.NE.AND P0, PT, R0, 0x2c, PT ;  /* 0x0000002c0000780c */ /* 0x000fda0003f05270 */
[----:B------:R0:W-:Y:S01]  /*16710*/  @!P0 STG.E.U8 desc[UR36][R2.64], RZ ;  /* 0x000000ff02008986 */ /* 0x0001e2000c101124 */
[----:B------:R-:W-:Y:S05]  /*16720*/  @!P0 EXIT ;  /* 0x000000000000894d */ /* 0x000fea0003800000 */
.L_x_32511:
        /* <DEDUP_REMOVED lines=16> */
.L_x_32528:
[----:B------:R-:W-:Y:S05]  /*16830*/  EXIT ;  /* 0x000000000000794d */ /* 0x000fea0003800000 */
.L_x_32527:
[----:B------:R-:W-:Y:S01]  /*16840*/  STG.E.64 desc[UR36][R2.64], RZ ;  /* 0x000000ff02007986 */ /* 0x000fe2000c101b24 */
[----:B------:R-:W-:Y:S05]  /*16850*/  EXIT ;  /* 0x000000000000794d */ /* 0x000fea0003800000 */
.L_x_32526:
[----:B------:R-:W-:Y:S01]  /*16860*/  STG.E desc[UR36][R2.64], RZ ;  /* 0x000000ff02007986 */ /* 0x000fe2000c101924 */
[----:B------:R-:W-:Y:S05]  /*16870*/  EXIT ;  /* 0x000000000000794d */ /* 0x000fea0003800000 */
        .weak           $__internal_74_$__cuda_sm20_div_s64
        .type           $__internal_74_$__cuda_sm20_div_s64,@function
        .size           $__internal_74_$__cuda_sm20_div_s64,(.L_x_34702 - $__internal_74_$__cuda_sm20_div_s64)
$__internal_74_$__cuda_sm20_div_s64:
        /* <DEDUP_REMOVED lines=86> */
[----:B------:R-:W-:Y:S06]  /*16de0*/  RET.REL.NODEC R14 `(_ZN2at6native27unrolled_elementwise_kernelIZZZNS0_67_GLOBAL__N__bb565c37_34_ValidateCompressedIndicesKernel_cu_33a4b88b42_validate_compressed_sparse_indices_kernelILNS2_8CDimNameE0ENS2_18CUDAKernelLauncherENS2_14EmptyVecKernelENS2_8DummyVecELm8EEEvRKNS_6TensorESA_lllENKUlvE1_clEvENKUlvE_clEvEUliiiiiE_St5arrayIPcLm6EELi4E23TrivialOffsetCalculatorILi5EjESH_ILi1EjENS0_6memory12LoadWithCastILi5EEENSK_13StoreWithCastILi1EEEEEviT_T0_T2_T3_T4_T5_) ;  /* 0xfffffe900e847950 */ /* 0x000fec0003c3ffff */
.L_x_32529:
        /* <DEDUP_REMOVED lines=9> */
.L_x_34702:


//--------------------- .text._ZN2at6native18elementwise_kernelILi128ELi2EZNS0_22gpu_kernel_impl_nocastIZZZNS0_67_GLOBAL__N__bb565c37_34_ValidateCompressedIndicesKernel_cu_33a4b88b42_validate_compressed_sparse_indices_kernelILNS3_8CDimNameE0ENS3_18CUDAKernelLauncherENS3_14EmptyVecKernelENS3_8DummyVecELm8EEEvRKNS_6TensorESB_lllENKUlvE1_clEvENKUlvE_clEvEUliiiiiE_EEvRNS_18TensorIteratorBaseERKT_EUliE_EEviT1_ --------------------------
	.section	.text._ZN2at6native18elementwise_kernelILi128ELi2EZNS0_22gpu_kernel_impl_nocastIZZZNS0_67_GLOBAL__N__bb565c37_34_ValidateCompressedIndicesKernel_cu_33a4b88b42_validate_compressed_sparse_indices_kernelILNS3_8CDimNameE0ENS3_18CUDAKernelLauncherENS3_14EmptyVecKernelENS3_8DummyVecELm8EEEvRKNS_6TensorESB_lllENKUlvE1_clEvENKUlvE_clEvEUliiiiiE_EEvRNS_18TensorIteratorBaseERKT_EUliE_EEviT1_,"ax",@progbits
	.align	128
        .global         _ZN2at6native18elementwise_kernelILi128ELi2EZNS0_22gpu_kernel_impl_nocastIZZZNS0_67_GLOBAL__N__bb565c37_34_ValidateCompressedIndicesKernel_cu_33a4b88b42_validate_compressed_sparse_indices_kernelILNS3_8CDimNameE0ENS3_18CUDAKernelLauncherENS3_14EmptyVecKernelENS3_8DummyVecELm8EEEvRKNS_6TensorESB_lllENKUlvE1_clEvENKUlvE_clEvEUliiiiiE_EEvRNS_18TensorIteratorBaseERKT_EUliE_EEviT1_
        .type           _ZN2at6native18elementwise_kernelILi128ELi2EZNS0_22gpu_kernel_impl_nocastIZZZNS0_67_GLOBAL__N__bb565c37_34_ValidateCompressedIndicesKernel_cu_33a4b88b42_validate_compressed_sparse_indices_kernelILNS3_8CDimNameE0ENS3_18CUDAKernelLauncherENS3_14EmptyVecKernelENS3_8DummyVecELm8EEEvRKNS_6TensorESB_lllENKUlvE1_clEvENKUlvE_clEvEUliiiiiE_EEvRNS_18TensorIteratorBaseERKT_EUliE_EEviT1_,@function
        .size           _ZN2at6native18elementwise_kernelILi128ELi2EZNS0_22gpu_kernel_impl_nocastIZZZNS0_67_GLOBAL__N__bb565c37_34_ValidateCompressedIndicesKernel_cu_33a4b88b42_validate_compressed_sparse_indices_kernelILNS3_8CDimNameE0ENS3_18CUDAKernelLauncherENS3_14EmptyVecKernelENS3_8DummyVecELm8EEEvRKNS_6TensorESB_lllENKUlvE1_clEvENKUlvE_clEvEUliiiiiE_EEvRNS_18TensorIteratorBaseERKT_EUliE_EEviT1_,(.L_x_34704 - _ZN2at6native18elementwise_kernelILi128ELi2EZNS0_22gpu_kernel_impl_nocastIZZZNS0_67_GLOBAL__N__bb565c37_34_ValidateCompressedIndicesKernel_cu_33a4b88b42_validate_compressed_sparse_indices_kernelILNS3_8CDimNameE0ENS3_18CUDAKernelLauncherENS3_14EmptyVecKernelENS3_8DummyVecELm8EEEvRKNS_6TensorESB_lllENKUlvE1_clEvENKUlvE_clEvEUliiiiiE_EEvRNS_18TensorIteratorBaseERKT_EUliE_EEviT1_)
        .other          _ZN2at6native18elementwise_kernelILi128ELi2EZNS0_22gpu_kernel_impl_nocastIZZZNS0_67_GLOBAL__N__bb565c37_34_ValidateCompressedIndicesKernel_cu_33a4b88b42_validate_compressed_sparse_indices_kernelILNS3_8CDimNameE0ENS3_18CUDAKernelLauncherENS3_14EmptyVecKernelENS3_8DummyVecELm8EEEvRKNS_6TensorESB_lllENKUlvE1_clEvENKUlvE_clEvEUliiiiiE_EEvRNS_18TensorIteratorBaseERKT_EUliE_EEviT1_,@"STO_CUDA_ENTRY STV_DEFAULT"
_ZN2at6native18elementwise_kernelILi128ELi2EZNS0_22gpu_kernel_impl_nocastIZZZNS0_67_GLOBAL__N__bb565c37_34_ValidateCompressedIndicesKernel_cu_33a4b88b42_validate_compressed_sparse_indices_kernelILNS3_8CDimNameE0ENS3_18CUDAKernelLauncherENS3_14EmptyVecKernelENS3_8DummyVecELm8EEEvRKNS_6TensorESB_lllENKUlvE1_clEvENKUlvE_clEvEUliiiiiE_EEvRNS_18TensorIteratorBaseERKT_EUliE_EEviT1_:
.text._ZN2at6native18elementwise_kernelILi128ELi2EZNS0_22gpu_kernel_impl_nocastIZZZNS0_67_GLOBAL__N__bb565c37_34_ValidateCompressedIndicesKernel_cu_33a4b88b42_validate_compressed_sparse_indices_kernelILNS3_8CDimNameE0ENS3_18CUDAKernelLauncherENS3_14EmptyVecKernelENS3_8DummyVecELm8EEEvRKNS_6TensorESB_lllENKUlvE1_clEvENKUlvE_clEvEUliiiiiE_EEvRNS_18TensorIteratorBaseERKT_EUliE_EEviT1_:
        /* <DEDUP_REMOVED lines=53> */
.L_x_32534:
        /* <DEDUP_REMOVED lines=19> */
.L_x_32535:
        /* <DEDUP_REMOVED lines=22> */
.L_x_32536:
        /* <DEDUP_REMOVED lines=19> */
.L_x_32563:
        /* <DEDUP_REMOVED lines=28> */
.L_x_32540:
[----:B------:R-:W-:Y:S01]  /*08d0*/  IMAD.MOV.U32 R8, RZ, RZ, R30 ;  /* 0x000000ffff087224 */ /* 0x000fe200078e001e */
[----:B------:R-:W-:Y:S01]  /*08e0*/  MOV R5, R27 ;  /* 0x0000001b00057202 */ /* 0x000fe20000000f00 */
[----:B------:R-:W-:Y:S01]  /*08f0*/  IMAD.MOV.U32 R4, RZ, RZ, R14 ;  /* 0x000000ffff047224 */ /* 0x000fe200078e000e */
[----:B------:R-:W-:Y:S02]  /*0900*/  MOV R3, R15 ;  /* 0x0000000f00037202 */ /* 0x000fe40000000f00 */
[----:B------:R-:W-:-:S07]  /*0910*/  MOV R0, 0x930 ;  /* 0x0000093000007802 */ /* 0x000fce0000000f00 */
[----:B------:R-:W-:Y:S05]  /*0920*/  CALL.REL.NOINC `($__internal_75_$__cuda_sm20_div_s64) ;  /* 0x0000016000e47944 */ /* 0x000fea0003c00000 */
[----:B------:R-:W-:Y:S01]  /*0930*/  IMAD.MOV.U32 R20, RZ, RZ, R6 ;  /* 0x000000ffff147224 */ /* 0x000fe200078e0006 */
[----:B------:R-:W-:-:S07]  /*0940*/  MOV R21, R3 ;  /* 0x0000000300157202 */ /* 0x000fce0000000f00 */
.L_x_32541:
[----:B------:R-:W-:Y:S05]  /*0950*/  BSYNC.RECONVERGENT B1 ;  /* 0x0000000000017941 */ /* 0x000fea0003800200 */
.L_x_32539:
        /* <DEDUP_REMOVED lines=41> */
.L_x_32543:
        /* <DEDUP_REMOVED lines=8> */
.L_x_32544:
[----:B------:R-:W-:Y:S05]  /*0c70*/  BSYNC.RECONVERGENT B1 ;  /* 0x0000000000017941 */ /* 0x000fea0003800200 */
.L_x_32542:
        /* <DEDUP_REMOVED lines=42> */
.L_x_32546:
[----:B------:R-:W-:Y:S01]  /*0f20*/  MOV R8, R14 ;  /* 0x0000000e00087202 */ /* 0x000fe20000000f00 */
[----:B------:R-:W-:Y:S01]  /*0f30*/  IMAD.MOV.U32 R5, RZ, RZ, R15 ;  /* 0x000000ffff057224 */ /* 0x000fe200078e000f */
[----:B------:R-:W-:Y:S01]  /*0f40*/  MOV R4, R18 ;  /* 0x0000001200047202 */ /* 0x000fe20000000f00 */
[----:B------:R-:W-:Y:S01]  /*0f50*/  IMAD.MOV.U32 R3, RZ, RZ, R19 ;  /* 0x000000ffff037224 */ /* 0x000fe200078e0013 */
[----:B------:R-:W-:-:S07]  /*0f60*/  MOV R0, 0xf80 ;  /* 0x00000f8000007802 */ /* 0x000fce0000000f00 */
[----:B------:R-:W-:Y:S05]  /*0f70*/  CALL.REL.NOINC `($__internal_75_$__cuda_sm20_div_s64) ;  /* 0x0000015c00507944 */ /* 0x000fea0003c00000 */
[----:B------:R-:W-:Y:S01]  /*0f80*/  MOV R20, R6 ;  /* 0x0000000600147202 */ /* 0x000fe20000000f00 */
[----:B------:R-:W-:-:S07]  /*0f90*/  IMAD.MOV.U32 R21, RZ, RZ, R3 ;  /* 0x000000ffff157224 */ /* 0x000fce00078e0003 */
.L_x_32547:
[----:B------:R-:W-:Y:S05]  /*0fa0*/  BSYNC.RECONVERGENT B1 ;  /* 0x0000000000017941 */ /* 0x000fea0003800200 */
.L_x_32545:
        /* <DEDUP_REMOVED lines=41> */
.L_x_32549:
        /* <DEDUP_REMOVED lines=8> */
.L_x_32550:
[----:B------:R-:W-:Y:S05]  /*12c0*/  BSYNC.RECONVERGENT B1 ;  /* 0x0000000000017941 */ /* 0x000fea0003800200 */
.L_x_32548:
        /* <DEDUP_REMOVED lines=42> */
.L_x_32552:
        /* <DEDUP_REMOVED lines=8> */
.L_x_32553:
[----:B------:R-:W-:Y:S05]  /*15f0*/  BSYNC.RECONVERGENT B1 ;  /* 0x0000000000017941 */ /* 0x000fea0003800200 */
.L_x_32551:
        /* <DEDUP_REMOVED lines=42> */
.L_x_32555:
        /* <DEDUP_REMOVED lines=8> */
.L_x_32556:
[----:B------:R-:W-:Y:S05]  /*1920*/  BSYNC.RECONVERGENT B1 ;  /* 0x0000000000017941 */ /* 0x000fea0003800200 */
.L_x_32554:
        /* <DEDUP_REMOVED lines=43> */
.L_x_32558:
        /* <DEDUP_REMOVED lines=8> */
.L_x_32559:
[----:B------:R-:W-:Y:S05]  /*1c60*/  BSYNC.RECONVERGENT B1 ;  /* 0x0000000000017941 */ /* 0x000fea0003800200 */
.L_x_32557:
        /* <DEDUP_REMOVED lines=43> */
.L_x_32561:
        /* <DEDUP_REMOVED lines=8> */
.L_x_32562:
[----:B------:R-:W-:Y:S05]  /*1fa0*/  BSYNC.RECONVERGENT B1 ;  /* 0x0000000000017941 */ /* 0x000fea0003800200 */
.L_x_32560:
        /* <DEDUP_REMOVED lines=19> */
.L_x_32538:
[----:B------:R-:W-:-:S07]  /*20e0*/  IADD3 R17, PT, PT, R17, 0x3, RZ ;  /* 0x0000000311117810 */ /* 0x000fce0007ffe0ff */
.L_x_32537:
        /* <DEDUP_REMOVED lines=31> */
.L_x_32567:
        /* <DEDUP_REMOVED lines=8> */
.L_x_32568:
[----:B------:R-:W-:Y:S05]  /*2360*/  BSYNC.RECONVERGENT B0 ;  /* 0x0000000000007941 */ /* 0x000fea0003800200 */
.L_x_32566:
        /* <DEDUP_REMOVED lines=40> */
.L_x_32570:
        /* <DEDUP_REMOVED lines=8> */
.L_x_32571:
[----:B------:R-:W-:Y:S05]  /*2670*/  BSYNC.RECONVERGENT B0 ;  /* 0x0000000000007941 */ /* 0x000fea0003800200 */
.L_x_32569:
        /* <DEDUP_REMOVED lines=42> */
.L_x_32573:
        /* <DEDUP_REMOVED lines=8> */
.L_x_32574:
[----:B------:R-:W-:Y:S05]  /*29a0*/  BSYNC.RECONVERGENT B0 ;  /* 0x0000000000007941 */ /* 0x000fea0003800200 */
.L_x_32572:
        /* <DEDUP_REMOVED lines=42> */
.L_x_32576:
        /* <DEDUP_REMOVED lines=8> */
.L_x_32577:
[----:B------:R-:W-:Y:S05]  /*2cd0*/  BSYNC.RECONVERGENT B0 ;  /* 0x0000000000007941 */ /* 0x000fea0003800200 */
.L_x_32575:
        /* <DEDUP_REMOVED lines=15> */
.L_x_32565:
        /* <DEDUP_REMOVED lines=31> */
.L_x_32580:
        /* <DEDUP_REMOVED lines=8> */
.L_x_32581:
[----:B------:R-:W-:Y:S05]  /*3040*/  BSYNC.RECONVERGENT B0 ;  /* 0x0000000000007941 */ /* 0x000fea0003800200 */
.L_x_32579:
        /* <DEDUP_REMOVED lines=41> */
.L_x_32583:
        /* <DEDUP_REMOVED lines=8> */
.L_x_32584:
[----:B------:R-:W-:Y:S05]  /*3360*/  BSYNC.RECONVERGENT B0 ;  /* 0x0000000000007941 */ /* 0x000fea0003800200 */
.L_x_32582:
        /* <DEDUP_REMOVED lines=15> */
.L_x_32578:
        /* <DEDUP_REMOVED lines=31> */
.L_x_32586:
[----:B------:R-:W-:Y:S01]  /*3650*/  MOV R11, R4 ;  /* 0x00000004000b7202 */ /* 0x000fe20000000f00 */
[----:B------:R-:W-:Y:S01]  /*3660*/  IMAD.MOV.U32 R12, RZ, RZ, R5 ;  /* 0x000000ffff0c7224 */ /* 0x000fe200078e0005 */
[----:B------:R-:W-:Y:S01]  /*3670*/  MOV R10, R30 ;  /* 0x0000001e000a7202 */ /* 0x000fe20000000f00 */
[----:B------:R-:W-:Y:S01]  /*3680*/  IMAD.MOV.U32 R26, RZ, RZ, R27 ;  /* 0x000000ffff1a7224 */ /* 0x000fe200078e001b */
[----:B------:R-:W-:-:S07]  /*3690*/  MOV R13, 0x36b0 ;  /* 0x000036b0000d7802 */ /* 0x000fce0000000f00 */
[----:B------:R-:W-:Y:S05]  /*36a0*/  CALL.REL.NOINC `($__internal_76_$__cuda_sm20_rem_s64) ;  /* 0x0000013800e07944 */ /* 0x000fea0003c00000 */
[----:B------:R-:W-:Y:S01]  /*36b0*/  MOV R4, R6 ;  /* 0x0000000600047202 */ /* 0x000fe20000000f00 */
[----:B------:R-:W-:-:S07]  /*36c0*/  IMAD.MOV.U32 R5, RZ, RZ, R3 ;  /* 0x000000ffff057224 */ /* 0x000fce00078e0003 */
.L_x_32587:
[----:B------:R-:W-:Y:S05]  /*36d0*/  BSYNC.RECONVERGENT B0 ;  /* 0x0000000000007941 */ /* 0x000fea0003800200 */
.L_x_32585:
[----:B------:R-:W0:Y:S02]  /*36e0*/  LDC.64 R6, c[0x0][R0+0x798] ;  /* 0x0001e60000067b82 */ /* 0x000e240000000a00 */
[----:B0-----:R-:W-:Y:S02]  /*36f0*/  IMAD R3, R5, R6, RZ ;  /* 0x0000000605037224 */ /* 0x001fe400078e02ff */
[----:B------:R-:W-:-:S04]  /*3700*/  IMAD.WIDE.U32 R24, R6, R4, R24 ;  /* 0x0000000406187225 */ /* 0x000fc800078e0018 */
[----:B------:R-:W-:-:S05]  /*3710*/  IMAD R3, R7, R4, R3 ;  /* 0x0000000407037224 */ /* 0x000fca00078e0203 */
[----:B------:R-:W-:-:S07]  /*3720*/  IADD3 R25, PT, PT, R25, R3, RZ ;  /* 0x0000000319197210 */ /* 0x000fce0007ffe0ff */
.L_x_32564:
        /* <DEDUP_REMOVED lines=12> */
.L_x_32592:
        /* <DEDUP_REMOVED lines=21> */
.L_x_32591:
[----:B------:R-:W-:Y:S05]  /*3940*/  BSYNC.RECONVERGENT B8 ;  /* 0x0000000000087941 */ /* 0x000fea0003800200 */
.L_x_32590:
[----:B------:R-:W-:-:S05]  /*3950*/  IADD3 R18, P0, PT, R18, 0x4, RZ ;  /* 0x0000000412127810 */ /* 0x000fca0007f1e0ff */
[----:B------:R-:W-:Y:S01]  /*3960*/  IMAD.X R19, RZ, RZ, R19, P0 ;  /* 0x000000ffff137224 */ /* 0x000fe200000e0613 */
[----:B------:R-:W-:-:S04]  /*3970*/  ISETP.GE.U32.AND P0, PT, R18, R22, PT ;  /* 0x000000161200720c */ /* 0x000fc80003f06070 */
[----:B------:R-:W-:-:S13]  /*3980*/  ISETP.GE.U32.AND.EX P0, PT, R19, R23, PT, P0 ;  /* 0x000000171300720c */ /* 0x000fda0003f06100 */
[----:B------:R-:W-:Y:S05]  /*3990*/  @!P0 BRA `(.L_x_32592) ;  /* 0xfffffffc00948947 */ /* 0x000fea000383ffff */
.L_x_32589:
[----:B------:R-:W-:Y:S05]  /*39a0*/  BSYNC.RECONVERGENT B7 ;  /* 0x0000000000077941 */ /* 0x000fea0003800200 */
.L_x_32588:
[----:B------:R-:W0:Y:S01]  /*39b0*/  LDC.64 R4, c[0x0][0x710] ;  /* 0x0001c400ff047b82 */ /* 0x000e220000000a00 */
[----:B------:R-:W-:Y:S01]  /*39c0*/  IADD3 R16, PT, PT, R16, 0x80, RZ ;  /* 0x0000008010107810 */ /* 0x000fe20007ffe0ff */
[----:B0-----:R1:W-:Y:S06]  /*39d0*/  STG.E desc[UR36][R4.64], RZ ;  /* 0x000000ff04007986 */ /* 0x0013ec000c101924 */
.L_x_32533:
[----:B0-----:R-:W-:Y:S05]  /*39e0*/  BSYNC.RECONVERGENT B6 ;  /* 0x0000000000067941 */ /* 0x001fea0003800200 */
.L_x_32532:
        /* <DEDUP_REMOVED lines=32> */
.L_x_32593:
        /* <DEDUP_REMOVED lines=19> */
.L_x_32594:
        /* <DEDUP_REMOVED lines=22> */
.L_x_32595:
        /* <DEDUP_REMOVED lines=18> */
.L_x_32622:
        /* <DEDUP_REMOVED lines=28> */
.L_x_32599:
        /* <DEDUP_REMOVED lines=8> */
.L_x_32600:
[----:B------:R-:W-:Y:S05]  /*41e0*/  BSYNC.RECONVERGENT B1 ;  /* 0x0000000000017941 */ /* 0x000fea0003800200 */
.L_x_32598:
        /* <DEDUP_REMOVED lines=41> */
.L_x_32602:
        /* <DEDUP_REMOVED lines=8> */
.L_x_32603:
[----:B------:R-:W-:Y:S05]  /*4500*/  BSYNC.RECONVERGENT B1 ;  /* 0x0000000000017941 */ /* 0x000fea0003800200 */
.L_x_32601:
        /* <DEDUP_REMOVED lines=42> */
.L_x_32605:
        /* <DEDUP_REMOVED lines=8> */
.L_x_32606:
[----:B------:R-:W-:Y:S05]  /*4830*/  BSYNC.RECONVERGENT B1 ;  /* 0x0000000000017941 */ /* 0x000fea0003800200 */
.L_x_32604:
        /* <DEDUP_REMOVED lines=41> */
.L_x_32608:
        /* <DEDUP_REMOVED lines=8> */
.L_x_32609:
[----:B------:R-:W-:Y:S05]  /*4b50*/  BSYNC.RECONVERGENT B1 ;  /* 0x0000000000017941 */ /* 0x000fea0003800200 */
.L_x_32607:
        /* <DEDUP_REMOVED lines=42> */
.L_x_32611:
        /* <DEDUP_REMOVED lines=8> */
.L_x_32612:
[----:B------:R-:W-:Y:S05]  /*4e80*/  BSYNC.RECONVERGENT B1 ;  /* 0x0000000000017941 */ /* 0x000fea0003800200 */
.L_x_32610:
        /* <DEDUP_REMOVED lines=42> */
.L_x_32614:
        /* <DEDUP_REMOVED lines=8> */
.L_x_32615:
[----:B------:R-:W-:Y:S05]  /*51b0*/  BSYNC.RECONVERGENT B1 ;  /* 0x0000000000017941 */ /* 0x000fea0003800200 */
.L_x_32613:
        /* <DEDUP_REMOVED lines=43> */
.L_x_32617:
        /* <DEDUP_REMOVED lines=8> */
.L_x_32618:
[----:B------:R-:W-:Y:S05]  /*54f0*/  BSYNC.RECONVERGENT B1 ;  /* 0x0000000000017941 */ /* 0x000fea0003800200 */
.L_x_32616:
        /* <DEDUP_REMOVED lines=43> */
.L_x_32620:
        /* <DEDUP_REMOVED lines=8> */
.L_x_32621:
[----:B------:R-:W-:Y:S05]  /*5830*/  BSYNC.RECONVERGENT B1 ;  /* 0x0000000000017941 */ /* 0x000fea0003800200 */
.L_x_32619:
        /* <DEDUP_REMOVED lines=19> */
.L_x_32597:
[----:B------:R-:W-:-:S07]  /*5970*/  VIADD R2, R2, 0x3 ;  /* 0x0000000302027836 */ /* 0x000fce0000000000 */
.L_x_32596:
        /* <DEDUP_REMOVED lines=31> */
.L_x_32626:
        /* <DEDUP_REMOVED lines=8> */
.L_x_32627:
[----:B------:R-:W-:Y:S05]  /*5bf0*/  BSYNC.RECONVERGENT B0 ;  /* 0x0000000000007941 */ /* 0x000fea0003800200 */
.L_x_32625:
        /* <DEDUP_REMOVED lines=40> */
.L_x_32629:
        /* <DEDUP_REMOVED lines=8> */
.L_x_32630:
[----:B------:R-:W-:Y:S05]  /*5f00*/  BSYNC.RECONVERGENT B0 ;  /* 0x0000000000007941 */ /* 0x000fea0003800200 */
.L_x_32628:
        /* <DEDUP_REMOVED lines=42> */
.L_x_32632:
        /* <DEDUP_REMOVED lines=8> */
.L_x_32633:
[----:B------:R-:W-:Y:S05]  /*6230*/  BSYNC.RECONVERGENT B0 ;  /* 0x0000000000007941 */ /* 0x000fea0003800200 */
.L_x_32631:
        /* <DEDUP_REMOVED lines=42> */
.L_x_32635:
        /* <DEDUP_REMOVED lines=8> */
.L_x_32636:
[----:B------:R-:W-:Y:S05]  /*6560*/  BSYNC.RECONVERGENT B0 ;  /* 0x0000000000007941 */ /* 0x000fea0003800200 */
.L_x_32634:
        /* <DEDUP_REMOVED lines=15> */
.L_x_32624:
        /* <DEDUP_REMOVED lines=31> */
.L_x_32639:
        /* <DEDUP_REMOVED lines=8> */
.L_x_32640:
[----:B------:R-:W-:Y:S05]  /*68d0*/  BSYNC.RECONVERGENT B0 ;  /* 0x0000000000007941 */ /* 0x000fea0003800200 */
.L_x_32638:
        /* <DEDUP_REMOVED lines=41> */
.L_x_32642:
        /* <DEDUP_REMOVED lines=8> */
.L_x_32643:
[----:B------:R-:W-:Y:S05]  /*6bf0*/  BSYNC.RECONVERGENT B0 ;  /* 0x0000000000007941 */ /* 0x000fea0003800200 */
.L_x_32641:
        /* <DEDUP_REMOVED lines=15> */
.L_x_32637:
        /* <DEDUP_REMOVED lines=31> */
.L_x_32645:
[----:B------:R-:W-:Y:S01]  /*6ee0*/  MOV R10, R26 ;  /* 0x0000001a000a7202 */ /* 0x000fe20000000f00 */
[----:B------:R-:W-:Y:S01]  /*6ef0*/  IMAD.MOV.U32 R12, RZ, RZ, R3 ;  /* 0x000000ffff0c7224 */ /* 0x000fe200078e0003 */
[----:B------:R-:W-:Y:S02]  /*6f00*/  MOV R11, R2 ;  /* 0x00000002000b7202 */ /* 0x000fe40000000f00 */
[----:B------:R-:W-:Y:S02]  /*6f10*/  MOV R26, R25 ;  /* 0x00000019001a7202 */ /* 0x000fe40000000f00 */
[----:B------:R-:W-:-:S07]  /*6f20*/  MOV R13, 0x6f40 ;  /* 0x00006f40000d7802 */ /* 0x000fce0000000f00 */
[----:B------:R-:W-:Y:S05]  /*6f30*/  CALL.REL.NOINC `($__internal_76_$__cuda_sm20_rem_s64) ;  /* 0x0000010000bc7944 */ /* 0x000fea0003c00000 */
[----:B------:R-:W-:-:S07]  /*6f40*/  IMAD.MOV.U32 R2, RZ, RZ, R6 ;  /* 0x000000ffff027224 */ /* 0x000fce00078e0006 */
.L_x_32646:
[----:B------:R-:W-:Y:S05]  /*6f50*/  BSYNC.RECONVERGENT B0 ;  /* 0x0000000000007941 */ /* 0x000fea0003800200 */
.L_x_32644:
[----:B------:R-:W0:Y:S02]  /*6f60*/  LDC.64 R4, c[0x0][R0+0x798] ;  /* 0x0001e60000047b82 */ /* 0x000e240000000a00 */
[----:B0-----:R-:W-:Y:S02]  /*6f70*/  IMAD R3, R3, R4, RZ ;  /* 0x0000000403037224 */ /* 0x001fe400078e02ff */
[----:B------:R-:W-:-:S04]  /*6f80*/  IMAD.WIDE.U32 R22, R4, R2, R22 ;  /* 0x0000000204167225 */ /* 0x000fc800078e0016 */
[----:B------:R-:W-:-:S05]  /*6f90*/  IMAD R3, R5, R2, R3 ;  /* 0x0000000205037224 */ /* 0x000fca00078e0203 */
[----:B------:R-:W-:-:S07]  /*6fa0*/  IADD3 R23, PT, PT, R23, R3, RZ ;  /* 0x0000000317177210 */ /* 0x000fce0007ffe0ff */
.L_x_32623:
        /* <DEDUP_REMOVED lines=12> */
.L_x_32651:
        /* <DEDUP_REMOVED lines=21> */
.L_x_32650:
[----:B------:R-:W-:Y:S05]  /*71c0*/  BSYNC.RECONVERGENT B7 ;  /* 0x0000000000077941 */ /* 0x000fea0003800200 */
.L_x_32649:
[----:B------:R-:W-:-:S05]  /*71d0*/  IADD3 R16, P0, PT, R16, 0x4, RZ ;  /* 0x0000000410107810 */ /* 0x000fca0007f1e0ff */
[----:B------:R-:W-:Y:S01]  /*71e0*/  IMAD.X R17, RZ, RZ, R17, P0 ;  /* 0x000000ffff117224 */ /* 0x000fe200000e0611 */
[----:B------:R-:W-:-:S04]  /*71f0*/  ISETP.GE.U32.AND P0, PT, R16, R18, PT ;  /* 0x000000121000720c */ /* 0x000fc80003f06070 */
[----:B------:R-:W-:-:S13]  /*7200*/  ISETP.GE.U32.AND.EX P0, PT, R17, R19, PT, P0 ;  /* 0x000000131100720c */ /* 0x000fda0003f06100 */
[----:B------:R-:W-:Y:S05]  /*7210*/  @!P0 BRA `(.L_x_32651) ;  /* 0xfffffffc00948947 */ /* 0x000fea000383ffff */
.L_x_32648:
[----:B------:R-:W-:Y:S05]  /*7220*/  BSYNC.RECONVERGENT B6 ;  /* 0x0000000000067941 */ /* 0x000fea0003800200 */
.L_x_32647:
[----:B------:R-:W0:Y:S02]  /*7230*/  LDC.64 R2, c[0x0][0x710] ;  /* 0x0001c400ff027b82 */ /* 0x000e240000000a00 */
[----:B0-----:R-:W-:Y:S01]  /*7240*/  STG.E desc[UR36][R2.64], RZ ;  /* 0x000000ff02007986 */ /* 0x001fe2000c101924 */
[----:B------:R-:W-:Y:S05]  /*7250*/  EXIT ;  /* 0x000000000000794d */ /* 0x000fea0003800000 */
.L_x_32531:
        /* <DEDUP_REMOVED lines=434> */
.L_x_32654:
        /* <DEDUP_REMOVED lines=38> */
.L_x_32656:
[----:B------:R-:W-:Y:S05]  /*8fe0*/  BSYNC.RECONVERGENT B7 ;  /* 0x0000000000077941 */ /* 0x000fea0003800200 */
.L_x_32655:
        /* <DEDUP_REMOVED lines=20> */
.L_x_32658:
[----:B------:R-:W-:Y:S05]  /*9130*/  BSYNC.RECONVERGENT B7 ;  /* 0x0000000000077941 */ /* 0x000fea0003800200 */
.L_x_32657:
        /* <DEDUP_REMOVED lines=23> */
.L_x_32660:
[----:B------:R-:W-:Y:S05]  /*92b0*/  BSYNC.RECONVERGENT B7 ;  /* 0x0000000000077941 */ /* 0x000fea0003800200 */
.L_x_32659:
        /* <DEDUP_REMOVED lines=19> */
.L_x_32687:
        /* <DEDUP_REMOVED lines=28> */
.L_x_32664:
[----:B------:R-:W-:Y:S01]  /*95b0*/  MOV R8, R27 ;  /* 0x0000001b00087202 */ /* 0x000fe20000000f00 */
[----:B------:R-:W-:Y:S01]  /*95c0*/  IMAD.MOV.U32 R5, RZ, RZ, R26 ;  /* 0x000000ffff057224 */ /* 0x000fe200078e001a */
[----:B------:R-:W-:Y:S02]  /*95d0*/  MOV R4, R14 ;  /* 0x0000000e00047202 */ /* 0x000fe40000000f00 */
[----:B------:R-:W-:Y:S02]  /*95e0*/  MOV R3, R15 ;  /* 0x0000000f00037202 */ /* 0x000fe40000000f00 */
[----:B------:R-:W-:-:S07]  /*95f0*/  MOV R0, 0x9610 ;  /* 0x0000961000007802 */ /* 0x000fce0000000f00 */
[----:B------:R-:W-:Y:S05]  /*9600*/  CALL.REL.NOINC `($__internal_75_$__cuda_sm20_div_s64) ;  /* 0x000000d400ac7944 */ /* 0x000fea0003c00000 */
[----:B------:R-:W-:Y:S01]  /*9610*/  IMAD.MOV.U32 R22, RZ, RZ, R6 ;  /* 0x000000ffff167224 */ /* 0x000fe200078e0006 */
[----:B------:R-:W-:-:S07]  /*9620*/  MOV R23, R3 ;  /* 0x0000000300177202 */ /* 0x000fce0000000f00 */
.L_x_32665:
[----:B------:R-:W-:Y:S05]  /*9630*/  BSYNC.RECONVERGENT B1 ;  /* 0x0000000000017941 */ /* 0x000fea0003800200 */
.L_x_32663:
        /* <DEDUP_REMOVED lines=41> */
.L_x_32667:
[----:B------:R-:W-:Y:S01]  /*98d0*/  MOV R8, R22 ;  /* 0x0000001600087202 */ /* 0x000fe20000000f00 */
[----:B------:R-:W-:Y:S01]  /*98e0*/  IMAD.MOV.U32 R4, RZ, RZ, R24 ;  /* 0x000000ffff047224 */ /* 0x000fe200078e0018 */
[----:B------:R-:W-:Y:S02]  /*98f0*/  MOV R5, R23 ;  /* 0x0000001700057202 */ /* 0x000fe40000000f00 */
[----:B------:R-:W-:Y:S02]  /*9900*/  MOV R3, R25 ;  /* 0x0000001900037202 */ /* 0x000fe40000000f00 */
[----:B------:R-:W-:-:S07]  /*9910*/  MOV R0, 0x9930 ;  /* 0x0000993000007802 */ /* 0x000fce0000000f00 */
[----:B------:R-:W-:Y:S05]  /*9920*/  CALL.REL.NOINC `($__internal_75_$__cuda_sm20_div_s64) ;  /* 0x000000d000e47944 */ /* 0x000fea0003c00000 */
[----:B------:R-:W-:Y:S01]  /*9930*/  MOV R14, R6 ;  /* 0x00000006000e7202 */ /* 0x000fe20000000f00 */
[----:B------:R-:W-:-:S07]  /*9940*/  IMAD.MOV.U32 R15, RZ, RZ, R3 ;  /* 0x000000ffff0f7224 */ /* 0x000fce00078e0003 */
.L_x_32668:
[----:B------:R-:W-:Y:S05]  /*9950*/  BSYNC.RECONVERGENT B1 ;  /* 0x0000000000017941 */ /* 0x000fea0003800200 */
.L_x_32666:
        /* <DEDUP_REMOVED lines=42> */
.L_x_32670:
        /* <DEDUP_REMOVED lines=8> */
.L_x_32671:
[----:B------:R-:W-:Y:S05]  /*9c80*/  BSYNC.RECONVERGENT B1 ;  /* 0x0000000000017941 */ /* 0x000fea0003800200 */
.L_x_32669:
        /* <DEDUP_REMOVED lines=41> */
.L_x_32673:
[----:B------:R-:W-:Y:S01]  /*9f20*/  IMAD.MOV.U32 R8, RZ, RZ, R22 ;  /* 0x000000ffff087224 */ /* 0x000fe200078e0016 */
[----:B------:R-:W-:Y:S01]  /*9f30*/  MOV R5, R23 ;  /* 0x0000001700057202 */ /* 0x000fe20000000f00 */
[----:B------:R-:W-:Y:S01]  /*9f40*/  IMAD.MOV.U32 R3, RZ, RZ, R25 ;  /* 0x000000ffff037224 */ /* 0x000fe200078e0019 */
[----:B------:R-:W-:Y:S02]  /*9f50*/  MOV R4, R24 ;  /* 0x0000001800047202 */ /* 0x000fe40000000f00 */
[----:B------:R-:W-:-:S07]  /*9f60*/  MOV R0, 0x9f80 ;  /* 0x00009f8000007802 */ /* 0x000fce0000000f00 */
[----:B------:R-:W-:Y:S05]  /*9f70*/  CALL.REL.NOINC `($__internal_75_$__cuda_sm20_div_s64) ;  /* 0x000000cc00507944 */ /* 0x000fea0003c00000 */
[----:B------:R-:W-:Y:S02]  /*9f80*/  MOV R14, R6 ;  /* 0x00000006000e7202 */ /* 0x000fe40000000f00 */
[----:B------:R-:W-:-:S07]  /*9f90*/  MOV R15, R3 ;  /* 0x00000003000f7202 */ /* 0x000fce0000000f00 */
.L_x_32674:
[----:B------:R-:W-:Y:S05]  /*9fa0*/  BSYNC.RECONVERGENT B1 ;  /* 0x0000000000017941 */ /* 0x000fea0003800200 */
.L_x_32672:
        /* <DEDUP_REMOVED lines=42> */
.L_x_32676:
        /* <DEDUP_REMOVED lines=8> */
.L_x_32677:
[----:B------:R-:W-:Y:S05]  /*a2d0*/  BSYNC.RECONVERGENT B1 ;  /* 0x0000000000017941 */ /* 0x000fea0003800200 */
.L_x_32675:
        /* <DEDUP_REMOVED lines=42> */
.L_x_32679:
        /* <DEDUP_REMOVED lines=8> */
.L_x_32680:
[----:B------:R-:W-:Y:S05]  /*a600*/  BSYNC.RECONVERGENT B1 ;  /* 0x0000000000017941 */ /* 0x000fea0003800200 */
.L_x_32678:
        /* <DEDUP_REMOVED lines=42> */
.L_x_32682:
        /* <DEDUP_REMOVED lines=8> */
.L_x_32683:
[----:B------:R-:W-:Y:S05]  /*a930*/  BSYNC.RECONVERGENT B1 ;  /* 0x0000000000017941 */ /* 0x000fea0003800200 */
.L_x_32681:
        /* <DEDUP_REMOVED lines=42> */
.L_x_32685:
        /* <DEDUP_REMOVED lines=8> */
.L_x_32686:
[----:B------:R-:W-:Y:S05]  /*ac60*/  BSYNC.RECONVERGENT B1 ;  /* 0x0000000000017941 */ /* 0x000fea0003800200 */
.L_x_32684:
        /* <DEDUP_REMOVED lines=19> */
.L_x_32662:
[----:B------:R-:W-:-:S07]  /*ada0*/  IADD3 R19, PT, PT, R19, 0x3, RZ ;  /* 0x0000000313137810 */ /* 0x000fce0007ffe0ff */
.L_x_32661:
        /* <DEDUP_REMOVED lines=31> */
.L_x_32691:
        /* <DEDUP_REMOVED lines=8> */
.L_x_32692:
[----:B------:R-:W-:Y:S05]  /*b020*/  BSYNC.RECONVERGENT B0 ;  /* 0x0000000000007941 */ /* 0x000fea0003800200 */
.L_x_32690:
        /* <DEDUP_REMOVED lines=41> */
.L_x_32694:
        /* <DEDUP_REMOVED lines=8> */
.L_x_32695:
[----:B------:R-:W-:Y:S05]  /*b340*/  BSYNC.RECONVERGENT B0 ;  /* 0x0000000000007941 */ /* 0x000fea0003800200 */
.L_x_32693:
        /* <DEDUP_REMOVED lines=42> */
.L_x_32697:
        /* <DEDUP_REMOVED lines=8> */
.L_x_32698:
[----:B------:R-:W-:Y:S05]  /*b670*/  BSYNC.RECONVERGENT B0 ;  /* 0x0000000000007941 */ /* 0x000fea0003800200 */
.L_x_32696:
        /* <DEDUP_REMOVED lines=42> */
.L_x_32700:
        /* <DEDUP_REMOVED lines=8> */
.L_x_32701:
[----:B------:R-:W-:Y:S05]  /*b9a0*/  BSYNC.RECONVERGENT B0 ;  /* 0x0000000000007941 */ /* 0x000fea0003800200 */
.L_x_32699:
        /* <DEDUP_REMOVED lines=15> */
.L_x_32689:
        /* <DEDUP_REMOVED lines=31> */
.L_x_32704:
        /* <DEDUP_REMOVED lines=8> */
.L_x_32705:
[----:B------:R-:W-:Y:S05]  /*bd10*/  BSYNC.RECONVERGENT B0 ;  /* 0x0000000000007941 */ /* 0x000fea0003800200 */
.L_x_32703:
        /* <DEDUP_REMOVED lines=41> */
.L_x_32707:
        /* <DEDUP_REMOVED lines=8> */
.L_x_32708:
[----:B------:R-:W-:Y:S05]  /*c030*/  BSYNC.RECONVERGENT B0 ;  /* 0x0000000000007941 */ /* 0x000fea0003800200 */
.L_x_32706:
        /* <DEDUP_REMOVED lines=15> */
.L_x_32702:
        /* <DEDUP_REMOVED lines=31> */
.L_x_32710:
[----:B------:R-:W-:Y:S01]  /*c320*/  IMAD.MOV.U32 R11, RZ, RZ, R4 ;  /* 0x000000ffff0b7224 */ /* 0x000fe200078e0004 */
[----:B------:R-:W-:Y:S02]  /*c330*/  MOV R12, R5 ;  /* 0x00000005000c7202 */ /* 0x000fe40000000f00 */
[----:B------:R-:W-:Y:S02]  /*c340*/  MOV R10, R27 ;  /* 0x0000001b000a7202 */ /* 0x000fe40000000f00 */
[----:B------:R-:W-:-:S07]  /*c350*/  MOV R13, 0xc370 ;  /* 0x0000c370000d7802 */ /* 0x000fce0000000f00 */
[----:B------:R-:W-:Y:S05]  /*c360*/  CALL.REL.NOINC `($__internal_76_$__cuda_sm20_rem_s64) ;  /* 0x000000ac00b07944 */ /* 0x000fea0003c00000 */
[----:B------:R-:W-:Y:S01]  /*c370*/  IMAD.MOV.U32 R4, RZ, RZ, R6 ;  /* 0x000000ffff047224 */ /* 0x000fe200078e0006 */
[----:B------:R-:W-:-:S07]  /*c380*/  MOV R5, R3 ;  /* 0x0000000300057202 */ /* 0x000fce0000000f00 */
.L_x_32711:
[----:B------:R-:W-:Y:S05]  /*c390*/  BSYNC.RECONVERGENT B0 ;  /* 0x0000000000007941 */ /* 0x000fea0003800200 */
.L_x_32709:
[----:B------:R-:W0:Y:S02]  /*c3a0*/  LDC.64 R6, c[0x0][R0+0x798] ;  /* 0x0001e60000067b82 */ /* 0x000e240000000a00 */
[----:B0-----:R-:W-:Y:S02]  /*c3b0*/  IMAD R3, R5, R6, RZ ;  /* 0x0000000605037224 */ /* 0x001fe400078e02ff */
[----:B------:R-:W-:-:S04]  /*c3c0*/  IMAD.WIDE.U32 R36, R6, R4, R36 ;  /* 0x0000000406247225 */ /* 0x000fc800078e0024 */
[----:B------:R-:W-:-:S05]  /*c3d0*/  IMAD R3, R7, R4, R3 ;  /* 0x0000000407037224 */ /* 0x000fca00078e0203 */
[----:B------:R-:W-:-:S07]  /*c3e0*/  IADD3 R37, PT, PT, R37, R3, RZ ;  /* 0x0000000325257210 */ /* 0x000fce0007ffe0ff */
.L_x_32688:
        /* <DEDUP_REMOVED lines=12> */
.L_x_32716:
        /* <DEDUP_REMOVED lines=21> */
.L_x_32715:
[----:B------:R-:W-:Y:S05]  /*c600*/  BSYNC.RECONVERGENT B8 ;  /* 0x0000000000087941 */ /* 0x000fea0003800200 */
.L_x_32714:
[----:B------:R-:W-:-:S04]  /*c610*/  IADD3 R22, P0, PT, R22, 0x4, RZ ;  /* 0x0000000416167810 */ /* 0x000fc80007f1e0ff */
[----:B------:R-:W-:Y:S02]  /*c620*/  IADD3.X R23, PT, PT, RZ, R23, RZ, P0, !PT ;  /* 0x00000017ff177210 */ /* 0x000fe400007fe4ff */
[----:B------:R-:W-:-:S04]  /*c630*/  ISETP.GE.U32.AND P0, PT, R22, R24, PT ;  /* 0x000000181600720c */ /* 0x000fc80003f06070 */
[----:B------:R-:W-:-:S13]  /*c640*/  ISETP.GE.U32.AND.EX P0, PT, R23, R25, PT, P0 ;  /* 0x000000191700720c */ /* 0x000fda0003f06100 */
[----:B------:R-:W-:Y:S05]  /*c650*/  @!P0 BRA `(.L_x_32716) ;  /* 0xfffffffc00948947 */ /* 0x000fea000383ffff */
.L_x_32713:
[----:B------:R-:W-:Y:S05]  /*c660*/  BSYNC.RECONVERGENT B7 ;  /* 0x0000000000077941 */ /* 0x000fea0003800200 */
.L_x_32712:
[----:B------:R-:W0:Y:S01]  /*c670*/  LDCU.64 UR4, c[0x0][0x710] ;  /* 0x0000e200ff0477ac */ /* 0x000e220008000a00 */
[----:B------:R-:W-:Y:S01]  /*c680*/  VIADD R16, R16, 0x80 ;  /* 0x0000008010107836 */ /* 0x000fe20000000000 */
[----:B0-----:R-:W-:-:S04]  /*c690*/  IADD3 R18, P0, PT, R18, UR4, RZ ;  /* 0x0000000412127c10 */ /* 0x001fc8000ff1e0ff */
[----:B------:R-:W-:-:S05]  /*c6a0*/  IADD3.X R19, PT, PT, RZ, UR5, RZ, P0, !PT ;  /* 0x00000005ff137c10 */ /* 0x000fca00087fe4ff */
[----:B------:R1:W-:Y:S04]  /*c6b0*/  STG.E desc[UR36][R18.64], RZ ;  /* 0x000000ff12007986 */ /* 0x0003e8000c101924 */
.L_x_32653:
[----:B0-----:R-:W-:Y:S05]  /*c6c0*/  BSYNC.RECONVERGENT B6 ;  /* 0x0000000000067941 */ /* 0x001fea0003800200 */
.L_x_32652:
        /* <DEDUP_REMOVED lines=427> */
.L_x_32717:
        /* <DEDUP_REMOVED lines=40> */
.L_x_32719:
[----:B------:R-:W-:Y:S05]  /*e400*/  BSYNC.RECONVERGENT B6 ;  /* 0x0000000000067941 */ /* 0x000fea0003800200 */
.L_x_32718:
        /* <DEDUP_REMOVED lines=20> */
.L_x_32721:
[----:B------:R-:W-:Y:S05]  /*e550*/  BSYNC.RECONVERGENT B6 ;  /* 0x0000000000067941 */ /* 0x000fea0003800200 */
.L_x_32720:
        /* <DEDUP_REMOVED lines=23> */
.L_x_32723:
[----:B------:R-:W-:Y:S05]  /*e6d0*/  BSYNC.RECONVERGENT B6 ;  /* 0x0000000000067941 */ /* 0x000fea0003800200 */
.L_x_32722:
        /* <DEDUP_REMOVED lines=18> */
.L_x_32750:
        /* <DEDUP_REMOVED lines=28> */
.L_x_32727:
[----:B------:R-:W-:Y:S01]  /*e9c0*/  IMAD.MOV.U32 R8, RZ, RZ, R26 ;  /* 0x000000ffff087224 */ /* 0x000fe200078e001a */
[----:B------:R-:W-:Y:S01]  /*e9d0*/  MOV R5, R25 ;  /* 0x0000001900057202 */ /* 0x000fe20000000f00 */
[----:B------:R-:W-:Y:S01]  /*e9e0*/  IMAD.MOV.U32 R3, RZ, RZ, R15 ;  /* 0x000000ffff037224 */ /* 0x000fe200078e000f */
[----:B------:R-:W-:Y:S02]  /*e9f0*/  MOV R4, R14 ;  /* 0x0000000e00047202 */ /* 0x000fe40000000f00 */
[----:B------:R-:W-:-:S07]  /*ea00*/  MOV R0, 0xea20 ;  /* 0x0000ea2000007802 */ /* 0x000fce0000000f00 */
[----:B-1----:R-:W-:Y:S05]  /*ea10*/  CALL.REL.NOINC `($__internal_75_$__cuda_sm20_div_s64) ;  /* 0x0000008000a87944 */ /* 0x002fea0003c00000 */
[----:B------:R-:W-:Y:S02]  /*ea20*/  MOV R18, R6 ;  /* 0x0000000600127202 */ /* 0x000fe40000000f00 */
[----:B------:R-:W-:-:S07]  /*ea30*/  MOV R19, R3 ;  /* 0x0000000300137202 */ /* 0x000fce0000000f00 */
.L_x_32728:
[----:B------:R-:W-:Y:S05]  /*ea40*/  BSYNC.RECONVERGENT B1 ;  /* 0x0000000000017941 */ /* 0x000fea0003800200 */
.L_x_32726:
        /* <DEDUP_REMOVED lines=41> */
.L_x_32730:
        /* <DEDUP_REMOVED lines=8> */
.L_x_32731:
[----:B------:R-:W-:Y:S05]  /*ed60*/  BSYNC.RECONVERGENT B1 ;  /* 0x0000000000017941 */ /* 0x000fea0003800200 */
.L_x_32729:
        /* <DEDUP_REMOVED lines=42> */
.L_x_32733:
        /* <DEDUP_REMOVED lines=8> */
.L_x_32734:
[----:B------:R-:W-:Y:S05]  /*f090*/  BSYNC.RECONVERGENT B1 ;  /* 0x0000000000017941 */ /* 0x000fea0003800200 */
.L_x_32732:
        /* <DEDUP_REMOVED lines=41> */
.L_x_32736:
        /* <DEDUP_REMOVED lines=8> */
.L_x_32737:
[----:B------:R-:W-:Y:S05]  /*f3b0*/  BSYNC.RECONVERGENT B1 ;  /* 0x0000000000017941 */ /* 0x000fea0003800200 */
.L_x_32735:
        /* <DEDUP_REMOVED lines=42> */
.L_x_32739:
        /* <DEDUP_REMOVED lines=8> */
.L_x_32740:
[----:B------:R-:W-:Y:S05]  /*f6e0*/  BSYNC.RECONVERGENT B1 ;  /* 0x0000000000017941 */ /* 0x000fea0003800200 */
.L_x_32738:
        /* <DEDUP_REMOVED lines=42> */
.L_x_32742:
        /* <DEDUP_REMOVED lines=8> */
.L_x_32743:
[----:B------:R-:W-:Y:S05]  /*fa10*/  BSYNC.RECONVERGENT B1 ;  /* 0x0000000000017941 */ /* 0x000fea0003800200 */
.L_x_32741:
        /* <DEDUP_REMOVED lines=43> */
.L_x_32745:
        /* <DEDUP_REMOVED lines=8> */
.L_x_32746:
[----:B------:R-:W-:Y:S05]  /*fd50*/  BSYNC.RECONVERGENT B1 ;  /* 0x0000000000017941 */ /* 0x000fea0003800200 */
.L_x_32744:
        /* <DEDUP_REMOVED lines=43> */
.L_x_32748:
        /* <DEDUP_REMOVED lines=8> */
.L_x_32749:
[----:B------:R-:W-:Y:S05]  /*10090*/  BSYNC.RECONVERGENT B1 ;  /* 0x0000000000017941 */ /* 0x000fea0003800200 */
.L_x_32747:
        /* <DEDUP_REMOVED lines=19> */
.L_x_32725:
[----:B------:R-:W-:-:S07]  /*101d0*/  IADD3 R2, PT, PT, R2, 0x3, RZ ;  /* 0x0000000302027810 */ /* 0x000fce0007ffe0ff */
.L_x_32724:
        /* <DEDUP_REMOVED lines=31> */
.L_x_32754:
[----:B------:R-:W-:Y:S01]  /*103d0*/  MOV R8, R26 ;  /* 0x0000001a00087202 */ /* 0x000fe20000000f00 */
[----:B------:R-:W-:Y:S01]  /*103e0*/  IMAD.MOV.U32 R5, RZ, RZ, R25 ;  /* 0x000000ffff057224 */ /* 0x000fe200078e0019 */
[----:B------:R-:W-:Y:S02]  /*103f0*/  MOV R4, R14 ;  /* 0x0000000e00047202 */ /* 0x000fe40000000f00 */
[----:B------:R-:W-:Y:S02]  /*10400*/  MOV R3, R15 ;  /* 0x0000000f00037202 */ /* 0x000fe40000000f00 */
[----:B------:R-:W-:-:S07]  /*10410*/  MOV R0, 0x10430 ;  /* 0x0001043000007802 */ /* 0x000fce0000000f00 */
[----:B-1----:R-:W-:Y:S05]  /*10420*/  CALL.REL.NOINC `($__internal_75_$__cuda_sm20_div_s64) ;  /* 0x0000006800247944 */ /* 0x002fea0003c00000 */
[----:B------:R-:W-:Y:S01]  /*10430*/  IMAD.MOV.U32 R18, RZ, RZ, R6 ;  /* 0x000000ffff127224 */ /* 0x000fe200078e0006 */
[----:B------:R-:W-:-:S07]  /*10440*/  MOV R19, R3 ;  /* 0x0000000300137202 */ /* 0x000fce0000000f00 */
.L_x_32755:
[----:B------:R-:W-:Y:S05]  /*10450*/  BSYNC.RECONVERGENT B0 ;  /* 0x0000000000007941 */ /* 0x000fea0003800200 */
.L_x_32753:
        /* <DEDUP_REMOVED lines=40> */
.L_x_32757:
        /* <DEDUP_REMOVED lines=8> */
.L_x_32758:
[----:B------:R-:W-:Y:S05]  /*10760*/  BSYNC.RECONVERGENT B0 ;  /* 0x0000000000007941 */ /* 0x000fea0003800200 */
.L_x_32756:
        /* <DEDUP_REMOVED lines=42> */
.L_x_32760:
        /* <DEDUP_REMOVED lines=8> */
.L_x_32761:
[----:B------:R-:W-:Y:S05]  /*10a90*/  BSYNC.RECONVERGENT B0 ;  /* 0x0000000000007941 */ /* 0x000fea0003800200 */
.L_x_32759:
        /* <DEDUP_REMOVED lines=42> */
.L_x_32763:
        /* <DEDUP_REMOVED lines=8> */
.L_x_32764:
[----:B------:R-:W-:Y:S05]  /*10dc0*/  BSYNC.RECONVERGENT B0 ;  /* 0x0000000000007941 */ /* 0x000fea0003800200 */
.L_x_32762:
        /* <DEDUP_REMOVED lines=15> */
.L_x_32752:
        /* <DEDUP_REMOVED lines=31> */
.L_x_32767:
        /* <DEDUP_REMOVED lines=8> */
.L_x_32768:
[----:B------:R-:W-:Y:S05]  /*11130*/  BSYNC.RECONVERGENT B0 ;  /* 0x0000000000007941 */ /* 0x000fea0003800200 */
.L_x_32766:
        /* <DEDUP_REMOVED lines=41> */
.L_x_32770:
        /* <DEDUP_REMOVED lines=8> */
.L_x_32771:
[----:B------:R-:W-:Y:S05]  /*11450*/  BSYNC.RECONVERGENT B0 ;  /* 0x0000000000007941 */ /* 0x000fea0003800200 */
.L_x_32769:
        /* <DEDUP_REMOVED lines=15> */
.L_x_32765:
        /* <DEDUP_REMOVED lines=31> */
.L_x_32773:
[----:B------:R-:W-:Y:S01]  /*11740*/  MOV R10, R26 ;  /* 0x0000001a000a7202 */ /* 0x000fe20000000f00 */
[----:B------:R-:W-:Y:S01]  /*11750*/  IMAD.MOV.U32 R12, RZ, RZ, R3 ;  /* 0x000000ffff0c7224 */ /* 0x000fe200078e0003 */
[----:B------:R-:W-:Y:S02]  /*11760*/  MOV R11, R2 ;  /* 0x00000002000b7202 */ /* 0x000fe40000000f00 */
[----:B------:R-:W-:Y:S02]  /*11770*/  MOV R26, R25 ;  /* 0x00000019001a7202 */ /* 0x000fe40000000f00 */
[----:B------:R-:W-:-:S07]  /*11780*/  MOV R13, 0x117a0 ;  /* 0x000117a0000d7802 */ /* 0x000fce0000000f00 */
[----:B-1----:R-:W-:Y:S05]  /*11790*/  CALL.REL.NOINC `($__internal_76_$__cuda_sm20_rem_s64) ;  /* 0x0000005800a47944 */ /* 0x002fea0003c00000 */
[----:B------:R-:W-:-:S07]  /*117a0*/  IMAD.MOV.U32 R2, RZ, RZ, R6 ;  /* 0x000000ffff027224 */ /* 0x000fce00078e0006 */
.L_x_32774:
[----:B------:R-:W-:Y:S05]  /*117b0*/  BSYNC.RECONVERGENT B0 ;  /* 0x0000000000007941 */ /* 0x000fea0003800200 */
.L_x_32772:
[----:B------:R-:W0:Y:S02]  /*117c0*/  LDC.64 R4, c[0x0][R0+0x798] ;  /* 0x0001e60000047b82 */ /* 0x000e240000000a00 */
[----:B0-----:R-:W-:Y:S02]  /*117d0*/  IMAD R3, R3, R4, RZ ;  /* 0x0000000403037224 */ /* 0x001fe400078e02ff */
[----:B------:R-:W-:-:S04]  /*117e0*/  IMAD.WIDE.U32 R22, R4, R2, R22 ;  /* 0x0000000204167225 */ /* 0x000fc800078e0016 */
[----:B------:R-:W-:-:S05]  /*117f0*/  IMAD R3, R5, R2, R3 ;  /* 0x0000000205037224 */ /* 0x000fca00078e0203 */
[----:B------:R-:W-:-:S07]  /*11800*/  IADD3 R23, PT, PT, R23, R3, RZ ;  /* 0x0000000317177210 */ /* 0x000fce0007ffe0ff */
.L_x_32751:
        /* <DEDUP_REMOVED lines=12> */
.L_x_32779:
        /* <DEDUP_REMOVED lines=21> */
.L_x_32778:
[----:B------:R-:W-:Y:S05]  /*11a20*/  BSYNC.RECONVERGENT B7 ;  /* 0x0000000000077941 */ /* 0x000fea0003800200 */
.L_x_32777:
[----:B------:R-:W-:-:S05]  /*11a30*/  IADD3 R16, P0, PT, R16, 0x4, RZ ;  /* 0x0000000410107810 */ /* 0x000fca0007f1e0ff */
[----:B------:R-:W-:Y:S01]  /*11a40*/  IMAD.X R17, RZ, RZ, R17, P0 ;  /* 0x000000ffff117224 */ /* 0x000fe200000e0611 */
[----:B------:R-:W-:-:S04]  /*11a50*/  ISETP.GE.U32.AND P0, PT, R16, R18, PT ;  /* 0x000000121000720c */ /* 0x000fc80003f06070 */
[----:B------:R-:W-:-:S13]  /*11a60*/  ISETP.GE.U32.AND.EX P0, PT, R17, R19, PT, P0 ;  /* 0x000000131100720c */ /* 0x000fda0003f06100 */
[----:B------:R-:W-:Y:S05]  /*11a70*/  @!P0 BRA `(.L_x_32779) ;  /* 0xfffffffc00948947 */ /* 0x000fea000383ffff */
.L_x_32776:
[----:B------:R-:W-:Y:S05]  /*11a80*/  BSYNC.RECONVERGENT B6 ;  /* 0x0000000000067941 */ /* 0x000fea0003800200 */
.L_x_32775:
[----:B------:R-:W-:Y:S01]  /*11a90*/  STG.E desc[UR36][R30.64], RZ ;  /* 0x000000ff1e007986 */ /* 0x000fe2000c101924 */
[----:B------:R-:W-:Y:S05]  /*11aa0*/  EXIT ;  /* 0x000000000000794d */ /* 0x000fea0003800000 */
.L_x_32530:
        /* <DEDUP_REMOVED lines=34> */
.L_x_32783:
        /* <DEDUP_REMOVED lines=19> */
.L_x_32784:
        /* <DEDUP_REMOVED lines=22> */
.L_x_32785:
        /* <DEDUP_REMOVED lines=12> */
.L_x_32789:
        /* <DEDUP_REMOVED lines=21> */
.L_x_32788:
[----:B------:R-:W-:Y:S05]  /*12170*/  BSYNC.RECONVERGENT B8 ;  /* 0x0000000000087941 */ /* 0x000fea0003800200 */
.L_x_32787:
[----:B------:R-:W-:-:S04]  /*12180*/  IADD3 R22, P0, PT, R22, 0x4, RZ ;  /* 0x0000000416167810 */ /* 0x000fc80007f1e0ff */
[----:B------:R-:W-:Y:S02]  /*12190*/  IADD3.X R23, PT, PT, RZ, R23, RZ, P0, !PT ;  /* 0x00000017ff177210 */ /* 0x000fe400007fe4ff */
[----:B------:R-:W-:-:S04]  /*121a0*/  ISETP.GE.U32.AND P0, PT, R22, R18, PT ;  /* 0x000000121600720c */ /* 0x000fc80003f06070 */
[----:B------:R-:W-:-:S13]  /*121b0*/  ISETP.GE.U32.AND.EX P0, PT, R23, R19, PT, P0 ;  /* 0x000000131700720c */ /* 0x000fda0003f06100 */
[----:B------:R-:W-:Y:S05]  /*121c0*/  @!P0 BRA `(.L_x_32789) ;  /* 0xfffffffc00948947 */ /* 0x000fea000383ffff */
[----:B------:R-:W-:Y:S05]  /*121d0*/  BSYNC.RECONVERGENT B7 ;  /* 0x0000000000077941 */ /* 0x000fea0003800200 */
.L_x_32786:
[----:B------:R-:W0:Y:S01]  /*121e0*/  LDC.64 R2, c[0x0][0x710] ;  /* 0x0001c400ff027b82 */ /* 0x000e220000000a00 */
[----:B------:R-:W-:Y:S01]  /*121f0*/  VIADD R16, R16, 0x80 ;  /* 0x0000008010107836 */ /* 0x000fe20000000000 */
[----:B0-----:R1:W-:Y:S06]  /*12200*/  STG.E desc[UR36][R2.64], RZ ;  /* 0x000000ff02007986 */ /* 0x0013ec000c101924 */
.L_x_32782:
[----:B0-----:R-:W-:Y:S05]  /*12210*/  BSYNC.RECONVERGENT B6 ;  /* 0x0000000000067941 */ /* 0x001fea0003800200 */
.L_x_32781:
        /* <DEDUP_REMOVED lines=30> */
.L_x_32790:
        /* <DEDUP_REMOVED lines=19> */
.L_x_32791:
        /* <DEDUP_REMOVED lines=22> */
.L_x_32792:
        /* <DEDUP_REMOVED lines=12> */
.L_x_32796:
        /* <DEDUP_REMOVED lines=21> */
.L_x_32795:
[----:B------:R-:W-:Y:S05]  /*128a0*/  BSYNC.RECONVERGENT B7 ;  /* 0x0000000000077941 */ /* 0x000fea0003800200 */
.L_x_32794:
[----:B------:R-:W-:-:S04]  /*128b0*/  IADD3 R18, P0, PT, R18, 0x4, RZ ;  /* 0x0000000412127810 */ /* 0x000fc80007f1e0ff */
[----:B------:R-:W-:Y:S02]  /*128c0*/  IADD3.X R19, PT, PT, RZ, R19, RZ, P0, !PT ;  /* 0x00000013ff137210 */ /* 0x000fe400007fe4ff */
[----:B------:R-:W-:-:S04]  /*128d0*/  ISETP.GE.U32.AND P0, PT, R18, R16, PT ;  /* 0x000000101200720c */ /* 0x000fc80003f06070 */
[----:B------:R-:W-:-:S13]  /*128e0*/  ISETP.GE.U32.AND.EX P0, PT, R19, R17, PT, P0 ;  /* 0x000000111300720c */ /* 0x000fda0003f06100 */
[----:B------:R-:W-:Y:S05]  /*128f0*/  @!P0 BRA `(.L_x_32796) ;  /* 0xfffffffc00948947 */ /* 0x000fea000383ffff */
[----:B------:R-:W-:Y:S05]  /*12900*/  BSYNC.RECONVERGENT B6 ;  /* 0x0000000000067941 */ /* 0x000fea0003800200 */
.L_x_32793:
[----:B------:R-:W0:Y:S02]  /*12910*/  LDC.64 R2, c[0x0][0x710] ;  /* 0x0001c400ff027b82 */ /* 0x000e240000000a00 */
[----:B0-----:R-:W-:Y:S01]  /*12920*/  STG.E desc[UR36][R2.64], RZ ;  /* 0x000000ff02007986 */ /* 0x001fe2000c101924 */
[----:B------:R-:W-:Y:S05]  /*12930*/  EXIT ;  /* 0x000000000000794d */ /* 0x000fea0003800000 */
.L_x_32780:
        /* <DEDUP_REMOVED lines=418> */
.L_x_32799:
        /* <DEDUP_REMOVED lines=35> */
.L_x_32801:
[----:B------:R-:W-:Y:S05]  /*14590*/  BSYNC.RECONVERGENT B7 ;  /* 0x0000000000077941 */ /* 0x000fea0003800200 */
.L_x_32800:
        /* <DEDUP_REMOVED lines=20> */
.L_x_32803:
[----:B------:R-:W-:Y:S05]  /*146e0*/  BSYNC.RECONVERGENT B7 ;  /* 0x0000000000077941 */ /* 0x000fea0003800200 */
.L_x_32802:
        /* <DEDUP_REMOVED lines=23> */
.L_x_32805:
[----:B------:R-:W-:Y:S05]  /*14860*/  BSYNC.RECONVERGENT B7 ;  /* 0x0000000000077941 */ /* 0x000fea0003800200 */
.L_x_32804:
        /* <DEDUP_REMOVED lines=10> */
.L_x_32810:
        /* <DEDUP_REMOVED lines=21> */
.L_x_32809:
[----:B------:R-:W-:Y:S05]  /*14a60*/  BSYNC.RECONVERGENT B8 ;  /* 0x0000000000087941 */ /* 0x000fea0003800200 */
.L_x_32808:
[----:B------:R-:W-:-:S04]  /*14a70*/  IADD3 R22, P0, PT, R22, 0x4, RZ ;  /* 0x0000000416167810 */ /* 0x000fc80007f1e0ff */
[----:B------:R-:W-:Y:S02]  /*14a80*/  IADD3.X R23, PT, PT, RZ, R23, RZ, P0, !PT ;  /* 0x00000017ff177210 */ /* 0x000fe400007fe4ff */
[----:B------:R-:W-:-:S04]  /*14a90*/  ISETP.GE.U32.AND P0, PT, R22, R24, PT ;  /* 0x000000181600720c */ /* 0x000fc80003f06070 */
[----:B------:R-:W-:-:S13]  /*14aa0*/  ISETP.GE.U32.AND.EX P0, PT, R23, R25, PT, P0 ;  /* 0x000000191700720c */ /* 0x000fda0003f06100 */
[----:B------:R-:W-:Y:S05]  /*14ab0*/  @!P0 BRA `(.L_x_32810) ;  /* 0xfffffffc00948947 */ /* 0x000fea000383ffff */
.L_x_32807:
[----:B------:R-:W-:Y:S05]  /*14ac0*/  BSYNC.RECONVERGENT B7 ;  /* 0x0000000000077941 */ /* 0x000fea0003800200 */
.L_x_32806:
[----:B------:R-:W0:Y:S01]  /*14ad0*/  LDCU.64 UR4, c[0x0][0x710] ;  /* 0x0000e200ff0477ac */ /* 0x000e220008000a00 */
[----:B------:R-:W-:Y:S02]  /*14ae0*/  IADD3 R16, PT, PT, R16, 0x80, RZ ;  /* 0x0000008010107810 */ /* 0x000fe40007ffe0ff */
[----:B0-----:R-:W-:-:S05]  /*14af0*/  IADD3 R2, P0, PT, R19, UR4, RZ ;  /* 0x0000000413027c10 */ /* 0x001fca000ff1e0ff */
[----:B------:R-:W-:-:S05]  /*14b00*/  IMAD.X R3, RZ, RZ, UR5, P0 ;  /* 0x00000005ff037e24 */ /* 0x000fca00080e06ff */
[----:B------:R1:W-:Y:S03]  /*14b10*/  STG.E desc[UR36][R2.64], RZ ;  /* 0x000000ff02007986 */ /* 0x0003e6000c101924 */
.L_x_32798:
[----:B0-----:R-:W-:Y:S05]  /*14b20*/  BSYNC.RECONVERGENT B6 ;  /* 0x0000000000067941 */ /* 0x001fea0003800200 */
.L_x_32797:
        /* <DEDUP_REMOVED lines=414> */
.L_x_32811:
        /* <DEDUP_REMOVED lines=37> */
.L_x_32813:
[----:B------:R-:W-:Y:S05]  /*16760*/  BSYNC.RECONVERGENT B6 ;  /* 0x0000000000067941 */ /* 0x000fea0003800200 */
.L_x_32812:
        /* <DEDUP_REMOVED lines=20> */
.L_x_32815:
[----:B------:R-:W-:Y:S05]  /*168b0*/  BSYNC.RECONVERGENT B6 ;  /* 0x0000000000067941 */ /* 0x000fea0003800200 */
.L_x_32814:
        /* <DEDUP_REMOVED lines=23> */
.L_x_32817:
[----:B------:R-:W-:Y:S05]  /*16a30*/  BSYNC.RECONVERGENT B6 ;  /* 0x0000000000067941 */ /* 0x000fea0003800200 */
.L_x_32816:
        /* <DEDUP_REMOVED lines=10> */
.L_x_32822:
        /* <DEDUP_REMOVED lines=21> */
.L_x_32821:
[----:B------:R-:W-:Y:S05]  /*16c30*/  BSYNC.RECONVERGENT B7 ;  /* 0x0000000000077941 */ /* 0x000fea0003800200 */
.L_x_32820:
[----:B------:R-:W-:-:S05]  /*16c40*/  IADD3 R16, P0, PT, R16, 0x4, RZ ;  /* 0x0000000410107810 */ /* 0x000fca0007f1e0ff */
[----:B------:R-:W-:Y:S01]  /*16c50*/  IMAD.X R17, RZ, RZ, R17, P0 ;  /* 0x000000ffff117224 */ /* 0x000fe200000e0611 */
[----:B------:R-:W-:-:S04]  /*16c60*/  ISETP.GE.U32.AND P0, PT, R16, R22, PT ;  /* 0x000000161000720c */ /* 0x000fc80003f06070 */
[----:B------:R-:W-:-:S13]  /*16c70*/  ISETP.GE.U32.AND.EX P0, PT, R17, R23, PT, P0 ;  /* 0x000000171100720c */ /* 0x000fda0003f06100 */
[----:B------:R-:W-:Y:S05]  /*16c80*/  @!P0 BRA `(.L_x_32822) ;  /* 0xfffffffc00948947 */ /* 0x000fea000383ffff */
.L_x_32819:
[----:B------:R-:W-:Y:S05]  /*16c90*/  BSYNC.RECONVERGENT B6 ;  /* 0x0000000000067941 */ /* 0x000fea0003800200 */
.L_x_32818:
[----:B------:R-:W-:Y:S01]  /*16ca0*/  STG.E desc[UR36][R18.64], RZ ;  /* 0x000000ff12007986 */ /* 0x000fe2000c101924 */
[----:B------:R-:W-:Y:S05]  /*16cb0*/  EXIT ;  /* 0x000000000000794d */ /* 0x000fea0003800000 */
        .weak           $__internal_75_$__cuda_sm20_div_s64
        .type           $__internal_75_$__cuda_sm20_div_s64,@function
        .size           $__internal_75_$__cuda_sm20_div_s64,($__internal_76_$__cuda_sm20_rem_s64 - $__internal_75_$__cuda_sm20_div_s64)
$__internal_75_$__cuda_sm20_div_s64:
        /* <DEDUP_REMOVED lines=86> */
[----:B------:R-:W-:Y:S06]  /*17220*/  RET.REL.NODEC R4 `(_ZN2at6native18elementwise_kernelILi128ELi2EZNS0_22gpu_kernel_impl_nocastIZZZNS0_67_GLOBAL__N__bb565c37_34_ValidateCompressedIndicesKernel_cu_33a4b88b42_validate_compressed_sparse_indices_kernelILNS3_8CDimNameE0ENS3_18CUDAKernelLauncherENS3_14EmptyVecKernelENS3_8DummyVecELm8EEEvRKNS_6TensorESB_lllENKUlvE1_clEvENKUlvE_clEvEUliiiiiE_EEvRNS_18TensorIteratorBaseERKT_EUliE_EEviT1_) ;  /* 0xfffffe8c04747950 */ /* 0x000fec0003c3ffff */
        .weak           $__internal_76_$__cuda_sm20_rem_s64
        .type           $__internal_76_$__cuda_sm20_rem_s64,@function
        .size           $__internal_76_$__cuda_sm20_rem_s64,(.L_x_34704 - $__internal_76_$__cuda_sm20_rem_s64)
$__internal_76_$__cuda_sm20_rem_s64:
        /* <DEDUP_REMOVED lines=80> */
[----:B------:R-:W-:Y:S06]  /*17730*/  RET.REL.NODEC R4 `(_ZN2at6native18elementwise_kernelILi128ELi2EZNS0_22gpu_kernel_impl_nocastIZZZNS0_67_GLOBAL__N__bb565c37_34_ValidateCompressedIndicesKernel_cu_33a4b88b42_validate_compressed_sparse_indices_kernelILNS3_8CDimNameE0ENS3_18CUDAKernelLauncherENS3_14EmptyVecKernelENS3_8DummyVecELm8EEEvRKNS_6TensorESB_lllENKUlvE1_clEvENKUlvE_clEvEUliiiiiE_EEvRNS_18TensorIteratorBaseERKT_EUliE_EEviT1_) ;  /* 0xfffffe8804307950 */ /* 0x000fec0003c3ffff */
.L_x_32823:
        /* <DEDUP_REMOVED lines=12> */
.L_x_34704:


//--------------------- .text._ZN2at6native27unrolled_elementwise_kernelIZZZNS0_67_GLOBAL__N__bb565c37_34_ValidateCompressedIndicesKernel_cu_33a4b88b42_validate_compressed_sparse_indices_kernelILNS2_8CDimNameE0ENS2_18CUDAKernelLauncherENS2_14EmptyVecKernelENS2_8DummyVecELm8EEEvRKNS_6TensorESA_lllENKUlvE1_clEvENKUlvE_clEvEUliiiiiE_St5arrayIPcLm6EELi4E23TrivialOffsetCalculatorILi5EjESH_ILi1EjENS0_6memory15LoadWithoutCastENSK_16StoreWithoutCastEEEviT_T0_T2_T3_T4_T5_ --------------------------
	.section	.text._ZN2at6native27unrolled_elementwise_kernelIZZZNS0_67_GLOBAL__N__bb565c37_34_ValidateCompressedIndicesKernel_cu_33a4b88b42_validate_compressed_sparse_indices_kernelILNS2_8CDimNameE0ENS2_18CUDAKernelLauncherENS2_14EmptyVecKernelENS2_8DummyVecELm8EEEvRKNS_6TensorESA_lllENKUlvE1_clEvENKUlvE_clEvEUliiiiiE_St5arrayIPcLm6EELi4E23TrivialOffsetCalculatorILi5EjESH_ILi1EjENS0_6memory15LoadWithoutCastENSK_16StoreWithoutCastEEEviT_T0_T2_T3_T4_T5_,"ax",@progbits
	.align	128
        .global         _ZN2at6native27unrolled_elementwise_kernelIZZZNS0_67_GLOBAL__N__bb565c37_34_ValidateCompressedIndicesKernel_cu_33a4b88b42_validate_compressed_sparse_indices_kernelILNS2_8CDimNameE0ENS2_18CUDAKernelLauncherENS2_14EmptyVecKernelENS2_8DummyVecELm8EEEvRKNS_6TensorESA_lllENKUlvE1_clEvENKUlvE_clEvEUliiiiiE_St5arrayIPcLm6EELi4E23TrivialOffsetCalculatorILi5EjESH_ILi1EjENS0_6memory15LoadWithoutCastENSK_16StoreWithoutCastEEEviT_T0_T2_T3_T4_T5_
        .type           _ZN2at6native27unrolled_elementwise_kernelIZZZNS0_67_GLOBAL__N__bb565c37_34_ValidateCompressedIndicesKernel_cu_33a4b88b42_validate_compressed_sparse_indices_kernelILNS2_8CDimNameE0ENS2_18CUDAKernelLauncherENS2_14EmptyVecKernelENS2_8DummyVecELm8EEEvRKNS_6TensorESA_lllENKUlvE1_clEvENKUlvE_clEvEUliiiiiE_St5arrayIPcLm6EELi4E23TrivialOffsetCalculatorILi5EjESH_ILi1EjENS0_6memory15LoadWithoutCastENSK_16StoreWithoutCastEEEviT_T0_T2_T3_T4_T5_,@function
        .size           _ZN2at6native27unrolled_elementwise_kernelIZZZNS0_67_GLOBAL__N__bb565c37_34_ValidateCompressedIndicesKernel_cu_33a4b88b42_validate_compressed_sparse_indices_kernelILNS2_8CDimNameE0ENS2_18CUDAKernelLauncherENS2_14EmptyVecKernelENS2_8DummyVecELm8EEEvRKNS_6TensorESA_lllENKUlvE1_clEvENKUlvE_clEvEUliiiiiE_St5arrayIPcLm6EELi4E23TrivialOffsetCalculatorILi5EjESH_ILi1EjENS0_6memory15LoadWithoutCastENSK_16StoreWithoutCastEEEviT_T0_T2_T3_T4_T5_,(.L_x_34705 - _ZN2at6native27unrolled_elementwise_kernelIZZZNS0_67_GLOBAL__N__bb565c37_34_ValidateCompressedIndicesKernel_cu_33a4b88b42_validate_compressed_sparse_indices_kernelILNS2_8CDimNameE0ENS2_18CUDAKernelLauncherENS2_14EmptyVecKernelENS2_8DummyVecELm8EEEvRKNS_6TensorESA_lllENKUlvE1_clEvENKUlvE_clEvEUliiiiiE_St5arrayIPcLm6EELi4E23TrivialOffsetCalculatorILi5EjESH_ILi1EjENS0_6memory15LoadWithoutCastENSK_16StoreWithoutCastEEEviT_T0_T2_T3_T4_T5_)
        .other          _ZN2at6native27unrolled_elementwise_kernelIZZZNS0_67_GLOBAL__N__bb565c37_34_ValidateCompressedIndicesKernel_cu_33a4b88b42_validate_compressed_sparse_indices_kernelILNS2_8CDimNameE0ENS2_18CUDAKernelLauncherENS2_14EmptyVecKernelENS2_8DummyVecELm8EEEvRKNS_6TensorESA_lllENKUlvE1_clEvENKUlvE_clEvEUliiiiiE_St5arrayIPcLm6EELi4E23TrivialOffsetCalculatorILi5EjESH_ILi1EjENS0_6memory15LoadWithoutCastENSK_16StoreWithoutCastEEEviT_T0_T2_T3_T4_T5_,@"STO_CUDA_ENTRY STV_DEFAULT"
_ZN2at6native27unrolled_elementwise_kernelIZZZNS0_67_GLOBAL__N__bb565c37_34_ValidateCompressedIndicesKernel_cu_33a4b88b42_validate_compressed_sparse_indices_kernelILNS2_8CDimNameE0ENS2_18CUDAKernelLauncherENS2_14EmptyVecKernelENS2_8DummyVecELm8EEEvRKNS_6TensorESA_lllENKUlvE1_clEvENKUlvE_clEvEUliiiiiE_St5arrayIPcLm6EELi4E23TrivialOffsetCalculatorILi5EjESH_ILi1EjENS0_6memory15LoadWithoutCastENSK_16StoreWithoutCastEEEviT_T0_T2_T3_T4_T5_:
.text._ZN2at6native27unrolled_elementwise_kernelIZZZNS0_67_GLOBAL__N__bb565c37_34_ValidateCompressedIndicesKernel_cu_33a4b88b42_validate_compressed_sparse_indices_kernelILNS2_8CDimNameE0ENS2_18CUDAKernelLauncherENS2_14EmptyVecKernelENS2_8DummyVecELm8EEEvRKNS_6TensorESA_lllENKUlvE1_clEvENKUlvE_clEvEUliiiiiE_St5arrayIPcLm6EELi4E23TrivialOffsetCalculatorILi5EjESH_ILi1EjENS0_6memory15LoadWithoutCastENSK_16StoreWithoutCastEEEviT_T0_T2_T3_T4_T5_:
        /* <DEDUP_REMOVED lines=173> */
.L_x_32827:
[----:B------:R-:W-:Y:S05]  /*0ad0*/  BSYNC.RECONVERGENT B7 ;  /* 0x0000000000077941 */ /* 0x000fea0003800200 */
.L_x_32826:
        /* <DEDUP_REMOVED lines=20> */
.L_x_32829:
[----:B------:R-:W-:Y:S05]  /*0c20*/  BSYNC.RECONVERGENT B7 ;  /* 0x0000000000077941 */ /* 0x000fea0003800200 */
.L_x_32828:
        /* <DEDUP_REMOVED lines=23> */
.L_x_32831:
[----:B------:R-:W-:Y:S05]  /*0da0*/  BSYNC.RECONVERGENT B7 ;  /* 0x0000000000077941 */ /* 0x000fea0003800200 */
.L_x_32830:
        /* <DEDUP_REMOVED lines=17> */
.L_x_32836:
        /* <DEDUP_REMOVED lines=25> */
.L_x_32834:
[----:B------:R-:W-:Y:S01]  /*1050*/  IMAD.MOV.U32 R12, RZ, RZ, R21 ;  /* 0x000000ffff0c7224 */ /* 0x000fe200078e0015 */
[----:B------:R-:W-:Y:S01]  /*1060*/  MOV R8, R6 ;  /* 0x0000000600087202 */ /* 0x000fe20000000f00 */
[----:B------:R-:W-:Y:S01]  /*1070*/  IMAD.MOV.U32 R3, RZ, RZ, R7 ;  /* 0x000000ffff037224 */ /* 0x000fe200078e0007 */
[----:B------:R-:W-:-:S07]  /*1080*/  MOV R0, 0x10a0 ;  /* 0x000010a000007802 */ /* 0x000fce0000000f00 */
[----:B------:R-:W-:Y:S05]  /*1090*/  CALL.REL.NOINC `($__internal_77_$__cuda_sm20_div_s64) ;  /* 0x0000002400e87944 */ /* 0x000fea0003c00000 */
[----:B------:R-:W-:Y:S01]  /*10a0*/  IMAD.MOV.U32 R8, RZ, RZ, R4 ;  /* 0x000000ffff087224 */ /* 0x000fe200078e0004 */
[----:B------:R-:W-:-:S07]  /*10b0*/  MOV R9, R5 ;  /* 0x0000000500097202 */ /* 0x000fce0000000f00 */
.L_x_32835:
[----:B------:R-:W-:Y:S05]  /*10c0*/  BSYNC.RECONVERGENT B1 ;  /* 0x0000000000017941 */ /* 0x000fea0003800200 */
.L_x_32833:
        /* <DEDUP_REMOVED lines=23> */
.L_x_32832:
        /* <DEDUP_REMOVED lines=12> */
.L_x_32839:
        /* <DEDUP_REMOVED lines=21> */
.L_x_32838:
[----:B------:R-:W-:Y:S05]  /*1450*/  BSYNC.RECONVERGENT B7 ;  /* 0x0000000000077941 */ /* 0x000fea0003800200 */
.L_x_32837:
[----:B------:R-:W-:-:S04]  /*1460*/  IADD3 R38, P0, PT, R38, 0x4, RZ ;  /* 0x0000000426267810 */ /* 0x000fc80007f1e0ff */
[----:B------:R-:W-:Y:S02]  /*1470*/  IADD3.X R39, PT, PT, RZ, R39, RZ, P0, !PT ;  /* 0x00000027ff277210 */ /* 0x000fe400007fe4ff */
[----:B------:R-:W-:-:S04]  /*1480*/  ISETP.GE.U32.AND P0, PT, R38, R40, PT ;  /* 0x000000282600720c */ /* 0x000fc80003f06070 */
[----:B------:R-:W-:-:S13]  /*1490*/  ISETP.GE.U32.AND.EX P0, PT, R39, R41, PT, P0 ;  /* 0x000000292700720c */ /* 0x000fda0003f06100 */
[----:B------:R-:W-:Y:S05]  /*14a0*/  @!P0 BRA `(.L_x_32839) ;  /* 0xfffffffc00948947 */ /* 0x000fea000383ffff */
.L_x_32825:
[----:B------:R-:W-:Y:S05]  /*14b0*/  BSYNC.RECONVERGENT B6 ;  /* 0x0000000000067941 */ /* 0x000fea0003800200 */
.L_x_32824:
        /* <DEDUP_REMOVED lines=24> */
.L_x_32843:
[----:B------:R-:W-:Y:S05]  /*1640*/  BSYNC.RECONVERGENT B7 ;  /* 0x0000000000077941 */ /* 0x000fea0003800200 */
.L_x_32842:
        /* <DEDUP_REMOVED lines=20> */
.L_x_32845:
[----:B------:R-:W-:Y:S05]  /*1790*/  BSYNC.RECONVERGENT B7 ;  /* 0x0000000000077941 */ /* 0x000fea0003800200 */
.L_x_32844:
        /* <DEDUP_REMOVED lines=23> */
.L_x_32847:
[----:B------:R-:W-:Y:S05]  /*1910*/  BSYNC.RECONVERGENT B7 ;  /* 0x0000000000077941 */ /* 0x000fea0003800200 */
.L_x_32846:
        /* <DEDUP_REMOVED lines=15> */
.L_x_32852:
        /* <DEDUP_REMOVED lines=25> */
.L_x_32850:
[----:B------:R-:W-:Y:S01]  /*1ba0*/  MOV R12, R15 ;  /* 0x0000000f000c7202 */ /* 0x000fe20000000f00 */
[----:B------:R-:W-:Y:S01]  /*1bb0*/  IMAD.MOV.U32 R8, RZ, RZ, R20 ;  /* 0x000000ffff087224 */ /* 0x000fe200078e0014 */
[----:B------:R-:W-:Y:S01]  /*1bc0*/  MOV R0, 0x1bf0 ;  /* 0x00001bf000007802 */ /* 0x000fe20000000f00 */
[----:B------:R-:W-:-:S07]  /*1bd0*/  IMAD.MOV.U32 R3, RZ, RZ, R21 ;  /* 0x000000ffff037224 */ /* 0x000fce00078e0015 */
[----:B------:R-:W-:Y:S05]  /*1be0*/  CALL.REL.NOINC `($__internal_77_$__cuda_sm20_div_s64) ;  /* 0x0000001c00147944 */ /* 0x000fea0003c00000 */
[----:B------:R-:W-:Y:S01]  /*1bf0*/  MOV R8, R4 ;  /* 0x0000000400087202 */ /* 0x000fe20000000f00 */
[----:B------:R-:W-:-:S07]  /*1c00*/  IMAD.MOV.U32 R9, RZ, RZ, R5 ;  /* 0x000000ffff097224 */ /* 0x000fce00078e0005 */
.L_x_32851:
[----:B------:R-:W-:Y:S05]  /*1c10*/  BSYNC.RECONVERGENT B1 ;  /* 0x0000000000017941 */ /* 0x000fea0003800200 */
.L_x_32849:
        /* <DEDUP_REMOVED lines=23> */
.L_x_32848:
        /* <DEDUP_REMOVED lines=13> */
.L_x_32855:
        /* <DEDUP_REMOVED lines=21> */
.L_x_32854:
[----:B------:R-:W-:Y:S05]  /*1fb0*/  BSYNC.RECONVERGENT B7 ;  /* 0x0000000000077941 */ /* 0x000fea0003800200 */
.L_x_32853:
[----:B------:R-:W-:-:S05]  /*1fc0*/  IADD3 R32, P0, PT, R32, 0x4, RZ ;  /* 0x0000000420207810 */ /* 0x000fca0007f1e0ff */
[----:B------:R-:W-:Y:S01]  /*1fd0*/  IMAD.X R33, RZ, RZ, R33, P0 ;  /* 0x000000ffff217224 */ /* 0x000fe200000e0621 */
[----:B------:R-:W-:-:S04]  /*1fe0*/  ISETP.GE.U32.AND P0, PT, R32, R16, PT ;  /* 0x000000102000720c */ /* 0x000fc80003f06070 */
[----:B------:R-:W-:-:S13]  /*1ff0*/  ISETP.GE.U32.AND.EX P0, PT, R33, R17, PT, P0 ;  /* 0x000000112100720c */ /* 0x000fda0003f06100 */
[----:B------:R-:W-:Y:S05]  /*2000*/  @!P0 BRA `(.L_x_32855) ;  /* 0xfffffffc00948947 */ /* 0x000fea000383ffff */
.L_x_32841:
[----:B------:R-:W-:Y:S05]  /*2010*/  BSYNC.RECONVERGENT B6 ;  /* 0x0000000000067941 */ /* 0x000fea0003800200 */
.L_x_32840:
        /* <DEDUP_REMOVED lines=24> */
.L_x_32859:
[----:B------:R-:W-:Y:S05]  /*21a0*/  BSYNC.RECONVERGENT B7 ;  /* 0x0000000000077941 */ /* 0x000fea0003800200 */
.L_x_32858:
        /* <DEDUP_REMOVED lines=20> */
.L_x_32861:
[----:B------:R-:W-:Y:S05]  /*22f0*/  BSYNC.RECONVERGENT B7 ;  /* 0x0000000000077941 */ /* 0x000fea0003800200 */
.L_x_32860:
        /* <DEDUP_REMOVED lines=23> */
.L_x_32863:
[----:B------:R-:W-:Y:S05]  /*2470*/  BSYNC.RECONVERGENT B7 ;  /* 0x0000000000077941 */ /* 0x000fea0003800200 */
.L_x_32862:
        /* <DEDUP_REMOVED lines=15> */
.L_x_32868:
        /* <DEDUP_REMOVED lines=25> */
.L_x_32866:
[----:B------:R-:W-:Y:S01]  /*2700*/  IMAD.MOV.U32 R12, RZ, RZ, R17 ;  /* 0x000000ffff0c7224 */ /* 0x000fe200078e0011 */
[----:B------:R-:W-:Y:S01]  /*2710*/  MOV R8, R18 ;  /* 0x0000001200087202 */ /* 0x000fe20000000f00 */
[----:B------:R-:W-:Y:S01]  /*2720*/  IMAD.MOV.U32 R3, RZ, RZ, R19 ;  /* 0x000000ffff037224 */ /* 0x000fe200078e0013 */
[----:B------:R-:W-:-:S07]  /*2730*/  MOV R0, 0x2750 ;  /* 0x0000275000007802 */ /* 0x000fce0000000f00 */
[----:B------:R-:W-:Y:S05]  /*2740*/  CALL.REL.NOINC `($__internal_77_$__cuda_sm20_div_s64) ;  /* 0x00000010003c7944 */ /* 0x000fea0003c00000 */
.L_x_32867:
[----:B------:R-:W-:Y:S05]  /*2750*/  BSYNC.RECONVERGENT B1 ;  /* 0x0000000000017941 */ /* 0x000fea0003800200 */
.L_x_32865:
        /* <DEDUP_REMOVED lines=23> */
.L_x_32864:
        /* <DEDUP_REMOVED lines=11> */
.L_x_32871:
        /* <DEDUP_REMOVED lines=21> */
.L_x_32870:
[----:B------:R-:W-:Y:S05]  /*2ad0*/  BSYNC.RECONVERGENT B7 ;  /* 0x0000000000077941 */ /* 0x000fea0003800200 */
.L_x_32869:
[----:B------:R-:W-:-:S04]  /*2ae0*/  IADD3 R18, P0, PT, R18, 0x4, RZ ;  /* 0x0000000412127810 */ /* 0x000fc80007f1e0ff */
[----:B------:R-:W-:Y:S02]  /*2af0*/  IADD3.X R19, PT, PT, RZ, R19, RZ, P0, !PT ;  /* 0x00000013ff137210 */ /* 0x000fe400007fe4ff */
[----:B------:R-:W-:-:S04]  /*2b00*/  ISETP.GE.U32.AND P0, PT, R18, R16, PT ;  /* 0x000000101200720c */ /* 0x000fc80003f06070 */
[----:B------:R-:W-:-:S13]  /*2b10*/  ISETP.GE.U32.AND.EX P0, PT, R19, R17, PT, P0 ;  /* 0x000000111300720c */ /* 0x000fda0003f06100 */
[----:B------:R-:W-:Y:S05]  /*2b20*/  @!P0 BRA `(.L_x_32871) ;  /* 0xfffffffc00948947 */ /* 0x000fea000383ffff */
.L_x_32857:
[----:B------:R-:W-:Y:S05]  /*2b30*/  BSYNC.RECONVERGENT B6 ;  /* 0x0000000000067941 */ /* 0x000fea0003800200 */
.L_x_32856:
        /* <DEDUP_REMOVED lines=24> */
.L_x_32875:
[----:B------:R-:W-:Y:S05]  /*2cc0*/  BSYNC.RECONVERGENT B7 ;  /* 0x0000000000077941 */ /* 0x000fea0003800200 */
.L_x_32874:
        /* <DEDUP_REMOVED lines=20> */
.L_x_32877:
[----:B------:R-:W-:Y:S05]  /*2e10*/  BSYNC.RECONVERGENT B7 ;  /* 0x0000000000077941 */ /* 0x000fea0003800200 */
.L_x_32876:
        /* <DEDUP_REMOVED lines=23> */
.L_x_32879:
[----:B------:R-:W-:Y:S05]  /*2f90*/  BSYNC.RECONVERGENT B7 ;  /* 0x0000000000077941 */ /* 0x000fea0003800200 */
.L_x_32878:
        /* <DEDUP_REMOVED lines=13> */
.L_x_32884:
        /* <DEDUP_REMOVED lines=25> */
.L_x_32882:
[----:B------:R-:W-:Y:S01]  /*3200*/  MOV R12, R16 ;  /* 0x00000010000c7202 */ /* 0x000fe20000000f00 */
[----:B------:R-:W-:Y:S01]  /*3210*/  IMAD.MOV.U32 R8, RZ, RZ, R18 ;  /* 0x000000ffff087224 */ /* 0x000fe200078e0012 */
[----:B------:R-:W-:Y:S02]  /*3220*/  MOV R3, R19 ;  /* 0x0000001300037202 */ /* 0x000fe40000000f00 */
[----:B------:R-:W-:-:S07]  /*3230*/  MOV R0, 0x3250 ;  /* 0x0000325000007802 */ /* 0x000fce0000000f00 */
[----:B------:R-:W-:Y:S05]  /*3240*/  CALL.REL.NOINC `($__internal_77_$__cuda_sm20_div_s64) ;  /* 0x00000004007c7944 */ /* 0x000fea0003c00000 */
.L_x_32883:
[----:B------:R-:W-:Y:S05]  /*3250*/  BSYNC.RECONVERGENT B1 ;  /* 0x0000000000017941 */ /* 0x000fea0003800200 */
.L_x_32881:
        /* <DEDUP_REMOVED lines=19> */
.L_x_32880:
        /* <DEDUP_REMOVED lines=11> */
.L_x_32887:
        /* <DEDUP_REMOVED lines=21> */
.L_x_32886:
[----:B------:R-:W-:Y:S05]  /*3590*/  BSYNC.RECONVERGENT B7 ;  /* 0x0000000000077941 */ /* 0x000fea0003800200 */
.L_x_32885:
[----:B------:R-:W-:-:S05]  /*35a0*/  IADD3 R18, P0, PT, R18, 0x4, RZ ;  /* 0x0000000412127810 */ /* 0x000fca0007f1e0ff */
[----:B------:R-:W-:Y:S01]  /*35b0*/  IMAD.X R19, RZ, RZ, R19, P0 ;  /* 0x000000ffff137224 */ /* 0x000fe200000e0613 */
[----:B------:R-:W-:-:S04]  /*35c0*/  ISETP.GE.U32.AND P0, PT, R18, R16, PT ;  /* 0x000000101200720c */ /* 0x000fc80003f06070 */
[----:B------:R-:W-:-:S13]  /*35d0*/  ISETP.GE.U32.AND.EX P0, PT, R19, R17, PT, P0 ;  /* 0x000000111300720c */ /* 0x000fda0003f06100 */
[----:B------:R-:W-:Y:S05]  /*35e0*/  @!P0 BRA `(.L_x_32887) ;  /* 0xfffffffc00948947 */ /* 0x000fea000383ffff */
.L_x_32873:
[----:B------:R-:W-:Y:S05]  /*35f0*/  BSYNC.RECONVERGENT B6 ;  /* 0x0000000000067941 */ /* 0x000fea0003800200 */
.L_x_32872:
        /* <DEDUP_REMOVED lines=19> */
.L_x_32890:
[----:B------:R-:W-:Y:S05]  /*3730*/  BSYNC.RELIABLE B1 ;  /* 0x0000000000017941 */ /* 0x000fea0003800100 */
.L_x_32889:
[----:B------:R-:W-:Y:S02]  /*3740*/  ISETP.GE.AND P0, PT, R36, UR38, PT ;  /* 0x0000002624007c0c */ /* 0x000fe4000bf06270 */
[----:B------:R-:W-:-:S11]  /*3750*/  MOV R5, UR40 ;  /* 0x0000002800057c02 */ /* 0x000fd60008000f00 */
[----:B0-----:R-:W0:Y:S01]  /*3760*/  @!P0 LDC.64 R2, c[0x0][0x438] ;  /* 0x00010e00ff028b82 */ /* 0x001e220000000a00 */
[----:B------:R-:W-:Y:S01]  /*3770*/  @!P0 IMAD R5, R5, 0x200, R36 ;  /* 0x0000020005058824 */ /* 0x000fe200078e0224 */
[----:B------:R-:W-:-:S03]  /*3780*/  @!P0 IADD3 R36, PT, PT, R36, 0x80, RZ ;  /* 0x0000008024248810 */ /* 0x000fc60007ffe0ff */
[----:B0-----:R-:W-:-:S05]  /*3790*/  @!P0 IMAD.WIDE.U32 R2, R5, 0x4, R2 ;  /* 0x0000000405028825 */ /* 0x001fca00078e0002 */
[----:B------:R1:W-:Y:S02]  /*37a0*/  @!P0 STG.E desc[UR36][R2.64], RZ ;  /* 0x000000ff02008986 */ /* 0x0003e4000c101924 */
.L_x_32891:
[----:B------:R-:W-:Y:S05]  /*37b0*/  BSYNC.RECONVERGENT B0 ;  /* 0x0000000000007941 */ /* 0x000fea0003800200 */
.L_x_32888:
        /* <DEDUP_REMOVED lines=8> */
        .weak           $__internal_77_$__cuda_sm20_div_s64
        .type           $__internal_77_$__cuda_sm20_div_s64,@function
        .size           $__internal_77_$__cuda_sm20_div_s64,(.L_x_34705 - $__internal_77_$__cuda_sm20_div_s64)
$__internal_77_$__cuda_sm20_div_s64:
        /* <DEDUP_REMOVED lines=86> */
[----:B------:R-:W-:Y:S06]  /*3da0*/  RET.REL.NODEC R8 `(_ZN2at6native27unrolled_elementwise_kernelIZZZNS0_67_GLOBAL__N__bb565c37_34_ValidateCompressedIndicesKernel_cu_33a4b88b42_validate_compressed_sparse_indices_kernelILNS2_8CDimNameE0ENS2_18CUDAKernelLauncherENS2_14EmptyVecKernelENS2_8DummyVecELm8EEEvRKNS_6TensorESA_lllENKUlvE1_clEvENKUlvE_clEvEUliiiiiE_St5arrayIPcLm6EELi4E23TrivialOffsetCalculatorILi5EjESH_ILi1EjENS0_6memory15LoadWithoutCastENSK_16StoreWithoutCastEEEviT_T0_T2_T3_T4_T5_) ;  /* 0xffffffc008947950 */ /* 0x000fec0003c3ffff */
.L_x_32892:
        /* <DEDUP_REMOVED lines=13> */
.L_x_34705:


//--------------------- .text._ZN2at6native29vectorized_elementwise_kernelILi2EZZZNS0_67_GLOBAL__N__bb565c37_34_ValidateCompressedIndicesKernel_cu_33a4b88b42_validate_compressed_sparse_indices_kernelILNS2_8CDimNameE0ENS2_18CUDAKernelLauncherENS2_14EmptyVecKernelENS2_8DummyVecELm8EEEvRKNS_6TensorESA_lllENKUlvE1_clEvENKUlvE_clEvEUliiiiiE_St5arrayIPcLm6EEEEviT0_T1_ --------------------------
	.section	.text._ZN2at6native29vectorized_elementwise_kernelILi2EZZZNS0_67_GLOBAL__N__bb565c37_34_ValidateCompressedIndicesKernel_cu_33a4b88b42_validate_compressed_sparse_indices_kernelILNS2_8CDimNameE0ENS2_18CUDAKernelLauncherENS2_14EmptyVecKernelENS2_8DummyVecELm8EEEvRKNS_6TensorESA_lllENKUlvE1_clEvENKUlvE_clEvEUliiiiiE_St5arrayIPcLm6EEEEviT0_T1_,"ax",@progbits
	.align	128
        .global         _ZN2at6native29vectorized_elementwise_kernelILi2EZZZNS0_67_GLOBAL__N__bb565c37_34_ValidateCompressedIndicesKernel_cu_33a4b88b42_validate_compressed_sparse_indices_kernelILNS2_8CDimNameE0ENS2_18CUDAKernelLauncherENS2_14EmptyVecKernelENS2_8DummyVecELm8EEEvRKNS_6TensorESA_lllENKUlvE1_clEvENKUlvE_clEvEUliiiiiE_St5arrayIPcLm6EEEEviT0_T1_
        .type           _ZN2at6native29vectorized_elementwise_kernelILi2EZZZNS0_67_GLOBAL__N__bb565c37_34_ValidateCompressedIndicesKernel_cu_33a4b88b42_validate_compressed_sparse_indices_kernelILNS2_8CDimNameE0ENS2_18CUDAKernelLauncherENS2_14EmptyVecKernelENS2_8DummyVecELm8EEEvRKNS_6TensorESA_lllENKUlvE1_clEvENKUlvE_clEvEUliiiiiE_St5arrayIPcLm6EEEEviT0_T1_,@function
        .size           _ZN2at6native29vectorized_elementwise_kernelILi2EZZZNS0_67_GLOBAL__N__bb565c37_34_ValidateCompressedIndicesKernel_cu_33a4b88b42_validate_compressed_sparse_indices_kernelILNS2_8CDimNameE0ENS2_18CUDAKernelLauncherENS2_14EmptyVecKernelENS2_8DummyVecELm8EEEvRKNS_6TensorESA_lllENKUlvE1_clEvENKUlvE_clEvEUliiiiiE_St5arrayIPcLm6EEEEviT0_T1_,(.L_x_34706 - _ZN2at6native29vectorized_elementwise_kernelILi2EZZZNS0_67_GLOBAL__N__bb565c37_34_ValidateCompressedIndicesKernel_cu_33a4b88b42_validate_compressed_sparse_indices_kernelILNS2_8CDimNameE0ENS2_18CUDAKernelLauncherENS2_14EmptyVecKernelENS2_8DummyVecELm8EEEvRKNS_6TensorESA_lllENKUlvE1_clEvENKUlvE_clEvEUliiiiiE_St5arrayIPcLm6EEEEviT0_T1_)
        .other          _ZN2at6native29vectorized_elementwise_kernelILi2EZZZNS0_67_GLOBAL__N__bb565c37_34_ValidateCompressedIndicesKernel_cu_33a4b88b42_validate_compressed_sparse_indices_kernelILNS2_8CDimNameE0ENS2_18CUDAKernelLauncherENS2_14EmptyVecKernelENS2_8DummyVecELm8EEEvRKNS_6TensorESA_lllENKUlvE1_clEvENKUlvE_clEvEUliiiiiE_St5arrayIPcLm6EEEEviT0_T1_,@"STO_CUDA_ENTRY STV_DEFAULT"
_ZN2at6native29vectorized_elementwise_kernelILi2EZZZNS0_67_GLOBAL__N__bb565c37_34_ValidateCompressedIndicesKernel_cu_33a4b88b42_validate_compressed_sparse_indices_kernelILNS2_8CDimNameE0ENS2_18CUDAKernelLauncherENS2_14EmptyVecKernelENS2_8DummyVecELm8EEEvRKNS_6TensorESA_lllENKUlvE1_clEvENKUlvE_clEvEUliiiiiE_St5arrayIPcLm6EEEEviT0_T1_:
.text._ZN2at6native29vectorized_elementwise_kernelILi2EZZZNS0_67_GLOBAL__N__bb565c37_34_ValidateCompressedIndicesKernel_cu_33a4b88b42_validate_compressed_sparse_indices_kernelILNS2_8CDimNameE0ENS2_18CUDAKernelLauncherENS2_14EmptyVecKernelENS2_8DummyVecELm8EEEvRKNS_6TensorESA_lllENKUlvE1_clEvENKUlvE_clEvEUliiiiiE_St5arrayIPcLm6EEEEviT0_T1_:
        /* <DEDUP_REMOVED lines=280> */
.L_x_32897:
[----:B------:R-:W-:Y:S05]  /*1180*/  BSYNC.RECONVERGENT B7 ;  /* 0x0000000000077941 */ /* 0x000fea0003800200 */
.L_x_32896:
        /* <DEDUP_REMOVED lines=20> */
.L_x_32899:
[----:B------:R-:W-:Y:S05]  /*12d0*/  BSYNC.RECONVERGENT B7 ;  /* 0x0000000000077941 */ /* 0x000fea0003800200 */
.L_x_32898:
        /* <DEDUP_REMOVED lines=23> */
.L_x_32901:
[----:B------:R-:W-:Y:S05]  /*1450*/  BSYNC.RECONVERGENT B7 ;  /* 0x0000000000077941 */ /* 0x000fea0003800200 */
.L_x_32900:
        /* <DEDUP_REMOVED lines=16> */
.L_x_32906:
        /* <DEDUP_REMOVED lines=25> */
.L_x_32904:
[----:B------:R-:W-:Y:S01]  /*16f0*/  IMAD.MOV.U32 R3, RZ, RZ, R12 ;  /* 0x000000ffff037224 */ /* 0x000fe200078e000c */
[----:B------:R-:W-:Y:S01]  /*1700*/  MOV R4, 0x1730 ;  /* 0x0000173000047802 */ /* 0x000fe20000000f00 */
[----:B------:R-:W-:-:S07]  /*1710*/  IMAD.MOV.U32 R0, RZ, RZ, R13 ;  /* 0x000000ffff007224 */ /* 0x000fce00078e000d */
[----:B------:R-:W-:Y:S05]  /*1720*/  CALL.REL.NOINC `($__internal_78_$__cuda_sm20_div_s64) ;  /* 0x000000b000cc7944 */ /* 0x000fea0003c00000 */
[----:B------:R-:W-:Y:S01]  /*1730*/  MOV R8, R3 ;  /* 0x0000000300087202 */ /* 0x000fe20000000f00 */
[----:B------:R-:W-:-:S07]  /*1740*/  IMAD.MOV.U32 R9, RZ, RZ, R0 ;  /* 0x000000ffff097224 */ /* 0x000fce00078e0000 */
.L_x_32905:
[----:B------:R-:W-:Y:S05]  /*1750*/  BSYNC.RECONVERGENT B1 ;  /* 0x0000000000017941 */ /* 0x000fea0003800200 */
.L_x_32903:
        /* <DEDUP_REMOVED lines=22> */
.L_x_32902:
        /* <DEDUP_REMOVED lines=11> */
.L_x_32909:
        /* <DEDUP_REMOVED lines=21> */
.L_x_32908:
[----:B------:R-:W-:Y:S05]  /*1ac0*/  BSYNC.RECONVERGENT B7 ;  /* 0x0000000000077941 */ /* 0x000fea0003800200 */
.L_x_32907:
[----:B------:R-:W-:-:S05]  /*1ad0*/  IADD3 R22, P0, PT, R22, 0x4, RZ ;  /* 0x0000000416167810 */ /* 0x000fca0007f1e0ff */
[----:B------:R-:W-:Y:S01]  /*1ae0*/  IMAD.X R23, RZ, RZ, R23, P0 ;  /* 0x000000ffff177224 */ /* 0x000fe200000e0617 */
[----:B------:R-:W-:-:S04]  /*1af0*/  ISETP.GE.U32.AND P0, PT, R22, R16, PT ;  /* 0x000000101600720c */ /* 0x000fc80003f06070 */
[----:B------:R-:W-:-:S13]  /*1b00*/  ISETP.GE.U32.AND.EX P0, PT, R23, R17, PT, P0 ;  /* 0x000000111700720c */ /* 0x000fda0003f06100 */
[----:B------:R-:W-:Y:S05]  /*1b10*/  @!P0 BRA `(.L_x_32909) ;  /* 0xfffffffc00948947 */ /* 0x000fea000383ffff */
.L_x_32895:
[----:B------:R-:W-:Y:S05]  /*1b20*/  BSYNC.RECONVERGENT B6 ;  /* 0x0000000000067941 */ /* 0x000fea0003800200 */
.L_x_32894:
        /* <DEDUP_REMOVED lines=30> */
.L_x_32913:
[----:B------:R-:W-:Y:S05]  /*1d10*/  BSYNC.RECONVERGENT B7 ;  /* 0x0000000000077941 */ /* 0x000fea0003800200 */
.L_x_32912:
        /* <DEDUP_REMOVED lines=20> */
.L_x_32915:
[----:B------:R-:W-:Y:S05]  /*1e60*/  BSYNC.RECONVERGENT B7 ;  /* 0x0000000000077941 */ /* 0x000fea0003800200 */
.L_x_32914:
        /* <DEDUP_REMOVED lines=23> */
.L_x_32917:
[----:B------:R-:W-:Y:S05]  /*1fe0*/  BSYNC.RECONVERGENT B7 ;  /* 0x0000000000077941 */ /* 0x000fea0003800200 */
.L_x_32916:
        /* <DEDUP_REMOVED lines=18> */
.L_x_32922:
        /* <DEDUP_REMOVED lines=25> */
.L_x_32920:
[----:B------:R-:W-:Y:S01]  /*22a0*/  MOV R3, R18 ;  /* 0x0000001200037202 */ /* 0x000fe20000000f00 */
[----:B------:R-:W-:Y:S01]  /*22b0*/  IMAD.MOV.U32 R0, RZ, RZ, R19 ;  /* 0x000000ffff007224 */ /* 0x000fe200078e0013 */
[----:B------:R-:W-:-:S07]  /*22c0*/  MOV R4, 0x22e0 ;  /* 0x000022e000047802 */ /* 0x000fce0000000f00 */
[----:B------:R-:W-:Y:S05]  /*22d0*/  CALL.REL.NOINC `($__internal_78_$__cuda_sm20_div_s64) ;  /* 0x000000a400e07944 */ /* 0x000fea0003c00000 */
[----:B------:R-:W-:Y:S01]  /*22e0*/  IMAD.MOV.U32 R8, RZ, RZ, R3 ;  /* 0x000000ffff087224 */ /* 0x000fe200078e0003 */
[----:B------:R-:W-:-:S07]  /*22f0*/  MOV R9, R0 ;  /* 0x0000000000097202 */ /* 0x000fce0000000f00 */
.L_x_32921:
[----:B------:R-:W-:Y:S05]  /*2300*/  BSYNC.RECONVERGENT B1 ;  /* 0x0000000000017941 */ /* 0x000fea0003800200 */
.L_x_32919:
        /* <DEDUP_REMOVED lines=19> */
.L_x_32918:
        /* <DEDUP_REMOVED lines=11> */
.L_x_32925:
        /* <DEDUP_REMOVED lines=21> */
.L_x_32924:
[----:B------:R-:W-:Y:S05]  /*2640*/  BSYNC.RECONVERGENT B7 ;  /* 0x0000000000077941 */ /* 0x000fea0003800200 */
.L_x_32923:
[----:B------:R-:W-:-:S05]  /*2650*/  IADD3 R22, P0, PT, R22, 0x4, RZ ;  /* 0x0000000416167810 */ /* 0x000fca0007f1e0ff */
[----:B------:R-:W-:Y:S01]  /*2660*/  IMAD.X R23, RZ, RZ, R23, P0 ;  /* 0x000000ffff177224 */ /* 0x000fe200000e0617 */
[----:B------:R-:W-:-:S04]  /*2670*/  ISETP.GE.U32.AND P0, PT, R22, R18, PT ;  /* 0x000000121600720c */ /* 0x000fc80003f06070 */
[----:B------:R-:W-:-:S13]  /*2680*/  ISETP.GE.U32.AND.EX P0, PT, R23, R19, PT, P0 ;  /* 0x000000131700720c */ /* 0x000fda0003f06100 */
[----:B------:R-:W-:Y:S05]  /*2690*/  @!P0 BRA `(.L_x_32925) ;  /* 0xfffffffc00948947 */ /* 0x000fea000383ffff */
.L_x_32911:
[----:B------:R-:W-:Y:S05]  /*26a0*/  BSYNC.RECONVERGENT B6 ;  /* 0x0000000000067941 */ /* 0x000fea0003800200 */
.L_x_32910:
        /* <DEDUP_REMOVED lines=26> */
.L_x_32929:
[----:B------:R-:W-:Y:S05]  /*2850*/  BSYNC.RECONVERGENT B7 ;  /* 0x0000000000077941 */ /* 0x000fea0003800200 */
.L_x_32928:
        /* <DEDUP_REMOVED lines=20> */
.L_x_32931:
[----:B------:R-:W-:Y:S05]  /*29a0*/  BSYNC.RECONVERGENT B7 ;  /* 0x0000000000077941 */ /* 0x000fea0003800200 */
.L_x_32930:
        /* <DEDUP_REMOVED lines=23> */
.L_x_32933:
[----:B------:R-:W-:Y:S05]  /*2b20*/  BSYNC.RECONVERGENT B7 ;  /* 0x0000000000077941 */ /* 0x000fea0003800200 */
.L_x_32932:
        /* <DEDUP_REMOVED lines=15> */
.L_x_32938:
        /* <DEDUP_REMOVED lines=25> */
.L_x_32936:
[----:B------:R-:W-:Y:S01]  /*2db0*/  IMAD.MOV.U32 R3, RZ, RZ, R18 ;  /* 0x000000ffff037224 */ /* 0x000fe200078e0012 */
[----:B------:R-:W-:Y:S02]  /*2dc0*/  MOV R0, R19 ;  /* 0x0000001300007202 */ /* 0x000fe40000000f00 */
[----:B------:R-:W-:-:S07]  /*2dd0*/  MOV R4, 0x2df0 ;  /* 0x00002df000047802 */ /* 0x000fce0000000f00 */
[----:B------:R-:W-:Y:S05]  /*2de0*/  CALL.REL.NOINC `($__internal_78_$__cuda_sm20_div_s64) ;  /* 0x0000009c001c7944 */ /* 0x000fea0003c00000 */
[----:B------:R-:W-:Y:S02]  /*2df0*/  IMAD.MOV.U32 R8, RZ, RZ, R3 ;  /* 0x000000ffff087224 */ /* 0x000fe400078e0003 */
[----:B------:R-:W-:-:S07]  /*2e00*/  IMAD.MOV.U32 R9, RZ, RZ, R0 ;  /* 0x000000ffff097224 */ /* 0x000fce00078e0000 */
.L_x_32937:
[----:B------:R-:W-:Y:S05]  /*2e10*/  BSYNC.RECONVERGENT B1 ;  /* 0x0000000000017941 */ /* 0x000fea0003800200 */
.L_x_32935:
        /* <DEDUP_REMOVED lines=19> */
.L_x_32934:
        /* <DEDUP_REMOVED lines=11> */
.L_x_32941:
        /* <DEDUP_REMOVED lines=21> */
.L_x_32940:
[----:B------:R-:W-:Y:S05]  /*3150*/  BSYNC.RECONVERGENT B7 ;  /* 0x0000000000077941 */ /* 0x000fea0003800200 */
.L_x_32939:
[----:B------:R-:W-:-:S04]  /*3160*/  IADD3 R22, P0, PT, R22, 0x4, RZ ;  /* 0x0000000416167810 */ /* 0x000fc80007f1e0ff */
[----:B------:R-:W-:Y:S02]  /*3170*/  IADD3.X R23, PT, PT, RZ, R23, RZ, P0, !PT ;  /* 0x00000017ff177210 */ /* 0x000fe400007fe4ff */
[----:B------:R-:W-:-:S04]  /*3180*/  ISETP.GE.U32.AND P0, PT, R22, R18, PT ;  /* 0x000000121600720c */ /* 0x000fc80003f06070 */
[----:B------:R-:W-:-:S13]  /*3190*/  ISETP.GE.U32.AND.EX P0, PT, R23, R19, PT, P0 ;  /* 0x000000131700720c */ /* 0x000fda0003f06100 */
[----:B------:R-:W-:Y:S05]  /*31a0*/  @!P0 BRA `(.L_x_32941) ;  /* 0xfffffffc00948947 */ /* 0x000fea000383ffff */
.L_x_32927:
[----:B------:R-:W-:Y:S05]  /*31b0*/  BSYNC.RECONVERGENT B6 ;  /* 0x0000000000067941 */ /* 0x000fea0003800200 */
.L_x_32926:
        /* <DEDUP_REMOVED lines=24> */
.L_x_32945:
[----:B------:R-:W-:Y:S05]  /*3340*/  BSYNC.RECONVERGENT B7 ;  /* 0x0000000000077941 */ /* 0x000fea0003800200 */
.L_x_32944:
        /* <DEDUP_REMOVED lines=20> */
.L_x_32947:
[----:B------:R-:W-:Y:S05]  /*3490*/  BSYNC.RECONVERGENT B7 ;  /* 0x0000000000077941 */ /* 0x000fea0003800200 */
.L_x_32946:
        /* <DEDUP_REMOVED lines=23> */
.L_x_32949:
[----:B------:R-:W-:Y:S05]  /*3610*/  BSYNC.RECONVERGENT B7 ;  /* 0x0000000000077941 */ /* 0x000fea0003800200 */
.L_x_32948:
        /* <DEDUP_REMOVED lines=15> */
.L_x_32954:
        /* <DEDUP_REMOVED lines=25> */
.L_x_32952:
[----:B------:R-:W-:Y:S01]  /*38a0*/  MOV R3, R12 ;  /* 0x0000000c00037202 */ /* 0x000fe20000000f00 */
[----:B------:R-:W-:Y:S01]  /*38b0*/  IMAD.MOV.U32 R0, RZ, RZ, R13 ;  /* 0x000000ffff007224 */ /* 0x000fe200078e000d */
[----:B------:R-:W-:-:S07]  /*38c0*/  MOV R4, 0x38e0 ;  /* 0x000038e000047802 */ /* 0x000fce0000000f00 */
[----:B------:R-:W-:Y:S05]  /*38d0*/  CALL.REL.NOINC `($__internal_78_$__cuda_sm20_div_s64) ;  /* 0x0000009000607944 */ /* 0x000fea0003c00000 */
[----:B------:R-:W-:Y:S01]  /*38e0*/  IMAD.MOV.U32 R8, RZ, RZ, R3 ;  /* 0x000000ffff087224 */ /* 0x000fe200078e0003 */
[----:B------:R-:W-:-:S07]  /*38f0*/  MOV R9, R0 ;  /* 0x0000000000097202 */ /* 0x000fce0000000f00 */
.L_x_32953:
[----:B------:R-:W-:Y:S05]  /*3900*/  BSYNC.RECONVERGENT B1 ;  /* 0x0000000000017941 */ /* 0x000fea0003800200 */
.L_x_32951:
        /* <DEDUP_REMOVED lines=19> */
.L_x_32950:
        /* <DEDUP_REMOVED lines=11> */
.L_x_32957:
        /* <DEDUP_REMOVED lines=21> */
.L_x_32956:
[----:B------:R-:W-:Y:S05]  /*3c40*/  BSYNC.RECONVERGENT B7 ;  /* 0x0000000000077941 */ /* 0x000fea0003800200 */
.L_x_32955:
[----:B------:R-:W-:-:S05]  /*3c50*/  IADD3 R22, P0, PT, R22, 0x4, RZ ;  /* 0x0000000416167810 */ /* 0x000fca0007f1e0ff */
[----:B------:R-:W-:Y:S01]  /*3c60*/  IMAD.X R23, RZ, RZ, R23, P0 ;  /* 0x000000ffff177224 */ /* 0x000fe200000e0617 */
[----:B------:R-:W-:-:S04]  /*3c70*/  ISETP.GE.U32.AND P0, PT, R22, R18, PT ;  /* 0x000000121600720c */ /* 0x000fc80003f06070 */
[----:B------:R-:W-:-:S13]  /*3c80*/  ISETP.GE.U32.AND.EX P0, PT, R23, R19, PT, P0 ;  /* 0x000000131700720c */ /* 0x000fda0003f06100 */
[----:B------:R-:W-:Y:S05]  /*3c90*/  @!P0 BRA `(.L_x_32957) ;  /* 0xfffffffc00948947 */ /* 0x000fea000383ffff */
.L_x_32943:
[----:B------:R-:W-:Y:S05]  /*3ca0*/  BSYNC.RECONVERGENT B6 ;  /* 0x0000000000067941 */ /* 0x000fea0003800200 */
.L_x_32942:
        /* <DEDUP_REMOVED lines=24> */
.L_x_32961:
[----:B------:R-:W-:Y:S05]  /*3e30*/  BSYNC.RECONVERGENT B7 ;  /* 0x0000000000077941 */ /* 0x000fea0003800200 */
.L_x_32960:
        /* <DEDUP_REMOVED lines=20> */
.L_x_32963:
[----:B------:R-:W-:Y:S05]  /*3f80*/  BSYNC.RECONVERGENT B7 ;  /* 0x0000000000077941 */ /* 0x000fea0003800200 */
.L_x_32962:
        /* <DEDUP_REMOVED lines=23> */
.L_x_32965:
[----:B------:R-:W-:Y:S05]  /*4100*/  BSYNC.RECONVERGENT B7 ;  /* 0x0000000000077941 */ /* 0x000fea0003800200 */
.L_x_32964:
        /* <DEDUP_REMOVED lines=15> */
.L_x_32970:
        /* <DEDUP_REMOVED lines=25> */
.L_x_32968:
[----:B------:R-:W-:Y:S01]  /*4390*/  IMAD.MOV.U32 R3, RZ, RZ, R12 ;  /* 0x000000ffff037224 */ /* 0x000fe200078e000c */
[----:B------:R-:W-:Y:S01]  /*43a0*/  MOV R4, 0x43d0 ;  /* 0x000043d000047802 */ /* 0x000fe20000000f00 */
[----:B------:R-:W-:-:S07]  /*43b0*/  IMAD.MOV.U32 R0, RZ, RZ, R13 ;  /* 0x000000ffff007224 */ /* 0x000fce00078e000d */
[----:B------:R-:W-:Y:S05]  /*43c0*/  CALL.REL.NOINC `($__internal_78_$__cuda_sm20_div_s64) ;  /* 0x0000008400a47944 */ /* 0x000fea0003c00000 */
[----:B------:R-:W-:Y:S01]  /*43d0*/  MOV R8, R3 ;  /* 0x0000000300087202 */ /* 0x000fe20000000f00 */
[----:B------:R-:W-:-:S07]  /*43e0*/  IMAD.MOV.U32 R9, RZ, RZ, R0 ;  /* 0x000000ffff097224 */ /* 0x000fce00078e0000 */
.L_x_32969:
[----:B------:R-:W-:Y:S05]  /*43f0*/  BSYNC.RECONVERGENT B1 ;  /* 0x0000000000017941 */ /* 0x000fea0003800200 */
.L_x_32967:
        /* <DEDUP_REMOVED lines=19> */
.L_x_32966:
        /* <DEDUP_REMOVED lines=11> */
.L_x_32973:
        /* <DEDUP_REMOVED lines=21> */
.L_x_32972:
[----:B------:R-:W-:Y:S05]  /*4730*/  BSYNC.RECONVERGENT B7 ;  /* 0x0000000000077941 */ /* 0x000fea0003800200 */
.L_x_32971:
[----:B------:R-:W-:-:S05]  /*4740*/  IADD3 R22, P0, PT, R22, 0x4, RZ ;  /* 0x0000000416167810 */ /* 0x000fca0007f1e0ff */
[----:B------:R-:W-:Y:S01]  /*4750*/  IMAD.X R23, RZ, RZ, R23, P0 ;  /* 0x000000ffff177224 */ /* 0x000fe200000e0617 */
[----:B------:R-:W-:-:S04]  /*4760*/  ISETP.GE.U32.AND P0, PT, R22, R18, PT ;  /* 0x000000121600720c */ /* 0x000fc80003f06070 */
[----:B------:R-:W-:-:S13]  /*4770*/  ISETP.GE.U32.AND.EX P0, PT, R23, R19, PT, P0 ;  /* 0x000000131700720c */ /* 0x000fda0003f06100 */
[----:B------:R-:W-:Y:S05]  /*4780*/  @!P0 BRA `(.L_x_32973) ;  /* 0xfffffffc00948947 */ /* 0x000fea000383ffff */
.L_x_32959:
[----:B------:R-:W-:Y:S05]  /*4790*/  BSYNC.RECONVERGENT B6 ;  /* 0x0000000000067941 */ /* 0x000fea0003800200 */
.L_x_32958:
        /* <DEDUP_REMOVED lines=24> */
.L_x_32977:
[----:B------:R-:W-:Y:S05]  /*4920*/  BSYNC.RECONVERGENT B7 ;  /* 0x0000000000077941 */ /* 0x000fea0003800200 */
.L_x_32976:
        /* <DEDUP_REMOVED lines=20> */
.L_x_32979:
[----:B------:R-:W-:Y:S05]  /*4a70*/  BSYNC.RECONVERGENT B7 ;  /* 0x0000000000077941 */ /* 0x000fea0003800200 */
.L_x_32978:
        /* <DEDUP_REMOVED lines=23> */
.L_x_32981:
[----:B------:R-:W-:Y:S05]  /*4bf0*/  BSYNC.RECONVERGENT B7 ;  /* 0x0000000000077941 */ /* 0x000fea0003800200 */
.L_x_32980:
        /* <DEDUP_REMOVED lines=15> */
.L_x_32986:
        /* <DEDUP_REMOVED lines=25> */
.L_x_32984:
[----:B------:R-:W-:Y:S01]  /*4e80*/  IMAD.MOV.U32 R3, RZ, RZ, R12 ;  /* 0x000000ffff037224 */ /* 0x000fe200078e000c */
[----:B------:R-:W-:Y:S02]  /*4e90*/  MOV R0, R13 ;  /* 0x0000000d00007202 */ /* 0x000fe40000000f00 */
[----:B------:R-:W-:-:S07]  /*4ea0*/  MOV R4, 0x4ec0 ;  /* 0x00004ec000047802 */ /* 0x000fce0000000f00 */
[----:B------:R-:W-:Y:S05]  /*4eb0*/  CALL.REL.NOINC `($__internal_78_$__cuda_sm20_div_s64) ;  /* 0x0000007800e87944 */ /* 0x000fea0003c00000 */
[----:B------:R-:W-:Y:S02]  /*4ec0*/  IMAD.MOV.U32 R8, RZ, RZ, R3 ;  /* 0x000000ffff087224 */ /* 0x000fe400078e0003 */
[----:B------:R-:W-:-:S07]  /*4ed0*/  IMAD.MOV.U32 R9, RZ, RZ, R0 ;  /* 0x000000ffff097224 */ /* 0x000fce00078e0000 */
.L_x_32985:
[----:B------:R-:W-:Y:S05]  /*4ee0*/  BSYNC.RECONVERGENT B1 ;  /* 0x0000000000017941 */ /* 0x000fea0003800200 */
.L_x_32983:
        /* <DEDUP_REMOVED lines=19> */
.L_x_32982:
        /* <DEDUP_REMOVED lines=11> */
.L_x_32989:
        /* <DEDUP_REMOVED lines=21> */
.L_x_32988:
[----:B------:R-:W-:Y:S05]  /*5220*/  BSYNC.RECONVERGENT B7 ;  /* 0x0000000000077941 */ /* 0x000fea0003800200 */
.L_x_32987:
[----:B------:R-:W-:-:S04]  /*5230*/  IADD3 R22, P0, PT, R22, 0x4, RZ ;  /* 0x0000000416167810 */ /* 0x000fc80007f1e0ff */
[----:B------:R-:W-:Y:S02]  /*5240*/  IADD3.X R23, PT, PT, RZ, R23, RZ, P0, !PT ;  /* 0x00000017ff177210 */ /* 0x000fe400007fe4ff */
[----:B------:R-:W-:-:S04]  /*5250*/  ISETP.GE.U32.AND P0, PT, R22, R18, PT ;  /* 0x000000121600720c */ /* 0x000fc80003f06070 */
[----:B------:R-:W-:-:S13]  /*5260*/  ISETP.GE.U32.AND.EX P0, PT, R23, R19, PT, P0 ;  /* 0x000000131700720c */ /* 0x000fda0003f06100 */
[----:B------:R-:W-:Y:S05]  /*5270*/  @!P0 BRA `(.L_x_32989) ;  /* 0xfffffffc00948947 */ /* 0x000fea000383ffff */
.L_x_32975:
[----:B------:R-:W-:Y:S05]  /*5280*/  BSYNC.RECONVERGENT B6 ;  /* 0x0000000000067941 */ /* 0x000fea0003800200 */
.L_x_32974:
        /* <DEDUP_REMOVED lines=24> */
.L_x_32993:
[----:B------:R-:W-:Y:S05]  /*5410*/  BSYNC.RECONVERGENT B7 ;  /* 0x0000000000077941 */ /* 0x000fea0003800200 */
.L_x_32992:
        /* <DEDUP_REMOVED lines=20> */
.L_x_32995:
[----:B------:R-:W-:Y:S05]  /*5560*/  BSYNC.RECONVERGENT B7 ;  /* 0x0000000000077941 */ /* 0x000fea0003800200 */
.L_x_32994:
        /* <DEDUP_REMOVED lines=23> */
.L_x_32997:
[----:B------:R-:W-:Y:S05]  /*56e0*/  BSYNC.RECONVERGENT B7 ;  /* 0x0000000000077941 */ /* 0x000fea0003800200 */
.L_x_32996:
        /* <DEDUP_REMOVED lines=15> */
.L_x_33002:
        /* <DEDUP_REMOVED lines=25> */
.L_x_33000:
[----:B------:R-:W-:Y:S01]  /*5970*/  MOV R3, R12 ;  /* 0x0000000c00037202 */ /* 0x000fe20000000f00 */
[----:B------:R-:W-:Y:S01]  /*5980*/  IMAD.MOV.U32 R0, RZ, RZ, R13 ;  /* 0x000000ffff007224 */ /* 0x000fe200078e000d */
[----:B------:R-:W-:-:S07]  /*5990*/  MOV R4, 0x59b0 ;  /* 0x000059b000047802 */ /* 0x000fce0000000f00 */
[----:B------:R-:W-:Y:S05]  /*59a0*/  CALL.REL.NOINC `($__internal_78_$__cuda_sm20_div_s64) ;  /* 0x00000070002c7944 */ /* 0x000fea0003c00000 */
[----:B------:R-:W-:Y:S01]  /*59b0*/  IMAD.MOV.U32 R8, RZ, RZ, R3 ;  /* 0x000000ffff087224 */ /* 0x000fe200078e0003 */
[----:B------:R-:W-:-:S07]  /*59c0*/  MOV R9, R0 ;  /* 0x0000000000097202 */ /* 0x000fce0000000f00 */
.L_x_33001:
[----:B------:R-:W-:Y:S05]  /*59d0*/  BSYNC.RECONVERGENT B1 ;  /* 0x0000000000017941 */ /* 0x000fea0003800200 */
.L_x_32999:
        /* <DEDUP_REMOVED lines=19> */
.L_x_32998:
        /* <DEDUP_REMOVED lines=11> */
.L_x_33005:
        /* <DEDUP_REMOVED lines=21> */
.L_x_33004:
[----:B------:R-:W-:Y:S05]  /*5d10*/  BSYNC.RECONVERGENT B7 ;  /* 0x0000000000077941 */ /* 0x000fea0003800200 */
.L_x_33003:
[----:B------:R-:W-:-:S05]  /*5d20*/  IADD3 R22, P0, PT, R22, 0x4, RZ ;  /* 0x0000000416167810 */ /* 0x000fca0007f1e0ff */
[----:B------:R-:W-:Y:S01]  /*5d30*/  IMAD.X R23, RZ, RZ, R23, P0 ;  /* 0x000000ffff177224 */ /* 0x000fe200000e0617 */
[----:B------:R-:W-:-:S04]  /*5d40*/  ISETP.GE.U32.AND P0, PT, R22, R18, PT ;  /* 0x000000121600720c */ /* 0x000fc80003f06070 */
[----:B------:R-:W-:-:S13]  /*5d50*/  ISETP.GE.U32.AND.EX P0, PT, R23, R19, PT, P0 ;  /* 0x000000131700720c */ /* 0x000fda0003f06100 */
[----:B------:R-:W-:Y:S05]  /*5d60*/  @!P0 BRA `(.L_x_33005) ;  /* 0xfffffffc00948947 */ /* 0x000fea000383ffff */
.L_x_32991:
[----:B------:R-:W-:Y:S05]  /*5d70*/  BSYNC.RECONVERGENT B6 ;  /* 0x0000000000067941 */ /* 0x000fea0003800200 */
.L_x_32990:
        /* <DEDUP_REMOVED lines=24> */
.L_x_33009:
[----:B------:R-:W-:Y:S05]  /*5f00*/  BSYNC.RECONVERGENT B7 ;  /* 0x0000000000077941 */ /* 0x000fea0003800200 */
.L_x_33008:
        /* <DEDUP_REMOVED lines=20> */
.L_x_33011:
[----:B------:R-:W-:Y:S05]  /*6050*/  BSYNC.RECONVERGENT B7 ;  /* 0x0000000000077941 */ /* 0x000fea0003800200 */
.L_x_33010:
        /* <DEDUP_REMOVED lines=23> */
.L_x_33013:
[----:B------:R-:W-:Y:S05]  /*61d0*/  BSYNC.RECONVERGENT B7 ;  /* 0x0000000000077941 */ /* 0x000fea0003800200 */
.L_x_33012:
        /* <DEDUP_REMOVED lines=13> */
.L_x_33018:
        /* <DEDUP_REMOVED lines=25> */
.L_x_33016:
[----:B------:R-:W-:Y:S01]  /*6440*/  MOV R3, R12 ;  /* 0x0000000c00037202 */ /* 0x000fe20000000f00 */
[----:B------:R-:W-:Y:S01]  /*6450*/  IMAD.MOV.U32 R0, RZ, RZ, R13 ;  /* 0x000000ffff007224 */ /* 0x000fe200078e000d */
[----:B------:R-:W-:-:S07]  /*6460*/  MOV R4, 0x6480 ;  /* 0x0000648000047802 */ /* 0x000fce0000000f00 */
[----:B------:R-:W-:Y:S05]  /*6470*/  CALL.REL.NOINC `($__internal_78_$__cuda_sm20_div_s64) ;  /* 0x0000006400787944 */ /* 0x000fea0003c00000 */
[----:B------:R-:W-:Y:S01]  /*6480*/  IMAD.MOV.U32 R8, RZ, RZ, R3 ;  /* 0x000000ffff087224 */ /* 0x000fe200078e0003 */
[----:B------:R-:W-:-:S07]  /*6490*/  MOV R9, R0 ;  /* 0x0000000000097202 */ /* 0x000fce0000000f00 */
.L_x_33017:
[----:B------:R-:W-:Y:S05]  /*64a0*/  BSYNC.RECONVERGENT B1 ;  /* 0x0000000000017941 */ /* 0x000fea0003800200 */
.L_x_33015:
        /* <DEDUP_REMOVED lines=22> */
.L_x_33014:
        /* <DEDUP_REMOVED lines=11> */
.L_x_33021:
        /* <DEDUP_REMOVED lines=21> */
.L_x_33020:
[----:B------:R-:W-:Y:S05]  /*6810*/  BSYNC.RECONVERGENT B7 ;  /* 0x0000000000077941 */ /* 0x000fea0003800200 */
.L_x_33019:
[----:B------:R-:W-:-:S05]  /*6820*/  IADD3 R16, P0, PT, R16, 0x4, RZ ;  /* 0x0000000410107810 */ /* 0x000fca0007f1e0ff */
[----:B------:R-:W-:Y:S01]  /*6830*/  IMAD.X R17, RZ, RZ, R17, P0 ;  /* 0x000000ffff117224 */ /* 0x000fe200000e0611 */
[----:B------:R-:W-:-:S04]  /*6840*/  ISETP.GE.U32.AND P0, PT, R16, R18, PT ;  /* 0x000000121000720c */ /* 0x000fc80003f06070 */
[----:B------:R-:W-:-:S13]  /*6850*/  ISETP.GE.U32.AND.EX P0, PT, R17, R19, PT, P0 ;  /* 0x000000131100720c */ /* 0x000fda0003f06100 */
[----:B------:R-:W-:Y:S05]  /*6860*/  @!P0 BRA `(.L_x_33021) ;  /* 0xfffffffc00948947 */ /* 0x000fea000383ffff */
.L_x_33007:
[----:B------:R-:W-:Y:S05]  /*6870*/  BSYNC.RECONVERGENT B6 ;  /* 0x0000000000067941 */ /* 0x000fea0003800200 */
.L_x_33006:
        /* <DEDUP_REMOVED lines=16> */
.L_x_33024:
[----:B------:R-:W-:-:S13]  /*6980*/  ISETP.GE.AND P0, PT, R2, R37, PT ;  /* 0x000000250200720c */ /* 0x000fda0003f06270 */
[----:B------:R-:W-:Y:S05]  /*6990*/  @P0 BRA `(.L_x_33026) ;  /* 0x0000000000300947 */ /* 0x000fea0003800000 */
[----:B0-----:R-:W0:Y:S01]  /*69a0*/  LDC.64 R4, c[0x0][0x438] ;  /* 0x00010e00ff047b82 */ /* 0x001e220000000a00 */
[----:B------:R-:W-:Y:S01]  /*69b0*/  LEA R3, R66, R2, 0xa ;  /* 0x0000000242037211 */ /* 0x000fe200078e50ff */
[----:B------:R-:W-:-:S04]  /*69c0*/  VIADD R2, R2, 0x80 ;  /* 0x0000008002027836 */ /* 0x000fc80000000000 */
[----:B0-----:R-:W-:-:S05]  /*69d0*/  IMAD.WIDE.U32 R4, R3, 0x4, R4 ;  /* 0x0000000403047825 */ /* 0x001fca00078e0004 */
[----:B------:R1:W-:Y:S02]  /*69e0*/  STG.E desc[UR36][R4.64], RZ ;  /* 0x000000ff04007986 */ /* 0x0003e4000c101924 */
.L_x_33025:
[----:B------:R-:W-:-:S13]  /*69f0*/  ISETP.GE.AND P0, PT, R2, R37, PT ;  /* 0x000000250200720c */ /* 0x000fda0003f06270 */
[----:B------:R-:W-:Y:S05]  /*6a00*/  @P0 BRA `(.L_x_33027) ;  /* 0x0000000000300947 */ /* 0x000fea0003800000 */
[----:B01----:R-:W0:Y:S01]  /*6a10*/  LDC.64 R4, c[0x0][0x438] ;  /* 0x00010e00ff047b82 */ /* 0x003e220000000a00 */
[----:B------:R-:W-:Y:S01]  /*6a20*/  IMAD R3, R66, 0x400, R2 ;  /* 0x0000040042037824 */ /* 0x000fe200078e0202 */
[----:B------:R-:W-:-:S03]  /*6a30*/  IADD3 R2, PT, PT, R2, 0x80, RZ ;  /* 0x0000008002027810 */ /* 0x000fc60007ffe0ff */
[----:B0-----:R-:W-:-:S05]  /*6a40*/  IMAD.WIDE.U32 R4, R3, 0x4, R4 ;  /* 0x0000000403047825 */ /* 0x001fca00078e0004 */
[----:B------:R1:W-:Y:S02]  /*6a50*/  STG.E desc[UR36][R4.64], RZ ;  /* 0x000000ff04007986 */ /* 0x0003e4000c101924 */
.L_x_33026:
[----:B------:R-:W-:-:S13]  /*6a60*/  ISETP.GE.AND P0, PT, R2, R37, PT ;  /* 0x000000250200720c */ /* 0x000fda0003f06270 */
[----:B------:R-:W-:Y:S05]  /*6a70*/  @P0 BRA `(.L_x_33028) ;  /* 0x0000000000340947 */ /* 0x000fea0003800000 */
[----:B01----:R-:W0:Y:S01]  /*6a80*/  LDC.64 R4, c[0x0][0x438] ;  /* 0x00010e00ff047b82 */ /* 0x003e220000000a00 */
[----:B------:R-:W-:Y:S02]  /*6a90*/  IMAD R3, R66, 0x400, R2 ;  /* 0x0000040042037824 */ /* 0x000fe400078e0202 */
[----:B------:R-:W-:Y:S02]  /*6aa0*/  VIADD R2, R2, 0x80 ;  /* 0x0000008002027836 */ /* 0x000fe40000000000 */
[----:B0-----:R-:W-:-:S05]  /*6ab0*/  IMAD.WIDE.U32 R4, R3, 0x4, R4 ;  /* 0x0000000403047825 */ /* 0x001fca00078e0004 */
[----:B------:R2:W-:Y:S02]  /*6ac0*/  STG.E desc[UR36][R4.64], RZ ;  /* 0x000000ff04007986 */ /* 0x0005e4000c101924 */
.L_x_33027:
        /* <DEDUP_REMOVED lines=8> */
.L_x_33028:
[----:B------:R-:W-:Y:S05]  /*6b50*/  BSYNC.RELIABLE B1 ;  /* 0x0000000000017941 */ /* 0x000fea0003800100 */
.L_x_33023:
[----:B------:R-:W-:-:S13]  /*6b60*/  ISETP.GE.AND P0, PT, R2, R37, PT ;  /* 0x000000250200720c */ /* 0x000fda0003f06270 */
[----:B012---:R-:W0:Y:S01]  /*6b70*/  @!P0 LDC.64 R4, c[0x0][0x438] ;  /* 0x00010e00ff048b82 */ /* 0x007e220000000a00 */
[----:B------:R-:W-:Y:S01]  /*6b80*/  @!P0 IMAD R3, R66, 0x400, R2 ;  /* 0x0000040042038824 */ /* 0x000fe200078e0202 */
[----:B------:R-:W-:-:S03]  /*6b90*/  @!P0 IADD3 R2, PT, PT, R2, 0x80, RZ ;  /* 0x0000008002028810 */ /* 0x000fc60007ffe0ff */
[----:B0-----:R-:W-:-:S05]  /*6ba0*/  @!P0 IMAD.WIDE.U32 R4, R3, 0x4, R4 ;  /* 0x0000000403048825 */ /* 0x001fca00078e0004 */
[----:B------:R3:W-:Y:S02]  /*6bb0*/  @!P0 STG.E desc[UR36][R4.64], RZ ;  /* 0x000000ff04008986 */ /* 0x0007e4000c101924 */
.L_x_33029:
[----:B------:R-:W-:Y:S05]  /*6bc0*/  BSYNC.RECONVERGENT B0 ;  /* 0x0000000000007941 */ /* 0x000fea0003800200 */
.L_x_33022:
[----:B------:R-:W-:-:S13]  /*6bd0*/  ISETP.GE.AND P0, PT, R2, R37, PT ;  /* 0x000000250200720c */ /* 0x000fda0003f06270 */
[----:B------:R-:W-:Y:S05]  /*6be0*/  @P0 EXIT ;  /* 0x000000000000094d */ /* 0x000fea0003800000 */
[----:B0123--:R-:W0:Y:S01]  /*6bf0*/  LDC.64 R4, c[0x0][0x438] ;  /* 0x00010e00ff047b82 */ /* 0x00fe220000000a00 */
[----:B------:R-:W-:-:S04]  /*6c00*/  IMAD R3, R66, 0x400, R2 ;  /* 0x0000040042037824 */ /* 0x000fc800078e0202 */
[----:B0-----:R-:W-:-:S05]  /*6c10*/  IMAD.WIDE.U32 R2, R3, 0x4, R4 ;  /* 0x0000000403027825 */ /* 0x001fca00078e0004 */
[----:B------:R-:W-:Y:S01]  /*6c20*/  STG.E desc[UR36][R2.64], RZ ;  /* 0x000000ff02007986 */ /* 0x000fe2000c101924 */
[----:B------:R-:W-:Y:S05]  /*6c30*/  EXIT ;  /* 0x000000000000794d */ /* 0x000fea0003800000 */
.L_x_32893:
        /* <DEDUP_REMOVED lines=117> */
.L_x_33031:
[----:B------:R-:W-:Y:S05]  /*7390*/  BSYNC.RECONVERGENT B6 ;  /* 0x0000000000067941 */ /* 0x000fea0003800200 */
.L_x_33030:
        /* <DEDUP_REMOVED lines=20> */
.L_x_33033:
[----:B------:R-:W-:Y:S05]  /*74e0*/  BSYNC.RECONVERGENT B6 ;  /* 0x0000000000067941 */ /* 0x000fea0003800200 */
.L_x_33032:
        /* <DEDUP_REMOVED lines=23> */
.L_x_33035:
[----:B------:R-:W-:Y:S05]  /*7660*/  BSYNC.RECONVERGENT B6 ;  /* 0x0000000000067941 */ /* 0x000fea0003800200 */
.L_x_33034:
        /* <DEDUP_REMOVED lines=15> */
.L_x_33040:
        /* <DEDUP_REMOVED lines=25> */
.L_x_33038:
[----:B------:R-:W-:Y:S01]  /*78f0*/  IMAD.MOV.U32 R3, RZ, RZ, R12 ;  /* 0x000000ffff037224 */ /* 0x000fe200078e000c */
[----:B------:R-:W-:Y:S01]  /*7900*/  MOV R4, 0x7930 ;  /* 0x0000793000047802 */ /* 0x000fe20000000f00 */
[----:B------:R-:W-:-:S07]  /*7910*/  IMAD.MOV.U32 R0, RZ, RZ, R13 ;  /* 0x000000ffff007224 */ /* 0x000fce00078e000d */
[----:B------:R-:W-:Y:S05]  /*7920*/  CALL.REL.NOINC `($__internal_78_$__cuda_sm20_div_s64) ;  /* 0x00000050004c7944 */ /* 0x000fea0003c00000 */
[----:B------:R-:W-:Y:S01]  /*7930*/  MOV R8, R3 ;  /* 0x0000000300087202 */ /* 0x000fe20000000f00 */
[----:B------:R-:W-:-:S07]  /*7940*/  IMAD.MOV.U32 R9, RZ, RZ, R0 ;  /* 0x000000ffff097224 */ /* 0x000fce00078e0000 */
.L_x_33039:
[----:B------:R-:W-:Y:S05]  /*7950*/  BSYNC.RECONVERGENT B1 ;  /* 0x0000000000017941 */ /* 0x000fea0003800200 */
.L_x_33037:
        /* <DEDUP_REMOVED lines=22> */
.L_x_33036:
        /* <DEDUP_REMOVED lines=12> */
.L_x_33045:
        /* <DEDUP_REMOVED lines=21> */
.L_x_33044:
[----:B------:R-:W-:Y:S05]  /*7cd0*/  BSYNC.RECONVERGENT B7 ;  /* 0x0000000000077941 */ /* 0x000fea0003800200 */
.L_x_33043:
[----:B------:R-:W-:-:S05]  /*7ce0*/  IADD3 R22, P0, PT, R22, 0x4, RZ ;  /* 0x0000000416167810 */ /* 0x000fca0007f1e0ff */
[----:B------:R-:W-:Y:S01]  /*7cf0*/  IMAD.X R23, RZ, RZ, R23, P0 ;  /* 0x000000ffff177224 */ /* 0x000fe200000e0617 */
[----:B------:R-:W-:-:S04]  /*7d00*/  ISETP.GE.U32.AND P0, PT, R22, R16, PT ;  /* 0x000000101600720c */ /* 0x000fc80003f06070 */
[----:B------:R-:W-:-:S13]  /*7d10*/  ISETP.GE.U32.AND.EX P0, PT, R23, R17, PT, P0 ;  /* 0x000000111700720c */ /* 0x000fda0003f06100 */
[----:B------:R-:W-:Y:S05]  /*7d20*/  @!P0 BRA `(.L_x_33045) ;  /* 0xfffffffc00948947 */ /* 0x000fea000383ffff */
.L_x_33042:
[----:B------:R-:W-:Y:S05]  /*7d30*/  BSYNC.RECONVERGENT B6 ;  /* 0x0000000000067941 */ /* 0x000fea0003800200 */
.L_x_33041:
        /* <DEDUP_REMOVED lines=20> */
.L_x_33047:
[----:B------:R-:W-:Y:S05]  /*7e80*/  BSYNC.RECONVERGENT B6 ;  /* 0x0000000000067941 */ /* 0x000fea0003800200 */
.L_x_33046:
        /* <DEDUP_REMOVED lines=20> */
.L_x_33049:
[----:B------:R-:W-:Y:S05]  /*7fd0*/  BSYNC.RECONVERGENT B6 ;  /* 0x0000000000067941 */ /* 0x000fea0003800200 */
.L_x_33048:
        /* <DEDUP_REMOVED lines=23> */
.L_x_33051:
[----:B------:R-:W-:Y:S05]  /*8150*/  BSYNC.RECONVERGENT B6 ;  /* 0x0000000000067941 */ /* 0x000fea0003800200 */
.L_x_33050:
        /* <DEDUP_REMOVED lines=15> */
.L_x_33056:
        /* <DEDUP_REMOVED lines=25> */
.L_x_33054:
[----:B------:R-:W-:Y:S01]  /*83e0*/  MOV R3, R12 ;  /* 0x0000000c00037202 */ /* 0x000fe20000000f00 */
[----:B------:R-:W-:Y:S01]  /*83f0*/  IMAD.MOV.U32 R0, RZ, RZ, R13 ;  /* 0x000000ffff007224 */ /* 0x000fe200078e000d */
[----:B------:R-:W-:-:S07]  /*8400*/  MOV R4, 0x8420 ;  /* 0x0000842000047802 */ /* 0x000fce0000000f00 */
[----:B------:R-:W-:Y:S05]  /*8410*/  CALL.REL.NOINC `($__internal_78_$__cuda_sm20_div_s64) ;  /* 0x0000004400907944 */ /* 0x000fea0003c00000 */
[----:B------:R-:W-:Y:S01]  /*8420*/  IMAD.MOV.U32 R8, RZ, RZ, R3 ;  /* 0x000000ffff087224 */ /* 0x000fe200078e0003 */
[----:B------:R-:W-:-:S07]  /*8430*/  MOV R9, R0 ;  /* 0x0000000000097202 */ /* 0x000fce0000000f00 */
.L_x_33055:
[----:B------:R-:W-:Y:S05]  /*8440*/  BSYNC.RECONVERGENT B1 ;  /* 0x0000000000017941 */ /* 0x000fea0003800200 */
.L_x_33053:
        /* <DEDUP_REMOVED lines=22> */
.L_x_33052:
        /* <DEDUP_REMOVED lines=12> */
.L_x_33061:
        /* <DEDUP_REMOVED lines=21> */
.L_x_33060:
[----:B------:R-:W-:Y:S05]  /*87c0*/  BSYNC.RECONVERGENT B7 ;  /* 0x0000000000077941 */ /* 0x000fea0003800200 */
.L_x_33059:
[----:B------:R-:W-:-:S05]  /*87d0*/  IADD3 R18, P0, PT, R18, 0x4, RZ ;  /* 0x0000000412127810 */ /* 0x000fca0007f1e0ff */
[----:B------:R-:W-:Y:S01]  /*87e0*/  IMAD.X R19, RZ, RZ, R19, P0 ;  /* 0x000000ffff137224 */ /* 0x000fe200000e0613 */
[----:B------:R-:W-:-:S04]  /*87f0*/  ISETP.GE.U32.AND P0, PT, R18, R16, PT ;  /* 0x000000101200720c */ /* 0x000fc80003f06070 */
[----:B------:R-:W-:-:S13]  /*8800*/  ISETP.GE.U32.AND.EX P0, PT, R19, R17, PT, P0 ;  /* 0x000000111300720c */ /* 0x000fda0003f06100 */
[----:B------:R-:W-:Y:S05]  /*8810*/  @!P0 BRA `(.L_x_33061) ;  /* 0xfffffffc00948947 */ /* 0x000fea000383ffff */
.L_x_33058:
[----:B------:R-:W-:Y:S05]  /*8820*/  BSYNC.RECONVERGENT B6 ;  /* 0x0000000000067941 */ /* 0x000fea0003800200 */
.L_x_33057:
        /* <DEDUP_REMOVED lines=20> */
.L_x_33063:
[----:B------:R-:W-:Y:S05]  /*8970*/  BSYNC.RECONVERGENT B6 ;  /* 0x0000000000067941 */ /* 0x000fea0003800200 */
.L_x_33062:
        /* <DEDUP_REMOVED lines=20> */
.L_x_33065:
[----:B------:R-:W-:Y:S05]  /*8ac0*/  BSYNC.RECONVERGENT B6 ;  /* 0x0000000000067941 */ /* 0x000fea0003800200 */
.L_x_33064:
        /* <DEDUP_REMOVED lines=23> */
.L_x_33067:
[----:B------:R-:W-:Y:S05]  /*8c40*/  BSYNC.RECONVERGENT B6 ;  /* 0x0000000000067941 */ /* 0x000fea0003800200 */
.L_x_33066:
        /* <DEDUP_REMOVED lines=15> */
.L_x_33072:
        /* <DEDUP_REMOVED lines=25> */
.L_x_33070:
[----:B------:R-:W-:Y:S01]  /*8ed0*/  IMAD.MOV.U32 R3, RZ, RZ, R12 ;  /* 0x000000ffff037224 */ /* 0x000fe200078e000c */
[----:B------:R-:W-:Y:S02]  /*8ee0*/  MOV R0, R13 ;  /* 0x0000000d00007202 */ /* 0x000fe40000000f00 */
[----:B------:R-:W-:-:S07]  /*8ef0*/  MOV R4, 0x8f10 ;  /* 0x00008f1000047802 */ /* 0x000fce0000000f00 */
[----:B------:R-:W-:Y:S05]  /*8f00*/  CALL.REL.NOINC `($__internal_78_$__cuda_sm20_div_s64) ;  /* 0x0000003800d47944 */ /* 0x000fea0003c00000 */
[----:B------:R-:W-:Y:S02]  /*8f10*/  IMAD.MOV.U32 R8, RZ, RZ, R3 ;  /* 0x000000ffff087224 */ /* 0x000fe400078e0003 */
[----:B------:R-:W-:-:S07]  /*8f20*/  IMAD.MOV.U32 R9, RZ, RZ, R0 ;  /* 0x000000ffff097224 */ /* 0x000fce00078e0000 */
.L_x_33071:
[----:B------:R-:W-:Y:S05]  /*8f30*/  BSYNC.RECONVERGENT B1 ;  /* 0x0000000000017941 */ /* 0x000fea0003800200 */
.L_x_33069:
        /* <DEDUP_REMOVED lines=22> */
.L_x_33068:
        /* <DEDUP_REMOVED lines=12> */
.L_x_33077:
        /* <DEDUP_REMOVED lines=21> */
.L_x_33076:
[----:B------:R-:W-:Y:S05]  /*92b0*/  BSYNC.RECONVERGENT B7 ;  /* 0x0000000000077941 */ /* 0x000fea0003800200 */
.L_x_33075:
[----:B------:R-:W-:-:S04]  /*92c0*/  IADD3 R18, P0, PT, R18, 0x4, RZ ;  /* 0x0000000412127810 */ /* 0x000fc80007f1e0ff */
[----:B------:R-:W-:Y:S02]  /*92d0*/  IADD3.X R19, PT, PT, RZ, R19, RZ, P0, !PT ;  /* 0x00000013ff137210 */ /* 0x000fe400007fe4ff */
[----:B------:R-:W-:-:S04]  /*92e0*/  ISETP.GE.U32.AND P0, PT, R18, R16, PT ;  /* 0x000000101200720c */ /* 0x000fc80003f06070 */
[----:B------:R-:W-:-:S13]  /*92f0*/  ISETP.GE.U32.AND.EX P0, PT, R19, R17, PT, P0 ;  /* 0x000000111300720c */ /* 0x000fda0003f06100 */
[----:B------:R-:W-:Y:S05]  /*9300*/  @!P0 BRA `(.L_x_33077) ;  /* 0xfffffffc00948947 */ /* 0x000fea000383ffff */
.L_x_33074:
[----:B------:R-:W-:Y:S05]  /*9310*/  BSYNC.RECONVERGENT B6 ;  /* 0x0000000000067941 */ /* 0x000fea0003800200 */
.L_x_33073:
        /* <DEDUP_REMOVED lines=20> */
.L_x_33079:
[----:B------:R-:W-:Y:S05]  /*9460*/  BSYNC.RECONVERGENT B6 ;  /* 0x0000000000067941 */ /* 0x000fea0003800200 */
.L_x_33078:
        /* <DEDUP_REMOVED lines=20> */
.L_x_33081:
[----:B------:R-:W-:Y:S05]  /*95b0*/  BSYNC.RECONVERGENT B6 ;  /* 0x0000000000067941 */ /* 0x000fea0003800200 */
.L_x_33080:
        /* <DEDUP_REMOVED lines=23> */
.L_x_33083:
[----:B------:R-:W-:Y:S05]  /*9730*/  BSYNC.RECONVERGENT B6 ;  /* 0x0000000000067941 */ /* 0x000fea0003800200 */
.L_x_33082:
        /* <DEDUP_REMOVED lines=15> */
.L_x_33088:
        /* <DEDUP_REMOVED lines=25> */
.L_x_33086:
[----:B------:R-:W-:Y:S01]  /*99c0*/  IMAD.MOV.U32 R3, RZ, RZ, R12 ;  /* 0x000000ffff037224 */ /* 0x000fe200078e000c */
[----:B------:R-:W-:Y:S01]  /*99d0*/  MOV R4, 0x9a00 ;  /* 0x00009a0000047802 */ /* 0x000fe20000000f00 */
[----:B------:R-:W-:-:S07]  /*99e0*/  IMAD.MOV.U32 R0, RZ, RZ, R13 ;  /* 0x000000ffff007224 */ /* 0x000fce00078e000d */
[----:B------:R-:W-:Y:S05]  /*99f0*/  CALL.REL.NOINC `($__internal_78_$__cuda_sm20_div_s64) ;  /* 0x0000003000187944 */ /* 0x000fea0003c00000 */
[----:B------:R-:W-:Y:S01]  /*9a00*/  MOV R8, R3 ;  /* 0x0000000300087202 */ /* 0x000fe20000000f00 */
[----:B------:R-:W-:-:S07]  /*9a10*/  IMAD.MOV.U32 R9, RZ, RZ, R0 ;  /* 0x000000ffff097224 */ /* 0x000fce00078e0000 */
.L_x_33087:
[----:B------:R-:W-:Y:S05]  /*9a20*/  BSYNC.RECONVERGENT B1 ;  /* 0x0000000000017941 */ /* 0x000fea0003800200 */
.L_x_33085:
        /* <DEDUP_REMOVED lines=22> */
.L_x_33084:
        /* <DEDUP_REMOVED lines=12> */
.L_x_33093:
        /* <DEDUP_REMOVED lines=21> */
.L_x_33092:
[----:B------:R-:W-:Y:S05]  /*9da0*/  BSYNC.RECONVERGENT B7 ;  /* 0x0000000000077941 */ /* 0x000fea0003800200 */
.L_x_33091:
[----:B------:R-:W-:-:S05]  /*9db0*/  IADD3 R18, P0, PT, R18, 0x4, RZ ;  /* 0x0000000412127810 */ /* 0x000fca0007f1e0ff */
[----:B------:R-:W-:Y:S01]  /*9dc0*/  IMAD.X R19, RZ, RZ, R19, P0 ;  /* 0x000000ffff137224 */ /* 0x000fe200000e0613 */
[----:B------:R-:W-:-:S04]  /*9dd0*/  ISETP.GE.U32.AND P0, PT, R18, R16, PT ;  /* 0x000000101200720c */ /* 0x000fc80003f06070 */
[----:B------:R-:W-:-:S13]  /*9de0*/  ISETP.GE.U32.AND.EX P0, PT, R19, R17, PT, P0 ;  /* 0x000000111300720c */ /* 0x000fda0003f06100 */
[----:B------:R-:W-:Y:S05]  /*9df0*/  @!P0 BRA `(.L_x_33093) ;  /* 0xfffffffc00948947 */ /* 0x000fea000383ffff */
.L_x_33090:
[----:B------:R-:W-:Y:S05]  /*9e00*/  BSYNC.RECONVERGENT B6 ;  /* 0x0000000000067941 */ /* 0x000fea0003800200 */
.L_x_33089:
        /* <DEDUP_REMOVED lines=20> */
.L_x_33095:
[----:B------:R-:W-:Y:S05]  /*9f50*/  BSYNC.RECONVERGENT B6 ;  /* 0x0000000000067941 */ /* 0x000fea0003800200 */
.L_x_33094:
        /* <DEDUP_REMOVED lines=20> */
.L_x_33097:
[----:B------:R-:W-:Y:S05]  /*a0a0*/  BSYNC.RECONVERGENT B6 ;  /* 0x0000000000067941 */ /* 0x000fea0003800200 */
.L_x_33096:
        /* <DEDUP_REMOVED lines=23> */
.L_x_33099:
[----:B------:R-:W-:Y:S05]  /*a220*/  BSYNC.RECONVERGENT B6 ;  /* 0x0000000000067941 */ /* 0x000fea0003800200 */
.L_x_33098:
        /* <DEDUP_REMOVED lines=15> */
.L_x_33104:
        /* <DEDUP_REMOVED lines=25> */
.L_x_33102:
[----:B------:R-:W-:Y:S01]  /*a4b0*/  MOV R3, R12 ;  /* 0x0000000c00037202 */ /* 0x000fe20000000f00 */
[----:B------:R-:W-:Y:S01]  /*a4c0*/  IMAD.MOV.U32 R0, RZ, RZ, R13 ;  /* 0x000000ffff007224 */ /* 0x000fe200078e000d */
[----:B------:R-:W-:-:S07]  /*a4d0*/  MOV R4, 0xa4f0 ;  /* 0x0000a4f000047802 */ /* 0x000fce0000000f00 */
[----:B------:R-:W-:Y:S05]  /*a4e0*/  CALL.REL.NOINC `($__internal_78_$__cuda_sm20_div_s64) ;  /* 0x00000024005c7944 */ /* 0x000fea0003c00000 */
[----:B------:R-:W-:Y:S01]  /*a4f0*/  IMAD.MOV.U32 R8, RZ, RZ, R3 ;  /* 0x000000ffff087224 */ /* 0x000fe200078e0003 */
[----:B------:R-:W-:-:S07]  /*a500*/  MOV R9, R0 ;  /* 0x0000000000097202 */ /* 0x000fce0000000f00 */
.L_x_33103:
[----:B------:R-:W-:Y:S05]  /*a510*/  BSYNC.RECONVERGENT B1 ;  /* 0x0000000000017941 */ /* 0x000fea0003800200 */
.L_x_33101:
        /* <DEDUP_REMOVED lines=22> */
.L_x_33100:
        /* <DEDUP_REMOVED lines=12> */
.L_x_33109:
        /* <DEDUP_REMOVED lines=21> */
.L_x_33108:
[----:B------:R-:W-:Y:S05]  /*a890*/  BSYNC.RECONVERGENT B7 ;  /* 0x0000000000077941 */ /* 0x000fea0003800200 */
.L_x_33107:
[----:B------:R-:W-:-:S05]  /*a8a0*/  IADD3 R18, P0, PT, R18, 0x4, RZ ;  /* 0x0000000412127810 */ /* 0x000fca0007f1e0ff */
[----:B------:R-:W-:Y:S01]  /*a8b0*/  IMAD.X R19, RZ, RZ, R19, P0 ;  /* 0x000000ffff137224 */ /* 0x000fe200000e0613 */
[----:B------:R-:W-:-:S04]  /*a8c0*/  ISETP.GE.U32.AND P0, PT, R18, R16, PT ;  /* 0x000000101200720c */ /* 0x000fc80003f06070 */
[----:B------:R-:W-:-:S13]  /*a8d0*/  ISETP.GE.U32.AND.EX P0, PT, R19, R17, PT, P0 ;  /* 0x000000111300720c */ /* 0x000fda0003f06100 */
[----:B------:R-:W-:Y:S05]  /*a8e0*/  @!P0 BRA `(.L_x_33109) ;  /* 0xfffffffc00948947 */ /* 0x000fea000383ffff */
.L_x_33106:
[----:B------:R-:W-:Y:S05]  /*a8f0*/  BSYNC.RECONVERGENT B6 ;  /* 0x0000000000067941 */ /* 0x000fea0003800200 */
.L_x_33105:
        /* <DEDUP_REMOVED lines=20> */
.L_x_33111:
[----:B------:R-:W-:Y:S05]  /*aa40*/  BSYNC.RECONVERGENT B6 ;  /* 0x0000000000067941 */ /* 0x000fea0003800200 */
.L_x_33110:
        /* <DEDUP_REMOVED lines=20> */
.L_x_33113:
[----:B------:R-:W-:Y:S05]  /*ab90*/  BSYNC.RECONVERGENT B6 ;  /* 0x0000000000067941 */ /* 0x000fea0003800200 */
.L_x_33112:
        /* <DEDUP_REMOVED lines=23> */
.L_x_33115:
[----:B------:R-:W-:Y:S05]  /*ad10*/  BSYNC.RECONVERGENT B6 ;  /* 0x0000000000067941 */ /* 0x000fea0003800200 */
.L_x_33114:
        /* <DEDUP_REMOVED lines=15> */
.L_x_33120:
        /* <DEDUP_REMOVED lines=25> */
.L_x_33118:
[----:B------:R-:W-:Y:S01]  /*afa0*/  MOV R3, R12 ;  /* 0x0000000c00037202 */ /* 0x000fe20000000f00 */
[----:B------:R-:W-:Y:S01]  /*afb0*/  IMAD.MOV.U32 R0, RZ, RZ, R13 ;  /* 0x000000ffff007224 */ /* 0x000fe200078e000d */
[----:B------:R-:W-:-:S07]  /*afc0*/  MOV R4, 0xafe0 ;  /* 0x0000afe000047802 */ /* 0x000fce0000000f00 */
[----:B------:R-:W-:Y:S05]  /*afd0*/  CALL.REL.NOINC `($__internal_78_$__cuda_sm20_div_s64) ;  /* 0x0000001800a07944 */ /* 0x000fea0003c00000 */
[----:B------:R-:W-:Y:S01]  /*afe0*/  MOV R8, R3 ;  /* 0x0000000300087202 */ /* 0x000fe20000000f00 */
[----:B------:R-:W-:-:S07]  /*aff0*/  IMAD.MOV.U32 R9, RZ, RZ, R0 ;  /* 0x000000ffff097224 */ /* 0x000fce00078e0000 */
.L_x_33119:
[----:B------:R-:W-:Y:S05]  /*b000*/  BSYNC.RECONVERGENT B1 ;  /* 0x0000000000017941 */ /* 0x000fea0003800200 */
.L_x_33117:
        /* <DEDUP_REMOVED lines=22> */
.L_x_33116:
        /* <DEDUP_REMOVED lines=12> */
.L_x_33125:
        /* <DEDUP_REMOVED lines=21> */
.L_x_33124:
[----:B------:R-:W-:Y:S05]  /*b380*/  BSYNC.RECONVERGENT B7 ;  /* 0x0000000000077941 */ /* 0x000fea0003800200 */
.L_x_33123:
[----:B------:R-:W-:-:S05]  /*b390*/  IADD3 R16, P0, PT, R16, 0x4, RZ ;  /* 0x0000000410107810 */ /* 0x000fca0007f1e0ff */
[----:B------:R-:W-:Y:S01]  /*b3a0*/  IMAD.X R17, RZ, RZ, R17, P0 ;  /* 0x000000ffff117224 */ /* 0x000fe200000e0611 */
[----:B------:R-:W-:-:S04]  /*b3b0*/  ISETP.GE.U32.AND P0, PT, R16, R18, PT ;  /* 0x000000121000720c */ /* 0x000fc80003f06070 */
[----:B------:R-:W-:-:S13]  /*b3c0*/  ISETP.GE.U32.AND.EX P0, PT, R17, R19, PT, P0 ;  /* 0x000000131100720c */ /* 0x000fda0003f06100 */
[----:B------:R-:W-:Y:S05]  /*b3d0*/  @!P0 BRA `(.L_x_33125) ;  /* 0xfffffffc00948947 */ /* 0x000fea000383ffff */
.L_x_33122:
[----:B------:R-:W-:Y:S05]  /*b3e0*/  BSYNC.RECONVERGENT B6 ;  /* 0x0000000000067941 */ /* 0x000fea0003800200 */
.L_x_33121:
        /* <DEDUP_REMOVED lines=20> */
.L_x_33127:
[----:B------:R-:W-:Y:S05]  /*b530*/  BSYNC.RECONVERGENT B6 ;  /* 0x0000000000067941 */ /* 0x000fea0003800200 */
.L_x_33126:
        /* <DEDUP_REMOVED lines=20> */
.L_x_33129:
[----:B------:R-:W-:Y:S05]  /*b680*/  BSYNC.RECONVERGENT B6 ;  /* 0x0000000000067941 */ /* 0x000fea0003800200 */
.L_x_33128:
        /* <DEDUP_REMOVED lines=23> */
.L_x_33131:
[----:B------:R-:W-:Y:S05]  /*b800*/  BSYNC.RECONVERGENT B6 ;  /* 0x0000000000067941 */ /* 0x000fea0003800200 */
.L_x_33130:
        /* <DEDUP_REMOVED lines=15> */
.L_x_33136:
        /* <DEDUP_REMOVED lines=25> */
.L_x_33134:
[----:B------:R-:W-:Y:S01]  /*ba90*/  IMAD.MOV.U32 R3, RZ, RZ, R12 ;  /* 0x000000ffff037224 */ /* 0x000fe200078e000c */
[----:B------:R-:W-:Y:S02]  /*baa0*/  MOV R0, R13 ;  /* 0x0000000d00007202 */ /* 0x000fe40000000f00 */
[----:B------:R-:W-:-:S07]  /*bab0*/  MOV R4, 0xbad0 ;  /* 0x0000bad000047802 */ /* 0x000fce0000000f00 */
[----:B------:R-:W-:Y:S05]  /*bac0*/  CALL.REL.NOINC `($__internal_78_$__cuda_sm20_div_s64) ;  /* 0x0000000c00e47944 */ /* 0x000fea0003c00000 */
[----:B------:R-:W-:Y:S01]  /*bad0*/  IMAD.MOV.U32 R8, RZ, RZ, R3 ;  /* 0x000000ffff087224 */ /* 0x000fe200078e0003 */
[----:B------:R-:W-:-:S07]  /*bae0*/  MOV R9, R0 ;  /* 0x0000000000097202 */ /* 0x000fce0000000f00 */
.L_x_33135:
[----:B------:R-:W-:Y:S05]  /*baf0*/  BSYNC.RECONVERGENT B1 ;  /* 0x0000000000017941 */ /* 0x000fea0003800200 */
.L_x_33133:
        /* <DEDUP_REMOVED lines=22> */
.L_x_33132:
        /* <DEDUP_REMOVED lines=12> */
.L_x_33141:
        /* <DEDUP_REMOVED lines=21> */
.L_x_33140:
[----:B------:R-:W-:Y:S05]  /*be70*/  BSYNC.RECONVERGENT B7 ;  /* 0x0000000000077941 */ /* 0x000fea0003800200 */
.L_x_33139:
[----:B------:R-:W-:-:S04]  /*be80*/  IADD3 R16, P0, PT, R16, 0x4, RZ ;  /* 0x0000000410107810 */ /* 0x000fc80007f1e0ff */
[----:B------:R-:W-:Y:S02]  /*be90*/  IADD3.X R17, PT, PT, RZ, R17, RZ, P0, !PT ;  /* 0x00000011ff117210 */ /* 0x000fe400007fe4ff */
[----:B------:R-:W-:-:S04]  /*bea0*/  ISETP.GE.U32.AND P0, PT, R16, R18, PT ;  /* 0x000000121000720c */ /* 0x000fc80003f06070 */
[----:B------:R-:W-:-:S13]  /*beb0*/  ISETP.GE.U32.AND.EX P0, PT, R17, R19, PT, P0 ;  /* 0x000000131100720c */ /* 0x000fda0003f06100 */
[----:B------:R-:W-:Y:S05]  /*bec0*/  @!P0 BRA `(.L_x_33141) ;  /* 0xfffffffc00948947 */ /* 0x000fea000383ffff */
.L_x_33138:
[----:B------:R-:W-:Y:S05]  /*bed0*/  BSYNC.RECONVERGENT B6 ;  /* 0x0000000000067941 */ /* 0x000fea0003800200 */
.L_x_33137:
        /* <DEDUP_REMOVED lines=20> */
.L_x_33143:
[----:B------:R-:W-:Y:S05]  /*c020*/  BSYNC.RECONVERGENT B6 ;  /* 0x0000000000067941 */ /* 0x000fea0003800200 */
.L_x_33142:
        /* <DEDUP_REMOVED lines=20> */
.L_x_33145:
[----:B------:R-:W-:Y:S05]  /*c170*/  BSYNC.RECONVERGENT B6 ;  /* 0x0000000000067941 */ /* 0x000fea0003800200 */
.L_x_33144:
        /* <DEDUP_REMOVED lines=23> */
.L_x_33147:
[----:B------:R-:W-:Y:S05]  /*c2f0*/  BSYNC.RECONVERGENT B6 ;  /* 0x0000000000067941 */ /* 0x000fea0003800200 */
.L_x_33146:
        /* <DEDUP_REMOVED lines=14> */
.L_x_33152:
        /* <DEDUP_REMOVED lines=25> */
.L_x_33150:
[----:B------:R-:W-:Y:S01]  /*c570*/  IMAD.MOV.U32 R3, RZ, RZ, R12 ;  /* 0x000000ffff037224 */ /* 0x000fe200078e000c */
[----:B------:R-:W-:Y:S02]  /*c580*/  MOV R0, R13 ;  /* 0x0000000d00007202 */ /* 0x000fe40000000f00 */
[----:B------:R-:W-:-:S07]  /*c590*/  MOV R4, 0xc5b0 ;  /* 0x0000c5b000047802 */ /* 0x000fce0000000f00 */
[----:B------:R-:W-:Y:S05]  /*c5a0*/  CALL.REL.NOINC `($__internal_78_$__cuda_sm20_div_s64) ;  /* 0x00000004002c7944 */ /* 0x000fea0003c00000 */
[----:B------:R-:W-:Y:S01]  /*c5b0*/  IMAD.MOV.U32 R8, RZ, RZ, R3 ;  /* 0x000000ffff087224 */ /* 0x000fe200078e0003 */
[----:B------:R-:W-:-:S07]  /*c5c0*/  MOV R9, R0 ;  /* 0x0000000000097202 */ /* 0x000fce0000000f00 */
.L_x_33151:
[----:B------:R-:W-:Y:S05]  /*c5d0*/  BSYNC.RECONVERGENT B1 ;  /* 0x0000000000017941 */ /* 0x000fea0003800200 */
.L_x_33149:
        /* <DEDUP_REMOVED lines=22> */
.L_x_33148:
        /* <DEDUP_REMOVED lines=12> */
.L_x_33157:
        /* <DEDUP_REMOVED lines=21> */
.L_x_33156:
[----:B------:R-:W-:Y:S05]  /*c950*/  BSYNC.RECONVERGENT B7 ;  /* 0x0000000000077941 */ /* 0x000fea0003800200 */
.L_x_33155:
[----:B------:R-:W-:-:S04]  /*c960*/  IADD3 R16, P0, PT, R16, 0x4, RZ ;  /* 0x0000000410107810 */ /* 0x000fc80007f1e0ff */
[----:B------:R-:W-:Y:S02]  /*c970*/  IADD3.X R17, PT, PT, RZ, R17, RZ, P0, !PT ;  /* 0x00000011ff117210 */ /* 0x000fe400007fe4ff */
[----:B------:R-:W-:-:S04]  /*c980*/  ISETP.GE.U32.AND P0, PT, R16, R18, PT ;  /* 0x000000121000720c */ /* 0x000fc80003f06070 */
[----:B------:R-:W-:-:S13]  /*c990*/  ISETP.GE.U32.AND.EX P0, PT, R17, R19, PT, P0 ;  /* 0x000000131100720c */ /* 0x000fda0003f06100 */
[----:B------:R-:W-:Y:S05]  /*c9a0*/  @!P0 BRA `(.L_x_33157) ;  /* 0xfffffffc00948947 */ /* 0x000fea000383ffff */
.L_x_33154:
[----:B------:R-:W-:Y:S05]  /*c9b0*/  BSYNC.RECONVERGENT B6 ;  /* 0x0000000000067941 */ /* 0x000fea0003800200 */
.L_x_33153:
        /* <DEDUP_REMOVED lines=10> */
        .weak           $__internal_78_$__cuda_sm20_div_s64
        .type           $__internal_78_$__cuda_sm20_div_s64,@function
        .size           $__internal_78_$__cuda_sm20_div_s64,(.L_x_34706 - $__internal_78_$__cuda_sm20_div_s64)
$__internal_78_$__cuda_sm20_div_s64:
        /* <DEDUP_REMOVED lines=86> */
[----:B------:R-:W-:Y:S06]  /*cfc0*/  RET.REL.NODEC R8 `(_ZN2at6native29vectorized_elementwise_kernelILi2EZZZNS0_67_GLOBAL__N__bb565c37_34_ValidateCompressedIndicesKernel_cu_33a4b88b42_validate_compressed_sparse_indices_kernelILNS2_8CDimNameE0ENS2_18CUDAKernelLauncherENS2_14EmptyVecKernelENS2_8DummyVecELm8EEEvRKNS_6TensorESA_lllENKUlvE1_clEvENKUlvE_clEvEUliiiiiE_St5arrayIPcLm6EEEEviT0_T1_) ;  /* 0xffffff30080c7950 */ /* 0x000fec0003c3ffff */
.L_x_33158:
        /* <DEDUP_REMOVED lines=11> */
.L_x_34706:


//--------------------- .text._ZN2at6native29vectorized_elementwise_kernelILi4EZZZNS0_67_GLOBAL__N__bb565c37_34_ValidateCompressedIndicesKernel_cu_33a4b88b42_validate_compressed_sparse_indices_kernelILNS2_8CDimNameE0ENS2_18CUDAKernelLauncherENS2_14EmptyVecKernelENS2_8DummyVecELm8EEEvRKNS_6TensorESA_lllENKUlvE1_clEvENKUlvE_clEvEUliiiiiE_St5arrayIPcLm6EEEEviT0_T1_ --------------------------
	.section	.text._ZN2at6native29vectorized_elementwise_kernelILi4EZZZNS0_67_GLOBAL__N__bb565c37_34_ValidateCompressedIndicesKernel_cu_33a4b88b42_validate_compressed_sparse_indices_kernelILNS2_8CDimNameE0ENS2_18CUDAKernelLauncherENS2_14EmptyVecKernelENS2_8DummyVecELm8EEEvRKNS_6TensorESA_lllENKUlvE1_clEvENKUlvE_clEvEUliiiiiE_St5arrayIPcLm6EEEEviT0_T1_,"ax",@progbits
	.align	128
        .global         _ZN2at6native29vectorized_elementwise_kernelILi4EZZZNS0_67_GLOBAL__N__bb565c37_34_ValidateCompressedIndicesKernel_cu_33a4b88b42_validate_compressed_sparse_indices_kernelILNS2_8CDimNameE0ENS2_18CUDAKernelLauncherENS2_14EmptyVecKernelENS2_8DummyVecELm8EEEvRKNS_6TensorESA_lllENKUlvE1_clEvENKUlvE_clEvEUliiiiiE_St5arrayIPcLm6EEEEviT0_T1_
        .type           _ZN2at6native29vectorized_elementwise_kernelILi4EZZZNS0_67_GLOBAL__N__bb565c37_34_ValidateCompressedIndicesKernel_cu_33a4b88b42_validate_compressed_sparse_indices_kernelILNS2_8CDimNameE0ENS2_18CUDAKernelLauncherENS2_14EmptyVecKernelENS2_8DummyVecELm8EEEvRKNS_6TensorESA_lllENKUlvE1_clEvENKUlvE_clEvEUliiiiiE_St5arrayIPcLm6EEEEviT0_T1_,@function
        .size           _ZN2at6native29vectorized_elementwise_kernelILi4EZZZNS0_67_GLOBAL__N__bb565c37_34_ValidateCompressedIndicesKernel_cu_33a4b88b42_validate_compressed_sparse_indices_kernelILNS2_8CDimNameE0ENS2_18CUDAKernelLauncherENS2_14EmptyVecKernelENS2_8DummyVecELm8EEEvRKNS_6TensorESA_lllENKUlvE1_clEvENKUlvE_clEvEUliiiiiE_St5arrayIPcLm6EEEEviT0_T1_,(.L_x_34707 - _ZN2at6native29vectorized_elementwise_kernelILi4EZZZNS0_67_GLOBAL__N__bb565c37_34_ValidateCompressedIndicesKernel_cu_33a4b88b42_validate_compressed_sparse_indices_kernelILNS2_8CDimNameE0ENS2_18CUDAKernelLauncherENS2_14EmptyVecKernelENS2_8DummyVecELm8EEEvRKNS_6TensorESA_lllENKUlvE1_clEvENKUlvE_clEvEUliiiiiE_St5arrayIPcLm6EEEEviT0_T1_)
        .other          _ZN2at6native29vectorized_elementwise_kernelILi4EZZZNS0_67_GLOBAL__N__bb565c37_34_ValidateCompressedIndicesKernel_cu_33a4b88b42_validate_compressed_sparse_indices_kernelILNS2_8CDimNameE0ENS2_18CUDAKernelLauncherENS2_14EmptyVecKernelENS2_8DummyVecELm8EEEvRKNS_6TensorESA_lllENKUlvE1_clEvENKUlvE_clEvEUliiiiiE_St5arrayIPcLm6EEEEviT0_T1_,@"STO_CUDA_ENTRY STV_DEFAULT"
_ZN2at6native29vectorized_elementwise_kernelILi4EZZZNS0_67_GLOBAL__N__bb565c37_34_ValidateCompressedIndicesKernel_cu_33a4b88b42_validate_compressed_sparse_indices_kernelILNS2_8CDimNameE0ENS2_18CUDAKernelLauncherENS2_14EmptyVecKernelENS2_8DummyVecELm8EEEvRKNS_6TensorESA_lllENKUlvE1_clEvENKUlvE_clEvEUliiiiiE_St5arrayIPcLm6EEEEviT0_T1_:
.text._ZN2at6native29vectorized_elementwise_kernelILi4EZZZNS0_67_GLOBAL__N__bb565c37_34_ValidateCompressedIndicesKernel_cu_33a4b88b42_validate_compressed_sparse_indices_kernelILNS2_8CDimNameE0ENS2_18CUDAKernelLauncherENS2_14EmptyVecKernelENS2_8DummyVecELm8EEEvRKNS_6TensorESA_lllENKUlvE1_clEvENKUlvE_clEvEUliiiiiE_St5arrayIPcLm6EEEEviT0_T1_:
        /* <DEDUP_REMOVED lines=280> */
.L_x_33163:
[----:B------:R-:W-:Y:S05]  /*1180*/  BSYNC.RECONVERGENT B7 ;  /* 0x0000000000077941 */ /* 0x000fea0003800200 */
.L_x_33162:
        /* <DEDUP_REMOVED lines=20> */
.L_x_33165:
[----:B------:R-:W-:Y:S05]  /*12d0*/  BSYNC.RECONVERGENT B7 ;  /* 0x0000000000077941 */ /* 0x000fea0003800200 */
.L_x_33164:
        /* <DEDUP_REMOVED lines=23> */
.L_x_33167:
[----:B------:R-:W-:Y:S05]  /*1450*/  BSYNC.RECONVERGENT B7 ;  /* 0x0000000000077941 */ /* 0x000fea0003800200 */
.L_x_33166:
        /* <DEDUP_REMOVED lines=16> */
.L_x_33172:
        /* <DEDUP_REMOVED lines=25> */
.L_x_33170:
[----:B------:R-:W-:Y:S01]  /*16f0*/  IMAD.MOV.U32 R3, RZ, RZ, R12 ;  /* 0x000000ffff037224 */ /* 0x000fe200078e000c */
[----:B------:R-:W-:Y:S01]  /*1700*/  MOV R4, 0x1730 ;  /* 0x0000173000047802 */ /* 0x000fe20000000f00 */
[----:B------:R-:W-:-:S07]  /*1710*/  IMAD.MOV.U32 R0, RZ, RZ, R13 ;  /* 0x000000ffff007224 */ /* 0x000fce00078e000d */
[----:B------:R-:W-:Y:S05]  /*1720*/  CALL.REL.NOINC `($__internal_79_$__cuda_sm20_div_s64) ;  /* 0x000000b0009c7944 */ /* 0x000fea0003c00000 */
[----:B------:R-:W-:Y:S01]  /*1730*/  MOV R8, R3 ;  /* 0x0000000300087202 */ /* 0x000fe20000000f00 */
[----:B------:R-:W-:-:S07]  /*1740*/  IMAD.MOV.U32 R9, RZ, RZ, R0 ;  /* 0x000000ffff097224 */ /* 0x000fce00078e0000 */
.L_x_33171:
[----:B------:R-:W-:Y:S05]  /*1750*/  BSYNC.RECONVERGENT B1 ;  /* 0x0000000000017941 */ /* 0x000fea0003800200 */
.L_x_33169:
        /* <DEDUP_REMOVED lines=22> */
.L_x_33168:
        /* <DEDUP_REMOVED lines=11> */
.L_x_33175:
        /* <DEDUP_REMOVED lines=21> */
.L_x_33174:
[----:B------:R-:W-:Y:S05]  /*1ac0*/  BSYNC.RECONVERGENT B7 ;  /* 0x0000000000077941 */ /* 0x000fea0003800200 */
.L_x_33173:
[----:B------:R-:W-:-:S05]  /*1ad0*/  IADD3 R22, P0, PT, R22, 0x4, RZ ;  /* 0x0000000416167810 */ /* 0x000fca0007f1e0ff */
[----:B------:R-:W-:Y:S01]  /*1ae0*/  IMAD.X R23, RZ, RZ, R23, P0 ;  /* 0x000000ffff177224 */ /* 0x000fe200000e0617 */
[----:B------:R-:W-:-:S04]  /*1af0*/  ISETP.GE.U32.AND P0, PT, R22, R16, PT ;  /* 0x000000101600720c */ /* 0x000fc80003f06070 */
[----:B------:R-:W-:-:S13]  /*1b00*/  ISETP.GE.U32.AND.EX P0, PT, R23, R17, PT, P0 ;  /* 0x000000111700720c */ /* 0x000fda0003f06100 */
[----:B------:R-:W-:Y:S05]  /*1b10*/  @!P0 BRA `(.L_x_33175) ;  /* 0xfffffffc00948947 */ /* 0x000fea000383ffff */
.L_x_33161:
[----:B------:R-:W-:Y:S05]  /*1b20*/  BSYNC.RECONVERGENT B6 ;  /* 0x0000000000067941 */ /* 0x000fea0003800200 */
.L_x_33160:
        /* <DEDUP_REMOVED lines=30> */
.L_x_33179:
[----:B------:R-:W-:Y:S05]  /*1d10*/  BSYNC.RECONVERGENT B7 ;  /* 0x0000000000077941 */ /* 0x000fea0003800200 */
.L_x_33178:
        /* <DEDUP_REMOVED lines=20> */
.L_x_33181:
[----:B------:R-:W-:Y:S05]  /*1e60*/  BSYNC.RECONVERGENT B7 ;  /* 0x0000000000077941 */ /* 0x000fea0003800200 */
.L_x_33180:
        /* <DEDUP_REMOVED lines=23> */
.L_x_33183:
[----:B------:R-:W-:Y:S05]  /*1fe0*/  BSYNC.RECONVERGENT B7 ;  /* 0x0000000000077941 */ /* 0x000fea0003800200 */
.L_x_33182:
        /* <DEDUP_REMOVED lines=18> */
.L_x_33188:
        /* <DEDUP_REMOVED lines=25> */
.L_x_33186:
[----:B------:R-:W-:Y:S01]  /*22a0*/  MOV R3, R18 ;  /* 0x0000001200037202 */ /* 0x000fe20000000f00 */
[----:B------:R-:W-:Y:S01]  /*22b0*/  IMAD.MOV.U32 R0, RZ, RZ, R19 ;  /* 0x000000ffff007224 */ /* 0x000fe200078e0013 */
[----:B------:R-:W-:-:S07]  /*22c0*/  MOV R4, 0x22e0 ;  /* 0x000022e000047802 */ /* 0x000fce0000000f00 */
[----:B------:R-:W-:Y:S05]  /*22d0*/  CALL.REL.NOINC `($__internal_79_$__cuda_sm20_div_s64) ;  /* 0x000000a400b07944 */ /* 0x000fea0003c00000 */
[----:B------:R-:W-:Y:S01]  /*22e0*/  IMAD.MOV.U32 R8, RZ, RZ, R3 ;  /* 0x000000ffff087224 */ /* 0x000fe200078e0003 */
[----:B------:R-:W-:-:S07]  /*22f0*/  MOV R9, R0 ;  /* 0x0000000000097202 */ /* 0x000fce0000000f00 */
.L_x_33187:
[----:B------:R-:W-:Y:S05]  /*2300*/  BSYNC.RECONVERGENT B1 ;  /* 0x0000000000017941 */ /* 0x000fea0003800200 */
.L_x_33185:
        /* <DEDUP_REMOVED lines=19> */
.L_x_33184:
        /* <DEDUP_REMOVED lines=11> */
.L_x_33191:
        /* <DEDUP_REMOVED lines=21> */
.L_x_33190:
[----:B------:R-:W-:Y:S05]  /*2640*/  BSYNC.RECONVERGENT B7 ;  /* 0x0000000000077941 */ /* 0x000fea0003800200 */
.L_x_33189:
[----:B------:R-:W-:-:S05]  /*2650*/  IADD3 R22, P0, PT, R22, 0x4, RZ ;  /* 0x0000000416167810 */ /* 0x000fca0007f1e0ff */
[----:B------:R-:W-:Y:S01]  /*2660*/  IMAD.X R23, RZ, RZ, R23, P0 ;  /* 0x000000ffff177224 */ /* 0x000fe200000e0617 */
[----:B------:R-:W-:-:S04]  /*2670*/  ISETP.GE.U32.AND P0, PT, R22, R18, PT ;  /* 0x000000121600720c */ /* 0x000fc80003f06070 */
[----:B------:R-:W-:-:S13]  /*2680*/  ISETP.GE.U32.AND.EX P0, PT, R23, R19, PT, P0 ;  /* 0x000000131700720c */ /* 0x000fda0003f06100 */
[----:B------:R-:W-:Y:S05]  /*2690*/  @!P0 BRA `(.L_x_33191) ;  /* 0xfffffffc00948947 */ /* 0x000fea000383ffff */
.L_x_33177:
[----:B------:R-:W-:Y:S05]  /*26a0*/  BSYNC.RECONVERGENT B6 ;  /* 0x0000000000067941 */ /* 0x000fea0003800200 */
.L_x_33176:
        /* <DEDUP_REMOVED lines=26> */
.L_x_33195:
[----:B------:R-:W-:Y:S05]  /*2850*/  BSYNC.RECONVERGENT B7 ;  /* 0x0000000000077941 */ /* 0x000fea0003800200 */
.L_x_33194:
        /* <DEDUP_REMOVED lines=20> */
.L_x_33197:
[----:B------:R-:W-:Y:S05]  /*29a0*/  BSYNC.RECONVERGENT B7 ;  /* 0x0000000000077941 */ /* 0x000fea0003800200 */
.L_x_33196:
        /* <DEDUP_REMOVED lines=23> */
.L_x_33199:
[----:B------:R-:W-:Y:S05]  /*2b20*/  BSYNC.RECONVERGENT B7 ;  /* 0x0000000000077941 */ /* 0x000fea0003800200 */
.L_x_33198:
        /* <DEDUP_REMOVED lines=15> */
.L_x_33204:
        /* <DEDUP_REMOVED lines=25> */
.L_x_33202:
[----:B------:R-:W-:Y:S01]  /*2db0*/  IMAD.MOV.U32 R3, RZ, RZ, R18 ;  /* 0x000000ffff037224 */ /* 0x000fe200078e0012 */
[----:B------:R-:W-:Y:S02]  /*2dc0*/  MOV R0, R19 ;  /* 0x0000001300007202 */ /* 0x000fe40000000f00 */
[----:B------:R-:W-:-:S07]  /*2dd0*/  MOV R4, 0x2df0 ;  /* 0x00002df000047802 */ /* 0x000fce0000000f00 */
[----:B------:R-:W-:Y:S05]  /*2de0*/  CALL.REL.NOINC `($__internal_79_$__cuda_sm20_div_s64) ;  /* 0x0000009800ec7944 */ /* 0x000fea0003c00000 */
[----:B------:R-:W-:Y:S02]  /*2df0*/  IMAD.MOV.U32 R8, RZ, RZ, R3 ;  /* 0x000000ffff087224 */ /* 0x000fe400078e0003 */
[----:B------:R-:W-:-:S07]  /*2e00*/  IMAD.MOV.U32 R9, RZ, RZ, R0 ;  /* 0x000000ffff097224 */ /* 0x000fce00078e0000 */
.L_x_33203:
[----:B------:R-:W-:Y:S05]  /*2e10*/  BSYNC.RECONVERGENT B1 ;  /* 0x0000000000017941 */ /* 0x000fea0003800200 */
.L_x_33201:
        /* <DEDUP_REMOVED lines=19> */
.L_x_33200:
        /* <DEDUP_REMOVED lines=11> */
.L_x_33207:
        /* <DEDUP_REMOVED lines=21> */
.L_x_33206:
[----:B------:R-:W-:Y:S05]  /*3150*/  BSYNC.RECONVERGENT B7 ;  /* 0x0000000000077941 */ /* 0x000fea0003800200 */
.L_x_33205:
[----:B------:R-:W-:-:S04]  /*3160*/  IADD3 R22, P0, PT, R22, 0x4, RZ ;  /* 0x0000000416167810 */ /* 0x000fc80007f1e0ff */
[----:B------:R-:W-:Y:S02]  /*3170*/  IADD3.X R23, PT, PT, RZ, R23, RZ, P0, !PT ;  /* 0x00000017ff177210 */ /* 0x000fe400007fe4ff */
[----:B------:R-:W-:-:S04]  /*3180*/  ISETP.GE.U32.AND P0, PT, R22, R18, PT ;  /* 0x000000121600720c */ /* 0x000fc80003f06070 */
[----:B------:R-:W-:-:S13]  /*3190*/  ISETP.GE.U32.AND.EX P0, PT, R23, R19, PT, P0 ;  /* 0x000000131700720c */ /* 0x000fda0003f06100 */
[----:B------:R-:W-:Y:S05]  /*31a0*/  @!P0 BRA `(.L_x_33207) ;  /* 0xfffffffc00948947 */ /* 0x000fea000383ffff */
.L_x_33193:
[----:B------:R-:W-:Y:S05]  /*31b0*/  BSYNC.RECONVERGENT B6 ;  /* 0x0000000000067941 */ /* 0x000fea0003800200 */
.L_x_33192:
        /* <DEDUP_REMOVED lines=24> */
.L_x_33211:
[----:B------:R-:W-:Y:S05]  /*3340*/  BSYNC.RECONVERGENT B7 ;  /* 0x0000000000077941 */ /* 0x000fea0003800200 */
.L_x_33210:
        /* <DEDUP_REMOVED lines=20> */
.L_x_33213:
[----:B------:R-:W-:Y:S05]  /*3490*/  BSYNC.RECONVERGENT B7 ;  /* 0x0000000000077941 */ /* 0x000fea0003800200 */
.L_x_33212:
        /* <DEDUP_REMOVED lines=23> */
.L_x_33215:
[----:B------:R-:W-:Y:S05]  /*3610*/  BSYNC.RECONVERGENT B7 ;  /* 0x0000000000077941 */ /* 0x000fea0003800200 */
.L_x_33214:
        /* <DEDUP_REMOVED lines=15> */
.L_x_33220:
        /* <DEDUP_REMOVED lines=25> */
.L_x_33218:
[----:B------:R-:W-:Y:S01]  /*38a0*/  MOV R3, R12 ;  /* 0x0000000c00037202 */ /* 0x000fe20000000f00 */
[----:B------:R-:W-:Y:S01]  /*38b0*/  IMAD.MOV.U32 R0, RZ, RZ, R13 ;  /* 0x000000ffff007224 */ /* 0x000fe200078e000d */
[----:B------:R-:W-:-:S07]  /*38c0*/  MOV R4, 0x38e0 ;  /* 0x000038e000047802 */ /* 0x000fce0000000f00 */
[----:B------:R-:W-:Y:S05]  /*38d0*/  CALL.REL.NOINC `($__internal_79_$__cuda_sm20_div_s64) ;  /* 0x0000009000307944 */ /* 0x000fea0003c00000 */
[----:B------:R-:W-:Y:S01]  /*38e0*/  IMAD.MOV.U32 R8, RZ, RZ, R3 ;  /* 0x000000ffff087224 */ /* 0x000fe200078e0003 */
[----:B------:R-:W-:-:S07]  /*38f0*/  MOV R9, R0 ;  /* 0x0000000000097202 */ /* 0x000fce0000000f00 */
.L_x_33219:
[----:B------:R-:W-:Y:S05]  /*3900*/  BSYNC.RECONVERGENT B1 ;  /* 0x0000000000017941 */ /* 0x000fea0003800200 */
.L_x_33217:
        /* <DEDUP_REMOVED lines=19> */
.L_x_33216:
        /* <DEDUP_REMOVED lines=11> */
.L_x_33223:
        /* <DEDUP_REMOVED lines=21> */
.L_x_33222:
[----:B------:R-:W-:Y:S05]  /*3c40*/  BSYNC.RECONVERGENT B7 ;  /* 0x0000000000077941 */ /* 0x000fea0003800200 */
.L_x_33221:
[----:B------:R-:W-:-:S05]  /*3c50*/  IADD3 R22, P0, PT, R22, 0x4, RZ ;  /* 0x0000000416167810 */ /* 0x000fca0007f1e0ff */
[----:B------:R-:W-:Y:S01]  /*3c60*/  IMAD.X R23, RZ, RZ, R23, P0 ;  /* 0x000000ffff177224 */ /* 0x000fe200000e0617 */
[----:B------:R-:W-:-:S04]  /*3c70*/  ISETP.GE.U32.AND P0, PT, R22, R18, PT ;  /* 0x000000121600720c */ /* 0x000fc80003f06070 */
[----:B------:R-:W-:-:S13]  /*3c80*/  ISETP.GE.U32.AND.EX P0, PT, R23, R19, PT, P0 ;  /* 0x000000131700720c */ /* 0x000fda0003f06100 */
[----:B------:R-:W-:Y:S05]  /*3c90*/  @!P0 BRA `(.L_x_33223) ;  /* 0xfffffffc00948947 */ /* 0x000fea000383ffff */
.L_x_33209:
[----:B------:R-:W-:Y:S05]  /*3ca0*/  BSYNC.RECONVERGENT B6 ;  /* 0x0000000000067941 */ /* 0x000fea0003800200 */
.L_x_33208:
        /* <DEDUP_REMOVED lines=24> */
.L_x_33227:
[----:B------:R-:W-:Y:S05]  /*3e30*/  BSYNC.RECONVERGENT B7 ;  /* 0x0000000000077941 */ /* 0x000fea0003800200 */
.L_x_33226:
        /* <DEDUP_REMOVED lines=20> */
.L_x_33229:
[----:B------:R-:W-:Y:S05]  /*3f80*/  BSYNC.RECONVERGENT B7 ;  /* 0x0000000000077941 */ /* 0x000fea0003800200 */
.L_x_33228:
        /* <DEDUP_REMOVED lines=23> */
.L_x_33231:
[----:B------:R-:W-:Y:S05]  /*4100*/  BSYNC.RECONVERGENT B7 ;  /* 0x0000000000077941 */ /* 0x000fea0003800200 */
.L_x_33230:
        /* <DEDUP_REMOVED lines=15> */
.L_x_33236:
        /* <DEDUP_REMOVED lines=25> */
.L_x_33234:
[----:B------:R-:W-:Y:S01]  /*4390*/  IMAD.MOV.U32 R3, RZ, RZ, R12 ;  /* 0x000000ffff037224 */ /* 0x000fe200078e000c */
[----:B------:R-:W-:Y:S01]  /*43a0*/  MOV R4, 0x43d0 ;  /* 0x000043d000047802 */ /* 0x000fe20000000f00 */
[----:B------:R-:W-:-:S07]  /*43b0*/  IMAD.MOV.U32 R0, RZ, RZ, R13 ;  /* 0x000000ffff007224 */ /* 0x000fce00078e000d */
[----:B------:R-:W-:Y:S05]  /*43c0*/  CALL.REL.NOINC `($__internal_79_$__cuda_sm20_div_s64) ;  /* 0x0000008400747944 */ /* 0x000fea0003c00000 */
[----:B------:R-:W-:Y:S01]  /*43d0*/  MOV R8, R3 ;  /* 0x0000000300087202 */ /* 0x000fe20000000f00 */
[----:B------:R-:W-:-:S07]  /*43e0*/  IMAD.MOV.U32 R9, RZ, RZ, R0 ;  /* 0x000000ffff097224 */ /* 0x000fce00078e0000 */
.L_x_33235:
[----:B------:R-:W-:Y:S05]  /*43f0*/  BSYNC.RECONVERGENT B1 ;  /* 0x0000000000017941 */ /* 0x000fea0003800200 */
.L_x_33233:
        /* <DEDUP_REMOVED lines=19> */
.L_x_33232:
        /* <DEDUP_REMOVED lines=11> */
.L_x_33239:
        /* <DEDUP_REMOVED lines=21> */
.L_x_33238:
[----:B------:R-:W-:Y:S05]  /*4730*/  BSYNC.RECONVERGENT B7 ;  /* 0x0000000000077941 */ /* 0x000fea0003800200 */
.L_x_33237:
[----:B------:R-:W-:-:S05]  /*4740*/  IADD3 R22, P0, PT, R22, 0x4, RZ ;  /* 0x0000000416167810 */ /* 0x000fca0007f1e0ff */
[----:B------:R-:W-:Y:S01]  /*4750*/  IMAD.X R23, RZ, RZ, R23, P0 ;  /* 0x000000ffff177224 */ /* 0x000fe200000e0617 */
[----:B------:R-:W-:-:S04]  /*4760*/  ISETP.GE.U32.AND P0, PT, R22, R18, PT ;  /* 0x000000121600720c */ /* 0x000fc80003f06070 */
[----:B------:R-:W-:-:S13]  /*4770*/  ISETP.GE.U32.AND.EX P0, PT, R23, R19, PT, P0 ;  /* 0x000000131700720c */ /* 0x000fda0003f06100 */
[----:B------:R-:W-:Y:S05]  /*4780*/  @!P0 BRA `(.L_x_33239) ;  /* 0xfffffffc00948947 */ /* 0x000fea000383ffff */
.L_x_33225:
[----:B------:R-:W-:Y:S05]  /*4790*/  BSYNC.RECONVERGENT B6 ;  /* 0x0000000000067941 */ /* 0x000fea0003800200 */
.L_x_33224:
        /* <DEDUP_REMOVED lines=24> */
.L_x_33243:
[----:B------:R-:W-:Y:S05]  /*4920*/  BSYNC.RECONVERGENT B7 ;  /* 0x0000000000077941 */ /* 0x000fea0003800200 */
.L_x_33242:
        /* <DEDUP_REMOVED lines=20> */
.L_x_33245:
[----:B------:R-:W-:Y:S05]  /*4a70*/  BSYNC.RECONVERGENT B7 ;  /* 0x0000000000077941 */ /* 0x000fea0003800200 */
.L_x_33244:
        /* <DEDUP_REMOVED lines=23> */
.L_x_33247:
[----:B------:R-:W-:Y:S05]  /*4bf0*/  BSYNC.RECONVERGENT B7 ;  /* 0x0000000000077941 */ /* 0x000fea0003800200 */
.L_x_33246:
        /* <DEDUP_REMOVED lines=15> */
.L_x_33252:
        /* <DEDUP_REMOVED lines=25> */
.L_x_33250:
[----:B------:R-:W-:Y:S01]  /*4e80*/  IMAD.MOV.U32 R3, RZ, RZ, R12 ;  /* 0x000000ffff037224 */ /* 0x000fe200078e000c */
[----:B------:R-:W-:Y:S02]  /*4e90*/  MOV R0, R13 ;  /* 0x0000000d00007202 */ /* 0x000fe40000000f00 */
[----:B------:R-:W-:-:S07]  /*4ea0*/  MOV R4, 0x4ec0 ;  /* 0x00004ec000047802 */ /* 0x000fce0000000f00 */
[----:B------:R-:W-:Y:S05]  /*4eb0*/  CALL.REL.NOINC `($__internal_79_$__cuda_sm20_div_s64) ;  /* 0x0000007800b87944 */ /* 0x000fea0003c00000 */
[----:B------:R-:W-:Y:S02]  /*4ec0*/  IMAD.MOV.U32 R8, RZ, RZ, R3 ;  /* 0x000000ffff087224 */ /* 0x000fe400078e0003 */
[----:B------:R-:W-:-:S07]  /*4ed0*/  IMAD.MOV.U32 R9, RZ, RZ, R0 ;  /* 0x000000ffff097224 */ /* 0x000fce00078e0000 */
.L_x_33251:
[----:B------:R-:W-:Y:S05]  /*4ee0*/  BSYNC.RECONVERGENT B1 ;  /* 0x0000000000017941 */ /* 0x000fea0003800200 */
.L_x_33249:
        /* <DEDUP_REMOVED lines=19> */
.L_x_33248:
        /* <DEDUP_REMOVED lines=11> */
.L_x_33255:
        /* <DEDUP_REMOVED lines=21> */
.L_x_33254:
[----:B------:R-:W-:Y:S05]  /*5220*/  BSYNC.RECONVERGENT B7 ;  /* 0x0000000000077941 */ /* 0x000fea0003800200 */
.L_x_33253:
[----:B------:R-:W-:-:S04]  /*5230*/  IADD3 R22, P0, PT, R22, 0x4, RZ ;  /* 0x0000000416167810 */ /* 0x000fc80007f1e0ff */
[----:B------:R-:W-:Y:S02]  /*5240*/  IADD3.X R23, PT, PT, RZ, R23, RZ, P0, !PT ;  /* 0x00000017ff177210 */ /* 0x000fe400007fe4ff */
[----:B------:R-:W-:-:S04]  /*5250*/  ISETP.GE.U32.AND P0, PT, R22, R18, PT ;  /* 0x000000121600720c */ /* 0x000fc80003f06070 */
[----:B------:R-:W-:-:S13]  /*5260*/  ISETP.GE.U32.AND.EX P0, PT, R23, R19, PT, P0 ;  /* 0x000000131700720c */ /* 0x000fda0003f06100 */
[----:B------:R-:W-:Y:S05]  /*5270*/  @!P0 BRA `(.L_x_33255) ;  /* 0xfffffffc00948947 */ /* 0x000fea000383ffff */
.L_x_33241:
[----:B------:R-:W-:Y:S05]  /*5280*/  BSYNC.RECONVERGENT B6 ;  /* 0x0000000000067941 */ /* 0x000fea0003800200 */
.L_x_33240:
        /* <DEDUP_REMOVED lines=24> */
.L_x_33259:
[----:B------:R-:W-:Y:S05]  /*5410*/  BSYNC.RECONVERGENT B7 ;  /* 0x0000000000077941 */ /* 0x000fea0003800200 */
.L_x_33258:
        /* <DEDUP_REMOVED lines=20> */
.L_x_33261:
[----:B------:R-:W-:Y:S05]  /*5560*/  BSYNC.RECONVERGENT B7 ;  /* 0x0000000000077941 */ /* 0x000fea0003800200 */
.L_x_33260:
        /* <DEDUP_REMOVED lines=23> */
.L_x_33263:
[----:B------:R-:W-:Y:S05]  /*56e0*/  BSYNC.RECONVERGENT B7 ;  /* 0x0000000000077941 */ /* 0x000fea0003800200 */
.L_x_33262:
        /* <DEDUP_REMOVED lines=15> */
.L_x_33268:
        /* <DEDUP_REMOVED lines=25> */
.L_x_33266:
[----:B------:R-:W-:Y:S01]  /*5970*/  MOV R3, R12 ;  /* 0x0000000c00037202 */ /* 0x000fe20000000f00 */
[----:B------:R-:W-:Y:S01]  /*5980*/  IMAD.MOV.U32 R0, RZ, RZ, R13 ;  /* 0x000000ffff007224 */ /* 0x000fe200078e000d */
[----:B------:R-:W-:-:S07]  /*5990*/  MOV R4, 0x59b0 ;  /* 0x000059b000047802 */ /* 0x000fce0000000f00 */
[----:B------:R-:W-:Y:S05]  /*59a0*/  CALL.REL.NOINC `($__internal_79_$__cuda_sm20_div_s64) ;  /* 0x0000006c00fc7944 */ /* 0x000fea0003c00000 */
[----:B------:R-:W-:Y:S01]  /*59b0*/  IMAD.MOV.U32 R8, RZ, RZ, R3 ;  /* 0x000000ffff087224 */ /* 0x000fe200078e0003 */
[----:B------:R-:W-:-:S07]  /*59c0*/  MOV R9, R0 ;  /* 0x0000000000097202 */ /* 0x000fce0000000f00 */
.L_x_33267:
[----:B------:R-:W-:Y:S05]  /*59d0*/  BSYNC.RECONVERGENT B1 ;  /* 0x0000000000017941 */ /* 0x000fea0003800200 */
.L_x_33265:
        /* <DEDUP_REMOVED lines=19> */
.L_x_33264:
        /* <DEDUP_REMOVED lines=11> */
.L_x_33271:
        /* <DEDUP_REMOVED lines=21> */
.L_x_33270:
[----:B------:R-:W-:Y:S05]  /*5d10*/  BSYNC.RECONVERGENT B7 ;  /* 0x0000000000077941 */ /* 0x000fea0003800200 */
.L_x_33269:
[----:B------:R-:W-:-:S05]  /*5d20*/  IADD3 R22, P0, PT, R22, 0x4, RZ ;  /* 0x0000000416167810 */ /* 0x000fca0007f1e0ff */
[----:B------:R-:W-:Y:S01]  /*5d30*/  IMAD.X R23, RZ, RZ, R23, P0 ;  /* 0x000000ffff177224 */ /* 0x000fe200000e0617 */
[----:B------:R-:W-:-:S04]  /*5d40*/  ISETP.GE.U32.AND P0, PT, R22, R18, PT ;  /* 0x000000121600720c */ /* 0x000fc80003f06070 */
[----:B------:R-:W-:-:S13]  /*5d50*/  ISETP.GE.U32.AND.EX P0, PT, R23, R19, PT, P0 ;  /* 0x000000131700720c */ /* 0x000fda0003f06100 */
[----:B------:R-:W-:Y:S05]  /*5d60*/  @!P0 BRA `(.L_x_33271) ;  /* 0xfffffffc00948947 */ /* 0x000fea000383ffff */
.L_x_33257:
[----:B------:R-:W-:Y:S05]  /*5d70*/  BSYNC.RECONVERGENT B6 ;  /* 0x0000000000067941 */ /* 0x000fea0003800200 */
.L_x_33256:
        /* <DEDUP_REMOVED lines=24> */
.L_x_33275:
[----:B------:R-:W-:Y:S05]  /*5f00*/  BSYNC.RECONVERGENT B7 ;  /* 0x0000000000077941 */ /* 0x000fea0003800200 */
.L_x_33274:
        /* <DEDUP_REMOVED lines=20> */
.L_x_33277:
[----:B------:R-:W-:Y:S05]  /*6050*/  BSYNC.RECONVERGENT B7 ;  /* 0x0000000000077941 */ /* 0x000fea0003800200 */
.L_x_33276:
        /* <DEDUP_REMOVED lines=23> */
.L_x_33279:
[----:B------:R-:W-:Y:S05]  /*61d0*/  BSYNC.RECONVERGENT B7 ;  /* 0x0000000000077941 */ /* 0x000fea0003800200 */
.L_x_33278:
        /* <DEDUP_REMOVED lines=13> */
.L_x_33284:
        /* <DEDUP_REMOVED lines=25> */
.L_x_33282:
[----:B------:R-:W-:Y:S01]  /*6440*/  MOV R3, R12 ;  /* 0x0000000c00037202 */ /* 0x000fe20000000f00 */
[----:B------:R-:W-:Y:S01]  /*6450*/  IMAD.MOV.U32 R0, RZ, RZ, R13 ;  /* 0x000000ffff007224 */ /* 0x000fe200078e000d */
[----:B------:R-:W-:-:S07]  /*6460*/  MOV R4, 0x6480 ;  /* 0x0000648000047802 */ /* 0x000fce0000000f00 */
[----:B------:R-:W-:Y:S05]  /*6470*/  CALL.REL.NOINC `($__internal_79_$__cuda_sm20_div_s64) ;  /* 0x0000006400487944 */ /* 0x000fea0003c00000 */
[----:B------:R-:W-:Y:S01]  /*6480*/  IMAD.MOV.U32 R8, RZ, RZ, R3 ;  /* 0x000000ffff087224 */ /* 0x000fe200078e0003 */
[----:B------:R-:W-:-:S07]  /*6490*/  MOV R9, R0 ;  /* 0x0000000000097202 */ /* 0x000fce0000000f00 */
.L_x_33283:
[----:B------:R-:W-:Y:S05]  /*64a0*/  BSYNC.RECONVERGENT B1 ;  /* 0x0000000000017941 */ /* 0x000fea0003800200 */
.L_x_33281:
        /* <DEDUP_REMOVED lines=22> */
.L_x_33280:
        /* <DEDUP_REMOVED lines=11> */
.L_x_33287:
        /* <DEDUP_REMOVED lines=21> */
.L_x_33286:
[----:B------:R-:W-:Y:S05]  /*6810*/  BSYNC.RECONVERGENT B7 ;  /* 0x0000000000077941 */ /* 0x000fea0003800200 */
.L_x_33285:
[----:B------:R-:W-:-:S05]  /*6820*/  IADD3 R16, P0, PT, R16, 0x4, RZ ;  /* 0x0000000410107810 */ /* 0x000fca0007f1e0ff */
[----:B------:R-:W-:Y:S01]  /*6830*/  IMAD.X R17, RZ, RZ, R17, P0 ;  /* 0x000000ffff117224 */ /* 0x000fe200000e0611 */
[----:B------:R-:W-:-:S04]  /*6840*/  ISETP.GE.U32.AND P0, PT, R16, R18, PT ;  /* 0x000000121000720c */ /* 0x000fc80003f06070 */
[----:B------:R-:W-:-:S13]  /*6850*/  ISETP.GE.U32.AND.EX P0, PT, R17, R19, PT, P0 ;  /* 0x000000131100720c */ /* 0x000fda0003f06100 */
[----:B------:R-:W-:Y:S05]  /*6860*/  @!P0 BRA `(.L_x_33287) ;  /* 0xfffffffc00948947 */ /* 0x000fea000383ffff */
.L_x_33273:
[----:B------:R-:W-:Y:S05]  /*6870*/  BSYNC.RECONVERGENT B6 ;  /* 0x0000000000067941 */ /* 0x000fea0003800200 */
.L_x_33272:
        /* <DEDUP_REMOVED lines=16> */
.L_x_33290:
[----:B------:R-:W-:-:S13]  /*6980*/  ISETP.GE.AND P0, PT, R2, R37, PT ;  /* 0x000000250200720c */ /* 0x000fda0003f06270 */
[----:B------:R-:W-:Y:S05]  /*6990*/  @P0 BRA `(.L_x_33292) ;  /* 0x0000000000300947 */ /* 0x000fea0003800000 */
[----:B0-----:R-:W0:Y:S01]  /*69a0*/  LDC.64 R4, c[0x0][0x438] ;  /* 0x00010e00ff047b82 */ /* 0x001e220000000a00 */
[----:B------:R-:W-:Y:S01]  /*69b0*/  LEA R3, R66, R2, 0xa ;  /* 0x0000000242037211 */ /* 0x000fe200078e50ff */
[----:B------:R-:W-:-:S04]  /*69c0*/  VIADD R2, R2, 0x80 ;  /* 0x0000008002027836 */ /* 0x000fc80000000000 */
[----:B0-----:R-:W-:-:S05]  /*69d0*/  IMAD.WIDE.U32 R4, R3, 0x4, R4 ;  /* 0x0000000403047825 */ /* 0x001fca00078e0004 */
[----:B------:R1:W-:Y:S02]  /*69e0*/  STG.E desc[UR36][R4.64], RZ ;  /* 0x000000ff04007986 */ /* 0x0003e4000c101924 */
.L_x_33291:
[----:B------:R-:W-:-:S13]  /*69f0*/  ISETP.GE.AND P0, PT, R2, R37, PT ;  /* 0x000000250200720c */ /* 0x000fda0003f06270 */
[----:B------:R-:W-:Y:S05]  /*6a00*/  @P0 BRA `(.L_x_33293) ;  /* 0x0000000000300947 */ /* 0x000fea0003800000 */
[----:B01----:R-:W0:Y:S01]  /*6a10*/  LDC.64 R4, c[0x0][0x438] ;  /* 0x00010e00ff047b82 */ /* 0x003e220000000a00 */
[----:B------:R-:W-:Y:S01]  /*6a20*/  IMAD R3, R66, 0x400, R2 ;  /* 0x0000040042037824 */ /* 0x000fe200078e0202 */
[----:B------:R-:W-:-:S03]  /*6a30*/  IADD3 R2, PT, PT, R2, 0x80, RZ ;  /* 0x0000008002027810 */ /* 0x000fc60007ffe0ff */
[----:B0-----:R-:W-:-:S05]  /*6a40*/  IMAD.WIDE.U32 R4, R3, 0x4, R4 ;  /* 0x0000000403047825 */ /* 0x001fca00078e0004 */
[----:B------:R1:W-:Y:S02]  /*6a50*/  STG.E desc[UR36][R4.64], RZ ;  /* 0x000000ff04007986 */ /* 0x0003e4000c101924 */
.L_x_33292:
[----:B------:R-:W-:-:S13]  /*6a60*/  ISETP.GE.AND P0, PT, R2, R37, PT ;  /* 0x000000250200720c */ /* 0x000fda0003f06270 */
[----:B------:R-:W-:Y:S05]  /*6a70*/  @P0 BRA `(.L_x_33294) ;  /* 0x0000000000340947 */ /* 0x000fea0003800000 */
[----:B01----:R-:W0:Y:S01]  /*6a80*/  LDC.64 R4, c[0x0][0x438] ;  /* 0x00010e00ff047b82 */ /* 0x003e220000000a00 */
[----:B------:R-:W-:Y:S02]  /*6a90*/  IMAD R3, R66, 0x400, R2 ;  /* 0x0000040042037824 */ /* 0x000fe400078e0202 */
[----:B------:R-:W-:Y:S02]  /*6aa0*/  VIADD R2, R2, 0x80 ;  /* 0x0000008002027836 */ /* 0x000fe40000000000 */
[----:B0-----:R-:W-:-:S05]  /*6ab0*/  IMAD.WIDE.U32 R4, R3, 0x4, R4 ;  /* 0x0000000403047825 */ /* 0x001fca00078e0004 */
[----:B------:R2:W-:Y:S02]  /*6ac0*/  STG.E desc[UR36][R4.64], RZ ;  /* 0x000000ff04007986 */ /* 0x0005e4000c101924 */
.L_x_33293:
        /* <DEDUP_REMOVED lines=8> */
.L_x_33294:
[----:B------:R-:W-:Y:S05]  /*6b50*/  BSYNC.RELIABLE B1 ;  /* 0x0000000000017941 */ /* 0x000fea0003800100 */
.L_x_33289:
[----:B------:R-:W-:-:S13]  /*6b60*/  ISETP.GE.AND P0, PT, R2, R37, PT ;  /* 0x000000250200720c */ /* 0x000fda0003f06270 */
[----:B012---:R-:W0:Y:S01]  /*6b70*/  @!P0 LDC.64 R4, c[0x0][0x438] ;  /* 0x00010e00ff048b82 */ /* 0x007e220000000a00 */
[----:B------:R-:W-:Y:S01]  /*6b80*/  @!P0 IMAD R3, R66, 0x400, R2 ;  /* 0x0000040042038824 */ /* 0x000fe200078e0202 */
[----:B------:R-:W-:-:S03]  /*6b90*/  @!P0 IADD3 R2, PT, PT, R2, 0x80, RZ ;  /* 0x0000008002028810 */ /* 0x000fc60007ffe0ff */
[----:B0-----:R-:W-:-:S05]  /*6ba0*/  @!P0 IMAD.WIDE.U32 R4, R3, 0x4, R4 ;  /* 0x0000000403048825 */ /* 0x001fca00078e0004 */
[----:B------:R3:W-:Y:S02]  /*6bb0*/  @!P0 STG.E desc[UR36][R4.64], RZ ;  /* 0x000000ff04008986 */ /* 0x0007e4000c101924 */
.L_x_33295:
[----:B------:R-:W-:Y:S05]  /*6bc0*/  BSYNC.RECONVERGENT B0 ;  /* 0x0000000000007941 */ /* 0x000fea0003800200 */
.L_x_33288:
[----:B------:R-:W-:-:S13]  /*6bd0*/  ISETP.GE.AND P0, PT, R2, R37, PT ;  /* 0x000000250200720c */ /* 0x000fda0003f06270 */
[----:B------:R-:W-:Y:S05]  /*6be0*/  @P0 EXIT ;  /* 0x000000000000094d */ /* 0x000fea0003800000 */
[----:B0123--:R-:W0:Y:S01]  /*6bf0*/  LDC.64 R4, c[0x0][0x438] ;  /* 0x00010e00ff047b82 */ /* 0x00fe220000000a00 */
[----:B------:R-:W-:-:S04]  /*6c00*/  IMAD R3, R66, 0x400, R2 ;  /* 0x0000040042037824 */ /* 0x000fc800078e0202 */
[----:B0-----:R-:W-:-:S05]  /*6c10*/  IMAD.WIDE.U32 R2, R3, 0x4, R4 ;  /* 0x0000000403027825 */ /* 0x001fca00078e0004 */
[----:B------:R-:W-:Y:S01]  /*6c20*/  STG.E desc[UR36][R2.64], RZ ;  /* 0x000000ff02007986 */ /* 0x000fe2000c101924 */
[----:B------:R-:W-:Y:S05]  /*6c30*/  EXIT ;  /* 0x000000000000794d */ /* 0x000fea0003800000 */
.L_x_33159:
        /* <DEDUP_REMOVED lines=107> */
.L_x_33297:
[----:B------:R-:W-:Y:S05]  /*72f0*/  BSYNC.RECONVERGENT B6 ;  /* 0x0000000000067941 */ /* 0x000fea0003800200 */
.L_x_33296:
        /* <DEDUP_REMOVED lines=20> */
.L_x_33299:
[----:B------:R-:W-:Y:S05]  /*7440*/  BSYNC.RECONVERGENT B6 ;  /* 0x0000000000067941 */ /* 0x000fea0003800200 */
.L_x_33298:
        /* <DEDUP_REMOVED lines=23> */
.L_x_33301:
[----:B------:R-:W-:Y:S05]  /*75c0*/  BSYNC.RECONVERGENT B6 ;  /* 0x0000000000067941 */ /* 0x000fea0003800200 */
.L_x_33300:
        /* <DEDUP_REMOVED lines=15> */
.L_x_33306:
        /* <DEDUP_REMOVED lines=25> */
.L_x_33304:
[----:B------:R-:W-:Y:S01]  /*7850*/  IMAD.MOV.U32 R3, RZ, RZ, R12 ;  /* 0x000000ffff037224 */ /* 0x000fe200078e000c */
[----:B------:R-:W-:Y:S01]  /*7860*/  MOV R4, 0x7890 ;  /* 0x0000789000047802 */ /* 0x000fe20000000f00 */
[----:B------:R-:W-:-:S07]  /*7870*/  IMAD.MOV.U32 R0, RZ, RZ, R13 ;  /* 0x000000ffff007224 */ /* 0x000fce00078e000d */
[----:B------:R-:W-:Y:S05]  /*7880*/  CALL.REL.NOINC `($__internal_79_$__cuda_sm20_div_s64) ;  /* 0x0000005000447944 */ /* 0x000fea0003c00000 */
[----:B------:R-:W-:Y:S01]  /*7890*/  MOV R8, R3 ;  /* 0x0000000300087202 */ /* 0x000fe20000000f00 */
[----:B------:R-:W-:-:S07]  /*78a0*/  IMAD.MOV.U32 R9, RZ, RZ, R0 ;  /* 0x000000ffff097224 */ /* 0x000fce00078e0000 */
.L_x_33305:
[----:B------:R-:W-:Y:S05]  /*78b0*/  BSYNC.RECONVERGENT B1 ;  /* 0x0000000000017941 */ /* 0x000fea0003800200 */
.L_x_33303:
        /* <DEDUP_REMOVED lines=22> */
.L_x_33302:
        /* <DEDUP_REMOVED lines=12> */
.L_x_33311:
        /* <DEDUP_REMOVED lines=21> */
.L_x_33310:
[----:B------:R-:W-:Y:S05]  /*7c30*/  BSYNC.RECONVERGENT B7 ;  /* 0x0000000000077941 */ /* 0x000fea0003800200 */
.L_x_33309:
[----:B------:R-:W-:-:S05]  /*7c40*/  IADD3 R18, P0, PT, R18, 0x4, RZ ;  /* 0x0000000412127810 */ /* 0x000fca0007f1e0ff */
[----:B------:R-:W-:Y:S01]  /*7c50*/  IMAD.X R19, RZ, RZ, R19, P0 ;  /* 0x000000ffff137224 */ /* 0x000fe200000e0613 */
[----:B------:R-:W-:-:S04]  /*7c60*/  ISETP.GE.U32.AND P0, PT, R18, R16, PT ;  /* 0x000000101200720c */ /* 0x000fc80003f06070 */
[----:B------:R-:W-:-:S13]  /*7c70*/  ISETP.GE.U32.AND.EX P0, PT, R19, R17, PT, P0 ;  /* 0x000000111300720c */ /* 0x000fda0003f06100 */
[----:B------:R-:W-:Y:S05]  /*7c80*/  @!P0 BRA `(.L_x_33311) ;  /* 0xfffffffc00948947 */ /* 0x000fea000383ffff */
.L_x_33308:
[----:B------:R-:W-:Y:S05]  /*7c90*/  BSYNC.RECONVERGENT B6 ;  /* 0x0000000000067941 */ /* 0x000fea0003800200 */
.L_x_33307:
        /* <DEDUP_REMOVED lines=20> */
.L_x_33313:
[----:B------:R-:W-:Y:S05]  /*7de0*/  BSYNC.RECONVERGENT B6 ;  /* 0x0000000000067941 */ /* 0x000fea0003800200 */
.L_x_33312:
        /* <DEDUP_REMOVED lines=20> */
.L_x_33315:
[----:B------:R-:W-:Y:S05]  /*7f30*/  BSYNC.RECONVERGENT B6 ;  /* 0x0000000000067941 */ /* 0x000fea0003800200 */
.L_x_33314:
        /* <DEDUP_REMOVED lines=23> */
.L_x_33317:
[----:B------:R-:W-:Y:S05]  /*80b0*/  BSYNC.RECONVERGENT B6 ;  /* 0x0000000000067941 */ /* 0x000fea0003800200 */
.L_x_33316:
        /* <DEDUP_REMOVED lines=15> */
.L_x_33322:
        /* <DEDUP_REMOVED lines=25> */
.L_x_33320:
[----:B------:R-:W-:Y:S01]  /*8340*/  MOV R3, R12 ;  /* 0x0000000c00037202 */ /* 0x000fe20000000f00 */
[----:B------:R-:W-:Y:S01]  /*8350*/  IMAD.MOV.U32 R0, RZ, RZ, R13 ;  /* 0x000000ffff007224 */ /* 0x000fe200078e000d */
[----:B------:R-:W-:-:S07]  /*8360*/  MOV R4, 0x8380 ;  /* 0x0000838000047802 */ /* 0x000fce0000000f00 */
[----:B------:R-:W-:Y:S05]  /*8370*/  CALL.REL.NOINC `($__internal_79_$__cuda_sm20_div_s64) ;  /* 0x0000004400887944 */ /* 0x000fea0003c00000 */
[----:B------:R-:W-:Y:S01]  /*8380*/  IMAD.MOV.U32 R8, RZ, RZ, R3 ;  /* 0x000000ffff087224 */ /* 0x000fe200078e0003 */
[----:B------:R-:W-:-:S07]  /*8390*/  MOV R9, R0 ;  /* 0x0000000000097202 */ /* 0x000fce0000000f00 */
.L_x_33321:
[----:B------:R-:W-:Y:S05]  /*83a0*/  BSYNC.RECONVERGENT B1 ;  /* 0x0000000000017941 */ /* 0x000fea0003800200 */
.L_x_33319:
        /* <DEDUP_REMOVED lines=22> */
.L_x_33318:
        /* <DEDUP_REMOVED lines=12> */
.L_x_33327:
        /* <DEDUP_REMOVED lines=21> */
.L_x_33326:
[----:B------:R-:W-:Y:S05]  /*8720*/  BSYNC.RECONVERGENT B7 ;  /* 0x0000000000077941 */ /* 0x000fea0003800200 */
.L_x_33325:
[----:B------:R-:W-:-:S05]  /*8730*/  IADD3 R18, P0, PT, R18, 0x4, RZ ;  /* 0x0000000412127810 */ /* 0x000fca0007f1e0ff */
[----:B------:R-:W-:Y:S01]  /*8740*/  IMAD.X R19, RZ, RZ, R19, P0 ;  /* 0x000000ffff137224 */ /* 0x000fe200000e0613 */
[----:B------:R-:W-:-:S04]  /*8750*/  ISETP.GE.U32.AND P0, PT, R18, R16, PT ;  /* 0x000000101200720c */ /* 0x000fc80003f06070 */
[----:B------:R-:W-:-:S13]  /*8760*/  ISETP.GE.U32.AND.EX P0, PT, R19, R17, PT, P0 ;  /* 0x000000111300720c */ /* 0x000fda0003f06100 */
[----:B------:R-:W-:Y:S05]  /*8770*/  @!P0 BRA `(.L_x_33327) ;  /* 0xfffffffc00948947 */ /* 0x000fea000383ffff */
.L_x_33324:
[----:B------:R-:W-:Y:S05]  /*8780*/  BSYNC.RECONVERGENT B6 ;  /* 0x0000000000067941 */ /* 0x000fea0003800200 */
.L_x_33323:
        /* <DEDUP_REMOVED lines=20> */
.L_x_33329:
[----:B------:R-:W-:Y:S05]  /*88d0*/  BSYNC.RECONVERGENT B6 ;  /* 0x0000000000067941 */ /* 0x000fea0003800200 */
.L_x_33328:
        /* <DEDUP_REMOVED lines=20> */
.L_x_33331:
[----:B------:R-:W-:Y:S05]  /*8a20*/  BSYNC.RECONVERGENT B6 ;  /* 0x0000000000067941 */ /* 0x000fea0003800200 */
.L_x_33330:
        /* <DEDUP_REMOVED lines=23> */
.L_x_33333:
[----:B------:R-:W-:Y:S05]  /*8ba0*/  BSYNC.RECONVERGENT B6 ;  /* 0x0000000000067941 */ /* 0x000fea0003800200 */
.L_x_33332:
        /* <DEDUP_REMOVED lines=15> */
.L_x_33338:
        /* <DEDUP_REMOVED lines=25> */
.L_x_33336:
[----:B------:R-:W-:Y:S01]  /*8e30*/  IMAD.MOV.U32 R3, RZ, RZ, R12 ;  /* 0x000000ffff037224 */ /* 0x000fe200078e000c */
[----:B------:R-:W-:Y:S02]  /*8e40*/  MOV R0, R13 ;  /* 0x0000000d00007202 */ /* 0x000fe40000000f00 */
[----:B------:R-:W-:-:S07]  /*8e50*/  MOV R4, 0x8e70 ;  /* 0x00008e7000047802 */ /* 0x000fce0000000f00 */
[----:B------:R-:W-:Y:S05]  /*8e60*/  CALL.REL.NOINC `($__internal_79_$__cuda_sm20_div_s64) ;  /* 0x0000003800cc7944 */ /* 0x000fea0003c00000 */
[----:B------:R-:W-:Y:S02]  /*8e70*/  IMAD.MOV.U32 R8, RZ, RZ, R3 ;  /* 0x000000ffff087224 */ /* 0x000fe400078e0003 */
[----:B------:R-:W-:-:S07]  /*8e80*/  IMAD.MOV.U32 R9, RZ, RZ, R0 ;  /* 0x000000ffff097224 */ /* 0x000fce00078e0000 */
.L_x_33337:
[----:B------:R-:W-:Y:S05]  /*8e90*/  BSYNC.RECONVERGENT B1 ;  /* 0x0000000000017941 */ /* 0x000fea0003800200 */
.L_x_33335:
        /* <DEDUP_REMOVED lines=22> */
.L_x_33334:
        /* <DEDUP_REMOVED lines=12> */
.L_x_33343:
        /* <DEDUP_REMOVED lines=21> */
.L_x_33342:
[----:B------:R-:W-:Y:S05]  /*9210*/  BSYNC.RECONVERGENT B7 ;  /* 0x0000000000077941 */ /* 0x000fea0003800200 */
.L_x_33341:
[----:B------:R-:W-:-:S04]  /*9220*/  IADD3 R18, P0, PT, R18, 0x4, RZ ;  /* 0x0000000412127810 */ /* 0x000fc80007f1e0ff */
[----:B------:R-:W-:Y:S02]  /*9230*/  IADD3.X R19, PT, PT, RZ, R19, RZ, P0, !PT ;  /* 0x00000013ff137210 */ /* 0x000fe400007fe4ff */
[----:B------:R-:W-:-:S04]  /*9240*/  ISETP.GE.U32.AND P0, PT, R18, R16, PT ;  /* 0x000000101200720c */ /* 0x000fc80003f06070 */
[----:B------:R-:W-:-:S13]  /*9250*/  ISETP.GE.U32.AND.EX P0, PT, R19, R17, PT, P0 ;  /* 0x000000111300720c */ /* 0x000fda0003f06100 */
[----:B------:R-:W-:Y:S05]  /*9260*/  @!P0 BRA `(.L_x_33343) ;  /* 0xfffffffc00948947 */ /* 0x000fea000383ffff */
.L_x_33340:
[----:B------:R-:W-:Y:S05]  /*9270*/  BSYNC.RECONVERGENT B6 ;  /* 0x0000000000067941 */ /* 0x000fea0003800200 */
.L_x_33339:
        /* <DEDUP_REMOVED lines=20> */
.L_x_33345:
[----:B------:R-:W-:Y:S05]  /*93c0*/  BSYNC.RECONVERGENT B6 ;  /* 0x0000000000067941 */ /* 0x000fea0003800200 */
.L_x_33344:
        /* <DEDUP_REMOVED lines=20> */
.L_x_33347:
[----:B------:R-:W-:Y:S05]  /*9510*/  BSYNC.RECONVERGENT B6 ;  /* 0x0000000000067941 */ /* 0x000fea0003800200 */
.L_x_33346:
        /* <DEDUP_REMOVED lines=23> */
.L_x_33349:
[----:B------:R-:W-:Y:S05]  /*9690*/  BSYNC.RECONVERGENT B6 ;  /* 0x0000000000067941 */ /* 0x000fea0003800200 */
.L_x_33348:
        /* <DEDUP_REMOVED lines=15> */
.L_x_33354:
        /* <DEDUP_REMOVED lines=25> */
.L_x_33352:
[----:B------:R-:W-:Y:S01]  /*9920*/  IMAD.MOV.U32 R3, RZ, RZ, R12 ;  /* 0x000000ffff037224 */ /* 0x000fe200078e000c */
[----:B------:R-:W-:Y:S01]  /*9930*/  MOV R4, 0x9960 ;  /* 0x0000996000047802 */ /* 0x000fe20000000f00 */
[----:B------:R-:W-:-:S07]  /*9940*/  IMAD.MOV.U32 R0, RZ, RZ, R13 ;  /* 0x000000ffff007224 */ /* 0x000fce00078e000d */
[----:B------:R-:W-:Y:S05]  /*9950*/  CALL.REL.NOINC `($__internal_79_$__cuda_sm20_div_s64) ;  /* 0x0000003000107944 */ /* 0x000fea0003c00000 */
[----:B------:R-:W-:Y:S01]  /*9960*/  MOV R8, R3 ;  /* 0x0000000300087202 */ /* 0x000fe20000000f00 */
[----:B------:R-:W-:-:S07]  /*9970*/  IMAD.MOV.U32 R9, RZ, RZ, R0 ;  /* 0x000000ffff097224 */ /* 0x000fce00078e0000 */
.L_x_33353:
[----:B------:R-:W-:Y:S05]  /*9980*/  BSYNC.RECONVERGENT B1 ;  /* 0x0000000000017941 */ /* 0x000fea0003800200 */
.L_x_33351:
        /* <DEDUP_REMOVED lines=22> */
.L_x_33350:
        /* <DEDUP_REMOVED lines=12> */
.L_x_33359:
        /* <DEDUP_REMOVED lines=21> */
.L_x_33358:
[----:B------:R-:W-:Y:S05]  /*9d00*/  BSYNC.RECONVERGENT B7 ;  /* 0x0000000000077941 */ /* 0x000fea0003800200 */
.L_x_33357:
[----:B------:R-:W-:-:S05]  /*9d10*/  IADD3 R18, P0, PT, R18, 0x4, RZ ;  /* 0x0000000412127810 */ /* 0x000fca0007f1e0ff */
[----:B------:R-:W-:Y:S01]  /*9d20*/  IMAD.X R19, RZ, RZ, R19, P0 ;  /* 0x000000ffff137224 */ /* 0x000fe200000e0613 */
[----:B------:R-:W-:-:S04]  /*9d30*/  ISETP.GE.U32.AND P0, PT, R18, R16, PT ;  /* 0x000000101200720c */ /* 0x000fc80003f06070 */
[----:B------:R-:W-:-:S13]  /*9d40*/  ISETP.GE.U32.AND.EX P0, PT, R19, R17, PT, P0 ;  /* 0x000000111300720c */ /* 0x000fda0003f06100 */
[----:B------:R-:W-:Y:S05]  /*9d50*/  @!P0 BRA `(.L_x_33359) ;  /* 0xfffffffc00948947 */ /* 0x000fea000383ffff */
.L_x_33356:
[----:B------:R-:W-:Y:S05]  /*9d60*/  BSYNC.RECONVERGENT B6 ;  /* 0x0000000000067941 */ /* 0x000fea0003800200 */
.L_x_33355:
        /* <DEDUP_REMOVED lines=20> */
.L_x_33361:
[----:B------:R-:W-:Y:S05]  /*9eb0*/  BSYNC.RECONVERGENT B6 ;  /* 0x0000000000067941 */ /* 0x000fea0003800200 */
.L_x_33360:
        /* <DEDUP_REMOVED lines=20> */
.L_x_33363:
[----:B------:R-:W-:Y:S05]  /*a000*/  BSYNC.RECONVERGENT B6 ;  /* 0x0000000000067941 */ /* 0x000fea0003800200 */
.L_x_33362:
        /* <DEDUP_REMOVED lines=23> */
.L_x_33365:
[----:B------:R-:W-:Y:S05]  /*a180*/  BSYNC.RECONVERGENT B6 ;  /* 0x0000000000067941 */ /* 0x000fea0003800200 */
.L_x_33364:
        /* <DEDUP_REMOVED lines=15> */
.L_x_33370:
        /* <DEDUP_REMOVED lines=25> */
.L_x_33368:
[----:B------:R-:W-:Y:S01]  /*a410*/  MOV R3, R12 ;  /* 0x0000000c00037202 */ /* 0x000fe20000000f00 */
[----:B------:R-:W-:Y:S01]  /*a420*/  IMAD.MOV.U32 R0, RZ, RZ, R13 ;  /* 0x000000ffff007224 */ /* 0x000fe200078e000d */
[----:B------:R-:W-:-:S07]  /*a430*/  MOV R4, 0xa450 ;  /* 0x0000a45000047802 */ /* 0x000fce0000000f00 */
[----:B------:R-:W-:Y:S05]  /*a440*/  CALL.REL.NOINC `($__internal_79_$__cuda_sm20_div_s64) ;  /* 0x0000002400547944 */ /* 0x000fea0003c00000 */
[----:B------:R-:W-:Y:S01]  /*a450*/  IMAD.MOV.U32 R8, RZ, RZ, R3 ;  /* 0x000000ffff087224 */ /* 0x000fe200078e0003 */
[----:B------:R-:W-:-:S07]  /*a460*/  MOV R9, R0 ;  /* 0x0000000000097202 */ /* 0x000fce0000000f00 */
.L_x_33369:
[----:B------:R-:W-:Y:S05]  /*a470*/  BSYNC.RECONVERGENT B1 ;  /* 0x0000000000017941 */ /* 0x000fea0003800200 */
.L_x_33367:
        /* <DEDUP_REMOVED lines=22> */
.L_x_33366:
        /* <DEDUP_REMOVED lines=12> */
.L_x_33375:
        /* <DEDUP_REMOVED lines=21> */
.L_x_33374:
[----:B------:R-:W-:Y:S05]  /*a7f0*/  BSYNC.RECONVERGENT B7 ;  /* 0x0000000000077941 */ /* 0x000fea0003800200 */
.L_x_33373:
[----:B------:R-:W-:-:S05]  /*a800*/  IADD3 R18, P0, PT, R18, 0x4, RZ ;  /* 0x0000000412127810 */ /* 0x000fca0007f1e0ff */
[----:B------:R-:W-:Y:S01]  /*a810*/  IMAD.X R19, RZ, RZ, R19, P0 ;  /* 0x000000ffff137224 */ /* 0x000fe200000e0613 */
[----:B------:R-:W-:-:S04]  /*a820*/  ISETP.GE.U32.AND P0, PT, R18, R16, PT ;  /* 0x000000101200720c */ /* 0x000fc80003f06070 */
[----:B------:R-:W-:-:S13]  /*a830*/  ISETP.GE.U32.AND.EX P0, PT, R19, R17, PT, P0 ;  /* 0x000000111300720c */ /* 0x000fda0003f06100 */
[----:B------:R-:W-:Y:S05]  /*a840*/  @!P0 BRA `(.L_x_33375) ;  /* 0xfffffffc00948947 */ /* 0x000fea000383ffff */
.L_x_33372:
[----:B------:R-:W-:Y:S05]  /*a850*/  BSYNC.RECONVERGENT B6 ;  /* 0x0000000000067941 */ /* 0x000fea0003800200 */
.L_x_33371:
        /* <DEDUP_REMOVED lines=20> */
.L_x_33377:
[----:B------:R-:W-:Y:S05]  /*a9a0*/  BSYNC.RECONVERGENT B6 ;  /* 0x0000000000067941 */ /* 0x000fea0003800200 */
.L_x_33376:
        /* <DEDUP_REMOVED lines=20> */
.L_x_33379:
[----:B------:R-:W-:Y:S05]  /*aaf0*/  BSYNC.RECONVERGENT B6 ;  /* 0x0000000000067941 */ /* 0x000fea0003800200 */
.L_x_33378:
        /* <DEDUP_REMOVED lines=23> */
.L_x_33381:
[----:B------:R-:W-:Y:S05]  /*ac70*/  BSYNC.RECONVERGENT B6 ;  /* 0x0000000000067941 */ /* 0x000fea0003800200 */
.L_x_33380:
        /* <DEDUP_REMOVED lines=15> */
.L_x_33386:
        /* <DEDUP_REMOVED lines=25> */
.L_x_33384:
[----:B------:R-:W-:Y:S01]  /*af00*/  MOV R3, R12 ;  /* 0x0000000c00037202 */ /* 0x000fe20000000f00 */
[----:B------:R-:W-:Y:S01]  /*af10*/  IMAD.MOV.U32 R0, RZ, RZ, R13 ;  /* 0x000000ffff007224 */ /* 0x000fe200078e000d */
[----:B------:R-:W-:-:S07]  /*af20*/  MOV R4, 0xaf40 ;  /* 0x0000af4000047802 */ /* 0x000fce0000000f00 */
[----:B------:R-:W-:Y:S05]  /*af30*/  CALL.REL.NOINC `($__internal_79_$__cuda_sm20_div_s64) ;  /* 0x0000001800987944 */ /* 0x000fea0003c00000 */
[----:B------:R-:W-:Y:S01]  /*af40*/  MOV R8, R3 ;  /* 0x0000000300087202 */ /* 0x000fe20000000f00 */
[----:B------:R-:W-:-:S07]  /*af50*/  IMAD.MOV.U32 R9, RZ, RZ, R0 ;  /* 0x000000ffff097224 */ /* 0x000fce00078e0000 */
.L_x_33385:
[----:B------:R-:W-:Y:S05]  /*af60*/  BSYNC.RECONVERGENT B1 ;  /* 0x0000000000017941 */ /* 0x000fea0003800200 */
.L_x_33383:
        /* <DEDUP_REMOVED lines=22> */
.L_x_33382:
        /* <DEDUP_REMOVED lines=12> */
.L_x_33391:
        /* <DEDUP_REMOVED lines=21> */
.L_x_33390:
[----:B------:R-:W-:Y:S05]  /*b2e0*/  BSYNC.RECONVERGENT B7 ;  /* 0x0000000000077941 */ /* 0x000fea0003800200 */
.L_x_33389:
[----:B------:R-:W-:-:S05]  /*b2f0*/  IADD3 R16, P0, PT, R16, 0x4, RZ ;  /* 0x0000000410107810 */ /* 0x000fca0007f1e0ff */
[----:B------:R-:W-:Y:S01]  /*b300*/  IMAD.X R17, RZ, RZ, R17, P0 ;  /* 0x000000ffff117224 */ /* 0x000fe200000e0611 */
[----:B------:R-:W-:-:S04]  /*b310*/  ISETP.GE.U32.AND P0, PT, R16, R18, PT ;  /* 0x000000121000720c */ /* 0x000fc80003f06070 */
[----:B------:R-:W-:-:S13]  /*b320*/  ISETP.GE.U32.AND.EX P0, PT, R17, R19, PT, P0 ;  /* 0x000000131100720c */ /* 0x000fda0003f06100 */
[----:B------:R-:W-:Y:S05]  /*b330*/  @!P0 BRA `(.L_x_33391) ;  /* 0xfffffffc00948947 */ /* 0x000fea000383ffff */
.L_x_33388:
[----:B------:R-:W-:Y:S05]  /*b340*/  BSYNC.RECONVERGENT B6 ;  /* 0x0000000000067941 */ /* 0x000fea0003800200 */
.L_x_33387:
        /* <DEDUP_REMOVED lines=20> */
.L_x_33393:
[----:B------:R-:W-:Y:S05]  /*b490*/  BSYNC.RECONVERGENT B6 ;  /* 0x0000000000067941 */ /* 0x000fea0003800200 */
.L_x_33392:
        /* <DEDUP_REMOVED lines=20> */
.L_x_33395:
[----:B------:R-:W-:Y:S05]  /*b5e0*/  BSYNC.RECONVERGENT B6 ;  /* 0x0000000000067941 */ /* 0x000fea0003800200 */
.L_x_33394:
        /* <DEDUP_REMOVED lines=23> */
.L_x_33397:
[----:B------:R-:W-:Y:S05]  /*b760*/  BSYNC.RECONVERGENT B6 ;  /* 0x0000000000067941 */ /* 0x000fea0003800200 */
.L_x_33396:
        /* <DEDUP_REMOVED lines=15> */
.L_x_33402:
        /* <DEDUP_REMOVED lines=25> */
.L_x_33400:
[----:B------:R-:W-:Y:S01]  /*b9f0*/  IMAD.MOV.U32 R3, RZ, RZ, R12 ;  /* 0x000000ffff037224 */ /* 0x000fe200078e000c */
[----:B------:R-:W-:Y:S02]  /*ba00*/  MOV R0, R13 ;  /* 0x0000000d00007202 */ /* 0x000fe40000000f00 */
[----:B------:R-:W-:-:S07]  /*ba10*/  MOV R4, 0xba30 ;  /* 0x0000ba3000047802 */ /* 0x000fce0000000f00 */
[----:B------:R-:W-:Y:S05]  /*ba20*/  CALL.REL.NOINC `($__internal_79_$__cuda_sm20_div_s64) ;  /* 0x0000000c00dc7944 */ /* 0x000fea0003c00000 */
[----:B------:R-:W-:Y:S01]  /*ba30*/  IMAD.MOV.U32 R8, RZ, RZ, R3 ;  /* 0x000000ffff087224 */ /* 0x000fe200078e0003 */
[----:B------:R-:W-:-:S07]  /*ba40*/  MOV R9, R0 ;  /* 0x0000000000097202 */ /* 0x000fce0000000f00 */
.L_x_33401:
[----:B------:R-:W-:Y:S05]  /*ba50*/  BSYNC.RECONVERGENT B1 ;  /* 0x0000000000017941 */ /* 0x000fea0003800200 */
.L_x_33399:
        /* <DEDUP_REMOVED lines=22> */
.L_x_33398:
        /* <DEDUP_REMOVED lines=12> */
.L_x_33407:
        /* <DEDUP_REMOVED lines=21> */
.L_x_33406:
[----:B------:R-:W-:Y:S05]  /*bdd0*/  BSYNC.RECONVERGENT B7 ;  /* 0x0000000000077941 */ /* 0x000fea0003800200 */
.L_x_33405:
[----:B------:R-:W-:-:S04]  /*bde0*/  IADD3 R16, P0, PT, R16, 0x4, RZ ;  /* 0x0000000410107810 */ /* 0x000fc80007f1e0ff */
[----:B------:R-:W-:Y:S02]  /*bdf0*/  IADD3.X R17, PT, PT, RZ, R17, RZ, P0, !PT ;  /* 0x00000011ff117210 */ /* 0x000fe400007fe4ff */
[----:B------:R-:W-:-:S04]  /*be00*/  ISETP.GE.U32.AND P0, PT, R16, R18, PT ;  /* 0x000000121000720c */ /* 0x000fc80003f06070 */
[----:B------:R-:W-:-:S13]  /*be10*/  ISETP.GE.U32.AND.EX P0, PT, R17, R19, PT, P0 ;  /* 0x000000131100720c */ /* 0x000fda0003f06100 */
[----:B------:R-:W-:Y:S05]  /*be20*/  @!P0 BRA `(.L_x_33407) ;  /* 0xfffffffc00948947 */ /* 0x000fea000383ffff */
.L_x_33404:
[----:B------:R-:W-:Y:S05]  /*be30*/  BSYNC.RECONVERGENT B6 ;  /* 0x0000000000067941 */ /* 0x000fea0003800200 */
.L_x_33403:
        /* <DEDUP_REMOVED lines=20> */
.L_x_33409:
[----:B------:R-:W-:Y:S05]  /*bf80*/  BSYNC.RECONVERGENT B6 ;  /* 0x0000000000067941 */ /* 0x000fea0003800200 */
.L_x_33408:
        /* <DEDUP_REMOVED lines=20> */
.L_x_33411:
[----:B------:R-:W-:Y:S05]  /*c0d0*/  BSYNC.RECONVERGENT B6 ;  /* 0x0000000000067941 */ /* 0x000fea0003800200 */
.L_x_33410:
        /* <DEDUP_REMOVED lines=23> */
.L_x_33413:
[----:B------:R-:W-:Y:S05]  /*c250*/  BSYNC.RECONVERGENT B6 ;  /* 0x0000000000067941 */ /* 0x000fea0003800200 */
.L_x_33412:
        /* <DEDUP_REMOVED lines=14> */
.L_x_33418:
        /* <DEDUP_REMOVED lines=25> */
.L_x_33416:
[----:B------:R-:W-:Y:S01]  /*c4d0*/  IMAD.MOV.U32 R3, RZ, RZ, R12 ;  /* 0x000000ffff037224 */ /* 0x000fe200078e000c */
[----:B------:R-:W-:Y:S02]  /*c4e0*/  MOV R0, R13 ;  /* 0x0000000d00007202 */ /* 0x000fe40000000f00 */
[----:B------:R-:W-:-:S07]  /*c4f0*/  MOV R4, 0xc510 ;  /* 0x0000c51000047802 */ /* 0x000fce0000000f00 */
[----:B------:R-:W-:Y:S05]  /*c500*/  CALL.REL.NOINC `($__internal_79_$__cuda_sm20_div_s64) ;  /* 0x0000000400247944 */ /* 0x000fea0003c00000 */
[----:B------:R-:W-:Y:S01]  /*c510*/  IMAD.MOV.U32 R8, RZ, RZ, R3 ;  /* 0x000000ffff087224 */ /* 0x000fe200078e0003 */
[----:B------:R-:W-:-:S07]  /*c520*/  MOV R9, R0 ;  /* 0x0000000000097202 */ /* 0x000fce0000000f00 */
.L_x_33417:
[----:B------:R-:W-:Y:S05]  /*c530*/  BSYNC.RECONVERGENT B1 ;  /* 0x0000000000017941 */ /* 0x000fea0003800200 */
.L_x_33415:
        /* <DEDUP_REMOVED lines=22> */
.L_x_33414:
        /* <DEDUP_REMOVED lines=12> */
.L_x_33423:
        /* <DEDUP_REMOVED lines=21> */
.L_x_33422:
[----:B------:R-:W-:Y:S05]  /*c8b0*/  BSYNC.RECONVERGENT B7 ;  /* 0x0000000000077941 */ /* 0x000fea0003800200 */
.L_x_33421:
[----:B------:R-:W-:-:S04]  /*c8c0*/  IADD3 R16, P0, PT, R16, 0x4, RZ ;  /* 0x0000000410107810 */ /* 0x000fc80007f1e0ff */
[----:B------:R-:W-:Y:S02]  /*c8d0*/  IADD3.X R17, PT, PT, RZ, R17, RZ, P0, !PT ;  /* 0x00000011ff117210 */ /* 0x000fe400007fe4ff */
[----:B------:R-:W-:-:S04]  /*c8e0*/  ISETP.GE.U32.AND P0, PT, R16, R18, PT ;  /* 0x000000121000720c */ /* 0x000fc80003f06070 */
[----:B------:R-:W-:-:S13]  /*c8f0*/  ISETP.GE.U32.AND.EX P0, PT, R17, R19, PT, P0 ;  /* 0x000000131100720c */ /* 0x000fda0003f06100 */
[----:B------:R-:W-:Y:S05]  /*c900*/  @!P0 BRA `(.L_x_33423) ;  /* 0xfffffffc00948947 */ /* 0x000fea000383ffff */
.L_x_33420:
[----:B------:R-:W-:Y:S05]  /*c910*/  BSYNC.RECONVERGENT B6 ;  /* 0x0000000000067941 */ /* 0x000fea0003800200 */
.L_x_33419:
        /* <DEDUP_REMOVED lines=8> */
        .weak           $__internal_79_$__cuda_sm20_div_s64
        .type           $__internal_79_$__cuda_sm20_div_s64,@function
        .size           $__internal_79_$__cuda_sm20_div_s64,(.L_x_34707 - $__internal_79_$__cuda_sm20_div_s64)
$__internal_79_$__cuda_sm20_div_s64:
        /* <DEDUP_REMOVED lines=86> */
[----:B------:R-:W-:Y:S06]  /*cf00*/  RET.REL.NODEC R8 `(_ZN2at6native29vectorized_elementwise_kernelILi4EZZZNS0_67_GLOBAL__N__bb565c37_34_ValidateCompressedIndicesKernel_cu_33a4b88b42_validate_compressed_sparse_indices_kernelILNS2_8CDimNameE0ENS2_18CUDAKernelLauncherENS2_14EmptyVecKernelENS2_8DummyVecELm8EEEvRKNS_6TensorESA_lllENKUlvE1_clEvENKUlvE_clEvEUliiiiiE_St5arrayIPcLm6EEEEviT0_T1_) ;  /* 0xffffff30083c7950 */ /* 0x000fec0003c3ffff */
.L_x_33424:
        /* <DEDUP_REMOVED lines=15> */
.L_x_34707:


//--------------------- .text._ZN2at6native29vectorized_elementwise_kernelILi8EZZZNS0_67_GLOBAL__N__bb565c37_34_ValidateCompressedIndicesKernel_cu_33a4b88b42_validate_compressed_sparse_indices_kernelILNS2_8CDimNameE0ENS2_18CUDAKernelLauncherENS2_14EmptyVecKernelENS2_8DummyVecELm8EEEvRKNS_6TensorESA_lllENKUlvE1_clEvENKUlvE_clEvEUliiiiiE_St5arrayIPcLm6EEEEviT0_T1_ --------------------------
	.section	.text._ZN2at6native29vectorized_elementwise_kernelILi8EZZZNS0_67_GLOBAL__N__bb565c37_34_ValidateCompressedIndicesKernel_cu_33a4b88b42_validate_compressed_sparse_indices_kernelILNS2_8CDimNameE0ENS2_18CUDAKernelLauncherENS2_14EmptyVecKernelENS2_8DummyVecELm8EEEvRKNS_6TensorESA_lllENKUlvE1_clEvENKUlvE_clEvEUliiiiiE_St5arrayIPcLm6EEEEviT0_T1_,"ax",@progbits
	.align	128
        .global         _ZN2at6native29vectorized_elementwise_kernelILi8EZZZNS0_67_GLOBAL__N__bb565c37_34_ValidateCompressedIndicesKernel_cu_33a4b88b42_validate_compressed_sparse_indices_kernelILNS2_8CDimNameE0ENS2_18CUDAKernelLauncherENS2_14EmptyVecKernelENS2_8DummyVecELm8EEEvRKNS_6TensorESA_lllENKUlvE1_clEvENKUlvE_clEvEUliiiiiE_St5arrayIPcLm6EEEEviT0_T1_
        .type           _ZN2at6native29vectorized_elementwise_kernelILi8EZZZNS0_67_GLOBAL__N__bb565c37_34_ValidateCompressedIndicesKernel_cu_33a4b88b42_validate_compressed_sparse_indices_kernelILNS2_8CDimNameE0ENS2_18CUDAKernelLauncherENS2_14EmptyVecKernelENS2_8DummyVecELm8EEEvRKNS_6TensorESA_lllENKUlvE1_clEvENKUlvE_clEvEUliiiiiE_St5arrayIPcLm6EEEEviT0_T1_,@function
        .size           _ZN2at6native29vectorized_elementwise_kernelILi8EZZZNS0_67_GLOBAL__N__bb565c37_34_ValidateCompressedIndicesKernel_cu_33a4b88b42_validate_compressed_sparse_indices_kernelILNS2_8CDimNameE0ENS2_18CUDAKernelLauncherENS2_14EmptyVecKernelENS2_8DummyVecELm8EEEvRKNS_6TensorESA_lllENKUlvE1_clEvENKUlvE_clEvEUliiiiiE_St5arrayIPcLm6EEEEviT0_T1_,(.L_x_34805 - _ZN2at6native29vectorized_elementwise_kernelILi8EZZZNS0_67_GLOBAL__N__bb565c37_34_ValidateCompressedIndicesKernel_cu_33a4b88b42_validate_compressed_sparse_indices_kernelILNS2_8CDimNameE0ENS2_18CUDAKernelLauncherENS2_14EmptyVecKernelENS2_8DummyVecELm8EEEvRKNS_6TensorESA_lllENKUlvE1_clEvENKUlvE_clEvEUliiiiiE_St5arrayIPcLm6EEEEviT0_T1_)
        .other          _ZN2at6native29vectorized_elementwise_kernelILi8EZZZNS0_67_GLOBAL__N__bb565c37_34_ValidateCompressedIndicesKernel_cu_33a4b88b42_validate_compressed_sparse_indices_kernelILNS2_8CDimNameE0ENS2_18CUDAKernelLauncherENS2_14EmptyVecKernelENS2_8DummyVecELm8EEEvRKNS_6TensorESA_lllENKUlvE1_clEvENKUlvE_clEvEUliiiiiE_St5arrayIPcLm6EEEEviT0_T1_,@"STO_CUDA_ENTRY STV_DEFAULT"
_ZN2at6native29vectorized_elementwise_kernelILi8EZZZNS0_67_GLOBAL__N__bb565c37_34_ValidateCompressedIndicesKernel_cu_33a4b88b42_validate_compressed_sparse_indices_kernelILNS2_8CDimNameE0ENS2_18CUDAKernelLauncherENS2_14EmptyVecKernelENS2_8DummyVecELm8EEEvRKNS_6TensorESA_lllENKUlvE1_clEvENKUlvE_clEvEUliiiiiE_St5arrayIPcLm6EEEEviT0_T1_:
.text._ZN2at6native29vectorized_elementwise_kernelILi8EZZZNS0_67_GLOBAL__N__bb565c37_34_ValidateCompressedIndicesKernel_cu_33a4b88b42_validate_compressed_sparse_indices_kernelILNS2_8CDimNameE0ENS2_18CUDAKernelLauncherENS2_14EmptyVecKernelENS2_8DummyVecELm8EEEvRKNS_6TensorESA_lllENKUlvE1_clEvENKUlvE_clEvEUliiiiiE_St5arrayIPcLm6EEEEviT0_T1_:
[----:B------:R-:W-:Y:S01]  /*0000*/  LDC R1, c[0x0][0x37c] ;  /* 0x0000df00ff017b82 */ /* 0x000fe20000000800 */
[----:B------:R-:W-:Y:S05]  /*0010*/  EXIT ;  /* 0x000000000000794d */ /* 0x000fea0003800000 */
.L_x_33425:
        /* <DEDUP_REMOVED lines=14> */
.L_x_34805:


//--------------------- .text._ZN2at6native18elementwise_kernelILi128ELi4EZNS0_15gpu_kernel_implIZZZNS0_67_GLOBAL__N__bb565c37_34_ValidateCompressedIndicesKernel_cu_33a4b88b42_validate_compressed_sparse_indices_kernelILNS3_8CDimNameE0ENS3_18CUDAKernelLauncherENS3_14EmptyVecKernelENS3_8DummyVecELm8EEEvRKNS_6TensorESB_lllENKUlvE0_clEvENKUlvE0_clEvEUllE_EEvRNS_18TensorIteratorBaseERKT_EUliE_EEviT1_ --------------------------
	.section	.text._ZN2at6native18elementwise_kernelILi128ELi4EZNS0_15gpu_kernel_implIZZZNS0_67_GLOBAL__N__bb565c37_34_ValidateCompressedIndicesKernel_cu_33a4b88b42_validate_compressed_sparse_indices_kernelILNS3_8CDimNameE0ENS3_18CUDAKernelLauncherENS3_14EmptyVecKernelENS3_8DummyVecELm8EEEvRKNS_6TensorESB_lllENKUlvE0_clEvENKUlvE0_clEvEUllE_EEvRNS_18TensorIteratorBaseERKT_EUliE_EEviT1_,"ax",@progbits
	.align	128
        .global         _ZN2at6native18elementwise_kernelILi128ELi4EZNS0_15gpu_kernel_implIZZZNS0_67_GLOBAL__N__bb565c37_34_ValidateCompressedIndicesKernel_cu_33a4b88b42_validate_compressed_sparse_indices_kernelILNS3_8CDimNameE0ENS3_18CUDAKernelLauncherENS3_14EmptyVecKernelENS3_8DummyVecELm8EEEvRKNS_6TensorESB_lllENKUlvE0_clEvENKUlvE0_clEvEUllE_EEvRNS_18TensorIteratorBaseERKT_EUliE_EEviT1_
        .type           _ZN2at6native18elementwise_kernelILi128ELi4EZNS0_15gpu_kernel_implIZZZNS0_67_GLOBAL__N__bb565c37_34_ValidateCompressedIndicesKernel_cu_33a4b88b42_validate_compressed_sparse_indices_kernelILNS3_8CDimNameE0ENS3_18CUDAKernelLauncherENS3_14EmptyVecKernelENS3_8DummyVecELm8EEEvRKNS_6TensorESB_lllENKUlvE0_clEvENKUlvE0_clEvEUllE_EEvRNS_18TensorIteratorBaseERKT_EUliE_EEviT1_,@function
        .size           _ZN2at6native18elementwise_kernelILi128ELi4EZNS0_15gpu_kernel_implIZZZNS0_67_GLOBAL__N__bb565c37_34_ValidateCompressedIndicesKernel_cu_33a4b88b42_validate_compressed_sparse_indices_kernelILNS3_8CDimNameE0ENS3_18CUDAKernelLauncherENS3_14EmptyVecKernelENS3_8DummyVecELm8EEEvRKNS_6TensorESB_lllENKUlvE0_clEvENKUlvE0_clEvEUllE_EEvRNS_18TensorIteratorBaseERKT_EUliE_EEviT1_,(.L_x_34806 - _ZN2at6native18elementwise_kernelILi128ELi4EZNS0_15gpu_kernel_implIZZZNS0_67_GLOBAL__N__bb565c37_34_ValidateCompressedIndicesKernel_cu_33a4b88b42_validate_compressed_sparse_indices_kernelILNS3_8CDimNameE0ENS3_18CUDAKernelLauncherENS3_14EmptyVecKernelENS3_8DummyVecELm8EEEvRKNS_6TensorESB_lllENKUlvE0_clEvENKUlvE0_clEvEUllE_EEvRNS_18TensorIteratorBaseERKT_EUliE_EEviT1_)
        .other          _ZN2at6native18elementwise_kernelILi128ELi4EZNS0_15gpu_kernel_implIZZZNS0_67_GLOBAL__N__bb565c37_34_ValidateCompressedIndicesKernel_cu_33a4b88b42_validate_compressed_sparse_indices_kernelILNS3_8CDimNameE0ENS3_18CUDAKernelLauncherENS3_14EmptyVecKernelENS3_8DummyVecELm8EEEvRKNS_6TensorESB_lllENKUlvE0_clEvENKUlvE0_clEvEUllE_EEvRNS_18TensorIteratorBaseERKT_EUliE_EEviT1_,@"STO_CUDA_ENTRY STV_DEFAULT"
_ZN2at6native18elementwise_kernelILi128ELi4EZNS0_15gpu_kernel_implIZZZNS0_67_GLOBAL__N__bb565c37_34_ValidateCompressedIndicesKernel_cu_33a4b88b42_validate_compressed_sparse_indices_kernelILNS3_8CDimNameE0ENS3_18CUDAKernelLauncherENS3_14EmptyVecKernelENS3_8DummyVecELm8EEEvRKNS_6TensorESB_lllENKUlvE0_clEvENKUlvE0_clEvEUllE_EEvRNS_18TensorIteratorBaseERKT_EUliE_EEviT1_:
.text._ZN2at6native18elementwise_kernelILi128ELi4EZNS0_15gpu_kernel_implIZZZNS0_67_GLOBAL__N__bb565c37_34_ValidateCompressedIndicesKernel_cu_33a4b88b42_validate_compressed_sparse_indices_kernelILNS3_8CDimNameE0ENS3_18CUDAKernelLauncherENS3_14EmptyVecKernelENS3_8DummyVecELm8EEEvRKNS_6TensorESB_lllENKUlvE0_clEvENKUlvE0_clEvEUllE_EEvRNS_18TensorIteratorBaseERKT_EUliE_EEviT1_:
        /* <DEDUP_REMOVED lines=319> */
.L_x_33428:
        /* <DEDUP_REMOVED lines=17> */
.L_x_33432:
[----:B------:R4:W5:Y:S01]  /*1500*/  LDG.E.U8 R2, desc[UR36][R4.64] ;  /* 0x0000002404027981 */ /* 0x000962000c1e1100 */
[----:B------:R-:W-:Y:S01]  /*1510*/  MOV R3, RZ ;  /* 0x000000ff00037202 */ /* 0x000fe20000000f00 */
[----:B------:R-:W-:Y:S06]  /*1520*/  BRA `(.L_x_33434) ;  /* 0x0000000c00407947 */ /* 0x000fec0003800000 */
.L_x_33431:
        /* <DEDUP_REMOVED lines=8> */
.L_x_33436:
[----:B------:R-:W2:Y:S02]  /*15b0*/  LDG.E R2, desc[UR36][R4.64] ;  /* 0x0000002404027981 */ /* 0x000ea4000c1e1900 */
[----:B--2---:R-:W-:Y:S01]  /*15c0*/  SHF.R.S32.HI R3, RZ, 0x1f, R2 ;  /* 0x0000001fff037819 */ /* 0x004fe20000011402 */
[----:B------:R-:W-:Y:S06]  /*15d0*/  BRA `(.L_x_33434) ;  /* 0x0000000c00147947 */ /* 0x000fec0003800000 */
.L_x_33435:
[----:B------:R-:W2:Y:S02]  /*15e0*/  LDG.E.S16 R2, desc[UR36][R4.64] ;  /* 0x0000002404027981 */ /* 0x000ea4000c1e1700 */
[----:B--2---:R-:W-:Y:S01]  /*15f0*/  SHF.R.S32.HI R3, RZ, 0x1f, R2 ;  /* 0x0000001fff037819 */ /* 0x004fe20000011402 */
[----:B------:R-:W-:Y:S06]  /*1600*/  BRA `(.L_x_33434) ;  /* 0x0000000c00087947 */ /* 0x000fec0003800000 */
.L_x_33430:
        /* <DEDUP_REMOVED lines=9> */
.L_x_33438:
[----:B------:R-:W2:Y:S02]  /*16a0*/  LDG.E.U16 R4, desc[UR36][R4.64] ;  /* 0x0000002404047981 */ /* 0x000ea4000c1e1500 */
[----:B--2---:R-:W-:-:S06]  /*16b0*/  HADD2.F32 R2, -RZ, R4.H0_H0 ;  /* 0x20000004ff027230 */ /* 0x004fcc0000004100 */
[----:B------:R-:W3:Y:S02]  /*16c0*/  F2I.S64.TRUNC R2, R2 ;  /* 0x0000000200027311 */ /* 0x000ee4000020d900 */
[----:B---3--:R-:W-:Y:S05]  /*16d0*/  BRA `(.L_x_33434) ;  /* 0x0000000800d47947 */ /* 0x008fea0003800000 */
.L_x_33437:
        /* <DEDUP_REMOVED lines=9> */
.L_x_33440:
[----:B------:R-:W2:Y:S02]  /*1770*/  LDG.E.U16 R4, desc[UR36][R4.64] ;  /* 0x0000002404047981 */ /* 0x000ea4000c1e1500 */
[----:B--2---:R-:W-:-:S06]  /*1780*/  HADD2.F32 R2, -RZ, R4.H0_H0 ;  /* 0x20000004ff027230 */ /* 0x004fcc0000004100 */
[----:B------:R-:W3:Y:S02]  /*1790*/  F2I.S64.TRUNC R2, R2 ;  /* 0x0000000200027311 */ /* 0x000ee4000020d900 */
[----:B---3--:R-:W-:Y:S05]  /*17a0*/  BRA `(.L_x_33434) ;  /* 0x0000000800a07947 */ /* 0x008fea0003800000 */
.L_x_33439:
[----:B------:R-:W2:Y:S02]  /*17b0*/  LDG.E.64 R2, desc[UR36][R4.64] ;  /* 0x0000002404027981 */ /* 0x000ea4000c1e1b00 */
[----:B--2---:R-:W3:Y:S02]  /*17c0*/  F2I.S64.F64.TRUNC R2, R2 ;  /* 0x0000000200027311 */ /* 0x004ee4000030d900 */
[----:B---3--:R-:W-:Y:S05]  /*17d0*/  BRA `(.L_x_33434) ;  /* 0x0000000800947947 */ /* 0x008fea0003800000 */
.L_x_33429:
        /* <DEDUP_REMOVED lines=13> */
.L_x_33443:
[----:B------:R-:W2:Y:S02]  /*18b0*/  LDG.E.64 R2, desc[UR36][R4.64] ;  /* 0x0000002404027981 */ /* 0x000ea4000c1e1b00 */
[----:B--2---:R-:W3:Y:S02]  /*18c0*/  F2I.S64.F64.TRUNC R2, R2 ;  /* 0x0000000200027311 */ /* 0x004ee4000030d900 */
[----:B---3--:R-:W-:Y:S05]  /*18d0*/  BRA `(.L_x_33434) ;  /* 0x0000000800547947 */ /* 0x008fea0003800000 */
.L_x_33442:
        /* <DEDUP_REMOVED lines=26> */
.L_x_33445:
        /* <DEDUP_REMOVED lines=13> */
.L_x_33444:
[----:B------:R-:W2:Y:S02]  /*1b50*/  LDG.E.U16 R2, desc[UR36][R4.64] ;  /* 0x0000002404027981 */ /* 0x000ea4000c1e1500 */
[----:B--2---:R-:W-:-:S06]  /*1b60*/  IMAD.U32 R2, R2, 0x10000, RZ ;  /* 0x0001000002027824 */ /* 0x004fcc00078e00ff */
[----:B------:R-:W3:Y:S02]  /*1b70*/  F2I.S64.TRUNC R2, R2 ;  /* 0x0000000200027311 */ /* 0x000ee4000020d900 */
[----:B---3--:R-:W-:Y:S05]  /*1b80*/  BRA `(.L_x_33434) ;  /* 0x0000000400a87947 */ /* 0x008fea0003800000 */
.L_x_33441:
        /* <DEDUP_REMOVED lines=11> */
.L_x_33448:
        /* <DEDUP_REMOVED lines=21> */
.L_x_33452:
[----:B------:R-:W-:Y:S05]  /*1d90*/  BSYNC.RECONVERGENT B1 ;  /* 0x0000000000017941 */ /* 0x000fea0003800200 */
.L_x_33451:
[----:B------:R-:W-:Y:S01]  /*1da0*/  IMAD.SHL.U32 R0, R0, 0x100000, RZ ;  /* 0x0010000000007824 */ /* 0x000fe200078e00ff */
[----:B------:R-:W-:-:S04]  /*1db0*/  LEA R2, R2, 0x3b800000, 0x17 ;  /* 0x3b80000002027811 */ /* 0x000fc800078eb8ff */
[----:B------:R-:W-:-:S07]  /*1dc0*/  LOP3.LUT R2, R2, R0, R7, 0xfe, !PT ;  /* 0x0000000002027212 */ /* 0x000fce00078efe07 */
.L_x_33450:
[----:B------:R-:W-:Y:S05]  /*1dd0*/  BSYNC.RECONVERGENT B0 ;  /* 0x0000000000007941 */ /* 0x000fea0003800200 */
.L_x_33449:
[----:B------:R-:W1:Y:S02]  /*1de0*/  F2I.S64.TRUNC R2, R2 ;  /* 0x0000000200027311 */ /* 0x000e64000020d900 */
[----:B-1----:R-:W-:Y:S05]  /*1df0*/  BRA `(.L_x_33434) ;  /* 0x00000004000c7947 */ /* 0x002fea0003800000 */
.L_x_33447:
        /* <DEDUP_REMOVED lines=21> */
.L_x_33456:
[----:B------:R-:W-:Y:S05]  /*1f50*/  BSYNC.RECONVERGENT B1 ;  /* 0x0000000000017941 */ /* 0x000fea0003800200 */
.L_x_33455:
[----:B------:R-:W-:Y:S01]  /*1f60*/  IMAD.SHL.U32 R0, R0, 0x200000, RZ ;  /* 0x0020000000007824 */ /* 0x000fe200078e00ff */
[----:B------:R-:W-:-:S04]  /*1f70*/  LEA R2, R2, 0x37800000, 0x17 ;  /* 0x3780000002027811 */ /* 0x000fc800078eb8ff */
[----:B------:R-:W-:-:S07]  /*1f80*/  LOP3.LUT R2, R2, R0, R7, 0xfe, !PT ;  /* 0x0000000002027212 */ /* 0x000fce00078efe07 */
.L_x_33454:
[----:B------:R-:W-:Y:S05]  /*1f90*/  BSYNC.RECONVERGENT B0 ;  /* 0x0000000000007941 */ /* 0x000fea0003800200 */
.L_x_33453:
[----:B------:R-:W1:Y:S02]  /*1fa0*/  F2I.S64.TRUNC R2, R2 ;  /* 0x0000000200027311 */ /* 0x000e64000020d900 */
[----:B-1----:R-:W-:Y:S05]  /*1fb0*/  BRA `(.L_x_33434) ;  /* 0x00000000009c7947 */ /* 0x002fea0003800000 */
.L_x_33446:
[----:B------:R-:W-:-:S09]  /*1fc0*/  UISETP.NE.AND UP0, UPT, UR4, 0x1c, UPT ;  /* 0x0000001c0400788c */ /* 0x000fd2000bf05270 */
[----:B------:R-:W-:Y:S05]  /*1fd0*/  BRA.U !UP0, `(.L_x_33457) ;  /* 0x00000001088c7547 */ /* 0x000fea000b800000 */
[----:B------:R-:W-:-:S09]  /*1fe0*/  UISETP.NE.AND UP0, UPT, UR4, 0x1d, UPT ;  /* 0x0000001d0400788c */ /* 0x000fd2000bf05270 */
[----:B------:R-:W-:Y:S05]  /*1ff0*/  BRA.U !UP0, `(.L_x_33458) ;  /* 0x00000001087c7547 */ /* 0x000fea000b800000 */
[----:B------:R-:W-:-:S09]  /*2000*/  UISETP.NE.AND UP0, UPT, UR4, 0x2c, UPT ;  /* 0x0000002c0400788c */ /* 0x000fd2000bf05270 */
[----:B------:R-:W-:Y:S05]  /*2010*/  BRA.U !UP0, `(.L_x_33459) ;  /* 0x0000000108487547 */ /* 0x000fea000b800000 */
.L_x_33433:
        /* <DEDUP_REMOVED lines=16> */
.L_x_33460:
[----:B------:R-:W-:Y:S01]  /*2120*/  CS2R R2, SRZ ;  /* 0x0000000000027805 */ /* 0x000fe2000001ff00 */
[----:B------:R-:W-:Y:S06]  /*2130*/  BRA `(.L_x_33434) ;  /* 0x00000000003c7947 */ /* 0x000fec0003800000 */
.L_x_33459:
        /* <DEDUP_REMOVED lines=8> */
.L_x_33462:
[----:B------:R-:W-:Y:S05]  /*21c0*/  BSYNC.RECONVERGENT B0 ;  /* 0x0000000000007941 */ /* 0x000fea0003800200 */
.L_x_33461:
[----:B------:R-:W2:Y:S02]  /*21d0*/  F2I.S64.TRUNC R2, R2 ;  /* 0x0000000200027311 */ /* 0x000ea4000020d900 */
[----:B--2---:R-:W-:Y:S05]  /*21e0*/  BRA `(.L_x_33434) ;  /* 0x0000000000107947 */ /* 0x004fea0003800000 */
.L_x_33458:
[----:B------:R2:W5:Y:S01]  /*21f0*/  LDG.E.64 R2, desc[UR36][R4.64] ;  /* 0x0000002404027981 */ /* 0x000562000c1e1b00 */
[----:B------:R-:W-:Y:S05]  /*2200*/  BRA `(.L_x_33434) ;  /* 0x0000000000087947 */ /* 0x000fea0003800000 */
.L_x_33457:
[----:B------:R1:W5:Y:S01]  /*2210*/  LDG.E R2, desc[UR36][R4.64] ;  /* 0x0000002404027981 */ /* 0x000362000c1e1900 */
[----:B------:R-:W-:-:S07]  /*2220*/  IMAD.MOV.U32 R3, RZ, RZ, RZ ;  /* 0x000000ffff037224 */ /* 0x000fce00078e00ff */
.L_x_33434:
        /* <DEDUP_REMOVED lines=23> */
.L_x_33464:
[----:B------:R-:W-:Y:S05]  /*23a0*/  BSYNC.RECONVERGENT B6 ;  /* 0x0000000000067941 */ /* 0x000fea0003800200 */
.L_x_33463:
        /* <DEDUP_REMOVED lines=16> */
.L_x_33468:
[----:B------:R0:W-:Y:S01]  /*24b0*/  STG.E.U8 desc[UR36][R2.64], RZ ;  /* 0x000000ff02007986 */ /* 0x0001e2000c101124 */
[----:B------:R-:W-:Y:S05]  /*24c0*/  BRA `(.L_x_33470) ;  /* 0x0000000400907947 */ /* 0x000fea0003800000 */
.L_x_33467:
        /* <DEDUP_REMOVED lines=8> */
.L_x_33472:
[----:B------:R0:W-:Y:S01]  /*2550*/  STG.E desc[UR36][R2.64], RZ ;  /* 0x000000ff02007986 */ /* 0x0001e2000c101924 */
[----:B------:R-:W-:Y:S05]  /*2560*/  BRA `(.L_x_33470) ;  /* 0x0000000400687947 */ /* 0x000fea0003800000 */
.L_x_33471:
[----:B------:R0:W-:Y:S01]  /*2570*/  STG.E.U16 desc[UR36][R2.64], RZ ;  /* 0x000000ff02007986 */ /* 0x0001e2000c101524 */
[----:B------:R-:W-:Y:S05]  /*2580*/  BRA `(.L_x_33470) ;  /* 0x0000000400607947 */ /* 0x000fea0003800000 */
.L_x_33466:
        /* <DEDUP_REMOVED lines=8> */
.L_x_33474:
[----:B------:R0:W-:Y:S01]  /*2610*/  STG.E.U16 desc[UR36][R2.64], RZ ;  /* 0x000000ff02007986 */ /* 0x0001e2000c101524 */
[----:B------:R-:W-:Y:S05]  /*2620*/  BRA `(.L_x_33470) ;  /* 0x0000000400387947 */ /* 0x000fea0003800000 */
.L_x_33473:
        /* <DEDUP_REMOVED lines=8> */
.L_x_33476:
[----:B------:R0:W-:Y:S01]  /*26b0*/  STG.E desc[UR36][R2.64], RZ ;  /* 0x000000ff02007986 */ /* 0x0001e2000c101924 */
[----:B------:R-:W-:Y:S05]  /*26c0*/  BRA `(.L_x_33470) ;  /* 0x0000000400107947 */ /* 0x000fea0003800000 */
.L_x_33475:
[----:B------:R0:W-:Y:S01]  /*26d0*/  STG.E.64 desc[UR36][R2.64], RZ ;  /* 0x000000ff02007986 */ /* 0x0001e2000c101b24 */
[----:B------:R-:W-:Y:S05]  /*26e0*/  BRA `(.L_x_33470) ;  /* 0x0000000400087947 */ /* 0x000fea0003800000 */
.L_x_33465:
        /* <DEDUP_REMOVED lines=10> */
.L_x_33479:
[----:B------:R0:W-:Y:S01]  /*2790*/  STG.E.128 desc[UR36][R2.64], RZ ;  /* 0x000000ff02007986 */ /* 0x0001e2000c101d24 */
[----:B------:R-:W-:Y:S05]  /*27a0*/  BRA `(.L_x_33470) ;  /* 0x0000000000d87947 */ /* 0x000fea0003800000 */
.L_x_33478:
        /* <DEDUP_REMOVED lines=8> */
.L_x_33481:
[----:B------:R0:W-:Y:S01]  /*2830*/  STG.E.U8 desc[UR36][R2.64], RZ ;  /* 0x000000ff02007986 */ /* 0x0001e2000c101124 */
[----:B------:R-:W-:Y:S05]  /*2840*/  BRA `(.L_x_33470) ;  /* 0x0000000000b07947 */ /* 0x000fea0003800000 */
.L_x_33480:
[----:B------:R0:W-:Y:S01]  /*2850*/  STG.E.U16 desc[UR36][R2.64], RZ ;  /* 0x000000ff02007986 */ /* 0x0001e2000c101524 */
[----:B------:R-:W-:Y:S05]  /*2860*/  BRA `(.L_x_33470) ;  /* 0x0000000000a87947 */ /* 0x000fea0003800000 */
.L_x_33477:
        /* <DEDUP_REMOVED lines=10> */
.L_x_33484:
[----:B------:R0:W-:Y:S01]  /*2910*/  STG.E.U8 desc[UR36][R2.64], RZ ;  /* 0x000000ff02007986 */ /* 0x0001e2000c101124 */
[----:B------:R-:W-:Y:S05]  /*2920*/  BRA `(.L_x_33470) ;  /* 0x0000000000787947 */ /* 0x000fea0003800000 */
.L_x_33483:
[----:B------:R0:W-:Y:S01]  /*2930*/  STG.E.U8 desc[UR36][R2.64], RZ ;  /* 0x000000ff02007986 */ /* 0x0001e2000c101124 */
[----:B------:R-:W-:Y:S05]  /*2940*/  BRA `(.L_x_33470) ;  /* 0x0000000000707947 */ /* 0x000fea0003800000 */
.L_x_33482:
[----:B------:R-:W-:-:S13]  /*2950*/  ISETP.NE.AND P0, PT, R0, 0x1c, PT ;  /* 0x0000001c0000780c */ /* 0x000fda0003f05270 */
[----:B------:R-:W-:Y:S05]  /*2960*/  @!P0 BRA `(.L_x_33485) ;  /* 0x0000000000648947 */ /* 0x000fea0003800000 */
[----:B------:R-:W-:-:S13]  /*2970*/  ISETP.NE.AND P0, PT, R0, 0x1d, PT ;  /* 0x0000001d0000780c */ /* 0x000fda0003f05270 */
[----:B------:R-:W-:Y:S05]  /*2980*/  @!P0 BRA `(.L_x_33486) ;  /* 0x0000000000548947 */ /* 0x000fea0003800000 */
[----:B------:R-:W-:-:S13]  /*2990*/  ISETP.NE.AND P0, PT, R0, 0x2c, PT ;  /* 0x0000002c0000780c */ /* 0x000fda0003f05270 */
[----:B------:R-:W-:Y:S05]  /*29a0*/  @!P0 BRA `(.L_x_33487) ;  /* 0x0000000000448947 */ /* 0x000fea0003800000 */
.L_x_33469:
        /* <DEDUP_REMOVED lines=16> */
.L_x_33488:
[----:B------:R-:W-:Y:S05]  /*2ab0*/  BRA `(.L_x_33470) ;  /* 0x0000000000147947 */ /* 0x000fea0003800000 */
.L_x_33487:
[----:B------:R0:W-:Y:S01]  /*2ac0*/  STG.E.U8 desc[UR36][R2.64], RZ ;  /* 0x000000ff02007986 */ /* 0x0001e2000c101124 */
[----:B------:R-:W-:Y:S05]  /*2ad0*/  BRA `(.L_x_33470) ;  /* 0x00000000000c7947 */ /* 0x000fea0003800000 */
.L_x_33486:
[----:B------:R0:W-:Y:S01]  /*2ae0*/  STG.E.64 desc[UR36][R2.64], RZ ;  /* 0x000000ff02007986 */ /* 0x0001e2000c101b24 */
[----:B------:R-:W-:Y:S05]  /*2af0*/  BRA `(.L_x_33470) ;  /* 0x0000000000047947 */ /* 0x000fea0003800000 */
.L_x_33485:
[----:B------:R0:W-:Y:S02]  /*2b00*/  STG.E desc[UR36][R2.64], RZ ;  /* 0x000000ff02007986 */ /* 0x0001e4000c101924 */
.L_x_33470:
[----:B------:R-:W-:-:S07]  /*2b10*/  VIADD R17, R17, 0x80 ;  /* 0x0000008011117836 */ /* 0x000fce0000000000 */
.L_x_33427:
[----:B0-----:R-:W-:Y:S05]  /*2b20*/  BSYNC.RECONVERGENT B7 ;  /* 0x0000000000077941 */ /* 0x001fea0003800200 */
.L_x_33426:
        /* <DEDUP_REMOVED lines=307> */
.L_x_33491:
        /* <DEDUP_REMOVED lines=17> */
.L_x_33495:
[----:B------:R3:W5:Y:S01]  /*3f70*/  LDG.E.U8 R2, desc[UR36][R4.64] ;  /* 0x0000002404027981 */ /* 0x000762000c1e1100 */
[----:B------:R-:W-:Y:S01]  /*3f80*/  MOV R3, RZ ;  /* 0x000000ff00037202 */ /* 0x000fe20000000f00 */
[----:B------:R-:W-:Y:S06]  /*3f90*/  BRA `(.L_x_33497) ;  /* 0x0000000c00407947 */ /* 0x000fec0003800000 */
.L_x_33494:
        /* <DEDUP_REMOVED lines=8> */
.L_x_33499:
[----:B------:R-:W2:Y:S02]  /*4020*/  LDG.E R2, desc[UR36][R4.64] ;  /* 0x0000002404027981 */ /* 0x000ea4000c1e1900 */
[----:B--2---:R-:W-:Y:S01]  /*4030*/  SHF.R.S32.HI R3, RZ, 0x1f, R2 ;  /* 0x0000001fff037819 */ /* 0x004fe20000011402 */
[----:B------:R-:W-:Y:S06]  /*4040*/  BRA `(.L_x_33497) ;  /* 0x0000000c00147947 */ /* 0x000fec0003800000 */
.L_x_33498:
[----:B------:R-:W2:Y:S02]  /*4050*/  LDG.E.S16 R2, desc[UR36][R4.64] ;  /* 0x0000002404027981 */ /* 0x000ea4000c1e1700 */
[----:B--2---:R-:W-:Y:S01]  /*4060*/  SHF.R.S32.HI R3, RZ, 0x1f, R2 ;  /* 0x0000001fff037819 */ /* 0x004fe20000011402 */
[----:B------:R-:W-:Y:S06]  /*4070*/  BRA `(.L_x_33497) ;  /* 0x0000000c00087947 */ /* 0x000fec0003800000 */
.L_x_33493:
        /* <DEDUP_REMOVED lines=9> */
.L_x_33501:
[----:B------:R-:W2:Y:S02]  /*4110*/  LDG.E.U16 R4, desc[UR36][R4.64] ;  /* 0x0000002404047981 */ /* 0x000ea4000c1e1500 */
[----:B--2---:R-:W-:-:S06]  /*4120*/  HADD2.F32 R2, -RZ, R4.H0_H0 ;  /* 0x20000004ff027230 */ /* 0x004fcc0000004100 */
[----:B------:R-:W0:Y:S02]  /*4130*/  F2I.S64.TRUNC R2, R2 ;  /* 0x0000000200027311 */ /* 0x000e24000020d900 */
[----:B0-----:R-:W-:Y:S05]  /*4140*/  BRA `(.L_x_33497) ;  /* 0x0000000800d47947 */ /* 0x001fea0003800000 */
.L_x_33500:
        /* <DEDUP_REMOVED lines=9> */
.L_x_33503:
[----:B------:R-:W2:Y:S02]  /*41e0*/  LDG.E.U16 R4, desc[UR36][R4.64] ;  /* 0x0000002404047981 */ /* 0x000ea4000c1e1500 */
[----:B--2---:R-:W-:-:S06]  /*41f0*/  HADD2.F32 R2, -RZ, R4.H0_H0 ;  /* 0x20000004ff027230 */ /* 0x004fcc0000004100 */
[----:B------:R-:W0:Y:S02]  /*4200*/  F2I.S64.TRUNC R2, R2 ;  /* 0x0000000200027311 */ /* 0x000e24000020d900 */
[----:B0-----:R-:W-:Y:S05]  /*4210*/  BRA `(.L_x_33497) ;  /* 0x0000000800a07947 */ /* 0x001fea0003800000 */
.L_x_33502:
[----:B------:R-:W2:Y:S02]  /*4220*/  LDG.E.64 R2, desc[UR36][R4.64] ;  /* 0x0000002404027981 */ /* 0x000ea4000c1e1b00 */
[----:B--2---:R-:W0:Y:S02]  /*4230*/  F2I.S64.F64.TRUNC R2, R2 ;  /* 0x0000000200027311 */ /* 0x004e24000030d900 */
[----:B0-----:R-:W-:Y:S05]  /*4240*/  BRA `(.L_x_33497) ;  /* 0x0000000800947947 */ /* 0x001fea0003800000 */
.L_x_33492:
        /* <DEDUP_REMOVED lines=13> */
.L_x_33506:
[----:B------:R-:W2:Y:S02]  /*4320*/  LDG.E.64 R2, desc[UR36][R4.64] ;  /* 0x0000002404027981 */ /* 0x000ea4000c1e1b00 */
[----:B--2---:R-:W0:Y:S02]  /*4330*/  F2I.S64.F64.TRUNC R2, R2 ;  /* 0x0000000200027311 */ /* 0x004e24000030d900 */
[----:B0-----:R-:W-:Y:S05]  /*4340*/  BRA `(.L_x_33497) ;  /* 0x0000000800547947 */ /* 0x001fea0003800000 */
.L_x_33505:
        /* <DEDUP_REMOVED lines=26> */
.L_x_33508:
        /* <DEDUP_REMOVED lines=13> */
.L_x_33507:
[----:B------:R-:W2:Y:S02]  /*45c0*/  LDG.E.U16 R2, desc[UR36][R4.64] ;  /* 0x0000002404027981 */ /* 0x000ea4000c1e1500 */
[----:B--2---:R-:W-:-:S06]  /*45d0*/  IMAD.U32 R2, R2, 0x10000, RZ ;  /* 0x0001000002027824 */ /* 0x004fcc00078e00ff */
[----:B------:R-:W0:Y:S02]  /*45e0*/  F2I.S64.TRUNC R2, R2 ;  /* 0x0000000200027311 */ /* 0x000e24000020d900 */
[----:B0-----:R-:W-:Y:S05]  /*45f0*/  BRA `(.L_x_33497) ;  /* 0x0000000400a87947 */ /* 0x001fea0003800000 */
.L_x_33504:
        /* <DEDUP_REMOVED lines=11> */
.L_x_33511:
        /* <DEDUP_REMOVED lines=21> */
.L_x_33515:
[----:B------:R-:W-:Y:S05]  /*4800*/  BSYNC.RECONVERGENT B1 ;  /* 0x0000000000017941 */ /* 0x000fea0003800200 */
.L_x_33514:
[----:B------:R-:W-:Y:S01]  /*4810*/  IMAD.SHL.U32 R0, R0, 0x100000, RZ ;  /* 0x0010000000007824 */ /* 0x000fe200078e00ff */
[----:B------:R-:W-:-:S04]  /*4820*/  LEA R2, R2, 0x3b800000, 0x17 ;  /* 0x3b80000002027811 */ /* 0x000fc800078eb8ff */
[----:B------:R-:W-:-:S07]  /*4830*/  LOP3.LUT R2, R2, R0, R7, 0xfe, !PT ;  /* 0x0000000002027212 */ /* 0x000fce00078efe07 */
.L_x_33513:
[----:B------:R-:W-:Y:S05]  /*4840*/  BSYNC.RECONVERGENT B0 ;  /* 0x0000000000007941 */ /* 0x000fea0003800200 */
.L_x_33512:
[----:B------:R-:W2:Y:S02]  /*4850*/  F2I.S64.TRUNC R2, R2 ;  /* 0x0000000200027311 */ /* 0x000ea4000020d900 */
[----:B--2---:R-:W-:Y:S05]  /*4860*/  BRA `(.L_x_33497) ;  /* 0x00000004000c7947 */ /* 0x004fea0003800000 */
.L_x_33510:
        /* <DEDUP_REMOVED lines=21> */
.L_x_33519:
[----:B------:R-:W-:Y:S05]  /*49c0*/  BSYNC.RECONVERGENT B1 ;  /* 0x0000000000017941 */ /* 0x000fea0003800200 */
.L_x_33518:
[----:B------:R-:W-:Y:S02]  /*49d0*/  SHF.L.U32 R0, R0, 0x15, RZ ;  /* 0x0000001500007819 */ /* 0x000fe400000006ff */
[----:B------:R-:W-:-:S04]  /*49e0*/  LEA R2, R2, 0x37800000, 0x17 ;  /* 0x3780000002027811 */ /* 0x000fc800078eb8ff */
[----:B------:R-:W-:-:S07]  /*49f0*/  LOP3.LUT R2, R2, R0, R7, 0xfe, !PT ;  /* 0x0000000002027212 */ /* 0x000fce00078efe07 */
.L_x_33517:
[----:B------:R-:W-:Y:S05]  /*4a00*/  BSYNC.RECONVERGENT B0 ;  /* 0x0000000000007941 */ /* 0x000fea0003800200 */
.L_x_33516:
[----:B------:R-:W2:Y:S02]  /*4a10*/  F2I.S64.TRUNC R2, R2 ;  /* 0x0000000200027311 */ /* 0x000ea4000020d900 */
[----:B--2---:R-:W-:Y:S05]  /*4a20*/  BRA `(.L_x_33497) ;  /* 0x00000000009c7947 */ /* 0x004fea0003800000 */
.L_x_33509:
        /* <DEDUP_REMOVED lines=14> */
.L_x_33523:
[----:B------:R-:W-:Y:S05]  /*4b10*/  BSYNC.RECONVERGENT B0 ;  /* 0x0000000000007941 */ /* 0x000fea0003800200 */
.L_x_33522:
[----:B------:R-:W0:Y:S02]  /*4b20*/  F2I.S64.TRUNC R2, R2 ;  /* 0x0000000200027311 */ /* 0x000e24000020d900 */
[----:B0-----:R-:W-:Y:S05]  /*4b30*/  BRA `(.L_x_33497) ;  /* 0x0000000000587947 */ /* 0x001fea0003800000 */
.L_x_33496:
        /* <DEDUP_REMOVED lines=16> */
.L_x_33524:
[----:B------:R-:W-:Y:S01]  /*4c40*/  CS2R R2, SRZ ;  /* 0x0000000000027805 */ /* 0x000fe2000001ff00 */
[----:B------:R-:W-:Y:S06]  /*4c50*/  BRA `(.L_x_33497) ;  /* 0x0000000000107947 */ /* 0x000fec0003800000 */
.L_x_33521:
[----:B------:R0:W5:Y:S01]  /*4c60*/  LDG.E.64 R2, desc[UR36][R4.64] ;  /* 0x0000002404027981 */ /* 0x000162000c1e1b00 */
[----:B------:R-:W-:Y:S05]  /*4c70*/  BRA `(.L_x_33497) ;  /* 0x0000000000087947 */ /* 0x000fea0003800000 */
.L_x_33520:
[----:B------:R1:W5:Y:S01]  /*4c80*/  LDG.E R2, desc[UR36][R4.64] ;  /* 0x0000002404027981 */ /* 0x000362000c1e1900 */
[----:B------:R-:W-:-:S07]  /*4c90*/  IMAD.MOV.U32 R3, RZ, RZ, RZ ;  /* 0x000000ffff037224 */ /* 0x000fce00078e00ff */
.L_x_33497:
        /* <DEDUP_REMOVED lines=23> */
.L_x_33526:
[----:B------:R-:W-:Y:S05]  /*4e10*/  BSYNC.RECONVERGENT B6 ;  /* 0x0000000000067941 */ /* 0x000fea0003800200 */
.L_x_33525:
        /* <DEDUP_REMOVED lines=16> */
.L_x_33530:
[----:B------:R1:W-:Y:S01]  /*4f20*/  STG.E.U8 desc[UR36][R2.64], RZ ;  /* 0x000000ff02007986 */ /* 0x0003e2000c101124 */
[----:B------:R-:W-:Y:S05]  /*4f30*/  BRA `(.L_x_33532) ;  /* 0x00000004008c7947 */ /* 0x000fea0003800000 */
.L_x_33529:
        /* <DEDUP_REMOVED lines=8> */
.L_x_33534:
[----:B------:R1:W-:Y:S01]  /*4fc0*/  STG.E desc[UR36][R2.64], RZ ;  /* 0x000000ff02007986 */ /* 0x0003e2000c101924 */
[----:B------:R-:W-:Y:S05]  /*4fd0*/  BRA `(.L_x_33532) ;  /* 0x0000000400647947 */ /* 0x000fea0003800000 */
.L_x_33533:
[----:B------:R1:W-:Y:S01]  /*4fe0*/  STG.E.U16 desc[UR36][R2.64], RZ ;  /* 0x000000ff02007986 */ /* 0x0003e2000c101524 */
[----:B------:R-:W-:Y:S05]  /*4ff0*/  BRA `(.L_x_33532) ;  /* 0x00000004005c7947 */ /* 0x000fea0003800000 */
.L_x_33528:
        /* <DEDUP_REMOVED lines=8> */
.L_x_33536:
[----:B------:R1:W-:Y:S01]  /*5080*/  STG.E.U16 desc[UR36][R2.64], RZ ;  /* 0x000000ff02007986 */ /* 0x0003e2000c101524 */
[----:B------:R-:W-:Y:S05]  /*5090*/  BRA `(.L_x_33532) ;  /* 0x0000000400347947 */ /* 0x000fea0003800000 */
.L_x_33535:
        /* <DEDUP_REMOVED lines=8> */
.L_x_33538:
[----:B------:R1:W-:Y:S01]  /*5120*/  STG.E desc[UR36][R2.64], RZ ;  /* 0x000000ff02007986 */ /* 0x0003e2000c101924 */
[----:B------:R-:W-:Y:S05]  /*5130*/  BRA `(.L_x_33532) ;  /* 0x00000004000c7947 */ /* 0x000fea0003800000 */
.L_x_33537:
[----:B------:R1:W-:Y:S01]  /*5140*/  STG.E.64 desc[UR36][R2.64], RZ ;  /* 0x000000ff02007986 */ /* 0x0003e2000c101b24 */
[----:B------:R-:W-:Y:S05]  /*5150*/  BRA `(.L_x_33532) ;  /* 0x0000000400047947 */ /* 0x000fea0003800000 */
.L_x_33527:
        /* <DEDUP_REMOVED lines=10> */
.L_x_33541:
[----:B------:R1:W-:Y:S01]  /*5200*/  STG.E.128 desc[UR36][R2.64], RZ ;  /* 0x000000ff02007986 */ /* 0x0003e2000c101d24 */
[----:B------:R-:W-:Y:S05]  /*5210*/  BRA `(.L_x_33532) ;  /* 0x0000000000d47947 */ /* 0x000fea0003800000 */
.L_x_33540:
        /* <DEDUP_REMOVED lines=8> */
.L_x_33543:
[----:B------:R1:W-:Y:S01]  /*52a0*/  STG.E.U8 desc[UR36][R2.64], RZ ;  /* 0x000000ff02007986 */ /* 0x0003e2000c101124 */
[----:B------:R-:W-:Y:S05]  /*52b0*/  BRA `(.L_x_33532) ;  /* 0x0000000000ac7947 */ /* 0x000fea0003800000 */
.L_x_33542:
[----:B------:R1:W-:Y:S01]  /*52c0*/  STG.E.U16 desc[UR36][R2.64], RZ ;  /* 0x000000ff02007986 */ /* 0x0003e2000c101524 */
[----:B------:R-:W-:Y:S05]  /*52d0*/  BRA `(.L_x_33532) ;  /* 0x0000000000a47947 */ /* 0x000fea0003800000 */
.L_x_33539:
        /* <DEDUP_REMOVED lines=10> */
.L_x_33546:
[----:B------:R1:W-:Y:S01]  /*5380*/  STG.E.U8 desc[UR36][R2.64], RZ ;  /* 0x000000ff02007986 */ /* 0x0003e2000c101124 */
[----:B------:R-:W-:Y:S05]  /*5390*/  BRA `(.L_x_33532) ;  /* 0x0000000000747947 */ /* 0x000fea0003800000 */
.L_x_33545:
[----:B------:R1:W-:Y:S01]  /*53a0*/  STG.E.U8 desc[UR36][R2.64], RZ ;  /* 0x000000ff02007986 */ /* 0x0003e2000c101124 */
[----:B------:R-:W-:Y:S05]  /*53b0*/  BRA `(.L_x_33532) ;  /* 0x00000000006c7947 */ /* 0x000fea0003800000 */
.L_x_33544:
[----:B------:R-:W-:-:S13]  /*53c0*/  ISETP.NE.AND P0, PT, R0, 0x1c, PT ;  /* 0x0000001c0000780c */ /* 0x000fda0003f05270 */
[----:B------:R-:W-:Y:S05]  /*53d0*/  @!P0 BRA `(.L_x_33547) ;  /* 0x0000000000608947 */ /* 0x000fea0003800000 */
[----:B------:R-:W-:-:S13]  /*53e0*/  ISETP.NE.AND P0, PT, R0, 0x1d, PT ;  /* 0x0000001d0000780c */ /* 0x000fda0003f05270 */
[----:B------:R-:W-:Y:S05]  /*53f0*/  @!P0 BRA `(.L_x_33548) ;  /* 0x0000000000508947 */ /* 0x000fea0003800000 */
[----:B------:R-:W-:-:S13]  /*5400*/  ISETP.NE.AND P0, PT, R0, 0x2c, PT ;  /* 0x0000002c0000780c */ /* 0x000fda0003f05270 */
[----:B------:R1:W-:Y:S01]  /*5410*/  @!P0 STG.E.U8 desc[UR36][R2.64], RZ ;  /* 0x000000ff02008986 */ /* 0x0003e2000c101124 */
[----:B------:R-:W-:Y:S05]  /*5420*/  @!P0 BRA `(.L_x_33532) ;  /* 0x0000000000508947 */ /* 0x000fea0003800000 */
.L_x_33531:
        /* <DEDUP_REMOVED lines=16> */
.L_x_33549:
[----:B------:R-:W-:Y:S05]  /*5530*/  BRA `(.L_x_33532) ;  /* 0x00000000000c7947 */ /* 0x000fea0003800000 */
.L_x_33548:
[----:B------:R1:W-:Y:S01]  /*5540*/  STG.E.64 desc[UR36][R2.64], RZ ;  /* 0x000000ff02007986 */ /* 0x0003e2000c101b24 */
[----:B------:R-:W-:Y:S05]  /*5550*/  BRA `(.L_x_33532) ;  /* 0x0000000000047947 */ /* 0x000fea0003800000 */
.L_x_33547:
[----:B------:R1:W-:Y:S02]  /*5560*/  STG.E desc[UR36][R2.64], RZ ;  /* 0x000000ff02007986 */ /* 0x0003e4000c101924 */
.L_x_33532:
[----:B------:R-:W-:-:S07]  /*5570*/  VIADD R17, R17, 0x80 ;  /* 0x0000008011117836 */ /* 0x000fce0000000000 */
.L_x_33490:
[----:B------:R-:W-:Y:S05]  /*5580*/  BSYNC.RECONVERGENT B7 ;  /* 0x0000000000077941 */ /* 0x000fea0003800200 */
.L_x_33489:
        /* <DEDUP_REMOVED lines=307> */
.L_x_33552:
        /* <DEDUP_REMOVED lines=17> */
.L_x_33556:
[----:B------:R3:W5:Y:S01]  /*69d0*/  LDG.E.U8 R2, desc[UR36][R4.64] ;  /* 0x0000002404027981 */ /* 0x000762000c1e1100 */
[----:B------:R-:W-:Y:S01]  /*69e0*/  IMAD.MOV.U32 R3, RZ, RZ, RZ ;  /* 0x000000ffff037224 */ /* 0x000fe200078e00ff */
[----:B------:R-:W-:Y:S06]  /*69f0*/  BRA `(.L_x_33558) ;  /* 0x0000000c00407947 */ /* 0x000fec0003800000 */
.L_x_33555:
        /* <DEDUP_REMOVED lines=8> */
.L_x_33560:
[----:B------:R-:W2:Y:S02]  /*6a80*/  LDG.E R2, desc[UR36][R4.64] ;  /* 0x0000002404027981 */ /* 0x000ea4000c1e1900 */
[----:B--2---:R-:W-:Y:S01]  /*6a90*/  SHF.R.S32.HI R3, RZ, 0x1f, R2 ;  /* 0x0000001fff037819 */ /* 0x004fe20000011402 */
[----:B------:R-:W-:Y:S06]  /*6aa0*/  BRA `(.L_x_33558) ;  /* 0x0000000c00147947 */ /* 0x000fec0003800000 */
.L_x_33559:
[----:B------:R-:W2:Y:S02]  /*6ab0*/  LDG.E.S16 R2, desc[UR36][R4.64] ;  /* 0x0000002404027981 */ /* 0x000ea4000c1e1700 */
[----:B--2---:R-:W-:Y:S01]  /*6ac0*/  SHF.R.S32.HI R3, RZ, 0x1f, R2 ;  /* 0x0000001fff037819 */ /* 0x004fe20000011402 */
[----:B------:R-:W-:Y:S06]  /*6ad0*/  BRA `(.L_x_33558) ;  /* 0x0000000c00087947 */ /* 0x000fec0003800000 */
.L_x_33554:
        /* <DEDUP_REMOVED lines=9> */
.L_x_33562:
[----:B------:R-:W2:Y:S02]  /*6b70*/  LDG.E.U16 R4, desc[UR36][R4.64] ;  /* 0x0000002404047981 */ /* 0x000ea4000c1e1500 */
[----:B--2---:R-:W-:-:S06]  /*6b80*/  HADD2.F32 R2, -RZ, R4.H0_H0 ;  /* 0x20000004ff027230 */ /* 0x004fcc0000004100 */
[----:B------:R-:W3:Y:S02]  /*6b90*/  F2I.S64.TRUNC R2, R2 ;  /* 0x0000000200027311 */ /* 0x000ee4000020d900 */
[----:B---3--:R-:W-:Y:S05]  /*6ba0*/  BRA `(.L_x_33558) ;  /* 0x0000000800d47947 */ /* 0x008fea0003800000 */
.L_x_33561:
        /* <DEDUP_REMOVED lines=9> */
.L_x_33564:
[----:B------:R-:W2:Y:S02]  /*6c40*/  LDG.E.U16 R4, desc[UR36][R4.64] ;  /* 0x0000002404047981 */ /* 0x000ea4000c1e1500 */
[----:B--2---:R-:W-:-:S06]  /*6c50*/  HADD2.F32 R2, -RZ, R4.H0_H0 ;  /* 0x20000004ff027230 */ /* 0x004fcc0000004100 */
[----:B------:R-:W3:Y:S02]  /*6c60*/  F2I.S64.TRUNC R2, R2 ;  /* 0x0000000200027311 */ /* 0x000ee4000020d900 */
[----:B---3--:R-:W-:Y:S05]  /*6c70*/  BRA `(.L_x_33558) ;  /* 0x0000000800a07947 */ /* 0x008fea0003800000 */
.L_x_33563:
[----:B------:R-:W2:Y:S02]  /*6c80*/  LDG.E.64 R2, desc[UR36][R4.64] ;  /* 0x0000002404027981 */ /* 0x000ea4000c1e1b00 */
[----:B--2---:R-:W3:Y:S02]  /*6c90*/  F2I.S64.F64.TRUNC R2, R2 ;  /* 0x0000000200027311 */ /* 0x004ee4000030d900 */
[----:B---3--:R-:W-:Y:S05]  /*6ca0*/  BRA `(.L_x_33558) ;  /* 0x0000000800947947 */ /* 0x008fea0003800000 */
.L_x_33553:
        /* <DEDUP_REMOVED lines=13> */
.L_x_33567:
[----:B------:R-:W2:Y:S02]  /*6d80*/  LDG.E.64 R2, desc[UR36][R4.64] ;  /* 0x0000002404027981 */ /* 0x000ea4000c1e1b00 */
[----:B--2---:R-:W0:Y:S02]  /*6d90*/  F2I.S64.F64.TRUNC R2, R2 ;  /* 0x0000000200027311 */ /* 0x004e24000030d900 */
[----:B0-----:R-:W-:Y:S05]  /*6da0*/  BRA `(.L_x_33558) ;  /* 0x0000000800547947 */ /* 0x001fea0003800000 */
.L_x_33566:
        /* <DEDUP_REMOVED lines=26> */
.L_x_33569:
        /* <DEDUP_REMOVED lines=13> */
.L_x_33568:
[----:B------:R-:W2:Y:S02]  /*7020*/  LDG.E.U16 R2, desc[UR36][R4.64] ;  /* 0x0000002404027981 */ /* 0x000ea4000c1e1500 */
[----:B--2---:R-:W-:-:S06]  /*7030*/  SHF.L.U32 R2, R2, 0x10, RZ ;  /* 0x0000001002027819 */ /* 0x004fcc00000006ff */
[----:B------:R-:W0:Y:S02]  /*7040*/  F2I.S64.TRUNC R2, R2 ;  /* 0x0000000200027311 */ /* 0x000e24000020d900 */
[----:B0-----:R-:W-:Y:S05]  /*7050*/  BRA `(.L_x_33558) ;  /* 0x0000000400a87947 */ /* 0x001fea0003800000 */
.L_x_33565:
        /* <DEDUP_REMOVED lines=11> */
.L_x_33572:
        /* <DEDUP_REMOVED lines=21> */
.L_x_33576:
[----:B------:R-:W-:Y:S05]  /*7260*/  BSYNC.RECONVERGENT B1 ;  /* 0x0000000000017941 */ /* 0x000fea0003800200 */
.L_x_33575:
[----:B------:R-:W-:Y:S02]  /*7270*/  SHF.L.U32 R0, R0, 0x14, RZ ;  /* 0x0000001400007819 */ /* 0x000fe400000006ff */
[----:B------:R-:W-:-:S04]  /*7280*/  LEA R2, R2, 0x3b800000, 0x17 ;  /* 0x3b80000002027811 */ /* 0x000fc800078eb8ff */
[----:B------:R-:W-:-:S07]  /*7290*/  LOP3.LUT R2, R2, R0, R7, 0xfe, !PT ;  /* 0x0000000002027212 */ /* 0x000fce00078efe07 */
.L_x_33574:
[----:B------:R-:W-:Y:S05]  /*72a0*/  BSYNC.RECONVERGENT B0 ;  /* 0x0000000000007941 */ /* 0x000fea0003800200 */
.L_x_33573:
[----:B------:R-:W0:Y:S02]  /*72b0*/  F2I.S64.TRUNC R2, R2 ;  /* 0x0000000200027311 */ /* 0x000e24000020d900 */
[----:B0-----:R-:W-:Y:S05]  /*72c0*/  BRA `(.L_x_33558) ;  /* 0x00000004000c7947 */ /* 0x001fea0003800000 */
.L_x_33571:
        /* <DEDUP_REMOVED lines=21> */
.L_x_33580:
[----:B------:R-:W-:Y:S05]  /*7420*/  BSYNC.RECONVERGENT B1 ;  /* 0x0000000000017941 */ /* 0x000fea0003800200 */
.L_x_33579:
[----:B------:R-:W-:Y:S01]  /*7430*/  IMAD.SHL.U32 R0, R0, 0x200000, RZ ;  /* 0x0020000000007824 */ /* 0x000fe200078e00ff */
[----:B------:R-:W-:-:S04]  /*7440*/  LEA R2, R2, 0x37800000, 0x17 ;  /* 0x3780000002027811 */ /* 0x000fc800078eb8ff */
[----:B------:R-:W-:-:S07]  /*7450*/  LOP3.LUT R2, R2, R0, R7, 0xfe, !PT ;  /* 0x0000000002027212 */ /* 0x000fce00078efe07 */
.L_x_33578:
[----:B------:R-:W-:Y:S05]  /*7460*/  BSYNC.RECONVERGENT B0 ;  /* 0x0000000000007941 */ /* 0x000fea0003800200 */
.L_x_33577:
[----:B------:R-:W1:Y:S02]  /*7470*/  F2I.S64.TRUNC R2, R2 ;  /* 0x0000000200027311 */ /* 0x000e64000020d900 */
[----:B-1----:R-:W-:Y:S05]  /*7480*/  BRA `(.L_x_33558) ;  /* 0x00000000009c7947 */ /* 0x002fea0003800000 */
.L_x_33570:
        /* <DEDUP_REMOVED lines=14> */
.L_x_33584:
[----:B------:R-:W-:Y:S05]  /*7570*/  BSYNC.RECONVERGENT B0 ;  /* 0x0000000000007941 */ /* 0x000fea0003800200 */
.L_x_33583:
[----:B------:R-:W2:Y:S02]  /*7580*/  F2I.S64.TRUNC R2, R2 ;  /* 0x0000000200027311 */ /* 0x000ea4000020d900 */
[----:B--2---:R-:W-:Y:S05]  /*7590*/  BRA `(.L_x_33558) ;  /* 0x0000000000587947 */ /* 0x004fea0003800000 */
.L_x_33557:
        /* <DEDUP_REMOVED lines=16> */
.L_x_33585:
[----:B------:R-:W-:Y:S01]  /*76a0*/  CS2R R2, SRZ ;  /* 0x0000000000027805 */ /* 0x000fe2000001ff00 */
[----:B------:R-:W-:Y:S06]  /*76b0*/  BRA `(.L_x_33558) ;  /* 0x0000000000107947 */ /* 0x000fec0003800000 */
.L_x_33582:
[----:B------:R2:W5:Y:S01]  /*76c0*/  LDG.E.64 R2, desc[UR36][R4.64] ;  /* 0x0000002404027981 */ /* 0x000562000c1e1b00 */
[----:B------:R-:W-:Y:S05]  /*76d0*/  BRA `(.L_x_33558) ;  /* 0x0000000000087947 */ /* 0x000fea0003800000 */
.L_x_33581:
[----:B------:R1:W5:Y:S01]  /*76e0*/  LDG.E R2, desc[UR36][R4.64] ;  /* 0x0000002404027981 */ /* 0x000362000c1e1900 */
[----:B------:R-:W-:-:S07]  /*76f0*/  MOV R3, RZ ;  /* 0x000000ff00037202 */ /* 0x000fce0000000f00 */
.L_x_33558:
        /* <DEDUP_REMOVED lines=23> */
.L_x_33587:
[----:B------:R-:W-:Y:S05]  /*7870*/  BSYNC.RECONVERGENT B6 ;  /* 0x0000000000067941 */ /* 0x000fea0003800200 */
.L_x_33586:
        /* <DEDUP_REMOVED lines=16> */
.L_x_33591:
[----:B------:R0:W-:Y:S01]  /*7980*/  STG.E.U8 desc[UR36][R2.64], RZ ;  /* 0x000000ff02007986 */ /* 0x0001e2000c101124 */
[----:B------:R-:W-:Y:S05]  /*7990*/  BRA `(.L_x_33593) ;  /* 0x00000004008c7947 */ /* 0x000fea0003800000 */
.L_x_33590:
        /* <DEDUP_REMOVED lines=8> */
.L_x_33595:
[----:B------:R0:W-:Y:S01]  /*7a20*/  STG.E desc[UR36][R2.64], RZ ;  /* 0x000000ff02007986 */ /* 0x0001e2000c101924 */
[----:B------:R-:W-:Y:S05]  /*7a30*/  BRA `(.L_x_33593) ;  /* 0x0000000400647947 */ /* 0x000fea0003800000 */
.L_x_33594:
[----:B------:R0:W-:Y:S01]  /*7a40*/  STG.E.U16 desc[UR36][R2.64], RZ ;  /* 0x000000ff02007986 */ /* 0x0001e2000c101524 */
[----:B------:R-:W-:Y:S05]  /*7a50*/  BRA `(.L_x_33593) ;  /* 0x00000004005c7947 */ /* 0x000fea0003800000 */
.L_x_33589:
        /* <DEDUP_REMOVED lines=8> */
.L_x_33597:
[----:B------:R0:W-:Y:S01]  /*7ae0*/  STG.E.U16 desc[UR36][R2.64], RZ ;  /* 0x000000ff02007986 */ /* 0x0001e2000c101524 */
[----:B------:R-:W-:Y:S05]  /*7af0*/  BRA `(.L_x_33593) ;  /* 0x0000000400347947 */ /* 0x000fea0003800000 */
.L_x_33596:
        /* <DEDUP_REMOVED lines=8> */
.L_x_33599:
[----:B------:R0:W-:Y:S01]  /*7b80*/  STG.E desc[UR36][R2.64], RZ ;  /* 0x000000ff02007986 */ /* 0x0001e2000c101924 */
[----:B------:R-:W-:Y:S05]  /*7b90*/  BRA `(.L_x_33593) ;  /* 0x00000004000c7947 */ /* 0x000fea0003800000 */
.L_x_33598:
[----:B------:R0:W-:Y:S01]  /*7ba0*/  STG.E.64 desc[UR36][R2.64], RZ ;  /* 0x000000ff02007986 */ /* 0x0001e2000c101b24 */
[----:B------:R-:W-:Y:S05]  /*7bb0*/  BRA `(.L_x_33593) ;  /* 0x0000000400047947 */ /* 0x000fea0003800000 */
.L_x_33588:
        /* <DEDUP_REMOVED lines=10> */
.L_x_33602:
[----:B------:R0:W-:Y:S01]  /*7c60*/  STG.E.128 desc[UR36][R2.64], RZ ;  /* 0x000000ff02007986 */ /* 0x0001e2000c101d24 */
[----:B------:R-:W-:Y:S05]  /*7c70*/  BRA `(.L_x_33593) ;  /* 0x0000000000d47947 */ /* 0x000fea0003800000 */
.L_x_33601:
        /* <DEDUP_REMOVED lines=8> */
.L_x_33604:
[----:B------:R0:W-:Y:S01]  /*7d00*/  STG.E.U8 desc[UR36][R2.64], RZ ;  /* 0x000000ff02007986 */ /* 0x0001e2000c101124 */
[----:B------:R-:W-:Y:S05]  /*7d10*/  BRA `(.L_x_33593) ;  /* 0x0000000000ac7947 */ /* 0x000fea0003800000 */
.L_x_33603:
[----:B------:R0:W-:Y:S01]  /*7d20*/  STG.E.U16 desc[UR36][R2.64], RZ ;  /* 0x000000ff02007986 */ /* 0x0001e2000c101524 */
[----:B------:R-:W-:Y:S05]  /*7d30*/  BRA `(.L_x_33593) ;  /* 0x0000000000a47947 */ /* 0x000fea0003800000 */
.L_x_33600:
        /* <DEDUP_REMOVED lines=10> */
.L_x_33607:
[----:B------:R0:W-:Y:S01]  /*7de0*/  STG.E.U8 desc[UR36][R2.64], RZ ;  /* 0x000000ff02007986 */ /* 0x0001e2000c101124 */
[----:B------:R-:W-:Y:S05]  /*7df0*/  BRA `(.L_x_33593) ;  /* 0x0000000000747947 */ /* 0x000fea0003800000 */
.L_x_33606:
[----:B------:R0:W-:Y:S01]  /*7e00*/  STG.E.U8 desc[UR36][R2.64], RZ ;  /* 0x000000ff02007986 */ /* 0x0001e2000c101124 */
[----:B------:R-:W-:Y:S05]  /*7e10*/  BRA `(.L_x_33593) ;  /* 0x00000000006c7947 */ /* 0x000fea0003800000 */
.L_x_33605:
[----:B------:R-:W-:-:S13]  /*7e20*/  ISETP.NE.AND P0, PT, R0, 0x1c, PT ;  /* 0x0000001c0000780c */ /* 0x000fda0003f05270 */
[----:B------:R-:W-:Y:S05]  /*7e30*/  @!P0 BRA `(.L_x_33608) ;  /* 0x0000000000608947 */ /* 0x000fea0003800000 */
[----:B------:R-:W-:-:S13]  /*7e40*/  ISETP.NE.AND P0, PT, R0, 0x1d, PT ;  /* 0x0000001d0000780c */ /* 0x000fda0003f05270 */
[----:B------:R-:W-:Y:S05]  /*7e50*/  @!P0 BRA `(.L_x_33609) ;  /* 0x0000000000508947 */ /* 0x000fea0003800000 */
[----:B------:R-:W-:-:S13]  /*7e60*/  ISETP.NE.AND P0, PT, R0, 0x2c, PT ;  /* 0x0000002c0000780c */ /* 0x000fda0003f05270 */
[----:B------:R0:W-:Y:S01]  /*7e70*/  @!P0 STG.E.U8 desc[UR36][R2.64], RZ ;  /* 0x000000ff02008986 */ /* 0x0001e2000c101124 */
[----:B------:R-:W-:Y:S05]  /*7e80*/  @!P0 BRA `(.L_x_33593) ;  /* 0x0000000000508947 */ /* 0x000fea0003800000 */
.L_x_33592:
        /* <DEDUP_REMOVED lines=16> */
.L_x_33610:
[----:B------:R-:W-:Y:S05]  /*7f90*/  BRA `(.L_x_33593) ;  /* 0x00000000000c7947 */ /* 0x000fea0003800000 */
.L_x_33609:
[----:B------:R0:W-:Y:S01]  /*7fa0*/  STG.E.64 desc[UR36][R2.64], RZ ;  /* 0x000000ff02007986 */ /* 0x0001e2000c101b24 */
[----:B------:R-:W-:Y:S05]  /*7fb0*/  BRA `(.L_x_33593) ;  /* 0x0000000000047947 */ /* 0x000fea0003800000 */
.L_x_33608:
[----:B------:R0:W-:Y:S02]  /*7fc0*/  STG.E desc[UR36][R2.64], RZ ;  /* 0x000000ff02007986 */ /* 0x0001e4000c101924 */
.L_x_33593:
[----:B------:R-:W-:-:S07]  /*7fd0*/  IADD3 R17, PT, PT, R17, 0x80, RZ ;  /* 0x0000008011117810 */ /* 0x000fce0007ffe0ff */
.L_x_33551:
[----:B------:R-:W-:Y:S05]  /*7fe0*/  BSYNC.RECONVERGENT B7 ;  /* 0x0000000000077941 */ /* 0x000fea0003800200 */
.L_x_33550:
        /* <DEDUP_REMOVED lines=306> */
.L_x_33611:
        /* <DEDUP_REMOVED lines=19> */
.L_x_33615:
[----:B------:R4:W5:Y:S01]  /*9440*/  LDG.E.U8 R2, desc[UR36][R4.64] ;  /* 0x0000002404027981 */ /* 0x000962000c1e1100 */
[----:B------:R-:W-:Y:S01]  /*9450*/  IMAD.MOV.U32 R3, RZ, RZ, RZ ;  /* 0x000000ffff037224 */ /* 0x000fe200078e00ff */
[----:B------:R-:W-:Y:S06]  /*9460*/  BRA `(.L_x_33617) ;  /* 0x0000000c00407947 */ /* 0x000fec0003800000 */
.L_x_33614:
        /* <DEDUP_REMOVED lines=8> */
.L_x_33619:
[----:B------:R-:W2:Y:S02]  /*94f0*/  LDG.E R2, desc[UR36][R4.64] ;  /* 0x0000002404027981 */ /* 0x000ea4000c1e1900 */
[----:B--2---:R-:W-:Y:S01]  /*9500*/  SHF.R.S32.HI R3, RZ, 0x1f, R2 ;  /* 0x0000001fff037819 */ /* 0x004fe20000011402 */
[----:B------:R-:W-:Y:S06]  /*9510*/  BRA `(.L_x_33617) ;  /* 0x0000000c00147947 */ /* 0x000fec0003800000 */
.L_x_33618:
[----:B------:R-:W2:Y:S02]  /*9520*/  LDG.E.S16 R2, desc[UR36][R4.64] ;  /* 0x0000002404027981 */ /* 0x000ea4000c1e1700 */
[----:B--2---:R-:W-:Y:S01]  /*9530*/  SHF.R.S32.HI R3, RZ, 0x1f, R2 ;  /* 0x0000001fff037819 */ /* 0x004fe20000011402 */
[----:B------:R-:W-:Y:S06]  /*9540*/  BRA `(.L_x_33617) ;  /* 0x0000000c00087947 */ /* 0x000fec0003800000 */
.L_x_33613:
        /* <DEDUP_REMOVED lines=9> */
.L_x_33621:
[----:B------:R-:W2:Y:S02]  /*95e0*/  LDG.E.U16 R4, desc[UR36][R4.64] ;  /* 0x0000002404047981 */ /* 0x000ea4000c1e1500 */
[----:B--2---:R-:W-:-:S06]  /*95f0*/  HADD2.F32 R2, -RZ, R4.H0_H0 ;  /* 0x20000004ff027230 */ /* 0x004fcc0000004100 */
[----:B------:R-:W0:Y:S02]  /*9600*/  F2I.S64.TRUNC R2, R2 ;  /* 0x0000000200027311 */ /* 0x000e24000020d900 */
[----:B0-----:R-:W-:Y:S05]  /*9610*/  BRA `(.L_x_33617) ;  /* 0x0000000800d47947 */ /* 0x001fea0003800000 */
.L_x_33620:
        /* <DEDUP_REMOVED lines=9> */
.L_x_33623:
[----:B------:R-:W2:Y:S02]  /*96b0*/  LDG.E.U16 R4, desc[UR36][R4.64] ;  /* 0x0000002404047981 */ /* 0x000ea4000c1e1500 */
[----:B--2---:R-:W-:-:S06]  /*96c0*/  HADD2.F32 R2, -RZ, R4.H0_H0 ;  /* 0x20000004ff027230 */ /* 0x004fcc0000004100 */
[----:B------:R-:W0:Y:S02]  /*96d0*/  F2I.S64.TRUNC R2, R2 ;  /* 0x0000000200027311 */ /* 0x000e24000020d900 */
[----:B0-----:R-:W-:Y:S05]  /*96e0*/  BRA `(.L_x_33617) ;  /* 0x0000000800a07947 */ /* 0x001fea0003800000 */
.L_x_33622:
[----:B------:R-:W2:Y:S02]  /*96f0*/  LDG.E.64 R2, desc[UR36][R4.64] ;  /* 0x0000002404027981 */ /* 0x000ea4000c1e1b00 */
[----:B--2---:R-:W0:Y:S02]  /*9700*/  F2I.S64.F64.TRUNC R2, R2 ;  /* 0x0000000200027311 */ /* 0x004e24000030d900 */
[----:B0-----:R-:W-:Y:S05]  /*9710*/  BRA `(.L_x_33617) ;  /* 0x0000000800947947 */ /* 0x001fea0003800000 */
.L_x_33612:
        /* <DEDUP_REMOVED lines=13> */
.L_x_33626:
[----:B------:R-:W2:Y:S02]  /*97f0*/  LDG.E.64 R2, desc[UR36][R4.64] ;  /* 0x0000002404027981 */ /* 0x000ea4000c1e1b00 */
[----:B--2---:R-:W3:Y:S02]  /*9800*/  F2I.S64.F64.TRUNC R2, R2 ;  /* 0x0000000200027311 */ /* 0x004ee4000030d900 */
[----:B---3--:R-:W-:Y:S05]  /*9810*/  BRA `(.L_x_33617) ;  /* 0x0000000800547947 */ /* 0x008fea0003800000 */
.L_x_33625:
        /* <DEDUP_REMOVED lines=26> */
.L_x_33628:
        /* <DEDUP_REMOVED lines=13> */
.L_x_33627:
[----:B------:R-:W2:Y:S02]  /*9a90*/  LDG.E.U16 R2, desc[UR36][R4.64] ;  /* 0x0000002404027981 */ /* 0x000ea4000c1e1500 */
[----:B--2---:R-:W-:-:S06]  /*9aa0*/  SHF.L.U32 R2, R2, 0x10, RZ ;  /* 0x0000001002027819 */ /* 0x004fcc00000006ff */
[----:B------:R-:W3:Y:S02]  /*9ab0*/  F2I.S64.TRUNC R2, R2 ;  /* 0x0000000200027311 */ /* 0x000ee4000020d900 */
[----:B---3--:R-:W-:Y:S05]  /*9ac0*/  BRA `(.L_x_33617) ;  /* 0x0000000400a87947 */ /* 0x008fea0003800000 */
.L_x_33624:
        /* <DEDUP_REMOVED lines=11> */
.L_x_33631:
        /* <DEDUP_REMOVED lines=21> */
.L_x_33635:
[----:B------:R-:W-:Y:S05]  /*9cd0*/  BSYNC.RECONVERGENT B1 ;  /* 0x0000000000017941 */ /* 0x000fea0003800200 */
.L_x_33634:
[----:B------:R-:W-:Y:S02]  /*9ce0*/  SHF.L.U32 R0, R0, 0x14, RZ ;  /* 0x0000001400007819 */ /* 0x000fe400000006ff */
[----:B------:R-:W-:-:S04]  /*9cf0*/  LEA R2, R2, 0x3b800000, 0x17 ;  /* 0x3b80000002027811 */ /* 0x000fc800078eb8ff */
[----:B------:R-:W-:-:S07]  /*9d00*/  LOP3.LUT R2, R2, R0, R7, 0xfe, !PT ;  /* 0x0000000002027212 */ /* 0x000fce00078efe07 */
.L_x_33633:
[----:B------:R-:W-:Y:S05]  /*9d10*/  BSYNC.RECONVERGENT B0 ;  /* 0x0000000000007941 */ /* 0x000fea0003800200 */
.L_x_33632:
[----:B------:R-:W1:Y:S02]  /*9d20*/  F2I.S64.TRUNC R2, R2 ;  /* 0x0000000200027311 */ /* 0x000e64000020d900 */
[----:B-1----:R-:W-:Y:S05]  /*9d30*/  BRA `(.L_x_33617) ;  /* 0x00000004000c7947 */ /* 0x002fea0003800000 */
.L_x_33630:
        /* <DEDUP_REMOVED lines=21> */
.L_x_33639:
[----:B------:R-:W-:Y:S05]  /*9e90*/  BSYNC.RECONVERGENT B1 ;  /* 0x0000000000017941 */ /* 0x000fea0003800200 */
.L_x_33638:
[----:B------:R-:W-:Y:S01]  /*9ea0*/  IMAD.SHL.U32 R0, R0, 0x200000, RZ ;  /* 0x0020000000007824 */ /* 0x000fe200078e00ff */
[----:B------:R-:W-:-:S04]  /*9eb0*/  LEA R2, R2, 0x37800000, 0x17 ;  /* 0x3780000002027811 */ /* 0x000fc800078eb8ff */
[----:B------:R-:W-:-:S07]  /*9ec0*/  LOP3.LUT R2, R2, R0, R7, 0xfe, !PT ;  /* 0x0000000002027212 */ /* 0x000fce00078efe07 */
.L_x_33637:
[----:B------:R-:W-:Y:S05]  /*9ed0*/  BSYNC.RECONVERGENT B0 ;  /* 0x0000000000007941 */ /* 0x000fea0003800200 */
.L_x_33636:
[----:B------:R-:W0:Y:S02]  /*9ee0*/  F2I.S64.TRUNC R2, R2 ;  /* 0x0000000200027311 */ /* 0x000e24000020d900 */
[----:B0-----:R-:W-:Y:S05]  /*9ef0*/  BRA `(.L_x_33617) ;  /* 0x00000000009c7947 */ /* 0x001fea0003800000 */
.L_x_33629:
        /* <DEDUP_REMOVED lines=14> */
.L_x_33643:
[----:B------:R-:W-:Y:S05]  /*9fe0*/  BSYNC.RECONVERGENT B0 ;  /* 0x0000000000007941 */ /* 0x000fea0003800200 */
.L_x_33642:
[----:B------:R-:W3:Y:S02]  /*9ff0*/  F2I.S64.TRUNC R2, R2 ;  /* 0x0000000200027311 */ /* 0x000ee4000020d900 */
[----:B---3--:R-:W-:Y:S05]  /*a000*/  BRA `(.L_x_33617) ;  /* 0x0000000000587947 */ /* 0x008fea0003800000 */
.L_x_33616:
        /* <DEDUP_REMOVED lines=16> */
.L_x_33644:
[----:B------:R-:W-:Y:S01]  /*a110*/  CS2R R2, SRZ ;  /* 0x0000000000027805 */ /* 0x000fe2000001ff00 */
[----:B------:R-:W-:Y:S06]  /*a120*/  BRA `(.L_x_33617) ;  /* 0x0000000000107947 */ /* 0x000fec0003800000 */
.L_x_33641:
[----:B------:R2:W5:Y:S01]  /*a130*/  LDG.E.64 R2, desc[UR36][R4.64] ;  /* 0x0000002404027981 */ /* 0x000562000c1e1b00 */
[----:B------:R-:W-:Y:S05]  /*a140*/  BRA `(.L_x_33617) ;  /* 0x0000000000087947 */ /* 0x000fea0003800000 */
.L_x_33640:
[----:B------:R1:W5:Y:S01]  /*a150*/  LDG.E R2, desc[UR36][R4.64] ;  /* 0x0000002404027981 */ /* 0x000362000c1e1900 */
[----:B------:R-:W-:-:S07]  /*a160*/  MOV R3, RZ ;  /* 0x000000ff00037202 */ /* 0x000fce0000000f00 */
.L_x_33617:
        /* <DEDUP_REMOVED lines=23> */
.L_x_33646:
[----:B------:R-:W-:Y:S05]  /*a2e0*/  BSYNC.RECONVERGENT B6 ;  /* 0x0000000000067941 */ /* 0x000fea0003800200 */
.L_x_33645:
        /* <DEDUP_REMOVED lines=13> */
.L_x_33650:
[----:B------:R-:W-:Y:S01]  /*a3c0*/  STG.E.U8 desc[UR36][R16.64], RZ ;  /* 0x000000ff10007986 */ /* 0x000fe2000c101124 */
[----:B------:R-:W-:Y:S05]  /*a3d0*/  EXIT ;  /* 0x000000000000794d */ /* 0x000fea0003800000 */
.L_x_33649:
        /* <DEDUP_REMOVED lines=8> */
.L_x_33653:
[----:B------:R-:W-:Y:S01]  /*a460*/  STG.E desc[UR36][R16.64], RZ ;  /* 0x000000ff10007986 */ /* 0x000fe2000c101924 */
[----:B------:R-:W-:Y:S05]  /*a470*/  EXIT ;  /* 0x000000000000794d */ /* 0x000fea0003800000 */
.L_x_33652:
[----:B------:R-:W-:Y:S01]  /*a480*/  STG.E.U16 desc[UR36][R16.64], RZ ;  /* 0x000000ff10007986 */ /* 0x000fe2000c101524 */
[----:B------:R-:W-:Y:S05]  /*a490*/  EXIT ;  /* 0x000000000000794d */ /* 0x000fea0003800000 */
.L_x_33648:
        /* <DEDUP_REMOVED lines=8> */
.L_x_33655:
[----:B------:R-:W-:Y:S01]  /*a520*/  STG.E.U16 desc[UR36][R16.64], RZ ;  /* 0x000000ff10007986 */ /* 0x000fe2000c101524 */
[----:B------:R-:W-:Y:S05]  /*a530*/  EXIT ;  /* 0x000000000000794d */ /* 0x000fea0003800000 */
.L_x_33654:
        /* <DEDUP_REMOVED lines=8> */
.L_x_33657:
[----:B------:R-:W-:Y:S01]  /*a5c0*/  STG.E desc[UR36][R16.64], RZ ;  /* 0x000000ff10007986 */ /* 0x000fe2000c101924 */
[----:B------:R-:W-:Y:S05]  /*a5d0*/  EXIT ;  /* 0x000000000000794d */ /* 0x000fea0003800000 */
.L_x_33656:
[----:B------:R-:W-:Y:S01]  /*a5e0*/  STG.E.64 desc[UR36][R16.64], RZ ;  /* 0x000000ff10007986 */ /* 0x000fe2000c101b24 */
[----:B------:R-:W-:Y:S05]  /*a5f0*/  EXIT ;  /* 0x000000000000794d */ /* 0x000fea0003800000 */
.L_x_33647:
        /* <DEDUP_REMOVED lines=10> */
.L_x_33660:
[----:B------:R-:W-:Y:S01]  /*a6a0*/  STG.E.128 desc[UR36][R16.64], RZ ;  /* 0x000000ff10007986 */ /* 0x000fe2000c101d24 */
[----:B------:R-:W-:Y:S05]  /*a6b0*/  EXIT ;  /* 0x000000000000794d */ /* 0x000fea0003800000 */
.L_x_33659:
        /* <DEDUP_REMOVED lines=8> */
.L_x_33662:
[----:B------:R-:W-:Y:S01]  /*a740*/  STG.E.U8 desc[UR36][R16.64], RZ ;  /* 0x000000ff10007986 */ /* 0x000fe2000c101124 */
[----:B------:R-:W-:Y:S05]  /*a750*/  EXIT ;  /* 0x000000000000794d */ /* 0x000fea0003800000 */
.L_x_33661:
[----:B------:R-:W-:Y:S01]  /*a760*/  STG.E.U16 desc[UR36][R16.64], RZ ;  /* 0x000000ff10007986 */ /* 0x000fe2000c101524 */
[----:B------:R-:W-:Y:S05]  /*a770*/  EXIT ;  /* 0x000000000000794d */ /* 0x000fea0003800000 */
.L_x_33658:
        /* <DEDUP_REMOVED lines=10> */
.L_x_33665:
[----:B------:R-:W-:Y:S01]  /*a820*/  STG.E.U8 desc[UR36][R16.64], RZ ;  /* 0x000000ff10007986 */ /* 0x000fe2000c101124 */
[----:B------:R-:W-:Y:S05]  /*a830*/  EXIT ;  /* 0x000000000000794d */ /* 0x000fea0003800000 */
.L_x_33664:
[----:B------:R-:W-:Y:S01]  /*a840*/  STG.E.U8 desc[UR36][R16.64], RZ ;  /* 0x000000ff10007986 */ /* 0x000fe2000c101124 */
[----:B------:R-:W-:Y:S05]  /*a850*/  EXIT ;  /* 0x000000000000794d */ /* 0x000fea0003800000 */
.L_x_33663:
[----:B------:R-:W-:-:S13]  /*a860*/  ISETP.NE.AND P0, PT, R0, 0x1c, PT ;  /* 0x0000001c0000780c */ /* 0x000fda0003f05270 */
[----:B------:R-:W-:Y:S05]  /*a870*/  @!P0 BRA `(.L_x_33666) ;  /* 0x0000000000608947 */ /* 0x000fea0003800000 */
[----:B------:R-:W-:-:S13]  /*a880*/  ISETP.NE.AND P0, PT, R0, 0x1d, PT ;  /* 0x0000001d0000780c */ /* 0x000fda0003f05270 */
[----:B------:R-:W-:Y:S05]  /*a890*/  @!P0 BRA `(.L_x_33667) ;  /* 0x0000000000508947 */ /* 0x000fea0003800000 */
[----:B------:R-:W-:-:S13]  /*a8a0*/  ISETP.NE.AND P0, PT, R0, 0x2c, PT ;  /* 0x0000002c0000780c */ /* 0x000fda0003f05270 */
[----:B------:R0:W-:Y:S01]  /*a8b0*/  @!P0 STG.E.U8 desc[UR36][R16.64], RZ ;  /* 0x000000ff10008986 */ /* 0x0001e2000c101124 */
[----:B------:R-:W-:Y:S05]  /*a8c0*/  @!P0 EXIT ;  /* 0x000000000000894d */ /* 0x000fea0003800000 */
.L_x_33651:
        /* <DEDUP_REMOVED lines=16> */
.L_x_33668:
[----:B------:R-:W-:Y:S05]  /*a9d0*/  EXIT ;  /* 0x000000000000794d */ /* 0x000fea0003800000 */
.L_x_33667:
[----:B------:R-:W-:Y:S01]  /*a9e0*/  STG.E.64 desc[UR36][R16.64], RZ ;  /* 0x000000ff10007986 */ /* 0x000fe2000c101b24 */
[----:B------:R-:W-:Y:S05]  /*a9f0*/  EXIT ;  /* 0x000000000000794d */ /* 0x000fea0003800000 */
.L_x_33666:
[----:B------:R-:W-:Y:S01]  /*aa00*/  STG.E desc[UR36][R16.64], RZ ;  /* 0x000000ff10007986 */ /* 0x000fe2000c101924 */
[----:B------:R-:W-:Y:S05]  /*aa10*/  EXIT ;  /* 0x000000000000794d */ /* 0x000fea0003800000 */
.L_x_33669:
        /* <DEDUP_REMOVED lines=14> */
.L_x_34806:


//--------------------- .text._ZN2at6native27unrolled_elementwise_kernelIZZZNS0_67_GLOBAL__N__bb565c37_34_ValidateCompressedIndicesKernel_cu_33a4b88b42_validate_compressed_sparse_indices_kernelILNS2_8CDimNameE0ENS2_18CUDAKernelLauncherENS2_14EmptyVecKernelENS2_8DummyVecELm8EEEvRKNS_6TensorESA_lllENKUlvE0_clEvENKUlvE0_clEvEUllE_St5arrayIPcLm2EELi4E23TrivialOffsetCalculatorILi1EjESI_NS0_6memory12LoadWithCastILi1EEENSJ_13StoreWithCastILi1EEEEEviT_T0_T2_T3_T4_T5_ --------------------------
	.section	.text._ZN2at6native27unrolled_elementwise_kernelIZZZNS0_67_GLOBAL__N__bb565c37_34_ValidateCompressedIndicesKernel_cu_33a4b88b42_validate_compressed_sparse_indices_kernelILNS2_8CDimNameE0ENS2_18CUDAKernelLauncherENS2_14EmptyVecKernelENS2_8DummyVecELm8EEEvRKNS_6TensorESA_lllENKUlvE0_clEvENKUlvE0_clEvEUllE_St5arrayIPcLm2EELi4E23TrivialOffsetCalculatorILi1EjESI_NS0_6memory12LoadWithCastILi1EEENSJ_13StoreWithCastILi1EEEEEviT_T0_T2_T3_T4_T5_,"ax",@progbits
	.align	128
        .global         _ZN2at6native27unrolled_elementwise_kernelIZZZNS0_67_GLOBAL__N__bb565c37_34_ValidateCompressedIndicesKernel_cu_33a4b88b42_validate_compressed_sparse_indices_kernelILNS2_8CDimNameE0ENS2_18CUDAKernelLauncherENS2_14EmptyVecKernelENS2_8DummyVecELm8EEEvRKNS_6TensorESA_lllENKUlvE0_clEvENKUlvE0_clEvEUllE_St5arrayIPcLm2EELi4E23TrivialOffsetCalculatorILi1EjESI_NS0_6memory12LoadWithCastILi1EEENSJ_13StoreWithCastILi1EEEEEviT_T0_T2_T3_T4_T5_
        .type           _ZN2at6native27unrolled_elementwise_kernelIZZZNS0_67_GLOBAL__N__bb565c37_34_ValidateCompressedIndicesKernel_cu_33a4b88b42_validate_compressed_sparse_indices_kernelILNS2_8CDimNameE0ENS2_18CUDAKernelLauncherENS2_14EmptyVecKernelENS2_8DummyVecELm8EEEvRKNS_6TensorESA_lllENKUlvE0_clEvENKUlvE0_clEvEUllE_St5arrayIPcLm2EELi4E23TrivialOffsetCalculatorILi1EjESI_NS0_6memory12LoadWithCastILi1EEENSJ_13StoreWithCastILi1EEEEEviT_T0_T2_T3_T4_T5_,@function
        .size           _ZN2at6native27unrolled_elementwise_kernelIZZZNS0_67_GLOBAL__N__bb565c37_34_ValidateCompressedIndicesKernel_cu_33a4b88b42_validate_compressed_sparse_indices_kernelILNS2_8CDimNameE0ENS2_18CUDAKernelLauncherENS2_14EmptyVecKernelENS2_8DummyVecELm8EEEvRKNS_6TensorESA_lllENKUlvE0_clEvENKUlvE0_clEvEUllE_St5arrayIPcLm2EELi4E23TrivialOffsetCalculatorILi1EjESI_NS0_6memory12LoadWithCastILi1EEENSJ_13StoreWithCastILi1EEEEEviT_T0_T2_T3_T4_T5_,(.L_x_34807 - _ZN2at6native27unrolled_elementwise_kernelIZZZNS0_67_GLOBAL__N__bb565c37_34_ValidateCompressedIndicesKernel_cu_33a4b88b42_validate_compressed_sparse_indices_kernelILNS2_8CDimNameE0ENS2_18CUDAKernelLauncherENS2_14EmptyVecKernelENS2_8DummyVecELm8EEEvRKNS_6TensorESA_lllENKUlvE0_clEvENKUlvE0_clEvEUllE_St5arrayIPcLm2EELi4E23TrivialOffsetCalculatorILi1EjESI_NS0_6memory12LoadWithCastILi1EEENSJ_13StoreWithCastILi1EEEEEviT_T0_T2_T3_T4_T5_)
        .other          _ZN2at6native27unrolled_elementwise_kernelIZZZNS0_67_GLOBAL__N__bb565c37_34_ValidateCompressedIndicesKernel_cu_33a4b88b42_validate_compressed_sparse_indices_kernelILNS2_8CDimNameE0ENS2_18CUDAKernelLauncherENS2_14EmptyVecKernelENS2_8DummyVecELm8EEEvRKNS_6TensorESA_lllENKUlvE0_clEvENKUlvE0_clEvEUllE_St5arrayIPcLm2EELi4E23TrivialOffsetCalculatorILi1EjESI_NS0_6memory12LoadWithCastILi1EEENSJ_13StoreWithCastILi1EEEEEviT_T0_T2_T3_T4_T5_,@"STO_CUDA_ENTRY STV_DEFAULT"
_ZN2at6native27unrolled_elementwise_kernelIZZZNS0_67_GLOBAL__N__bb565c37_34_ValidateCompressedIndicesKernel_cu_33a4b88b42_validate_compressed_sparse_indices_kernelILNS2_8CDimNameE0ENS2_18CUDAKernelLauncherENS2_14EmptyVecKernelENS2_8DummyVecELm8EEEvRKNS_6TensorESA_lllENKUlvE0_clEvENKUlvE0_clEvEUllE_St5arrayIPcLm2EELi4E23TrivialOffsetCalculatorILi1EjESI_NS0_6memory12LoadWithCastILi1EEENSJ_13StoreWithCastILi1EEEEEviT_T0_T2_T3_T4_T5_:
.text._ZN2at6native27unrolled_elementwise_kernelIZZZNS0_67_GLOBAL__N__bb565c37_34_ValidateCompressedIndicesKernel_cu_33a4b88b42_validate_compressed_sparse_indices_kernelILNS2_8CDimNameE0ENS2_18CUDAKernelLauncherENS2_14EmptyVecKernelENS2_8DummyVecELm8EEEvRKNS_6TensorESA_lllENKUlvE0_clEvENKUlvE0_clEvEUllE_St5arrayIPcLm2EELi4E23TrivialOffsetCalculatorILi1EjESI_NS0_6memory12LoadWithCastILi1EEENSJ_13StoreWithCastILi1EEEEEviT_T0_T2_T3_T4_T5_:
        /* <DEDUP_REMOVED lines=32> */
.L_x_33675:
[----:B------:R1:W5:Y:S01]  /*0200*/  LDG.E.U8 R28, desc[UR36][R4.64] ;  /* 0x00000024041c7981 */ /* 0x000362000c1e1100 */
[----:B------:R-:W-:Y:S01]  /*0210*/  IMAD.MOV.U32 R29, RZ, RZ, RZ ;  /* 0x000000ffff1d7224 */ /* 0x000fe200078e00ff */
[----:B------:R-:W-:Y:S06]  /*0220*/  BRA `(.L_x_33677) ;  /* 0x0000000c00447947 */ /* 0x000fec0003800000 */
.L_x_33674:
        /* <DEDUP_REMOVED lines=8> */
.L_x_33679:
[----:B------:R-:W2:Y:S02]  /*02b0*/  LDG.E R28, desc[UR36][R4.64] ;  /* 0x00000024041c7981 */ /* 0x000ea4000c1e1900 */
[----:B--2---:R-:W-:Y:S01]  /*02c0*/  SHF.R.S32.HI R29, RZ, 0x1f, R28 ;  /* 0x0000001fff1d7819 */ /* 0x004fe2000001141c */
[----:B------:R-:W-:Y:S06]  /*02d0*/  BRA `(.L_x_33677) ;  /* 0x0000000c00187947 */ /* 0x000fec0003800000 */
.L_x_33678:
[----:B------:R-:W2:Y:S02]  /*02e0*/  LDG.E.S16 R28, desc[UR36][R4.64] ;  /* 0x00000024041c7981 */ /* 0x000ea4000c1e1700 */
[----:B--2---:R-:W-:Y:S01]  /*02f0*/  SHF.R.S32.HI R29, RZ, 0x1f, R28 ;  /* 0x0000001fff1d7819 */ /* 0x004fe2000001141c */
[----:B------:R-:W-:Y:S06]  /*0300*/  BRA `(.L_x_33677) ;  /* 0x0000000c000c7947 */ /* 0x000fec0003800000 */
.L_x_33673:
        /* <DEDUP_REMOVED lines=9> */
.L_x_33681:
[----:B------:R-:W2:Y:S02]  /*03a0*/  LDG.E.U16 R4, desc[UR36][R4.64] ;  /* 0x0000002404047981 */ /* 0x000ea4000c1e1500 */
[----:B--2---:R-:W-:-:S06]  /*03b0*/  HADD2.F32 R28, -RZ, R4.H0_H0 ;  /* 0x20000004ff1c7230 */ /* 0x004fcc0000004100 */
[----:B------:R-:W2:Y:S02]  /*03c0*/  F2I.S64.TRUNC R28, R28 ;  /* 0x0000001c001c7311 */ /* 0x000ea4000020d900 */
[----:B--2---:R-:W-:Y:S05]  /*03d0*/  BRA `(.L_x_33677) ;  /* 0x0000000800d87947 */ /* 0x004fea0003800000 */
.L_x_33680:
        /* <DEDUP_REMOVED lines=9> */
.L_x_33683:
[----:B------:R-:W2:Y:S02]  /*0470*/  LDG.E.U16 R4, desc[UR36][R4.64] ;  /* 0x0000002404047981 */ /* 0x000ea4000c1e1500 */
[----:B--2---:R-:W-:-:S06]  /*0480*/  HADD2.F32 R28, -RZ, R4.H0_H0 ;  /* 0x20000004ff1c7230 */ /* 0x004fcc0000004100 */
[----:B------:R-:W2:Y:S02]  /*0490*/  F2I.S64.TRUNC R28, R28 ;  /* 0x0000001c001c7311 */ /* 0x000ea4000020d900 */
[----:B--2---:R-:W-:Y:S05]  /*04a0*/  BRA `(.L_x_33677) ;  /* 0x0000000800a47947 */ /* 0x004fea0003800000 */
.L_x_33682:
[----:B------:R-:W2:Y:S02]  /*04b0*/  LDG.E.64 R4, desc[UR36][R4.64] ;  /* 0x0000002404047981 */ /* 0x000ea4000c1e1b00 */
[----:B--2---:R2:W3:Y:S02]  /*04c0*/  F2I.S64.F64.TRUNC R28, R4 ;  /* 0x00000004001c7311 */ /* 0x0044e4000030d900 */
[----:B--23--:R-:W-:Y:S05]  /*04d0*/  BRA `(.L_x_33677) ;  /* 0x0000000800987947 */ /* 0x00cfea0003800000 */
.L_x_33672:
        /* <DEDUP_REMOVED lines=13> */
.L_x_33686:
[----:B------:R-:W2:Y:S02]  /*05b0*/  LDG.E.64 R4, desc[UR36][R4.64] ;  /* 0x0000002404047981 */ /* 0x000ea4000c1e1b00 */
[----:B--2---:R2:W3:Y:S02]  /*05c0*/  F2I.S64.F64.TRUNC R28, R4 ;  /* 0x00000004001c7311 */ /* 0x0044e4000030d900 */
[----:B--23--:R-:W-:Y:S05]  /*05d0*/  BRA `(.L_x_33677) ;  /* 0x0000000800587947 */ /* 0x00cfea0003800000 */
.L_x_33685:
        /* <DEDUP_REMOVED lines=26> */
.L_x_33688:
        /* <DEDUP_REMOVED lines=14> */
.L_x_33687:
[----:B------:R-:W2:Y:S02]  /*0860*/  LDG.E.U16 R28, desc[UR36][R4.64] ;  /* 0x00000024041c7981 */ /* 0x000ea4000c1e1500 */
[----:B--2---:R-:W-:-:S06]  /*0870*/  IMAD.U32 R28, R28, 0x10000, RZ ;  /* 0x000100001c1c7824 */ /* 0x004fcc00078e00ff */
[----:B------:R-:W2:Y:S02]  /*0880*/  F2I.S64.TRUNC R28, R28 ;  /* 0x0000001c001c7311 */ /* 0x000ea4000020d900 */
[----:B--2---:R-:W-:Y:S05]  /*0890*/  BRA `(.L_x_33677) ;  /* 0x0000000400a87947 */ /* 0x004fea0003800000 */
.L_x_33684:
        /* <DEDUP_REMOVED lines=11> */
.L_x_33691:
        /* <DEDUP_REMOVED lines=21> */
.L_x_33695:
[----:B------:R-:W-:Y:S05]  /*0aa0*/  BSYNC.RECONVERGENT B1 ;  /* 0x0000000000017941 */ /* 0x000fea0003800200 */
.L_x_33694:
[----:B------:R-:W-:Y:S01]  /*0ab0*/  IMAD.SHL.U32 R0, R0, 0x100000, RZ ;  /* 0x0010000000007824 */ /* 0x000fe200078e00ff */
[----:B------:R-:W-:-:S04]  /*0ac0*/  LEA R3, R3, 0x3b800000, 0x17 ;  /* 0x3b80000003037811 */ /* 0x000fc800078eb8ff */
[----:B------:R-:W-:-:S07]  /*0ad0*/  LOP3.LUT R28, R3, R0, R7, 0xfe, !PT ;  /* 0x00000000031c7212 */ /* 0x000fce00078efe07 */
.L_x_33693:
[----:B------:R-:W-:Y:S05]  /*0ae0*/  BSYNC.RECONVERGENT B0 ;  /* 0x0000000000007941 */ /* 0x000fea0003800200 */
.L_x_33692:
[----:B------:R-:W4:Y:S02]  /*0af0*/  F2I.S64.TRUNC R28, R28 ;  /* 0x0000001c001c7311 */ /* 0x000f24000020d900 */
[----:B----4-:R-:W-:Y:S05]  /*0b00*/  BRA `(.L_x_33677) ;  /* 0x00000004000c7947 */ /* 0x010fea0003800000 */
.L_x_33690:
        /* <DEDUP_REMOVED lines=21> */
.L_x_33699:
[----:B------:R-:W-:Y:S05]  /*0c60*/  BSYNC.RECONVERGENT B1 ;  /* 0x0000000000017941 */ /* 0x000fea0003800200 */
.L_x_33698:
[----:B------:R-:W-:Y:S01]  /*0c70*/  IMAD.SHL.U32 R0, R0, 0x200000, RZ ;  /* 0x0020000000007824 */ /* 0x000fe200078e00ff */
[----:B------:R-:W-:-:S04]  /*0c80*/  LEA R3, R3, 0x37800000, 0x17 ;  /* 0x3780000003037811 */ /* 0x000fc800078eb8ff */
[----:B------:R-:W-:-:S07]  /*0c90*/  LOP3.LUT R28, R3, R0, R7, 0xfe, !PT ;  /* 0x00000000031c7212 */ /* 0x000fce00078efe07 */
.L_x_33697:
[----:B------:R-:W-:Y:S05]  /*0ca0*/  BSYNC.RECONVERGENT B0 ;  /* 0x0000000000007941 */ /* 0x000fea0003800200 */
.L_x_33696:
[----:B------:R-:W4:Y:S02]  /*0cb0*/  F2I.S64.TRUNC R28, R28 ;  /* 0x0000001c001c7311 */ /* 0x000f24000020d900 */
[----:B----4-:R-:W-:Y:S05]  /*0cc0*/  BRA `(.L_x_33677) ;  /* 0x00000000009c7947 */ /* 0x010fea0003800000 */
.L_x_33689:
[----:B------:R-:W-:-:S09]  /*0cd0*/  UISETP.NE.AND UP0, UPT, UR4, 0x1c, UPT ;  /* 0x0000001c0400788c */ /* 0x000fd2000bf05270 */
[----:B------:R-:W-:Y:S05]  /*0ce0*/  BRA.U !UP0, `(.L_x_33700) ;  /* 0x00000001088c7547 */ /* 0x000fea000b800000 */
[----:B------:R-:W-:-:S09]  /*0cf0*/  UISETP.NE.AND UP0, UPT, UR4, 0x1d, UPT ;  /* 0x0000001d0400788c */ /* 0x000fd2000bf05270 */
[----:B------:R-:W-:Y:S05]  /*0d00*/  BRA.U !UP0, `(.L_x_33701) ;  /* 0x00000001087c7547 */ /* 0x000fea000b800000 */
[----:B------:R-:W-:-:S09]  /*0d10*/  UISETP.NE.AND UP0, UPT, UR4, 0x2c, UPT ;  /* 0x0000002c0400788c */ /* 0x000fd2000bf05270 */
[----:B------:R-:W-:Y:S05]  /*0d20*/  BRA.U !UP0, `(.L_x_33702) ;  /* 0x0000000108487547 */ /* 0x000fea000b800000 */
.L_x_33676:
        /* <DEDUP_REMOVED lines=16> */
.L_x_33703:
[----:B------:R-:W-:Y:S01]  /*0e30*/  CS2R R28, SRZ ;  /* 0x00000000001c7805 */ /* 0x000fe2000001ff00 */
[----:B------:R-:W-:Y:S06]  /*0e40*/  BRA `(.L_x_33677) ;  /* 0x00000000003c7947 */ /* 0x000fec0003800000 */
.L_x_33702:
        /* <DEDUP_REMOVED lines=8> */
.L_x_33705:
[----:B------:R-:W-:Y:S05]  /*0ed0*/  BSYNC.RECONVERGENT B0 ;  /* 0x0000000000007941 */ /* 0x000fea0003800200 */
.L_x_33704:
[----:B------:R-:W2:Y:S02]  /*0ee0*/  F2I.S64.TRUNC R28, R28 ;  /* 0x0000001c001c7311 */ /* 0x000ea4000020d900 */
[----:B--2---:R-:W-:Y:S05]  /*0ef0*/  BRA `(.L_x_33677) ;  /* 0x0000000000107947 */ /* 0x004fea0003800000 */
.L_x_33701:
[----:B------:R2:W5:Y:S01]  /*0f00*/  LDG.E.64 R28, desc[UR36][R4.64] ;  /* 0x00000024041c7981 */ /* 0x000562000c1e1b00 */
[----:B------:R-:W-:Y:S05]  /*0f10*/  BRA `(.L_x_33677) ;  /* 0x0000000000087947 */ /* 0x000fea0003800000 */
.L_x_33700:
[----:B------:R3:W5:Y:S01]  /*0f20*/  LDG.E R28, desc[UR36][R4.64] ;  /* 0x00000024041c7981 */ /* 0x000762000c1e1900 */
[----:B------:R-:W-:-:S07]  /*0f30*/  IMAD.MOV.U32 R29, RZ, RZ, RZ ;  /* 0x000000ffff1d7224 */ /* 0x000fce00078e00ff */
.L_x_33677:
[----:B------:R-:W-:-:S07]  /*0f40*/  VIADD R25, R27, 0x80 ;  /* 0x000000801b197836 */ /* 0x000fce0000000000 */
.L_x_33671:
[----:B------:R-:W-:Y:S05]  /*0f50*/  BSYNC.RECONVERGENT B6 ;  /* 0x0000000000067941 */ /* 0x000fea0003800200 */
.L_x_33670:
        /* <DEDUP_REMOVED lines=24> */
.L_x_33711:
[----:B------:R4:W5:Y:S01]  /*10e0*/  LDG.E.U8 R22, desc[UR36][R4.64] ;  /* 0x0000002404167981 */ /* 0x000962000c1e1100 */
[----:B------:R-:W-:Y:S01]  /*10f0*/  IMAD.MOV.U32 R23, RZ, RZ, RZ ;  /* 0x000000ffff177224 */ /* 0x000fe200078e00ff */
[----:B------:R-:W-:Y:S06]  /*1100*/  BRA `(.L_x_33713) ;  /* 0x0000000c00447947 */ /* 0x000fec0003800000 */
.L_x_33710:
        /* <DEDUP_REMOVED lines=8> */
.L_x_33715:
[----:B------:R-:W2:Y:S02]  /*1190*/  LDG.E R22, desc[UR36][R4.64] ;  /* 0x0000002404167981 */ /* 0x000ea4000c1e1900 */
[----:B--2---:R-:W-:Y:S01]  /*11a0*/  SHF.R.S32.HI R23, RZ, 0x1f, R22 ;  /* 0x0000001fff177819 */ /* 0x004fe20000011416 */
[----:B------:R-:W-:Y:S06]  /*11b0*/  BRA `(.L_x_33713) ;  /* 0x0000000c00187947 */ /* 0x000fec0003800000 */
.L_x_33714:
[----:B------:R-:W2:Y:S02]  /*11c0*/  LDG.E.S16 R22, desc[UR36][R4.64] ;  /* 0x0000002404167981 */ /* 0x000ea4000c1e1700 */
[----:B--2---:R-:W-:Y:S01]  /*11d0*/  SHF.R.S32.HI R23, RZ, 0x1f, R22 ;  /* 0x0000001fff177819 */ /* 0x004fe20000011416 */
[----:B------:R-:W-:Y:S06]  /*11e0*/  BRA `(.L_x_33713) ;  /* 0x0000000c000c7947 */ /* 0x000fec0003800000 */
.L_x_33709:
        /* <DEDUP_REMOVED lines=9> */
.L_x_33717:
[----:B------:R-:W2:Y:S02]  /*1280*/  LDG.E.U16 R4, desc[UR36][R4.64] ;  /* 0x0000002404047981 */ /* 0x000ea4000c1e1500 */
[----:B--2---:R-:W-:-:S06]  /*1290*/  HADD2.F32 R22, -RZ, R4.H0_H0 ;  /* 0x20000004ff167230 */ /* 0x004fcc0000004100 */
[----:B------:R-:W3:Y:S02]  /*12a0*/  F2I.S64.TRUNC R22, R22 ;  /* 0x0000001600167311 */ /* 0x000ee4000020d900 */
[----:B---3--:R-:W-:Y:S05]  /*12b0*/  BRA `(.L_x_33713) ;  /* 0x0000000800d87947 */ /* 0x008fea0003800000 */
.L_x_33716:
        /* <DEDUP_REMOVED lines=9> */
.L_x_33719:
[----:B------:R-:W2:Y:S02]  /*1350*/  LDG.E.U16 R4, desc[UR36][R4.64] ;  /* 0x0000002404047981 */ /* 0x000ea4000c1e1500 */
[----:B--2---:R-:W-:-:S06]  /*1360*/  HADD2.F32 R22, -RZ, R4.H0_H0 ;  /* 0x20000004ff167230 */ /* 0x004fcc0000004100 */
[----:B------:R-:W3:Y:S02]  /*1370*/  F2I.S64.TRUNC R22, R22 ;  /* 0x0000001600167311 */ /* 0x000ee4000020d900 */
[----:B---3--:R-:W-:Y:S05]  /*1380*/  BRA `(.L_x_33713) ;  /* 0x0000000800a47947 */ /* 0x008fea0003800000 */
.L_x_33718:
[----:B------:R-:W2:Y:S02]  /*1390*/  LDG.E.64 R4, desc[UR36][R4.64] ;  /* 0x0000002404047981 */ /* 0x000ea4000c1e1b00 */
[----:B--2---:R3:W4:Y:S02]  /*13a0*/  F2I.S64.F64.TRUNC R22, R4 ;  /* 0x0000000400167311 */ /* 0x004724000030d900 */
[----:B---34-:R-:W-:Y:S05]  /*13b0*/  BRA `(.L_x_33713) ;  /* 0x0000000800987947 */ /* 0x018fea0003800000 */
.L_x_33708:
        /* <DEDUP_REMOVED lines=13> */
.L_x_33722:
[----:B------:R-:W2:Y:S02]  /*1490*/  LDG.E.64 R4, desc[UR36][R4.64] ;  /* 0x0000002404047981 */ /* 0x000ea4000c1e1b00 */
[----:B--2---:R0:W1:Y:S02]  /*14a0*/  F2I.S64.F64.TRUNC R22, R4 ;  /* 0x0000000400167311 */ /* 0x004064000030d900 */
[----:B01----:R-:W-:Y:S05]  /*14b0*/  BRA `(.L_x_33713) ;  /* 0x0000000800587947 */ /* 0x003fea0003800000 */
.L_x_33721:
        /* <DEDUP_REMOVED lines=26> */
.L_x_33724:
        /* <DEDUP_REMOVED lines=14> */
.L_x_33723:
[----:B------:R-:W2:Y:S02]  /*1740*/  LDG.E.U16 R22, desc[UR36][R4.64] ;  /* 0x0000002404167981 */ /* 0x000ea4000c1e1500 */
[----:B--2---:R-:W-:-:S06]  /*1750*/  IMAD.U32 R22, R22, 0x10000, RZ ;  /* 0x0001000016167824 */ /* 0x004fcc00078e00ff */
[----:B------:R-:W0:Y:S02]  /*1760*/  F2I.S64.TRUNC R22, R22 ;  /* 0x0000001600167311 */ /* 0x000e24000020d900 */
[----:B0-----:R-:W-:Y:S05]  /*1770*/  BRA `(.L_x_33713) ;  /* 0x0000000400a87947 */ /* 0x001fea0003800000 */
.L_x_33720:
        /* <DEDUP_REMOVED lines=11> */
.L_x_33727:
        /* <DEDUP_REMOVED lines=21> */
.L_x_33731:
[----:B------:R-:W-:Y:S05]  /*1980*/  BSYNC.RECONVERGENT B1 ;  /* 0x0000000000017941 */ /* 0x000fea0003800200 */
.L_x_33730:
[----:B------:R-:W-:Y:S01]  /*1990*/  IMAD.SHL.U32 R0, R0, 0x100000, RZ ;  /* 0x0010000000007824 */ /* 0x000fe200078e00ff */
[----:B------:R-:W-:-:S04]  /*19a0*/  LEA R3, R3, 0x3b800000, 0x17 ;  /* 0x3b80000003037811 */ /* 0x000fc800078eb8ff */
[----:B------:R-:W-:-:S07]  /*19b0*/  LOP3.LUT R22, R3, R0, R7, 0xfe, !PT ;  /* 0x0000000003167212 */ /* 0x000fce00078efe07 */
.L_x_33729:
[----:B------:R-:W-:Y:S05]  /*19c0*/  BSYNC.RECONVERGENT B0 ;  /* 0x0000000000007941 */ /* 0x000fea0003800200 */
.L_x_33728:
[----:B------:R-:W2:Y:S02]  /*19d0*/  F2I.S64.TRUNC R22, R22 ;  /* 0x0000001600167311 */ /* 0x000ea4000020d900 */
[----:B--2---:R-:W-:Y:S05]  /*19e0*/  BRA `(.L_x_33713) ;  /* 0x00000004000c7947 */ /* 0x004fea0003800000 */
.L_x_33726:
        /* <DEDUP_REMOVED lines=21> */
.L_x_33735:
[----:B------:R-:W-:Y:S05]  /*1b40*/  BSYNC.RECONVERGENT B1 ;  /* 0x0000000000017941 */ /* 0x000fea0003800200 */
.L_x_33734:
[----:B------:R-:W-:Y:S01]  /*1b50*/  IMAD.SHL.U32 R0, R0, 0x200000, RZ ;  /* 0x0020000000007824 */ /* 0x000fe200078e00ff */
[----:B------:R-:W-:-:S04]  /*1b60*/  LEA R3, R3, 0x37800000, 0x17 ;  /* 0x3780000003037811 */ /* 0x000fc800078eb8ff */
[----:B------:R-:W-:-:S07]  /*1b70*/  LOP3.LUT R22, R3, R0, R7, 0xfe, !PT ;  /* 0x0000000003167212 */ /* 0x000fce00078efe07 */
.L_x_33733:
[----:B------:R-:W-:Y:S05]  /*1b80*/  BSYNC.RECONVERGENT B0 ;  /* 0x0000000000007941 */ /* 0x000fea0003800200 */
.L_x_33732:
[----:B------:R-:W2:Y:S02]  /*1b90*/  F2I.S64.TRUNC R22, R22 ;  /* 0x0000001600167311 */ /* 0x000ea4000020d900 */
[----:B--2---:R-:W-:Y:S05]  /*1ba0*/  BRA `(.L_x_33713) ;  /* 0x00000000009c7947 */ /* 0x004fea0003800000 */
.L_x_33725:
        /* <DEDUP_REMOVED lines=14> */
.L_x_33739:
[----:B------:R-:W-:Y:S05]  /*1c90*/  BSYNC.RECONVERGENT B0 ;  /* 0x0000000000007941 */ /* 0x000fea0003800200 */
.L_x_33738:
[----:B------:R-:W2:Y:S02]  /*1ca0*/  F2I.S64.TRUNC R22, R22 ;  /* 0x0000001600167311 */ /* 0x000ea4000020d900 */
[----:B--2---:R-:W-:Y:S05]  /*1cb0*/  BRA `(.L_x_33713) ;  /* 0x0000000000587947 */ /* 0x004fea0003800000 */
.L_x_33712:
        /* <DEDUP_REMOVED lines=16> */
.L_x_33740:
[----:B------:R-:W-:Y:S01]  /*1dc0*/  CS2R R22, SRZ ;  /* 0x0000000000167805 */ /* 0x000fe2000001ff00 */
[----:B------:R-:W-:Y:S06]  /*1dd0*/  BRA `(.L_x_33713) ;  /* 0x0000000000107947 */ /* 0x000fec0003800000 */
.L_x_33737:
[----:B------:R1:W5:Y:S01]  /*1de0*/  LDG.E.64 R22, desc[UR36][R4.64] ;  /* 0x0000002404167981 */ /* 0x000362000c1e1b00 */
[----:B------:R-:W-:Y:S05]  /*1df0*/  BRA `(.L_x_33713) ;  /* 0x0000000000087947 */ /* 0x000fea0003800000 */
.L_x_33736:
[----:B------:R0:W5:Y:S01]  /*1e00*/  LDG.E R22, desc[UR36][R4.64] ;  /* 0x0000002404167981 */ /* 0x000162000c1e1900 */
[----:B------:R-:W-:-:S07]  /*1e10*/  IMAD.MOV.U32 R23, RZ, RZ, RZ ;  /* 0x000000ffff177224 */ /* 0x000fce00078e00ff */
.L_x_33713:
[----:B------:R-:W-:-:S07]  /*1e20*/  VIADD R25, R25, 0x80 ;  /* 0x0000008019197836 */ /* 0x000fce0000000000 */
.L_x_33707:
[----:B------:R-:W-:Y:S05]  /*1e30*/  BSYNC.RECONVERGENT B6 ;  /* 0x0000000000067941 */ /* 0x000fea0003800200 */
.L_x_33706:
        /* <DEDUP_REMOVED lines=24> */
.L_x_33746:
[----:B------:R4:W5:Y:S01]  /*1fc0*/  LDG.E.U8 R18, desc[UR36][R4.64] ;  /* 0x0000002404127981 */ /* 0x000962000c1e1100 */
[----:B------:R-:W-:Y:S01]  /*1fd0*/  IMAD.MOV.U32 R19, RZ, RZ, RZ ;  /* 0x000000ffff137224 */ /* 0x000fe200078e00ff */
[----:B------:R-:W-:Y:S06]  /*1fe0*/  BRA `(.L_x_33748) ;  /* 0x0000000c00447947 */ /* 0x000fec0003800000 */
.L_x_33745:
        /* <DEDUP_REMOVED lines=8> */
.L_x_33750:
[----:B------:R-:W2:Y:S02]  /*2070*/  LDG.E R18, desc[UR36][R4.64] ;  /* 0x0000002404127981 */ /* 0x000ea4000c1e1900 */
[----:B--2---:R-:W-:Y:S01]  /*2080*/  SHF.R.S32.HI R19, RZ, 0x1f, R18 ;  /* 0x0000001fff137819 */ /* 0x004fe20000011412 */
[----:B------:R-:W-:Y:S06]  /*2090*/  BRA `(.L_x_33748) ;  /* 0x0000000c00187947 */ /* 0x000fec0003800000 */
.L_x_33749:
[----:B------:R-:W2:Y:S02]  /*20a0*/  LDG.E.S16 R18, desc[UR36][R4.64] ;  /* 0x0000002404127981 */ /* 0x000ea4000c1e1700 */
[----:B--2---:R-:W-:Y:S01]  /*20b0*/  SHF.R.S32.HI R19, RZ, 0x1f, R18 ;  /* 0x0000001fff137819 */ /* 0x004fe20000011412 */
[----:B------:R-:W-:Y:S06]  /*20c0*/  BRA `(.L_x_33748) ;  /* 0x0000000c000c7947 */ /* 0x000fec0003800000 */
.L_x_33744:
        /* <DEDUP_REMOVED lines=9> */
.L_x_33752:
[----:B------:R-:W2:Y:S02]  /*2160*/  LDG.E.U16 R4, desc[UR36][R4.64] ;  /* 0x0000002404047981 */ /* 0x000ea4000c1e1500 */
[----:B--2---:R-:W-:-:S06]  /*2170*/  HADD2.F32 R18, -RZ, R4.H0_H0 ;  /* 0x20000004ff127230 */ /* 0x004fcc0000004100 */
[----:B------:R-:W3:Y:S02]  /*2180*/  F2I.S64.TRUNC R18, R18 ;  /* 0x0000001200127311 */ /* 0x000ee4000020d900 */
[----:B---3--:R-:W-:Y:S05]  /*2190*/  BRA `(.L_x_33748) ;  /* 0x0000000800d87947 */ /* 0x008fea0003800000 */
.L_x_33751:
        /* <DEDUP_REMOVED lines=9> */
.L_x_33754:
[----:B------:R-:W2:Y:S02]  /*2230*/  LDG.E.U16 R4, desc[UR36][R4.64] ;  /* 0x0000002404047981 */ /* 0x000ea4000c1e1500 */
[----:B--2---:R-:W-:-:S06]  /*2240*/  HADD2.F32 R18, -RZ, R4.H0_H0 ;  /* 0x20000004ff127230 */ /* 0x004fcc0000004100 */
[----:B------:R-:W3:Y:S02]  /*2250*/  F2I.S64.TRUNC R18, R18 ;  /* 0x0000001200127311 */ /* 0x000ee4000020d900 */
[----:B---3--:R-:W-:Y:S05]  /*2260*/  BRA `(.L_x_33748) ;  /* 0x0000000800a47947 */ /* 0x008fea0003800000 */
.L_x_33753:
[----:B------:R-:W2:Y:S02]  /*2270*/  LDG.E.64 R4, desc[UR36][R4.64] ;  /* 0x0000002404047981 */ /* 0x000ea4000c1e1b00 */
[----:B--2---:R3:W4:Y:S02]  /*2280*/  F2I.S64.F64.TRUNC R18, R4 ;  /* 0x0000000400127311 */ /* 0x004724000030d900 */
[----:B---34-:R-:W-:Y:S05]  /*2290*/  BRA `(.L_x_33748) ;  /* 0x0000000800987947 */ /* 0x018fea0003800000 */
.L_x_33743:
        /* <DEDUP_REMOVED lines=13> */
.L_x_33757:
[----:B------:R-:W2:Y:S02]  /*2370*/  LDG.E.64 R4, desc[UR36][R4.64] ;  /* 0x0000002404047981 */ /* 0x000ea4000c1e1b00 */
[----:B--2---:R3:W4:Y:S02]  /*2380*/  F2I.S64.F64.TRUNC R18, R4 ;  /* 0x0000000400127311 */ /* 0x004724000030d900 */
[----:B---34-:R-:W-:Y:S05]  /*2390*/  BRA `(.L_x_33748) ;  /* 0x0000000800587947 */ /* 0x018fea0003800000 */
.L_x_33756:
        /* <DEDUP_REMOVED lines=26> */
.L_x_33759:
        /* <DEDUP_REMOVED lines=14> */
.L_x_33758:
[----:B------:R-:W2:Y:S02]  /*2620*/  LDG.E.U16 R18, desc[UR36][R4.64] ;  /* 0x0000002404127981 */ /* 0x000ea4000c1e1500 */
[----:B--2---:R-:W-:-:S06]  /*2630*/  IMAD.U32 R18, R18, 0x10000, RZ ;  /* 0x0001000012127824 */ /* 0x004fcc00078e00ff */
[----:B------:R-:W3:Y:S02]  /*2640*/  F2I.S64.TRUNC R18, R18 ;  /* 0x0000001200127311 */ /* 0x000ee4000020d900 */
[----:B---3--:R-:W-:Y:S05]  /*2650*/  BRA `(.L_x_33748) ;  /* 0x0000000400a87947 */ /* 0x008fea0003800000 */
.L_x_33755:
        /* <DEDUP_REMOVED lines=11> */
.L_x_33762:
        /* <DEDUP_REMOVED lines=21> */
.L_x_33766:
[----:B------:R-:W-:Y:S05]  /*2860*/  BSYNC.RECONVERGENT B1 ;  /* 0x0000000000017941 */ /* 0x000fea0003800200 */
.L_x_33765:
[----:B------:R-:W-:Y:S01]  /*2870*/  IMAD.SHL.U32 R0, R0, 0x100000, RZ ;  /* 0x0010000000007824 */ /* 0x000fe200078e00ff */
[----:B------:R-:W-:-:S04]  /*2880*/  LEA R3, R3, 0x3b800000, 0x17 ;  /* 0x3b80000003037811 */ /* 0x000fc800078eb8ff */
[----:B------:R-:W-:-:S07]  /*2890*/  LOP3.LUT R18, R3, R0, R7, 0xfe, !PT ;  /* 0x0000000003127212 */ /* 0x000fce00078efe07 */
.L_x_33764:
[----:B------:R-:W-:Y:S05]  /*28a0*/  BSYNC.RECONVERGENT B0 ;  /* 0x0000000000007941 */ /* 0x000fea0003800200 */
.L_x_33763:
[----:B------:R-:W1:Y:S02]  /*28b0*/  F2I.S64.TRUNC R18, R18 ;  /* 0x0000001200127311 */ /* 0x000e64000020d900 */
[----:B-1----:R-:W-:Y:S05]  /*28c0*/  BRA `(.L_x_33748) ;  /* 0x00000004000c7947 */ /* 0x002fea0003800000 */
.L_x_33761:
        /* <DEDUP_REMOVED lines=21> */
.L_x_33770:
[----:B------:R-:W-:Y:S05]  /*2a20*/  BSYNC.RECONVERGENT B1 ;  /* 0x0000000000017941 */ /* 0x000fea0003800200 */
.L_x_33769:
[----:B------:R-:W-:Y:S01]  /*2a30*/  IMAD.SHL.U32 R0, R0, 0x200000, RZ ;  /* 0x0020000000007824 */ /* 0x000fe200078e00ff */
[----:B------:R-:W-:-:S04]  /*2a40*/  LEA R3, R3, 0x37800000, 0x17 ;  /* 0x3780000003037811 */ /* 0x000fc800078eb8ff */
[----:B------:R-:W-:-:S07]  /*2a50*/  LOP3.LUT R18, R3, R0, R7, 0xfe, !PT ;  /* 0x0000000003127212 */ /* 0x000fce00078efe07 */
.L_x_33768:
[----:B------:R-:W-:Y:S05]  /*2a60*/  BSYNC.RECONVERGENT B0 ;  /* 0x0000000000007941 */ /* 0x000fea0003800200 */
.L_x_33767:
[----:B------:R-:W1:Y:S02]  /*2a70*/  F2I.S64.TRUNC R18, R18 ;  /* 0x0000001200127311 */ /* 0x000e64000020d900 */
[----:B-1----:R-:W-:Y:S05]  /*2a80*/  BRA `(.L_x_33748) ;  /* 0x00000000009c7947 */ /* 0x002fea0003800000 */
.L_x_33760:
        /* <DEDUP_REMOVED lines=14> */
.L_x_33774:
[----:B------:R-:W-:Y:S05]  /*2b70*/  BSYNC.RECONVERGENT B0 ;  /* 0x0000000000007941 */ /* 0x000fea0003800200 */
.L_x_33773:
[----:B------:R-:W2:Y:S02]  /*2b80*/  F2I.S64.TRUNC R18, R18 ;  /* 0x0000001200127311 */ /* 0x000ea4000020d900 */
[----:B--2---:R-:W-:Y:S05]  /*2b90*/  BRA `(.L_x_33748) ;  /* 0x0000000000587947 */ /* 0x004fea0003800000 */
.L_x_33747:
        /* <DEDUP_REMOVED lines=16> */
.L_x_33775:
[----:B------:R-:W-:Y:S01]  /*2ca0*/  CS2R R18, SRZ ;  /* 0x0000000000127805 */ /* 0x000fe2000001ff00 */
[----:B------:R-:W-:Y:S06]  /*2cb0*/  BRA `(.L_x_33748) ;  /* 0x0000000000107947 */ /* 0x000fec0003800000 */
.L_x_33772:
[----:B------:R2:W5:Y:S01]  /*2cc0*/  LDG.E.64 R18, desc[UR36][R4.64] ;  /* 0x0000002404127981 */ /* 0x000562000c1e1b00 */
[----:B------:R-:W-:Y:S05]  /*2cd0*/  BRA `(.L_x_33748) ;  /* 0x0000000000087947 */ /* 0x000fea0003800000 */
.L_x_33771:
[----:B------:R1:W5:Y:S01]  /*2ce0*/  LDG.E R18, desc[UR36][R4.64] ;  /* 0x0000002404127981 */ /* 0x000362000c1e1900 */
[----:B------:R-:W-:-:S07]  /*2cf0*/  IMAD.MOV.U32 R19, RZ, RZ, RZ ;  /* 0x000000ffff137224 */ /* 0x000fce00078e00ff */
.L_x_33748:
[----:B------:R-:W-:-:S07]  /*2d00*/  VIADD R25, R25, 0x80 ;  /* 0x0000008019197836 */ /* 0x000fce0000000000 */
.L_x_33742:
[----:B------:R-:W-:Y:S05]  /*2d10*/  BSYNC.RECONVERGENT B6 ;  /* 0x0000000000067941 */ /* 0x000fea0003800200 */
.L_x_33741:
        /* <DEDUP_REMOVED lines=24> */
.L_x_33781:
[----:B------:R0:W5:Y:S01]  /*2ea0*/  LDG.E.U8 R16, desc[UR36][R4.64] ;  /* 0x0000002404107981 */ /* 0x000162000c1e1100 */
[----:B------:R-:W-:Y:S01]  /*2eb0*/  IMAD.MOV.U32 R17, RZ, RZ, RZ ;  /* 0x000000ffff117224 */ /* 0x000fe200078e00ff */
[----:B------:R-:W-:Y:S06]  /*2ec0*/  BRA `(.L_x_33777) ;  /* 0x0000000c00407947 */ /* 0x000fec0003800000 */
.L_x_33780:
        /* <DEDUP_REMOVED lines=8> */
.L_x_33784:
[----:B------:R-:W2:Y:S02]  /*2f50*/  LDG.E R16, desc[UR36][R4.64] ;  /* 0x0000002404107981 */ /* 0x000ea4000c1e1900 */
[----:B--2---:R-:W-:Y:S01]  /*2f60*/  SHF.R.S32.HI R17, RZ, 0x1f, R16 ;  /* 0x0000001fff117819 */ /* 0x004fe20000011410 */
[----:B------:R-:W-:Y:S06]  /*2f70*/  BRA `(.L_x_33777) ;  /* 0x0000000c00147947 */ /* 0x000fec0003800000 */
.L_x_33783:
[----:B------:R-:W2:Y:S02]  /*2f80*/  LDG.E.S16 R16, desc[UR36][R4.64] ;  /* 0x0000002404107981 */ /* 0x000ea4000c1e1700 */
[----:B--2---:R-:W-:Y:S01]  /*2f90*/  SHF.R.S32.HI R17, RZ, 0x1f, R16 ;  /* 0x0000001fff117819 */ /* 0x004fe20000011410 */
[----:B------:R-:W-:Y:S06]  /*2fa0*/  BRA `(.L_x_33777) ;  /* 0x0000000c00087947 */ /* 0x000fec0003800000 */
.L_x_33779:
        /* <DEDUP_REMOVED lines=9> */
.L_x_33786:
[----:B------:R-:W2:Y:S02]  /*3040*/  LDG.E.U16 R4, desc[UR36][R4.64] ;  /* 0x0000002404047981 */ /* 0x000ea4000c1e1500 */
[----:B--2---:R-:W-:-:S06]  /*3050*/  HADD2.F32 R16, -RZ, R4.H0_H0 ;  /* 0x20000004ff107230 */ /* 0x004fcc0000004100 */
[----:B------:R-:W0:Y:S02]  /*3060*/  F2I.S64.TRUNC R16, R16 ;  /* 0x0000001000107311 */ /* 0x000e24000020d900 */
[----:B0-----:R-:W-:Y:S05]  /*3070*/  BRA `(.L_x_33777) ;  /* 0x0000000800d47947 */ /* 0x001fea0003800000 */
.L_x_33785:
        /* <DEDUP_REMOVED lines=9> */
.L_x_33788:
[----:B------:R-:W2:Y:S02]  /*3110*/  LDG.E.U16 R4, desc[UR36][R4.64] ;  /* 0x0000002404047981 */ /* 0x000ea4000c1e1500 */
[----:B--2---:R-:W-:-:S06]  /*3120*/  HADD2.F32 R16, -RZ, R4.H0_H0 ;  /* 0x20000004ff107230 */ /* 0x004fcc0000004100 */
[----:B------:R-:W0:Y:S02]  /*3130*/  F2I.S64.TRUNC R16, R16 ;  /* 0x0000001000107311 */ /* 0x000e24000020d900 */
[----:B0-----:R-:W-:Y:S05]  /*3140*/  BRA `(.L_x_33777) ;  /* 0x0000000800a07947 */ /* 0x001fea0003800000 */
.L_x_33787:
[----:B------:R-:W2:Y:S02]  /*3150*/  LDG.E.64 R4, desc[UR36][R4.64] ;  /* 0x0000002404047981 */ /* 0x000ea4000c1e1b00 */
[----:B--2---:R0:W1:Y:S02]  /*3160*/  F2I.S64.F64.TRUNC R16, R4 ;  /* 0x0000000400107311 */ /* 0x004064000030d900 */
[----:B01----:R-:W-:Y:S05]  /*3170*/  BRA `(.L_x_33777) ;  /* 0x0000000800947947 */ /* 0x003fea0003800000 */
.L_x_33778:
        /* <DEDUP_REMOVED lines=13> */
.L_x_33791:
[----:B------:R-:W2:Y:S02]  /*3250*/  LDG.E.64 R4, desc[UR36][R4.64] ;  /* 0x0000002404047981 */ /* 0x000ea4000c1e1b00 */
[----:B--2---:R0:W1:Y:S02]  /*3260*/  F2I.S64.F64.TRUNC R16, R4 ;  /* 0x0000000400107311 */ /* 0x004064000030d900 */
[----:B01----:R-:W-:Y:S05]  /*3270*/  BRA `(.L_x_33777) ;  /* 0x0000000800547947 */ /* 0x003fea0003800000 */
.L_x_33790:
        /* <DEDUP_REMOVED lines=26> */
.L_x_33793:
        /* <DEDUP_REMOVED lines=14> */
.L_x_33792:
[----:B------:R-:W2:Y:S02]  /*3500*/  LDG.E.U16 R16, desc[UR36][R4.64] ;  /* 0x0000002404107981 */ /* 0x000ea4000c1e1500 */
[----:B--2---:R-:W-:-:S06]  /*3510*/  IMAD.U32 R16, R16, 0x10000, RZ ;  /* 0x0001000010107824 */ /* 0x004fcc00078e00ff */
[----:B------:R-:W0:Y:S02]  /*3520*/  F2I.S64.TRUNC R16, R16 ;  /* 0x0000001000107311 */ /* 0x000e24000020d900 */
[----:B0-----:R-:W-:Y:S05]  /*3530*/  BRA `(.L_x_33777) ;  /* 0x0000000400a47947 */ /* 0x001fea0003800000 */
.L_x_33789:
        /* <DEDUP_REMOVED lines=11> */
.L_x_33796:
        /* <DEDUP_REMOVED lines=21> */
.L_x_33800:
[----:B------:R-:W-:Y:S05]  /*3740*/  BSYNC.RECONVERGENT B1 ;  /* 0x0000000000017941 */ /* 0x000fea0003800200 */
.L_x_33799:
[----:B------:R-:W-:Y:S01]  /*3750*/  IMAD.SHL.U32 R0, R0, 0x100000, RZ ;  /* 0x0010000000007824 */ /* 0x000fe200078e00ff */
[----:B------:R-:W-:-:S04]  /*3760*/  LEA R3, R3, 0x3b800000, 0x17 ;  /* 0x3b80000003037811 */ /* 0x000fc800078eb8ff */
[----:B------:R-:W-:-:S07]  /*3770*/  LOP3.LUT R16, R3, R0, R7, 0xfe, !PT ;  /* 0x0000000003107212 */ /* 0x000fce00078efe07 */
.L_x_33798:
[----:B------:R-:W-:Y:S05]  /*3780*/  BSYNC.RECONVERGENT B0 ;  /* 0x0000000000007941 */ /* 0x000fea0003800200 */
.L_x_33797:
[----:B------:R-:W0:Y:S02]  /*3790*/  F2I.S64.TRUNC R16, R16 ;  /* 0x0000001000107311 */ /* 0x000e24000020d900 */
[----:B0-----:R-:W-:Y:S05]  /*37a0*/  BRA `(.L_x_33777) ;  /* 0x0000000400087947 */ /* 0x001fea0003800000 */
.L_x_33795:
        /* <DEDUP_REMOVED lines=21> */
.L_x_33804:
[----:B------:R-:W-:Y:S05]  /*3900*/  BSYNC.RECONVERGENT B1 ;  /* 0x0000000000017941 */ /* 0x000fea0003800200 */
.L_x_33803:
[----:B------:R-:W-:Y:S01]  /*3910*/  IMAD.SHL.U32 R0, R0, 0x200000, RZ ;  /* 0x0020000000007824 */ /* 0x000fe200078e00ff */
[----:B------:R-:W-:-:S04]  /*3920*/  LEA R3, R3, 0x37800000, 0x17 ;  /* 0x3780000003037811 */ /* 0x000fc800078eb8ff */
[----:B------:R-:W-:-:S07]  /*3930*/  LOP3.LUT R16, R3, R0, R7, 0xfe, !PT ;  /* 0x0000000003107212 */ /* 0x000fce00078efe07 */
.L_x_33802:
[----:B------:R-:W-:Y:S05]  /*3940*/  BSYNC.RECONVERGENT B0 ;  /* 0x0000000000007941 */ /* 0x000fea0003800200 */
.L_x_33801:
[----:B------:R-:W0:Y:S02]  /*3950*/  F2I.S64.TRUNC R16, R16 ;  /* 0x0000001000107311 */ /* 0x000e24000020d900 */
[----:B0-----:R-:W-:Y:S05]  /*3960*/  BRA `(.L_x_33777) ;  /* 0x0000000000987947 */ /* 0x001fea0003800000 */
.L_x_33794:
        /* <DEDUP_REMOVED lines=14> */
.L_x_33808:
[----:B------:R-:W-:Y:S05]  /*3a50*/  BSYNC.RECONVERGENT B0 ;  /* 0x0000000000007941 */ /* 0x000fea0003800200 */
.L_x_33807:
[----:B------:R-:W0:Y:S02]  /*3a60*/  F2I.S64.TRUNC R16, R16 ;  /* 0x0000001000107311 */ /* 0x000e24000020d900 */
[----:B0-----:R-:W-:Y:S05]  /*3a70*/  BRA `(.L_x_33777) ;  /* 0x0000000000547947 */ /* 0x001fea0003800000 */
.L_x_33782:
        /* <DEDUP_REMOVED lines=16> */
.L_x_33809:
[----:B------:R-:W-:Y:S05]  /*3b80*/  BRA `(.L_x_33777) ;  /* 0x0000000000107947 */ /* 0x000fea0003800000 */
.L_x_33806:
[----:B------:R0:W5:Y:S01]  /*3b90*/  LDG.E.64 R16, desc[UR36][R4.64] ;  /* 0x0000002404107981 */ /* 0x000162000c1e1b00 */
[----:B------:R-:W-:Y:S05]  /*3ba0*/  BRA `(.L_x_33777) ;  /* 0x0000000000087947 */ /* 0x000fea0003800000 */
.L_x_33805:
[----:B------:R0:W5:Y:S01]  /*3bb0*/  LDG.E R16, desc[UR36][R4.64] ;  /* 0x0000002404107981 */ /* 0x000162000c1e1900 */
[----:B------:R-:W-:-:S07]  /*3bc0*/  IMAD.MOV.U32 R17, RZ, RZ, RZ ;  /* 0x000000ffff117224 */ /* 0x000fce00078e00ff */
.L_x_33777:
[----:B------:R-:W-:Y:S05]  /*3bd0*/  BSYNC.RECONVERGENT B6 ;  /* 0x0000000000067941 */ /* 0x000fea0003800200 */
.L_x_33776:
        /* <DEDUP_REMOVED lines=25> */
.L_x_33811:
[----:B------:R-:W-:Y:S05]  /*3d70*/  BSYNC.RECONVERGENT B6 ;  /* 0x0000000000067941 */ /* 0x000fea0003800200 */
.L_x_33810:
        /* <DEDUP_REMOVED lines=26> */
.L_x_33813:
[----:B------:R-:W-:Y:S05]  /*3f20*/  BSYNC.RECONVERGENT B6 ;  /* 0x0000000000067941 */ /* 0x000fea0003800200 */
.L_x_33812:
        /* <DEDUP_REMOVED lines=26> */
.L_x_33815:
[----:B------:R-:W-:Y:S05]  /*40d0*/  BSYNC.RECONVERGENT B6 ;  /* 0x0000000000067941 */ /* 0x000fea0003800200 */
.L_x_33814:
        /* <DEDUP_REMOVED lines=26> */
.L_x_33817:
[----:B------:R-:W-:Y:S05]  /*4280*/  BSYNC.RECONVERGENT B6 ;  /* 0x0000000000067941 */ /* 0x000fea0003800200 */
.L_x_33816:
        /* <DEDUP_REMOVED lines=26> */
.L_x_33824:
[----:B------:R4:W-:Y:S01]  /*4430*/  STG.E.U8 desc[UR36][R4.64], RZ ;  /* 0x000000ff04007986 */ /* 0x0009e2000c101124 */
[----:B------:R-:W-:Y:S01]  /*4440*/  IMAD.MOV.U32 R27, RZ, RZ, R25 ;  /* 0x000000ffff1b7224 */ /* 0x000fe200078e0019 */
[----:B------:R-:W-:Y:S06]  /*4450*/  BRA `(.L_x_33826) ;  /* 0x0000000400e07947 */ /* 0x000fec0003800000 */
.L_x_33823:
        /* <DEDUP_REMOVED lines=9> */
.L_x_33828:
[----:B------:R2:W-:Y:S01]  /*44f0*/  STG.E desc[UR36][R4.64], RZ ;  /* 0x000000ff04007986 */ /* 0x0005e2000c101924 */
[----:B------:R-:W-:Y:S01]  /*4500*/  IMAD.MOV.U32 R27, RZ, RZ, R25 ;  /* 0x000000ffff1b7224 */ /* 0x000fe200078e0019 */
[----:B------:R-:W-:Y:S06]  /*4510*/  BRA `(.L_x_33826) ;  /* 0x0000000400b07947 */ /* 0x000fec0003800000 */
.L_x_33827:
[----:B------:R0:W-:Y:S01]  /*4520*/  STG.E.U16 desc[UR36][R4.64], RZ ;  /* 0x000000ff04007986 */ /* 0x0001e2000c101524 */
[----:B------:R-:W-:Y:S01]  /*4530*/  IMAD.MOV.U32 R27, RZ, RZ, R25 ;  /* 0x000000ffff1b7224 */ /* 0x000fe200078e0019 */
[----:B------:R-:W-:Y:S06]  /*4540*/  BRA `(.L_x_33826) ;  /* 0x0000000400a47947 */ /* 0x000fec0003800000 */
.L_x_33822:
        /* <DEDUP_REMOVED lines=9> */
.L_x_33830:
[----:B------:R0:W-:Y:S01]  /*45e0*/  STG.E.U16 desc[UR36][R4.64], RZ ;  /* 0x000000ff04007986 */ /* 0x0001e2000c101524 */
[----:B------:R-:W-:Y:S01]  /*45f0*/  IMAD.MOV.U32 R27, RZ, RZ, R25 ;  /* 0x000000ffff1b7224 */ /* 0x000fe200078e0019 */
[----:B------:R-:W-:Y:S06]  /*4600*/  BRA `(.L_x_33826) ;  /* 0x0000000400747947 */ /* 0x000fec0003800000 */
.L_x_33829:
        /* <DEDUP_REMOVED lines=9> */
.L_x_33832:
[----:B------:R0:W-:Y:S01]  /*46a0*/  STG.E desc[UR36][R4.64], RZ ;  /* 0x000000ff04007986 */ /* 0x0001e2000c101924 */
[----:B------:R-:W-:Y:S01]  /*46b0*/  IMAD.MOV.U32 R27, RZ, RZ, R25 ;  /* 0x000000ffff1b7224 */ /* 0x000fe200078e0019 */
[----:B------:R-:W-:Y:S06]  /*46c0*/  BRA `(.L_x_33826) ;  /* 0x0000000400447947 */ /* 0x000fec0003800000 */
.L_x_33831:
[----:B------:R0:W-:Y:S01]  /*46d0*/  STG.E.64 desc[UR36][R4.64], RZ ;  /* 0x000000ff04007986 */ /* 0x0001e2000c101b24 */
[----:B------:R-:W-:Y:S01]  /*46e0*/  IMAD.MOV.U32 R27, RZ, RZ, R25 ;  /* 0x000000ffff1b7224 */ /* 0x000fe200078e0019 */
[----:B------:R-:W-:Y:S06]  /*46f0*/  BRA `(.L_x_33826) ;  /* 0x0000000400387947 */ /* 0x000fec0003800000 */
.L_x_33821:
        /* <DEDUP_REMOVED lines=11> */
.L_x_33835:
[----:B------:R0:W-:Y:S01]  /*47b0*/  STG.E.128 desc[UR36][R4.64], RZ ;  /* 0x000000ff04007986 */ /* 0x0001e2000c101d24 */
[----:B------:R-:W-:Y:S01]  /*47c0*/  IMAD.MOV.U32 R27, RZ, RZ, R25 ;  /* 0x000000ffff1b7224 */ /* 0x000fe200078e0019 */
[----:B------:R-:W-:Y:S06]  /*47d0*/  BRA `(.L_x_33826) ;  /* 0x0000000400007947 */ /* 0x000fec0003800000 */
.L_x_33834:
        /* <DEDUP_REMOVED lines=9> */
.L_x_33837:
[----:B------:R0:W-:Y:S01]  /*4870*/  STG.E.U8 desc[UR36][R4.64], RZ ;  /* 0x000000ff04007986 */ /* 0x0001e2000c101124 */
[----:B------:R-:W-:Y:S01]  /*4880*/  IMAD.MOV.U32 R27, RZ, RZ, R25 ;  /* 0x000000ffff1b7224 */ /* 0x000fe200078e0019 */
[----:B------:R-:W-:Y:S06]  /*4890*/  BRA `(.L_x_33826) ;  /* 0x0000000000d07947 */ /* 0x000fec0003800000 */
.L_x_33836:
[----:B------:R0:W-:Y:S01]  /*48a0*/  STG.E.U16 desc[UR36][R4.64], RZ ;  /* 0x000000ff04007986 */ /* 0x0001e2000c101524 */
[----:B------:R-:W-:Y:S01]  /*48b0*/  IMAD.MOV.U32 R27, RZ, RZ, R25 ;  /* 0x000000ffff1b7224 */ /* 0x000fe200078e0019 */
[----:B------:R-:W-:Y:S06]  /*48c0*/  BRA `(.L_x_33826) ;  /* 0x0000000000c47947 */ /* 0x000fec0003800000 */
.L_x_33833:
        /* <DEDUP_REMOVED lines=11> */
.L_x_33840:
[----:B------:R0:W-:Y:S01]  /*4980*/  STG.E.U8 desc[UR36][R4.64], RZ ;  /* 0x000000ff04007986 */ /* 0x0001e2000c101124 */
[----:B------:R-:W-:Y:S01]  /*4990*/  IMAD.MOV.U32 R27, RZ, RZ, R25 ;  /* 0x000000ffff1b7224 */ /* 0x000fe200078e0019 */
[----:B------:R-:W-:Y:S06]  /*49a0*/  BRA `(.L_x_33826) ;  /* 0x00000000008c7947 */ /* 0x000fec0003800000 */
.L_x_33839:
[----:B------:R0:W-:Y:S01]  /*49b0*/  STG.E.U8 desc[UR36][R4.64], RZ ;  /* 0x000000ff04007986 */ /* 0x0001e2000c101124 */
[----:B------:R-:W-:Y:S01]  /*49c0*/  IMAD.MOV.U32 R27, RZ, RZ, R25 ;  /* 0x000000ffff1b7224 */ /* 0x000fe200078e0019 */
[----:B------:R-:W-:Y:S06]  /*49d0*/  BRA `(.L_x_33826) ;  /* 0x0000000000807947 */ /* 0x000fec0003800000 */
.L_x_33838:
[----:B------:R-:W-:-:S13]  /*49e0*/  ISETP.NE.AND P0, PT, R0, 0x1c, PT ;  /* 0x0000001c0000780c */ /* 0x000fda0003f05270 */
[----:B------:R-:W-:Y:S05]  /*49f0*/  @!P0 BRA `(.L_x_33841) ;  /* 0x0000000000708947 */ /* 0x000fea0003800000 */
[----:B------:R-:W-:-:S13]  /*4a00*/  ISETP.NE.AND P0, PT, R0, 0x1d, PT ;  /* 0x0000001d0000780c */ /* 0x000fda0003f05270 */
[----:B------:R-:W-:Y:S05]  /*4a10*/  @!P0 BRA `(.L_x_33842) ;  /* 0x00000000005c8947 */ /* 0x000fea0003800000 */
[----:B------:R-:W-:-:S13]  /*4a20*/  ISETP.NE.AND P0, PT, R0, 0x2c, PT ;  /* 0x0000002c0000780c */ /* 0x000fda0003f05270 */
[----:B------:R-:W-:Y:S05]  /*4a30*/  @!P0 BRA `(.L_x_33843) ;  /* 0x0000000000488947 */ /* 0x000fea0003800000 */
.L_x_33825:
        /* <DEDUP_REMOVED lines=16> */
.L_x_33844:
[----:B------:R-:W-:Y:S01]  /*4b40*/  IMAD.MOV.U32 R27, RZ, RZ, R25 ;  /* 0x000000ffff1b7224 */ /* 0x000fe200078e0019 */
[----:B------:R-:W-:Y:S06]  /*4b50*/  BRA `(.L_x_33826) ;  /* 0x0000000000207947 */ /* 0x000fec0003800000 */
.L_x_33843:
[----:B------:R0:W-:Y:S01]  /*4b60*/  STG.E.U8 desc[UR36][R4.64], RZ ;  /* 0x000000ff04007986 */ /* 0x0001e2000c101124 */
[----:B------:R-:W-:Y:S01]  /*4b70*/  IMAD.MOV.U32 R27, RZ, RZ, R25 ;  /* 0x000000ffff1b7224 */ /* 0x000fe200078e0019 */
[----:B------:R-:W-:Y:S06]  /*4b80*/  BRA `(.L_x_33826) ;  /* 0x0000000000147947 */ /* 0x000fec0003800000 */
.L_x_33842:
[----:B------:R0:W-:Y:S01]  /*4b90*/  STG.E.64 desc[UR36][R4.64], RZ ;  /* 0x000000ff04007986 */ /* 0x0001e2000c101b24 */
[----:B------:R-:W-:Y:S01]  /*4ba0*/  IMAD.MOV.U32 R27, RZ, RZ, R25 ;  /* 0x000000ffff1b7224 */ /* 0x000fe200078e0019 */
[----:B------:R-:W-:Y:S06]  /*4bb0*/  BRA `(.L_x_33826) ;  /* 0x0000000000087947 */ /* 0x000fec0003800000 */
.L_x_33841:
[----:B------:R0:W-:Y:S01]  /*4bc0*/  STG.E desc[UR36][R4.64], RZ ;  /* 0x000000ff04007986 */ /* 0x0001e2000c101924 */
[----:B------:R-:W-:-:S07]  /*4bd0*/  IMAD.MOV.U32 R27, RZ, RZ, R25 ;  /* 0x000000ffff1b7224 */ /* 0x000fce00078e0019 */
.L_x_33826:
        /* <DEDUP_REMOVED lines=23> */
.L_x_33849:
[----:B------:R0:W-:Y:S01]  /*4d50*/  STG.E.U8 desc[UR36][R4.64], RZ ;  /* 0x000000ff04007986 */ /* 0x0001e2000c101124 */
[----:B------:R-:W-:Y:S05]  /*4d60*/  BRA `(.L_x_33851) ;  /* 0x00000004008c7947 */ /* 0x000fea0003800000 */
.L_x_33848:
        /* <DEDUP_REMOVED lines=8> */
.L_x_33853:
[----:B------:R3:W-:Y:S01]  /*4df0*/  STG.E desc[UR36][R4.64], RZ ;  /* 0x000000ff04007986 */ /* 0x0007e2000c101924 */
[----:B------:R-:W-:Y:S05]  /*4e00*/  BRA `(.L_x_33851) ;  /* 0x0000000400647947 */ /* 0x000fea0003800000 */
.L_x_33852:
[----:B------:R2:W-:Y:S01]  /*4e10*/  STG.E.U16 desc[UR36][R4.64], RZ ;  /* 0x000000ff04007986 */ /* 0x0005e2000c101524 */
[----:B------:R-:W-:Y:S05]  /*4e20*/  BRA `(.L_x_33851) ;  /* 0x00000004005c7947 */ /* 0x000fea0003800000 */
.L_x_33847:
        /* <DEDUP_REMOVED lines=8> */
.L_x_33855:
[----:B------:R0:W-:Y:S01]  /*4eb0*/  STG.E.U16 desc[UR36][R4.64], RZ ;  /* 0x000000ff04007986 */ /* 0x0001e2000c101524 */
[----:B------:R-:W-:Y:S05]  /*4ec0*/  BRA `(.L_x_33851) ;  /* 0x0000000400347947 */ /* 0x000fea0003800000 */
.L_x_33854:
        /* <DEDUP_REMOVED lines=8> */
.L_x_33857:
[----:B------:R0:W-:Y:S01]  /*4f50*/  STG.E desc[UR36][R4.64], RZ ;  /* 0x000000ff04007986 */ /* 0x0001e2000c101924 */
[----:B------:R-:W-:Y:S05]  /*4f60*/  BRA `(.L_x_33851) ;  /* 0x00000004000c7947 */ /* 0x000fea0003800000 */
.L_x_33856:
[----:B------:R0:W-:Y:S01]  /*4f70*/  STG.E.64 desc[UR36][R4.64], RZ ;  /* 0x000000ff04007986 */ /* 0x0001e2000c101b24 */
[----:B------:R-:W-:Y:S05]  /*4f80*/  BRA `(.L_x_33851) ;  /* 0x0000000400047947 */ /* 0x000fea0003800000 */
.L_x_33846:
        /* <DEDUP_REMOVED lines=10> */
.L_x_33860:
[----:B------:R0:W-:Y:S01]  /*5030*/  STG.E.128 desc[UR36][R4.64], RZ ;  /* 0x000000ff04007986 */ /* 0x0001e2000c101d24 */
[----:B------:R-:W-:Y:S05]  /*5040*/  BRA `(.L_x_33851) ;  /* 0x0000000000d47947 */ /* 0x000fea0003800000 */
.L_x_33859:
        /* <DEDUP_REMOVED lines=8> */
.L_x_33862:
[----:B------:R0:W-:Y:S01]  /*50d0*/  STG.E.U8 desc[UR36][R4.64], RZ ;  /* 0x000000ff04007986 */ /* 0x0001e2000c101124 */
[----:B------:R-:W-:Y:S05]  /*50e0*/  BRA `(.L_x_33851) ;  /* 0x0000000000ac7947 */ /* 0x000fea0003800000 */
.L_x_33861:
[----:B------:R0:W-:Y:S01]  /*50f0*/  STG.E.U16 desc[UR36][R4.64], RZ ;  /* 0x000000ff04007986 */ /* 0x0001e2000c101524 */
[----:B------:R-:W-:Y:S05]  /*5100*/  BRA `(.L_x_33851) ;  /* 0x0000000000a47947 */ /* 0x000fea0003800000 */
.L_x_33858:
        /* <DEDUP_REMOVED lines=10> */
.L_x_33865:
[----:B------:R0:W-:Y:S01]  /*51b0*/  STG.E.U8 desc[UR36][R4.64], RZ ;  /* 0x000000ff04007986 */ /* 0x0001e2000c101124 */
[----:B------:R-:W-:Y:S05]  /*51c0*/  BRA `(.L_x_33851) ;  /* 0x0000000000747947 */ /* 0x000fea0003800000 */
.L_x_33864:
[----:B------:R0:W-:Y:S01]  /*51d0*/  STG.E.U8 desc[UR36][R4.64], RZ ;  /* 0x000000ff04007986 */ /* 0x0001e2000c101124 */
[----:B------:R-:W-:Y:S05]  /*51e0*/  BRA `(.L_x_33851) ;  /* 0x00000000006c7947 */ /* 0x000fea0003800000 */
.L_x_33863:
[----:B------:R-:W-:-:S13]  /*51f0*/  ISETP.NE.AND P0, PT, R0, 0x1c, PT ;  /* 0x0000001c0000780c */ /* 0x000fda0003f05270 */
[----:B------:R-:W-:Y:S05]  /*5200*/  @!P0 BRA `(.L_x_33866) ;  /* 0x0000000000608947 */ /* 0x000fea0003800000 */
[----:B------:R-:W-:-:S13]  /*5210*/  ISETP.NE.AND P0, PT, R0, 0x1d, PT ;  /* 0x0000001d0000780c */ /* 0x000fda0003f05270 */
[----:B------:R-:W-:Y:S05]  /*5220*/  @!P0 BRA `(.L_x_33867) ;  /* 0x0000000000508947 */ /* 0x000fea0003800000 */
[----:B------:R-:W-:-:S13]  /*5230*/  ISETP.NE.AND P0, PT, R0, 0x2c, PT ;  /* 0x0000002c0000780c */ /* 0x000fda0003f05270 */
[----:B------:R0:W-:Y:S01]  /*5240*/  @!P0 STG.E.U8 desc[UR36][R4.64], RZ ;  /* 0x000000ff04008986 */ /* 0x0001e2000c101124 */
[----:B------:R-:W-:Y:S05]  /*5250*/  @!P0 BRA `(.L_x_33851) ;  /* 0x0000000000508947 */ /* 0x000fea0003800000 */
.L_x_33850:
        /* <DEDUP_REMOVED lines=16> */
.L_x_33868:
[----:B------:R-:W-:Y:S05]  /*5360*/  BRA `(.L_x_33851) ;  /* 0x00000000000c7947 */ /* 0x000fea0003800000 */
.L_x_33867:
[----:B------:R0:W-:Y:S01]  /*5370*/  STG.E.64 desc[UR36][R4.64], RZ ;  /* 0x000000ff04007986 */ /* 0x0001e2000c101b24 */
[----:B------:R-:W-:Y:S05]  /*5380*/  BRA `(.L_x_33851) ;  /* 0x0000000000047947 */ /* 0x000fea0003800000 */
.L_x_33866:
[----:B------:R0:W-:Y:S02]  /*5390*/  STG.E desc[UR36][R4.64], RZ ;  /* 0x000000ff04007986 */ /* 0x0001e4000c101924 */
.L_x_33851:
[----:B------:R-:W-:-:S07]  /*53a0*/  VIADD R27, R27, 0x80 ;  /* 0x000000801b1b7836 */ /* 0x000fce0000000000 */
.L_x_33820:
[----:B------:R-:W-:-:S13]  /*53b0*/  ISETP.GE.AND P0, PT, R27, R2, PT ;  /* 0x000000021b00720c */ /* 0x000fda0003f06270 */
[----:B------:R-:W-:Y:S05]  /*53c0*/  @P0 BREAK.RELIABLE B6 ;  /* 0x0000000000060942 */ /* 0x000fea0003800100 */
[----:B------:R-:W-:Y:S05]  /*53d0*/  @P0 BRA `(.L_x_33845) ;  /* 0x0000000400ec0947 */ /* 0x000fea0003800000 */
[----:B------:R-:W-:Y:S05]  /*53e0*/  BSYNC.RELIABLE B6 ;  /* 0x0000000000067941 */ /* 0x000fea0003800100 */
.L_x_33819:
        /* <DEDUP_REMOVED lines=20> */
.L_x_33872:
[----:B------:R0:W-:Y:S01]  /*5530*/  STG.E.U8 desc[UR36][R4.64], RZ ;  /* 0x000000ff04007986 */ /* 0x0001e2000c101124 */
[----:B------:R-:W-:Y:S05]  /*5540*/  BRA `(.L_x_33874) ;  /* 0x00000004008c7947 */ /* 0x000fea0003800000 */
.L_x_33871:
        /* <DEDUP_REMOVED lines=8> */
.L_x_33876:
[----:B------:R0:W-:Y:S01]  /*55d0*/  STG.E desc[UR36][R4.64], RZ ;  /* 0x000000ff04007986 */ /* 0x0001e2000c101924 */
[----:B------:R-:W-:Y:S05]  /*55e0*/  BRA `(.L_x_33874) ;  /* 0x0000000400647947 */ /* 0x000fea0003800000 */
.L_x_33875:
[----:B------:R0:W-:Y:S01]  /*55f0*/  STG.E.U16 desc[UR36][R4.64], RZ ;  /* 0x000000ff04007986 */ /* 0x0001e2000c101524 */
[----:B------:R-:W-:Y:S05]  /*5600*/  BRA `(.L_x_33874) ;  /* 0x00000004005c7947 */ /* 0x000fea0003800000 */
.L_x_33870:
        /* <DEDUP_REMOVED lines=8> */
.L_x_33878:
[----:B------:R0:W-:Y:S01]  /*5690*/  STG.E.U16 desc[UR36][R4.64], RZ ;  /* 0x000000ff04007986 */ /* 0x0001e2000c101524 */
[----:B------:R-:W-:Y:S05]  /*56a0*/  BRA `(.L_x_33874) ;  /* 0x0000000400347947 */ /* 0x000fea0003800000 */
.L_x_33877:
        /* <DEDUP_REMOVED lines=8> */
.L_x_33880:
[----:B------:R0:W-:Y:S01]  /*5730*/  STG.E desc[UR36][R4.64], RZ ;  /* 0x000000ff04007986 */ /* 0x0001e2000c101924 */
[----:B------:R-:W-:Y:S05]  /*5740*/  BRA `(.L_x_33874) ;  /* 0x00000004000c7947 */ /* 0x000fea0003800000 */
.L_x_33879:
[----:B------:R0:W-:Y:S01]  /*5750*/  STG.E.64 desc[UR36][R4.64], RZ ;  /* 0x000000ff04007986 */ /* 0x0001e2000c101b24 */
[----:B------:R-:W-:Y:S05]  /*5760*/  BRA `(.L_x_33874) ;  /* 0x0000000400047947 */ /* 0x000fea0003800000 */
.L_x_33869:
        /* <DEDUP_REMOVED lines=10> */
.L_x_33883:
[----:B------:R0:W-:Y:S01]  /*5810*/  STG.E.128 desc[UR36][R4.64], RZ ;  /* 0x000000ff04007986 */ /* 0x0001e2000c101d24 */
[----:B------:R-:W-:Y:S05]  /*5820*/  BRA `(.L_x_33874) ;  /* 0x0000000000d47947 */ /* 0x000fea0003800000 */
.L_x_33882:
        /* <DEDUP_REMOVED lines=8> */
.L_x_33885:
[----:B------:R0:W-:Y:S01]  /*58b0*/  STG.E.U8 desc[UR36][R4.64], RZ ;  /* 0x000000ff04007986 */ /* 0x0001e2000c101124 */
[----:B------:R-:W-:Y:S05]  /*58c0*/  BRA `(.L_x_33874) ;  /* 0x0000000000ac7947 */ /* 0x000fea0003800000 */
.L_x_33884:
[----:B------:R0:W-:Y:S01]  /*58d0*/  STG.E.U16 desc[UR36][R4.64], RZ ;  /* 0x000000ff04007986 */ /* 0x0001e2000c101524 */
[----:B------:R-:W-:Y:S05]  /*58e0*/  BRA `(.L_x_33874) ;  /* 0x0000000000a47947 */ /* 0x000fea0003800000 */
.L_x_33881:
        /* <DEDUP_REMOVED lines=10> */
.L_x_33888:
[----:B------:R2:W-:Y:S01]  /*5990*/  STG.E.U8 desc[UR36][R4.64], RZ ;  /* 0x000000ff04007986 */ /* 0x0005e2000c101124 */
[----:B------:R-:W-:Y:S05]  /*59a0*/  BRA `(.L_x_33874) ;  /* 0x0000000000747947 */ /* 0x000fea0003800000 */
.L_x_33887:
[----:B------:R0:W-:Y:S01]  /*59b0*/  STG.E.U8 desc[UR36][R4.64], RZ ;  /* 0x000000ff04007986 */ /* 0x0001e2000c101124 */
[----:B------:R-:W-:Y:S05]  /*59c0*/  BRA `(.L_x_33874) ;  /* 0x00000000006c7947 */ /* 0x000fea0003800000 */
.L_x_33886:
[----:B------:R-:W-:-:S13]  /*59d0*/  ISETP.NE.AND P0, PT, R0, 0x1c, PT ;  /* 0x0000001c0000780c */ /* 0x000fda0003f05270 */
[----:B------:R-:W-:Y:S05]  /*59e0*/  @!P0 BRA `(.L_x_33889) ;  /* 0x0000000000608947 */ /* 0x000fea0003800000 */
[----:B------:R-:W-:-:S13]  /*59f0*/  ISETP.NE.AND P0, PT, R0, 0x1d, PT ;  /* 0x0000001d0000780c */ /* 0x000fda0003f05270 */
[----:B------:R-:W-:Y:S05]  /*5a00*/  @!P0 BRA `(.L_x_33890) ;  /* 0x0000000000508947 */ /* 0x000fea0003800000 */
[----:B------:R-:W-:-:S13]  /*5a10*/  ISETP.NE.AND P0, PT, R0, 0x2c, PT ;  /* 0x0000002c0000780c */ /* 0x000fda0003f05270 */
[----:B------:R4:W-:Y:S01]  /*5a20*/  @!P0 STG.E.U8 desc[UR36][R4.64], RZ ;  /* 0x000000ff04008986 */ /* 0x0009e2000c101124 */
[----:B------:R-:W-:Y:S05]  /*5a30*/  @!P0 BRA `(.L_x_33874) ;  /* 0x0000000000508947 */ /* 0x000fea0003800000 */
.L_x_33873:
        /* <DEDUP_REMOVED lines=16> */
.L_x_33891:
[----:B------:R-:W-:Y:S05]  /*5b40*/  BRA `(.L_x_33874) ;  /* 0x00000000000c7947 */ /* 0x000fea0003800000 */
.L_x_33890:
[----:B------:R3:W-:Y:S01]  /*5b50*/  STG.E.64 desc[UR36][R4.64], RZ ;  /* 0x000000ff04007986 */ /* 0x0007e2000c101b24 */
[----:B------:R-:W-:Y:S05]  /*5b60*/  BRA `(.L_x_33874) ;  /* 0x0000000000047947 */ /* 0x000fea0003800000 */
.L_x_33889:
[----:B------:R0:W-:Y:S02]  /*5b70*/  STG.E desc[UR36][R4.64], RZ ;  /* 0x000000ff04007986 */ /* 0x0001e4000c101924 */
.L_x_33874:
[----:B------:R-:W-:-:S07]  /*5b80*/  VIADD R27, R27, 0x80 ;  /* 0x000000801b1b7836 */ /* 0x000fce0000000000 */
.L_x_33845:
[----:B------:R-:W-:Y:S05]  /*5b90*/  BSYNC.RECONVERGENT B7 ;  /* 0x0000000000077941 */ /* 0x000fea0003800200 */
.L_x_33818:
        /* <DEDUP_REMOVED lines=21> */
.L_x_33895:
[----:B------:R-:W-:Y:S01]  /*5cf0*/  STG.E.U8 desc[UR36][R2.64], RZ ;  /* 0x000000ff02007986 */ /* 0x000fe2000c101124 */
[----:B------:R-:W-:Y:S05]  /*5d00*/  EXIT ;  /* 0x000000000000794d */ /* 0x000fea0003800000 */
.L_x_33894:
        /* <DEDUP_REMOVED lines=8> */
.L_x_33898:
[----:B------:R-:W-:Y:S01]  /*5d90*/  STG.E desc[UR36][R2.64], RZ ;  /* 0x000000ff02007986 */ /* 0x000fe2000c101924 */
[----:B------:R-:W-:Y:S05]  /*5da0*/  EXIT ;  /* 0x000000000000794d */ /* 0x000fea0003800000 */
.L_x_33897:
[----:B------:R-:W-:Y:S01]  /*5db0*/  STG.E.U16 desc[UR36][R2.64], RZ ;  /* 0x000000ff02007986 */ /* 0x000fe2000c101524 */
[----:B------:R-:W-:Y:S05]  /*5dc0*/  EXIT ;  /* 0x000000000000794d */ /* 0x000fea0003800000 */
.L_x_33893:
        /* <DEDUP_REMOVED lines=8> */
.L_x_33900:
[----:B------:R-:W-:Y:S01]  /*5e50*/  STG.E.U16 desc[UR36][R2.64], RZ ;  /* 0x000000ff02007986 */ /* 0x000fe2000c101524 */
[----:B------:R-:W-:Y:S05]  /*5e60*/  EXIT ;  /* 0x000000000000794d */ /* 0x000fea0003800000 */
.L_x_33899:
        /* <DEDUP_REMOVED lines=8> */
.L_x_33902:
[----:B------:R-:W-:Y:S01]  /*5ef0*/  STG.E desc[UR36][R2.64], RZ ;  /* 0x000000ff02007986 */ /* 0x000fe2000c101924 */
[----:B------:R-:W-:Y:S05]  /*5f00*/  EXIT ;  /* 0x000000000000794d */ /* 0x000fea0003800000 */
.L_x_33901:
[----:B------:R-:W-:Y:S01]  /*5f10*/  STG.E.64 desc[UR36][R2.64], RZ ;  /* 0x000000ff02007986 */ /* 0x000fe2000c101b24 */
[----:B------:R-:W-:Y:S05]  /*5f20*/  EXIT ;  /* 0x000000000000794d */ /* 0x000fea0003800000 */
.L_x_33892:
        /* <DEDUP_REMOVED lines=10> */
.L_x_33905:
[----:B------:R-:W-:Y:S01]  /*5fd0*/  STG.E.128 desc[UR36][R2.64], RZ ;  /* 0x000000ff02007986 */ /* 0x000fe2000c101d24 */
[----:B------:R-:W-:Y:S05]  /*5fe0*/  EXIT ;  /* 0x000000000000794d */ /* 0x000fea0003800000 */
.L_x_33904:
        /* <DEDUP_REMOVED lines=8> */
.L_x_33907:
[----:B------:R-:W-:Y:S01]  /*6070*/  STG.E.U8 desc[UR36][R2.64], RZ ;  /* 0x000000ff02007986 */ /* 0x000fe2000c101124 */
[----:B------:R-:W-:Y:S05]  /*6080*/  EXIT ;  /* 0x000000000000794d */ /* 0x000fea0003800000 */
.L_x_33906:
[----:B------:R-:W-:Y:S01]  /*6090*/  STG.E.U16 desc[UR36][R2.64], RZ ;  /* 0x000000ff02007986 */ /* 0x000fe2000c101524 */
[----:B------:R-:W-:Y:S05]  /*60a0*/  EXIT ;  /* 0x000000000000794d */ /* 0x000fea0003800000 */
.L_x_33903:
        /* <DEDUP_REMOVED lines=10> */
.L_x_33910:
[----:B------:R-:W-:Y:S01]  /*6150*/  STG.E.U8 desc[UR36][R2.64], RZ ;  /* 0x000000ff02007986 */ /* 0x000fe2000c101124 */
[----:B------:R-:W-:Y:S05]  /*6160*/  EXIT ;  /* 0x000000000000794d */ /* 0x000fea0003800000 */
.L_x_33909:
[----:B------:R-:W-:Y:S01]  /*6170*/  STG.E.U8 desc[UR36][R2.64], RZ ;  /* 0x000000ff02007986 */ /* 0x000fe2000c101124 */
[----:B------:R-:W-:Y:S05]  /*6180*/  EXIT ;  /* 0x000000000000794d */ /* 0x000fea0003800000 */
.L_x_33908:
[----:B------:R-:W-:-:S13]  /*6190*/  ISETP.NE.AND P0, PT, R0, 0x1c, PT ;  /* 0x0000001c0000780c */ /* 0x000fda0003f05270 */
[----:B------:R-:W-:Y:S05]  /*61a0*/  @!P0 BRA `(.L_x_33911) ;  /* 0x0000000000608947 */ /* 0x000fea0003800000 */
[----:B------:R-:W-:-:S13]  /*61b0*/  ISETP.NE.AND P0, PT, R0, 0x1d, PT ;  /* 0x0000001d0000780c */ /* 0x000fda0003f05270 */
[----:B------:R-:W-:Y:S05]  /*61c0*/  @!P0 BRA `(.L_x_33912) ;  /* 0x0000000000508947 */ /* 0x000fea0003800000 */
[----:B------:R-:W-:-:S13]  /*61d0*/  ISETP.NE.AND P0, PT, R0, 0x2c, PT ;  /* 0x0000002c0000780c */ /* 0x000fda0003f05270 */
[----:B------:R0:W-:Y:S01]  /*61e0*/  @!P0 STG.E.U8 desc[UR36][R2.64], RZ ;  /* 0x000000ff02008986 */ /* 0x0001e2000c101124 */
[----:B------:R-:W-:Y:S05]  /*61f0*/  @!P0 EXIT ;  /* 0x000000000000894d */ /* 0x000fea0003800000 */
.L_x_33896:
        /* <DEDUP_REMOVED lines=16> */
.L_x_33913:
[----:B------:R-:W-:Y:S05]  /*6300*/  EXIT ;  /* 0x000000000000794d */ /* 0x000fea0003800000 */
.L_x_33912:
[----:B------:R-:W-:Y:S01]  /*6310*/  STG.E.64 desc[UR36][R2.64], RZ ;  /* 0x000000ff02007986 */ /* 0x000fe2000c101b24 */
[----:B------:R-:W-:Y:S05]  /*6320*/  EXIT ;  /* 0x000000000000794d */ /* 0x000fea0003800000 */
.L_x_33911:
[----:B------:R-:W-:Y:S01]  /*6330*/  STG.E desc[UR36][R2.64], RZ ;  /* 0x000000ff02007986 */ /* 0x000fe2000c101924 */
[----:B------:R-:W-:Y:S05]  /*6340*/  EXIT ;  /* 0x000000000000794d */ /* 0x000fea0003800000 */
.L_x_33914:
        /* <DEDUP_REMOVED lines=11> */
.L_x_34807:


//--------------------- .text._ZN2at6native18elementwise_kernelILi128ELi2EZNS0_22gpu_kernel_impl_nocastIZZZNS0_67_GLOBAL__N__bb565c37_34_ValidateCompressedIndicesKernel_cu_33a4b88b42_validate_compressed_sparse_indices_kernelILNS3_8CDimNameE0ENS3_18CUDAKernelLauncherENS3_14EmptyVecKernelENS3_8DummyVecELm8EEEvRKNS_6TensorESB_lllENKUlvE0_clEvENKUlvE0_clEvEUllE_EEvRNS_18TensorIteratorBaseERKT_EUliE_EEviT1_ --------------------------
	.section	.text._ZN2at6native18elementwise_kernelILi128ELi2EZNS0_22gpu_kernel_impl_nocastIZZZNS0_67_GLOBAL__N__bb565c37_34_ValidateCompressedIndicesKernel_cu_33a4b88b42_validate_compressed_sparse_indices_kernelILNS3_8CDimNameE0ENS3_18CUDAKernelLauncherENS3_14EmptyVecKernelENS3_8DummyVecELm8EEEvRKNS_6TensorESB_lllENKUlvE0_clEvENKUlvE0_clEvEUllE_EEvRNS_18TensorIteratorBaseERKT_EUliE_EEviT1_,"ax",@progbits
	.align	128
        .global         _ZN2at6native18elementwise_kernelILi128ELi2EZNS0_22gpu_kernel_impl_nocastIZZZNS0_67_GLOBAL__N__bb565c37_34_ValidateCompressedIndicesKernel_cu_33a4b88b42_validate_compressed_sparse_indices_kernelILNS3_8CDimNameE0ENS3_18CUDAKernelLauncherENS3_14EmptyVecKernelENS3_8DummyVecELm8EEEvRKNS_6TensorESB_lllENKUlvE0_clEvENKUlvE0_clEvEUllE_EEvRNS_18TensorIteratorBaseERKT_EUliE_EEviT1_
        .type           _ZN2at6native18elementwise_kernelILi128ELi2EZNS0_22gpu_kernel_impl_nocastIZZZNS0_67_GLOBAL__N__bb565c37_34_ValidateCompressedIndicesKernel_cu_33a4b88b42_validate_compressed_sparse_indices_kernelILNS3_8CDimNameE0ENS3_18CUDAKernelLauncherENS3_14EmptyVecKernelENS3_8DummyVecELm8EEEvRKNS_6TensorESB_lllENKUlvE0_clEvENKUlvE0_clEvEUllE_EEvRNS_18TensorIteratorBaseERKT_EUliE_EEviT1_,@function
        .size           _ZN2at6native18elementwise_kernelILi128ELi2EZNS0_22gpu_kernel_impl_nocastIZZZNS0_67_GLOBAL__N__bb565c37_34_ValidateCompressedIndicesKernel_cu_33a4b88b42_validate_compressed_sparse_indices_kernelILNS3_8CDimNameE0ENS3_18CUDAKernelLauncherENS3_14EmptyVecKernelENS3_8DummyVecELm8EEEvRKNS_6TensorESB_lllENKUlvE0_clEvENKUlvE0_clEvEUllE_EEvRNS_18TensorIteratorBaseERKT_EUliE_EEviT1_,(.L_x_34808 - _ZN2at6native18elementwise_kernelILi128ELi2EZNS0_22gpu_kernel_impl_nocastIZZZNS0_67_GLOBAL__N__bb565c37_34_ValidateCompressedIndicesKernel_cu_33a4b88b42_validate_compressed_sparse_indices_kernelILNS3_8CDimNameE0ENS3_18CUDAKernelLauncherENS3_14EmptyVecKernelENS3_8DummyVecELm8EEEvRKNS_6TensorESB_lllENKUlvE0_clEvENKUlvE0_clEvEUllE_EEvRNS_18TensorIteratorBaseERKT_EUliE_EEviT1_)
        .other          _ZN2at6native18elementwise_kernelILi128ELi2EZNS0_22gpu_kernel_impl_nocastIZZZNS0_67_GLOBAL__N__bb565c37_34_ValidateCompressedIndicesKernel_cu_33a4b88b42_validate_compressed_sparse_indices_kernelILNS3_8CDimNameE0ENS3_18CUDAKernelLauncherENS3_14EmptyVecKernelENS3_8DummyVecELm8EEEvRKNS_6TensorESB_lllENKUlvE0_clEvENKUlvE0_clEvEUllE_EEvRNS_18TensorIteratorBaseERKT_EUliE_EEviT1_,@"STO_CUDA_ENTRY STV_DEFAULT"
_ZN2at6native18elementwise_kernelILi128ELi2EZNS0_22gpu_kernel_impl_nocastIZZZNS0_67_GLOBAL__N__bb565c37_34_ValidateCompressedIndicesKernel_cu_33a4b88b42_validate_compressed_sparse_indices_kernelILNS3_8CDimNameE0ENS3_18CUDAKernelLauncherENS3_14EmptyVecKernelENS3_8DummyVecELm8EEEvRKNS_6TensorESB_lllENKUlvE0_clEvENKUlvE0_clEvEUllE_EEvRNS_18TensorIteratorBaseERKT_EUliE_EEviT1_:
.text._ZN2at6native18elementwise_kernelILi128ELi2EZNS0_22gpu_kernel_impl_nocastIZZZNS0_67_GLOBAL__N__bb565c37_34_ValidateCompressedIndicesKernel_cu_33a4b88b42_validate_compressed_sparse_indices_kernelILNS3_8CDimNameE0ENS3_18CUDAKernelLauncherENS3_14EmptyVecKernelENS3_8DummyVecELm8EEEvRKNS_6TensorESB_lllENKUlvE0_clEvENKUlvE0_clEvEUllE_EEvRNS_18TensorIteratorBaseERKT_EUliE_EEviT1_:
        /* <DEDUP_REMOVED lines=37> */
.L_x_33918:
[----:B------:R-:W0:Y:S01]  /*0250*/  LDC.64 R2, c[0x0][0x580] ;  /* 0x00016000ff027b82 */ /* 0x000e220000000a00 */
[----:B------:R-:W-:Y:S01]  /*0260*/  IADD3 R17, PT, PT, R17, 0x80, RZ ;  /* 0x0000008011117810 */ /* 0x000fe20007ffe0ff */
[----:B0-----:R0:W-:Y:S06]  /*0270*/  STG.E.64 desc[UR36][R2.64], RZ ;  /* 0x000000ff02007986 */ /* 0x0011ec000c101b24 */
.L_x_33917:
[----:B------:R-:W-:Y:S05]  /*0280*/  BSYNC.RECONVERGENT B6 ;  /* 0x0000000000067941 */ /* 0x000fea0003800200 */
.L_x_33916:
        /* <DEDUP_REMOVED lines=27> */
.L_x_33919:
[----:B------:R-:W0:Y:S02]  /*0440*/  LDC.64 R2, c[0x0][0x580] ;  /* 0x00016000ff027b82 */ /* 0x000e240000000a00 */
[----:B0-----:R-:W-:Y:S01]  /*0450*/  STG.E.64 desc[UR36][R2.64], RZ ;  /* 0x000000ff02007986 */ /* 0x001fe2000c101b24 */
[----:B------:R-:W-:Y:S05]  /*0460*/  EXIT ;  /* 0x000000000000794d */ /* 0x000fea0003800000 */
.L_x_33915:
        /* <DEDUP_REMOVED lines=305> */
.L_x_33922:
        /* <DEDUP_REMOVED lines=27> */
.L_x_33924:
[----:B------:R-:W-:Y:S05]  /*1930*/  BSYNC.RECONVERGENT B6 ;  /* 0x0000000000067941 */ /* 0x000fea0003800200 */
.L_x_33923:
[----:B------:R-:W0:Y:S01]  /*1940*/  LDCU.64 UR4, c[0x0][0x580] ;  /* 0x0000b000ff0477ac */ /* 0x000e220008000a00 */
[----:B------:R-:W-:Y:S02]  /*1950*/  IADD3 R17, PT, PT, R17, 0x80, RZ ;  /* 0x0000008011117810 */ /* 0x000fe40007ffe0ff */
[----:B0-----:R-:W-:-:S05]  /*1960*/  IADD3 R2, P0, PT, R19, UR4, RZ ;  /* 0x0000000413027c10 */ /* 0x001fca000ff1e0ff */
[----:B------:R-:W-:-:S05]  /*1970*/  IMAD.X R3, RZ, RZ, UR5, P0 ;  /* 0x00000005ff037e24 */ /* 0x000fca00080e06ff */
[----:B------:R0:W-:Y:S03]  /*1980*/  STG.E.64 desc[UR36][R2.64], RZ ;  /* 0x000000ff02007986 */ /* 0x0001e6000c101b24 */
.L_x_33921:
[----:B------:R-:W-:Y:S05]  /*1990*/  BSYNC.RECONVERGENT B7 ;  /* 0x0000000000077941 */ /* 0x000fea0003800200 */
.L_x_33920:
        /* <DEDUP_REMOVED lines=301> */
.L_x_33925:
        /* <DEDUP_REMOVED lines=29> */
.L_x_33927:
[----:B------:R-:W-:Y:S05]  /*2e40*/  BSYNC.RECONVERGENT B6 ;  /* 0x0000000000067941 */ /* 0x000fea0003800200 */
.L_x_33926:
[----:B------:R-:W-:Y:S01]  /*2e50*/  STG.E.64 desc[UR36][R16.64], RZ ;  /* 0x000000ff10007986 */ /* 0x000fe2000c101b24 */
[----:B------:R-:W-:Y:S05]  /*2e60*/  EXIT ;  /* 0x000000000000794d */ /* 0x000fea0003800000 */
.L_x_33928:
        /* <DEDUP_REMOVED lines=9> */
.L_x_34808:


//--------------------- .text._ZN2at6native27unrolled_elementwise_kernelIZZZNS0_67_GLOBAL__N__bb565c37_34_ValidateCompressedIndicesKernel_cu_33a4b88b42_validate_compressed_sparse_indices_kernelILNS2_8CDimNameE0ENS2_18CUDAKernelLauncherENS2_14EmptyVecKernelENS2_8DummyVecELm8EEEvRKNS_6TensorESA_lllENKUlvE0_clEvENKUlvE0_clEvEUllE_St5arrayIPcLm2EELi4E23TrivialOffsetCalculatorILi1EjESI_NS0_6memory15LoadWithoutCastENSJ_16StoreWithoutCastEEEviT_T0_T2_T3_T4_T5_ --------------------------
	.section	.text._ZN2at6native27unrolled_elementwise_kernelIZZZNS0_67_GLOBAL__N__bb565c37_34_ValidateCompressedIndicesKernel_cu_33a4b88b42_validate_compressed_sparse_indices_kernelILNS2_8CDimNameE0ENS2_18CUDAKernelLauncherENS2_14EmptyVecKernelENS2_8DummyVecELm8EEEvRKNS_6TensorESA_lllENKUlvE0_clEvENKUlvE0_clEvEUllE_St5arrayIPcLm2EELi4E23TrivialOffsetCalculatorILi1EjESI_NS0_6memory15LoadWithoutCastENSJ_16StoreWithoutCastEEEviT_T0_T2_T3_T4_T5_,"ax",@progbits
	.align	128
        .global         _ZN2at6native27unrolled_elementwise_kernelIZZZNS0_67_GLOBAL__N__bb565c37_34_ValidateCompressedIndicesKernel_cu_33a4b88b42_validate_compressed_sparse_indices_kernelILNS2_8CDimNameE0ENS2_18CUDAKernelLauncherENS2_14EmptyVecKernelENS2_8DummyVecELm8EEEvRKNS_6TensorESA_lllENKUlvE0_clEvENKUlvE0_clEvEUllE_St5arrayIPcLm2EELi4E23TrivialOffsetCalculatorILi1EjESI_NS0_6memory15LoadWithoutCastENSJ_16StoreWithoutCastEEEviT_T0_T2_T3_T4_T5_
        .type           _ZN2at6native27unrolled_elementwise_kernelIZZZNS0_67_GLOBAL__N__bb565c37_34_ValidateCompressedIndicesKernel_cu_33a4b88b42_validate_compressed_sparse_indices_kernelILNS2_8CDimNameE0ENS2_18CUDAKernelLauncherENS2_14EmptyVecKernelENS2_8DummyVecELm8EEEvRKNS_6TensorESA_lllENKUlvE0_clEvENKUlvE0_clEvEUllE_St5arrayIPcLm2EELi4E23TrivialOffsetCalculatorILi1EjESI_NS0_6memory15LoadWithoutCastENSJ_16StoreWithoutCastEEEviT_T0_T2_T3_T4_T5_,@function
        .size           _ZN2at6native27unrolled_elementwise_kernelIZZZNS0_67_GLOBAL__N__bb565c37_34_ValidateCompressedIndicesKernel_cu_33a4b88b42_validate_compressed_sparse_indices_kernelILNS2_8CDimNameE0ENS2_18CUDAKernelLauncherENS2_14EmptyVecKernelENS2_8DummyVecELm8EEEvRKNS_6TensorESA_lllENKUlvE0_clEvENKUlvE0_clEvEUllE_St5arrayIPcLm2EELi4E23TrivialOffsetCalculatorILi1EjESI_NS0_6memory15LoadWithoutCastENSJ_16StoreWithoutCastEEEviT_T0_T2_T3_T4_T5_,(.L_x_34809 - _ZN2at6native27unrolled_elementwise_kernelIZZZNS0_67_GLOBAL__N__bb565c37_34_ValidateCompressedIndicesKernel_cu_33a4b88b42_validate_compressed_sparse_indices_kernelILNS2_8CDimNameE0ENS2_18CUDAKernelLauncherENS2_14EmptyVecKernelENS2_8DummyVecELm8EEEvRKNS_6TensorESA_lllENKUlvE0_clEvENKUlvE0_clEvEUllE_St5arrayIPcLm2EELi4E23TrivialOffsetCalculatorILi1EjESI_NS0_6memory15LoadWithoutCastENSJ_16StoreWithoutCastEEEviT_T0_T2_T3_T4_T5_)
        .other          _ZN2at6native27unrolled_elementwise_kernelIZZZNS0_67_GLOBAL__N__bb565c37_34_ValidateCompressedIndicesKernel_cu_33a4b88b42_validate_compressed_sparse_indices_kernelILNS2_8CDimNameE0ENS2_18CUDAKernelLauncherENS2_14EmptyVecKernelENS2_8DummyVecELm8EEEvRKNS_6TensorESA_lllENKUlvE0_clEvENKUlvE0_clEvEUllE_St5arrayIPcLm2EELi4E23TrivialOffsetCalculatorILi1EjESI_NS0_6memory15LoadWithoutCastENSJ_16StoreWithoutCastEEEviT_T0_T2_T3_T4_T5_,@"STO_CUDA_ENTRY STV_DEFAULT"
_ZN2at6native27unrolled_elementwise_kernelIZZZNS0_67_GLOBAL__N__bb565c37_34_ValidateCompressedIndicesKernel_cu_33a4b88b42_validate_compressed_sparse_indices_kernelILNS2_8CDimNameE0ENS2_18CUDAKernelLauncherENS2_14EmptyVecKernelENS2_8DummyVecELm8EEEvRKNS_6TensorESA_lllENKUlvE0_clEvENKUlvE0_clEvEUllE_St5arrayIPcLm2EELi4E23TrivialOffsetCalculatorILi1EjESI_NS0_6memory15LoadWithoutCastENSJ_16StoreWithoutCastEEEviT_T0_T2_T3_T4_T5_:
.text._ZN2at6native27unrolled_elementwise_kernelIZZZNS0_67_GLOBAL__N__bb565c37_34_ValidateCompressedIndicesKernel_cu_33a4b88b42_validate_compressed_sparse_indices_kernelILNS2_8CDimNameE0ENS2_18CUDAKernelLauncherENS2_14EmptyVecKernelENS2_8DummyVecELm8EEEvRKNS_6TensorESA_lllENKUlvE0_clEvENKUlvE0_clEvEUllE_St5arrayIPcLm2EELi4E23TrivialOffsetCalculatorILi1EjESI_NS0_6memory15LoadWithoutCastENSJ_16StoreWithoutCastEEEviT_T0_T2_T3_T4_T5_:
        /* <DEDUP_REMOVED lines=59> */
.L_x_33930:
[----:B------:R-:W-:Y:S05]  /*03b0*/  BSYNC.RECONVERGENT B6 ;  /* 0x0000000000067941 */ /* 0x000fea0003800200 */
.L_x_33929:
        /* <DEDUP_REMOVED lines=26> */
.L_x_33932:
[----:B------:R-:W-:Y:S05]  /*0560*/  BSYNC.RECONVERGENT B6 ;  /* 0x0000000000067941 */ /* 0x000fea0003800200 */
.L_x_33931:
        /* <DEDUP_REMOVED lines=26> */
.L_x_33934:
[----:B------:R-:W-:Y:S05]  /*0710*/  BSYNC.RECONVERGENT B6 ;  /* 0x0000000000067941 */ /* 0x000fea0003800200 */
.L_x_33933:
        /* <DEDUP_REMOVED lines=26> */
.L_x_33936:
[----:B------:R-:W-:Y:S05]  /*08c0*/  BSYNC.RECONVERGENT B6 ;  /* 0x0000000000067941 */ /* 0x000fea0003800200 */
.L_x_33935:
        /* <DEDUP_REMOVED lines=17> */
.L_x_33939:
[----:B------:R-:W-:Y:S05]  /*09e0*/  BSYNC.RELIABLE B1 ;  /* 0x0000000000017941 */ /* 0x000fea0003800100 */
.L_x_33938:
[----:B------:R-:W-:-:S13]  /*09f0*/  ISETP.GE.AND P0, PT, R24, R25, PT ;  /* 0x000000191800720c */ /* 0x000fda0003f06270 */
[----:B0-----:R-:W0:Y:S01]  /*0a00*/  @!P0 LDC.64 R2, c[0x0][0x3a0] ;  /* 0x0000e800ff028b82 */ /* 0x001e220000000a00 */
[----:B------:R-:W-:Y:S01]  /*0a10*/  @!P0 IMAD R5, R27, 0x200, R24 ;  /* 0x000002001b058824 */ /* 0x000fe200078e0218 */
[----:B------:R-:W-:-:S03]  /*0a20*/  @!P0 IADD3 R24, PT, PT, R24, 0x80, RZ ;  /* 0x0000008018188810 */ /* 0x000fc60007ffe0ff */
[----:B0-----:R-:W-:-:S05]  /*0a30*/  @!P0 IMAD.WIDE.U32 R2, R5, 0x8, R2 ;  /* 0x0000000805028825 */ /* 0x001fca00078e0002 */
[----:B------:R1:W-:Y:S02]  /*0a40*/  @!P0 STG.E.64 desc[UR36][R2.64], RZ ;  /* 0x000000ff02008986 */ /* 0x0003e4000c101b24 */
.L_x_33940:
[----:B------:R-:W-:Y:S05]  /*0a50*/  BSYNC.RECONVERGENT B0 ;  /* 0x0000000000007941 */ /* 0x000fea0003800200 */
.L_x_33937:
[----:B------:R-:W-:-:S13]  /*0a60*/  ISETP.GE.AND P0, PT, R24, R25, PT ;  /* 0x000000191800720c */ /* 0x000fda0003f06270 */
[----:B------:R-:W-:Y:S05]  /*0a70*/  @P0 EXIT ;  /* 0x000000000000094d */ /* 0x000fea0003800000 */
[----:B-1----:R-:W1:Y:S01]  /*0a80*/  LDC.64 R2, c[0x0][0x3a0] ;  /* 0x0000e800ff027b82 */ /* 0x002e620000000a00 */
[----:B------:R-:W-:-:S04]  /*0a90*/  IMAD R27, R27, 0x200, R24 ;  /* 0x000002001b1b7824 */ /* 0x000fc800078e0218 */
[----:B-1----:R-:W-:-:S05]  /*0aa0*/  IMAD.WIDE.U32 R2, R27, 0x8, R2 ;  /* 0x000000081b027825 */ /* 0x002fca00078e0002 */
[----:B------:R-:W-:Y:S01]  /*0ab0*/  STG.E.64 desc[UR36][R2.64], RZ ;  /* 0x000000ff02007986 */ /* 0x000fe2000c101b24 */
[----:B------:R-:W-:Y:S05]  /*0ac0*/  EXIT ;  /* 0x000000000000794d */ /* 0x000fea0003800000 */
.L_x_33941:
        /* <DEDUP_REMOVED lines=11> */
.L_x_34809:


//--------------------- .text._ZN2at6native29vectorized_elementwise_kernelILi2EZZZNS0_67_GLOBAL__N__bb565c37_34_ValidateCompressedIndicesKernel_cu_33a4b88b42_validate_compressed_sparse_indices_kernelILNS2_8CDimNameE0ENS2_18CUDAKernelLauncherENS2_14EmptyVecKernelENS2_8DummyVecELm8EEEvRKNS_6TensorESA_lllENKUlvE0_clEvENKUlvE0_clEvEUllE_St5arrayIPcLm2EEEEviT0_T1_ --------------------------
	.section	.text._ZN2at6native29vectorized_elementwise_kernelILi2EZZZNS0_67_GLOBAL__N__bb565c37_34_ValidateCompressedIndicesKernel_cu_33a4b88b42_validate_compressed_sparse_indices_kernelILNS2_8CDimNameE0ENS2_18CUDAKernelLauncherENS2_14EmptyVecKernelENS2_8DummyVecELm8EEEvRKNS_6TensorESA_lllENKUlvE0_clEvENKUlvE0_clEvEUllE_St5arrayIPcLm2EEEEviT0_T1_,"ax",@progbits
	.align	128
        .global         _ZN2at6native29vectorized_elementwise_kernelILi2EZZZNS0_67_GLOBAL__N__bb565c37_34_ValidateCompressedIndicesKernel_cu_33a4b88b42_validate_compressed_sparse_indices_kernelILNS2_8CDimNameE0ENS2_18CUDAKernelLauncherENS2_14EmptyVecKernelENS2_8DummyVecELm8EEEvRKNS_6TensorESA_lllENKUlvE0_clEvENKUlvE0_clEvEUllE_St5arrayIPcLm2EEEEviT0_T1_
        .type           _ZN2at6native29vectorized_elementwise_kernelILi2EZZZNS0_67_GLOBAL__N__bb565c37_34_ValidateCompressedIndicesKernel_cu_33a4b88b42_validate_compressed_sparse_indices_kernelILNS2_8CDimNameE0ENS2_18CUDAKernelLauncherENS2_14EmptyVecKernelENS2_8DummyVecELm8EEEvRKNS_6TensorESA_lllENKUlvE0_clEvENKUlvE0_clEvEUllE_St5arrayIPcLm2EEEEviT0_T1_,@function
        .size           _ZN2at6native29vectorized_elementwise_kernelILi2EZZZNS0_67_GLOBAL__N__bb565c37_34_ValidateCompressedIndicesKernel_cu_33a4b88b42_validate_compressed_sparse_indices_kernelILNS2_8CDimNameE0ENS2_18CUDAKernelLauncherENS2_14EmptyVecKernelENS2_8DummyVecELm8EEEvRKNS_6TensorESA_lllENKUlvE0_clEvENKUlvE0_clEvEUllE_St5arrayIPcLm2EEEEviT0_T1_,(.L_x_34810 - _ZN2at6native29vectorized_elementwise_kernelILi2EZZZNS0_67_GLOBAL__N__bb565c37_34_ValidateCompressedIndicesKernel_cu_33a4b88b42_validate_compressed_sparse_indices_kernelILNS2_8CDimNameE0ENS2_18CUDAKernelLauncherENS2_14EmptyVecKernelENS2_8DummyVecELm8EEEvRKNS_6TensorESA_lllENKUlvE0_clEvENKUlvE0_clEvEUllE_St5arrayIPcLm2EEEEviT0_T1_)
        .other          _ZN2at6native29vectorized_elementwise_kernelILi2EZZZNS0_67_GLOBAL__N__bb565c37_34_ValidateCompressedIndicesKernel_cu_33a4b88b42_validate_compressed_sparse_indices_kernelILNS2_8CDimNameE0ENS2_18CUDAKernelLauncherENS2_14EmptyVecKernelENS2_8DummyVecELm8EEEvRKNS_6TensorESA_lllENKUlvE0_clEvENKUlvE0_clEvEUllE_St5arrayIPcLm2EEEEviT0_T1_,@"STO_CUDA_ENTRY STV_DEFAULT"
_ZN2at6native29vectorized_elementwise_kernelILi2EZZZNS0_67_GLOBAL__N__bb565c37_34_ValidateCompressedIndicesKernel_cu_33a4b88b42_validate_compressed_sparse_indices_kernelILNS2_8CDimNameE0ENS2_18CUDAKernelLauncherENS2_14EmptyVecKernelENS2_8DummyVecELm8EEEvRKNS_6TensorESA_lllENKUlvE0_clEvENKUlvE0_clEvEUllE_St5arrayIPcLm2EEEEviT0_T1_:
.text._ZN2at6native29vectorized_elementwise_kernelILi2EZZZNS0_67_GLOBAL__N__bb565c37_34_ValidateCompressedIndicesKernel_cu_33a4b88b42_validate_compressed_sparse_indices_kernelILNS2_8CDimNameE0ENS2_18CUDAKernelLauncherENS2_14EmptyVecKernelENS2_8DummyVecELm8EEEvRKNS_6TensorESA_lllENKUlvE0_clEvENKUlvE0_clEvEUllE_St5arrayIPcLm2EEEEviT0_T1_:
        /* <DEDUP_REMOVED lines=90> */
.L_x_33944:
[----:B------:R-:W-:Y:S05]  /*05a0*/  BSYNC.RECONVERGENT B6 ;  /* 0x0000000000067941 */ /* 0x000fea0003800200 */
.L_x_33943:
        /* <DEDUP_REMOVED lines=26> */
.L_x_33946:
[----:B------:R-:W-:Y:S05]  /*0750*/  BSYNC.RECONVERGENT B6 ;  /* 0x0000000000067941 */ /* 0x000fea0003800200 */
.L_x_33945:
        /* <DEDUP_REMOVED lines=26> */
.L_x_33948:
[----:B------:R-:W-:Y:S05]  /*0900*/  BSYNC.RECONVERGENT B6 ;  /* 0x0000000000067941 */ /* 0x000fea0003800200 */
.L_x_33947:
        /* <DEDUP_REMOVED lines=26> */
.L_x_33950:
[----:B------:R-:W-:Y:S05]  /*0ab0*/  BSYNC.RECONVERGENT B6 ;  /* 0x0000000000067941 */ /* 0x000fea0003800200 */
.L_x_33949:
        /* <DEDUP_REMOVED lines=26> */
.L_x_33952:
[----:B------:R-:W-:Y:S05]  /*0c60*/  BSYNC.RECONVERGENT B6 ;  /* 0x0000000000067941 */ /* 0x000fea0003800200 */
.L_x_33951:
        /* <DEDUP_REMOVED lines=26> */
.L_x_33954:
[----:B------:R-:W-:Y:S05]  /*0e10*/  BSYNC.RECONVERGENT B6 ;  /* 0x0000000000067941 */ /* 0x000fea0003800200 */
.L_x_33953:
        /* <DEDUP_REMOVED lines=26> */
.L_x_33956:
[----:B------:R-:W-:Y:S05]  /*0fc0*/  BSYNC.RECONVERGENT B6 ;  /* 0x0000000000067941 */ /* 0x000fea0003800200 */
.L_x_33955:
        /* <DEDUP_REMOVED lines=26> */
.L_x_33958:
[----:B------:R-:W-:Y:S05]  /*1170*/  BSYNC.RECONVERGENT B6 ;  /* 0x0000000000067941 */ /* 0x000fea0003800200 */
.L_x_33957:
        /* <DEDUP_REMOVED lines=16> */
.L_x_33961:
[----:B------:R-:W-:-:S13]  /*1280*/  ISETP.GE.U32.AND P0, PT, R33, R32, PT ;  /* 0x000000202100720c */ /* 0x000fda0003f06070 */
[----:B------:R-:W-:Y:S05]  /*1290*/  @P0 BRA `(.L_x_33963) ;  /* 0x0000000000300947 */ /* 0x000fea0003800000 */
[----:B0-----:R-:W0:Y:S01]  /*12a0*/  LDC.64 R4, c[0x0][0x3a0] ;  /* 0x0000e800ff047b82 */ /* 0x001e220000000a00 */
[----:B------:R-:W-:Y:S02]  /*12b0*/  IMAD.IADD R3, R2, 0x1, R33 ;  /* 0x0000000102037824 */ /* 0x000fe400078e0221 */
[----:B------:R-:W-:Y:S02]  /*12c0*/  VIADD R33, R33, 0x80 ;  /* 0x0000008021217836 */ /* 0x000fe40000000000 */
[----:B0-----:R-:W-:-:S05]  /*12d0*/  IMAD.WIDE.U32 R4, R3, 0x8, R4 ;  /* 0x0000000803047825 */ /* 0x001fca00078e0004 */
[----:B------:R1:W-:Y:S02]  /*12e0*/  STG.E.64 desc[UR36][R4.64], RZ ;  /* 0x000000ff04007986 */ /* 0x0003e4000c101b24 */
.L_x_33962:
[----:B------:R-:W-:-:S13]  /*12f0*/  ISETP.GE.U32.AND P0, PT, R33, R32, PT ;  /* 0x000000202100720c */ /* 0x000fda0003f06070 */
[----:B------:R-:W-:Y:S05]  /*1300*/  @P0 BRA `(.L_x_33964) ;  /* 0x0000000000300947 */ /* 0x000fea0003800000 */
[----:B01----:R-:W0:Y:S01]  /*1310*/  LDC.64 R4, c[0x0][0x3a0] ;  /* 0x0000e800ff047b82 */ /* 0x003e220000000a00 */
[----:B------:R-:W-:Y:S02]  /*1320*/  IMAD.IADD R3, R2, 0x1, R33 ;  /* 0x0000000102037824 */ /* 0x000fe400078e0221 */
[----:B------:R-:W-:Y:S02]  /*1330*/  VIADD R33, R33, 0x80 ;  /* 0x0000008021217836 */ /* 0x000fe40000000000 */
[----:B0-----:R-:W-:-:S05]  /*1340*/  IMAD.WIDE.U32 R4, R3, 0x8, R4 ;  /* 0x0000000803047825 */ /* 0x001fca00078e0004 */
[----:B------:R1:W-:Y:S02]  /*1350*/  STG.E.64 desc[UR36][R4.64], RZ ;  /* 0x000000ff04007986 */ /* 0x0003e4000c101b24 */
.L_x_33963:
[----:B------:R-:W-:-:S13]  /*1360*/  ISETP.GE.U32.AND P0, PT, R33, R32, PT ;  /* 0x000000202100720c */ /* 0x000fda0003f06070 */
[----:B------:R-:W-:Y:S05]  /*1370*/  @P0 BRA `(.L_x_33965) ;  /* 0x0000000000340947 */ /* 0x000fea0003800000 */
[----:B01----:R-:W0:Y:S01]  /*1380*/  LDC.64 R4, c[0x0][0x3a0] ;  /* 0x0000e800ff047b82 */ /* 0x003e220000000a00 */
[----:B------:R-:W-:Y:S01]  /*1390*/  IADD3 R3, PT, PT, R2, R33, RZ ;  /* 0x0000002102037210 */ /* 0x000fe20007ffe0ff */
[----:B------:R-:W-:-:S04]  /*13a0*/  VIADD R33, R33, 0x80 ;  /* 0x0000008021217836 */ /* 0x000fc80000000000 */
[----:B0-----:R-:W-:-:S05]  /*13b0*/  IMAD.WIDE.U32 R4, R3, 0x8, R4 ;  /* 0x0000000803047825 */ /* 0x001fca00078e0004 */
[----:B------:R2:W-:Y:S02]  /*13c0*/  STG.E.64 desc[UR36][R4.64], RZ ;  /* 0x000000ff04007986 */ /* 0x0005e4000c101b24 */
.L_x_33964:
        /* <DEDUP_REMOVED lines=8> */
.L_x_33965:
[----:B------:R-:W-:Y:S05]  /*1450*/  BSYNC.RELIABLE B1 ;  /* 0x0000000000017941 */ /* 0x000fea0003800100 */
.L_x_33960:
[----:B------:R-:W-:-:S13]  /*1460*/  ISETP.GE.U32.AND P0, PT, R33, R32, PT ;  /* 0x000000202100720c */ /* 0x000fda0003f06070 */
[----:B012---:R-:W0:Y:S01]  /*1470*/  @!P0 LDC.64 R4, c[0x0][0x3a0] ;  /* 0x0000e800ff048b82 */ /* 0x007e220000000a00 */
[----:B------:R-:W-:Y:S01]  /*1480*/  @!P0 IMAD.IADD R3, R2, 0x1, R33 ;  /* 0x0000000102038824 */ /* 0x000fe200078e0221 */
[----:B------:R-:W-:-:S03]  /*1490*/  @!P0 IADD3 R33, PT, PT, R33, 0x80, RZ ;  /* 0x0000008021218810 */ /* 0x000fc60007ffe0ff */
[----:B0-----:R-:W-:-:S05]  /*14a0*/  @!P0 IMAD.WIDE.U32 R4, R3, 0x8, R4 ;  /* 0x0000000803048825 */ /* 0x001fca00078e0004 */
[----:B------:R3:W-:Y:S02]  /*14b0*/  @!P0 STG.E.64 desc[UR36][R4.64], RZ ;  /* 0x000000ff04008986 */ /* 0x0007e4000c101b24 */
.L_x_33966:
[----:B------:R-:W-:Y:S05]  /*14c0*/  BSYNC.RECONVERGENT B0 ;  /* 0x0000000000007941 */ /* 0x000fea0003800200 */
.L_x_33959:
[----:B------:R-:W-:-:S13]  /*14d0*/  ISETP.GE.U32.AND P0, PT, R33, R32, PT ;  /* 0x000000202100720c */ /* 0x000fda0003f06070 */
[----:B------:R-:W-:Y:S05]  /*14e0*/  @P0 EXIT ;  /* 0x000000000000094d */ /* 0x000fea0003800000 */
[----:B0123--:R-:W0:Y:S01]  /*14f0*/  LDC.64 R4, c[0x0][0x3a0] ;  /* 0x0000e800ff047b82 */ /* 0x00fe220000000a00 */
[----:B------:R-:W-:-:S04]  /*1500*/  IMAD.IADD R3, R2, 0x1, R33 ;  /* 0x0000000102037824 */ /* 0x000fc800078e0221 */
[----:B0-----:R-:W-:-:S05]  /*1510*/  IMAD.WIDE.U32 R2, R3, 0x8, R4 ;  /* 0x0000000803027825 */ /* 0x001fca00078e0004 */
[----:B------:R-:W-:Y:S01]  /*1520*/  STG.E.64 desc[UR36][R2.64], RZ ;  /* 0x000000ff02007986 */ /* 0x000fe2000c101b24 */
[----:B------:R-:W-:Y:S05]  /*1530*/  EXIT ;  /* 0x000000000000794d */ /* 0x000fea0003800000 */
.L_x_33942:
        /* <DEDUP_REMOVED lines=32> */
.L_x_33968:
[----:B------:R-:W-:Y:S05]  /*1740*/  BSYNC.RECONVERGENT B6 ;  /* 0x0000000000067941 */ /* 0x000fea0003800200 */
.L_x_33967:
        /* <DEDUP_REMOVED lines=24> */
.L_x_33970:
[----:B------:R-:W-:Y:S05]  /*18d0*/  BSYNC.RECONVERGENT B6 ;  /* 0x0000000000067941 */ /* 0x000fea0003800200 */
.L_x_33969:
        /* <DEDUP_REMOVED lines=24> */
.L_x_33972:
[----:B------:R-:W-:Y:S05]  /*1a60*/  BSYNC.RECONVERGENT B6 ;  /* 0x0000000000067941 */ /* 0x000fea0003800200 */
.L_x_33971:
        /* <DEDUP_REMOVED lines=24> */
.L_x_33974:
[----:B------:R-:W-:Y:S05]  /*1bf0*/  BSYNC.RECONVERGENT B6 ;  /* 0x0000000000067941 */ /* 0x000fea0003800200 */
.L_x_33973:
        /* <DEDUP_REMOVED lines=24> */
.L_x_33976:
[----:B------:R-:W-:Y:S05]  /*1d80*/  BSYNC.RECONVERGENT B6 ;  /* 0x0000000000067941 */ /* 0x000fea0003800200 */
.L_x_33975:
        /* <DEDUP_REMOVED lines=24> */
.L_x_33978:
[----:B------:R-:W-:Y:S05]  /*1f10*/  BSYNC.RECONVERGENT B6 ;  /* 0x0000000000067941 */ /* 0x000fea0003800200 */
.L_x_33977:
        /* <DEDUP_REMOVED lines=24> */
.L_x_33980:
[----:B------:R-:W-:Y:S05]  /*20a0*/  BSYNC.RECONVERGENT B6 ;  /* 0x0000000000067941 */ /* 0x000fea0003800200 */
.L_x_33979:
        /* <DEDUP_REMOVED lines=24> */
.L_x_33982:
[----:B------:R-:W-:Y:S05]  /*2230*/  BSYNC.RECONVERGENT B6 ;  /* 0x0000000000067941 */ /* 0x000fea0003800200 */
.L_x_33981:
        /* <DEDUP_REMOVED lines=8> */
.L_x_33983:
        /* <DEDUP_REMOVED lines=12> */
.L_x_34810:


//--------------------- .text._ZN2at6native29vectorized_elementwise_kernelILi4EZZZNS0_67_GLOBAL__N__bb565c37_34_ValidateCompressedIndicesKernel_cu_33a4b88b42_validate_compressed_sparse_indices_kernelILNS2_8CDimNameE0ENS2_18CUDAKernelLauncherENS2_14EmptyVecKernelENS2_8DummyVecELm8EEEvRKNS_6TensorESA_lllENKUlvE0_clEvENKUlvE0_clEvEUllE_St5arrayIPcLm2EEEEviT0_T1_ --------------------------
	.section	.text._ZN2at6native29vectorized_elementwise_kernelILi4EZZZNS0_67_GLOBAL__N__bb565c37_34_ValidateCompressedIndicesKernel_cu_33a4b88b42_validate_compressed_sparse_indices_kernelILNS2_8CDimNameE0ENS2_18CUDAKernelLauncherENS2_14EmptyVecKernelENS2_8DummyVecELm8EEEvRKNS_6TensorESA_lllENKUlvE0_clEvENKUlvE0_clEvEUllE_St5arrayIPcLm2EEEEviT0_T1_,"ax",@progbits
	.align	128
        .global         _ZN2at6native29vectorized_elementwise_kernelILi4EZZZNS0_67_GLOBAL__N__bb565c37_34_ValidateCompressedIndicesKernel_cu_33a4b88b42_validate_compressed_sparse_indices_kernelILNS2_8CDimNameE0ENS2_18CUDAKernelLauncherENS2_14EmptyVecKernelENS2_8DummyVecELm8EEEvRKNS_6TensorESA_lllENKUlvE0_clEvENKUlvE0_clEvEUllE_St5arrayIPcLm2EEEEviT0_T1_
        .type           _ZN2at6native29vectorized_elementwise_kernelILi4EZZZNS0_67_GLOBAL__N__bb565c37_34_ValidateCompressedIndicesKernel_cu_33a4b88b42_validate_compressed_sparse_indices_kernelILNS2_8CDimNameE0ENS2_18CUDAKernelLauncherENS2_14EmptyVecKernelENS2_8DummyVecELm8EEEvRKNS_6TensorESA_lllENKUlvE0_clEvENKUlvE0_clEvEUllE_St5arrayIPcLm2EEEEviT0_T1_,@function
        .size           _ZN2at6native29vectorized_elementwise_kernelILi4EZZZNS0_67_GLOBAL__N__bb565c37_34_ValidateCompressedIndicesKernel_cu_33a4b88b42_validate_compressed_sparse_indices_kernelILNS2_8CDimNameE0ENS2_18CUDAKernelLauncherENS2_14EmptyVecKernelENS2_8DummyVecELm8EEEvRKNS_6TensorESA_lllENKUlvE0_clEvENKUlvE0_clEvEUllE_St5arrayIPcLm2EEEEviT0_T1_,(.L_x_34811 - _ZN2at6native29vectorized_elementwise_kernelILi4EZZZNS0_67_GLOBAL__N__bb565c37_34_ValidateCompressedIndicesKernel_cu_33a4b88b42_validate_compressed_sparse_indices_kernelILNS2_8CDimNameE0ENS2_18CUDAKernelLauncherENS2_14EmptyVecKernelENS2_8DummyVecELm8EEEvRKNS_6TensorESA_lllENKUlvE0_clEvENKUlvE0_clEvEUllE_St5arrayIPcLm2EEEEviT0_T1_)
        .other          _ZN2at6native29vectorized_elementwise_kernelILi4EZZZNS0_67_GLOBAL__N__bb565c37_34_ValidateCompressedIndicesKernel_cu_33a4b88b42_validate_compressed_sparse_indices_kernelILNS2_8CDimNameE0ENS2_18CUDAKernelLauncherENS2_14EmptyVecKernelENS2_8DummyVecELm8EEEvRKNS_6TensorESA_lllENKUlvE0_clEvENKUlvE0_clEvEUllE_St5arrayIPcLm2EEEEviT0_T1_,@"STO_CUDA_ENTRY STV_DEFAULT"
_ZN2at6native29vectorized_elementwise_kernelILi4EZZZNS0_67_GLOBAL__N__bb565c37_34_ValidateCompressedIndicesKernel_cu_33a4b88b42_validate_compressed_sparse_indices_kernelILNS2_8CDimNameE0ENS2_18CUDAKernelLauncherENS2_14EmptyVecKernelENS2_8DummyVecELm8EEEvRKNS_6TensorESA_lllENKUlvE0_clEvENKUlvE0_clEvEUllE_St5arrayIPcLm2EEEEviT0_T1_:
.text._ZN2at6native29vectorized_elementwise_kernelILi4EZZZNS0_67_GLOBAL__N__bb565c37_34_ValidateCompressedIndicesKernel_cu_33a4b88b42_validate_compressed_sparse_indices_kernelILNS2_8CDimNameE0ENS2_18CUDAKernelLauncherENS2_14EmptyVecKernelENS2_8DummyVecELm8EEEvRKNS_6TensorESA_lllENKUlvE0_clEvENKUlvE0_clEvEUllE_St5arrayIPcLm2EEEEviT0_T1_:
        /* <DEDUP_REMOVED lines=90> */
.L_x_33986:
[----:B------:R-:W-:Y:S05]  /*05a0*/  BSYNC.RECONVERGENT B6 ;  /* 0x0000000000067941 */ /* 0x000fea0003800200 */
.L_x_33985:
        /* <DEDUP_REMOVED lines=26> */
.L_x_33988:
[----:B------:R-:W-:Y:S05]  /*0750*/  BSYNC.RECONVERGENT B6 ;  /* 0x0000000000067941 */ /* 0x000fea0003800200 */
.L_x_33987:
        /* <DEDUP_REMOVED lines=26> */
.L_x_33990:
[----:B------:R-:W-:Y:S05]  /*0900*/  BSYNC.RECONVERGENT B6 ;  /* 0x0000000000067941 */ /* 0x000fea0003800200 */
.L_x_33989:
        /* <DEDUP_REMOVED lines=26> */
.L_x_33992:
[----:B------:R-:W-:Y:S05]  /*0ab0*/  BSYNC.RECONVERGENT B6 ;  /* 0x0000000000067941 */ /* 0x000fea0003800200 */
.L_x_33991:
        /* <DEDUP_REMOVED lines=26> */
.L_x_33994:
[----:B------:R-:W-:Y:S05]  /*0c60*/  BSYNC.RECONVERGENT B6 ;  /* 0x0000000000067941 */ /* 0x000fea0003800200 */
.L_x_33993:
        /* <DEDUP_REMOVED lines=26> */
.L_x_33996:
[----:B------:R-:W-:Y:S05]  /*0e10*/  BSYNC.RECONVERGENT B6 ;  /* 0x0000000000067941 */ /* 0x000fea0003800200 */
.L_x_33995:
        /* <DEDUP_REMOVED lines=26> */
.L_x_33998:
[----:B------:R-:W-:Y:S05]  /*0fc0*/  BSYNC.RECONVERGENT B6 ;  /* 0x0000000000067941 */ /* 0x000fea0003800200 */
.L_x_33997:
        /* <DEDUP_REMOVED lines=26> */
.L_x_34000:
[----:B------:R-:W-:Y:S05]  /*1170*/  BSYNC.RECONVERGENT B6 ;  /* 0x0000000000067941 */ /* 0x000fea0003800200 */
.L_x_33999:
        /* <DEDUP_REMOVED lines=16> */
.L_x_34003:
[----:B------:R-:W-:-:S13]  /*1280*/  ISETP.GE.U32.AND P0, PT, R33, R32, PT ;  /* 0x000000202100720c */ /* 0x000fda0003f06070 */
[----:B------:R-:W-:Y:S05]  /*1290*/  @P0 BRA `(.L_x_34005) ;  /* 0x0000000000300947 */ /* 0x000fea0003800000 */
[----:B0-----:R-:W0:Y:S01]  /*12a0*/  LDC.64 R4, c[0x0][0x3a0] ;  /* 0x0000e800ff047b82 */ /* 0x001e220000000a00 */
[----:B------:R-:W-:Y:S02]  /*12b0*/  IMAD.IADD R3, R2, 0x1, R33 ;  /* 0x0000000102037824 */ /* 0x000fe400078e0221 */
[----:B------:R-:W-:Y:S02]  /*12c0*/  VIADD R33, R33, 0x80 ;  /* 0x0000008021217836 */ /* 0x000fe40000000000 */
[----:B0-----:R-:W-:-:S05]  /*12d0*/  IMAD.WIDE.U32 R4, R3, 0x8, R4 ;  /* 0x0000000803047825 */ /* 0x001fca00078e0004 */
[----:B------:R1:W-:Y:S02]  /*12e0*/  STG.E.64 desc[UR36][R4.64], RZ ;  /* 0x000000ff04007986 */ /* 0x0003e4000c101b24 */
.L_x_34004:
[----:B------:R-:W-:-:S13]  /*12f0*/  ISETP.GE.U32.AND P0, PT, R33, R32, PT ;  /* 0x000000202100720c */ /* 0x000fda0003f06070 */
[----:B------:R-:W-:Y:S05]  /*1300*/  @P0 BRA `(.L_x_34006) ;  /* 0x0000000000300947 */ /* 0x000fea0003800000 */
[----:B01----:R-:W0:Y:S01]  /*1310*/  LDC.64 R4, c[0x0][0x3a0] ;  /* 0x0000e800ff047b82 */ /* 0x003e220000000a00 */
[----:B------:R-:W-:Y:S02]  /*1320*/  IMAD.IADD R3, R2, 0x1, R33 ;  /* 0x0000000102037824 */ /* 0x000fe400078e0221 */
[----:B------:R-:W-:Y:S02]  /*1330*/  VIADD R33, R33, 0x80 ;  /* 0x0000008021217836 */ /* 0x000fe40000000000 */
[----:B0-----:R-:W-:-:S05]  /*1340*/  IMAD.WIDE.U32 R4, R3, 0x8, R4 ;  /* 0x0000000803047825 */ /* 0x001fca00078e0004 */
[----:B------:R1:W-:Y:S02]  /*1350*/  STG.E.64 desc[UR36][R4.64], RZ ;  /* 0x000000ff04007986 */ /* 0x0003e4000c101b24 */
.L_x_34005:
[----:B------:R-:W-:-:S13]  /*1360*/  ISETP.GE.U32.AND P0, PT, R33, R32, PT ;  /* 0x000000202100720c */ /* 0x000fda0003f06070 */
[----:B------:R-:W-:Y:S05]  /*1370*/  @P0 BRA `(.L_x_34007) ;  /* 0x0000000000340947 */ /* 0x000fea0003800000 */
[----:B01----:R-:W0:Y:S01]  /*1380*/  LDC.64 R4, c[0x0][0x3a0] ;  /* 0x0000e800ff047b82 */ /* 0x003e220000000a00 */
[----:B------:R-:W-:Y:S01]  /*1390*/  IADD3 R3, PT, PT, R2, R33, RZ ;  /* 0x0000002102037210 */ /* 0x000fe20007ffe0ff */
[----:B------:R-:W-:-:S04]  /*13a0*/  VIADD R33, R33, 0x80 ;  /* 0x0000008021217836 */ /* 0x000fc80000000000 */
[----:B0-----:R-:W-:-:S05]  /*13b0*/  IMAD.WIDE.U32 R4, R3, 0x8, R4 ;  /* 0x0000000803047825 */ /* 0x001fca00078e0004 */
[----:B------:R2:W-:Y:S02]  /*13c0*/  STG.E.64 desc[UR36][R4.64], RZ ;  /* 0x000000ff04007986 */ /* 0x0005e4000c101b24 */
.L_x_34006:
        /* <DEDUP_REMOVED lines=8> */
.L_x_34007:
[----:B------:R-:W-:Y:S05]  /*1450*/  BSYNC.RELIABLE B1 ;  /* 0x0000000000017941 */ /* 0x000fea0003800100 */
.L_x_34002:
[----:B------:R-:W-:-:S13]  /*1460*/  ISETP.GE.U32.AND P0, PT, R33, R32, PT ;  /* 0x000000202100720c */ /* 0x000fda0003f06070 */
[----:B012---:R-:W0:Y:S01]  /*1470*/  @!P0 LDC.64 R4, c[0x0][0x3a0] ;  /* 0x0000e800ff048b82 */ /* 0x007e220000000a00 */
[----:B------:R-:W-:Y:S01]  /*1480*/  @!P0 IMAD.IADD R3, R2, 0x1, R33 ;  /* 0x0000000102038824 */ /* 0x000fe200078e0221 */
[----:B------:R-:W-:-:S03]  /*1490*/  @!P0 IADD3 R33, PT, PT, R33, 0x80, RZ ;  /* 0x0000008021218810 */ /* 0x000fc60007ffe0ff */
[----:B0-----:R-:W-:-:S05]  /*14a0*/  @!P0 IMAD.WIDE.U32 R4, R3, 0x8, R4 ;  /* 0x0000000803048825 */ /* 0x001fca00078e0004 */
[----:B------:R3:W-:Y:S02]  /*14b0*/  @!P0 STG.E.64 desc[UR36][R4.64], RZ ;  /* 0x000000ff04008986 */ /* 0x0007e4000c101b24 */
.L_x_34008:
[----:B------:R-:W-:Y:S05]  /*14c0*/  BSYNC.RECONVERGENT B0 ;  /* 0x0000000000007941 */ /* 0x000fea0003800200 */
.L_x_34001:
[----:B------:R-:W-:-:S13]  /*14d0*/  ISETP.GE.U32.AND P0, PT, R33, R32, PT ;  /* 0x000000202100720c */ /* 0x000fda0003f06070 */
[----:B------:R-:W-:Y:S05]  /*14e0*/  @P0 EXIT ;  /* 0x000000000000094d */ /* 0x000fea0003800000 */
[----:B0123--:R-:W0:Y:S01]  /*14f0*/  LDC.64 R4, c[0x0][0x3a0] ;  /* 0x0000e800ff047b82 */ /* 0x00fe220000000a00 */
[----:B------:R-:W-:-:S04]  /*1500*/  IMAD.IADD R3, R2, 0x1, R33 ;  /* 0x0000000102037824 */ /* 0x000fc800078e0221 */
[----:B0-----:R-:W-:-:S05]  /*1510*/  IMAD.WIDE.U32 R2, R3, 0x8, R4 ;  /* 0x0000000803027825 */ /* 0x001fca00078e0004 */
[----:B------:R-:W-:Y:S01]  /*1520*/  STG.E.64 desc[UR36][R2.64], RZ ;  /* 0x000000ff02007986 */ /* 0x000fe2000c101b24 */
[----:B------:R-:W-:Y:S05]  /*1530*/  EXIT ;  /* 0x000000000000794d */ /* 0x000fea0003800000 */
.L_x_33984:
        /* <DEDUP_REMOVED lines=30> */
.L_x_34010:
[----:B------:R-:W-:Y:S05]  /*1720*/  BSYNC.RECONVERGENT B6 ;  /* 0x0000000000067941 */ /* 0x000fea0003800200 */
.L_x_34009:
        /* <DEDUP_REMOVED lines=24> */
.L_x_34012:
[----:B------:R-:W-:Y:S05]  /*18b0*/  BSYNC.RECONVERGENT B6 ;  /* 0x0000000000067941 */ /* 0x000fea0003800200 */
.L_x_34011:
        /* <DEDUP_REMOVED lines=24> */
.L_x_34014:
[----:B------:R-:W-:Y:S05]  /*1a40*/  BSYNC.RECONVERGENT B6 ;  /* 0x0000000000067941 */ /* 0x000fea0003800200 */
.L_x_34013:
        /* <DEDUP_REMOVED lines=24> */
.L_x_34016:
[----:B------:R-:W-:Y:S05]  /*1bd0*/  BSYNC.RECONVERGENT B6 ;  /* 0x0000000000067941 */ /* 0x000fea0003800200 */
.L_x_34015:
        /* <DEDUP_REMOVED lines=24> */
.L_x_34018:
[----:B------:R-:W-:Y:S05]  /*1d60*/  BSYNC.RECONVERGENT B6 ;  /* 0x0000000000067941 */ /* 0x000fea0003800200 */
.L_x_34017:
        /* <DEDUP_REMOVED lines=24> */
.L_x_34020:
[----:B------:R-:W-:Y:S05]  /*1ef0*/  BSYNC.RECONVERGENT B6 ;  /* 0x0000000000067941 */ /* 0x000fea0003800200 */
.L_x_34019:
        /* <DEDUP_REMOVED lines=24> */
.L_x_34022:
[----:B------:R-:W-:Y:S05]  /*2080*/  BSYNC.RECONVERGENT B6 ;  /* 0x0000000000067941 */ /* 0x000fea0003800200 */
.L_x_34021:
        /* <DEDUP_REMOVED lines=24> */
.L_x_34024:
[----:B------:R-:W-:Y:S05]  /*2210*/  BSYNC.RECONVERGENT B6 ;  /* 0x0000000000067941 */ /* 0x000fea0003800200 */
.L_x_34023:
[----:B------:R-:W0:Y:S02]  /*2220*/  LDC.64 R4, c[0x0][0x3a0] ;  /* 0x0000e800ff047b82 */ /* 0x000e240000000a00 */
[----:B0-----:R-:W-:-:S04]  /*2230*/  IMAD.WIDE.U32 R2, R2, 0x8, R4 ;  /* 0x0000000802027825 */ /* 0x001fc800078e0004 */
[----:B------:R-:W-:-:S05]  /*2240*/  IMAD.WIDE.U32 R2, R32, 0x20, R2 ;  /* 0x0000002020027825 */ /* 0x000fca00078e0002 */
[----:B------:R-:W-:Y:S04]  /*2250*/  STG.E.ENL2.256 desc[UR36][R2.64], RZ, RZ ;  /* 0xf80000ff02ff797f */ /* 0x000fe8000f121824 */
[----:B------:R-:W-:Y:S01]  /*2260*/  STG.E.ENL2.256 desc[UR36][R2.64+0x1000], RZ, RZ ;  /* 0xf80080ff02ff797f */ /* 0x000fe2000f121824 */
[----:B------:R-:W-:Y:S05]  /*2270*/  EXIT ;  /* 0x000000000000794d */ /* 0x000fea0003800000 */
.L_x_34025:
        /* <DEDUP_REMOVED lines=16> */
.L_x_34811:


//--------------------- .text._ZN2at6native29vectorized_elementwise_kernelILi8EZZZNS0_67_GLOBAL__N__bb565c37_34_ValidateCompressedIndicesKernel_cu_33a4b88b42_validate_compressed_sparse_indices_kernelILNS2_8CDimNameE0ENS2_18CUDAKernelLauncherENS2_14EmptyVecKernelENS2_8DummyVecELm8EEEvRKNS_6TensorESA_lllENKUlvE0_clEvENKUlvE0_clEvEUllE_St5arrayIPcLm2EEEEviT0_T1_ --------------------------
	.section	.text._ZN2at6native29vectorized_elementwise_kernelILi8EZZZNS0_67_GLOBAL__N__bb565c37_34_ValidateCompressedIndicesKernel_cu_33a4b88b42_validate_compressed_sparse_indices_kernelILNS2_8CDimNameE0ENS2_18CUDAKernelLauncherENS2_14EmptyVecKernelENS2_8DummyVecELm8EEEvRKNS_6TensorESA_lllENKUlvE0_clEvENKUlvE0_clEvEUllE_St5arrayIPcLm2EEEEviT0_T1_,"ax",@progbits
	.align	128
        .global         _ZN2at6native29vectorized_elementwise_kernelILi8EZZZNS0_67_GLOBAL__N__bb565c37_34_ValidateCompressedIndicesKernel_cu_33a4b88b42_validate_compressed_sparse_indices_kernelILNS2_8CDimNameE0ENS2_18CUDAKernelLauncherENS2_14EmptyVecKernelENS2_8DummyVecELm8EEEvRKNS_6TensorESA_lllENKUlvE0_clEvENKUlvE0_clEvEUllE_St5arrayIPcLm2EEEEviT0_T1_
        .type           _ZN2at6native29vectorized_elementwise_kernelILi8EZZZNS0_67_GLOBAL__N__bb565c37_34_ValidateCompressedIndicesKernel_cu_33a4b88b42_validate_compressed_sparse_indices_kernelILNS2_8CDimNameE0ENS2_18CUDAKernelLauncherENS2_14EmptyVecKernelENS2_8DummyVecELm8EEEvRKNS_6TensorESA_lllENKUlvE0_clEvENKUlvE0_clEvEUllE_St5arrayIPcLm2EEEEviT0_T1_,@function
        .size           _ZN2at6native29vectorized_elementwise_kernelILi8EZZZNS0_67_GLOBAL__N__bb565c37_34_ValidateCompressedIndicesKernel_cu_33a4b88b42_validate_compressed_sparse_indices_kernelILNS2_8CDimNameE0ENS2_18CUDAKernelLauncherENS2_14EmptyVecKernelENS2_8DummyVecELm8EEEvRKNS_6TensorESA_lllENKUlvE0_clEvENKUlvE0_clEvEUllE_St5arrayIPcLm2EEEEviT0_T1_,(.L_x_34812 - _ZN2at6native29vectorized_elementwise_kernelILi8EZZZNS0_67_GLOBAL__N__bb565c37_34_ValidateCompressedIndicesKernel_cu_33a4b88b42_validate_compressed_sparse_indices_kernelILNS2_8CDimNameE0ENS2_18CUDAKernelLauncherENS2_14EmptyVecKernelENS2_8DummyVecELm8EEEvRKNS_6TensorESA_lllENKUlvE0_clEvENKUlvE0_clEvEUllE_St5arrayIPcLm2EEEEviT0_T1_)
        .other          _ZN2at6native29vectorized_elementwise_kernelILi8EZZZNS0_67_GLOBAL__N__bb565c37_34_ValidateCompressedIndicesKernel_cu_33a4b88b42_validate_compressed_sparse_indices_kernelILNS2_8CDimNameE0ENS2_18CUDAKernelLauncherENS2_14EmptyVecKernelENS2_8DummyVecELm8EEEvRKNS_6TensorESA_lllENKUlvE0_clEvENKUlvE0_clEvEUllE_St5arrayIPcLm2EEEEviT0_T1_,@"STO_CUDA_ENTRY STV_DEFAULT"
_ZN2at6native29vectorized_elementwise_kernelILi8EZZZNS0_67_GLOBAL__N__bb565c37_34_ValidateCompressedIndicesKernel_cu_33a4b88b42_validate_compressed_sparse_indices_kernelILNS2_8CDimNameE0ENS2_18CUDAKernelLauncherENS2_14EmptyVecKernelENS2_8DummyVecELm8EEEvRKNS_6TensorESA_lllENKUlvE0_clEvENKUlvE0_clEvEUllE_St5arrayIPcLm2EEEEviT0_T1_:
.text._ZN2at6native29vectorized_elementwise_kernelILi8EZZZNS0_67_GLOBAL__N__bb565c37_34_ValidateCompressedIndicesKernel_cu_33a4b88b42_validate_compressed_sparse_indices_kernelILNS2_8CDimNameE0ENS2_18CUDAKernelLauncherENS2_14EmptyVecKernelENS2_8DummyVecELm8EEEvRKNS_6TensorESA_lllENKUlvE0_clEvENKUlvE0_clEvEUllE_St5arrayIPcLm2EEEEviT0_T1_:
[----:B------:R-:W-:Y:S01]  /*0000*/  LDC R1, c[0x0][0x37c] ;  /* 0x0000df00ff017b82 */ /* 0x000fe20000000800 */
[----:B------:R-:W-:Y:S05]  /*0010*/  EXIT ;  /* 0x000000000000794d */ /* 0x000fea0003800000 */
.L_x_34026:
        /* <DEDUP_REMOVED lines=14> */
.L_x_34812:


//--------------------- .text._ZN2at6native18elementwise_kernelILi128ELi4EZNS0_15gpu_kernel_implIZZZNS0_67_GLOBAL__N__bb565c37_34_ValidateCompressedIndicesKernel_cu_33a4b88b42_validate_compressed_sparse_indices_kernelILNS3_8CDimNameE0ENS3_18CUDAKernelLauncherENS3_14EmptyVecKernelENS3_8DummyVecELm8EEEvRKNS_6TensorESB_lllENKUlvE0_clEvENKUlvE_clEvEUliE_EEvRNS_18TensorIteratorBaseERKT_EUliE_EEviT1_ --------------------------
	.section	.text._ZN2at6native18elementwise_kernelILi128ELi4EZNS0_15gpu_kernel_implIZZZNS0_67_GLOBAL__N__bb565c37_34_ValidateCompressedIndicesKernel_cu_33a4b88b42_validate_compressed_sparse_indices_kernelILNS3_8CDimNameE0ENS3_18CUDAKernelLauncherENS3_14EmptyVecKernelENS3_8DummyVecELm8EEEvRKNS_6TensorESB_lllENKUlvE0_clEvENKUlvE_clEvEUliE_EEvRNS_18TensorIteratorBaseERKT_EUliE_EEviT1_,"ax",@progbits
	.align	128
        .global         _ZN2at6native18elementwise_kernelILi128ELi4EZNS0_15gpu_kernel_implIZZZNS0_67_GLOBAL__N__bb565c37_34_ValidateCompressedIndicesKernel_cu_33a4b88b42_validate_compressed_sparse_indices_kernelILNS3_8CDimNameE0ENS3_18CUDAKernelLauncherENS3_14EmptyVecKernelENS3_8DummyVecELm8EEEvRKNS_6TensorESB_lllENKUlvE0_clEvENKUlvE_clEvEUliE_EEvRNS_18TensorIteratorBaseERKT_EUliE_EEviT1_
        .type           _ZN2at6native18elementwise_kernelILi128ELi4EZNS0_15gpu_kernel_implIZZZNS0_67_GLOBAL__N__bb565c37_34_ValidateCompressedIndicesKernel_cu_33a4b88b42_validate_compressed_sparse_indices_kernelILNS3_8CDimNameE0ENS3_18CUDAKernelLauncherENS3_14EmptyVecKernelENS3_8DummyVecELm8EEEvRKNS_6TensorESB_lllENKUlvE0_clEvENKUlvE_clEvEUliE_EEvRNS_18TensorIteratorBaseERKT_EUliE_EEviT1_,@function
        .size           _ZN2at6native18elementwise_kernelILi128ELi4EZNS0_15gpu_kernel_implIZZZNS0_67_GLOBAL__N__bb565c37_34_ValidateCompressedIndicesKernel_cu_33a4b88b42_validate_compressed_sparse_indices_kernelILNS3_8CDimNameE0ENS3_18CUDAKernelLauncherENS3_14EmptyVecKernelENS3_8DummyVecELm8EEEvRKNS_6TensorESB_lllENKUlvE0_clEvENKUlvE_clEvEUliE_EEvRNS_18TensorIteratorBaseERKT_EUliE_EEviT1_,(.L_x_34813 - _ZN2at6native18elementwise_kernelILi128ELi4EZNS0_15gpu_kernel_implIZZZNS0_67_GLOBAL__N__bb565c37_34_ValidateCompressedIndicesKernel_cu_33a4b88b42_validate_compressed_sparse_indices_kernelILNS3_8CDimNameE0ENS3_18CUDAKernelLauncherENS3_14EmptyVecKernelENS3_8DummyVecELm8EEEvRKNS_6TensorESB_lllENKUlvE0_clEvENKUlvE_clEvEUliE_EEvRNS_18TensorIteratorBaseERKT_EUliE_EEviT1_)
        .other          _ZN2at6native18elementwise_kernelILi128ELi4EZNS0_15gpu_kernel_implIZZZNS0_67_GLOBAL__N__bb565c37_34_ValidateCompressedIndicesKernel_cu_33a4b88b42_validate_compressed_sparse_indices_kernelILNS3_8CDimNameE0ENS3_18CUDAKernelLauncherENS3_14EmptyVecKernelENS3_8DummyVecELm8EEEvRKNS_6TensorESB_lllENKUlvE0_clEvENKUlvE_clEvEUliE_EEvRNS_18TensorIteratorBaseERKT_EUliE_EEviT1_,@"STO_CUDA_ENTRY STV_DEFAULT"
_ZN2at6native18elementwise_kernelILi128ELi4EZNS0_15gpu_kernel_implIZZZNS0_67_GLOBAL__N__bb565c37_34_ValidateCompressedIndicesKernel_cu_33a4b88b42_validate_compressed_sparse_indices_kernelILNS3_8CDimNameE0ENS3_18CUDAKernelLauncherENS3_14EmptyVecKernelENS3_8DummyVecELm8EEEvRKNS_6TensorESB_lllENKUlvE0_clEvENKUlvE_clEvEUliE_EEvRNS_18TensorIteratorBaseERKT_EUliE_EEviT1_:
.text._ZN2at6native18elementwise_kernelILi128ELi4EZNS0_15gpu_kernel_implIZZZNS0_67_GLOBAL__N__bb565c37_34_ValidateCompressedIndicesKernel_cu_33a4b88b42_validate_compressed_sparse_indices_kernelILNS3_8CDimNameE0ENS3_18CUDAKernelLauncherENS3_14EmptyVecKernelENS3_8DummyVecELm8EEEvRKNS_6TensorESB_lllENKUlvE0_clEvENKUlvE_clEvEUliE_EEvRNS_18TensorIteratorBaseERKT_EUliE_EEviT1_:
        /* <DEDUP_REMOVED lines=319> */
.L_x_34029:
        /* <DEDUP_REMOVED lines=16> */
.L_x_34033:
[----:B------:R0:W5:Y:S01]  /*14f0*/  LDG.E.U8 R0, desc[UR36][R2.64] ;  /* 0x0000002402007981 */ /* 0x000162000c1e1100 */
[----:B------:R-:W-:Y:S05]  /*1500*/  BRA `(.L_x_34035) ;  /* 0x0000000c002c7947 */ /* 0x000fea0003800000 */
.L_x_34032:
        /* <DEDUP_REMOVED lines=8> */
.L_x_34037:
[----:B------:R0:W5:Y:S01]  /*1590*/  LDG.E R0, desc[UR36][R2.64] ;  /* 0x0000002402007981 */ /* 0x000162000c1e1900 */
[----:B------:R-:W-:Y:S05]  /*15a0*/  BRA `(.L_x_34035) ;  /* 0x0000000c00047947 */ /* 0x000fea0003800000 */
.L_x_34036:
[----:B------:R0:W5:Y:S01]  /*15b0*/  LDG.E.S16 R0, desc[UR36][R2.64] ;  /* 0x0000002402007981 */ /* 0x000162000c1e1700 */
[----:B------:R-:W-:Y:S05]  /*15c0*/  BRA `(.L_x_34035) ;  /* 0x0000000800fc7947 */ /* 0x000fea0003800000 */
.L_x_34031:
        /* <DEDUP_REMOVED lines=9> */
.L_x_34039:
[----:B------:R-:W2:Y:S02]  /*1660*/  LDG.E.U16 R2, desc[UR36][R2.64] ;  /* 0x0000002402027981 */ /* 0x000ea4000c1e1500 */
[----:B--2---:R-:W-:-:S06]  /*1670*/  HADD2.F32 R0, -RZ, R2.H0_H0 ;  /* 0x20000002ff007230 */ /* 0x004fcc0000004100 */
[----:B------:R-:W0:Y:S01]  /*1680*/  F2I.FTZ.TRUNC.NTZ R0, R0 ;  /* 0x0000000000007305 */ /* 0x000e22000021f100 */
[----:B------:R-:W-:Y:S05]  /*1690*/  BRA `(.L_x_34035) ;  /* 0x0000000800c87947 */ /* 0x000fea0003800000 */
.L_x_34038:
        /* <DEDUP_REMOVED lines=9> */
.L_x_34041:
[----:B------:R-:W2:Y:S02]  /*1730*/  LDG.E.U16 R2, desc[UR36][R2.64] ;  /* 0x0000002402027981 */ /* 0x000ea4000c1e1500 */
[----:B--2---:R-:W-:-:S06]  /*1740*/  HADD2.F32 R0, -RZ, R2.H0_H0 ;  /* 0x20000002ff007230 */ /* 0x004fcc0000004100 */
[----:B------:R-:W0:Y:S01]  /*1750*/  F2I.FTZ.TRUNC.NTZ R0, R0 ;  /* 0x0000000000007305 */ /* 0x000e22000021f100 */
[----:B------:R-:W-:Y:S05]  /*1760*/  BRA `(.L_x_34035) ;  /* 0x0000000800947947 */ /* 0x000fea0003800000 */
.L_x_34040:
[----:B------:R-:W2:Y:S02]  /*1770*/  LDG.E.64 R2, desc[UR36][R2.64] ;  /* 0x0000002402027981 */ /* 0x000ea4000c1e1b00 */
[----:B--2---:R0:W1:Y:S02]  /*1780*/  F2I.F64.TRUNC R0, R2 ;  /* 0x0000000200007311 */ /* 0x004064000030d100 */
[----:B01----:R-:W-:Y:S05]  /*1790*/  BRA `(.L_x_34035) ;  /* 0x0000000800887947 */ /* 0x003fea0003800000 */
.L_x_34030:
        /* <DEDUP_REMOVED lines=12> */
.L_x_34044:
[----:B------:R-:W2:Y:S02]  /*1860*/  LDG.E.64 R2, desc[UR36][R2.64] ;  /* 0x0000002402027981 */ /* 0x000ea4000c1e1b00 */
[----:B--2---:R0:W1:Y:S02]  /*1870*/  F2I.F64.TRUNC R0, R2 ;  /* 0x0000000200007311 */ /* 0x004064000030d100 */
[----:B01----:R-:W-:Y:S05]  /*1880*/  BRA `(.L_x_34035) ;  /* 0x00000008004c7947 */ /* 0x003fea0003800000 */
.L_x_34043:
        /* <DEDUP_REMOVED lines=26> */
.L_x_34046:
        /* <DEDUP_REMOVED lines=13> */
.L_x_34045:
[----:B------:R-:W2:Y:S02]  /*1b00*/  LDG.E.U16 R0, desc[UR36][R2.64] ;  /* 0x0000002402007981 */ /* 0x000ea4000c1e1500 */
[----:B--2---:R-:W-:-:S06]  /*1b10*/  SHF.L.U32 R0, R0, 0x10, RZ ;  /* 0x0000001000007819 */ /* 0x004fcc00000006ff */
[----:B------:R-:W0:Y:S01]  /*1b20*/  F2I.FTZ.TRUNC.NTZ R0, R0 ;  /* 0x0000000000007305 */ /* 0x000e22000021f100 */
[----:B------:R-:W-:Y:S05]  /*1b30*/  BRA `(.L_x_34035) ;  /* 0x0000000400a07947 */ /* 0x000fea0003800000 */
.L_x_34042:
        /* <DEDUP_REMOVED lines=10> */
.L_x_34049:
        /* <DEDUP_REMOVED lines=21> */
.L_x_34053:
[----:B------:R-:W-:Y:S05]  /*1d30*/  BSYNC.RECONVERGENT B1 ;  /* 0x0000000000017941 */ /* 0x000fea0003800200 */
.L_x_34052:
[----:B------:R-:W-:Y:S01]  /*1d40*/  IMAD.SHL.U32 R0, R0, 0x100000, RZ ;  /* 0x0010000000007824 */ /* 0x000fe200078e00ff */
[----:B------:R-:W-:-:S04]  /*1d50*/  LEA R2, R2, 0x3b800000, 0x17 ;  /* 0x3b80000002027811 */ /* 0x000fc800078eb8ff */
[----:B------:R-:W-:-:S07]  /*1d60*/  LOP3.LUT R0, R2, R0, R7, 0xfe, !PT ;  /* 0x0000000002007212 */ /* 0x000fce00078efe07 */
.L_x_34051:
[----:B------:R-:W-:Y:S05]  /*1d70*/  BSYNC.RECONVERGENT B0 ;  /* 0x0000000000007941 */ /* 0x000fea0003800200 */
.L_x_34050:
[----:B------:R-:W1:Y:S01]  /*1d80*/  F2I.FTZ.TRUNC.NTZ R0, R0 ;  /* 0x0000000000007305 */ /* 0x000e62000021f100 */
[----:B------:R-:W-:Y:S05]  /*1d90*/  BRA `(.L_x_34035) ;  /* 0x0000000400087947 */ /* 0x000fea0003800000 */
.L_x_34048:
        /* <DEDUP_REMOVED lines=21> */
.L_x_34057:
[----:B------:R-:W-:Y:S05]  /*1ef0*/  BSYNC.RECONVERGENT B1 ;  /* 0x0000000000017941 */ /* 0x000fea0003800200 */
.L_x_34056:
[----:B------:R-:W-:Y:S02]  /*1f00*/  SHF.L.U32 R0, R0, 0x15, RZ ;  /* 0x0000001500007819 */ /* 0x000fe400000006ff */
[----:B------:R-:W-:-:S04]  /*1f10*/  LEA R2, R2, 0x37800000, 0x17 ;  /* 0x3780000002027811 */ /* 0x000fc800078eb8ff */
[----:B------:R-:W-:-:S07]  /*1f20*/  LOP3.LUT R0, R2, R0, R7, 0xfe, !PT ;  /* 0x0000000002007212 */ /* 0x000fce00078efe07 */
.L_x_34055:
[----:B------:R-:W-:Y:S05]  /*1f30*/  BSYNC.RECONVERGENT B0 ;  /* 0x0000000000007941 */ /* 0x000fea0003800200 */
.L_x_34054:
[----:B------:R-:W2:Y:S01]  /*1f40*/  F2I.FTZ.TRUNC.NTZ R0, R0 ;  /* 0x0000000000007305 */ /* 0x000ea2000021f100 */
[----:B------:R-:W-:Y:S05]  /*1f50*/  BRA `(.L_x_34035) ;  /* 0x0000000000987947 */ /* 0x000fea0003800000 */
.L_x_34047:
[----:B------:R-:W-:-:S09]  /*1f60*/  UISETP.NE.AND UP0, UPT, UR4, 0x1c, UPT ;  /* 0x0000001c0400788c */ /* 0x000fd2000bf05270 */
[----:B------:R-:W-:Y:S05]  /*1f70*/  BRA.U !UP0, `(.L_x_34058) ;  /* 0x00000001088c7547 */ /* 0x000fea000b800000 */
[----:B------:R-:W-:-:S09]  /*1f80*/  UISETP.NE.AND UP0, UPT, UR4, 0x1d, UPT ;  /* 0x0000001d0400788c */ /* 0x000fd2000bf05270 */
[----:B------:R-:W-:Y:S05]  /*1f90*/  BRA.U !UP0, `(.L_x_34059) ;  /* 0x00000001087c7547 */ /* 0x000fea000b800000 */
[----:B------:R-:W-:-:S09]  /*1fa0*/  UISETP.NE.AND UP0, UPT, UR4, 0x2c, UPT ;  /* 0x0000002c0400788c */ /* 0x000fd2000bf05270 */
[----:B------:R-:W-:Y:S05]  /*1fb0*/  BRA.U !UP0, `(.L_x_34060) ;  /* 0x0000000108487547 */ /* 0x000fea000b800000 */
.L_x_34034:
        /* <DEDUP_REMOVED lines=16> */
.L_x_34061:
[----:B------:R-:W-:Y:S01]  /*20c0*/  MOV R0, RZ ;  /* 0x000000ff00007202 */ /* 0x000fe20000000f00 */
[----:B------:R-:W-:Y:S06]  /*20d0*/  BRA `(.L_x_34035) ;  /* 0x0000000000387947 */ /* 0x000fec0003800000 */
.L_x_34060:
        /* <DEDUP_REMOVED lines=8> */
.L_x_34063:
[----:B------:R-:W-:Y:S05]  /*2160*/  BSYNC.RECONVERGENT B0 ;  /* 0x0000000000007941 */ /* 0x000fea0003800200 */
.L_x_34062:
[----:B------:R-:W4:Y:S01]  /*2170*/  F2I.FTZ.TRUNC.NTZ R0, R0 ;  /* 0x0000000000007305 */ /* 0x000f22000021f100 */
[----:B------:R-:W-:Y:S05]  /*2180*/  BRA `(.L_x_34035) ;  /* 0x00000000000c7947 */ /* 0x000fea0003800000 */
.L_x_34059:
[----:B------:R0:W5:Y:S01]  /*2190*/  LDG.E R0, desc[UR36][R2.64] ;  /* 0x0000002402007981 */ /* 0x000162000c1e1900 */
[----:B------:R-:W-:Y:S05]  /*21a0*/  BRA `(.L_x_34035) ;  /* 0x0000000000047947 */ /* 0x000fea0003800000 */
.L_x_34058:
[----:B------:R3:W5:Y:S02]  /*21b0*/  LDG.E R0, desc[UR36][R2.64] ;  /* 0x0000002402007981 */ /* 0x000764000c1e1900 */
.L_x_34035:
        /* <DEDUP_REMOVED lines=22> */
.L_x_34065:
[----:B------:R-:W-:Y:S05]  /*2320*/  BSYNC.RECONVERGENT B6 ;  /* 0x0000000000067941 */ /* 0x000fea0003800200 */
.L_x_34064:
        /* <DEDUP_REMOVED lines=16> */
.L_x_34069:
[----:B------:R0:W-:Y:S01]  /*2430*/  STG.E.U8 desc[UR36][R2.64], RZ ;  /* 0x000000ff02007986 */ /* 0x0001e2000c101124 */
[----:B------:R-:W-:Y:S05]  /*2440*/  BRA `(.L_x_34071) ;  /* 0x0000000400907947 */ /* 0x000fea0003800000 */
.L_x_34068:
        /* <DEDUP_REMOVED lines=8> */
.L_x_34073:
[----:B------:R0:W-:Y:S01]  /*24d0*/  STG.E desc[UR36][R2.64], RZ ;  /* 0x000000ff02007986 */ /* 0x0001e2000c101924 */
[----:B------:R-:W-:Y:S05]  /*24e0*/  BRA `(.L_x_34071) ;  /* 0x0000000400687947 */ /* 0x000fea0003800000 */
.L_x_34072:
[----:B------:R0:W-:Y:S01]  /*24f0*/  STG.E.U16 desc[UR36][R2.64], RZ ;  /* 0x000000ff02007986 */ /* 0x0001e2000c101524 */
[----:B------:R-:W-:Y:S05]  /*2500*/  BRA `(.L_x_34071) ;  /* 0x0000000400607947 */ /* 0x000fea0003800000 */
.L_x_34067:
        /* <DEDUP_REMOVED lines=8> */
.L_x_34075:
[----:B------:R0:W-:Y:S01]  /*2590*/  STG.E.U16 desc[UR36][R2.64], RZ ;  /* 0x000000ff02007986 */ /* 0x0001e2000c101524 */
[----:B------:R-:W-:Y:S05]  /*25a0*/  BRA `(.L_x_34071) ;  /* 0x0000000400387947 */ /* 0x000fea0003800000 */
.L_x_34074:
        /* <DEDUP_REMOVED lines=8> */
.L_x_34077:
[----:B------:R0:W-:Y:S01]  /*2630*/  STG.E desc[UR36][R2.64], RZ ;  /* 0x000000ff02007986 */ /* 0x0001e2000c101924 */
[----:B------:R-:W-:Y:S05]  /*2640*/  BRA `(.L_x_34071) ;  /* 0x0000000400107947 */ /* 0x000fea0003800000 */
.L_x_34076:
[----:B------:R0:W-:Y:S01]  /*2650*/  STG.E.64 desc[UR36][R2.64], RZ ;  /* 0x000000ff02007986 */ /* 0x0001e2000c101b24 */
[----:B------:R-:W-:Y:S05]  /*2660*/  BRA `(.L_x_34071) ;  /* 0x0000000400087947 */ /* 0x000fea0003800000 */
.L_x_34066:
        /* <DEDUP_REMOVED lines=10> */
.L_x_34080:
[----:B------:R0:W-:Y:S01]  /*2710*/  STG.E.128 desc[UR36][R2.64], RZ ;  /* 0x000000ff02007986 */ /* 0x0001e2000c101d24 */
[----:B------:R-:W-:Y:S05]  /*2720*/  BRA `(.L_x_34071) ;  /* 0x0000000000d87947 */ /* 0x000fea0003800000 */
.L_x_34079:
        /* <DEDUP_REMOVED lines=8> */
.L_x_34082:
[----:B------:R0:W-:Y:S01]  /*27b0*/  STG.E.U8 desc[UR36][R2.64], RZ ;  /* 0x000000ff02007986 */ /* 0x0001e2000c101124 */
[----:B------:R-:W-:Y:S05]  /*27c0*/  BRA `(.L_x_34071) ;  /* 0x0000000000b07947 */ /* 0x000fea0003800000 */
.L_x_34081:
[----:B------:R0:W-:Y:S01]  /*27d0*/  STG.E.U16 desc[UR36][R2.64], RZ ;  /* 0x000000ff02007986 */ /* 0x0001e2000c101524 */
[----:B------:R-:W-:Y:S05]  /*27e0*/  BRA `(.L_x_34071) ;  /* 0x0000000000a87947 */ /* 0x000fea0003800000 */
.L_x_34078:
        /* <DEDUP_REMOVED lines=10> */
.L_x_34085:
[----:B------:R1:W-:Y:S01]  /*2890*/  STG.E.U8 desc[UR36][R2.64], RZ ;  /* 0x000000ff02007986 */ /* 0x0003e2000c101124 */
[----:B------:R-:W-:Y:S05]  /*28a0*/  BRA `(.L_x_34071) ;  /* 0x0000000000787947 */ /* 0x000fea0003800000 */
.L_x_34084:
[----:B------:R0:W-:Y:S01]  /*28b0*/  STG.E.U8 desc[UR36][R2.64], RZ ;  /* 0x000000ff02007986 */ /* 0x0001e2000c101124 */
[----:B------:R-:W-:Y:S05]  /*28c0*/  BRA `(.L_x_34071) ;  /* 0x0000000000707947 */ /* 0x000fea0003800000 */
.L_x_34083:
[----:B------:R-:W-:-:S13]  /*28d0*/  ISETP.NE.AND P0, PT, R0, 0x1c, PT ;  /* 0x0000001c0000780c */ /* 0x000fda0003f05270 */
[----:B------:R-:W-:Y:S05]  /*28e0*/  @!P0 BRA `(.L_x_34086) ;  /* 0x0000000000648947 */ /* 0x000fea0003800000 */
[----:B------:R-:W-:-:S13]  /*28f0*/  ISETP.NE.AND P0, PT, R0, 0x1d, PT ;  /* 0x0000001d0000780c */ /* 0x000fda0003f05270 */
[----:B------:R-:W-:Y:S05]  /*2900*/  @!P0 BRA `(.L_x_34087) ;  /* 0x0000000000548947 */ /* 0x000fea0003800000 */
[----:B------:R-:W-:-:S13]  /*2910*/  ISETP.NE.AND P0, PT, R0, 0x2c, PT ;  /* 0x0000002c0000780c */ /* 0x000fda0003f05270 */
[----:B------:R-:W-:Y:S05]  /*2920*/  @!P0 BRA `(.L_x_34088) ;  /* 0x0000000000448947 */ /* 0x000fea0003800000 */
.L_x_34070:
        /* <DEDUP_REMOVED lines=16> */
.L_x_34089:
[----:B------:R-:W-:Y:S05]  /*2a30*/  BRA `(.L_x_34071) ;  /* 0x0000000000147947 */ /* 0x000fea0003800000 */
.L_x_34088:
[----:B------:R4:W-:Y:S01]  /*2a40*/  STG.E.U8 desc[UR36][R2.64], RZ ;  /* 0x000000ff02007986 */ /* 0x0009e2000c101124 */
[----:B------:R-:W-:Y:S05]  /*2a50*/  BRA `(.L_x_34071) ;  /* 0x00000000000c7947 */ /* 0x000fea0003800000 */
.L_x_34087:
[----:B------:R0:W-:Y:S01]  /*2a60*/  STG.E.64 desc[UR36][R2.64], RZ ;  /* 0x000000ff02007986 */ /* 0x0001e2000c101b24 */
[----:B------:R-:W-:Y:S05]  /*2a70*/  BRA `(.L_x_34071) ;  /* 0x0000000000047947 */ /* 0x000fea0003800000 */
.L_x_34086:
[----:B------:R3:W-:Y:S02]  /*2a80*/  STG.E desc[UR36][R2.64], RZ ;  /* 0x000000ff02007986 */ /* 0x0007e4000c101924 */
.L_x_34071:
[----:B------:R-:W-:-:S07]  /*2a90*/  VIADD R17, R17, 0x80 ;  /* 0x0000008011117836 */ /* 0x000fce0000000000 */
.L_x_34028:
[----:B0-----:R-:W-:Y:S05]  /*2aa0*/  BSYNC.RECONVERGENT B7 ;  /* 0x0000000000077941 */ /* 0x001fea0003800200 */
.L_x_34027:
        /* <DEDUP_REMOVED lines=307> */
.L_x_34092:
        /* <DEDUP_REMOVED lines=16> */
.L_x_34096:
[----:B------:R0:W5:Y:S01]  /*3ee0*/  LDG.E.U8 R0, desc[UR36][R2.64] ;  /* 0x0000002402007981 */ /* 0x000162000c1e1100 */
[----:B------:R-:W-:Y:S05]  /*3ef0*/  BRA `(.L_x_34098) ;  /* 0x0000000c002c7947 */ /* 0x000fea0003800000 */
.L_x_34095:
        /* <DEDUP_REMOVED lines=8> */
.L_x_34100:
[----:B------:R0:W5:Y:S01]  /*3f80*/  LDG.E R0, desc[UR36][R2.64] ;  /* 0x0000002402007981 */ /* 0x000162000c1e1900 */
[----:B------:R-:W-:Y:S05]  /*3f90*/  BRA `(.L_x_34098) ;  /* 0x0000000c00047947 */ /* 0x000fea0003800000 */
.L_x_34099:
[----:B------:R0:W5:Y:S01]  /*3fa0*/  LDG.E.S16 R0, desc[UR36][R2.64] ;  /* 0x0000002402007981 */ /* 0x000162000c1e1700 */
[----:B------:R-:W-:Y:S05]  /*3fb0*/  BRA `(.L_x_34098) ;  /* 0x0000000800fc7947 */ /* 0x000fea0003800000 */
.L_x_34094:
        /* <DEDUP_REMOVED lines=9> */
.L_x_34102:
[----:B------:R-:W2:Y:S02]  /*4050*/  LDG.E.U16 R2, desc[UR36][R2.64] ;  /* 0x0000002402027981 */ /* 0x000ea4000c1e1500 */
[----:B--2---:R-:W-:-:S06]  /*4060*/  HADD2.F32 R0, -RZ, R2.H0_H0 ;  /* 0x20000002ff007230 */ /* 0x004fcc0000004100 */
[----:B------:R-:W0:Y:S01]  /*4070*/  F2I.FTZ.TRUNC.NTZ R0, R0 ;  /* 0x0000000000007305 */ /* 0x000e22000021f100 */
[----:B------:R-:W-:Y:S05]  /*4080*/  BRA `(.L_x_34098) ;  /* 0x0000000800c87947 */ /* 0x000fea0003800000 */
.L_x_34101:
        /* <DEDUP_REMOVED lines=9> */
.L_x_34104:
[----:B------:R-:W2:Y:S02]  /*4120*/  LDG.E.U16 R2, desc[UR36][R2.64] ;  /* 0x0000002402027981 */ /* 0x000ea4000c1e1500 */
[----:B--2---:R-:W-:-:S06]  /*4130*/  HADD2.F32 R0, -RZ, R2.H0_H0 ;  /* 0x20000002ff007230 */ /* 0x004fcc0000004100 */
[----:B------:R-:W0:Y:S01]  /*4140*/  F2I.FTZ.TRUNC.NTZ R0, R0 ;  /* 0x0000000000007305 */ /* 0x000e22000021f100 */
[----:B------:R-:W-:Y:S05]  /*4150*/  BRA `(.L_x_34098) ;  /* 0x0000000800947947 */ /* 0x000fea0003800000 */
.L_x_34103:
[----:B------:R-:W2:Y:S02]  /*4160*/  LDG.E.64 R2, desc[UR36][R2.64] ;  /* 0x0000002402027981 */ /* 0x000ea4000c1e1b00 */
[----:B--2---:R0:W1:Y:S02]  /*4170*/  F2I.F64.TRUNC R0, R2 ;  /* 0x0000000200007311 */ /* 0x004064000030d100 */
[----:B01----:R-:W-:Y:S05]  /*4180*/  BRA `(.L_x_34098) ;  /* 0x0000000800887947 */ /* 0x003fea0003800000 */
.L_x_34093:
        /* <DEDUP_REMOVED lines=12> */
.L_x_34107:
[----:B------:R-:W2:Y:S02]  /*4250*/  LDG.E.64 R2, desc[UR36][R2.64] ;  /* 0x0000002402027981 */ /* 0x000ea4000c1e1b00 */
[----:B--2---:R0:W1:Y:S02]  /*4260*/  F2I.F64.TRUNC R0, R2 ;  /* 0x0000000200007311 */ /* 0x004064000030d100 */
[----:B01----:R-:W-:Y:S05]  /*4270*/  BRA `(.L_x_34098) ;  /* 0x00000008004c7947 */ /* 0x003fea0003800000 */
.L_x_34106:
        /* <DEDUP_REMOVED lines=26> */
.L_x_34109:
        /* <DEDUP_REMOVED lines=13> */
.L_x_34108:
[----:B------:R-:W2:Y:S02]  /*44f0*/  LDG.E.U16 R0, desc[UR36][R2.64] ;  /* 0x0000002402007981 */ /* 0x000ea4000c1e1500 */
[----:B--2---:R-:W-:-:S06]  /*4500*/  SHF.L.U32 R0, R0, 0x10, RZ ;  /* 0x0000001000007819 */ /* 0x004fcc00000006ff */
[----:B------:R-:W0:Y:S01]  /*4510*/  F2I.FTZ.TRUNC.NTZ R0, R0 ;  /* 0x0000000000007305 */ /* 0x000e22000021f100 */
[----:B------:R-:W-:Y:S05]  /*4520*/  BRA `(.L_x_34098) ;  /* 0x0000000400a07947 */ /* 0x000fea0003800000 */
.L_x_34105:
        /* <DEDUP_REMOVED lines=10> */
.L_x_34112:
        /* <DEDUP_REMOVED lines=21> */
.L_x_34116:
[----:B------:R-:W-:Y:S05]  /*4720*/  BSYNC.RECONVERGENT B1 ;  /* 0x0000000000017941 */ /* 0x000fea0003800200 */
.L_x_34115:
[----:B------:R-:W-:Y:S01]  /*4730*/  IMAD.SHL.U32 R0, R0, 0x100000, RZ ;  /* 0x0010000000007824 */ /* 0x000fe200078e00ff */
[----:B------:R-:W-:-:S04]  /*4740*/  LEA R2, R2, 0x3b800000, 0x17 ;  /* 0x3b80000002027811 */ /* 0x000fc800078eb8ff */
[----:B------:R-:W-:-:S07]  /*4750*/  LOP3.LUT R0, R2, R0, R7, 0xfe, !PT ;  /* 0x0000000002007212 */ /* 0x000fce00078efe07 */
.L_x_34114:
[----:B------:R-:W-:Y:S05]  /*4760*/  BSYNC.RECONVERGENT B0 ;  /* 0x0000000000007941 */ /* 0x000fea0003800200 */
.L_x_34113:
[----:B------:R-:W0:Y:S01]  /*4770*/  F2I.FTZ.TRUNC.NTZ R0, R0 ;  /* 0x0000000000007305 */ /* 0x000e22000021f100 */
[----:B------:R-:W-:Y:S05]  /*4780*/  BRA `(.L_x_34098) ;  /* 0x0000000400087947 */ /* 0x000fea0003800000 */
.L_x_34111:
        /* <DEDUP_REMOVED lines=21> */
.L_x_34120:
[----:B------:R-:W-:Y:S05]  /*48e0*/  BSYNC.RECONVERGENT B1 ;  /* 0x0000000000017941 */ /* 0x000fea0003800200 */
.L_x_34119:
[----:B------:R-:W-:Y:S02]  /*48f0*/  SHF.L.U32 R0, R0, 0x15, RZ ;  /* 0x0000001500007819 */ /* 0x000fe400000006ff */
[----:B------:R-:W-:-:S04]  /*4900*/  LEA R2, R2, 0x37800000, 0x17 ;  /* 0x3780000002027811 */ /* 0x000fc800078eb8ff */
[----:B------:R-:W-:-:S07]  /*4910*/  LOP3.LUT R0, R2, R0, R7, 0xfe, !PT ;  /* 0x0000000002007212 */ /* 0x000fce00078efe07 */
.L_x_34118:
[----:B------:R-:W-:Y:S05]  /*4920*/  BSYNC.RECONVERGENT B0 ;  /* 0x0000000000007941 */ /* 0x000fea0003800200 */
.L_x_34117:
[----:B------:R-:W0:Y:S01]  /*4930*/  F2I.FTZ.TRUNC.NTZ R0, R0 ;  /* 0x0000000000007305 */ /* 0x000e22000021f100 */
[----:B------:R-:W-:Y:S05]  /*4940*/  BRA `(.L_x_34098) ;  /* 0x0000000000987947 */ /* 0x000fea0003800000 */
.L_x_34110:
        /* <DEDUP_REMOVED lines=14> */
.L_x_34124:
[----:B------:R-:W-:Y:S05]  /*4a30*/  BSYNC.RECONVERGENT B0 ;  /* 0x0000000000007941 */ /* 0x000fea0003800200 */
.L_x_34123:
[----:B------:R-:W3:Y:S01]  /*4a40*/  F2I.FTZ.TRUNC.NTZ R0, R0 ;  /* 0x0000000000007305 */ /* 0x000ee2000021f100 */
[----:B------:R-:W-:Y:S05]  /*4a50*/  BRA `(.L_x_34098) ;  /* 0x0000000000547947 */ /* 0x000fea0003800000 */
.L_x_34097:
        /* <DEDUP_REMOVED lines=16> */
.L_x_34125:
[----:B------:R-:W-:Y:S01]  /*4b60*/  IMAD.MOV.U32 R0, RZ, RZ, RZ ;  /* 0x000000ffff007224 */ /* 0x000fe200078e00ff */
[----:B------:R-:W-:Y:S06]  /*4b70*/  BRA `(.L_x_34098) ;  /* 0x00000000000c7947 */ /* 0x000fec0003800000 */
.L_x_34122:
[----:B------:R4:W5:Y:S01]  /*4b80*/  LDG.E R0, desc[UR36][R2.64] ;  /* 0x0000002402007981 */ /* 0x000962000c1e1900 */
[----:B------:R-:W-:Y:S05]  /*4b90*/  BRA `(.L_x_34098) ;  /* 0x0000000000047947 */ /* 0x000fea0003800000 */
.L_x_34121:
[----:B------:R0:W5:Y:S02]  /*4ba0*/  LDG.E R0, desc[UR36][R2.64] ;  /* 0x0000002402007981 */ /* 0x000164000c1e1900 */
.L_x_34098:
        /* <DEDUP_REMOVED lines=22> */
.L_x_34127:
[----:B------:R-:W-:Y:S05]  /*4d10*/  BSYNC.RECONVERGENT B6 ;  /* 0x0000000000067941 */ /* 0x000fea0003800200 */
.L_x_34126:
        /* <DEDUP_REMOVED lines=16> */
.L_x_34131:
[----:B------:R3:W-:Y:S01]  /*4e20*/  STG.E.U8 desc[UR36][R2.64], RZ ;  /* 0x000000ff02007986 */ /* 0x0007e2000c101124 */
[----:B------:R-:W-:Y:S05]  /*4e30*/  BRA `(.L_x_34133) ;  /* 0x00000004008c7947 */ /* 0x000fea0003800000 */
.L_x_34130:
        /* <DEDUP_REMOVED lines=8> */
.L_x_34135:
[----:B------:R2:W-:Y:S01]  /*4ec0*/  STG.E desc[UR36][R2.64], RZ ;  /* 0x000000ff02007986 */ /* 0x0005e2000c101924 */
[----:B------:R-:W-:Y:S05]  /*4ed0*/  BRA `(.L_x_34133) ;  /* 0x0000000400647947 */ /* 0x000fea0003800000 */
.L_x_34134:
[----:B------:R0:W-:Y:S01]  /*4ee0*/  STG.E.U16 desc[UR36][R2.64], RZ ;  /* 0x000000ff02007986 */ /* 0x0001e2000c101524 */
[----:B------:R-:W-:Y:S05]  /*4ef0*/  BRA `(.L_x_34133) ;  /* 0x00000004005c7947 */ /* 0x000fea0003800000 */
.L_x_34129:
        /* <DEDUP_REMOVED lines=8> */
.L_x_34137:
[----:B------:R0:W-:Y:S01]  /*4f80*/  STG.E.U16 desc[UR36][R2.64], RZ ;  /* 0x000000ff02007986 */ /* 0x0001e2000c101524 */
[----:B------:R-:W-:Y:S05]  /*4f90*/  BRA `(.L_x_34133) ;  /* 0x0000000400347947 */ /* 0x000fea0003800000 */
.L_x_34136:
        /* <DEDUP_REMOVED lines=8> */
.L_x_34139:
[----:B------:R0:W-:Y:S01]  /*5020*/  STG.E desc[UR36][R2.64], RZ ;  /* 0x000000ff02007986 */ /* 0x0001e2000c101924 */
[----:B------:R-:W-:Y:S05]  /*5030*/  BRA `(.L_x_34133) ;  /* 0x00000004000c7947 */ /* 0x000fea0003800000 */
.L_x_34138:
[----:B------:R0:W-:Y:S01]  /*5040*/  STG.E.64 desc[UR36][R2.64], RZ ;  /* 0x000000ff02007986 */ /* 0x0001e2000c101b24 */
[----:B------:R-:W-:Y:S05]  /*5050*/  BRA `(.L_x_34133) ;  /* 0x0000000400047947 */ /* 0x000fea0003800000 */
.L_x_34128:
        /* <DEDUP_REMOVED lines=10> */
.L_x_34142:
[----:B------:R0:W-:Y:S01]  /*5100*/  STG.E.128 desc[UR36][R2.64], RZ ;  /* 0x000000ff02007986 */ /* 0x0001e2000c101d24 */
[----:B------:R-:W-:Y:S05]  /*5110*/  BRA `(.L_x_34133) ;  /* 0x0000000000d47947 */ /* 0x000fea0003800000 */
.L_x_34141:
        /* <DEDUP_REMOVED lines=8> */
.L_x_34144:
[----:B------:R0:W-:Y:S01]  /*51a0*/  STG.E.U8 desc[UR36][R2.64], RZ ;  /* 0x000000ff02007986 */ /* 0x0001e2000c101124 */
[----:B------:R-:W-:Y:S05]  /*51b0*/  BRA `(.L_x_34133) ;  /* 0x0000000000ac7947 */ /* 0x000fea0003800000 */
.L_x_34143:
[----:B------:R0:W-:Y:S01]  /*51c0*/  STG.E.U16 desc[UR36][R2.64], RZ ;  /* 0x000000ff02007986 */ /* 0x0001e2000c101524 */
[----:B------:R-:W-:Y:S05]  /*51d0*/  BRA `(.L_x_34133) ;  /* 0x0000000000a47947 */ /* 0x000fea0003800000 */
.L_x_34140:
        /* <DEDUP_REMOVED lines=10> */
.L_x_34147:
[----:B------:R0:W-:Y:S01]  /*5280*/  STG.E.U8 desc[UR36][R2.64], RZ ;  /* 0x000000ff02007986 */ /* 0x0001e2000c101124 */
[----:B------:R-:W-:Y:S05]  /*5290*/  BRA `(.L_x_34133) ;  /* 0x0000000000747947 */ /* 0x000fea0003800000 */
.L_x_34146:
[----:B------:R0:W-:Y:S01]  /*52a0*/  STG.E.U8 desc[UR36][R2.64], RZ ;  /* 0x000000ff02007986 */ /* 0x0001e2000c101124 */
[----:B------:R-:W-:Y:S05]  /*52b0*/  BRA `(.L_x_34133) ;  /* 0x00000000006c7947 */ /* 0x000fea0003800000 */
.L_x_34145:
[----:B------:R-:W-:-:S13]  /*52c0*/  ISETP.NE.AND P0, PT, R0, 0x1c, PT ;  /* 0x0000001c0000780c */ /* 0x000fda0003f05270 */
[----:B------:R-:W-:Y:S05]  /*52d0*/  @!P0 BRA `(.L_x_34148) ;  /* 0x0000000000608947 */ /* 0x000fea0003800000 */
[----:B------:R-:W-:-:S13]  /*52e0*/  ISETP.NE.AND P0, PT, R0, 0x1d, PT ;  /* 0x0000001d0000780c */ /* 0x000fda0003f05270 */
[----:B------:R-:W-:Y:S05]  /*52f0*/  @!P0 BRA `(.L_x_34149) ;  /* 0x0000000000508947 */ /* 0x000fea0003800000 */
[----:B------:R-:W-:-:S13]  /*5300*/  ISETP.NE.AND P0, PT, R0, 0x2c, PT ;  /* 0x0000002c0000780c */ /* 0x000fda0003f05270 */
[----:B------:R0:W-:Y:S01]  /*5310*/  @!P0 STG.E.U8 desc[UR36][R2.64], RZ ;  /* 0x000000ff02008986 */ /* 0x0001e2000c101124 */
[----:B------:R-:W-:Y:S05]  /*5320*/  @!P0 BRA `(.L_x_34133) ;  /* 0x0000000000508947 */ /* 0x000fea0003800000 */
.L_x_34132:
        /* <DEDUP_REMOVED lines=16> */
.L_x_34150:
[----:B------:R-:W-:Y:S05]  /*5430*/  BRA `(.L_x_34133) ;  /* 0x00000000000c7947 */ /* 0x000fea0003800000 */
.L_x_34149:
[----:B------:R0:W-:Y:S01]  /*5440*/  STG.E.64 desc[UR36][R2.64], RZ ;  /* 0x000000ff02007986 */ /* 0x0001e2000c101b24 */
[----:B------:R-:W-:Y:S05]  /*5450*/  BRA `(.L_x_34133) ;  /* 0x0000000000047947 */ /* 0x000fea0003800000 */
.L_x_34148:
[----:B------:R0:W-:Y:S02]  /*5460*/  STG.E desc[UR36][R2.64], RZ ;  /* 0x000000ff02007986 */ /* 0x0001e4000c101924 */
.L_x_34133:
[----:B------:R-:W-:-:S07]  /*5470*/  VIADD R17, R17, 0x80 ;  /* 0x0000008011117836 */ /* 0x000fce0000000000 */
.L_x_34091:
[----:B------:R-:W-:Y:S05]  /*5480*/  BSYNC.RECONVERGENT B7 ;  /* 0x0000000000077941 */ /* 0x000fea0003800200 */
.L_x_34090:
        /* <DEDUP_REMOVED lines=307> */
.L_x_34153:
        /* <DEDUP_REMOVED lines=16> */
.L_x_34157:
[----:B------:R0:W5:Y:S01]  /*68c0*/  LDG.E.U8 R0, desc[UR36][R2.64] ;  /* 0x0000002402007981 */ /* 0x000162000c1e1100 */
[----:B------:R-:W-:Y:S05]  /*68d0*/  BRA `(.L_x_34159) ;  /* 0x0000000c002c7947 */ /* 0x000fea0003800000 */
.L_x_34156:
        /* <DEDUP_REMOVED lines=8> */
.L_x_34161:
[----:B------:R0:W5:Y:S01]  /*6960*/  LDG.E R0, desc[UR36][R2.64] ;  /* 0x0000002402007981 */ /* 0x000162000c1e1900 */
[----:B------:R-:W-:Y:S05]  /*6970*/  BRA `(.L_x_34159) ;  /* 0x0000000c00047947 */ /* 0x000fea0003800000 */
.L_x_34160:
[----:B------:R0:W5:Y:S01]  /*6980*/  LDG.E.S16 R0, desc[UR36][R2.64] ;  /* 0x0000002402007981 */ /* 0x000162000c1e1700 */
[----:B------:R-:W-:Y:S05]  /*6990*/  BRA `(.L_x_34159) ;  /* 0x0000000800fc7947 */ /* 0x000fea0003800000 */
.L_x_34155:
        /* <DEDUP_REMOVED lines=9> */
.L_x_34163:
[----:B------:R-:W2:Y:S02]  /*6a30*/  LDG.E.U16 R2, desc[UR36][R2.64] ;  /* 0x0000002402027981 */ /* 0x000ea4000c1e1500 */
[----:B--2---:R-:W-:-:S06]  /*6a40*/  HADD2.F32 R0, -RZ, R2.H0_H0 ;  /* 0x20000002ff007230 */ /* 0x004fcc0000004100 */
[----:B------:R-:W0:Y:S01]  /*6a50*/  F2I.FTZ.TRUNC.NTZ R0, R0 ;  /* 0x0000000000007305 */ /* 0x000e22000021f100 */
[----:B------:R-:W-:Y:S05]  /*6a60*/  BRA `(.L_x_34159) ;  /* 0x0000000800c87947 */ /* 0x000fea0003800000 */
.L_x_34162:
        /* <DEDUP_REMOVED lines=9> */
.L_x_34165:
[----:B------:R-:W2:Y:S02]  /*6b00*/  LDG.E.U16 R2, desc[UR36][R2.64] ;  /* 0x0000002402027981 */ /* 0x000ea4000c1e1500 */
[----:B--2---:R-:W-:-:S06]  /*6b10*/  HADD2.F32 R0, -RZ, R2.H0_H0 ;  /* 0x20000002ff007230 */ /* 0x004fcc0000004100 */
[----:B------:R-:W0:Y:S01]  /*6b20*/  F2I.FTZ.TRUNC.NTZ R0, R0 ;  /* 0x0000000000007305 */ /* 0x000e22000021f100 */
[----:B------:R-:W-:Y:S05]  /*6b30*/  BRA `(.L_x_34159) ;  /* 0x0000000800947947 */ /* 0x000fea0003800000 */
.L_x_34164:
[----:B------:R-:W2:Y:S02]  /*6b40*/  LDG.E.64 R2, desc[UR36][R2.64] ;  /* 0x0000002402027981 */ /* 0x000ea4000c1e1b00 */
[----:B--2---:R0:W1:Y:S02]  /*6b50*/  F2I.F64.TRUNC R0, R2 ;  /* 0x0000000200007311 */ /* 0x004064000030d100 */
[----:B01----:R-:W-:Y:S05]  /*6b60*/  BRA `(.L_x_34159) ;  /* 0x0000000800887947 */ /* 0x003fea0003800000 */
.L_x_34154:
        /* <DEDUP_REMOVED lines=12> */
.L_x_34168:
[----:B------:R-:W2:Y:S02]  /*6c30*/  LDG.E.64 R2, desc[UR36][R2.64] ;  /* 0x0000002402027981 */ /* 0x000ea4000c1e1b00 */
[----:B--2---:R3:W4:Y:S02]  /*6c40*/  F2I.F64.TRUNC R0, R2 ;  /* 0x0000000200007311 */ /* 0x004724000030d100 */
[----:B---34-:R-:W-:Y:S05]  /*6c50*/  BRA `(.L_x_34159) ;  /* 0x00000008004c7947 */ /* 0x018fea0003800000 */
.L_x_34167:
        /* <DEDUP_REMOVED lines=26> */
.L_x_34170:
        /* <DEDUP_REMOVED lines=13> */
.L_x_34169:
[----:B------:R-:W2:Y:S02]  /*6ed0*/  LDG.E.U16 R0, desc[UR36][R2.64] ;  /* 0x0000002402007981 */ /* 0x000ea4000c1e1500 */
[----:B--2---:R-:W-:-:S06]  /*6ee0*/  SHF.L.U32 R0, R0, 0x10, RZ ;  /* 0x0000001000007819 */ /* 0x004fcc00000006ff */
[----:B------:R-:W0:Y:S01]  /*6ef0*/  F2I.FTZ.TRUNC.NTZ R0, R0 ;  /* 0x0000000000007305 */ /* 0x000e22000021f100 */
[----:B------:R-:W-:Y:S05]  /*6f00*/  BRA `(.L_x_34159) ;  /* 0x0000000400a07947 */ /* 0x000fea0003800000 */
.L_x_34166:
        /* <DEDUP_REMOVED lines=10> */
.L_x_34173:
        /* <DEDUP_REMOVED lines=21> */
.L_x_34177:
[----:B------:R-:W-:Y:S05]  /*7100*/  BSYNC.RECONVERGENT B1 ;  /* 0x0000000000017941 */ /* 0x000fea0003800200 */
.L_x_34176:
[----:B------:R-:W-:Y:S01]  /*7110*/  IMAD.SHL.U32 R0, R0, 0x100000, RZ ;  /* 0x0010000000007824 */ /* 0x000fe200078e00ff */
[----:B------:R-:W-:-:S04]  /*7120*/  LEA R2, R2, 0x3b800000, 0x17 ;  /* 0x3b80000002027811 */ /* 0x000fc800078eb8ff */
[----:B------:R-:W-:-:S07]  /*7130*/  LOP3.LUT R0, R2, R0, R7, 0xfe, !PT ;  /* 0x0000000002007212 */ /* 0x000fce00078efe07 */
.L_x_34175:
[----:B------:R-:W-:Y:S05]  /*7140*/  BSYNC.RECONVERGENT B0 ;  /* 0x0000000000007941 */ /* 0x000fea0003800200 */
.L_x_34174:
[----:B------:R-:W3:Y:S01]  /*7150*/  F2I.FTZ.TRUNC.NTZ R0, R0 ;  /* 0x0000000000007305 */ /* 0x000ee2000021f100 */
[----:B------:R-:W-:Y:S05]  /*7160*/  BRA `(.L_x_34159) ;  /* 0x0000000400087947 */ /* 0x000fea0003800000 */
.L_x_34172:
        /* <DEDUP_REMOVED lines=21> */
.L_x_34181:
[----:B------:R-:W-:Y:S05]  /*72c0*/  BSYNC.RECONVERGENT B1 ;  /* 0x0000000000017941 */ /* 0x000fea0003800200 */
.L_x_34180:
[----:B------:R-:W-:Y:S02]  /*72d0*/  SHF.L.U32 R0, R0, 0x15, RZ ;  /* 0x0000001500007819 */ /* 0x000fe400000006ff */
[----:B------:R-:W-:-:S04]  /*72e0*/  LEA R2, R2, 0x37800000, 0x17 ;  /* 0x3780000002027811 */ /* 0x000fc800078eb8ff */
[----:B------:R-:W-:-:S07]  /*72f0*/  LOP3.LUT R0, R2, R0, R7, 0xfe, !PT ;  /* 0x0000000002007212 */ /* 0x000fce00078efe07 */
.L_x_34179:
[----:B------:R-:W-:Y:S05]  /*7300*/  BSYNC.RECONVERGENT B0 ;  /* 0x0000000000007941 */ /* 0x000fea0003800200 */
.L_x_34178:
[----:B------:R-:W0:Y:S01]  /*7310*/  F2I.FTZ.TRUNC.NTZ R0, R0 ;  /* 0x0000000000007305 */ /* 0x000e22000021f100 */
[----:B------:R-:W-:Y:S05]  /*7320*/  BRA `(.L_x_34159) ;  /* 0x0000000000987947 */ /* 0x000fea0003800000 */
.L_x_34171:
        /* <DEDUP_REMOVED lines=14> */
.L_x_34185:
[----:B------:R-:W-:Y:S05]  /*7410*/  BSYNC.RECONVERGENT B0 ;  /* 0x0000000000007941 */ /* 0x000fea0003800200 */
.L_x_34184:
[----:B------:R-:W0:Y:S01]  /*7420*/  F2I.FTZ.TRUNC.NTZ R0, R0 ;  /* 0x0000000000007305 */ /* 0x000e22000021f100 */
[----:B------:R-:W-:Y:S05]  /*7430*/  BRA `(.L_x_34159) ;  /* 0x0000000000547947 */ /* 0x000fea0003800000 */
.L_x_34158:
        /* <DEDUP_REMOVED lines=16> */
.L_x_34186:
[----:B------:R-:W-:Y:S01]  /*7540*/  IMAD.MOV.U32 R0, RZ, RZ, RZ ;  /* 0x000000ffff007224 */ /* 0x000fe200078e00ff */
[----:B------:R-:W-:Y:S06]  /*7550*/  BRA `(.L_x_34159) ;  /* 0x00000000000c7947 */ /* 0x000fec0003800000 */
.L_x_34183:
[----:B------:R0:W5:Y:S01]  /*7560*/  LDG.E R0, desc[UR36][R2.64] ;  /* 0x0000002402007981 */ /* 0x000162000c1e1900 */
[----:B------:R-:W-:Y:S05]  /*7570*/  BRA `(.L_x_34159) ;  /* 0x0000000000047947 */ /* 0x000fea0003800000 */
.L_x_34182:
[----:B------:R0:W5:Y:S02]  /*7580*/  LDG.E R0, desc[UR36][R2.64] ;  /* 0x0000002402007981 */ /* 0x000164000c1e1900 */
.L_x_34159:
        /* <DEDUP_REMOVED lines=22> */
.L_x_34188:
[----:B------:R-:W-:Y:S05]  /*76f0*/  BSYNC.RECONVERGENT B6 ;  /* 0x0000000000067941 */ /* 0x000fea0003800200 */
.L_x_34187:
        /* <DEDUP_REMOVED lines=16> */
.L_x_34192:
[----:B------:R0:W-:Y:S01]  /*7800*/  STG.E.U8 desc[UR36][R2.64], RZ ;  /* 0x000000ff02007986 */ /* 0x0001e2000c101124 */
[----:B------:R-:W-:Y:S05]  /*7810*/  BRA `(.L_x_34194) ;  /* 0x00000004008c7947 */ /* 0x000fea0003800000 */
.L_x_34191:
        /* <DEDUP_REMOVED lines=8> */
.L_x_34196:
[----:B------:R0:W-:Y:S01]  /*78a0*/  STG.E desc[UR36][R2.64], RZ ;  /* 0x000000ff02007986 */ /* 0x0001e2000c101924 */
[----:B------:R-:W-:Y:S05]  /*78b0*/  BRA `(.L_x_34194) ;  /* 0x0000000400647947 */ /* 0x000fea0003800000 */
.L_x_34195:
[----:B------:R0:W-:Y:S01]  /*78c0*/  STG.E.U16 desc[UR36][R2.64], RZ ;  /* 0x000000ff02007986 */ /* 0x0001e2000c101524 */
[----:B------:R-:W-:Y:S05]  /*78d0*/  BRA `(.L_x_34194) ;  /* 0x00000004005c7947 */ /* 0x000fea0003800000 */
.L_x_34190:
        /* <DEDUP_REMOVED lines=8> */
.L_x_34198:
[----:B------:R0:W-:Y:S01]  /*7960*/  STG.E.U16 desc[UR36][R2.64], RZ ;  /* 0x000000ff02007986 */ /* 0x0001e2000c101524 */
[----:B------:R-:W-:Y:S05]  /*7970*/  BRA `(.L_x_34194) ;  /* 0x0000000400347947 */ /* 0x000fea0003800000 */
.L_x_34197:
        /* <DEDUP_REMOVED lines=8> */
.L_x_34200:
[----:B------:R0:W-:Y:S01]  /*7a00*/  STG.E desc[UR36][R2.64], RZ ;  /* 0x000000ff02007986 */ /* 0x0001e2000c101924 */
[----:B------:R-:W-:Y:S05]  /*7a10*/  BRA `(.L_x_34194) ;  /* 0x00000004000c7947 */ /* 0x000fea0003800000 */
.L_x_34199:
[----:B------:R0:W-:Y:S01]  /*7a20*/  STG.E.64 desc[UR36][R2.64], RZ ;  /* 0x000000ff02007986 */ /* 0x0001e2000c101b24 */
[----:B------:R-:W-:Y:S05]  /*7a30*/  BRA `(.L_x_34194) ;  /* 0x0000000400047947 */ /* 0x000fea0003800000 */
.L_x_34189:
        /* <DEDUP_REMOVED lines=10> */
.L_x_34203:
[----:B------:R0:W-:Y:S01]  /*7ae0*/  STG.E.128 desc[UR36][R2.64], RZ ;  /* 0x000000ff02007986 */ /* 0x0001e2000c101d24 */
[----:B------:R-:W-:Y:S05]  /*7af0*/  BRA `(.L_x_34194) ;  /* 0x0000000000d47947 */ /* 0x000fea0003800000 */
.L_x_34202:
        /* <DEDUP_REMOVED lines=8> */
.L_x_34205:
[----:B------:R3:W-:Y:S01]  /*7b80*/  STG.E.U8 desc[UR36][R2.64], RZ ;  /* 0x000000ff02007986 */ /* 0x0007e2000c101124 */
[----:B------:R-:W-:Y:S05]  /*7b90*/  BRA `(.L_x_34194) ;  /* 0x0000000000ac7947 */ /* 0x000fea0003800000 */
.L_x_34204:
[----:B------:R2:W-:Y:S01]  /*7ba0*/  STG.E.U16 desc[UR36][R2.64], RZ ;  /* 0x000000ff02007986 */ /* 0x0005e2000c101524 */
[----:B------:R-:W-:Y:S05]  /*7bb0*/  BRA `(.L_x_34194) ;  /* 0x0000000000a47947 */ /* 0x000fea0003800000 */
.L_x_34201:
        /* <DEDUP_REMOVED lines=10> */
.L_x_34208:
[----:B------:R0:W-:Y:S01]  /*7c60*/  STG.E.U8 desc[UR36][R2.64], RZ ;  /* 0x000000ff02007986 */ /* 0x0001e2000c101124 */
[----:B------:R-:W-:Y:S05]  /*7c70*/  BRA `(.L_x_34194) ;  /* 0x0000000000747947 */ /* 0x000fea0003800000 */
.L_x_34207:
[----:B------:R0:W-:Y:S01]  /*7c80*/  STG.E.U8 desc[UR36][R2.64], RZ ;  /* 0x000000ff02007986 */ /* 0x0001e2000c101124 */
[----:B------:R-:W-:Y:S05]  /*7c90*/  BRA `(.L_x_34194) ;  /* 0x00000000006c7947 */ /* 0x000fea0003800000 */
.L_x_34206:
[----:B------:R-:W-:-:S13]  /*7ca0*/  ISETP.NE.AND P0, PT, R0, 0x1c, PT ;  /* 0x0000001c0000780c */ /* 0x000fda0003f05270 */
[----:B------:R-:W-:Y:S05]  /*7cb0*/  @!P0 BRA `(.L_x_34209) ;  /* 0x0000000000608947 */ /* 0x000fea0003800000 */
[----:B------:R-:W-:-:S13]  /*7cc0*/  ISETP.NE.AND P0, PT, R0, 0x1d, PT ;  /* 0x0000001d0000780c */ /* 0x000fda0003f05270 */
[----:B------:R-:W-:Y:S05]  /*7cd0*/  @!P0 BRA `(.L_x_34210) ;  /* 0x0000000000508947 */ /* 0x000fea0003800000 */
[----:B------:R-:W-:-:S13]  /*7ce0*/  ISETP.NE.AND P0, PT, R0, 0x2c, PT ;  /* 0x0000002c0000780c */ /* 0x000fda0003f05270 */
[----:B------:R0:W-:Y:S01]  /*7cf0*/  @!P0 STG.E.U8 desc[UR36][R2.64], RZ ;  /* 0x000000ff02008986 */ /* 0x0001e2000c101124 */
[----:B------:R-:W-:Y:S05]  /*7d00*/  @!P0 BRA `(.L_x_34194) ;  /* 0x0000000000508947 */ /* 0x000fea0003800000 */
.L_x_34193:
        /* <DEDUP_REMOVED lines=16> */
.L_x_34211:
[----:B------:R-:W-:Y:S05]  /*7e10*/  BRA `(.L_x_34194) ;  /* 0x00000000000c7947 */ /* 0x000fea0003800000 */
.L_x_34210:
[----:B------:R0:W-:Y:S01]  /*7e20*/  STG.E.64 desc[UR36][R2.64], RZ ;  /* 0x000000ff02007986 */ /* 0x0001e2000c101b24 */
[----:B------:R-:W-:Y:S05]  /*7e30*/  BRA `(.L_x_34194) ;  /* 0x0000000000047947 */ /* 0x000fea0003800000 */
.L_x_34209:
[----:B------:R0:W-:Y:S02]  /*7e40*/  STG.E desc[UR36][R2.64], RZ ;  /* 0x000000ff02007986 */ /* 0x0001e4000c101924 */
.L_x_34194:
[----:B------:R-:W-:-:S07]  /*7e50*/  VIADD R17, R17, 0x80 ;  /* 0x0000008011117836 */ /* 0x000fce0000000000 */
.L_x_34152:
[----:B------:R-:W-:Y:S05]  /*7e60*/  BSYNC.RECONVERGENT B7 ;  /* 0x0000000000077941 */ /* 0x000fea0003800200 */
.L_x_34151:
        /* <DEDUP_REMOVED lines=306> */
.L_x_34212:
        /* <DEDUP_REMOVED lines=18> */
.L_x_34216:
[----:B------:R0:W5:Y:S01]  /*92b0*/  LDG.E.U8 R0, desc[UR36][R2.64] ;  /* 0x0000002402007981 */ /* 0x000162000c1e1100 */
[----:B------:R-:W-:Y:S05]  /*92c0*/  BRA `(.L_x_34218) ;  /* 0x0000000c002c7947 */ /* 0x000fea0003800000 */
.L_x_34215:
        /* <DEDUP_REMOVED lines=8> */
.L_x_34220:
[----:B------:R0:W5:Y:S01]  /*9350*/  LDG.E R0, desc[UR36][R2.64] ;  /* 0x0000002402007981 */ /* 0x000162000c1e1900 */
[----:B------:R-:W-:Y:S05]  /*9360*/  BRA `(.L_x_34218) ;  /* 0x0000000c00047947 */ /* 0x000fea0003800000 */
.L_x_34219:
[----:B------:R0:W5:Y:S01]  /*9370*/  LDG.E.S16 R0, desc[UR36][R2.64] ;  /* 0x0000002402007981 */ /* 0x000162000c1e1700 */
[----:B------:R-:W-:Y:S05]  /*9380*/  BRA `(.L_x_34218) ;  /* 0x0000000800fc7947 */ /* 0x000fea0003800000 */
.L_x_34214:
        /* <DEDUP_REMOVED lines=9> */
.L_x_34222:
[----:B------:R-:W2:Y:S02]  /*9420*/  LDG.E.U16 R2, desc[UR36][R2.64] ;  /* 0x0000002402027981 */ /* 0x000ea4000c1e1500 */
[----:B--2---:R-:W-:-:S06]  /*9430*/  HADD2.F32 R0, -RZ, R2.H0_H0 ;  /* 0x20000002ff007230 */ /* 0x004fcc0000004100 */
[----:B------:R-:W0:Y:S01]  /*9440*/  F2I.FTZ.TRUNC.NTZ R0, R0 ;  /* 0x0000000000007305 */ /* 0x000e22000021f100 */
[----:B------:R-:W-:Y:S05]  /*9450*/  BRA `(.L_x_34218) ;  /* 0x0000000800c87947 */ /* 0x000fea0003800000 */
.L_x_34221:
        /* <DEDUP_REMOVED lines=9> */
.L_x_34224:
[----:B------:R-:W2:Y:S02]  /*94f0*/  LDG.E.U16 R2, desc[UR36][R2.64] ;  /* 0x0000002402027981 */ /* 0x000ea4000c1e1500 */
[----:B--2---:R-:W-:-:S06]  /*9500*/  HADD2.F32 R0, -RZ, R2.H0_H0 ;  /* 0x20000002ff007230 */ /* 0x004fcc0000004100 */
[----:B------:R-:W0:Y:S01]  /*9510*/  F2I.FTZ.TRUNC.NTZ R0, R0 ;  /* 0x0000000000007305 */ /* 0x000e22000021f100 */
[----:B------:R-:W-:Y:S05]  /*9520*/  BRA `(.L_x_34218) ;  /* 0x0000000800947947 */ /* 0x000fea0003800000 */
.L_x_34223:
[----:B------:R-:W2:Y:S02]  /*9530*/  LDG.E.64 R2, desc[UR36][R2.64] ;  /* 0x0000002402027981 */ /* 0x000ea4000c1e1b00 */
[----:B--2---:R0:W1:Y:S02]  /*9540*/  F2I.F64.TRUNC R0, R2 ;  /* 0x0000000200007311 */ /* 0x004064000030d100 */
[----:B01----:R-:W-:Y:S05]  /*9550*/  BRA `(.L_x_34218) ;  /* 0x0000000800887947 */ /* 0x003fea0003800000 */
.L_x_34213:
        /* <DEDUP_REMOVED lines=12> */
.L_x_34227:
[----:B------:R-:W2:Y:S02]  /*9620*/  LDG.E.64 R2, desc[UR36][R2.64] ;  /* 0x0000002402027981 */ /* 0x000ea4000c1e1b00 */
[----:B--2---:R0:W1:Y:S02]  /*9630*/  F2I.F64.TRUNC R0, R2 ;  /* 0x0000000200007311 */ /* 0x004064000030d100 */
[----:B01----:R-:W-:Y:S05]  /*9640*/  BRA `(.L_x_34218) ;  /* 0x00000008004c7947 */ /* 0x003fea0003800000 */
.L_x_34226:
        /* <DEDUP_REMOVED lines=26> */
.L_x_34229:
        /* <DEDUP_REMOVED lines=13> */
.L_x_34228:
[----:B------:R-:W2:Y:S02]  /*98c0*/  LDG.E.U16 R0, desc[UR36][R2.64] ;  /* 0x0000002402007981 */ /* 0x000ea4000c1e1500 */
[----:B--2---:R-:W-:-:S06]  /*98d0*/  IMAD.U32 R0, R0, 0x10000, RZ ;  /* 0x0001000000007824 */ /* 0x004fcc00078e00ff */
[----:B------:R-:W0:Y:S01]  /*98e0*/  F2I.FTZ.TRUNC.NTZ R0, R0 ;  /* 0x0000000000007305 */ /* 0x000e22000021f100 */
[----:B------:R-:W-:Y:S05]  /*98f0*/  BRA `(.L_x_34218) ;  /* 0x0000000400a07947 */ /* 0x000fea0003800000 */
.L_x_34225:
        /* <DEDUP_REMOVED lines=10> */
.L_x_34232:
        /* <DEDUP_REMOVED lines=21> */
.L_x_34236:
[----:B------:R-:W-:Y:S05]  /*9af0*/  BSYNC.RECONVERGENT B1 ;  /* 0x0000000000017941 */ /* 0x000fea0003800200 */
.L_x_34235:
[----:B------:R-:W-:Y:S02]  /*9b00*/  SHF.L.U32 R0, R0, 0x14, RZ ;  /* 0x0000001400007819 */ /* 0x000fe400000006ff */
[----:B------:R-:W-:-:S04]  /*9b10*/  LEA R2, R2, 0x3b800000, 0x17 ;  /* 0x3b80000002027811 */ /* 0x000fc800078eb8ff */
[----:B------:R-:W-:-:S07]  /*9b20*/  LOP3.LUT R0, R2, R0, R7, 0xfe, !PT ;  /* 0x0000000002007212 */ /* 0x000fce00078efe07 */
.L_x_34234:
[----:B------:R-:W-:Y:S05]  /*9b30*/  BSYNC.RECONVERGENT B0 ;  /* 0x0000000000007941 */ /* 0x000fea0003800200 */
.L_x_34233:
[----:B------:R-:W2:Y:S01]  /*9b40*/  F2I.FTZ.TRUNC.NTZ R0, R0 ;  /* 0x0000000000007305 */ /* 0x000ea2000021f100 */
[----:B------:R-:W-:Y:S05]  /*9b50*/  BRA `(.L_x_34218) ;  /* 0x0000000400087947 */ /* 0x000fea0003800000 */
.L_x_34231:
        /* <DEDUP_REMOVED lines=21> */
.L_x_34240:
[----:B------:R-:W-:Y:S05]  /*9cb0*/  BSYNC.RECONVERGENT B1 ;  /* 0x0000000000017941 */ /* 0x000fea0003800200 */
.L_x_34239:
[----:B------:R-:W-:Y:S01]  /*9cc0*/  IMAD.SHL.U32 R0, R0, 0x200000, RZ ;  /* 0x0020000000007824 */ /* 0x000fe200078e00ff */
[----:B------:R-:W-:-:S04]  /*9cd0*/  LEA R2, R2, 0x37800000, 0x17 ;  /* 0x3780000002027811 */ /* 0x000fc800078eb8ff */
[----:B------:R-:W-:-:S07]  /*9ce0*/  LOP3.LUT R0, R2, R0, R7, 0xfe, !PT ;  /* 0x0000000002007212 */ /* 0x000fce00078efe07 */
.L_x_34238:
[----:B------:R-:W-:Y:S05]  /*9cf0*/  BSYNC.RECONVERGENT B0 ;  /* 0x0000000000007941 */ /* 0x000fea0003800200 */
.L_x_34237:
[----:B------:R-:W0:Y:S01]  /*9d00*/  F2I.FTZ.TRUNC.NTZ R0, R0 ;  /* 0x0000000000007305 */ /* 0x000e22000021f100 */
[----:B------:R-:W-:Y:S05]  /*9d10*/  BRA `(.L_x_34218) ;  /* 0x0000000000987947 */ /* 0x000fea0003800000 */
.L_x_34230:
        /* <DEDUP_REMOVED lines=14> */
.L_x_34244:
[----:B------:R-:W-:Y:S05]  /*9e00*/  BSYNC.RECONVERGENT B0 ;  /* 0x0000000000007941 */ /* 0x000fea0003800200 */
.L_x_34243:
[----:B------:R-:W0:Y:S01]  /*9e10*/  F2I.FTZ.TRUNC.NTZ R0, R0 ;  /* 0x0000000000007305 */ /* 0x000e22000021f100 */
[----:B------:R-:W-:Y:S05]  /*9e20*/  BRA `(.L_x_34218) ;  /* 0x0000000000547947 */ /* 0x000fea0003800000 */
.L_x_34217:
        /* <DEDUP_REMOVED lines=16> */
.L_x_34245:
[----:B------:R-:W-:Y:S01]  /*9f30*/  MOV R0, RZ ;  /* 0x000000ff00007202 */ /* 0x000fe20000000f00 */
[----:B------:R-:W-:Y:S06]  /*9f40*/  BRA `(.L_x_34218) ;  /* 0x00000000000c7947 */ /* 0x000fec0003800000 */
.L_x_34242:
[----:B------:R4:W5:Y:S01]  /*9f50*/  LDG.E R0, desc[UR36][R2.64] ;  /* 0x0000002402007981 */ /* 0x000962000c1e1900 */
[----:B------:R-:W-:Y:S05]  /*9f60*/  BRA `(.L_x_34218) ;  /* 0x0000000000047947 */ /* 0x000fea0003800000 */
.L_x_34241:
[----:B------:R3:W5:Y:S02]  /*9f70*/  LDG.E R0, desc[UR36][R2.64] ;  /* 0x0000002402007981 */ /* 0x000764000c1e1900 */
.L_x_34218:
        /* <DEDUP_REMOVED lines=22> */
.L_x_34247:
[----:B------:R-:W-:Y:S05]  /*a0e0*/  BSYNC.RECONVERGENT B6 ;  /* 0x0000000000067941 */ /* 0x000fea0003800200 */
.L_x_34246:
        /* <DEDUP_REMOVED lines=13> */
.L_x_34251:
[----:B------:R-:W-:Y:S01]  /*a1c0*/  STG.E.U8 desc[UR36][R16.64], RZ ;  /* 0x000000ff10007986 */ /* 0x000fe2000c101124 */
[----:B------:R-:W-:Y:S05]  /*a1d0*/  EXIT ;  /* 0x000000000000794d */ /* 0x000fea0003800000 */
.L_x_34250:
        /* <DEDUP_REMOVED lines=8> */
.L_x_34254:
[----:B------:R-:W-:Y:S01]  /*a260*/  STG.E desc[UR36][R16.64], RZ ;  /* 0x000000ff10007986 */ /* 0x000fe2000c101924 */
[----:B------:R-:W-:Y:S05]  /*a270*/  EXIT ;  /* 0x000000000000794d */ /* 0x000fea0003800000 */
.L_x_34253:
[----:B------:R-:W-:Y:S01]  /*a280*/  STG.E.U16 desc[UR36][R16.64], RZ ;  /* 0x000000ff10007986 */ /* 0x000fe2000c101524 */
[----:B------:R-:W-:Y:S05]  /*a290*/  EXIT ;  /* 0x000000000000794d */ /* 0x000fea0003800000 */
.L_x_34249:
        /* <DEDUP_REMOVED lines=8> */
.L_x_34256:
[----:B------:R-:W-:Y:S01]  /*a320*/  STG.E.U16 desc[UR36][R16.64], RZ ;  /* 0x000000ff10007986 */ /* 0x000fe2000c101524 */
[----:B------:R-:W-:Y:S05]  /*a330*/  EXIT ;  /* 0x000000000000794d */ /* 0x000fea0003800000 */
.L_x_34255:
        /* <DEDUP_REMOVED lines=8> */
.L_x_34258:
[----:B------:R-:W-:Y:S01]  /*a3c0*/  STG.E desc[UR36][R16.64], RZ ;  /* 0x000000ff10007986 */ /* 0x000fe2000c101924 */
[----:B------:R-:W-:Y:S05]  /*a3d0*/  EXIT ;  /* 0x000000000000794d */ /* 0x000fea0003800000 */
.L_x_34257:
[----:B------:R-:W-:Y:S01]  /*a3e0*/  STG.E.64 desc[UR36][R16.64], RZ ;  /* 0x000000ff10007986 */ /* 0x000fe2000c101b24 */
[----:B------:R-:W-:Y:S05]  /*a3f0*/  EXIT ;  /* 0x000000000000794d */ /* 0x000fea0003800000 */
.L_x_34248:
        /* <DEDUP_REMOVED lines=10> */
.L_x_34261:
[----:B------:R-:W-:Y:S01]  /*a4a0*/  STG.E.128 desc[UR36][R16.64], RZ ;  /* 0x000000ff10007986 */ /* 0x000fe2000c101d24 */
[----:B------:R-:W-:Y:S05]  /*a4b0*/  EXIT ;  /* 0x000000000000794d */ /* 0x000fea0003800000 */
.L_x_34260:
        /* <DEDUP_REMOVED lines=8> */
.L_x_34263:
[----:B------:R-:W-:Y:S01]  /*a540*/  STG.E.U8 desc[UR36][R16.64], RZ ;  /* 0x000000ff10007986 */ /* 0x000fe2000c101124 */
[----:B------:R-:W-:Y:S05]  /*a550*/  EXIT ;  /* 0x000000000000794d */ /* 0x000fea0003800000 */
.L_x_34262:
[----:B------:R-:W-:Y:S01]  /*a560*/  STG.E.U16 desc[UR36][R16.64], RZ ;  /* 0x000000ff10007986 */ /* 0x000fe2000c101524 */
[----:B------:R-:W-:Y:S05]  /*a570*/  EXIT ;  /* 0x000000000000794d */ /* 0x000fea0003800000 */
.L_x_34259:
        /* <DEDUP_REMOVED lines=10> */
.L_x_34266:
[----:B------:R-:W-:Y:S01]  /*a620*/  STG.E.U8 desc[UR36][R16.64], RZ ;  /* 0x000000ff10007986 */ /* 0x000fe2000c101124 */
[----:B------:R-:W-:Y:S05]  /*a630*/  EXIT ;  /* 0x000000000000794d */ /* 0x000fea0003800000 */
.L_x_34265:
[----:B------:R-:W-:Y:S01]  /*a640*/  STG.E.U8 desc[UR36][R16.64], RZ ;  /* 0x000000ff10007986 */ /* 0x000fe2000c101124 */
[----:B------:R-:W-:Y:S05]  /*a650*/  EXIT ;  /* 0x000000000000794d */ /* 0x000fea0003800000 */
.L_x_34264:
[----:B------:R-:W-:-:S13]  /*a660*/  ISETP.NE.AND P0, PT, R0, 0x1c, PT ;  /* 0x0000001c0000780c */ /* 0x000fda0003f05270 */
[----:B------:R-:W-:Y:S05]  /*a670*/  @!P0 BRA `(.L_x_34267) ;  /* 0x0000000000608947 */ /* 0x000fea0003800000 */
[----:B------:R-:W-:-:S13]  /*a680*/  ISETP.NE.AND P0, PT, R0, 0x1d, PT ;  /* 0x0000001d0000780c */ /* 0x000fda0003f05270 */
[----:B------:R-:W-:Y:S05]  /*a690*/  @!P0 BRA `(.L_x_34268) ;  /* 0x0000000000508947 */ /* 0x000fea0003800000 */
[----:B------:R-:W-:-:S13]  /*a6a0*/  ISETP.NE.AND P0, PT, R0, 0x2c, PT ;  /* 0x0000002c0000780c */ /* 0x000fda0003f05270 */
[----:B------:R0:W-:Y:S01]  /*a6b0*/  @!P0 STG.E.U8 desc[UR36][R16.64], RZ ;  /* 0x000000ff10008986 */ /* 0x0001e2000c101124 */
[----:B------:R-:W-:Y:S05]  /*a6c0*/  @!P0 EXIT ;  /* 0x000000000000894d */ /* 0x000fea0003800000 */
.L_x_34252:
        /* <DEDUP_REMOVED lines=16> */
.L_x_34269:
[----:B------:R-:W-:Y:S05]  /*a7d0*/  EXIT ;  /* 0x000000000000794d */ /* 0x000fea0003800000 */
.L_x_34268:
[----:B------:R-:W-:Y:S01]  /*a7e0*/  STG.E.64 desc[UR36][R16.64], RZ ;  /* 0x000000ff10007986 */ /* 0x000fe2000c101b24 */
[----:B------:R-:W-:Y:S05]  /*a7f0*/  EXIT ;  /* 0x000000000000794d */ /* 0x000fea0003800000 */
.L_x_34267:
[----:B------:R-:W-:Y:S01]  /*a800*/  STG.E desc[UR36][R16.64], RZ ;  /* 0x000000ff10007986 */ /* 0x000fe2000c101924 */
[----:B------:R-:W-:Y:S05]  /*a810*/  EXIT ;  /* 0x000000000000794d */ /* 0x000fea0003800000 */
.L_x_34270:
        /* <DEDUP_REMOVED lines=14> */
.L_x_34813:


//--------------------- .text._ZN2at6native27unrolled_elementwise_kernelIZZZNS0_67_GLOBAL__N__bb565c37_34_ValidateCompressedIndicesKernel_cu_33a4b88b42_validate_compressed_sparse_indices_kernelILNS2_8CDimNameE0ENS2_18CUDAKernelLauncherENS2_14EmptyVecKernelENS2_8DummyVecELm8EEEvRKNS_6TensorESA_lllENKUlvE0_clEvENKUlvE_clEvEUliE_St5arrayIPcLm2EELi4E23TrivialOffsetCalculatorILi1EjESI_NS0_6memory12LoadWithCastILi1EEENSJ_13StoreWithCastILi1EEEEEviT_T0_T2_T3_T4_T5_ --------------------------
	.section	.text._ZN2at6native27unrolled_elementwise_kernelIZZZNS0_67_GLOBAL__N__bb565c37_34_ValidateCompressedIndicesKernel_cu_33a4b88b42_validate_compressed_sparse_indices_kernelILNS2_8CDimNameE0ENS2_18CUDAKernelLauncherENS2_14EmptyVecKernelENS2_8DummyVecELm8EEEvRKNS_6TensorESA_lllENKUlvE0_clEvENKUlvE_clEvEUliE_St5arrayIPcLm2EELi4E23TrivialOffsetCalculatorILi1EjESI_NS0_6memory12LoadWithCastILi1EEENSJ_13StoreWithCastILi1EEEEEviT_T0_T2_T3_T4_T5_,"ax",@progbits
	.align	128
        .global         _ZN2at6native27unrolled_elementwise_kernelIZZZNS0_67_GLOBAL__N__bb565c37_34_ValidateCompressedIndicesKernel_cu_33a4b88b42_validate_compressed_sparse_indices_kernelILNS2_8CDimNameE0ENS2_18CUDAKernelLauncherENS2_14EmptyVecKernelENS2_8DummyVecELm8EEEvRKNS_6TensorESA_lllENKUlvE0_clEvENKUlvE_clEvEUliE_St5arrayIPcLm2EELi4E23TrivialOffsetCalculatorILi1EjESI_NS0_6memory12LoadWithCastILi1EEENSJ_13StoreWithCastILi1EEEEEviT_T0_T2_T3_T4_T5_
        .type           _ZN2at6native27unrolled_elementwise_kernelIZZZNS0_67_GLOBAL__N__bb565c37_34_ValidateCompressedIndicesKernel_cu_33a4b88b42_validate_compressed_sparse_indices_kernelILNS2_8CDimNameE0ENS2_18CUDAKernelLauncherENS2_14EmptyVecKernelENS2_8DummyVecELm8EEEvRKNS_6TensorESA_lllENKUlvE0_clEvENKUlvE_clEvEUliE_St5arrayIPcLm2EELi4E23TrivialOffsetCalculatorILi1EjESI_NS0_6memory12LoadWithCastILi1EEENSJ_13StoreWithCastILi1EEEEEviT_T0_T2_T3_T4_T5_,@function
        .size           _ZN2at6native27unrolled_elementwise_kernelIZZZNS0_67_GLOBAL__N__bb565c37_34_ValidateCompressedIndicesKernel_cu_33a4b88b42_validate_compressed_sparse_indices_kernelILNS2_8CDimNameE0ENS2_18CUDAKernelLauncherENS2_14EmptyVecKernelENS2_8DummyVecELm8EEEvRKNS_6TensorESA_lllENKUlvE0_clEvENKUlvE_clEvEUliE_St5arrayIPcLm2EELi4E23TrivialOffsetCalculatorILi1EjESI_NS0_6memory12LoadWithCastILi1EEENSJ_13StoreWithCastILi1EEEEEviT_T0_T2_T3_T4_T5_,(.L_x_34814 - _ZN2at6native27unrolled_elementwise_kernelIZZZNS0_67_GLOBAL__N__bb565c37_34_ValidateCompressedIndicesKernel_cu_33a4b88b42_validate_compressed_sparse_indices_kernelILNS2_8CDimNameE0ENS2_18CUDAKernelLauncherENS2_14EmptyVecKernelENS2_8DummyVecELm8EEEvRKNS_6TensorESA_lllENKUlvE0_clEvENKUlvE_clEvEUliE_St5arrayIPcLm2EELi4E23TrivialOffsetCalculatorILi1EjESI_NS0_6memory12LoadWithCastILi1EEENSJ_13StoreWithCastILi1EEEEEviT_T0_T2_T3_T4_T5_)
        .other          _ZN2at6native27unrolled_elementwise_kernelIZZZNS0_67_GLOBAL__N__bb565c37_34_ValidateCompressedIndicesKernel_cu_33a4b88b42_validate_compressed_sparse_indices_kernelILNS2_8CDimNameE0ENS2_18CUDAKernelLauncherENS2_14EmptyVecKernelENS2_8DummyVecELm8EEEvRKNS_6TensorESA_lllENKUlvE0_clEvENKUlvE_clEvEUliE_St5arrayIPcLm2EELi4E23TrivialOffsetCalculatorILi1EjESI_NS0_6memory12LoadWithCastILi1EEENSJ_13StoreWithCastILi1EEEEEviT_T0_T2_T3_T4_T5_,@"STO_CUDA_ENTRY STV_DEFAULT"
_ZN2at6native27unrolled_elementwise_kernelIZZZNS0_67_GLOBAL__N__bb565c37_34_ValidateCompressedIndicesKernel_cu_33a4b88b42_validate_compressed_sparse_indices_kernelILNS2_8CDimNameE0ENS2_18CUDAKernelLauncherENS2_14EmptyVecKernelENS2_8DummyVecELm8EEEvRKNS_6TensorESA_lllENKUlvE0_clEvENKUlvE_clEvEUliE_St5arrayIPcLm2EELi4E23TrivialOffsetCalculatorILi1EjESI_NS0_6memory12LoadWithCastILi1EEENSJ_13StoreWithCastILi1EEEEEviT_T0_T2_T3_T4_T5_:
.text._ZN2at6native27unrolled_elementwise_kernelIZZZNS0_67_GLOBAL__N__bb565c37_34_ValidateCompressedIndicesKernel_cu_33a4b88b42_validate_compressed_sparse_indices_kernelILNS2_8CDimNameE0ENS2_18CUDAKernelLauncherENS2_14EmptyVecKernelENS2_8DummyVecELm8EEEvRKNS_6TensorESA_lllENKUlvE0_clEvENKUlvE_clEvEUliE_St5arrayIPcLm2EELi4E23TrivialOffsetCalculatorILi1EjESI_NS0_6memory12LoadWithCastILi1EEENSJ_13StoreWithCastILi1EEEEEviT_T0_T2_T3_T4_T5_:
        /* <DEDUP_REMOVED lines=31> */
.L_x_34276:
[----:B------:R3:W5:Y:S01]  /*01f0*/  LDG.E.U8 R24, desc[UR36][R2.64] ;  /* 0x0000002402187981 */ /* 0x000762000c1e1100 */
[----:B------:R-:W-:Y:S05]  /*0200*/  BRA `(.L_x_34278) ;  /* 0x0000000c002c7947 */ /* 0x000fea0003800000 */
.L_x_34275:
        /* <DEDUP_REMOVED lines=8> */
.L_x_34280:
[----:B------:R1:W5:Y:S01]  /*0290*/  LDG.E R24, desc[UR36][R2.64] ;  /* 0x0000002402187981 */ /* 0x000362000c1e1900 */
[----:B------:R-:W-:Y:S05]  /*02a0*/  BRA `(.L_x_34278) ;  /* 0x0000000c00047947 */ /* 0x000fea0003800000 */
.L_x_34279:
[----:B------:R2:W5:Y:S01]  /*02b0*/  LDG.E.S16 R24, desc[UR36][R2.64] ;  /* 0x0000002402187981 */ /* 0x000562000c1e1700 */
[----:B------:R-:W-:Y:S05]  /*02c0*/  BRA `(.L_x_34278) ;  /* 0x0000000800fc7947 */ /* 0x000fea0003800000 */
.L_x_34274:
        /* <DEDUP_REMOVED lines=9> */
.L_x_34282:
[----:B------:R-:W2:Y:S02]  /*0360*/  LDG.E.U16 R2, desc[UR36][R2.64] ;  /* 0x0000002402027981 */ /* 0x000ea4000c1e1500 */
[----:B--2---:R-:W-:-:S06]  /*0370*/  HADD2.F32 R24, -RZ, R2.H0_H0 ;  /* 0x20000002ff187230 */ /* 0x004fcc0000004100 */
[----:B------:R-:W0:Y:S01]  /*0380*/  F2I.FTZ.TRUNC.NTZ R24, R24 ;  /* 0x0000001800187305 */ /* 0x000e22000021f100 */
[----:B------:R-:W-:Y:S05]  /*0390*/  BRA `(.L_x_34278) ;  /* 0x0000000800c87947 */ /* 0x000fea0003800000 */
.L_x_34281:
        /* <DEDUP_REMOVED lines=9> */
.L_x_34284:
[----:B------:R-:W2:Y:S02]  /*0430*/  LDG.E.U16 R2, desc[UR36][R2.64] ;  /* 0x0000002402027981 */ /* 0x000ea4000c1e1500 */
[----:B--2---:R-:W-:-:S06]  /*0440*/  HADD2.F32 R24, -RZ, R2.H0_H0 ;  /* 0x20000002ff187230 */ /* 0x004fcc0000004100 */
[----:B------:R-:W0:Y:S01]  /*0450*/  F2I.FTZ.TRUNC.NTZ R24, R24 ;  /* 0x0000001800187305 */ /* 0x000e22000021f100 */
[----:B------:R-:W-:Y:S05]  /*0460*/  BRA `(.L_x_34278) ;  /* 0x0000000800947947 */ /* 0x000fea0003800000 */
.L_x_34283:
[----:B------:R-:W2:Y:S02]  /*0470*/  LDG.E.64 R24, desc[UR36][R2.64] ;  /* 0x0000002402187981 */ /* 0x000ea4000c1e1b00 */
[----:B--2---:R0:W1:Y:S02]  /*0480*/  F2I.F64.TRUNC R24, R24 ;  /* 0x0000001800187311 */ /* 0x004064000030d100 */
[----:B01----:R-:W-:Y:S05]  /*0490*/  BRA `(.L_x_34278) ;  /* 0x0000000800887947 */ /* 0x003fea0003800000 */
.L_x_34273:
        /* <DEDUP_REMOVED lines=12> */
.L_x_34287:
[----:B------:R-:W2:Y:S02]  /*0560*/  LDG.E.64 R2, desc[UR36][R2.64] ;  /* 0x0000002402027981 */ /* 0x000ea4000c1e1b00 */
[----:B--2---:R0:W1:Y:S02]  /*0570*/  F2I.F64.TRUNC R24, R2 ;  /* 0x0000000200187311 */ /* 0x004064000030d100 */
[----:B01----:R-:W-:Y:S05]  /*0580*/  BRA `(.L_x_34278) ;  /* 0x00000008004c7947 */ /* 0x003fea0003800000 */
.L_x_34286:
        /* <DEDUP_REMOVED lines=26> */
.L_x_34289:
        /* <DEDUP_REMOVED lines=13> */
.L_x_34288:
[----:B------:R-:W2:Y:S02]  /*0800*/  LDG.E.U16 R24, desc[UR36][R2.64] ;  /* 0x0000002402187981 */ /* 0x000ea4000c1e1500 */
[----:B--2---:R-:W-:-:S06]  /*0810*/  IMAD.U32 R24, R24, 0x10000, RZ ;  /* 0x0001000018187824 */ /* 0x004fcc00078e00ff */
[----:B------:R-:W0:Y:S01]  /*0820*/  F2I.FTZ.TRUNC.NTZ R24, R24 ;  /* 0x0000001800187305 */ /* 0x000e22000021f100 */
[----:B------:R-:W-:Y:S05]  /*0830*/  BRA `(.L_x_34278) ;  /* 0x0000000400a07947 */ /* 0x000fea0003800000 */
.L_x_34285:
        /* <DEDUP_REMOVED lines=10> */
.L_x_34292:
        /* <DEDUP_REMOVED lines=21> */
.L_x_34296:
[----:B------:R-:W-:Y:S05]  /*0a30*/  BSYNC.RECONVERGENT B1 ;  /* 0x0000000000017941 */ /* 0x000fea0003800200 */
.L_x_34295:
[----:B------:R-:W-:Y:S01]  /*0a40*/  IMAD.SHL.U32 R0, R0, 0x100000, RZ ;  /* 0x0010000000007824 */ /* 0x000fe200078e00ff */
[----:B------:R-:W-:-:S04]  /*0a50*/  LEA R2, R2, 0x3b800000, 0x17 ;  /* 0x3b80000002027811 */ /* 0x000fc800078eb8ff */
[----:B------:R-:W-:-:S07]  /*0a60*/  LOP3.LUT R24, R2, R0, R7, 0xfe, !PT ;  /* 0x0000000002187212 */ /* 0x000fce00078efe07 */
.L_x_34294:
[----:B------:R-:W-:Y:S05]  /*0a70*/  BSYNC.RECONVERGENT B0 ;  /* 0x0000000000007941 */ /* 0x000fea0003800200 */
.L_x_34293:
[----:B------:R-:W0:Y:S01]  /*0a80*/  F2I.FTZ.TRUNC.NTZ R24, R24 ;  /* 0x0000001800187305 */ /* 0x000e22000021f100 */
[----:B------:R-:W-:Y:S05]  /*0a90*/  BRA `(.L_x_34278) ;  /* 0x0000000400087947 */ /* 0x000fea0003800000 */
.L_x_34291:
        /* <DEDUP_REMOVED lines=21> */
.L_x_34300:
[----:B------:R-:W-:Y:S05]  /*0bf0*/  BSYNC.RECONVERGENT B1 ;  /* 0x0000000000017941 */ /* 0x000fea0003800200 */
.L_x_34299:
[----:B------:R-:W-:Y:S01]  /*0c00*/  IMAD.SHL.U32 R0, R0, 0x200000, RZ ;  /* 0x0020000000007824 */ /* 0x000fe200078e00ff */
[----:B------:R-:W-:-:S04]  /*0c10*/  LEA R2, R2, 0x37800000, 0x17 ;  /* 0x3780000002027811 */ /* 0x000fc800078eb8ff */
[----:B------:R-:W-:-:S07]  /*0c20*/  LOP3.LUT R24, R2, R0, R7, 0xfe, !PT ;  /* 0x0000000002187212 */ /* 0x000fce00078efe07 */
.L_x_34298:
[----:B------:R-:W-:Y:S05]  /*0c30*/  BSYNC.RECONVERGENT B0 ;  /* 0x0000000000007941 */ /* 0x000fea0003800200 */
.L_x_34297:
[----:B------:R-:W0:Y:S01]  /*0c40*/  F2I.FTZ.TRUNC.NTZ R24, R24 ;  /* 0x0000001800187305 */ /* 0x000e22000021f100 */
[----:B------:R-:W-:Y:S05]  /*0c50*/  BRA `(.L_x_34278) ;  /* 0x0000000000987947 */ /* 0x000fea0003800000 */
.L_x_34290:
[----:B------:R-:W-:-:S09]  /*0c60*/  UISETP.NE.AND UP0, UPT, UR4, 0x1c, UPT ;  /* 0x0000001c0400788c */ /* 0x000fd2000bf05270 */
[----:B------:R-:W-:Y:S05]  /*0c70*/  BRA.U !UP0, `(.L_x_34301) ;  /* 0x00000001088c7547 */ /* 0x000fea000b800000 */
[----:B------:R-:W-:-:S09]  /*0c80*/  UISETP.NE.AND UP0, UPT, UR4, 0x1d, UPT ;  /* 0x0000001d0400788c */ /* 0x000fd2000bf05270 */
[----:B------:R-:W-:Y:S05]  /*0c90*/  BRA.U !UP0, `(.L_x_34302) ;  /* 0x00000001087c7547 */ /* 0x000fea000b800000 */
[----:B------:R-:W-:-:S09]  /*0ca0*/  UISETP.NE.AND UP0, UPT, UR4, 0x2c, UPT ;  /* 0x0000002c0400788c */ /* 0x000fd2000bf05270 */
[----:B------:R-:W-:Y:S05]  /*0cb0*/  BRA.U !UP0, `(.L_x_34303) ;  /* 0x0000000108487547 */ /* 0x000fea000b800000 */
.L_x_34277:
        /* <DEDUP_REMOVED lines=16> */
.L_x_34304:
[----:B------:R-:W-:Y:S01]  /*0dc0*/  IMAD.MOV.U32 R24, RZ, RZ, RZ ;  /* 0x000000ffff187224 */ /* 0x000fe200078e00ff */
[----:B------:R-:W-:Y:S06]  /*0dd0*/  BRA `(.L_x_34278) ;  /* 0x0000000000387947 */ /* 0x000fec0003800000 */
.L_x_34303:
        /* <DEDUP_REMOVED lines=8> */
.L_x_34306:
[----:B------:R-:W-:Y:S05]  /*0e60*/  BSYNC.RECONVERGENT B0 ;  /* 0x0000000000007941 */ /* 0x000fea0003800200 */
.L_x_34305:
[----:B------:R-:W0:Y:S01]  /*0e70*/  F2I.FTZ.TRUNC.NTZ R24, R24 ;  /* 0x0000001800187305 */ /* 0x000e22000021f100 */
[----:B------:R-:W-:Y:S05]  /*0e80*/  BRA `(.L_x_34278) ;  /* 0x00000000000c7947 */ /* 0x000fea0003800000 */
.L_x_34302:
[----:B------:R0:W5:Y:S01]  /*0e90*/  LDG.E R24, desc[UR36][R2.64] ;  /* 0x0000002402187981 */ /* 0x000162000c1e1900 */
[----:B------:R-:W-:Y:S05]  /*0ea0*/  BRA `(.L_x_34278) ;  /* 0x0000000000047947 */ /* 0x000fea0003800000 */
.L_x_34301:
[----:B------:R0:W5:Y:S02]  /*0eb0*/  LDG.E R24, desc[UR36][R2.64] ;  /* 0x0000002402187981 */ /* 0x000164000c1e1900 */
.L_x_34278:
[----:B------:R-:W-:-:S07]  /*0ec0*/  VIADD R26, R16, 0x80 ;  /* 0x00000080101a7836 */ /* 0x000fce0000000000 */
.L_x_34272:
[----:B------:R-:W-:Y:S05]  /*0ed0*/  BSYNC.RECONVERGENT B6 ;  /* 0x0000000000067941 */ /* 0x000fea0003800200 */
.L_x_34271:
        /* <DEDUP_REMOVED lines=23> */
.L_x_34312:
[----:B------:R0:W5:Y:S01]  /*1050*/  LDG.E.U8 R23, desc[UR36][R2.64] ;  /* 0x0000002402177981 */ /* 0x000162000c1e1100 */
[----:B------:R-:W-:Y:S05]  /*1060*/  BRA `(.L_x_34314) ;  /* 0x0000000c002c7947 */ /* 0x000fea0003800000 */
.L_x_34311:
        /* <DEDUP_REMOVED lines=8> */
.L_x_34316:
[----:B------:R0:W5:Y:S01]  /*10f0*/  LDG.E R23, desc[UR36][R2.64] ;  /* 0x0000002402177981 */ /* 0x000162000c1e1900 */
[----:B------:R-:W-:Y:S05]  /*1100*/  BRA `(.L_x_34314) ;  /* 0x0000000c00047947 */ /* 0x000fea0003800000 */
.L_x_34315:
[----:B------:R0:W5:Y:S01]  /*1110*/  LDG.E.S16 R23, desc[UR36][R2.64] ;  /* 0x0000002402177981 */ /* 0x000162000c1e1700 */
[----:B------:R-:W-:Y:S05]  /*1120*/  BRA `(.L_x_34314) ;  /* 0x0000000800fc7947 */ /* 0x000fea0003800000 */
.L_x_34310:
        /* <DEDUP_REMOVED lines=9> */
.L_x_34318:
[----:B------:R-:W2:Y:S02]  /*11c0*/  LDG.E.U16 R2, desc[UR36][R2.64] ;  /* 0x0000002402027981 */ /* 0x000ea4000c1e1500 */
[----:B--2---:R-:W-:-:S06]  /*11d0*/  HADD2.F32 R23, -RZ, R2.H0_H0 ;  /* 0x20000002ff177230 */ /* 0x004fcc0000004100 */
[----:B------:R-:W0:Y:S01]  /*11e0*/  F2I.FTZ.TRUNC.NTZ R23, R23 ;  /* 0x0000001700177305 */ /* 0x000e22000021f100 */
[----:B------:R-:W-:Y:S05]  /*11f0*/  BRA `(.L_x_34314) ;  /* 0x0000000800c87947 */ /* 0x000fea0003800000 */
.L_x_34317:
        /* <DEDUP_REMOVED lines=9> */
.L_x_34320:
[----:B------:R-:W2:Y:S02]  /*1290*/  LDG.E.U16 R2, desc[UR36][R2.64] ;  /* 0x0000002402027981 */ /* 0x000ea4000c1e1500 */
[----:B--2---:R-:W-:-:S06]  /*12a0*/  HADD2.F32 R23, -RZ, R2.H0_H0 ;  /* 0x20000002ff177230 */ /* 0x004fcc0000004100 */
[----:B------:R-:W0:Y:S01]  /*12b0*/  F2I.FTZ.TRUNC.NTZ R23, R23 ;  /* 0x0000001700177305 */ /* 0x000e22000021f100 */
[----:B------:R-:W-:Y:S05]  /*12c0*/  BRA `(.L_x_34314) ;  /* 0x0000000800947947 */ /* 0x000fea0003800000 */
.L_x_34319:
[----:B------:R-:W2:Y:S02]  /*12d0*/  LDG.E.64 R2, desc[UR36][R2.64] ;  /* 0x0000002402027981 */ /* 0x000ea4000c1e1b00 */
[----:B--2---:R0:W1:Y:S02]  /*12e0*/  F2I.F64.TRUNC R23, R2 ;  /* 0x0000000200177311 */ /* 0x004064000030d100 */
[----:B01----:R-:W-:Y:S05]  /*12f0*/  BRA `(.L_x_34314) ;  /* 0x0000000800887947 */ /* 0x003fea0003800000 */
.L_x_34309:
        /* <DEDUP_REMOVED lines=12> */
.L_x_34323:
[----:B------:R-:W2:Y:S02]  /*13c0*/  LDG.E.64 R2, desc[UR36][R2.64] ;  /* 0x0000002402027981 */ /* 0x000ea4000c1e1b00 */
[----:B--2---:R0:W1:Y:S02]  /*13d0*/  F2I.F64.TRUNC R23, R2 ;  /* 0x0000000200177311 */ /* 0x004064000030d100 */
[----:B01----:R-:W-:Y:S05]  /*13e0*/  BRA `(.L_x_34314) ;  /* 0x00000008004c7947 */ /* 0x003fea0003800000 */
.L_x_34322:
        /* <DEDUP_REMOVED lines=26> */
.L_x_34325:
        /* <DEDUP_REMOVED lines=13> */
.L_x_34324:
[----:B------:R-:W2:Y:S02]  /*1660*/  LDG.E.U16 R23, desc[UR36][R2.64] ;  /* 0x0000002402177981 */ /* 0x000ea4000c1e1500 */
[----:B--2---:R-:W-:-:S06]  /*1670*/  IMAD.U32 R23, R23, 0x10000, RZ ;  /* 0x0001000017177824 */ /* 0x004fcc00078e00ff */
[----:B------:R-:W4:Y:S01]  /*1680*/  F2I.FTZ.TRUNC.NTZ R23, R23 ;  /* 0x0000001700177305 */ /* 0x000f22000021f100 */
[----:B------:R-:W-:Y:S05]  /*1690*/  BRA `(.L_x_34314) ;  /* 0x0000000400a07947 */ /* 0x000fea0003800000 */
.L_x_34321:
        /* <DEDUP_REMOVED lines=10> */
.L_x_34328:
        /* <DEDUP_REMOVED lines=21> */
.L_x_34332:
[----:B------:R-:W-:Y:S05]  /*1890*/  BSYNC.RECONVERGENT B1 ;  /* 0x0000000000017941 */ /* 0x000fea0003800200 */
.L_x_34331:
[----:B------:R-:W-:Y:S01]  /*18a0*/  IMAD.SHL.U32 R0, R0, 0x100000, RZ ;  /* 0x0010000000007824 */ /* 0x000fe200078e00ff */
[----:B------:R-:W-:-:S04]  /*18b0*/  LEA R2, R2, 0x3b800000, 0x17 ;  /* 0x3b80000002027811 */ /* 0x000fc800078eb8ff */
[----:B------:R-:W-:-:S07]  /*18c0*/  LOP3.LUT R23, R2, R0, R23, 0xfe, !PT ;  /* 0x0000000002177212 */ /* 0x000fce00078efe17 */
.L_x_34330:
[----:B------:R-:W-:Y:S05]  /*18d0*/  BSYNC.RECONVERGENT B0 ;  /* 0x0000000000007941 */ /* 0x000fea0003800200 */
.L_x_34329:
[----:B------:R-:W0:Y:S01]  /*18e0*/  F2I.FTZ.TRUNC.NTZ R23, R23 ;  /* 0x0000001700177305 */ /* 0x000e22000021f100 */
[----:B------:R-:W-:Y:S05]  /*18f0*/  BRA `(.L_x_34314) ;  /* 0x0000000400087947 */ /* 0x000fea0003800000 */
.L_x_34327:
        /* <DEDUP_REMOVED lines=21> */
.L_x_34336:
[----:B------:R-:W-:Y:S05]  /*1a50*/  BSYNC.RECONVERGENT B1 ;  /* 0x0000000000017941 */ /* 0x000fea0003800200 */
.L_x_34335:
[----:B------:R-:W-:Y:S01]  /*1a60*/  IMAD.SHL.U32 R0, R0, 0x200000, RZ ;  /* 0x0020000000007824 */ /* 0x000fe200078e00ff */
[----:B------:R-:W-:-:S04]  /*1a70*/  LEA R2, R2, 0x37800000, 0x17 ;  /* 0x3780000002027811 */ /* 0x000fc800078eb8ff */
[----:B------:R-:W-:-:S07]  /*1a80*/  LOP3.LUT R23, R2, R0, R23, 0xfe, !PT ;  /* 0x0000000002177212 */ /* 0x000fce00078efe17 */
.L_x_34334:
[----:B------:R-:W-:Y:S05]  /*1a90*/  BSYNC.RECONVERGENT B0 ;  /* 0x0000000000007941 */ /* 0x000fea0003800200 */
.L_x_34333:
[----:B------:R-:W0:Y:S01]  /*1aa0*/  F2I.FTZ.TRUNC.NTZ R23, R23 ;  /* 0x0000001700177305 */ /* 0x000e22000021f100 */
[----:B------:R-:W-:Y:S05]  /*1ab0*/  BRA `(.L_x_34314) ;  /* 0x0000000000987947 */ /* 0x000fea0003800000 */
.L_x_34326:
        /* <DEDUP_REMOVED lines=14> */
.L_x_34340:
[----:B------:R-:W-:Y:S05]  /*1ba0*/  BSYNC.RECONVERGENT B0 ;  /* 0x0000000000007941 */ /* 0x000fea0003800200 */
.L_x_34339:
[----:B------:R-:W0:Y:S01]  /*1bb0*/  F2I.FTZ.TRUNC.NTZ R23, R23 ;  /* 0x0000001700177305 */ /* 0x000e22000021f100 */
[----:B------:R-:W-:Y:S05]  /*1bc0*/  BRA `(.L_x_34314) ;  /* 0x0000000000547947 */ /* 0x000fea0003800000 */
.L_x_34313:
        /* <DEDUP_REMOVED lines=16> */
.L_x_34341:
[----:B------:R-:W-:Y:S01]  /*1cd0*/  IMAD.MOV.U32 R23, RZ, RZ, RZ ;  /* 0x000000ffff177224 */ /* 0x000fe200078e00ff */
[----:B------:R-:W-:Y:S06]  /*1ce0*/  BRA `(.L_x_34314) ;  /* 0x00000000000c7947 */ /* 0x000fec0003800000 */
.L_x_34338:
[----:B------:R0:W5:Y:S01]  /*1cf0*/  LDG.E R23, desc[UR36][R2.64] ;  /* 0x0000002402177981 */ /* 0x000162000c1e1900 */
[----:B------:R-:W-:Y:S05]  /*1d00*/  BRA `(.L_x_34314) ;  /* 0x0000000000047947 */ /* 0x000fea0003800000 */
.L_x_34337:
[----:B------:R0:W5:Y:S02]  /*1d10*/  LDG.E R23, desc[UR36][R2.64] ;  /* 0x0000002402177981 */ /* 0x000164000c1e1900 */
.L_x_34314:
[----:B------:R-:W-:-:S07]  /*1d20*/  VIADD R26, R26, 0x80 ;  /* 0x000000801a1a7836 */ /* 0x000fce0000000000 */
.L_x_34308:
[----:B------:R-:W-:Y:S05]  /*1d30*/  BSYNC.RECONVERGENT B6 ;  /* 0x0000000000067941 */ /* 0x000fea0003800200 */
.L_x_34307:
        /* <DEDUP_REMOVED lines=23> */
.L_x_34347:
[----:B------:R0:W5:Y:S01]  /*1eb0*/  LDG.E.U8 R18, desc[UR36][R2.64] ;  /* 0x0000002402127981 */ /* 0x000162000c1e1100 */
[----:B------:R-:W-:Y:S05]  /*1ec0*/  BRA `(.L_x_34349) ;  /* 0x0000000c002c7947 */ /* 0x000fea0003800000 */
.L_x_34346:
        /* <DEDUP_REMOVED lines=8> */
.L_x_34351:
[----:B------:R0:W5:Y:S01]  /*1f50*/  LDG.E R18, desc[UR36][R2.64] ;  /* 0x0000002402127981 */ /* 0x000162000c1e1900 */
[----:B------:R-:W-:Y:S05]  /*1f60*/  BRA `(.L_x_34349) ;  /* 0x0000000c00047947 */ /* 0x000fea0003800000 */
.L_x_34350:
[----:B------:R0:W5:Y:S01]  /*1f70*/  LDG.E.S16 R18, desc[UR36][R2.64] ;  /* 0x0000002402127981 */ /* 0x000162000c1e1700 */
[----:B------:R-:W-:Y:S05]  /*1f80*/  BRA `(.L_x_34349) ;  /* 0x0000000800fc7947 */ /* 0x000fea0003800000 */
.L_x_34345:
        /* <DEDUP_REMOVED lines=9> */
.L_x_34353:
[----:B------:R-:W2:Y:S02]  /*2020*/  LDG.E.U16 R2, desc[UR36][R2.64] ;  /* 0x0000002402027981 */ /* 0x000ea4000c1e1500 */
[----:B--2---:R-:W-:-:S06]  /*2030*/  HADD2.F32 R18, -RZ, R2.H0_H0 ;  /* 0x20000002ff127230 */ /* 0x004fcc0000004100 */
[----:B------:R-:W0:Y:S01]  /*2040*/  F2I.FTZ.TRUNC.NTZ R18, R18 ;  /* 0x0000001200127305 */ /* 0x000e22000021f100 */
[----:B------:R-:W-:Y:S05]  /*2050*/  BRA `(.L_x_34349) ;  /* 0x0000000800c87947 */ /* 0x000fea0003800000 */
.L_x_34352:
        /* <DEDUP_REMOVED lines=9> */
.L_x_34355:
[----:B------:R-:W2:Y:S02]  /*20f0*/  LDG.E.U16 R2, desc[UR36][R2.64] ;  /* 0x0000002402027981 */ /* 0x000ea4000c1e1500 */
[----:B--2---:R-:W-:-:S06]  /*2100*/  HADD2.F32 R18, -RZ, R2.H0_H0 ;  /* 0x20000002ff127230 */ /* 0x004fcc0000004100 */
[----:B------:R-:W0:Y:S01]  /*2110*/  F2I.FTZ.TRUNC.NTZ R18, R18 ;  /* 0x0000001200127305 */ /* 0x000e22000021f100 */
[----:B------:R-:W-:Y:S05]  /*2120*/  BRA `(.L_x_34349) ;  /* 0x0000000800947947 */ /* 0x000fea0003800000 */
.L_x_34354:
[----:B------:R-:W2:Y:S02]  /*2130*/  LDG.E.64 R2, desc[UR36][R2.64] ;  /* 0x0000002402027981 */ /* 0x000ea4000c1e1b00 */
[----:B--2---:R0:W1:Y:S02]  /*2140*/  F2I.F64.TRUNC R18, R2 ;  /* 0x0000000200127311 */ /* 0x004064000030d100 */
[----:B01----:R-:W-:Y:S05]  /*2150*/  BRA `(.L_x_34349) ;  /* 0x0000000800887947 */ /* 0x003fea0003800000 */
.L_x_34344:
        /* <DEDUP_REMOVED lines=12> */
.L_x_34358:
[----:B------:R-:W2:Y:S02]  /*2220*/  LDG.E.64 R2, desc[UR36][R2.64] ;  /* 0x0000002402027981 */ /* 0x000ea4000c1e1b00 */
[----:B--2---:R0:W1:Y:S02]  /*2230*/  F2I.F64.TRUNC R18, R2 ;  /* 0x0000000200127311 */ /* 0x004064000030d100 */
[----:B01----:R-:W-:Y:S05]  /*2240*/  BRA `(.L_x_34349) ;  /* 0x00000008004c7947 */ /* 0x003fea0003800000 */
.L_x_34357:
        /* <DEDUP_REMOVED lines=26> */
.L_x_34360:
        /* <DEDUP_REMOVED lines=13> */
.L_x_34359:
[----:B------:R-:W2:Y:S02]  /*24c0*/  LDG.E.U16 R18, desc[UR36][R2.64] ;  /* 0x0000002402127981 */ /* 0x000ea4000c1e1500 */
[----:B--2---:R-:W-:-:S06]  /*24d0*/  IMAD.U32 R18, R18, 0x10000, RZ ;  /* 0x0001000012127824 */ /* 0x004fcc00078e00ff */
[----:B------:R-:W0:Y:S01]  /*24e0*/  F2I.FTZ.TRUNC.NTZ R18, R18 ;  /* 0x0000001200127305 */ /* 0x000e22000021f100 */
[----:B------:R-:W-:Y:S05]  /*24f0*/  BRA `(.L_x_34349) ;  /* 0x0000000400a07947 */ /* 0x000fea0003800000 */
.L_x_34356:
        /* <DEDUP_REMOVED lines=10> */
.L_x_34363:
        /* <DEDUP_REMOVED lines=21> */
.L_x_34367:
[----:B------:R-:W-:Y:S05]  /*26f0*/  BSYNC.RECONVERGENT B1 ;  /* 0x0000000000017941 */ /* 0x000fea0003800200 */
.L_x_34366:
[----:B------:R-:W-:Y:S01]  /*2700*/  IMAD.SHL.U32 R0, R0, 0x100000, RZ ;  /* 0x0010000000007824 */ /* 0x000fe200078e00ff */
[----:B------:R-:W-:-:S04]  /*2710*/  LEA R2, R2, 0x3b800000, 0x17 ;  /* 0x3b80000002027811 */ /* 0x000fc800078eb8ff */
[----:B------:R-:W-:-:S07]  /*2720*/  LOP3.LUT R18, R2, R0, R7, 0xfe, !PT ;  /* 0x0000000002127212 */ /* 0x000fce00078efe07 */
.L_x_34365:
[----:B------:R-:W-:Y:S05]  /*2730*/  BSYNC.RECONVERGENT B0 ;  /* 0x0000000000007941 */ /* 0x000fea0003800200 */
.L_x_34364:
[----:B------:R-:W1:Y:S01]  /*2740*/  F2I.FTZ.TRUNC.NTZ R18, R18 ;  /* 0x0000001200127305 */ /* 0x000e62000021f100 */
[----:B------:R-:W-:Y:S05]  /*2750*/  BRA `(.L_x_34349) ;  /* 0x0000000400087947 */ /* 0x000fea0003800000 */
.L_x_34362:
        /* <DEDUP_REMOVED lines=21> */
.L_x_34371:
[----:B------:R-:W-:Y:S05]  /*28b0*/  BSYNC.RECONVERGENT B1 ;  /* 0x0000000000017941 */ /* 0x000fea0003800200 */
.L_x_34370:
[----:B------:R-:W-:Y:S01]  /*28c0*/  IMAD.SHL.U32 R0, R0, 0x200000, RZ ;  /* 0x0020000000007824 */ /* 0x000fe200078e00ff */
[----:B------:R-:W-:-:S04]  /*28d0*/  LEA R2, R2, 0x37800000, 0x17 ;  /* 0x3780000002027811 */ /* 0x000fc800078eb8ff */
[----:B------:R-:W-:-:S07]  /*28e0*/  LOP3.LUT R18, R2, R0, R7, 0xfe, !PT ;  /* 0x0000000002127212 */ /* 0x000fce00078efe07 */
.L_x_34369:
[----:B------:R-:W-:Y:S05]  /*28f0*/  BSYNC.RECONVERGENT B0 ;  /* 0x0000000000007941 */ /* 0x000fea0003800200 */
.L_x_34368:
[----:B------:R-:W2:Y:S01]  /*2900*/  F2I.FTZ.TRUNC.NTZ R18, R18 ;  /* 0x0000001200127305 */ /* 0x000ea2000021f100 */
[----:B------:R-:W-:Y:S05]  /*2910*/  BRA `(.L_x_34349) ;  /* 0x0000000000987947 */ /* 0x000fea0003800000 */
.L_x_34361:
        /* <DEDUP_REMOVED lines=14> */
.L_x_34375:
[----:B------:R-:W-:Y:S05]  /*2a00*/  BSYNC.RECONVERGENT B0 ;  /* 0x0000000000007941 */ /* 0x000fea0003800200 */
.L_x_34374:
[----:B------:R-:W4:Y:S01]  /*2a10*/  F2I.FTZ.TRUNC.NTZ R18, R18 ;  /* 0x0000001200127305 */ /* 0x000f22000021f100 */
[----:B------:R-:W-:Y:S05]  /*2a20*/  BRA `(.L_x_34349) ;  /* 0x0000000000547947 */ /* 0x000fea0003800000 */
.L_x_34348:
        /* <DEDUP_REMOVED lines=16> */
.L_x_34376:
[----:B------:R-:W-:Y:S01]  /*2b30*/  IMAD.MOV.U32 R18, RZ, RZ, RZ ;  /* 0x000000ffff127224 */ /* 0x000fe200078e00ff */
[----:B------:R-:W-:Y:S06]  /*2b40*/  BRA `(.L_x_34349) ;  /* 0x00000000000c7947 */ /* 0x000fec0003800000 */
.L_x_34373:
[----:B------:R0:W5:Y:S01]  /*2b50*/  LDG.E R18, desc[UR36][R2.64] ;  /* 0x0000002402127981 */ /* 0x000162000c1e1900 */
[----:B------:R-:W-:Y:S05]  /*2b60*/  BRA `(.L_x_34349) ;  /* 0x0000000000047947 */ /* 0x000fea0003800000 */
.L_x_34372:
[----:B------:R3:W5:Y:S02]  /*2b70*/  LDG.E R18, desc[UR36][R2.64] ;  /* 0x0000002402127981 */ /* 0x000764000c1e1900 */
.L_x_34349:
[----:B------:R-:W-:-:S07]  /*2b80*/  VIADD R26, R26, 0x80 ;  /* 0x000000801a1a7836 */ /* 0x000fce0000000000 */
.L_x_34343:
[----:B------:R-:W-:Y:S05]  /*2b90*/  BSYNC.RECONVERGENT B6 ;  /* 0x0000000000067941 */ /* 0x000fea0003800200 */
.L_x_34342:
        /* <DEDUP_REMOVED lines=23> */
.L_x_34382:
[----:B------:R0:W5:Y:S01]  /*2d10*/  LDG.E.U8 R22, desc[UR36][R2.64] ;  /* 0x0000002402167981 */ /* 0x000162000c1e1100 */
[----:B------:R-:W-:Y:S05]  /*2d20*/  BRA `(.L_x_34378) ;  /* 0x0000000c00287947 */ /* 0x000fea0003800000 */
.L_x_34381:
        /* <DEDUP_REMOVED lines=8> */
.L_x_34385:
[----:B------:R0:W5:Y:S01]  /*2db0*/  LDG.E R22, desc[UR36][R2.64] ;  /* 0x0000002402167981 */ /* 0x000162000c1e1900 */
[----:B------:R-:W-:Y:S05]  /*2dc0*/  BRA `(.L_x_34378) ;  /* 0x0000000c00007947 */ /* 0x000fea0003800000 */
.L_x_34384:
[----:B------:R0:W5:Y:S01]  /*2dd0*/  LDG.E.S16 R22, desc[UR36][R2.64] ;  /* 0x0000002402167981 */ /* 0x000162000c1e1700 */
[----:B------:R-:W-:Y:S05]  /*2de0*/  BRA `(.L_x_34378) ;  /* 0x0000000800f87947 */ /* 0x000fea0003800000 */
.L_x_34380:
        /* <DEDUP_REMOVED lines=9> */
.L_x_34387:
[----:B------:R-:W2:Y:S02]  /*2e80*/  LDG.E.U16 R2, desc[UR36][R2.64] ;  /* 0x0000002402027981 */ /* 0x000ea4000c1e1500 */
[----:B--2---:R-:W-:-:S06]  /*2e90*/  HADD2.F32 R22, -RZ, R2.H0_H0 ;  /* 0x20000002ff167230 */ /* 0x004fcc0000004100 */
[----:B------:R-:W0:Y:S01]  /*2ea0*/  F2I.FTZ.TRUNC.NTZ R22, R22 ;  /* 0x0000001600167305 */ /* 0x000e22000021f100 */
[----:B------:R-:W-:Y:S05]  /*2eb0*/  BRA `(.L_x_34378) ;  /* 0x0000000800c47947 */ /* 0x000fea0003800000 */
.L_x_34386:
        /* <DEDUP_REMOVED lines=9> */
.L_x_34389:
[----:B------:R-:W2:Y:S02]  /*2f50*/  LDG.E.U16 R2, desc[UR36][R2.64] ;  /* 0x0000002402027981 */ /* 0x000ea4000c1e1500 */
[----:B--2---:R-:W-:-:S06]  /*2f60*/  HADD2.F32 R22, -RZ, R2.H0_H0 ;  /* 0x20000002ff167230 */ /* 0x004fcc0000004100 */
[----:B------:R-:W0:Y:S01]  /*2f70*/  F2I.FTZ.TRUNC.NTZ R22, R22 ;  /* 0x0000001600167305 */ /* 0x000e22000021f100 */
[----:B------:R-:W-:Y:S05]  /*2f80*/  BRA `(.L_x_34378) ;  /* 0x0000000800907947 */ /* 0x000fea0003800000 */
.L_x_34388:
[----:B------:R-:W2:Y:S02]  /*2f90*/  LDG.E.64 R2, desc[UR36][R2.64] ;  /* 0x0000002402027981 */ /* 0x000ea4000c1e1b00 */
[----:B--2---:R0:W1:Y:S02]  /*2fa0*/  F2I.F64.TRUNC R22, R2 ;  /* 0x0000000200167311 */ /* 0x004064000030d100 */
[----:B01----:R-:W-:Y:S05]  /*2fb0*/  BRA `(.L_x_34378) ;  /* 0x0000000800847947 */ /* 0x003fea0003800000 */
.L_x_34379:
        /* <DEDUP_REMOVED lines=12> */
.L_x_34392:
[----:B------:R-:W2:Y:S02]  /*3080*/  LDG.E.64 R2, desc[UR36][R2.64] ;  /* 0x0000002402027981 */ /* 0x000ea4000c1e1b00 */
[----:B--2---:R0:W1:Y:S02]  /*3090*/  F2I.F64.TRUNC R22, R2 ;  /* 0x0000000200167311 */ /* 0x004064000030d100 */
[----:B01----:R-:W-:Y:S05]  /*30a0*/  BRA `(.L_x_34378) ;  /* 0x0000000800487947 */ /* 0x003fea0003800000 */
.L_x_34391:
        /* <DEDUP_REMOVED lines=26> */
.L_x_34394:
        /* <DEDUP_REMOVED lines=13> */
.L_x_34393:
[----:B------:R-:W2:Y:S02]  /*3320*/  LDG.E.U16 R22, desc[UR36][R2.64] ;  /* 0x0000002402167981 */ /* 0x000ea4000c1e1500 */
[----:B--2---:R-:W-:-:S06]  /*3330*/  IMAD.U32 R22, R22, 0x10000, RZ ;  /* 0x0001000016167824 */ /* 0x004fcc00078e00ff */
[----:B------:R-:W0:Y:S01]  /*3340*/  F2I.FTZ.TRUNC.NTZ R22, R22 ;  /* 0x0000001600167305 */ /* 0x000e22000021f100 */
[----:B------:R-:W-:Y:S05]  /*3350*/  BRA `(.L_x_34378) ;  /* 0x00000004009c7947 */ /* 0x000fea0003800000 */
.L_x_34390:
        /* <DEDUP_REMOVED lines=10> */
.L_x_34397:
        /* <DEDUP_REMOVED lines=21> */
.L_x_34401:
[----:B------:R-:W-:Y:S05]  /*3550*/  BSYNC.RECONVERGENT B1 ;  /* 0x0000000000017941 */ /* 0x000fea0003800200 */
.L_x_34400:
[----:B------:R-:W-:Y:S01]  /*3560*/  IMAD.SHL.U32 R0, R0, 0x100000, RZ ;  /* 0x0010000000007824 */ /* 0x000fe200078e00ff */
[----:B------:R-:W-:-:S04]  /*3570*/  LEA R2, R2, 0x3b800000, 0x17 ;  /* 0x3b80000002027811 */ /* 0x000fc800078eb8ff */
[----:B------:R-:W-:-:S07]  /*3580*/  LOP3.LUT R22, R2, R0, R7, 0xfe, !PT ;  /* 0x0000000002167212 */ /* 0x000fce00078efe07 */
.L_x_34399:
[----:B------:R-:W-:Y:S05]  /*3590*/  BSYNC.RECONVERGENT B0 ;  /* 0x0000000000007941 */ /* 0x000fea0003800200 */
.L_x_34398:
[----:B------:R-:W0:Y:S01]  /*35a0*/  F2I.FTZ.TRUNC.NTZ R22, R22 ;  /* 0x0000001600167305 */ /* 0x000e22000021f100 */
[----:B------:R-:W-:Y:S05]  /*35b0*/  BRA `(.L_x_34378) ;  /* 0x0000000400047947 */ /* 0x000fea0003800000 */
.L_x_34396:
        /* <DEDUP_REMOVED lines=21> */
.L_x_34405:
[----:B------:R-:W-:Y:S05]  /*3710*/  BSYNC.RECONVERGENT B1 ;  /* 0x0000000000017941 */ /* 0x000fea0003800200 */
.L_x_34404:
[----:B------:R-:W-:Y:S01]  /*3720*/  IMAD.SHL.U32 R0, R0, 0x200000, RZ ;  /* 0x0020000000007824 */ /* 0x000fe200078e00ff */
[----:B------:R-:W-:-:S04]  /*3730*/  LEA R2, R2, 0x37800000, 0x17 ;  /* 0x3780000002027811 */ /* 0x000fc800078eb8ff */
[----:B------:R-:W-:-:S07]  /*3740*/  LOP3.LUT R22, R2, R0, R7, 0xfe, !PT ;  /* 0x0000000002167212 */ /* 0x000fce00078efe07 */
.L_x_34403:
[----:B------:R-:W-:Y:S05]  /*3750*/  BSYNC.RECONVERGENT B0 ;  /* 0x0000000000007941 */ /* 0x000fea0003800200 */
.L_x_34402:
[----:B------:R-:W0:Y:S01]  /*3760*/  F2I.FTZ.TRUNC.NTZ R22, R22 ;  /* 0x0000001600167305 */ /* 0x000e22000021f100 */
[----:B------:R-:W-:Y:S05]  /*3770*/  BRA `(.L_x_34378) ;  /* 0x0000000000947947 */ /* 0x000fea0003800000 */
.L_x_34395:
        /* <DEDUP_REMOVED lines=14> */
.L_x_34409:
[----:B------:R-:W-:Y:S05]  /*3860*/  BSYNC.RECONVERGENT B0 ;  /* 0x0000000000007941 */ /* 0x000fea0003800200 */
.L_x_34408:
[----:B------:R-:W0:Y:S01]  /*3870*/  F2I.FTZ.TRUNC.NTZ R22, R22 ;  /* 0x0000001600167305 */ /* 0x000e22000021f100 */
[----:B------:R-:W-:Y:S05]  /*3880*/  BRA `(.L_x_34378) ;  /* 0x0000000000507947 */ /* 0x000fea0003800000 */
.L_x_34383:
        /* <DEDUP_REMOVED lines=16> */
.L_x_34410:
[----:B------:R-:W-:Y:S05]  /*3990*/  BRA `(.L_x_34378) ;  /* 0x00000000000c7947 */ /* 0x000fea0003800000 */
.L_x_34407:
[----:B------:R0:W5:Y:S01]  /*39a0*/  LDG.E R22, desc[UR36][R2.64] ;  /* 0x0000002402167981 */ /* 0x000162000c1e1900 */
[----:B------:R-:W-:Y:S05]  /*39b0*/  BRA `(.L_x_34378) ;  /* 0x0000000000047947 */ /* 0x000fea0003800000 */
.L_x_34406:
[----:B------:R0:W5:Y:S02]  /*39c0*/  LDG.E R22, desc[UR36][R2.64] ;  /* 0x0000002402167981 */ /* 0x000164000c1e1900 */
.L_x_34378:
[----:B------:R-:W-:Y:S05]  /*39d0*/  BSYNC.RECONVERGENT B6 ;  /* 0x0000000000067941 */ /* 0x000fea0003800200 */
.L_x_34377:
        /* <DEDUP_REMOVED lines=23> */
.L_x_34412:
[----:B------:R-:W-:Y:S05]  /*3b50*/  BSYNC.RECONVERGENT B6 ;  /* 0x0000000000067941 */ /* 0x000fea0003800200 */
.L_x_34411:
        /* <DEDUP_REMOVED lines=24> */
.L_x_34414:
[----:B------:R-:W-:Y:S05]  /*3ce0*/  BSYNC.RECONVERGENT B6 ;  /* 0x0000000000067941 */ /* 0x000fea0003800200 */
.L_x_34413:
        /* <DEDUP_REMOVED lines=24> */
.L_x_34416:
[----:B------:R-:W-:Y:S05]  /*3e70*/  BSYNC.RECONVERGENT B6 ;  /* 0x0000000000067941 */ /* 0x000fea0003800200 */
.L_x_34415:
        /* <DEDUP_REMOVED lines=24> */
.L_x_34418:
[----:B------:R-:W-:Y:S05]  /*4000*/  BSYNC.RECONVERGENT B6 ;  /* 0x0000000000067941 */ /* 0x000fea0003800200 */
.L_x_34417:
        /* <DEDUP_REMOVED lines=26> */
.L_x_34425:
[----:B------:R4:W-:Y:S01]  /*41b0*/  STG.E.U8 desc[UR36][R2.64], RZ ;  /* 0x000000ff02007986 */ /* 0x0009e2000c101124 */
[----:B------:R-:W-:Y:S01]  /*41c0*/  IMAD.MOV.U32 R16, RZ, RZ, R24 ;  /* 0x000000ffff107224 */ /* 0x000fe200078e0018 */
[----:B------:R-:W-:Y:S06]  /*41d0*/  BRA `(.L_x_34427) ;  /* 0x0000000400e07947 */ /* 0x000fec0003800000 */
.L_x_34424:
        /* <DEDUP_REMOVED lines=9> */
.L_x_34429:
[----:B------:R2:W-:Y:S01]  /*4270*/  STG.E desc[UR36][R2.64], RZ ;  /* 0x000000ff02007986 */ /* 0x0005e2000c101924 */
[----:B------:R-:W-:Y:S01]  /*4280*/  IMAD.MOV.U32 R16, RZ, RZ, R24 ;  /* 0x000000ffff107224 */ /* 0x000fe200078e0018 */
[----:B------:R-:W-:Y:S06]  /*4290*/  BRA `(.L_x_34427) ;  /* 0x0000000400b07947 */ /* 0x000fec0003800000 */
.L_x_34428:
[----:B------:R0:W-:Y:S01]  /*42a0*/  STG.E.U16 desc[UR36][R2.64], RZ ;  /* 0x000000ff02007986 */ /* 0x0001e2000c101524 */
[----:B------:R-:W-:Y:S01]  /*42b0*/  IMAD.MOV.U32 R16, RZ, RZ, R24 ;  /* 0x000000ffff107224 */ /* 0x000fe200078e0018 */
[----:B------:R-:W-:Y:S06]  /*42c0*/  BRA `(.L_x_34427) ;  /* 0x0000000400a47947 */ /* 0x000fec0003800000 */
.L_x_34423:
        /* <DEDUP_REMOVED lines=9> */
.L_x_34431:
[----:B------:R0:W-:Y:S01]  /*4360*/  STG.E.U16 desc[UR36][R2.64], RZ ;  /* 0x000000ff02007986 */ /* 0x0001e2000c101524 */
[----:B------:R-:W-:Y:S01]  /*4370*/  IMAD.MOV.U32 R16, RZ, RZ, R24 ;  /* 0x000000ffff107224 */ /* 0x000fe200078e0018 */
[----:B------:R-:W-:Y:S06]  /*4380*/  BRA `(.L_x_34427) ;  /* 0x0000000400747947 */ /* 0x000fec0003800000 */
.L_x_34430:
        /* <DEDUP_REMOVED lines=9> */
.L_x_34433:
[----:B------:R0:W-:Y:S01]  /*4420*/  STG.E desc[UR36][R2.64], RZ ;  /* 0x000000ff02007986 */ /* 0x0001e2000c101924 */
[----:B------:R-:W-:Y:S01]  /*4430*/  IMAD.MOV.U32 R16, RZ, RZ, R24 ;  /* 0x000000ffff107224 */ /* 0x000fe200078e0018 */
[----:B------:R-:W-:Y:S06]  /*4440*/  BRA `(.L_x_34427) ;  /* 0x0000000400447947 */ /* 0x000fec0003800000 */
.L_x_34432:
[----:B------:R0:W-:Y:S01]  /*4450*/  STG.E.64 desc[UR36][R2.64], RZ ;  /* 0x000000ff02007986 */ /* 0x0001e2000c101b24 */
[----:B------:R-:W-:Y:S01]  /*4460*/  IMAD.MOV.U32 R16, RZ, RZ, R24 ;  /* 0x000000ffff107224 */ /* 0x000fe200078e0018 */
[----:B------:R-:W-:Y:S06]  /*4470*/  BRA `(.L_x_34427) ;  /* 0x0000000400387947 */ /* 0x000fec0003800000 */
.L_x_34422:
        /* <DEDUP_REMOVED lines=11> */
.L_x_34436:
[----:B------:R0:W-:Y:S01]  /*4530*/  STG.E.128 desc[UR36][R2.64], RZ ;  /* 0x000000ff02007986 */ /* 0x0001e2000c101d24 */
[----:B------:R-:W-:Y:S01]  /*4540*/  IMAD.MOV.U32 R16, RZ, RZ, R24 ;  /* 0x000000ffff107224 */ /* 0x000fe200078e0018 */
[----:B------:R-:W-:Y:S06]  /*4550*/  BRA `(.L_x_34427) ;  /* 0x0000000400007947 */ /* 0x000fec0003800000 */
.L_x_34435:
        /* <DEDUP_REMOVED lines=9> */
.L_x_34438:
[----:B------:R0:W-:Y:S01]  /*45f0*/  STG.E.U8 desc[UR36][R2.64], RZ ;  /* 0x000000ff02007986 */ /* 0x0001e2000c101124 */
[----:B------:R-:W-:Y:S01]  /*4600*/  IMAD.MOV.U32 R16, RZ, RZ, R24 ;  /* 0x000000ffff107224 */ /* 0x000fe200078e0018 */
[----:B------:R-:W-:Y:S06]  /*4610*/  BRA `(.L_x_34427) ;  /* 0x0000000000d07947 */ /* 0x000fec0003800000 */
.L_x_34437:
[----:B------:R0:W-:Y:S01]  /*4620*/  STG.E.U16 desc[UR36][R2.64], RZ ;  /* 0x000000ff02007986 */ /* 0x0001e2000c101524 */
[----:B------:R-:W-:Y:S01]  /*4630*/  IMAD.MOV.U32 R16, RZ, RZ, R24 ;  /* 0x000000ffff107224 */ /* 0x000fe200078e0018 */
[----:B------:R-:W-:Y:S06]  /*4640*/  BRA `(.L_x_34427) ;  /* 0x0000000000c47947 */ /* 0x000fec0003800000 */
.L_x_34434:
        /* <DEDUP_REMOVED lines=11> */
.L_x_34441:
[----:B------:R0:W-:Y:S01]  /*4700*/  STG.E.U8 desc[UR36][R2.64], RZ ;  /* 0x000000ff02007986 */ /* 0x0001e2000c101124 */
[----:B------:R-:W-:Y:S01]  /*4710*/  IMAD.MOV.U32 R16, RZ, RZ, R24 ;  /* 0x000000ffff107224 */ /* 0x000fe200078e0018 */
[----:B------:R-:W-:Y:S06]  /*4720*/  BRA `(.L_x_34427) ;  /* 0x00000000008c7947 */ /* 0x000fec0003800000 */
.L_x_34440:
[----:B------:R0:W-:Y:S01]  /*4730*/  STG.E.U8 desc[UR36][R2.64], RZ ;  /* 0x000000ff02007986 */ /* 0x0001e2000c101124 */
[----:B------:R-:W-:Y:S01]  /*4740*/  IMAD.MOV.U32 R16, RZ, RZ, R24 ;  /* 0x000000ffff107224 */ /* 0x000fe200078e0018 */
[----:B------:R-:W-:Y:S06]  /*4750*/  BRA `(.L_x_34427) ;  /* 0x0000000000807947 */ /* 0x000fec0003800000 */
.L_x_34439:
[----:B------:R-:W-:-:S13]  /*4760*/  ISETP.NE.AND P0, PT, R0, 0x1c, PT ;  /* 0x0000001c0000780c */ /* 0x000fda0003f05270 */
[----:B------:R-:W-:Y:S05]  /*4770*/  @!P0 BRA `(.L_x_34442) ;  /* 0x0000000000708947 */ /* 0x000fea0003800000 */
[----:B------:R-:W-:-:S13]  /*4780*/  ISETP.NE.AND P0, PT, R0, 0x1d, PT ;  /* 0x0000001d0000780c */ /* 0x000fda0003f05270 */
[----:B------:R-:W-:Y:S05]  /*4790*/  @!P0 BRA `(.L_x_34443) ;  /* 0x00000000005c8947 */ /* 0x000fea0003800000 */
[----:B------:R-:W-:-:S13]  /*47a0*/  ISETP.NE.AND P0, PT, R0, 0x2c, PT ;  /* 0x0000002c0000780c */ /* 0x000fda0003f05270 */
[----:B------:R-:W-:Y:S05]  /*47b0*/  @!P0 BRA `(.L_x_34444) ;  /* 0x0000000000488947 */ /* 0x000fea0003800000 */
.L_x_34426:
        /* <DEDUP_REMOVED lines=16> */
.L_x_34445:
[----:B------:R-:W-:Y:S01]  /*48c0*/  IMAD.MOV.U32 R16, RZ, RZ, R24 ;  /* 0x000000ffff107224 */ /* 0x000fe200078e0018 */
[----:B------:R-:W-:Y:S06]  /*48d0*/  BRA `(.L_x_34427) ;  /* 0x0000000000207947 */ /* 0x000fec0003800000 */
.L_x_34444:
[----:B------:R0:W-:Y:S01]  /*48e0*/  STG.E.U8 desc[UR36][R2.64], RZ ;  /* 0x000000ff02007986 */ /* 0x0001e2000c101124 */
[----:B------:R-:W-:Y:S01]  /*48f0*/  IMAD.MOV.U32 R16, RZ, RZ, R24 ;  /* 0x000000ffff107224 */ /* 0x000fe200078e0018 */
[----:B------:R-:W-:Y:S06]  /*4900*/  BRA `(.L_x_34427) ;  /* 0x0000000000147947 */ /* 0x000fec0003800000 */
.L_x_34443:
[----:B------:R0:W-:Y:S01]  /*4910*/  STG.E.64 desc[UR36][R2.64], RZ ;  /* 0x000000ff02007986 */ /* 0x0001e2000c101b24 */
[----:B------:R-:W-:Y:S01]  /*4920*/  IMAD.MOV.U32 R16, RZ, RZ, R24 ;  /* 0x000000ffff107224 */ /* 0x000fe200078e0018 */
[----:B------:R-:W-:Y:S06]  /*4930*/  BRA `(.L_x_34427) ;  /* 0x0000000000087947 */ /* 0x000fec0003800000 */
.L_x_34442:
[----:B------:R0:W-:Y:S01]  /*4940*/  STG.E desc[UR36][R2.64], RZ ;  /* 0x000000ff02007986 */ /* 0x0001e2000c101924 */
[----:B------:R-:W-:-:S07]  /*4950*/  IMAD.MOV.U32 R16, RZ, RZ, R24 ;  /* 0x000000ffff107224 */ /* 0x000fce00078e0018 */
.L_x_34427:
        /* <DEDUP_REMOVED lines=23> */
.L_x_34450:
[----:B------:R0:W-:Y:S01]  /*4ad0*/  STG.E.U8 desc[UR36][R2.64], RZ ;  /* 0x000000ff02007986 */ /* 0x0001e2000c101124 */
[----:B------:R-:W-:Y:S05]  /*4ae0*/  BRA `(.L_x_34452) ;  /* 0x00000004008c7947 */ /* 0x000fea0003800000 */
.L_x_34449:
        /* <DEDUP_REMOVED lines=8> */
.L_x_34454:
[----:B------:R3:W-:Y:S01]  /*4b70*/  STG.E desc[UR36][R2.64], RZ ;  /* 0x000000ff02007986 */ /* 0x0007e2000c101924 */
[----:B------:R-:W-:Y:S05]  /*4b80*/  BRA `(.L_x_34452) ;  /* 0x0000000400647947 */ /* 0x000fea0003800000 */
.L_x_34453:
[----:B------:R2:W-:Y:S01]  /*4b90*/  STG.E.U16 desc[UR36][R2.64], RZ ;  /* 0x000000ff02007986 */ /* 0x0005e2000c101524 */
[----:B------:R-:W-:Y:S05]  /*4ba0*/  BRA `(.L_x_34452) ;  /* 0x00000004005c7947 */ /* 0x000fea0003800000 */
.L_x_34448:
        /* <DEDUP_REMOVED lines=8> */
.L_x_34456:
[----:B------:R0:W-:Y:S01]  /*4c30*/  STG.E.U16 desc[UR36][R2.64], RZ ;  /* 0x000000ff02007986 */ /* 0x0001e2000c101524 */
[----:B------:R-:W-:Y:S05]  /*4c40*/  BRA `(.L_x_34452) ;  /* 0x0000000400347947 */ /* 0x000fea0003800000 */
.L_x_34455:
        /* <DEDUP_REMOVED lines=8> */
.L_x_34458:
[----:B------:R0:W-:Y:S01]  /*4cd0*/  STG.E desc[UR36][R2.64], RZ ;  /* 0x000000ff02007986 */ /* 0x0001e2000c101924 */
[----:B------:R-:W-:Y:S05]  /*4ce0*/  BRA `(.L_x_34452) ;  /* 0x00000004000c7947 */ /* 0x000fea0003800000 */
.L_x_34457:
[----:B------:R0:W-:Y:S01]  /*4cf0*/  STG.E.64 desc[UR36][R2.64], RZ ;  /* 0x000000ff02007986 */ /* 0x0001e2000c101b24 */
[----:B------:R-:W-:Y:S05]  /*4d00*/  BRA `(.L_x_34452) ;  /* 0x0000000400047947 */ /* 0x000fea0003800000 */
.L_x_34447:
        /* <DEDUP_REMOVED lines=10> */
.L_x_34461:
[----:B------:R0:W-:Y:S01]  /*4db0*/  STG.E.128 desc[UR36][R2.64], RZ ;  /* 0x000000ff02007986 */ /* 0x0001e2000c101d24 */
[----:B------:R-:W-:Y:S05]  /*4dc0*/  BRA `(.L_x_34452) ;  /* 0x0000000000d47947 */ /* 0x000fea0003800000 */
.L_x_34460:
        /* <DEDUP_REMOVED lines=8> */
.L_x_34463:
[----:B------:R0:W-:Y:S01]  /*4e50*/  STG.E.U8 desc[UR36][R2.64], RZ ;  /* 0x000000ff02007986 */ /* 0x0001e2000c101124 */
[----:B------:R-:W-:Y:S05]  /*4e60*/  BRA `(.L_x_34452) ;  /* 0x0000000000ac7947 */ /* 0x000fea0003800000 */
.L_x_34462:
[----:B------:R0:W-:Y:S01]  /*4e70*/  STG.E.U16 desc[UR36][R2.64], RZ ;  /* 0x000000ff02007986 */ /* 0x0001e2000c101524 */
[----:B------:R-:W-:Y:S05]  /*4e80*/  BRA `(.L_x_34452) ;  /* 0x0000000000a47947 */ /* 0x000fea0003800000 */
.L_x_34459:
        /* <DEDUP_REMOVED lines=10> */
.L_x_34466:
[----:B------:R0:W-:Y:S01]  /*4f30*/  STG.E.U8 desc[UR36][R2.64], RZ ;  /* 0x000000ff02007986 */ /* 0x0001e2000c101124 */
[----:B------:R-:W-:Y:S05]  /*4f40*/  BRA `(.L_x_34452) ;  /* 0x0000000000747947 */ /* 0x000fea0003800000 */
.L_x_34465:
[----:B------:R0:W-:Y:S01]  /*4f50*/  STG.E.U8 desc[UR36][R2.64], RZ ;  /* 0x000000ff02007986 */ /* 0x0001e2000c101124 */
[----:B------:R-:W-:Y:S05]  /*4f60*/  BRA `(.L_x_34452) ;  /* 0x00000000006c7947 */ /* 0x000fea0003800000 */
.L_x_34464:
[----:B------:R-:W-:-:S13]  /*4f70*/  ISETP.NE.AND P0, PT, R0, 0x1c, PT ;  /* 0x0000001c0000780c */ /* 0x000fda0003f05270 */
[----:B------:R-:W-:Y:S05]  /*4f80*/  @!P0 BRA `(.L_x_34467) ;  /* 0x0000000000608947 */ /* 0x000fea0003800000 */
[----:B------:R-:W-:-:S13]  /*4f90*/  ISETP.NE.AND P0, PT, R0, 0x1d, PT ;  /* 0x0000001d0000780c */ /* 0x000fda0003f05270 */
[----:B------:R-:W-:Y:S05]  /*4fa0*/  @!P0 BRA `(.L_x_34468) ;  /* 0x0000000000508947 */ /* 0x000fea0003800000 */
[----:B------:R-:W-:-:S13]  /*4fb0*/  ISETP.NE.AND P0, PT, R0, 0x2c, PT ;  /* 0x0000002c0000780c */ /* 0x000fda0003f05270 */
[----:B------:R0:W-:Y:S01]  /*4fc0*/  @!P0 STG.E.U8 desc[UR36][R2.64], RZ ;  /* 0x000000ff02008986 */ /* 0x0001e2000c101124 */
[----:B------:R-:W-:Y:S05]  /*4fd0*/  @!P0 BRA `(.L_x_34452) ;  /* 0x0000000000508947 */ /* 0x000fea0003800000 */
.L_x_34451:
        /* <DEDUP_REMOVED lines=16> */
.L_x_34469:
[----:B------:R-:W-:Y:S05]  /*50e0*/  BRA `(.L_x_34452) ;  /* 0x00000000000c7947 */ /* 0x000fea0003800000 */
.L_x_34468:
[----:B------:R0:W-:Y:S01]  /*50f0*/  STG.E.64 desc[UR36][R2.64], RZ ;  /* 0x000000ff02007986 */ /* 0x0001e2000c101b24 */
[----:B------:R-:W-:Y:S05]  /*5100*/  BRA `(.L_x_34452) ;  /* 0x0000000000047947 */ /* 0x000fea0003800000 */
.L_x_34467:
[----:B------:R0:W-:Y:S02]  /*5110*/  STG.E desc[UR36][R2.64], RZ ;  /* 0x000000ff02007986 */ /* 0x0001e4000c101924 */
.L_x_34452:
[----:B------:R-:W-:-:S07]  /*5120*/  VIADD R16, R16, 0x80 ;  /* 0x0000008010107836 */ /* 0x000fce0000000000 */
.L_x_34421:
[----:B------:R-:W-:-:S13]  /*5130*/  ISETP.GE.AND P0, PT, R16, R17, PT ;  /* 0x000000111000720c */ /* 0x000fda0003f06270 */
[----:B------:R-:W-:Y:S05]  /*5140*/  @P0 BREAK.RELIABLE B6 ;  /* 0x0000000000060942 */ /* 0x000fea0003800100 */
[----:B------:R-:W-:Y:S05]  /*5150*/  @P0 BRA `(.L_x_34446) ;  /* 0x0000000400ec0947 */ /* 0x000fea0003800000 */
[----:B------:R-:W-:Y:S05]  /*5160*/  BSYNC.RELIABLE B6 ;  /* 0x0000000000067941 */ /* 0x000fea0003800100 */
.L_x_34420:
        /* <DEDUP_REMOVED lines=20> */
.L_x_34473:
[----:B------:R0:W-:Y:S01]  /*52b0*/  STG.E.U8 desc[UR36][R2.64], RZ ;  /* 0x000000ff02007986 */ /* 0x0001e2000c101124 */
[----:B------:R-:W-:Y:S05]  /*52c0*/  BRA `(.L_x_34475) ;  /* 0x00000004008c7947 */ /* 0x000fea0003800000 */
.L_x_34472:
        /* <DEDUP_REMOVED lines=8> */
.L_x_34477:
[----:B------:R0:W-:Y:S01]  /*5350*/  STG.E desc[UR36][R2.64], RZ ;  /* 0x000000ff02007986 */ /* 0x0001e2000c101924 */
[----:B------:R-:W-:Y:S05]  /*5360*/  BRA `(.L_x_34475) ;  /* 0x0000000400647947 */ /* 0x000fea0003800000 */
.L_x_34476:
[----:B------:R0:W-:Y:S01]  /*5370*/  STG.E.U16 desc[UR36][R2.64], RZ ;  /* 0x000000ff02007986 */ /* 0x0001e2000c101524 */
[----:B------:R-:W-:Y:S05]  /*5380*/  BRA `(.L_x_34475) ;  /* 0x00000004005c7947 */ /* 0x000fea0003800000 */
.L_x_34471:
        /* <DEDUP_REMOVED lines=8> */
.L_x_34479:
[----:B------:R0:W-:Y:S01]  /*5410*/  STG.E.U16 desc[UR36][R2.64], RZ ;  /* 0x000000ff02007986 */ /* 0x0001e2000c101524 */
[----:B------:R-:W-:Y:S05]  /*5420*/  BRA `(.L_x_34475) ;  /* 0x0000000400347947 */ /* 0x000fea0003800000 */
.L_x_34478:
        /* <DEDUP_REMOVED lines=8> */
.L_x_34481:
[----:B------:R0:W-:Y:S01]  /*54b0*/  STG.E desc[UR36][R2.64], RZ ;  /* 0x000000ff02007986 */ /* 0x0001e2000c101924 */
[----:B------:R-:W-:Y:S05]  /*54c0*/  BRA `(.L_x_34475) ;  /* 0x00000004000c7947 */ /* 0x000fea0003800000 */
.L_x_34480:
[----:B------:R0:W-:Y:S01]  /*54d0*/  STG.E.64 desc[UR36][R2.64], RZ ;  /* 0x000000ff02007986 */ /* 0x0001e2000c101b24 */
[----:B------:R-:W-:Y:S05]  /*54e0*/  BRA `(.L_x_34475) ;  /* 0x0000000400047947 */ /* 0x000fea0003800000 */
.L_x_34470:
        /* <DEDUP_REMOVED lines=10> */
.L_x_34484:
[----:B------:R0:W-:Y:S01]  /*5590*/  STG.E.128 desc[UR36][R2.64], RZ ;  /* 0x000000ff02007986 */ /* 0x0001e2000c101d24 */
[----:B------:R-:W-:Y:S05]  /*55a0*/  BRA `(.L_x_34475) ;  /* 0x0000000000d47947 */ /* 0x000fea0003800000 */
.L_x_34483:
        /* <DEDUP_REMOVED lines=8> */
.L_x_34486:
[----:B------:R0:W-:Y:S01]  /*5630*/  STG.E.U8 desc[UR36][R2.64], RZ ;  /* 0x000000ff02007986 */ /* 0x0001e2000c101124 */
[----:B------:R-:W-:Y:S05]  /*5640*/  BRA `(.L_x_34475) ;  /* 0x0000000000ac7947 */ /* 0x000fea0003800000 */
.L_x_34485:
[----:B------:R0:W-:Y:S01]  /*5650*/  STG.E.U16 desc[UR36][R2.64], RZ ;  /* 0x000000ff02007986 */ /* 0x0001e2000c101524 */
[----:B------:R-:W-:Y:S05]  /*5660*/  BRA `(.L_x_34475) ;  /* 0x0000000000a47947 */ /* 0x000fea0003800000 */
.L_x_34482:
        /* <DEDUP_REMOVED lines=10> */
.L_x_34489:
[----:B------:R2:W-:Y:S01]  /*5710*/  STG.E.U8 desc[UR36][R2.64], RZ ;  /* 0x000000ff02007986 */ /* 0x0005e2000c101124 */
[----:B------:R-:W-:Y:S05]  /*5720*/  BRA `(.L_x_34475) ;  /* 0x0000000000747947 */ /* 0x000fea0003800000 */
.L_x_34488:
[----:B------:R0:W-:Y:S01]  /*5730*/  STG.E.U8 desc[UR36][R2.64], RZ ;  /* 0x000000ff02007986 */ /* 0x0001e2000c101124 */
[----:B------:R-:W-:Y:S05]  /*5740*/  BRA `(.L_x_34475) ;  /* 0x00000000006c7947 */ /* 0x000fea0003800000 */
.L_x_34487:
[----:B------:R-:W-:-:S13]  /*5750*/  ISETP.NE.AND P0, PT, R0, 0x1c, PT ;  /* 0x0000001c0000780c */ /* 0x000fda0003f05270 */
[----:B------:R-:W-:Y:S05]  /*5760*/  @!P0 BRA `(.L_x_34490) ;  /* 0x0000000000608947 */ /* 0x000fea0003800000 */
[----:B------:R-:W-:-:S13]  /*5770*/  ISETP.NE.AND P0, PT, R0, 0x1d, PT ;  /* 0x0000001d0000780c */ /* 0x000fda0003f05270 */
[----:B------:R-:W-:Y:S05]  /*5780*/  @!P0 BRA `(.L_x_34491) ;  /* 0x0000000000508947 */ /* 0x000fea0003800000 */
[----:B------:R-:W-:-:S13]  /*5790*/  ISETP.NE.AND P0, PT, R0, 0x2c, PT ;  /* 0x0000002c0000780c */ /* 0x000fda0003f05270 */
[----:B------:R4:W-:Y:S01]  /*57a0*/  @!P0 STG.E.U8 desc[UR36][R2.64], RZ ;  /* 0x000000ff02008986 */ /* 0x0009e2000c101124 */
[----:B------:R-:W-:Y:S05]  /*57b0*/  @!P0 BRA `(.L_x_34475) ;  /* 0x0000000000508947 */ /* 0x000fea0003800000 */
.L_x_34474:
        /* <DEDUP_REMOVED lines=16> */
.L_x_34492:
[----:B------:R-:W-:Y:S05]  /*58c0*/  BRA `(.L_x_34475) ;  /* 0x00000000000c7947 */ /* 0x000fea0003800000 */
.L_x_34491:
[----:B------:R3:W-:Y:S01]  /*58d0*/  STG.E.64 desc[UR36][R2.64], RZ ;  /* 0x000000ff02007986 */ /* 0x0007e2000c101b24 */
[----:B------:R-:W-:Y:S05]  /*58e0*/  BRA `(.L_x_34475) ;  /* 0x0000000000047947 */ /* 0x000fea0003800000 */
.L_x_34490:
[----:B------:R0:W-:Y:S02]  /*58f0*/  STG.E desc[UR36][R2.64], RZ ;  /* 0x000000ff02007986 */ /* 0x0001e4000c101924 */
.L_x_34475:
[----:B------:R-:W-:-:S07]  /*5900*/  VIADD R16, R16, 0x80 ;  /* 0x0000008010107836 */ /* 0x000fce0000000000 */
.L_x_34446:
[----:B------:R-:W-:Y:S05]  /*5910*/  BSYNC.RECONVERGENT B7 ;  /* 0x0000000000077941 */ /* 0x000fea0003800200 */
.L_x_34419:
        /* <DEDUP_REMOVED lines=21> */
.L_x_34496:
[----:B------:R-:W-:Y:S01]  /*5a70*/  STG.E.U8 desc[UR36][R2.64], RZ ;  /* 0x000000ff02007986 */ /* 0x000fe2000c101124 */
[----:B------:R-:W-:Y:S05]  /*5a80*/  EXIT ;  /* 0x000000000000794d */ /* 0x000fea0003800000 */
.L_x_34495:
        /* <DEDUP_REMOVED lines=8> */
.L_x_34499:
[----:B------:R-:W-:Y:S01]  /*5b10*/  STG.E desc[UR36][R2.64], RZ ;  /* 0x000000ff02007986 */ /* 0x000fe2000c101924 */
[----:B------:R-:W-:Y:S05]  /*5b20*/  EXIT ;  /* 0x000000000000794d */ /* 0x000fea0003800000 */
.L_x_34498:
[----:B------:R-:W-:Y:S01]  /*5b30*/  STG.E.U16 desc[UR36][R2.64], RZ ;  /* 0x000000ff02007986 */ /* 0x000fe2000c101524 */
[----:B------:R-:W-:Y:S05]  /*5b40*/  EXIT ;  /* 0x000000000000794d */ /* 0x000fea0003800000 */
.L_x_34494:
        /* <DEDUP_REMOVED lines=8> */
.L_x_34501:
[----:B------:R-:W-:Y:S01]  /*5bd0*/  STG.E.U16 desc[UR36][R2.64], RZ ;  /* 0x000000ff02007986 */ /* 0x000fe2000c101524 */
[----:B------:R-:W-:Y:S05]  /*5be0*/  EXIT ;  /* 0x000000000000794d */ /* 0x000fea0003800000 */
.L_x_34500:
        /* <DEDUP_REMOVED lines=8> */
.L_x_34503:
[----:B------:R-:W-:Y:S01]  /*5c70*/  STG.E desc[UR36][R2.64], RZ ;  /* 0x000000ff02007986 */ /* 0x000fe2000c101924 */
[----:B------:R-:W-:Y:S05]  /*5c80*/  EXIT ;  /* 0x000000000000794d */ /* 0x000fea0003800000 */
.L_x_34502:
[----:B------:R-:W-:Y:S01]  /*5c90*/  STG.E.64 desc[UR36][R2.64], RZ ;  /* 0x000000ff02007986 */ /* 0x000fe2000c101b24 */
[----:B------:R-:W-:Y:S05]  /*5ca0*/  EXIT ;  /* 0x000000000000794d */ /* 0x000fea0003800000 */
.L_x_34493:
        /* <DEDUP_REMOVED lines=10> */
.L_x_34506:
[----:B------:R-:W-:Y:S01]  /*5d50*/  STG.E.128 desc[UR36][R2.64], RZ ;  /* 0x000000ff02007986 */ /* 0x000fe2000c101d24 */
[----:B------:R-:W-:Y:S05]  /*5d60*/  EXIT ;  /* 0x000000000000794d */ /* 0x000fea0003800000 */
.L_x_34505:
        /* <DEDUP_REMOVED lines=8> */
.L_x_34508:
[----:B------:R-:W-:Y:S01]  /*5df0*/  STG.E.U8 desc[UR36][R2.64], RZ ;  /* 0x000000ff02007986 */ /* 0x000fe2000c101124 */
[----:B------:R-:W-:Y:S05]  /*5e00*/  EXIT ;  /* 0x000000000000794d */ /* 0x000fea0003800000 */
.L_x_34507:
[----:B------:R-:W-:Y:S01]  /*5e10*/  STG.E.U16 desc[UR36][R2.64], RZ ;  /* 0x000000ff02007986 */ /* 0x000fe2000c101524 */
[----:B------:R-:W-:Y:S05]  /*5e20*/  EXIT ;  /* 0x000000000000794d */ /* 0x000fea0003800000 */
.L_x_34504:
        /* <DEDUP_REMOVED lines=10> */
.L_x_34511:
[----:B------:R-:W-:Y:S01]  /*5ed0*/  STG.E.U8 desc[UR36][R2.64], RZ ;  /* 0x000000ff02007986 */ /* 0x000fe2000c101124 */
[----:B------:R-:W-:Y:S05]  /*5ee0*/  EXIT ;  /* 0x000000000000794d */ /* 0x000fea0003800000 */
.L_x_34510:
[----:B------:R-:W-:Y:S01]  /*5ef0*/  STG.E.U8 desc[UR36][R2.64], RZ ;  /* 0x000000ff02007986 */ /* 0x000fe2000c101124 */
[----:B------:R-:W-:Y:S05]  /*5f00*/  EXIT ;  /* 0x000000000000794d */ /* 0x000fea0003800000 */
.L_x_34509:
[----:B------:R-:W-:-:S13]  /*5f10*/  ISETP.NE.AND P0, PT, R0, 0x1c, PT ;  /* 0x0000001c0000780c */ /* 0x000fda0003f05270 */
[----:B------:R-:W-:Y:S05]  /*5f20*/  @!P0 BRA `(.L_x_34512) ;  /* 0x0000000000608947 */ /* 0x000fea0003800000 */
[----:B------:R-:W-:-:S13]  /*5f30*/  ISETP.NE.AND P0, PT, R0, 0x1d, PT ;  /* 0x0000001d0000780c */ /* 0x000fda0003f05270 */
[----:B------:R-:W-:Y:S05]  /*5f40*/  @!P0 BRA `(.L_x_34513) ;  /* 0x0000000000508947 */ /* 0x000fea0003800000 */
[----:B------:R-:W-:-:S13]  /*5f50*/  ISETP.NE.AND P0, PT, R0, 0x2c, PT ;  /* 0x0000002c0000780c */ /* 0x000fda0003f05270 */
[----:B------:R0:W-:Y:S01]  /*5f60*/  @!P0 STG.E.U8 desc[UR36][R2.64], RZ ;  /* 0x000000ff02008986 */ /* 0x0001e2000c101124 */
[----:B------:R-:W-:Y:S05]  /*5f70*/  @!P0 EXIT ;  /* 0x000000000000894d */ /* 0x000fea0003800000 */
.L_x_34497:
        /* <DEDUP_REMOVED lines=16> */
.L_x_34514:
[----:B------:R-:W-:Y:S05]  /*6080*/  EXIT ;  /* 0x000000000000794d */ /* 0x000fea0003800000 */
.L_x_34513:
[----:B------:R-:W-:Y:S01]  /*6090*/  STG.E.64 desc[UR36][R2.64], RZ ;  /* 0x000000ff02007986 */ /* 0x000fe2000c101b24 */
[----:B------:R-:W-:Y:S05]  /*60a0*/  EXIT ;  /* 0x000000000000794d */ /* 0x000fea0003800000 */
.L_x_34512:
[----:B------:R-:W-:Y:S01]  /*60b0*/  STG.E desc[UR36][R2.64], RZ ;  /* 0x000000ff02007986 */ /* 0x000fe2000c101924 */
[----:B------:R-:W-:Y:S05]  /*60c0*/  EXIT ;  /* 0x000000000000794d */ /* 0x000fea0003800000 */
.L_x_34515:
        /* <DEDUP_REMOVED lines=11> */
.L_x_34814:


//--------------------- .text._ZN2at6native18elementwise_kernelILi128ELi2EZNS0_22gpu_kernel_impl_nocastIZZZNS0_67_GLOBAL__N__bb565c37_34_ValidateCompressedIndicesKernel_cu_33a4b88b42_validate_compressed_sparse_indices_kernelILNS3_8CDimNameE0ENS3_18CUDAKernelLauncherENS3_14EmptyVecKernelENS3_8DummyVecELm8EEEvRKNS_6TensorESB_lllENKUlvE0_clEvENKUlvE_clEvEUliE_EEvRNS_18TensorIteratorBaseERKT_EUliE_EEviT1_ --------------------------
	.section	.text._ZN2at6native18elementwise_kernelILi128ELi2EZNS0_22gpu_kernel_impl_nocastIZZZNS0_67_GLOBAL__N__bb565c37_34_ValidateCompressedIndicesKernel_cu_33a4b88b42_validate_compressed_sparse_indices_kernelILNS3_8CDimNameE0ENS3_18CUDAKernelLauncherENS3_14EmptyVecKernelENS3_8DummyVecELm8EEEvRKNS_6TensorESB_lllENKUlvE0_clEvENKUlvE_clEvEUliE_EEvRNS_18TensorIteratorBaseERKT_EUliE_EEviT1_,"ax",@progbits
	.align	128
        .global         _ZN2at6native18elementwise_kernelILi128ELi2EZNS0_22gpu_kernel_impl_nocastIZZZNS0_67_GLOBAL__N__bb565c37_34_ValidateCompressedIndicesKernel_cu_33a4b88b42_validate_compressed_sparse_indices_kernelILNS3_8CDimNameE0ENS3_18CUDAKernelLauncherENS3_14EmptyVecKernelENS3_8DummyVecELm8EEEvRKNS_6TensorESB_lllENKUlvE0_clEvENKUlvE_clEvEUliE_EEvRNS_18TensorIteratorBaseERKT_EUliE_EEviT1_
        .type           _ZN2at6native18elementwise_kernelILi128ELi2EZNS0_22gpu_kernel_impl_nocastIZZZNS0_67_GLOBAL__N__bb565c37_34_ValidateCompressedIndicesKernel_cu_33a4b88b42_validate_compressed_sparse_indices_kernelILNS3_8CDimNameE0ENS3_18CUDAKernelLauncherENS3_14EmptyVecKernelENS3_8DummyVecELm8EEEvRKNS_6TensorESB_lllENKUlvE0_clEvENKUlvE_clEvEUliE_EEvRNS_18TensorIteratorBaseERKT_EUliE_EEviT1_,@function
        .size           _ZN2at6native18elementwise_kernelILi128ELi2EZNS0_22gpu_kernel_impl_nocastIZZZNS0_67_GLOBAL__N__bb565c37_34_ValidateCompressedIndicesKernel_cu_33a4b88b42_validate_compressed_sparse_indices_kernelILNS3_8CDimNameE0ENS3_18CUDAKernelLauncherENS3_14EmptyVecKernelENS3_8DummyVecELm8EEEvRKNS_6TensorESB_lllENKUlvE0_clEvENKUlvE_clEvEUliE_EEvRNS_18TensorIteratorBaseERKT_EUliE_EEviT1_,(.L_x_34815 - _ZN2at6native18elementwise_kernelILi128ELi2EZNS0_22gpu_kernel_impl_nocastIZZZNS0_67_GLOBAL__N__bb565c37_34_ValidateCompressedIndicesKernel_cu_33a4b88b42_validate_compressed_sparse_indices_kernelILNS3_8CDimNameE0ENS3_18CUDAKernelLauncherENS3_14EmptyVecKernelENS3_8DummyVecELm8EEEvRKNS_6TensorESB_lllENKUlvE0_clEvENKUlvE_clEvEUliE_EEvRNS_18TensorIteratorBaseERKT_EUliE_EEviT1_)
        .other          _ZN2at6native18elementwise_kernelILi128ELi2EZNS0_22gpu_kernel_impl_nocastIZZZNS0_67_GLOBAL__N__bb565c37_34_ValidateCompressedIndicesKernel_cu_33a4b88b42_validate_compressed_sparse_indices_kernelILNS3_8CDimNameE0ENS3_18CUDAKernelLauncherENS3_14EmptyVecKernelENS3_8DummyVecELm8EEEvRKNS_6TensorESB_lllENKUlvE0_clEvENKUlvE_clEvEUliE_EEvRNS_18TensorIteratorBaseERKT_EUliE_EEviT1_,@"STO_CUDA_ENTRY STV_DEFAULT"
_ZN2at6native18elementwise_kernelILi128ELi2EZNS0_22gpu_kernel_impl_nocastIZZZNS0_67_GLOBAL__N__bb565c37_34_ValidateCompressedIndicesKernel_cu_33a4b88b42_validate_compressed_sparse_indices_kernelILNS3_8CDimNameE0ENS3_18CUDAKernelLauncherENS3_14EmptyVecKernelENS3_8DummyVecELm8EEEvRKNS_6TensorESB_lllENKUlvE0_clEvENKUlvE_clEvEUliE_EEvRNS_18TensorIteratorBaseERKT_EUliE_EEviT1_:
.text._ZN2at6native18elementwise_kernelILi128ELi2EZNS0_22gpu_kernel_impl_nocastIZZZNS0_67_GLOBAL__N__bb565c37_34_ValidateCompressedIndicesKernel_cu_33a4b88b42_validate_compressed_sparse_indices_kernelILNS3_8CDimNameE0ENS3_18CUDAKernelLauncherENS3_14EmptyVecKernelENS3_8DummyVecELm8EEEvRKNS_6TensorESB_lllENKUlvE0_clEvENKUlvE_clEvEUliE_EEvRNS_18TensorIteratorBaseERKT_EUliE_EEviT1_:
        /* <DEDUP_REMOVED lines=36> */
.L_x_34519:
[----:B------:R-:W0:Y:S01]  /*0240*/  LDC.64 R2, c[0x0][0x580] ;  /* 0x00016000ff027b82 */ /* 0x000e220000000a00 */
[----:B------:R-:W-:Y:S01]  /*0250*/  IADD3 R17, PT, PT, R17, 0x80, RZ ;  /* 0x0000008011117810 */ /* 0x000fe20007ffe0ff */
[----:B0-----:R0:W-:Y:S06]  /*0260*/  STG.E desc[UR36][R2.64], RZ ;  /* 0x000000ff02007986 */ /* 0x0011ec000c101924 */
.L_x_34518:
[----:B------:R-:W-:Y:S05]  /*0270*/  BSYNC.RECONVERGENT B6 ;  /* 0x0000000000067941 */ /* 0x000fea0003800200 */
.L_x_34517:
        /* <DEDUP_REMOVED lines=26> */
.L_x_34520:
[----:B------:R-:W0:Y:S02]  /*0420*/  LDC.64 R2, c[0x0][0x580] ;  /* 0x00016000ff027b82 */ /* 0x000e240000000a00 */
[----:B0-----:R-:W-:Y:S01]  /*0430*/  STG.E desc[UR36][R2.64], RZ ;  /* 0x000000ff02007986 */ /* 0x001fe2000c101924 */
[----:B------:R-:W-:Y:S05]  /*0440*/  EXIT ;  /* 0x000000000000794d */ /* 0x000fea0003800000 */
.L_x_34516:
        /* <DEDUP_REMOVED lines=305> */
.L_x_34523:
        /* <DEDUP_REMOVED lines=26> */
.L_x_34525:
[----:B------:R-:W-:Y:S05]  /*1900*/  BSYNC.RECONVERGENT B6 ;  /* 0x0000000000067941 */ /* 0x000fea0003800200 */
.L_x_34524:
[----:B------:R-:W0:Y:S01]  /*1910*/  LDCU.64 UR4, c[0x0][0x580] ;  /* 0x0000b000ff0477ac */ /* 0x000e220008000a00 */
[----:B------:R-:W-:Y:S01]  /*1920*/  VIADD R17, R17, 0x80 ;  /* 0x0000008011117836 */ /* 0x000fe20000000000 */
[----:B0-----:R-:W-:-:S04]  /*1930*/  IADD3 R2, P0, PT, R19, UR4, RZ ;  /* 0x0000000413027c10 */ /* 0x001fc8000ff1e0ff */
[----:B------:R-:W-:-:S05]  /*1940*/  IADD3.X R3, PT, PT, RZ, UR5, RZ, P0, !PT ;  /* 0x00000005ff037c10 */ /* 0x000fca00087fe4ff */
[----:B------:R0:W-:Y:S04]  /*1950*/  STG.E desc[UR36][R2.64], RZ ;  /* 0x000000ff02007986 */ /* 0x0001e8000c101924 */
.L_x_34522:
[----:B------:R-:W-:Y:S05]  /*1960*/  BSYNC.RECONVERGENT B7 ;  /* 0x0000000000077941 */ /* 0x000fea0003800200 */
.L_x_34521:
        /* <DEDUP_REMOVED lines=301> */
.L_x_34526:
        /* <DEDUP_REMOVED lines=28> */
.L_x_34528:
[----:B------:R-:W-:Y:S05]  /*2e00*/  BSYNC.RECONVERGENT B6 ;  /* 0x0000000000067941 */ /* 0x000fea0003800200 */
.L_x_34527:
[----:B------:R-:W-:Y:S01]  /*2e10*/  STG.E desc[UR36][R16.64], RZ ;  /* 0x000000ff10007986 */ /* 0x000fe2000c101924 */
[----:B------:R-:W-:Y:S05]  /*2e20*/  EXIT ;  /* 0x000000000000794d */ /* 0x000fea0003800000 */
.L_x_34529:
        /* <DEDUP_REMOVED lines=13> */
.L_x_34815:


//--------------------- .text._ZN2at6native27unrolled_elementwise_kernelIZZZNS0_67_GLOBAL__N__bb565c37_34_ValidateCompressedIndicesKernel_cu_33a4b88b42_validate_compressed_sparse_indices_kernelILNS2_8CDimNameE0ENS2_18CUDAKernelLauncherENS2_14EmptyVecKernelENS2_8DummyVecELm8EEEvRKNS_6TensorESA_lllENKUlvE0_clEvENKUlvE_clEvEUliE_St5arrayIPcLm2EELi4E23TrivialOffsetCalculatorILi1EjESI_NS0_6memory15LoadWithoutCastENSJ_16StoreWithoutCastEEEviT_T0_T2_T3_T4_T5_ --------------------------
	.section	.text._ZN2at6native27unrolled_elementwise_kernelIZZZNS0_67_GLOBAL__N__bb565c37_34_ValidateCompressedIndicesKernel_cu_33a4b88b42_validate_compressed_sparse_indices_kernelILNS2_8CDimNameE0ENS2_18CUDAKernelLauncherENS2_14EmptyVecKernelENS2_8DummyVecELm8EEEvRKNS_6TensorESA_lllENKUlvE0_clEvENKUlvE_clEvEUliE_St5arrayIPcLm2EELi4E23TrivialOffsetCalculatorILi1EjESI_NS0_6memory15LoadWithoutCastENSJ_16StoreWithoutCastEEEviT_T0_T2_T3_T4_T5_,"ax",@progbits
	.align	128
        .global         _ZN2at6native27unrolled_elementwise_kernelIZZZNS0_67_GLOBAL__N__bb565c37_34_ValidateCompressedIndicesKernel_cu_33a4b88b42_validate_compressed_sparse_indices_kernelILNS2_8CDimNameE0ENS2_18CUDAKernelLauncherENS2_14EmptyVecKernelENS2_8DummyVecELm8EEEvRKNS_6TensorESA_lllENKUlvE0_clEvENKUlvE_clEvEUliE_St5arrayIPcLm2EELi4E23TrivialOffsetCalculatorILi1EjESI_NS0_6memory15LoadWithoutCastENSJ_16StoreWithoutCastEEEviT_T0_T2_T3_T4_T5_
        .type           _ZN2at6native27unrolled_elementwise_kernelIZZZNS0_67_GLOBAL__N__bb565c37_34_ValidateCompressedIndicesKernel_cu_33a4b88b42_validate_compressed_sparse_indices_kernelILNS2_8CDimNameE0ENS2_18CUDAKernelLauncherENS2_14EmptyVecKernelENS2_8DummyVecELm8EEEvRKNS_6TensorESA_lllENKUlvE0_clEvENKUlvE_clEvEUliE_St5arrayIPcLm2EELi4E23TrivialOffsetCalculatorILi1EjESI_NS0_6memory15LoadWithoutCastENSJ_16StoreWithoutCastEEEviT_T0_T2_T3_T4_T5_,@function
        .size           _ZN2at6native27unrolled_elementwise_kernelIZZZNS0_67_GLOBAL__N__bb565c37_34_ValidateCompressedIndicesKernel_cu_33a4b88b42_validate_compressed_sparse_indices_kernelILNS2_8CDimNameE0ENS2_18CUDAKernelLauncherENS2_14EmptyVecKernelENS2_8DummyVecELm8EEEvRKNS_6TensorESA_lllENKUlvE0_clEvENKUlvE_clEvEUliE_St5arrayIPcLm2EELi4E23TrivialOffsetCalculatorILi1EjESI_NS0_6memory15LoadWithoutCastENSJ_16StoreWithoutCastEEEviT_T0_T2_T3_T4_T5_,(.L_x_34816 - _ZN2at6native27unrolled_elementwise_kernelIZZZNS0_67_GLOBAL__N__bb565c37_34_ValidateCompressedIndicesKernel_cu_33a4b88b42_validate_compressed_sparse_indices_kernelILNS2_8CDimNameE0ENS2_18CUDAKernelLauncherENS2_14EmptyVecKernelENS2_8DummyVecELm8EEEvRKNS_6TensorESA_lllENKUlvE0_clEvENKUlvE_clEvEUliE_St5arrayIPcLm2EELi4E23TrivialOffsetCalculatorILi1EjESI_NS0_6memory15LoadWithoutCastENSJ_16StoreWithoutCastEEEviT_T0_T2_T3_T4_T5_)
        .other          _ZN2at6native27unrolled_elementwise_kernelIZZZNS0_67_GLOBAL__N__bb565c37_34_ValidateCompressedIndicesKernel_cu_33a4b88b42_validate_compressed_sparse_indices_kernelILNS2_8CDimNameE0ENS2_18CUDAKernelLauncherENS2_14EmptyVecKernelENS2_8DummyVecELm8EEEvRKNS_6TensorESA_lllENKUlvE0_clEvENKUlvE_clEvEUliE_St5arrayIPcLm2EELi4E23TrivialOffsetCalculatorILi1EjESI_NS0_6memory15LoadWithoutCastENSJ_16StoreWithoutCastEEEviT_T0_T2_T3_T4_T5_,@"STO_CUDA_ENTRY STV_DEFAULT"
_ZN2at6native27unrolled_elementwise_kernelIZZZNS0_67_GLOBAL__N__bb565c37_34_ValidateCompressedIndicesKernel_cu_33a4b88b42_validate_compressed_sparse_indices_kernelILNS2_8CDimNameE0ENS2_18CUDAKernelLauncherENS2_14EmptyVecKernelENS2_8DummyVecELm8EEEvRKNS_6TensorESA_lllENKUlvE0_clEvENKUlvE_clEvEUliE_St5arrayIPcLm2EELi4E23TrivialOffsetCalculatorILi1EjESI_NS0_6memory15LoadWithoutCastENSJ_16StoreWithoutCastEEEviT_T0_T2_T3_T4_T5_:
.text._ZN2at6native27unrolled_elementwise_kernelIZZZNS0_67_GLOBAL__N__bb565c37_34_ValidateCompressedIndicesKernel_cu_33a4b88b42_validate_compressed_sparse_indices_kernelILNS2_8CDimNameE0ENS2_18CUDAKernelLauncherENS2_14EmptyVecKernelENS2_8DummyVecELm8EEEvRKNS_6TensorESA_lllENKUlvE0_clEvENKUlvE_clEvEUliE_St5arrayIPcLm2EELi4E23TrivialOffsetCalculatorILi1EjESI_NS0_6memory15LoadWithoutCastENSJ_16StoreWithoutCastEEEviT_T0_T2_T3_T4_T5_:
        /* <DEDUP_REMOVED lines=57> */
.L_x_34531:
[----:B------:R-:W-:Y:S05]  /*0390*/  BSYNC.RECONVERGENT B6 ;  /* 0x0000000000067941 */ /* 0x000fea0003800200 */
.L_x_34530:
        /* <DEDUP_REMOVED lines=24> */
.L_x_34533:
[----:B------:R-:W-:Y:S05]  /*0520*/  BSYNC.RECONVERGENT B6 ;  /* 0x0000000000067941 */ /* 0x000fea0003800200 */
.L_x_34532:
        /* <DEDUP_REMOVED lines=24> */
.L_x_34535:
[----:B------:R-:W-:Y:S05]  /*06b0*/  BSYNC.RECONVERGENT B6 ;  /* 0x0000000000067941 */ /* 0x000fea0003800200 */
.L_x_34534:
        /* <DEDUP_REMOVED lines=24> */
.L_x_34537:
[----:B------:R-:W-:Y:S05]  /*0840*/  BSYNC.RECONVERGENT B6 ;  /* 0x0000000000067941 */ /* 0x000fea0003800200 */
.L_x_34536:
        /* <DEDUP_REMOVED lines=17> */
.L_x_34540:
[----:B------:R-:W-:Y:S05]  /*0960*/  BSYNC.RELIABLE B1 ;  /* 0x0000000000017941 */ /* 0x000fea0003800100 */
.L_x_34539:
[----:B------:R-:W-:-:S13]  /*0970*/  ISETP.GE.AND P0, PT, R17, R18, PT ;  /* 0x000000121100720c */ /* 0x000fda0003f06270 */
[----:B0-----:R-:W0:Y:S01]  /*0980*/  @!P0 LDC.64 R2, c[0x0][0x3a0] ;  /* 0x0000e800ff028b82 */ /* 0x001e220000000a00 */
[----:B------:R-:W-:Y:S01]  /*0990*/  @!P0 LEA R5, R22, R17, 0x9 ;  /* 0x0000001116058211 */ /* 0x000fe200078e48ff */
[----:B------:R-:W-:-:S04]  /*09a0*/  @!P0 VIADD R17, R17, 0x80 ;  /* 0x0000008011118836 */ /* 0x000fc80000000000 */
[----:B0-----:R-:W-:-:S05]  /*09b0*/  @!P0 IMAD.WIDE.U32 R2, R5, 0x4, R2 ;  /* 0x0000000405028825 */ /* 0x001fca00078e0002 */
[----:B------:R1:W-:Y:S02]  /*09c0*/  @!P0 STG.E desc[UR36][R2.64], RZ ;  /* 0x000000ff02008986 */ /* 0x0003e4000c101924 */
.L_x_34541:
[----:B------:R-:W-:Y:S05]  /*09d0*/  BSYNC.RECONVERGENT B0 ;  /* 0x0000000000007941 */ /* 0x000fea0003800200 */
.L_x_34538:
[----:B------:R-:W-:-:S13]  /*09e0*/  ISETP.GE.AND P0, PT, R17, R18, PT ;  /* 0x000000121100720c */ /* 0x000fda0003f06270 */
[----:B------:R-:W-:Y:S05]  /*09f0*/  @P0 EXIT ;  /* 0x000000000000094d */ /* 0x000fea0003800000 */
[----:B01----:R-:W0:Y:S01]  /*0a00*/  LDC.64 R2, c[0x0][0x3a0] ;  /* 0x0000e800ff027b82 */ /* 0x003e220000000a00 */
[----:B------:R-:W-:-:S05]  /*0a10*/  LEA R17, R22, R17, 0x9 ;  /* 0x0000001116117211 */ /* 0x000fca00078e48ff */
[----:B0-----:R-:W-:-:S05]  /*0a20*/  IMAD.WIDE.U32 R2, R17, 0x4, R2 ;  /* 0x0000000411027825 */ /* 0x001fca00078e0002 */
[----:B------:R-:W-:Y:S01]  /*0a30*/  STG.E desc[UR36][R2.64], RZ ;  /* 0x000000ff02007986 */ /* 0x000fe2000c101924 */
[----:B------:R-:W-:Y:S05]  /*0a40*/  EXIT ;  /* 0x000000000000794d */ /* 0x000fea0003800000 */
.L_x_34542:
        /* <DEDUP_REMOVED lines=11> */
.L_x_34816:


//--------------------- .text._ZN2at6native29vectorized_elementwise_kernelILi2EZZZNS0_67_GLOBAL__N__bb565c37_34_ValidateCompressedIndicesKernel_cu_33a4b88b42_validate_compressed_sparse_indices_kernelILNS2_8CDimNameE0ENS2_18CUDAKernelLauncherENS2_14EmptyVecKernelENS2_8DummyVecELm8EEEvRKNS_6TensorESA_lllENKUlvE0_clEvENKUlvE_clEvEUliE_St5arrayIPcLm2EEEEviT0_T1_ --------------------------
	.section	.text._ZN2at6native29vectorized_elementwise_kernelILi2EZZZNS0_67_GLOBAL__N__bb565c37_34_ValidateCompressedIndicesKernel_cu_33a4b88b42_validate_compressed_sparse_indices_kernelILNS2_8CDimNameE0ENS2_18CUDAKernelLauncherENS2_14EmptyVecKernelENS2_8DummyVecELm8EEEvRKNS_6TensorESA_lllENKUlvE0_clEvENKUlvE_clEvEUliE_St5arrayIPcLm2EEEEviT0_T1_,"ax",@progbits
	.align	128
        .global         _ZN2at6native29vectorized_elementwise_kernelILi2EZZZNS0_67_GLOBAL__N__bb565c37_34_ValidateCompressedIndicesKernel_cu_33a4b88b42_validate_compressed_sparse_indices_kernelILNS2_8CDimNameE0ENS2_18CUDAKernelLauncherENS2_14EmptyVecKernelENS2_8DummyVecELm8EEEvRKNS_6TensorESA_lllENKUlvE0_clEvENKUlvE_clEvEUliE_St5arrayIPcLm2EEEEviT0_T1_
        .type           _ZN2at6native29vectorized_elementwise_kernelILi2EZZZNS0_67_GLOBAL__N__bb565c37_34_ValidateCompressedIndicesKernel_cu_33a4b88b42_validate_compressed_sparse_indices_kernelILNS2_8CDimNameE0ENS2_18CUDAKernelLauncherENS2_14EmptyVecKernelENS2_8DummyVecELm8EEEvRKNS_6TensorESA_lllENKUlvE0_clEvENKUlvE_clEvEUliE_St5arrayIPcLm2EEEEviT0_T1_,@function
        .size           _ZN2at6native29vectorized_elementwise_kernelILi2EZZZNS0_67_GLOBAL__N__bb565c37_34_ValidateCompressedIndicesKernel_cu_33a4b88b42_validate_compressed_sparse_indices_kernelILNS2_8CDimNameE0ENS2_18CUDAKernelLauncherENS2_14EmptyVecKernelENS2_8DummyVecELm8EEEvRKNS_6TensorESA_lllENKUlvE0_clEvENKUlvE_clEvEUliE_St5arrayIPcLm2EEEEviT0_T1_,(.L_x_34817 - _ZN2at6native29vectorized_elementwise_kernelILi2EZZZNS0_67_GLOBAL__N__bb565c37_34_ValidateCompressedIndicesKernel_cu_33a4b88b42_validate_compressed_sparse_indices_kernelILNS2_8CDimNameE0ENS2_18CUDAKernelLauncherENS2_14EmptyVecKernelENS2_8DummyVecELm8EEEvRKNS_6TensorESA_lllENKUlvE0_clEvENKUlvE_clEvEUliE_St5arrayIPcLm2EEEEviT0_T1_)
        .other          _ZN2at6native29vectorized_elementwise_kernelILi2EZZZNS0_67_GLOBAL__N__bb565c37_34_ValidateCompressedIndicesKernel_cu_33a4b88b42_validate_compressed_sparse_indices_kernelILNS2_8CDimNameE0ENS2_18CUDAKernelLauncherENS2_14EmptyVecKernelENS2_8DummyVecELm8EEEvRKNS_6TensorESA_lllENKUlvE0_clEvENKUlvE_clEvEUliE_St5arrayIPcLm2EEEEviT0_T1_,@"STO_CUDA_ENTRY STV_DEFAULT"
_ZN2at6native29vectorized_elementwise_kernelILi2EZZZNS0_67_GLOBAL__N__bb565c37_34_ValidateCompressedIndicesKernel_cu_33a4b88b42_validate_compressed_sparse_indices_kernelILNS2_8CDimNameE0ENS2_18CUDAKernelLauncherENS2_14EmptyVecKernelENS2_8DummyVecELm8EEEvRKNS_6TensorESA_lllENKUlvE0_clEvENKUlvE_clEvEUliE_St5arrayIPcLm2EEEEviT0_T1_:
.text._ZN2at6native29vectorized_elementwise_kernelILi2EZZZNS0_67_GLOBAL__N__bb565c37_34_ValidateCompressedIndicesKernel_cu_33a4b88b42_validate_compressed_sparse_indices_kernelILNS2_8CDimNameE0ENS2_18CUDAKernelLauncherENS2_14EmptyVecKernelENS2_8DummyVecELm8EEEvRKNS_6TensorESA_lllENKUlvE0_clEvENKUlvE_clEvEUliE_St5arrayIPcLm2EEEEviT0_T1_:
        /* <DEDUP_REMOVED lines=85> */
.L_x_34545:
[----:B------:R-:W-:Y:S05]  /*0550*/  BSYNC.RECONVERGENT B6 ;  /* 0x0000000000067941 */ /* 0x000fea0003800200 */
.L_x_34544:
        /* <DEDUP_REMOVED lines=24> */
.L_x_34547:
[----:B------:R-:W-:Y:S05]  /*06e0*/  BSYNC.RECONVERGENT B6 ;  /* 0x0000000000067941 */ /* 0x000fea0003800200 */
.L_x_34546:
        /* <DEDUP_REMOVED lines=24> */
.L_x_34549:
[----:B------:R-:W-:Y:S05]  /*0870*/  BSYNC.RECONVERGENT B6 ;  /* 0x0000000000067941 */ /* 0x000fea0003800200 */
.L_x_34548:
        /* <DEDUP_REMOVED lines=24> */
.L_x_34551:
[----:B------:R-:W-:Y:S05]  /*0a00*/  BSYNC.RECONVERGENT B6 ;  /* 0x0000000000067941 */ /* 0x000fea0003800200 */
.L_x_34550:
        /* <DEDUP_REMOVED lines=24> */
.L_x_34553:
[----:B------:R-:W-:Y:S05]  /*0b90*/  BSYNC.RECONVERGENT B6 ;  /* 0x0000000000067941 */ /* 0x000fea0003800200 */
.L_x_34552:
        /* <DEDUP_REMOVED lines=24> */
.L_x_34555:
[----:B------:R-:W-:Y:S05]  /*0d20*/  BSYNC.RECONVERGENT B6 ;  /* 0x0000000000067941 */ /* 0x000fea0003800200 */
.L_x_34554:
        /* <DEDUP_REMOVED lines=24> */
.L_x_34557:
[----:B------:R-:W-:Y:S05]  /*0eb0*/  BSYNC.RECONVERGENT B6 ;  /* 0x0000000000067941 */ /* 0x000fea0003800200 */
.L_x_34556:
        /* <DEDUP_REMOVED lines=24> */
.L_x_34559:
[----:B------:R-:W-:Y:S05]  /*1040*/  BSYNC.RECONVERGENT B6 ;  /* 0x0000000000067941 */ /* 0x000fea0003800200 */
.L_x_34558:
        /* <DEDUP_REMOVED lines=16> */
.L_x_34562:
[----:B------:R-:W-:-:S13]  /*1150*/  ISETP.GE.U32.AND P0, PT, R24, R25, PT ;  /* 0x000000191800720c */ /* 0x000fda0003f06070 */
[----:B------:R-:W-:Y:S05]  /*1160*/  @P0 BRA `(.L_x_34564) ;  /* 0x0000000000300947 */ /* 0x000fea0003800000 */
[----:B0-----:R-:W0:Y:S01]  /*1170*/  LDC.64 R2, c[0x0][0x3a0] ;  /* 0x0000e800ff027b82 */ /* 0x001e220000000a00 */
[----:B------:R-:W-:Y:S01]  /*1180*/  IADD3 R5, PT, PT, R27, R24, RZ ;  /* 0x000000181b057210 */ /* 0x000fe20007ffe0ff */
[----:B------:R-:W-:-:S04]  /*1190*/  VIADD R24, R24, 0x80 ;  /* 0x0000008018187836 */ /* 0x000fc80000000000 */
[----:B0-----:R-:W-:-:S05]  /*11a0*/  IMAD.WIDE.U32 R2, R5, 0x4, R2 ;  /* 0x0000000405027825 */ /* 0x001fca00078e0002 */
[----:B------:R1:W-:Y:S02]  /*11b0*/  STG.E desc[UR36][R2.64], RZ ;  /* 0x000000ff02007986 */ /* 0x0003e4000c101924 */
.L_x_34563:
[----:B------:R-:W-:-:S13]  /*11c0*/  ISETP.GE.U32.AND P0, PT, R24, R25, PT ;  /* 0x000000191800720c */ /* 0x000fda0003f06070 */
[----:B------:R-:W-:Y:S05]  /*11d0*/  @P0 BRA `(.L_x_34565) ;  /* 0x0000000000300947 */ /* 0x000fea0003800000 */
[----:B-1----:R-:W1:Y:S01]  /*11e0*/  LDC.64 R2, c[0x0][0x3a0] ;  /* 0x0000e800ff027b82 */ /* 0x002e620000000a00 */
[----:B0-----:R-:W-:Y:S01]  /*11f0*/  IMAD.IADD R5, R27, 0x1, R24 ;  /* 0x000000011b057824 */ /* 0x001fe200078e0218 */
[----:B------:R-:W-:-:S03]  /*1200*/  IADD3 R24, PT, PT, R24, 0x80, RZ ;  /* 0x0000008018187810 */ /* 0x000fc60007ffe0ff */
[----:B-1----:R-:W-:-:S05]  /*1210*/  IMAD.WIDE.U32 R2, R5, 0x4, R2 ;  /* 0x0000000405027825 */ /* 0x002fca00078e0002 */
[----:B------:R1:W-:Y:S02]  /*1220*/  STG.E desc[UR36][R2.64], RZ ;  /* 0x000000ff02007986 */ /* 0x0003e4000c101924 */
.L_x_34564:
[----:B------:R-:W-:-:S13]  /*1230*/  ISETP.GE.U32.AND P0, PT, R24, R25, PT ;  /* 0x000000191800720c */ /* 0x000fda0003f06070 */
[----:B------:R-:W-:Y:S05]  /*1240*/  @P0 BRA `(.L_x_34566) ;  /* 0x0000000000340947 */ /* 0x000fea0003800000 */
[----:B01----:R-:W0:Y:S01]  /*1250*/  LDC.64 R2, c[0x0][0x3a0] ;  /* 0x0000e800ff027b82 */ /* 0x003e220000000a00 */
[----:B------:R-:W-:Y:S02]  /*1260*/  IMAD.IADD R5, R27, 0x1, R24 ;  /* 0x000000011b057824 */ /* 0x000fe400078e0218 */
[----:B------:R-:W-:Y:S02]  /*1270*/  VIADD R24, R24, 0x80 ;  /* 0x0000008018187836 */ /* 0x000fe40000000000 */
[----:B0-----:R-:W-:-:S05]  /*1280*/  IMAD.WIDE.U32 R2, R5, 0x4, R2 ;  /* 0x0000000405027825 */ /* 0x001fca00078e0002 */
[----:B------:R2:W-:Y:S02]  /*1290*/  STG.E desc[UR36][R2.64], RZ ;  /* 0x000000ff02007986 */ /* 0x0005e4000c101924 */
.L_x_34565:
        /* <DEDUP_REMOVED lines=8> */
.L_x_34566:
[----:B------:R-:W-:Y:S05]  /*1320*/  BSYNC.RELIABLE B1 ;  /* 0x0000000000017941 */ /* 0x000fea0003800100 */
.L_x_34561:
[----:B------:R-:W-:-:S13]  /*1330*/  ISETP.GE.U32.AND P0, PT, R24, R25, PT ;  /* 0x000000191800720c */ /* 0x000fda0003f06070 */
[----:B012---:R-:W0:Y:S01]  /*1340*/  @!P0 LDC.64 R2, c[0x0][0x3a0] ;  /* 0x0000e800ff028b82 */ /* 0x007e220000000a00 */
[----:B------:R-:W-:Y:S01]  /*1350*/  @!P0 IMAD.IADD R5, R27, 0x1, R24 ;  /* 0x000000011b058824 */ /* 0x000fe200078e0218 */
[----:B------:R-:W-:-:S03]  /*1360*/  @!P0 IADD3 R24, PT, PT, R24, 0x80, RZ ;  /* 0x0000008018188810 */ /* 0x000fc60007ffe0ff */
[----:B0-----:R-:W-:-:S05]  /*1370*/  @!P0 IMAD.WIDE.U32 R2, R5, 0x4, R2 ;  /* 0x0000000405028825 */ /* 0x001fca00078e0002 */
[----:B------:R3:W-:Y:S02]  /*1380*/  @!P0 STG.E desc[UR36][R2.64], RZ ;  /* 0x000000ff02008986 */ /* 0x0007e4000c101924 */
.L_x_34567:
[----:B------:R-:W-:Y:S05]  /*1390*/  BSYNC.RECONVERGENT B0 ;  /* 0x0000000000007941 */ /* 0x000fea0003800200 */
.L_x_34560:
[----:B------:R-:W-:-:S13]  /*13a0*/  ISETP.GE.U32.AND P0, PT, R24, R25, PT ;  /* 0x000000191800720c */ /* 0x000fda0003f06070 */
[----:B------:R-:W-:Y:S05]  /*13b0*/  @P0 EXIT ;  /* 0x000000000000094d */ /* 0x000fea0003800000 */
[----:B-123--:R-:W1:Y:S01]  /*13c0*/  LDC.64 R2, c[0x0][0x3a0] ;  /* 0x0000e800ff027b82 */ /* 0x00ee620000000a00 */
[----:B------:R-:W-:-:S04]  /*13d0*/  IMAD.IADD R27, R27, 0x1, R24 ;  /* 0x000000011b1b7824 */ /* 0x000fc800078e0218 */
[----:B-1----:R-:W-:-:S05]  /*13e0*/  IMAD.WIDE.U32 R2, R27, 0x4, R2 ;  /* 0x000000041b027825 */ /* 0x002fca00078e0002 */
[----:B------:R-:W-:Y:S01]  /*13f0*/  STG.E desc[UR36][R2.64], RZ ;  /* 0x000000ff02007986 */ /* 0x000fe2000c101924 */
[----:B------:R-:W-:Y:S05]  /*1400*/  EXIT ;  /* 0x000000000000794d */ /* 0x000fea0003800000 */
.L_x_34543:
        /* <DEDUP_REMOVED lines=30> */
.L_x_34569:
[----:B------:R-:W-:Y:S05]  /*15f0*/  BSYNC.RECONVERGENT B6 ;  /* 0x0000000000067941 */ /* 0x000fea0003800200 */
.L_x_34568:
        /* <DEDUP_REMOVED lines=22> */
.L_x_34571:
[----:B------:R-:W-:Y:S05]  /*1760*/  BSYNC.RECONVERGENT B6 ;  /* 0x0000000000067941 */ /* 0x000fea0003800200 */
.L_x_34570:
        /* <DEDUP_REMOVED lines=22> */
.L_x_34573:
[----:B------:R-:W-:Y:S05]  /*18d0*/  BSYNC.RECONVERGENT B6 ;  /* 0x0000000000067941 */ /* 0x000fea0003800200 */
.L_x_34572:
        /* <DEDUP_REMOVED lines=22> */
.L_x_34575:
[----:B------:R-:W-:Y:S05]  /*1a40*/  BSYNC.RECONVERGENT B6 ;  /* 0x0000000000067941 */ /* 0x000fea0003800200 */
.L_x_34574:
        /* <DEDUP_REMOVED lines=22> */
.L_x_34577:
[----:B------:R-:W-:Y:S05]  /*1bb0*/  BSYNC.RECONVERGENT B6 ;  /* 0x0000000000067941 */ /* 0x000fea0003800200 */
.L_x_34576:
        /* <DEDUP_REMOVED lines=22> */
.L_x_34579:
[----:B------:R-:W-:Y:S05]  /*1d20*/  BSYNC.RECONVERGENT B6 ;  /* 0x0000000000067941 */ /* 0x000fea0003800200 */
.L_x_34578:
        /* <DEDUP_REMOVED lines=22> */
.L_x_34581:
[----:B------:R-:W-:Y:S05]  /*1e90*/  BSYNC.RECONVERGENT B6 ;  /* 0x0000000000067941 */ /* 0x000fea0003800200 */
.L_x_34580:
        /* <DEDUP_REMOVED lines=22> */
.L_x_34583:
[----:B------:R-:W-:Y:S05]  /*2000*/  BSYNC.RECONVERGENT B6 ;  /* 0x0000000000067941 */ /* 0x000fea0003800200 */
.L_x_34582:
        /* <DEDUP_REMOVED lines=8> */
.L_x_34584:
        /* <DEDUP_REMOVED lines=15> */
.L_x_34817:


//--------------------- .text._ZN2at6native29vectorized_elementwise_kernelILi4EZZZNS0_67_GLOBAL__N__bb565c37_34_ValidateCompressedIndicesKernel_cu_33a4b88b42_validate_compressed_sparse_indices_kernelILNS2_8CDimNameE0ENS2_18CUDAKernelLauncherENS2_14EmptyVecKernelENS2_8DummyVecELm8EEEvRKNS_6TensorESA_lllENKUlvE0_clEvENKUlvE_clEvEUliE_St5arrayIPcLm2EEEEviT0_T1_ --------------------------
	.section	.text._ZN2at6native29vectorized_elementwise_kernelILi4EZZZNS0_67_GLOBAL__N__bb565c37_34_ValidateCompressedIndicesKernel_cu_33a4b88b42_validate_compressed_sparse_indices_kernelILNS2_8CDimNameE0ENS2_18CUDAKernelLauncherENS2_14EmptyVecKernelENS2_8DummyVecELm8EEEvRKNS_6TensorESA_lllENKUlvE0_clEvENKUlvE_clEvEUliE_St5arrayIPcLm2EEEEviT0_T1_,"ax",@progbits
	.align	128
        .global         _ZN2at6native29vectorized_elementwise_kernelILi4EZZZNS0_67_GLOBAL__N__bb565c37_34_ValidateCompressedIndicesKernel_cu_33a4b88b42_validate_compressed_sparse_indices_kernelILNS2_8CDimNameE0ENS2_18CUDAKernelLauncherENS2_14EmptyVecKernelENS2_8DummyVecELm8EEEvRKNS_6TensorESA_lllENKUlvE0_clEvENKUlvE_clEvEUliE_St5arrayIPcLm2EEEEviT0_T1_
        .type           _ZN2at6native29vectorized_elementwise_kernelILi4EZZZNS0_67_GLOBAL__N__bb565c37_34_ValidateCompressedIndicesKernel_cu_33a4b88b42_validate_compressed_sparse_indices_kernelILNS2_8CDimNameE0ENS2_18CUDAKernelLauncherENS2_14EmptyVecKernelENS2_8DummyVecELm8EEEvRKNS_6TensorESA_lllENKUlvE0_clEvENKUlvE_clEvEUliE_St5arrayIPcLm2EEEEviT0_T1_,@function
        .size           _ZN2at6native29vectorized_elementwise_kernelILi4EZZZNS0_67_GLOBAL__N__bb565c37_34_ValidateCompressedIndicesKernel_cu_33a4b88b42_validate_compressed_sparse_indices_kernelILNS2_8CDimNameE0ENS2_18CUDAKernelLauncherENS2_14EmptyVecKernelENS2_8DummyVecELm8EEEvRKNS_6TensorESA_lllENKUlvE0_clEvENKUlvE_clEvEUliE_St5arrayIPcLm2EEEEviT0_T1_,(.L_x_34818 - _ZN2at6native29vectorized_elementwise_kernelILi4EZZZNS0_67_GLOBAL__N__bb565c37_34_ValidateCompressedIndicesKernel_cu_33a4b88b42_validate_compressed_sparse_indices_kernelILNS2_8CDimNameE0ENS2_18CUDAKernelLauncherENS2_14EmptyVecKernelENS2_8DummyVecELm8EEEvRKNS_6TensorESA_lllENKUlvE0_clEvENKUlvE_clEvEUliE_St5arrayIPcLm2EEEEviT0_T1_)
        .other          _ZN2at6native29vectorized_elementwise_kernelILi4EZZZNS0_67_GLOBAL__N__bb565c37_34_ValidateCompressedIndicesKernel_cu_33a4b88b42_validate_compressed_sparse_indices_kernelILNS2_8CDimNameE0ENS2_18CUDAKernelLauncherENS2_14EmptyVecKernelENS2_8DummyVecELm8EEEvRKNS_6TensorESA_lllENKUlvE0_clEvENKUlvE_clEvEUliE_St5arrayIPcLm2EEEEviT0_T1_,@"STO_CUDA_ENTRY STV_DEFAULT"
_ZN2at6native29vectorized_elementwise_kernelILi4EZZZNS0_67_GLOBAL__N__bb565c37_34_ValidateCompressedIndicesKernel_cu_33a4b88b42_validate_compressed_sparse_indices_kernelILNS2_8CDimNameE0ENS2_18CUDAKernelLauncherENS2_14EmptyVecKernelENS2_8DummyVecELm8EEEvRKNS_6TensorESA_lllENKUlvE0_clEvENKUlvE_clEvEUliE_St5arrayIPcLm2EEEEviT0_T1_:
.text._ZN2at6native29vectorized_elementwise_kernelILi4EZZZNS0_67_GLOBAL__N__bb565c37_34_ValidateCompressedIndicesKernel_cu_33a4b88b42_validate_compressed_sparse_indices_kernelILNS2_8CDimNameE0ENS2_18CUDAKernelLauncherENS2_14EmptyVecKernelENS2_8DummyVecELm8EEEvRKNS_6TensorESA_lllENKUlvE0_clEvENKUlvE_clEvEUliE_St5arrayIPcLm2EEEEviT0_T1_:
        /* <DEDUP_REMOVED lines=86> */
.L_x_34587:
[----:B------:R-:W-:Y:S05]  /*0560*/  BSYNC.RECONVERGENT B6 ;  /* 0x0000000000067941 */ /* 0x000fea0003800200 */
.L_x_34586:
        /* <DEDUP_REMOVED lines=24> */
.L_x_34589:
[----:B------:R-:W-:Y:S05]  /*06f0*/  BSYNC.RECONVERGENT B6 ;  /* 0x0000000000067941 */ /* 0x000fea0003800200 */
.L_x_34588:
        /* <DEDUP_REMOVED lines=24> */
.L_x_34591:
[----:B------:R-:W-:Y:S05]  /*0880*/  BSYNC.RECONVERGENT B6 ;  /* 0x0000000000067941 */ /* 0x000fea0003800200 */
.L_x_34590:
        /* <DEDUP_REMOVED lines=24> */
.L_x_34593:
[----:B------:R-:W-:Y:S05]  /*0a10*/  BSYNC.RECONVERGENT B6 ;  /* 0x0000000000067941 */ /* 0x000fea0003800200 */
.L_x_34592:
        /* <DEDUP_REMOVED lines=24> */
.L_x_34595:
[----:B------:R-:W-:Y:S05]  /*0ba0*/  BSYNC.RECONVERGENT B6 ;  /* 0x0000000000067941 */ /* 0x000fea0003800200 */
.L_x_34594:
        /* <DEDUP_REMOVED lines=24> */
.L_x_34597:
[----:B------:R-:W-:Y:S05]  /*0d30*/  BSYNC.RECONVERGENT B6 ;  /* 0x0000000000067941 */ /* 0x000fea0003800200 */
.L_x_34596:
        /* <DEDUP_REMOVED lines=24> */
.L_x_34599:
[----:B------:R-:W-:Y:S05]  /*0ec0*/  BSYNC.RECONVERGENT B6 ;  /* 0x0000000000067941 */ /* 0x000fea0003800200 */
.L_x_34598:
        /* <DEDUP_REMOVED lines=24> */
.L_x_34601:
[----:B------:R-:W-:Y:S05]  /*1050*/  BSYNC.RECONVERGENT B6 ;  /* 0x0000000000067941 */ /* 0x000fea0003800200 */
.L_x_34600:
        /* <DEDUP_REMOVED lines=16> */
.L_x_34604:
[----:B------:R-:W-:-:S13]  /*1160*/  ISETP.GE.U32.AND P0, PT, R25, R26, PT ;  /* 0x0000001a1900720c */ /* 0x000fda0003f06070 */
[----:B------:R-:W-:Y:S05]  /*1170*/  @P0 BRA `(.L_x_34606) ;  /* 0x0000000000300947 */ /* 0x000fea0003800000 */
[----:B0-----:R-:W0:Y:S01]  /*1180*/  LDC.64 R4, c[0x0][0x3a0] ;  /* 0x0000e800ff047b82 */ /* 0x001e220000000a00 */
[----:B------:R-:W-:Y:S01]  /*1190*/  IADD3 R3, PT, PT, R2, R25, RZ ;  /* 0x0000001902037210 */ /* 0x000fe20007ffe0ff */
[----:B------:R-:W-:-:S04]  /*11a0*/  VIADD R25, R25, 0x80 ;  /* 0x0000008019197836 */ /* 0x000fc80000000000 */
[----:B0-----:R-:W-:-:S05]  /*11b0*/  IMAD.WIDE.U32 R4, R3, 0x4, R4 ;  /* 0x0000000403047825 */ /* 0x001fca00078e0004 */
[----:B------:R1:W-:Y:S02]  /*11c0*/  STG.E desc[UR36][R4.64], RZ ;  /* 0x000000ff04007986 */ /* 0x0003e4000c101924 */
.L_x_34605:
[----:B------:R-:W-:-:S13]  /*11d0*/  ISETP.GE.U32.AND P0, PT, R25, R26, PT ;  /* 0x0000001a1900720c */ /* 0x000fda0003f06070 */
[----:B------:R-:W-:Y:S05]  /*11e0*/  @P0 BRA `(.L_x_34607) ;  /* 0x0000000000300947 */ /* 0x000fea0003800000 */
[----:B01----:R-:W0:Y:S01]  /*11f0*/  LDC.64 R4, c[0x0][0x3a0] ;  /* 0x0000e800ff047b82 */ /* 0x003e220000000a00 */
[----:B------:R-:W-:Y:S01]  /*1200*/  IMAD.IADD R3, R2, 0x1, R25 ;  /* 0x0000000102037824 */ /* 0x000fe200078e0219 */
[----:B------:R-:W-:-:S03]  /*1210*/  IADD3 R25, PT, PT, R25, 0x80, RZ ;  /* 0x0000008019197810 */ /* 0x000fc60007ffe0ff */
[----:B0-----:R-:W-:-:S05]  /*1220*/  IMAD.WIDE.U32 R4, R3, 0x4, R4 ;  /* 0x0000000403047825 */ /* 0x001fca00078e0004 */
[----:B------:R1:W-:Y:S02]  /*1230*/  STG.E desc[UR36][R4.64], RZ ;  /* 0x000000ff04007986 */ /* 0x0003e4000c101924 */
.L_x_34606:
[----:B------:R-:W-:-:S13]  /*1240*/  ISETP.GE.U32.AND P0, PT, R25, R26, PT ;  /* 0x0000001a1900720c */ /* 0x000fda0003f06070 */
[----:B------:R-:W-:Y:S05]  /*1250*/  @P0 BRA `(.L_x_34608) ;  /* 0x0000000000340947 */ /* 0x000fea0003800000 */
[----:B01----:R-:W0:Y:S01]  /*1260*/  LDC.64 R4, c[0x0][0x3a0] ;  /* 0x0000e800ff047b82 */ /* 0x003e220000000a00 */
[----:B------:R-:W-:Y:S02]  /*1270*/  IMAD.IADD R3, R2, 0x1, R25 ;  /* 0x0000000102037824 */ /* 0x000fe400078e0219 */
[----:B------:R-:W-:Y:S02]  /*1280*/  VIADD R25, R25, 0x80 ;  /* 0x0000008019197836 */ /* 0x000fe40000000000 */
[----:B0-----:R-:W-:-:S05]  /*1290*/  IMAD.WIDE.U32 R4, R3, 0x4, R4 ;  /* 0x0000000403047825 */ /* 0x001fca00078e0004 */
[----:B------:R2:W-:Y:S02]  /*12a0*/  STG.E desc[UR36][R4.64], RZ ;  /* 0x000000ff04007986 */ /* 0x0005e4000c101924 */
.L_x_34607:
        /* <DEDUP_REMOVED lines=8> */
.L_x_34608:
[----:B------:R-:W-:Y:S05]  /*1330*/  BSYNC.RELIABLE B1 ;  /* 0x0000000000017941 */ /* 0x000fea0003800100 */
.L_x_34603:
[----:B------:R-:W-:-:S13]  /*1340*/  ISETP.GE.U32.AND P0, PT, R25, R26, PT ;  /* 0x0000001a1900720c */ /* 0x000fda0003f06070 */
[----:B012---:R-:W0:Y:S01]  /*1350*/  @!P0 LDC.64 R4, c[0x0][0x3a0] ;  /* 0x0000e800ff048b82 */ /* 0x007e220000000a00 */
[----:B------:R-:W-:Y:S01]  /*1360*/  @!P0 IMAD.IADD R3, R2, 0x1, R25 ;  /* 0x0000000102038824 */ /* 0x000fe200078e0219 */
[----:B------:R-:W-:-:S03]  /*1370*/  @!P0 IADD3 R25, PT, PT, R25, 0x80, RZ ;  /* 0x0000008019198810 */ /* 0x000fc60007ffe0ff */
[----:B0-----:R-:W-:-:S05]  /*1380*/  @!P0 IMAD.WIDE.U32 R4, R3, 0x4, R4 ;  /* 0x0000000403048825 */ /* 0x001fca00078e0004 */
[----:B------:R3:W-:Y:S02]  /*1390*/  @!P0 STG.E desc[UR36][R4.64], RZ ;  /* 0x000000ff04008986 */ /* 0x0007e4000c101924 */
.L_x_34609:
[----:B------:R-:W-:Y:S05]  /*13a0*/  BSYNC.RECONVERGENT B0 ;  /* 0x0000000000007941 */ /* 0x000fea0003800200 */
.L_x_34602:
[----:B------:R-:W-:-:S13]  /*13b0*/  ISETP.GE.U32.AND P0, PT, R25, R26, PT ;  /* 0x0000001a1900720c */ /* 0x000fda0003f06070 */
[----:B------:R-:W-:Y:S05]  /*13c0*/  @P0 EXIT ;  /* 0x000000000000094d */ /* 0x000fea0003800000 */
[----:B0123--:R-:W0:Y:S01]  /*13d0*/  LDC.64 R4, c[0x0][0x3a0] ;  /* 0x0000e800ff047b82 */ /* 0x00fe220000000a00 */
[----:B------:R-:W-:-:S04]  /*13e0*/  IMAD.IADD R3, R2, 0x1, R25 ;  /* 0x0000000102037824 */ /* 0x000fc800078e0219 */
[----:B0-----:R-:W-:-:S05]  /*13f0*/  IMAD.WIDE.U32 R2, R3, 0x4, R4 ;  /* 0x0000000403027825 */ /* 0x001fca00078e0004 */
[----:B------:R-:W-:Y:S01]  /*1400*/  STG.E desc[UR36][R2.64], RZ ;  /* 0x000000ff02007986 */ /* 0x000fe2000c101924 */
[----:B------:R-:W-:Y:S05]  /*1410*/  EXIT ;  /* 0x000000000000794d */ /* 0x000fea0003800000 */
.L_x_34585:
        /* <DEDUP_REMOVED lines=28> */
.L_x_34611:
[----:B------:R-:W-:Y:S05]  /*15e0*/  BSYNC.RECONVERGENT B6 ;  /* 0x0000000000067941 */ /* 0x000fea0003800200 */
.L_x_34610:
        /* <DEDUP_REMOVED lines=22> */
.L_x_34613:
[----:B------:R-:W-:Y:S05]  /*1750*/  BSYNC.RECONVERGENT B6 ;  /* 0x0000000000067941 */ /* 0x000fea0003800200 */
.L_x_34612:
        /* <DEDUP_REMOVED lines=22> */
.L_x_34615:
[----:B------:R-:W-:Y:S05]  /*18c0*/  BSYNC.RECONVERGENT B6 ;  /* 0x0000000000067941 */ /* 0x000fea0003800200 */
.L_x_34614:
        /* <DEDUP_REMOVED lines=22> */
.L_x_34617:
[----:B------:R-:W-:Y:S05]  /*1a30*/  BSYNC.RECONVERGENT B6 ;  /* 0x0000000000067941 */ /* 0x000fea0003800200 */
.L_x_34616:
        /* <DEDUP_REMOVED lines=22> */
.L_x_34619:
[----:B------:R-:W-:Y:S05]  /*1ba0*/  BSYNC.RECONVERGENT B6 ;  /* 0x0000000000067941 */ /* 0x000fea0003800200 */
.L_x_34618:
        /* <DEDUP_REMOVED lines=22> */
.L_x_34621:
[----:B------:R-:W-:Y:S05]  /*1d10*/  BSYNC.RECONVERGENT B6 ;  /* 0x0000000000067941 */ /* 0x000fea0003800200 */
.L_x_34620:
        /* <DEDUP_REMOVED lines=22> */
.L_x_34623:
[----:B------:R-:W-:Y:S05]  /*1e80*/  BSYNC.RECONVERGENT B6 ;  /* 0x0000000000067941 */ /* 0x000fea0003800200 */
.L_x_34622:
        /* <DEDUP_REMOVED lines=22> */
.L_x_34625:
[----:B------:R-:W-:Y:S05]  /*1ff0*/  BSYNC.RECONVERGENT B6 ;  /* 0x0000000000067941 */ /* 0x000fea0003800200 */
.L_x_34624:
[----:B------:R-:W0:Y:S02]  /*2000*/  LDC.64 R4, c[0x0][0x3a0] ;  /* 0x0000e800ff047b82 */ /* 0x000e240000000a00 */
[----:B0-----:R-:W-:-:S04]  /*2010*/  IMAD.WIDE.U32 R2, R2, 0x4, R4 ;  /* 0x0000000402027825 */ /* 0x001fc800078e0004 */
[----:B------:R-:W-:-:S05]  /*2020*/  IMAD.WIDE.U32 R2, R22, 0x10, R2 ;  /* 0x0000001016027825 */ /* 0x000fca00078e0002 */
[----:B------:R-:W-:Y:S04]  /*2030*/  STG.E.128 desc[UR36][R2.64], RZ ;  /* 0x000000ff02007986 */ /* 0x000fe8000c101d24 */
[----:B------:R-:W-:Y:S01]  /*2040*/  STG.E.128 desc[UR36][R2.64+0x800], RZ ;  /* 0x000800ff02007986 */ /* 0x000fe2000c101d24 */
[----:B------:R-:W-:Y:S05]  /*2050*/  EXIT ;  /* 0x000000000000794d */ /* 0x000fea0003800000 */
.L_x_34626:
        /* <DEDUP_REMOVED lines=10> */
.L_x_34818:


//--------------------- .text._ZN2at6native29vectorized_elementwise_kernelILi8EZZZNS0_67_GLOBAL__N__bb565c37_34_ValidateCompressedIndicesKernel_cu_33a4b88b42_validate_compressed_sparse_indices_kernelILNS2_8CDimNameE0ENS2_18CUDAKernelLauncherENS2_14EmptyVecKernelENS2_8DummyVecELm8EEEvRKNS_6TensorESA_lllENKUlvE0_clEvENKUlvE_clEvEUliE_St5arrayIPcLm2EEEEviT0_T1_ --------------------------
	.section	.text._ZN2at6native29vectorized_elementwise_kernelILi8EZZZNS0_67_GLOBAL__N__bb565c37_34_ValidateCompressedIndicesKernel_cu_33a4b88b42_validate_compressed_sparse_indices_kernelILNS2_8CDimNameE0ENS2_18CUDAKernelLauncherENS2_14EmptyVecKernelENS2_8DummyVecELm8EEEvRKNS_6TensorESA_lllENKUlvE0_clEvENKUlvE_clEvEUliE_St5arrayIPcLm2EEEEviT0_T1_,"ax",@progbits
	.align	128
        .global         _ZN2at6native29vectorized_elementwise_kernelILi8EZZZNS0_67_GLOBAL__N__bb565c37_34_ValidateCompressedIndicesKernel_cu_33a4b88b42_validate_compressed_sparse_indices_kernelILNS2_8CDimNameE0ENS2_18CUDAKernelLauncherENS2_14EmptyVecKernelENS2_8DummyVecELm8EEEvRKNS_6TensorESA_lllENKUlvE0_clEvENKUlvE_clEvEUliE_St5arrayIPcLm2EEEEviT0_T1_
        .type           _ZN2at6native29vectorized_elementwise_kernelILi8EZZZNS0_67_GLOBAL__N__bb565c37_34_ValidateCompressedIndicesKernel_cu_33a4b88b42_validate_compressed_sparse_indices_kernelILNS2_8CDimNameE0ENS2_18CUDAKernelLauncherENS2_14EmptyVecKernelENS2_8DummyVecELm8EEEvRKNS_6TensorESA_lllENKUlvE0_clEvENKUlvE_clEvEUliE_St5arrayIPcLm2EEEEviT0_T1_,@function
        .size           _ZN2at6native29vectorized_elementwise_kernelILi8EZZZNS0_67_GLOBAL__N__bb565c37_34_ValidateCompressedIndicesKernel_cu_33a4b88b42_validate_compressed_sparse_indices_kernelILNS2_8CDimNameE0ENS2_18CUDAKernelLauncherENS2_14EmptyVecKernelENS2_8DummyVecELm8EEEvRKNS_6TensorESA_lllENKUlvE0_clEvENKUlvE_clEvEUliE_St5arrayIPcLm2EEEEviT0_T1_,(.L_x_34819 - _ZN2at6native29vectorized_elementwise_kernelILi8EZZZNS0_67_GLOBAL__N__bb565c37_34_ValidateCompressedIndicesKernel_cu_33a4b88b42_validate_compressed_sparse_indices_kernelILNS2_8CDimNameE0ENS2_18CUDAKernelLauncherENS2_14EmptyVecKernelENS2_8DummyVecELm8EEEvRKNS_6TensorESA_lllENKUlvE0_clEvENKUlvE_clEvEUliE_St5arrayIPcLm2EEEEviT0_T1_)
        .other          _ZN2at6native29vectorized_elementwise_kernelILi8EZZZNS0_67_GLOBAL__N__bb565c37_34_ValidateCompressedIndicesKernel_cu_33a4b88b42_validate_compressed_sparse_indices_kernelILNS2_8CDimNameE0ENS2_18CUDAKernelLauncherENS2_14EmptyVecKernelENS2_8DummyVecELm8EEEvRKNS_6TensorESA_lllENKUlvE0_clEvENKUlvE_clEvEUliE_St5arrayIPcLm2EEEEviT0_T1_,@"STO_CUDA_ENTRY STV_DEFAULT"
_ZN2at6native29vectorized_elementwise_kernelILi8EZZZNS0_67_GLOBAL__N__bb565c37_34_ValidateCompressedIndicesKernel_cu_33a4b88b42_validate_compressed_sparse_indices_kernelILNS2_8CDimNameE0ENS2_18CUDAKernelLauncherENS2_14EmptyVecKernelENS2_8DummyVecELm8EEEvRKNS_6TensorESA_lllENKUlvE0_clEvENKUlvE_clEvEUliE_St5arrayIPcLm2EEEEviT0_T1_:
.text._ZN2at6native29vectorized_elementwise_kernelILi8EZZZNS0_67_GLOBAL__N__bb565c37_34_ValidateCompressedIndicesKernel_cu_33a4b88b42_validate_compressed_sparse_indices_kernelILNS2_8CDimNameE0ENS2_18CUDAKernelLauncherENS2_14EmptyVecKernelENS2_8DummyVecELm8EEEvRKNS_6TensorESA_lllENKUlvE0_clEvENKUlvE_clEvEUliE_St5arrayIPcLm2EEEEviT0_T1_:
[----:B------:R-:W-:Y:S01]  /*0000*/  LDC R1, c[0x0][0x37c] ;  /* 0x0000df00ff017b82 */ /* 0x000fe20000000800 */
[----:B------:R-:W-:Y:S05]  /*0010*/  EXIT ;  /* 0x000000000000794d */ /* 0x000fea0003800000 */
.L_x_34627:
        /* <DEDUP_REMOVED lines=14> */
.L_x_34819:


//--------------------- .nv.global.init           --------------------------
	.section	.nv.global.init,"aw",@progbits
.nv.global.init:
	.type		$str$16,@object
	.size		$str$16,(__unnamed_1 - $str$16)
$str$16:
        /*0000*/ 	.byte	0x66, 0x61, 0x6c, 0x73, 0x65, 0x00
	.type		__unnamed_1,@object
	.size		__unnamed_1,(__unnamed_5 - __unnamed_1)
__unnamed_1:
        /*0006*/ 	.byte	0x5f, 0x61, 0x73, 0x73, 0x65, 0x72, 0x74, 0x00
	.type		__unnamed_5,@object
	.size		__unnamed_5,(__unnamed_3 - __unnamed_5)
__unnamed_5:
        /*000e*/ 	.byte	0x63, 0x61, 0x73, 0x74, 0x5f, 0x61, 0x6e, 0x64, 0x5f, 0x73, 0x74, 0x6f, 0x72, 0x65, 0x00
	.type		__unnamed_3,@object
	.size		__unnamed_3,(__unnamed_4 - __unnamed_3)
__unnamed_3:
        /*001d*/ 	.byte	0x63, 0x61, 0x73, 0x74, 0x5f, 0x61, 0x6e, 0x64, 0x5f, 0x73, 0x74, 0x6f, 0x72, 0x65, 0x00
	.type		__unnamed_4,@object
	.size		__unnamed_4,(__unnamed_2 - __unnamed_4)
__unnamed_4:
        /*002c*/ 	.byte	0x66, 0x65, 0x74, 0x63, 0x68, 0x5f, 0x61, 0x6e, 0x64, 0x5f, 0x63, 0x61, 0x73, 0x74, 0x00
	.type		__unnamed_2,@object
	.size		__unnamed_2,($str$18 - __unnamed_2)
__unnamed_2:
        /*003b*/ 	.byte	0x66, 0x65, 0x74, 0x63, 0x68, 0x5f, 0x61, 0x6e, 0x64, 0x5f, 0x63, 0x61, 0x73, 0x74, 0x00
	.type		$str$18,@object
	.size		$str$18,($str$1 - $str$18)
$str$18:
        /*004a*/ 	.byte	0x63, 0x6f, 0x6e, 0x64, 0x20, 0x26, 0x26, 0x20, 0x6d, 0x65, 0x73, 0x73, 0x61, 0x67, 0x65, 0x00
	.type		$str$1,@object
	.size		$str$1,($str$17 - $str$1)
$str$1:
        /*005a*/ 	.byte	0x2f, 0x74, 0x6d, 0x70, 0x2f, 0x6f, 0x73, 0x73, 0x5f, 0x6b, 0x65, 0x72, 0x6e, 0x65, 0x6c, 0x73
        /*006a*/ 	.byte	0x5f, 0x73, 0x72, 0x63, 0x2f, 0x70, 0x79, 0x74, 0x6f, 0x72, 0x63, 0x68, 0x2f, 0x61, 0x74, 0x65
        /*007a*/ 	.byte	0x6e, 0x2f, 0x73, 0x72, 0x63, 0x2f, 0x41, 0x54, 0x65, 0x6e, 0x2f, 0x6e, 0x61, 0x74, 0x69, 0x76
        /*008a*/ 	.byte	0x65, 0x2f, 0x73, 0x70, 0x61, 0x72, 0x73, 0x65, 0x2f, 0x56, 0x61, 0x6c, 0x69, 0x64, 0x61, 0x74
        /*009a*/ 	.byte	0x65, 0x43, 0x6f, 0x6d, 0x70, 0x72, 0x65, 0x73, 0x73, 0x65, 0x64, 0x49, 0x6e, 0x64, 0x69, 0x63
        /*00aa*/ 	.byte	0x65, 0x73, 0x43, 0x6f, 0x6d, 0x6d, 0x6f, 0x6e, 0x2e, 0x68, 0x00
	.type		$str$17,@object
	.size		$str$17,(.L_35 - $str$17)
$str$17:
        /*00b5*/ 	.byte	0x2f, 0x72, 0x6f, 0x6f, 0x74, 0x2f, 0x2e, 0x70, 0x79, 0x65, 0x6e, 0x76, 0x2f, 0x76, 0x65, 0x72
        /*00c5*/ 	.byte	0x73, 0x69, 0x6f, 0x6e, 0x73, 0x2f, 0x33, 0x2e, 0x31, 0x33, 0x2e, 0x31, 0x32, 0x2f, 0x6c, 0x69
        /*00d5*/ 	.byte	0x62, 0x2f, 0x70, 0x79, 0x74, 0x68, 0x6f, 0x6e, 0x33, 0x2e, 0x31, 0x33, 0x2f, 0x73, 0x69, 0x74
        /*00e5*/ 	.byte	0x65, 0x2d, 0x70, 0x61, 0x63, 0x6b, 0x61, 0x67, 0x65, 0x73, 0x2f, 0x74, 0x6f, 0x72, 0x63, 0x68
        /*00f5*/ 	.byte	0x2f, 0x69, 0x6e, 0x63, 0x6c, 0x75, 0x64, 0x65, 0x2f, 0x63, 0x31, 0x30, 0x2f, 0x63, 0x6f, 0x72
        /*0105*/ 	.byte	0x65, 0x2f, 0x44, 0x79, 0x6e, 0x61, 0x6d, 0x69, 0x63, 0x43, 0x61, 0x73, 0x74, 0x2e, 0x68, 0x00
.L_35:


//--------------------- .nv.shared.reserved.0     --------------------------
	.section	.nv.shared.reserved.0,"aw",@nobits
	.weak		__nv_reservedSMEM_offset_0_alias
	.size		__nv_reservedSMEM_offset_0_alias, 0, 64
	.other		__nv_reservedSMEM_offset_0_alias,@"STO_CUDA_RESERVED_SHARED STV_DEFAULT"
__nv_reservedSMEM_offset_0_alias:
	.zero		0
	.zero		64


//--------------------- .nv.global                --------------------------
	.section	.nv.global,"aw",@nobits
.nv.global:
	.type		_ZN65_INTERNAL_bb565c37_34_ValidateCompressedIndicesKernel_cu_33a4b88b4cuda3std3__48in_placeE,@object
	.size		_ZN65_INTERNAL_bb565c37_34_ValidateCompressedIndicesKernel_cu_33a4b88b4cuda3std3__48in_placeE,(_ZN65_INTERNAL_bb565c37_34_ValidateCompressedIndicesKernel_cu_33a4b88b4cuda3std6ranges3__45__cpo8distanceE - _ZN65_INTERNAL_bb565c37_34_ValidateCompressedIndicesKernel_cu_33a4b88b4cuda3std3__48in_placeE)
_ZN65_INTERNAL_bb565c37_34_ValidateCompressedIndicesKernel_cu_33a4b88b4cuda3std3__48in_placeE:
	.zero		1
	.type		_ZN65_INTERNAL_bb565c37_34_ValidateCompressedIndicesKernel_cu_33a4b88b4cuda3std6ranges3__45__cpo8distanceE,@object
	.size		_ZN65_INTERNAL_bb565c37_34_ValidateCompressedIndicesKernel_cu_33a4b88b4cuda3std6ranges3__45__cpo8distanceE,(_ZN65_INTERNAL_bb565c37_34_ValidateCompressedIndicesKernel_cu_33a4b88b4cuda3std3__45__cpo6cbeginE - _ZN65_INTERNAL_bb565c37_34_ValidateCompressedIndicesKernel_cu_33a4b88b4cuda3std6ranges3__45__cpo8distanceE)
_ZN65_INTERNAL_bb565c37_34_ValidateCompressedIndicesKernel_cu_33a4b88b4cuda3std6ranges3__45__cpo8distanceE:
	.zero		1
	.type		_ZN65_INTERNAL_bb565c37_34_ValidateCompressedIndicesKernel_cu_33a4b88b4cuda3std3__45__cpo6cbeginE,@object
	.size		_ZN65_INTERNAL_bb565c37_34_ValidateCompressedIndicesKernel_cu_33a4b88b4cuda3std3__45__cpo6cbeginE,(_ZN65_INTERNAL_bb565c37_34_ValidateCompressedIndicesKernel_cu_33a4b88b4cuda3std6ranges3__45__cpo7advanceE - _ZN65_INTERNAL_bb565c37_34_ValidateCompressedIndicesKernel_cu_33a4b88b4cuda3std3__45__cpo6cbeginE)
_ZN65_INTERNAL_bb565c37_34_ValidateCompressedIndicesKernel_cu_33a4b88b4cuda3std3__45__cpo6cbeginE:
	.zero		1
	.type		_ZN65_INTERNAL_bb565c37_34_ValidateCompressedIndicesKernel_cu_33a4b88b4cuda3std6ranges3__45__cpo7advanceE,@object
	.size		_ZN65_INTERNAL_bb565c37_34_ValidateCompressedIndicesKernel_cu_33a4b88b4cuda3std6ranges3__45__cpo7advanceE,(_ZN65_INTERNAL_bb565c37_34_ValidateCompressedIndicesKernel_cu_33a4b88b4cuda3std3__45__cpo7crbeginE - _ZN65_INTERNAL_bb565c37_34_ValidateCompressedIndicesKernel_cu_33a4b88b4cuda3std6ranges3__45__cpo7advanceE)
_ZN65_INTERNAL_bb565c37_34_ValidateCompressedIndicesKernel_cu_33a4b88b4cuda3std6ranges3__45__cpo7advanceE:
	.zero		1
	.type		_ZN65_INTERNAL_bb565c37_34_ValidateCompressedIndicesKernel_cu_33a4b88b4cuda3std3__45__cpo7crbeginE,@object
	.size		_ZN65_INTERNAL_bb565c37_34_ValidateCompressedIndicesKernel_cu_33a4b88b4cuda3std3__45__cpo7crbeginE,(_ZN65_INTERNAL_bb565c37_34_ValidateCompressedIndicesKernel_cu_33a4b88b4cuda3std6ranges3__45__cpo4dataE - _ZN65_INTERNAL_bb565c37_34_ValidateCompressedIndicesKernel_cu_33a4b88b4cuda3std3__45__cpo7crbeginE)
_ZN65_INTERNAL_bb565c37_34_ValidateCompressedIndicesKernel_cu_33a4b88b4cuda3std3__45__cpo7crbeginE:
	.zero		1
	.type		_ZN65_INTERNAL_bb565c37_34_ValidateCompressedIndicesKernel_cu_33a4b88b4cuda3std6ranges3__45__cpo4dataE,@object
	.size		_ZN65_INTERNAL_bb565c37_34_ValidateCompressedIndicesKernel_cu_33a4b88b4cuda3std6ranges3__45__cpo4dataE,(_ZN65_INTERNAL_bb565c37_34_ValidateCompressedIndicesKernel_cu_33a4b88b4cuda3std6ranges3__45__cpo5beginE - _ZN65_INTERNAL_bb565c37_34_ValidateCompressedIndicesKernel_cu_33a4b88b4cuda3std6ranges3__45__cpo4dataE)
_ZN65_INTERNAL_bb565c37_34_ValidateCompressedIndicesKernel_cu_33a4b88b4cuda3std6ranges3__45__cpo4dataE:
	.zero		1
	.type		_ZN65_INTERNAL_bb565c37_34_ValidateCompressedIndicesKernel_cu_33a4b88b4cuda3std6ranges3__45__cpo5beginE,@object
	.size		_ZN65_INTERNAL_bb565c37_34_ValidateCompressedIndicesKernel_cu_33a4b88b4cuda3std6ranges3__45__cpo5beginE,(_ZN65_INTERNAL_bb565c37_34_ValidateCompressedIndicesKernel_cu_33a4b88b4cuda3std3__467_GLOBAL__N__bb565c37_34_ValidateCompressedIndicesKernel_cu_33a4b88b6ignoreE - _ZN65_INTERNAL_bb565c37_34_ValidateCompressedIndicesKernel_cu_33a4b88b4cuda3std6ranges3__45__cpo5beginE)
_ZN65_INTERNAL_bb565c37_34_ValidateCompressedIndicesKernel_cu_33a4b88b4cuda3std6ranges3__45__cpo5beginE:
	.zero		1
	.type		_ZN65_INTERNAL_bb565c37_34_ValidateCompressedIndicesKernel_cu_33a4b88b4cuda3std3__467_GLOBAL__N__bb565c37_34_ValidateCompressedIndicesKernel_cu_33a4b88b6ignoreE,@object
	.size		_ZN65_INTERNAL_bb565c37_34_ValidateCompressedIndicesKernel_cu_33a4b88b4cuda3std3__467_GLOBAL__N__bb565c37_34_ValidateCompressedIndicesKernel_cu_33a4b88b6ignoreE,(_ZN65_INTERNAL_bb565c37_34_ValidateCompressedIndicesKernel_cu_33a4b88b4cuda3std6ranges3__45__cpo4sizeE - _ZN65_INTERNAL_bb565c37_34_ValidateCompressedIndicesKernel_cu_33a4b88b4cuda3std3__467_GLOBAL__N__bb565c37_34_ValidateCompressedIndicesKernel_cu_33a4b88b6ignoreE)
_ZN65_INTERNAL_bb565c37_34_ValidateCompressedIndicesKernel_cu_33a4b88b4cuda3std3__467_GLOBAL__N__bb565c37_34_ValidateCompressedIndicesKernel_cu_33a4b88b6ignoreE:
	.zero		1
	.type		_ZN65_INTERNAL_bb565c37_34_ValidateCompressedIndicesKernel_cu_33a4b88b4cuda3std6ranges3__45__cpo4sizeE,@object
	.size		_ZN65_INTERNAL_bb565c37_34_ValidateCompressedIndicesKernel_cu_33a4b88b4cuda3std6ranges3__45__cpo4sizeE,(_ZN65_INTERNAL_bb565c37_34_ValidateCompressedIndicesKernel_cu_33a4b88b4cuda3std3__45__cpo5beginE - _ZN65_INTERNAL_bb565c37_34_ValidateCompressedIndicesKernel_cu_33a4b88b4cuda3std6ranges3__45__cpo4sizeE)
_ZN65_INTERNAL_bb565c37_34_ValidateCompressedIndicesKernel_cu_33a4b88b4cuda3std6ranges3__45__cpo4sizeE:
	.zero		1
	.type		_ZN65_INTERNAL_bb565c37_34_ValidateCompressedIndicesKernel_cu_33a4b88b4cuda3std3__45__cpo5beginE,@object
	.size		_ZN65_INTERNAL_bb565c37_34_ValidateCompressedIndicesKernel_cu_33a4b88b4cuda3std3__45__cpo5beginE,(_ZN65_INTERNAL_bb565c37_34_ValidateCompressedIndicesKernel_cu_33a4b88b4cuda3std6ranges3__45__cpo6cbeginE - _ZN65_INTERNAL_bb565c37_34_ValidateCompressedIndicesKernel_cu_33a4b88b4cuda3std3__45__cpo5beginE)
_ZN65_INTERNAL_bb565c37_34_ValidateCompressedIndicesKernel_cu_33a4b88b4cuda3std3__45__cpo5beginE:
	.zero		1
	.type		_ZN65_INTERNAL_bb565c37_34_ValidateCompressedIndicesKernel_cu_33a4b88b4cuda3std6ranges3__45__cpo6cbeginE,@object
	.size		_ZN65_INTERNAL_bb565c37_34_ValidateCompressedIndicesKernel_cu_33a4b88b4cuda3std6ranges3__45__cpo6cbeginE,(_ZN65_INTERNAL_bb565c37_34_ValidateCompressedIndicesKernel_cu_33a4b88b4cuda3std3__45__cpo6rbeginE - _ZN65_INTERNAL_bb565c37_34_ValidateCompressedIndicesKernel_cu_33a4b88b4cuda3std6ranges3__45__cpo6cbeginE)
_ZN65_INTERNAL_bb565c37_34_ValidateCompressedIndicesKernel_cu_33a4b88b4cuda3std6ranges3__45__cpo6cbeginE:
	.zero		1
	.type		_ZN65_INTERNAL_bb565c37_34_ValidateCompressedIndicesKernel_cu_33a4b88b4cuda3std3__45__cpo6rbeginE,@object
	.size		_ZN65_INTERNAL_bb565c37_34_ValidateCompressedIndicesKernel_cu_33a4b88b4cuda3std3__45__cpo6rbeginE,(_ZN65_INTERNAL_bb565c37_34_ValidateCompressedIndicesKernel_cu_33a4b88b4cuda3std6ranges3__45__cpo4nextE - _ZN65_INTERNAL_bb565c37_34_ValidateCompressedIndicesKernel_cu_33a4b88b4cuda3std3__45__cpo6rbeginE)
_ZN65_INTERNAL_bb565c37_34_ValidateCompressedIndicesKernel_cu_33a4b88b4cuda3std3__45__cpo6rbeginE:
	.zero		1
	.type		_ZN65_INTERNAL_bb565c37_34_ValidateCompressedIndicesKernel_cu_33a4b88b4cuda3std6ranges3__45__cpo4nextE,@object
	.size		_ZN65_INTERNAL_bb565c37_34_ValidateCompressedIndicesKernel_cu_33a4b88b4cuda3std6ranges3__45__cpo4nextE,(_ZN65_INTERNAL_bb565c37_34_ValidateCompressedIndicesKernel_cu_33a4b88b4cuda3std6ranges3__45__cpo4swapE - _ZN65_INTERNAL_bb565c37_34_ValidateCompressedIndicesKernel_cu_33a4b88b4cuda3std6ranges3__45__cpo4nextE)
_ZN65_INTERNAL_bb565c37_34_ValidateCompressedIndicesKernel_cu_33a4b88b4cuda3std6ranges3__45__cpo4nextE:
	.zero		1
	.type		_ZN65_INTERNAL_bb565c37_34_ValidateCompressedIndicesKernel_cu_33a4b88b4cuda3std6ranges3__45__cpo4swapE,@object
	.size		_ZN65_INTERNAL_bb565c37_34_ValidateCompressedIndicesKernel_cu_33a4b88b4cuda3std6ranges3__45__cpo4swapE,(_ZN65_INTERNAL_bb565c37_34_ValidateCompressedIndicesKernel_cu_33a4b88b4cuda3std3__420unreachable_sentinelE - _ZN65_INTERNAL_bb565c37_34_ValidateCompressedIndicesKernel_cu_33a4b88b4cuda3std6ranges3__45__cpo4swapE)
_ZN65_INTERNAL_bb565c37_34_ValidateCompressedIndicesKernel_cu_33a4b88b4cuda3std6ranges3__45__cpo4swapE:
	.zero		1
	.type		_ZN65_INTERNAL_bb565c37_34_ValidateCompressedIndicesKernel_cu_33a4b88b4cuda3std3__420unreachable_sentinelE,@object
	.size		_ZN65_INTERNAL_bb565c37_34_ValidateCompressedIndicesKernel_cu_33a4b88b4cuda3std3__420unreachable_sentinelE,(_ZN65_INTERNAL_bb565c37_34_ValidateCompressedIndicesKernel_cu_33a4b88b6thrust24THRUST_300001_SM_1030_NS6system6detail10sequential3seqE - _ZN65_INTERNAL_bb565c37_34_ValidateCompressedIndicesKernel_cu_33a4b88b4cuda3std3__420unreachable_sentinelE)
_ZN65_INTERNAL_bb565c37_34_ValidateCompressedIndicesKernel_cu_33a4b88b4cuda3std3__420unreachable_sentinelE:
	.zero		1
	.type		_ZN65_INTERNAL_bb565c37_34_ValidateCompressedIndicesKernel_cu_33a4b88b6thrust24THRUST_300001_SM_1030_NS6system6detail10sequential3seqE,@object
	.size		_ZN65_INTERNAL_bb565c37_34_ValidateCompressedIndicesKernel_cu_33a4b88b6thrust24THRUST_300001_SM_1030_NS6system6detail10sequential3seqE,(_ZN65_INTERNAL_bb565c37_34_ValidateCompressedIndicesKernel_cu_33a4b88b4cuda3std3__45__cpo4cendE - _ZN65_INTERNAL_bb565c37_34_ValidateCompressedIndicesKernel_cu_33a4b88b6thrust24THRUST_300001_SM_1030_NS6system6detail10sequential3seqE)
_ZN65_INTERNAL_bb565c37_34_ValidateCompressedIndicesKernel_cu_33a4b88b6thrust24THRUST_300001_SM_1030_NS6system6detail10sequential3seqE:
	.zero		1
	.type		_ZN65_INTERNAL_bb565c37_34_ValidateCompressedIndicesKernel_cu_33a4b88b4cuda3std3__45__cpo4cendE,@object
	.size		_ZN65_INTERNAL_bb565c37_34_ValidateCompressedIndicesKernel_cu_33a4b88b4cuda3std3__45__cpo4cendE,(_ZN65_INTERNAL_bb565c37_34_ValidateCompressedIndicesKernel_cu_33a4b88b4cuda3std6ranges3__45__cpo9iter_swapE - _ZN65_INTERNAL_bb565c37_34_ValidateCompressedIndicesKernel_cu_33a4b88b4cuda3std3__45__cpo4cendE)
_ZN65_INTERNAL_bb565c37_34_ValidateCompressedIndicesKernel_cu_33a4b88b4cuda3std3__45__cpo4cendE:
	.zero		1
	.type		_ZN65_INTERNAL_bb565c37_34_ValidateCompressedIndicesKernel_cu_33a4b88b4cuda3std6ranges3__45__cpo9iter_swapE,@object
	.size		_ZN65_INTERNAL_bb565c37_34_ValidateCompressedIndicesKernel_cu_33a4b88b4cuda3std6ranges3__45__cpo9iter_swapE,(_ZN65_INTERNAL_bb565c37_34_ValidateCompressedIndicesKernel_cu_33a4b88b4cuda3std3__45__cpo5crendE - _ZN65_INTERNAL_bb565c37_34_ValidateCompressedIndicesKernel_cu_33a4b88b4cuda3std6ranges3__45__cpo9iter_swapE)
_ZN65_INTERNAL_bb565c37_34_ValidateCompressedIndicesKernel_cu_33a4b88b4cuda3std6ranges3__45__cpo9iter_swapE:
	.zero		1
	.type		_ZN65_INTERNAL_bb565c37_34_ValidateCompressedIndicesKernel_cu_33a4b88b4cuda3std3__45__cpo5crendE,@object
	.size		_ZN65_INTERNAL_bb565c37_34_ValidateCompressedIndicesKernel_cu_33a4b88b4cuda3std3__45__cpo5crendE,(_ZN65_INTERNAL_bb565c37_34_ValidateCompressedIndicesKernel_cu_33a4b88b4cuda3std6ranges3__45__cpo5cdataE - _ZN65_INTERNAL_bb565c37_34_ValidateCompressedIndicesKernel_cu_33a4b88b4cuda3std3__45__cpo5crendE)
_ZN65_INTERNAL_bb565c37_34_ValidateCompressedIndicesKernel_cu_33a4b88b4cuda3std3__45__cpo5crendE:
	.zero		1
	.type		_ZN65_INTERNAL_bb565c37_34_ValidateCompressedIndicesKernel_cu_33a4b88b4cuda3std6ranges3__45__cpo5cdataE,@object
	.size		_ZN65_INTERNAL_bb565c37_34_ValidateCompressedIndicesKernel_cu_33a4b88b4cuda3std6ranges3__45__cpo5cdataE,(_ZN65_INTERNAL_bb565c37_34_ValidateCompressedIndicesKernel_cu_33a4b88b4cuda3std6ranges3__45__cpo3endE - _ZN65_INTERNAL_bb565c37_34_ValidateCompressedIndicesKernel_cu_33a4b88b4cuda3std6ranges3__45__cpo5cdataE)
_ZN65_INTERNAL_bb565c37_34_ValidateCompressedIndicesKernel_cu_33a4b88b4cuda3std6ranges3__45__cpo5cdataE:
	.zero		1
	.type		_ZN65_INTERNAL_bb565c37_34_ValidateCompressedIndicesKernel_cu_33a4b88b4cuda3std6ranges3__45__cpo3endE,@object
	.size		_ZN65_INTERNAL_bb565c37_34_ValidateCompressedIndicesKernel_cu_33a4b88b4cuda3std6ranges3__45__cpo3endE,(_ZN65_INTERNAL_bb565c37_34_ValidateCompressedIndicesKernel_cu_33a4b88b4cuda3std3__419piecewise_constructE - _ZN65_INTERNAL_bb565c37_34_ValidateCompressedIndicesKernel_cu_33a4b88b4cuda3std6ranges3__45__cpo3endE)
_ZN65_INTERNAL_bb565c37_34_ValidateCompressedIndicesKernel_cu_33a4b88b4cuda3std6ranges3__45__cpo3endE:
	.zero		1
	.type		_ZN65_INTERNAL_bb565c37_34_ValidateCompressedIndicesKernel_cu_33a4b88b4cuda3std3__419piecewise_constructE,@object
	.size		_ZN65_INTERNAL_bb565c37_34_ValidateCompressedIndicesKernel_cu_33a4b88b4cuda3std3__419piecewise_constructE,(_ZN65_INTERNAL_bb565c37_34_ValidateCompressedIndicesKernel_cu_33a4b88b4cuda3std6ranges3__45__cpo5ssizeE - _ZN65_INTERNAL_bb565c37_34_ValidateCompressedIndicesKernel_cu_33a4b88b4cuda3std3__419piecewise_constructE)
_ZN65_INTERNAL_bb565c37_34_ValidateCompressedIndicesKernel_cu_33a4b88b4cuda3std3__419piecewise_constructE:
	.zero		1
	.type		_ZN65_INTERNAL_bb565c37_34_ValidateCompressedIndicesKernel_cu_33a4b88b4cuda3std6ranges3__45__cpo5ssizeE,@object
	.size		_ZN65_INTERNAL_bb565c37_34_ValidateCompressedIndicesKernel_cu_33a4b88b4cuda3std6ranges3__45__cpo5ssizeE,(_ZN65_INTERNAL_bb565c37_34_ValidateCompressedIndicesKernel_cu_33a4b88b4cuda3std3__45__cpo3endE - _ZN65_INTERNAL_bb565c37_34_ValidateCompressedIndicesKernel_cu_33a4b88b4cuda3std6ranges3__45__cpo5ssizeE)
_ZN65_INTERNAL_bb565c37_34_ValidateCompressedIndicesKernel_cu_33a4b88b4cuda3std6ranges3__45__cpo5ssizeE:
	.zero		1
	.type		_ZN65_INTERNAL_bb565c37_34_ValidateCompressedIndicesKernel_cu_33a4b88b4cuda3std3__45__cpo3endE,@object
	.size		_ZN65_INTERNAL_bb565c37_34_ValidateCompressedIndicesKernel_cu_33a4b88b4cuda3std3__45__cpo3endE,(_ZN65_INTERNAL_bb565c37_34_ValidateCompressedIndicesKernel_cu_33a4b88b4cuda3std6ranges3__45__cpo4cendE - _ZN65_INTERNAL_bb565c37_34_ValidateCompressedIndicesKernel_cu_33a4b88b4cuda3std3__45__cpo3endE)
_ZN65_INTERNAL_bb565c37_34_ValidateCompressedIndicesKernel_cu_33a4b88b4cuda3std3__45__cpo3endE:
	.zero		1
	.type		_ZN65_INTERNAL_bb565c37_34_ValidateCompressedIndicesKernel_cu_33a4b88b4cuda3std6ranges3__45__cpo4cendE,@object
	.size		_ZN65_INTERNAL_bb565c37_34_ValidateCompressedIndicesKernel_cu_33a4b88b4cuda3std6ranges3__45__cpo4cendE,(_ZN65_INTERNAL_bb565c37_34_ValidateCompressedIndicesKernel_cu_33a4b88b4cuda3std3__45__cpo4rendE - _ZN65_INTERNAL_bb565c37_34_ValidateCompressedIndicesKernel_cu_33a4b88b4cuda3std6ranges3__45__cpo4cendE)
_ZN65_INTERNAL_bb565c37_34_ValidateCompressedIndicesKernel_cu_33a4b88b4cuda3std6ranges3__45__cpo4cendE:
	.zero		1
	.type		_ZN65_INTERNAL_bb565c37_34_ValidateCompressedIndicesKernel_cu_33a4b88b4cuda3std3__45__cpo4rendE,@object
	.size		_ZN65_INTERNAL_bb565c37_34_ValidateCompressedIndicesKernel_cu_33a4b88b4cuda3std3__45__cpo4rendE,(_ZN65_INTERNAL_bb565c37_34_ValidateCompressedIndicesKernel_cu_33a4b88b4cuda3std6ranges3__45__cpo4prevE - _ZN65_INTERNAL_bb565c37_34_ValidateCompressedIndicesKernel_cu_33a4b88b4cuda3std3__45__cpo4rendE)
_ZN65_INTERNAL_bb565c37_34_ValidateCompressedIndicesKernel_cu_33a4b88b4cuda3std3__45__cpo4rendE:
	.zero		1
	.type		_ZN65_INTERNAL_bb565c37_34_ValidateCompressedIndicesKernel_cu_33a4b88b4cuda3std6ranges3__45__cpo4prevE,@object
	.size		_ZN65_INTERNAL_bb565c37_34_ValidateCompressedIndicesKernel_cu_33a4b88b4cuda3std6ranges3__45__cpo4prevE,(_ZN65_INTERNAL_bb565c37_34_ValidateCompressedIndicesKernel_cu_33a4b88b4cuda3std6ranges3__45__cpo9iter_moveE - _ZN65_INTERNAL_bb565c37_34_ValidateCompressedIndicesKernel_cu_33a4b88b4cuda3std6ranges3__45__cpo4prevE)
_ZN65_INTERNAL_bb565c37_34_ValidateCompressedIndicesKernel_cu_33a4b88b4cuda3std6ranges3__45__cpo4prevE:
	.zero		1
	.type		_ZN65_INTERNAL_bb565c37_34_ValidateCompressedIndicesKernel_cu_33a4b88b4cuda3std6ranges3__45__cpo9iter_moveE,@object
	.size		_ZN65_INTERNAL_bb565c37_34_ValidateCompressedIndicesKernel_cu_33a4b88b4cuda3std6ranges3__45__cpo9iter_moveE,(.L_18 - _ZN65_INTERNAL_bb565c37_34_ValidateCompressedIndicesKernel_cu_33a4b88b4cuda3std6ranges3__45__cpo9iter_moveE)
_ZN65_INTERNAL_bb565c37_34_ValidateCompressedIndicesKernel_cu_33a4b88b4cuda3std6ranges3__45__cpo9iter_moveE:
	.zero		1
.L_18:


//--------------------- .nv.constant0._ZN2at6native18elementwise_kernelILi128ELi4EZNS0_15gpu_kernel_implIZZZNS0_67_GLOBAL__N__bb565c37_34_ValidateCompressedIndicesKernel_cu_33a4b88b42_validate_compressed_sparse_indices_kernelILNS3_8CDimNameE1ENS3_18CUDAKernelLauncherENS3_14EmptyVecKernelENS3_8DummyVecELm0EEEvRKNS_6TensorESB_lllENKUlvE1_clEvENKUlvE0_clEvEUllllllE_EEvRNS_18TensorIteratorBaseERKT_EUliE_EEviT1_ --------------------------
	.section	.nv.constant0._ZN2at6native18elementwise_kernelILi128ELi4EZNS0_15gpu_kernel_implIZZZNS0_67_GLOBAL__N__bb565c37_34_ValidateCompressedIndicesKernel_cu_33a4b88b42_validate_compressed_sparse_indices_kernelILNS3_8CDimNameE1ENS3_18CUDAKernelLauncherENS3_14EmptyVecKernelENS3_8DummyVecELm0EEEvRKNS_6TensorESB_lllENKUlvE1_clEvENKUlvE0_clEvEUllllllE_EEvRNS_18TensorIteratorBaseERKT_EUliE_EEviT1_,"a",@progbits
	.sectionflags	@""
	.align	4
.nv.constant0._ZN2at6native18elementwise_kernelILi128ELi4EZNS0_15gpu_kernel_implIZZZNS0_67_GLOBAL__N__bb565c37_34_ValidateCompressedIndicesKernel_cu_33a4b88b42_validate_compressed_sparse_indices_kernelILNS3_8CDimNameE1ENS3_18CUDAKernelLauncherENS3_14EmptyVecKernelENS3_8DummyVecELm0EEEvRKNS_6TensorESB_lllENKUlvE1_clEvENKUlvE0_clEvEUllllllE_EEvRNS_18TensorIteratorBaseERKT_EUliE_EEviT1_:
	.zero		1936


//--------------------- .nv.constant0._ZN2at6native27unrolled_elementwise_kernelIZZZNS0_67_GLOBAL__N__bb565c37_34_ValidateCompressedIndicesKernel_cu_33a4b88b42_validate_compressed_sparse_indices_kernelILNS2_8CDimNameE1ENS2_18CUDAKernelLauncherENS2_14EmptyVecKernelENS2_8DummyVecELm0EEEvRKNS_6TensorESA_lllENKUlvE1_clEvENKUlvE0_clEvEUllllllE_St5arrayIPcLm6EELi4E23TrivialOffsetCalculatorILi5EjESH_ILi1EjENS0_6memory12LoadWithCastILi5EEENSK_13StoreWithCastILi1EEEEEviT_T0_T2_T3_T4_T5_ --------------------------
	.section	.nv.constant0._ZN2at6native27unrolled_elementwise_kernelIZZZNS0_67_GLOBAL__N__bb565c37_34_ValidateCompressedIndicesKernel_cu_33a4b88b42_validate_compressed_sparse_indices_kernelILNS2_8CDimNameE1ENS2_18CUDAKernelLauncherENS2_14EmptyVecKernelENS2_8DummyVecELm0EEEvRKNS_6TensorESA_lllENKUlvE1_clEvENKUlvE0_clEvEUllllllE_St5arrayIPcLm6EELi4E23TrivialOffsetCalculatorILi5EjESH_ILi1EjENS0_6memory12LoadWithCastILi5EEENSK_13StoreWithCastILi1EEEEEviT_T0_T2_T3_T4_T5_,"a",@progbits
	.sectionflags	@""
	.align	4
.nv.constant0._ZN2at6native27unrolled_elementwise_kernelIZZZNS0_67_GLOBAL__N__bb565c37_34_ValidateCompressedIndicesKernel_cu_33a4b88b42_validate_compressed_sparse_indices_kernelILNS2_8CDimNameE1ENS2_18CUDAKernelLauncherENS2_14EmptyVecKernelENS2_8DummyVecELm0EEEvRKNS_6TensorESA_lllENKUlvE1_clEvENKUlvE0_clEvEUllllllE_St5arrayIPcLm6EELi4E23TrivialOffsetCalculatorILi5EjESH_ILi1EjENS0_6memory12LoadWithCastILi5EEENSK_13StoreWithCastILi1EEEEEviT_T0_T2_T3_T4_T5_:
	.zero		1056


//--------------------- .nv.constant0._ZN2at6native18elementwise_kernelILi128ELi2EZNS0_22gpu_kernel_impl_nocastIZZZNS0_67_GLOBAL__N__bb565c37_34_ValidateCompressedIndicesKernel_cu_33a4b88b42_validate_compressed_sparse_indices_kernelILNS3_8CDimNameE1ENS3_18CUDAKernelLauncherENS3_14EmptyVecKernelENS3_8DummyVecELm0EEEvRKNS_6TensorESB_lllENKUlvE1_clEvENKUlvE0_clEvEUllllllE_EEvRNS_18TensorIteratorBaseERKT_EUliE_EEviT1_ --------------------------
	.section	.nv.constant0._ZN2at6native18elementwise_kernelILi128ELi2EZNS0_22gpu_kernel_impl_nocastIZZZNS0_67_GLOBAL__N__bb565c37_34_ValidateCompressedIndicesKernel_cu_33a4b88b42_validate_compressed_sparse_indices_kernelILNS3_8CDimNameE1ENS3_18CUDAKernelLauncherENS3_14EmptyVecKernelENS3_8DummyVecELm0EEEvRKNS_6TensorESB_lllENKUlvE1_clEvENKUlvE0_clEvEUllllllE_EEvRNS_18TensorIteratorBaseERKT_EUliE_EEviT1_,"a",@progbits
	.sectionflags	@""
	.align	4
.nv.constant0._ZN2at6native18elementwise_kernelILi128ELi2EZNS0_22gpu_kernel_impl_nocastIZZZNS0_67_GLOBAL__N__bb565c37_34_ValidateCompressedIndicesKernel_cu_33a4b88b42_validate_compressed_sparse_indices_kernelILNS3_8CDimNameE1ENS3_18CUDAKernelLauncherENS3_14EmptyVecKernelENS3_8DummyVecELm0EEEvRKNS_6TensorESB_lllENKUlvE1_clEvENKUlvE0_clEvEUllllllE_EEvRNS_18TensorIteratorBaseERKT_EUliE_EEviT1_:
	.zero		1928


//--------------------- .nv.constant0._ZN2at6native27unrolled_elementwise_kernelIZZZNS0_67_GLOBAL__N__bb565c37_34_ValidateCompressedIndicesKernel_cu_33a4b88b42_validate_compressed_sparse_indices_kernelILNS2_8CDimNameE1ENS2_18CUDAKernelLauncherENS2_14EmptyVecKernelENS2_8DummyVecELm0EEEvRKNS_6TensorESA_lllENKUlvE1_clEvENKUlvE0_clEvEUllllllE_St5arrayIPcLm6EELi4E23TrivialOffsetCalculatorILi5EjESH_ILi1EjENS0_6memory15LoadWithoutCastENSK_16StoreWithoutCastEEEviT_T0_T2_T3_T4_T5_ --------------------------
	.section	.nv.constant0._ZN2at6native27unrolled_elementwise_kernelIZZZNS0_67_GLOBAL__N__bb565c37_34_ValidateCompressedIndicesKernel_cu_33a4b88b42_validate_compressed_sparse_indices_kernelILNS2_8CDimNameE1ENS2_18CUDAKernelLauncherENS2_14EmptyVecKernelENS2_8DummyVecELm0EEEvRKNS_6TensorESA_lllENKUlvE1_clEvENKUlvE0_clEvEUllllllE_St5arrayIPcLm6EELi4E23TrivialOffsetCalculatorILi5EjESH_ILi1EjENS0_6memory15LoadWithoutCastENSK_16StoreWithoutCastEEEviT_T0_T2_T3_T4_T5_,"a",@progbits
	.sectionflags	@""
	.align	4
.nv.constant0._ZN2at6native27unrolled_elementwise_kernelIZZZNS0_67_GLOBAL__N__bb565c37_34_ValidateCompressedIndicesKernel_cu_33a4b88b42_validate_compressed_sparse_indices_kernelILNS2_8CDimNameE1ENS2_18CUDAKernelLauncherENS2_14EmptyVecKernelENS2_8DummyVecELm0EEEvRKNS_6TensorESA_lllENKUlvE1_clEvENKUlvE0_clEvEUllllllE_St5arrayIPcLm6EELi4E23TrivialOffsetCalculatorILi5EjESH_ILi1EjENS0_6memory15LoadWithoutCastENSK_16StoreWithoutCastEEEviT_T0_T2_T3_T4_T5_:
	.zero		1020


//--------------------- .nv.constant0._ZN2at6native29vectorized_elementwise_kernelILi2EZZZNS0_67_GLOBAL__N__bb565c37_34_ValidateCompressedIndicesKernel_cu_33a4b88b42_validate_compressed_sparse_indices_kernelILNS2_8CDimNameE1ENS2_18CUDAKernelLauncherENS2_14EmptyVecKernelENS2_8DummyVecELm0EEEvRKNS_6TensorESA_lllENKUlvE1_clEvENKUlvE0_clEvEUllllllE_St5arrayIPcLm6EEEEviT0_T1_ --------------------------
	.section	.nv.constant0._ZN2at6native29vectorized_elementwise_kernelILi2EZZZNS0_67_GLOBAL__N__bb565c37_34_ValidateCompressedIndicesKernel_cu_33a4b88b42_validate_compressed_sparse_indices_kernelILNS2_8CDimNameE1ENS2_18CUDAKernelLauncherENS2_14EmptyVecKernelENS2_8DummyVecELm0EEEvRKNS_6TensorESA_lllENKUlvE1_clEvENKUlvE0_clEvEUllllllE_St5arrayIPcLm6EEEEviT0_T1_,"a",@progbits
	.sectionflags	@""
	.align	4
.nv.constant0._ZN2at6native29vectorized_elementwise_kernelILi2EZZZNS0_67_GLOBAL__N__bb565c37_34_ValidateCompressedIndicesKernel_cu_33a4b88b42_validate_compressed_sparse_indices_kernelILNS2_8CDimNameE1ENS2_18CUDAKernelLauncherENS2_14EmptyVecKernelENS2_8DummyVecELm0EEEvRKNS_6TensorESA_lllENKUlvE1_clEvENKUlvE0_clEvEUllllllE_St5arrayIPcLm6EEEEviT0_T1_:
	.zero		1016


//--------------------- .nv.constant0._ZN2at6native29vectorized_elementwise_kernelILi4EZZZNS0_67_GLOBAL__N__bb565c37_34_ValidateCompressedIndicesKernel_cu_33a4b88b42_validate_compressed_sparse_indices_kernelILNS2_8CDimNameE1ENS2_18CUDAKernelLauncherENS2_14EmptyVecKernelENS2_8DummyVecELm0EEEvRKNS_6TensorESA_lllENKUlvE1_clEvENKUlvE0_clEvEUllllllE_St5arrayIPcLm6EEEEviT0_T1_ --------------------------
	.section	.nv.constant0._ZN2at6native29vectorized_elementwise_kernelILi4EZZZNS0_67_GLOBAL__N__bb565c37_34_ValidateCompressedIndicesKernel_cu_33a4b88b42_validate_compressed_sparse_indices_kernelILNS2_8CDimNameE1ENS2_18CUDAKernelLauncherENS2_14EmptyVecKernelENS2_8DummyVecELm0EEEvRKNS_6TensorESA_lllENKUlvE1_clEvENKUlvE0_clEvEUllllllE_St5arrayIPcLm6EEEEviT0_T1_,"a",@progbits
	.sectionflags	@""
	.align	4
.nv.constant0._ZN2at6native29vectorized_elementwise_kernelILi4EZZZNS0_67_GLOBAL__N__bb565c37_34_ValidateCompressedIndicesKernel_cu_33a4b88b42_validate_compressed_sparse_indices_kernelILNS2_8CDimNameE1ENS2_18CUDAKernelLauncherENS2_14EmptyVecKernelENS2_8DummyVecELm0EEEvRKNS_6TensorESA_lllENKUlvE1_clEvENKUlvE0_clEvEUllllllE_St5arrayIPcLm6EEEEviT0_T1_:
	.zero		1016


//--------------------- .nv.constant0._ZN2at6native29vectorized_elementwise_kernelILi8EZZZNS0_67_GLOBAL__N__bb565c37_34_ValidateCompressedIndicesKernel_cu_33a4b88b42_validate_compressed_sparse_indices_kernelILNS2_8CDimNameE1ENS2_18CUDAKernelLauncherENS2_14EmptyVecKernelENS2_8DummyVecELm0EEEvRKNS_6TensorESA_lllENKUlvE1_clEvENKUlvE0_clEvEUllllllE_St5arrayIPcLm6EEEEviT0_T1_ --------------------------
	.section	.nv.constant0._ZN2at6native29vectorized_elementwise_kernelILi8EZZZNS0_67_GLOBAL__N__bb565c37_34_ValidateCompressedIndicesKernel_cu_33a4b88b42_validate_compressed_sparse_indices_kernelILNS2_8CDimNameE1ENS2_18CUDAKernelLauncherENS2_14EmptyVecKernelENS2_8DummyVecELm0EEEvRKNS_6TensorESA_lllENKUlvE1_clEvENKUlvE0_clEvEUllllllE_St5arrayIPcLm6EEEEviT0_T1_,"a",@progbits
	.sectionflags	@""
	.align	4
.nv.constant0._ZN2at6native29vectorized_elementwise_kernelILi8EZZZNS0_67_GLOBAL__N__bb565c37_34_ValidateCompressedIndicesKernel_cu_33a4b88b42_validate_compressed_sparse_indices_kernelILNS2_8CDimNameE1ENS2_18CUDAKernelLauncherENS2_14EmptyVecKernelENS2_8DummyVecELm0EEEvRKNS_6TensorESA_lllENKUlvE1_clEvENKUlvE0_clEvEUllllllE_St5arrayIPcLm6EEEEviT0_T1_:
	.zero		1016


//--------------------- .nv.constant0._ZN2at6native18elementwise_kernelILi128ELi4EZNS0_15gpu_kernel_implIZZZNS0_67_GLOBAL__N__bb565c37_34_ValidateCompressedIndicesKernel_cu_33a4b88b42_validate_compressed_sparse_indices_kernelILNS3_8CDimNameE1ENS3_18CUDAKernelLauncherENS3_14EmptyVecKernelENS3_8DummyVecELm0EEEvRKNS_6TensorESB_lllENKUlvE1_clEvENKUlvE_clEvEUliiiiiE_EEvRNS_18TensorIteratorBaseERKT_EUliE_EEviT1_ --------------------------
	.section	.nv.constant0._ZN2at6native18elementwise_kernelILi128ELi4EZNS0_15gpu_kernel_implIZZZNS0_67_GLOBAL__N__bb565c37_34_ValidateCompressedIndicesKernel_cu_33a4b88b42_validate_compressed_sparse_indices_kernelILNS3_8CDimNameE1ENS3_18CUDAKernelLauncherENS3_14EmptyVecKernelENS3_8DummyVecELm0EEEvRKNS_6TensorESB_lllENKUlvE1_clEvENKUlvE_clEvEUliiiiiE_EEvRNS_18TensorIteratorBaseERKT_EUliE_EEviT1_,"a",@progbits
	.sectionflags	@""
	.align	4
.nv.constant0._ZN2at6native18elementwise_kernelILi128ELi4EZNS0_15gpu_kernel_implIZZZNS0_67_GLOBAL__N__bb565c37_34_ValidateCompressedIndicesKernel_cu_33a4b88b42_validate_compressed_sparse_indices_kernelILNS3_8CDimNameE1ENS3_18CUDAKernelLauncherENS3_14EmptyVecKernelENS3_8DummyVecELm0EEEvRKNS_6TensorESB_lllENKUlvE1_clEvENKUlvE_clEvEUliiiiiE_EEvRNS_18TensorIteratorBaseERKT_EUliE_EEviT1_:
	.zero		1936


//--------------------- .nv.constant0._ZN2at6native27unrolled_elementwise_kernelIZZZNS0_67_GLOBAL__N__bb565c37_34_ValidateCompressedIndicesKernel_cu_33a4b88b42_validate_compressed_sparse_indices_kernelILNS2_8CDimNameE1ENS2_18CUDAKernelLauncherENS2_14EmptyVecKernelENS2_8DummyVecELm0EEEvRKNS_6TensorESA_lllENKUlvE1_clEvENKUlvE_clEvEUliiiiiE_St5arrayIPcLm6EELi4E23TrivialOffsetCalculatorILi5EjESH_ILi1EjENS0_6memory12LoadWithCastILi5EEENSK_13StoreWithCastILi1EEEEEviT_T0_T2_T3_T4_T5_ --------------------------
	.section	.nv.constant0._ZN2at6native27unrolled_elementwise_kernelIZZZNS0_67_GLOBAL__N__bb565c37_34_ValidateCompressedIndicesKernel_cu_33a4b88b42_validate_compressed_sparse_indices_kernelILNS2_8CDimNameE1ENS2_18CUDAKernelLauncherENS2_14EmptyVecKernelENS2_8DummyVecELm0EEEvRKNS_6TensorESA_lllENKUlvE1_clEvENKUlvE_clEvEUliiiiiE_St5arrayIPcLm6EELi4E23TrivialOffsetCalculatorILi5EjESH_ILi1EjENS0_6memory12LoadWithCastILi5EEENSK_13StoreWithCastILi1EEEEEviT_T0_T2_T3_T4_T5_,"a",@progbits
	.sectionflags	@""
	.align	4
.nv.constant0._ZN2at6native27unrolled_elementwise_kernelIZZZNS0_67_GLOBAL__N__bb565c37_34_ValidateCompressedIndicesKernel_cu_33a4b88b42_validate_compressed_sparse_indices_kernelILNS2_8CDimNameE1ENS2_18CUDAKernelLauncherENS2_14EmptyVecKernelENS2_8DummyVecELm0EEEvRKNS_6TensorESA_lllENKUlvE1_clEvENKUlvE_clEvEUliiiiiE_St5arrayIPcLm6EELi4E23TrivialOffsetCalculatorILi5EjESH_ILi1EjENS0_6memory12LoadWithCastILi5EEENSK_13StoreWithCastILi1EEEEEviT_T0_T2_T3_T4_T5_:
	.zero		1056


//--------------------- .nv.constant0._ZN2at6native18elementwise_kernelILi128ELi2EZNS0_22gpu_kernel_impl_nocastIZZZNS0_67_GLOBAL__N__bb565c37_34_ValidateCompressedIndicesKernel_cu_33a4b88b42_validate_compressed_sparse_indices_kernelILNS3_8CDimNameE1ENS3_18CUDAKernelLauncherENS3_14EmptyVecKernelENS3_8DummyVecELm0EEEvRKNS_6TensorESB_lllENKUlvE1_clEvENKUlvE_clEvEUliiiiiE_EEvRNS_18TensorIteratorBaseERKT_EUliE_EEviT1_ --------------------------
	.section	.nv.constant0._ZN2at6native18elementwise_kernelILi128ELi2EZNS0_22gpu_kernel_impl_nocastIZZZNS0_67_GLOBAL__N__bb565c37_34_ValidateCompressedIndicesKernel_cu_33a4b88b42_validate_compressed_sparse_indices_kernelILNS3_8CDimNameE1ENS3_18CUDAKernelLauncherENS3_14EmptyVecKernelENS3_8DummyVecELm0EEEvRKNS_6TensorESB_lllENKUlvE1_clEvENKUlvE_clEvEUliiiiiE_EEvRNS_18TensorIteratorBaseERKT_EUliE_EEviT1_,"a",@progbits
	.sectionflags	@""
	.align	4
.nv.constant0._ZN2at6native18elementwise_kernelILi128ELi2EZNS0_22gpu_kernel_impl_nocastIZZZNS0_67_GLOBAL__N__bb565c37_34_ValidateCompressedIndicesKernel_cu_33a4b88b42_validate_compressed_sparse_indices_kernelILNS3_8CDimNameE1ENS3_18CUDAKernelLauncherENS3_14EmptyVecKernelENS3_8DummyVecELm0EEEvRKNS_6TensorESB_lllENKUlvE1_clEvENKUlvE_clEvEUliiiiiE_EEvRNS_18TensorIteratorBaseERKT_EUliE_EEviT1_:
	.zero		1928


//--------------------- .nv.constant0._ZN2at6native27unrolled_elementwise_kernelIZZZNS0_67_GLOBAL__N__bb565c37_34_ValidateCompressedIndicesKernel_cu_33a4b88b42_validate_compressed_sparse_indices_kernelILNS2_8CDimNameE1ENS2_18CUDAKernelLauncherENS2_14EmptyVecKernelENS2_8DummyVecELm0EEEvRKNS_6TensorESA_lllENKUlvE1_clEvENKUlvE_clEvEUliiiiiE_St5arrayIPcLm6EELi4E23TrivialOffsetCalculatorILi5EjESH_ILi1EjENS0_6memory15LoadWithoutCastENSK_16StoreWithoutCastEEEviT_T0_T2_T3_T4_T5_ --------------------------
	.section	.nv.constant0._ZN2at6native27unrolled_elementwise_kernelIZZZNS0_67_GLOBAL__N__bb565c37_34_ValidateCompressedIndicesKernel_cu_33a4b88b42_validate_compressed_sparse_indices_kernelILNS2_8CDimNameE1ENS2_18CUDAKernelLauncherENS2_14EmptyVecKernelENS2_8DummyVecELm0EEEvRKNS_6TensorESA_lllENKUlvE1_clEvENKUlvE_clEvEUliiiiiE_St5arrayIPcLm6EELi4E23TrivialOffsetCalculatorILi5EjESH_ILi1EjENS0_6memory15LoadWithoutCastENSK_16StoreWithoutCastEEEviT_T0_T2_T3_T4_T5_,"a",@progbits
	.sectionflags	@""
	.align	4
.nv.constant0._ZN2at6native27unrolled_elementwise_kernelIZZZNS0_67_GLOBAL__N__bb565c37_34_ValidateCompressedIndicesKernel_cu_33a4b88b42_validate_compressed_sparse_indices_kernelILNS2_8CDimNameE1ENS2_18CUDAKernelLauncherENS2_14EmptyVecKernelENS2_8DummyVecELm0EEEvRKNS_6TensorESA_lllENKUlvE1_clEvENKUlvE_clEvEUliiiiiE_St5arrayIPcLm6EELi4E23TrivialOffsetCalculatorILi5EjESH_ILi1EjENS0_6memory15LoadWithoutCastENSK_16StoreWithoutCastEEEviT_T0_T2_T3_T4_T5_:
	.zero		1020


//--------------------- .nv.constant0._ZN2at6native29vectorized_elementwise_kernelILi2EZZZNS0_67_GLOBAL__N__bb565c37_34_ValidateCompressedIndicesKernel_cu_33a4b88b42_validate_compressed_sparse_indices_kernelILNS2_8CDimNameE1ENS2_18CUDAKernelLauncherENS2_14EmptyVecKernelENS2_8DummyVecELm0EEEvRKNS_6TensorESA_lllENKUlvE1_clEvENKUlvE_clEvEUliiiiiE_St5arrayIPcLm6EEEEviT0_T1_ --------------------------
	.section	.nv.constant0._ZN2at6native29vectorized_elementwise_kernelILi2EZZZNS0_67_GLOBAL__N__bb565c37_34_ValidateCompressedIndicesKernel_cu_33a4b88b42_validate_compressed_sparse_indices_kernelILNS2_8CDimNameE1ENS2_18CUDAKernelLauncherENS2_14EmptyVecKernelENS2_8DummyVecELm0EEEvRKNS_6TensorESA_lllENKUlvE1_clEvENKUlvE_clEvEUliiiiiE_St5arrayIPcLm6EEEEviT0_T1_,"a",@progbits
	.sectionflags	@""
	.align	4
.nv.constant0._ZN2at6native29vectorized_elementwise_kernelILi2EZZZNS0_67_GLOBAL__N__bb565c37_34_ValidateCompressedIndicesKernel_cu_33a4b88b42_validate_compressed_sparse_indices_kernelILNS2_8CDimNameE1ENS2_18CUDAKernelLauncherENS2_14EmptyVecKernelENS2_8DummyVecELm0EEEvRKNS_6TensorESA_lllENKUlvE1_clEvENKUlvE_clEvEUliiiiiE_St5arrayIPcLm6EEEEviT0_T1_:
	.zero		1016


//--------------------- .nv.constant0._ZN2at6native29vectorized_elementwise_kernelILi4EZZZNS0_67_GLOBAL__N__bb565c37_34_ValidateCompressedIndicesKernel_cu_33a4b88b42_validate_compressed_sparse_indices_kernelILNS2_8CDimNameE1ENS2_18CUDAKernelLauncherENS2_14EmptyVecKernelENS2_8DummyVecELm0EEEvRKNS_6TensorESA_lllENKUlvE1_clEvENKUlvE_clEvEUliiiiiE_St5arrayIPcLm6EEEEviT0_T1_ --------------------------
	.section	.nv.constant0._ZN2at6native29vectorized_elementwise_kernelILi4EZZZNS0_67_GLOBAL__N__bb565c37_34_ValidateCompressedIndicesKernel_cu_33a4b88b42_validate_compressed_sparse_indices_kernelILNS2_8CDimNameE1ENS2_18CUDAKernelLauncherENS2_14EmptyVecKernelENS2_8DummyVecELm0EEEvRKNS_6TensorESA_lllENKUlvE1_clEvENKUlvE_clEvEUliiiiiE_St5arrayIPcLm6EEEEviT0_T1_,"a",@progbits
	.sectionflags	@""
	.align	4
.nv.constant0._ZN2at6native29vectorized_elementwise_kernelILi4EZZZNS0_67_GLOBAL__N__bb565c37_34_ValidateCompressedIndicesKernel_cu_33a4b88b42_validate_compressed_sparse_indices_kernelILNS2_8CDimNameE1ENS2_18CUDAKernelLauncherENS2_14EmptyVecKernelENS2_8DummyVecELm0EEEvRKNS_6TensorESA_lllENKUlvE1_clEvENKUlvE_clEvEUliiiiiE_St5arrayIPcLm6EEEEviT0_T1_:
	.zero		1016


//--------------------- .nv.constant0._ZN2at6native29vectorized_elementwise_kernelILi8EZZZNS0_67_GLOBAL__N__bb565c37_34_ValidateCompressedIndicesKernel_cu_33a4b88b42_validate_compressed_sparse_indices_kernelILNS2_8CDimNameE1ENS2_18CUDAKernelLauncherENS2_14EmptyVecKernelENS2_8DummyVecELm0EEEvRKNS_6TensorESA_lllENKUlvE1_clEvENKUlvE_clEvEUliiiiiE_St5arrayIPcLm6EEEEviT0_T1_ --------------------------
	.section	.nv.constant0._ZN2at6native29vectorized_elementwise_kernelILi8EZZZNS0_67_GLOBAL__N__bb565c37_34_ValidateCompressedIndicesKernel_cu_33a4b88b42_validate_compressed_sparse_indices_kernelILNS2_8CDimNameE1ENS2_18CUDAKernelLauncherENS2_14EmptyVecKernelENS2_8DummyVecELm0EEEvRKNS_6TensorESA_lllENKUlvE1_clEvENKUlvE_clEvEUliiiiiE_St5arrayIPcLm6EEEEviT0_T1_,"a",@progbits
	.sectionflags	@""
	.align	4
.nv.constant0._ZN2at6native29vectorized_elementwise_kernelILi8EZZZNS0_67_GLOBAL__N__bb565c37_34_ValidateCompressedIndicesKernel_cu_33a4b88b42_validate_compressed_sparse_indices_kernelILNS2_8CDimNameE1ENS2_18CUDAKernelLauncherENS2_14EmptyVecKernelENS2_8DummyVecELm0EEEvRKNS_6TensorESA_lllENKUlvE1_clEvENKUlvE_clEvEUliiiiiE_St5arrayIPcLm6EEEEviT0_T1_:
	.zero		1016


//--------------------- .nv.constant0._ZN2at6native18elementwise_kernelILi128ELi4EZNS0_15gpu_kernel_implIZZZNS0_67_GLOBAL__N__bb565c37_34_ValidateCompressedIndicesKernel_cu_33a4b88b42_validate_compressed_sparse_indices_kernelILNS3_8CDimNameE1ENS3_18CUDAKernelLauncherENS3_14EmptyVecKernelENS3_8DummyVecELm0EEEvRKNS_6TensorESB_lllENKUlvE0_clEvENKUlvE0_clEvEUllE_EEvRNS_18TensorIteratorBaseERKT_EUliE_EEviT1_ --------------------------
	.section	.nv.constant0._ZN2at6native18elementwise_kernelILi128ELi4EZNS0_15gpu_kernel_implIZZZNS0_67_GLOBAL__N__bb565c37_34_ValidateCompressedIndicesKernel_cu_33a4b88b42_validate_compressed_sparse_indices_kernelILNS3_8CDimNameE1ENS3_18CUDAKernelLauncherENS3_14EmptyVecKernelENS3_8DummyVecELm0EEEvRKNS_6TensorESB_lllENKUlvE0_clEvENKUlvE0_clEvEUllE_EEvRNS_18TensorIteratorBaseERKT_EUliE_EEviT1_,"a",@progbits
	.sectionflags	@""
	.align	4
.nv.constant0._ZN2at6native18elementwise_kernelILi128ELi4EZNS0_15gpu_kernel_implIZZZNS0_67_GLOBAL__N__bb565c37_34_ValidateCompressedIndicesKernel_cu_33a4b88b42_validate_compressed_sparse_indices_kernelILNS3_8CDimNameE1ENS3_18CUDAKernelLauncherENS3_14EmptyVecKernelENS3_8DummyVecELm0EEEvRKNS_6TensorESB_lllENKUlvE0_clEvENKUlvE0_clEvEUllE_EEvRNS_18TensorIteratorBaseERKT_EUliE_EEviT1_:
	.zero		1464


//--------------------- .nv.constant0._ZN2at6native27unrolled_elementwise_kernelIZZZNS0_67_GLOBAL__N__bb565c37_34_ValidateCompressedIndicesKernel_cu_33a4b88b42_validate_compressed_sparse_indices_kernelILNS2_8CDimNameE1ENS2_18CUDAKernelLauncherENS2_14EmptyVecKernelENS2_8DummyVecELm0EEEvRKNS_6TensorESA_lllENKUlvE0_clEvENKUlvE0_clEvEUllE_St5arrayIPcLm2EELi4E23TrivialOffsetCalculatorILi1EjESI_NS0_6memory12LoadWithCastILi1EEENSJ_13StoreWithCastILi1EEEEEviT_T0_T2_T3_T4_T5_ --------------------------
	.section	.nv.constant0._ZN2at6native27unrolled_elementwise_kernelIZZZNS0_67_GLOBAL__N__bb565c37_34_ValidateCompressedIndicesKernel_cu_33a4b88b42_validate_compressed_sparse_indices_kernelILNS2_8CDimNameE1ENS2_18CUDAKernelLauncherENS2_14EmptyVecKernelENS2_8DummyVecELm0EEEvRKNS_6TensorESA_lllENKUlvE0_clEvENKUlvE0_clEvEUllE_St5arrayIPcLm2EELi4E23TrivialOffsetCalculatorILi1EjESI_NS0_6memory12LoadWithCastILi1EEENSJ_13StoreWithCastILi1EEEEEviT_T0_T2_T3_T4_T5_,"a",@progbits
	.sectionflags	@""
	.align	4
.nv.constant0._ZN2at6native27unrolled_elementwise_kernelIZZZNS0_67_GLOBAL__N__bb565c37_34_ValidateCompressedIndicesKernel_cu_33a4b88b42_validate_compressed_sparse_indices_kernelILNS2_8CDimNameE1ENS2_18CUDAKernelLauncherENS2_14EmptyVecKernelENS2_8DummyVecELm0EEEvRKNS_6TensorESA_lllENKUlvE0_clEvENKUlvE0_clEvEUllE_St5arrayIPcLm2EELi4E23TrivialOffsetCalculatorILi1EjESI_NS0_6memory12LoadWithCastILi1EEENSJ_13StoreWithCastILi1EEEEEviT_T0_T2_T3_T4_T5_:
	.zero		964


//--------------------- .nv.constant0._ZN2at6native18elementwise_kernelILi128ELi2EZNS0_22gpu_kernel_impl_nocastIZZZNS0_67_GLOBAL__N__bb565c37_34_ValidateCompressedIndicesKernel_cu_33a4b88b42_validate_compressed_sparse_indices_kernelILNS3_8CDimNameE1ENS3_18CUDAKernelLauncherENS3_14EmptyVecKernelENS3_8DummyVecELm0EEEvRKNS_6TensorESB_lllENKUlvE0_clEvENKUlvE0_clEvEUllE_EEvRNS_18TensorIteratorBaseERKT_EUliE_EEviT1_ --------------------------
	.section	.nv.constant0._ZN2at6native18elementwise_kernelILi128ELi2EZNS0_22gpu_kernel_impl_nocastIZZZNS0_67_GLOBAL__N__bb565c37_34_ValidateCompressedIndicesKernel_cu_33a4b88b42_validate_compressed_sparse_indices_kernelILNS3_8CDimNameE1ENS3_18CUDAKernelLauncherENS3_14EmptyVecKernelENS3_8DummyVecELm0EEEvRKNS_6TensorESB_lllENKUlvE0_clEvENKUlvE0_clEvEUllE_EEvRNS_18TensorIteratorBaseERKT_EUliE_EEviT1_,"a",@progbits
	.sectionflags	@""
	.align	4
.nv.constant0._ZN2at6native18elementwise_kernelILi128ELi2EZNS0_22gpu_kernel_impl_nocastIZZZNS0_67_GLOBAL__N__bb565c37_34_ValidateCompressedIndicesKernel_cu_33a4b88b42_validate_compressed_sparse_indices_kernelILNS3_8CDimNameE1ENS3_18CUDAKernelLauncherENS3_14EmptyVecKernelENS3_8DummyVecELm0EEEvRKNS_6TensorESB_lllENKUlvE0_clEvENKUlvE0_clEvEUllE_EEvRNS_18TensorIteratorBaseERKT_EUliE_EEviT1_:
	.zero		1456


//--------------------- .nv.constant0._ZN2at6native27unrolled_elementwise_kernelIZZZNS0_67_GLOBAL__N__bb565c37_34_ValidateCompressedIndicesKernel_cu_33a4b88b42_validate_compressed_sparse_indices_kernelILNS2_8CDimNameE1ENS2_18CUDAKernelLauncherENS2_14EmptyVecKernelENS2_8DummyVecELm0EEEvRKNS_6TensorESA_lllENKUlvE0_clEvENKUlvE0_clEvEUllE_St5arrayIPcLm2EELi4E23TrivialOffsetCalculatorILi1EjESI_NS0_6memory15LoadWithoutCastENSJ_16StoreWithoutCastEEEviT_T0_T2_T3_T4_T5_ --------------------------
	.section	.nv.constant0._ZN2at6native27unrolled_elementwise_kernelIZZZNS0_67_GLOBAL__N__bb565c37_34_ValidateCompressedIndicesKernel_cu_33a4b88b42_validate_compressed_sparse_indices_kernelILNS2_8CDimNameE1ENS2_18CUDAKernelLauncherENS2_14EmptyVecKernelENS2_8DummyVecELm0EEEvRKNS_6TensorESA_lllENKUlvE0_clEvENKUlvE0_clEvEUllE_St5arrayIPcLm2EELi4E23TrivialOffsetCalculatorILi1EjESI_NS0_6memory15LoadWithoutCastENSJ_16StoreWithoutCastEEEviT_T0_T2_T3_T4_T5_,"a",@progbits
	.sectionflags	@""
	.align	4
.nv.constant0._ZN2at6native27unrolled_elementwise_kernelIZZZNS0_67_GLOBAL__N__bb565c37_34_ValidateCompressedIndicesKernel_cu_33a4b88b42_validate_compressed_sparse_indices_kernelILNS2_8CDimNameE1ENS2_18CUDAKernelLauncherENS2_14EmptyVecKernelENS2_8DummyVecELm0EEEvRKNS_6TensorESA_lllENKUlvE0_clEvENKUlvE0_clEvEUllE_St5arrayIPcLm2EELi4E23TrivialOffsetCalculatorILi1EjESI_NS0_6memory15LoadWithoutCastENSJ_16StoreWithoutCastEEEviT_T0_T2_T3_T4_T5_:
	.zero		948


//--------------------- .nv.constant0._ZN2at6native29vectorized_elementwise_kernelILi2EZZZNS0_67_GLOBAL__N__bb565c37_34_ValidateCompressedIndicesKernel_cu_33a4b88b42_validate_compressed_sparse_indices_kernelILNS2_8CDimNameE1ENS2_18CUDAKernelLauncherENS2_14EmptyVecKernelENS2_8DummyVecELm0EEEvRKNS_6TensorESA_lllENKUlvE0_clEvENKUlvE0_clEvEUllE_St5arrayIPcLm2EEEEviT0_T1_ --------------------------
	.section	.nv.constant0._ZN2at6native29vectorized_elementwise_kernelILi2EZZZNS0_67_GLOBAL__N__bb565c37_34_ValidateCompressedIndicesKernel_cu_33a4b88b42_validate_compressed_sparse_indices_kernelILNS2_8CDimNameE1ENS2_18CUDAKernelLauncherENS2_14EmptyVecKernelENS2_8DummyVecELm0EEEvRKNS_6TensorESA_lllENKUlvE0_clEvENKUlvE0_clEvEUllE_St5arrayIPcLm2EEEEviT0_T1_,"a",@progbits
	.sectionflags	@""
	.align	4
.nv.constant0._ZN2at6native29vectorized_elementwise_kernelILi2EZZZNS0_67_GLOBAL__N__bb565c37_34_ValidateCompressedIndicesKernel_cu_33a4b88b42_validate_compressed_sparse_indices_kernelILNS2_8CDimNameE1ENS2_18CUDAKernelLauncherENS2_14EmptyVecKernelENS2_8DummyVecELm0EEEvRKNS_6TensorESA_lllENKUlvE0_clEvENKUlvE0_clEvEUllE_St5arrayIPcLm2EEEEviT0_T1_:
	.zero		944


//--------------------- .nv.constant0._ZN2at6native29vectorized_elementwise_kernelILi4EZZZNS0_67_GLOBAL__N__bb565c37_34_ValidateCompressedIndicesKernel_cu_33a4b88b42_validate_compressed_sparse_indices_kernelILNS2_8CDimNameE1ENS2_18CUDAKernelLauncherENS2_14EmptyVecKernelENS2_8DummyVecELm0EEEvRKNS_6TensorESA_lllENKUlvE0_clEvENKUlvE0_clEvEUllE_St5arrayIPcLm2EEEEviT0_T1_ --------------------------
	.section	.nv.constant0._ZN2at6native29vectorized_elementwise_kernelILi4EZZZNS0_67_GLOBAL__N__bb565c37_34_ValidateCompressedIndicesKernel_cu_33a4b88b42_validate_compressed_sparse_indices_kernelILNS2_8CDimNameE1ENS2_18CUDAKernelLauncherENS2_14EmptyVecKernelENS2_8DummyVecELm0EEEvRKNS_6TensorESA_lllENKUlvE0_clEvENKUlvE0_clEvEUllE_St5arrayIPcLm2EEEEviT0_T1_,"a",@progbits
	.sectionflags	@""
	.align	4
.nv.constant0._ZN2at6native29vectorized_elementwise_kernelILi4EZZZNS0_67_GLOBAL__N__bb565c37_34_ValidateCompressedIndicesKernel_cu_33a4b88b42_validate_compressed_sparse_indices_kernelILNS2_8CDimNameE1ENS2_18CUDAKernelLauncherENS2_14EmptyVecKernelENS2_8DummyVecELm0EEEvRKNS_6TensorESA_lllENKUlvE0_clEvENKUlvE0_clEvEUllE_St5arrayIPcLm2EEEEviT0_T1_:
	.zero		944


//--------------------- .nv.constant0._ZN2at6native29vectorized_elementwise_kernelILi8EZZZNS0_67_GLOBAL__N__bb565c37_34_ValidateCompressedIndicesKernel_cu_33a4b88b42_validate_compressed_sparse_indices_kernelILNS2_8CDimNameE1ENS2_18CUDAKernelLauncherENS2_14EmptyVecKernelENS2_8DummyVecELm0EEEvRKNS_6TensorESA_lllENKUlvE0_clEvENKUlvE0_clEvEUllE_St5arrayIPcLm2EEEEviT0_T1_ --------------------------
	.section	.nv.constant0._ZN2at6native29vectorized_elementwise_kernelILi8EZZZNS0_67_GLOBAL__N__bb565c37_34_ValidateCompressedIndicesKernel_cu_33a4b88b42_validate_compressed_sparse_indices_kernelILNS2_8CDimNameE1ENS2_18CUDAKernelLauncherENS2_14EmptyVecKernelENS2_8DummyVecELm0EEEvRKNS_6TensorESA_lllENKUlvE0_clEvENKUlvE0_clEvEUllE_St5arrayIPcLm2EEEEviT0_T1_,"a",@progbits
	.sectionflags	@""
	.align	4
.nv.constant0._ZN2at6native29vectorized_elementwise_kernelILi8EZZZNS0_67_GLOBAL__N__bb565c37_34_ValidateCompressedIndicesKernel_cu_33a4b88b42_validate_compressed_sparse_indices_kernelILNS2_8CDimNameE1ENS2_18CUDAKernelLauncherENS2_14EmptyVecKernelENS2_8DummyVecELm0EEEvRKNS_6TensorESA_lllENKUlvE0_clEvENKUlvE0_clEvEUllE_St5arrayIPcLm2EEEEviT0_T1_:
	.zero		944


//--------------------- .nv.constant0._ZN2at6native18elementwise_kernelILi128ELi4EZNS0_15gpu_kernel_implIZZZNS0_67_GLOBAL__N__bb565c37_34_ValidateCompressedIndicesKernel_cu_33a4b88b42_validate_compressed_sparse_indices_kernelILNS3_8CDimNameE1ENS3_18CUDAKernelLauncherENS3_14EmptyVecKernelENS3_8DummyVecELm0EEEvRKNS_6TensorESB_lllENKUlvE0_clEvENKUlvE_clEvEUliE_EEvRNS_18TensorIteratorBaseERKT_EUliE_EEviT1_ --------------------------
	.section	.nv.constant0._ZN2at6native18elementwise_kernelILi128ELi4EZNS0_15gpu_kernel_implIZZZNS0_67_GLOBAL__N__bb565c37_34_ValidateCompressedIndicesKernel_cu_33a4b88b42_validate_compressed_sparse_indices_kernelILNS3_8CDimNameE1ENS3_18CUDAKernelLauncherENS3_14EmptyVecKernelENS3_8DummyVecELm0EEEvRKNS_6TensorESB_lllENKUlvE0_clEvENKUlvE_clEvEUliE_EEvRNS_18TensorIteratorBaseERKT_EUliE_EEviT1_,"a",@progbits
	.sectionflags	@""
	.align	4
.nv.constant0._ZN2at6native18elementwise_kernelILi128ELi4EZNS0_15gpu_kernel_implIZZZNS0_67_GLOBAL__N__bb565c37_34_ValidateCompressedIndicesKernel_cu_33a4b88b42_validate_compressed_sparse_indices_kernelILNS3_8CDimNameE1ENS3_18CUDAKernelLauncherENS3_14EmptyVecKernelENS3_8DummyVecELm0EEEvRKNS_6TensorESB_lllENKUlvE0_clEvENKUlvE_clEvEUliE_EEvRNS_18TensorIteratorBaseERKT_EUliE_EEviT1_:
	.zero		1464


//--------------------- .nv.constant0._ZN2at6native27unrolled_elementwise_kernelIZZZNS0_67_GLOBAL__N__bb565c37_34_ValidateCompressedIndicesKernel_cu_33a4b88b42_validate_compressed_sparse_indices_kernelILNS2_8CDimNameE1ENS2_18CUDAKernelLauncherENS2_14EmptyVecKernelENS2_8DummyVecELm0EEEvRKNS_6TensorESA_lllENKUlvE0_clEvENKUlvE_clEvEUliE_St5arrayIPcLm2EELi4E23TrivialOffsetCalculatorILi1EjESI_NS0_6memory12LoadWithCastILi1EEENSJ_13StoreWithCastILi1EEEEEviT_T0_T2_T3_T4_T5_ --------------------------
	.section	.nv.constant0._ZN2at6native27unrolled_elementwise_kernelIZZZNS0_67_GLOBAL__N__bb565c37_34_ValidateCompressedIndicesKernel_cu_33a4b88b42_validate_compressed_sparse_indices_kernelILNS2_8CDimNameE1ENS2_18CUDAKernelLauncherENS2_14EmptyVecKernelENS2_8DummyVecELm0EEEvRKNS_6TensorESA_lllENKUlvE0_clEvENKUlvE_clEvEUliE_St5arrayIPcLm2EELi4E23TrivialOffsetCalculatorILi1EjESI_NS0_6memory12LoadWithCastILi1EEENSJ_13StoreWithCastILi1EEEEEviT_T0_T2_T3_T4_T5_,"a",@progbits
	.sectionflags	@""
	.align	4
.nv.constant0._ZN2at6native27unrolled_elementwise_kernelIZZZNS0_67_GLOBAL__N__bb565c37_34_ValidateCompressedIndicesKernel_cu_33a4b88b42_validate_compressed_sparse_indices_kernelILNS2_8CDimNameE1ENS2_18CUDAKernelLauncherENS2_14EmptyVecKernelENS2_8DummyVecELm0EEEvRKNS_6TensorESA_lllENKUlvE0_clEvENKUlvE_clEvEUliE_St5arrayIPcLm2EELi4E23TrivialOffsetCalculatorILi1EjESI_NS0_6memory12LoadWithCastILi1EEENSJ_13StoreWithCastILi1EEEEEviT_T0_T2_T3_T4_T5_:
	.zero		964


//--------------------- .nv.constant0._ZN2at6native18elementwise_kernelILi128ELi2EZNS0_22gpu_kernel_impl_nocastIZZZNS0_67_GLOBAL__N__bb565c37_34_ValidateCompressedIndicesKernel_cu_33a4b88b42_validate_compressed_sparse_indices_kernelILNS3_8CDimNameE1ENS3_18CUDAKernelLauncherENS3_14EmptyVecKernelENS3_8DummyVecELm0EEEvRKNS_6TensorESB_lllENKUlvE0_clEvENKUlvE_clEvEUliE_EEvRNS_18TensorIteratorBaseERKT_EUliE_EEviT1_ --------------------------
	.section	.nv.constant0._ZN2at6native18elementwise_kernelILi128ELi2EZNS0_22gpu_kernel_impl_nocastIZZZNS0_67_GLOBAL__N__bb565c37_34_ValidateCompressedIndicesKernel_cu_33a4b88b42_validate_compressed_sparse_indices_kernelILNS3_8CDimNameE1ENS3_18CUDAKernelLauncherENS3_14EmptyVecKernelENS3_8DummyVecELm0EEEvRKNS_6TensorESB_lllENKUlvE0_clEvENKUlvE_clEvEUliE_EEvRNS_18TensorIteratorBaseERKT_EUliE_EEviT1_,"a",@progbits
	.sectionflags	@""
	.align	4
.nv.constant0._ZN2at6native18elementwise_kernelILi128ELi2EZNS0_22gpu_kernel_impl_nocastIZZZNS0_67_GLOBAL__N__bb565c37_34_ValidateCompressedIndicesKernel_cu_33a4b88b42_validate_compressed_sparse_indices_kernelILNS3_8CDimNameE1ENS3_18CUDAKernelLauncherENS3_14EmptyVecKernelENS3_8DummyVecELm0EEEvRKNS_6TensorESB_lllENKUlvE0_clEvENKUlvE_clEvEUliE_EEvRNS_18TensorIteratorBaseERKT_EUliE_EEviT1_:
	.zero		1456


//--------------------- .nv.constant0._ZN2at6native27unrolled_elementwise_kernelIZZZNS0_67_GLOBAL__N__bb565c37_34_ValidateCompressedIndicesKernel_cu_33a4b88b42_validate_compressed_sparse_indices_kernelILNS2_8CDimNameE1ENS2_18CUDAKernelLauncherENS2_14EmptyVecKernelENS2_8DummyVecELm0EEEvRKNS_6TensorESA_lllENKUlvE0_clEvENKUlvE_clEvEUliE_St5arrayIPcLm2EELi4E23TrivialOffsetCalculatorILi1EjESI_NS0_6memory15LoadWithoutCastENSJ_16StoreWithoutCastEEEviT_T0_T2_T3_T4_T5_ --------------------------
	.section	.nv.constant0._ZN2at6native27unrolled_elementwise_kernelIZZZNS0_67_GLOBAL__N__bb565c37_34_ValidateCompressedIndicesKernel_cu_33a4b88b42_validate_compressed_sparse_indices_kernelILNS2_8CDimNameE1ENS2_18CUDAKernelLauncherENS2_14EmptyVecKernelENS2_8DummyVecELm0EEEvRKNS_6TensorESA_lllENKUlvE0_clEvENKUlvE_clEvEUliE_St5arrayIPcLm2EELi4E23TrivialOffsetCalculatorILi1EjESI_NS0_6memory15LoadWithoutCastENSJ_16StoreWithoutCastEEEviT_T0_T2_T3_T4_T5_,"a",@progbits
	.sectionflags	@""
	.align	4
.nv.constant0._ZN2at6native27unrolled_elementwise_kernelIZZZNS0_67_GLOBAL__N__bb565c37_34_ValidateCompressedIndicesKernel_cu_33a4b88b42_validate_compressed_sparse_indices_kernelILNS2_8CDimNameE1ENS2_18CUDAKernelLauncherENS2_14EmptyVecKernelENS2_8DummyVecELm0EEEvRKNS_6TensorESA_lllENKUlvE0_clEvENKUlvE_clEvEUliE_St5arrayIPcLm2EELi4E23TrivialOffsetCalculatorILi1EjESI_NS0_6memory15LoadWithoutCastENSJ_16StoreWithoutCastEEEviT_T0_T2_T3_T4_T5_:
	.zero		948


//--------------------- .nv.constant0._ZN2at6native29vectorized_elementwise_kernelILi2EZZZNS0_67_GLOBAL__N__bb565c37_34_ValidateCompressedIndicesKernel_cu_33a4b88b42_validate_compressed_sparse_indices_kernelILNS2_8CDimNameE1ENS2_18CUDAKernelLauncherENS2_14EmptyVecKernelENS2_8DummyVecELm0EEEvRKNS_6TensorESA_lllENKUlvE0_clEvENKUlvE_clEvEUliE_St5arrayIPcLm2EEEEviT0_T1_ --------------------------
	.section	.nv.constant0._ZN2at6native29vectorized_elementwise_kernelILi2EZZZNS0_67_GLOBAL__N__bb565c37_34_ValidateCompressedIndicesKernel_cu_33a4b88b42_validate_compressed_sparse_indices_kernelILNS2_8CDimNameE1ENS2_18CUDAKernelLauncherENS2_14EmptyVecKernelENS2_8DummyVecELm0EEEvRKNS_6TensorESA_lllENKUlvE0_clEvENKUlvE_clEvEUliE_St5arrayIPcLm2EEEEviT0_T1_,"a",@progbits
	.sectionflags	@""
	.align	4
.nv.constant0._ZN2at6native29vectorized_elementwise_kernelILi2EZZZNS0_67_GLOBAL__N__bb565c37_34_ValidateCompressedIndicesKernel_cu_33a4b88b42_validate_compressed_sparse_indices_kernelILNS2_8CDimNameE1ENS2_18CUDAKernelLauncherENS2_14EmptyVecKernelENS2_8DummyVecELm0EEEvRKNS_6TensorESA_lllENKUlvE0_clEvENKUlvE_clEvEUliE_St5arrayIPcLm2EEEEviT0_T1_:
	.zero		944


//--------------------- .nv.constant0._ZN2at6native29vectorized_elementwise_kernelILi4EZZZNS0_67_GLOBAL__N__bb565c37_34_ValidateCompressedIndicesKernel_cu_33a4b88b42_validate_compressed_sparse_indices_kernelILNS2_8CDimNameE1ENS2_18CUDAKernelLauncherENS2_14EmptyVecKernelENS2_8DummyVecELm0EEEvRKNS_6TensorESA_lllENKUlvE0_clEvENKUlvE_clEvEUliE_St5arrayIPcLm2EEEEviT0_T1_ --------------------------
	.section	.nv.constant0._ZN2at6native29vectorized_elementwise_kernelILi4EZZZNS0_67_GLOBAL__N__bb565c37_34_ValidateCompressedIndicesKernel_cu_33a4b88b42_validate_compressed_sparse_indices_kernelILNS2_8CDimNameE1ENS2_18CUDAKernelLauncherENS2_14EmptyVecKernelENS2_8DummyVecELm0EEEvRKNS_6TensorESA_lllENKUlvE0_clEvENKUlvE_clEvEUliE_St5arrayIPcLm2EEEEviT0_T1_,"a",@progbits
	.sectionflags	@""
	.align	4
.nv.constant0._ZN2at6native29vectorized_elementwise_kernelILi4EZZZNS0_67_GLOBAL__N__bb565c37_34_ValidateCompressedIndicesKernel_cu_33a4b88b42_validate_compressed_sparse_indices_kernelILNS2_8CDimNameE1ENS2_18CUDAKernelLauncherENS2_14EmptyVecKernelENS2_8DummyVecELm0EEEvRKNS_6TensorESA_lllENKUlvE0_clEvENKUlvE_clEvEUliE_St5arrayIPcLm2EEEEviT0_T1_:
	.zero		944


//--------------------- .nv.constant0._ZN2at6native29vectorized_elementwise_kernelILi8EZZZNS0_67_GLOBAL__N__bb565c37_34_ValidateCompressedIndicesKernel_cu_33a4b88b42_validate_compressed_sparse_indices_kernelILNS2_8CDimNameE1ENS2_18CUDAKernelLauncherENS2_14EmptyVecKernelENS2_8DummyVecELm0EEEvRKNS_6TensorESA_lllENKUlvE0_clEvENKUlvE_clEvEUliE_St5arrayIPcLm2EEEEviT0_T1_ --------------------------
	.section	.nv.constant0._ZN2at6native29vectorized_elementwise_kernelILi8EZZZNS0_67_GLOBAL__N__bb565c37_34_ValidateCompressedIndicesKernel_cu_33a4b88b42_validate_compressed_sparse_indices_kernelILNS2_8CDimNameE1ENS2_18CUDAKernelLauncherENS2_14EmptyVecKernelENS2_8DummyVecELm0EEEvRKNS_6TensorESA_lllENKUlvE0_clEvENKUlvE_clEvEUliE_St5arrayIPcLm2EEEEviT0_T1_,"a",@progbits
	.sectionflags	@""
	.align	4
.nv.constant0._ZN2at6native29vectorized_elementwise_kernelILi8EZZZNS0_67_GLOBAL__N__bb565c37_34_ValidateCompressedIndicesKernel_cu_33a4b88b42_validate_compressed_sparse_indices_kernelILNS2_8CDimNameE1ENS2_18CUDAKernelLauncherENS2_14EmptyVecKernelENS2_8DummyVecELm0EEEvRKNS_6TensorESA_lllENKUlvE0_clEvENKUlvE_clEvEUliE_St5arrayIPcLm2EEEEviT0_T1_:
	.zero		944


//--------------------- .nv.constant0._ZN2at6native18elementwise_kernelILi128ELi4EZNS0_15gpu_kernel_implIZZZNS0_67_GLOBAL__N__bb565c37_34_ValidateCompressedIndicesKernel_cu_33a4b88b42_validate_compressed_sparse_indices_kernelILNS3_8CDimNameE1ENS3_18CUDAKernelLauncherENS3_14EmptyVecKernelENS3_8DummyVecELm8EEEvRKNS_6TensorESB_lllENKUlvE1_clEvENKUlvE0_clEvEUllllllE_EEvRNS_18TensorIteratorBaseERKT_EUliE_EEviT1_ --------------------------
	.section	.nv.constant0._ZN2at6native18elementwise_kernelILi128ELi4EZNS0_15gpu_kernel_implIZZZNS0_67_GLOBAL__N__bb565c37_34_ValidateCompressedIndicesKernel_cu_33a4b88b42_validate_compressed_sparse_indices_kernelILNS3_8CDimNameE1ENS3_18CUDAKernelLauncherENS3_14EmptyVecKernelENS3_8DummyVecELm8EEEvRKNS_6TensorESB_lllENKUlvE1_clEvENKUlvE0_clEvEUllllllE_EEvRNS_18TensorIteratorBaseERKT_EUliE_EEviT1_,"a",@progbits
	.sectionflags	@""
	.align	4
.nv.constant0._ZN2at6native18elementwise_kernelILi128ELi4EZNS0_15gpu_kernel_implIZZZNS0_67_GLOBAL__N__bb565c37_34_ValidateCompressedIndicesKernel_cu_33a4b88b42_validate_compressed_sparse_indices_kernelILNS3_8CDimNameE1ENS3_18CUDAKernelLauncherENS3_14EmptyVecKernelENS3_8DummyVecELm8EEEvRKNS_6TensorESB_lllENKUlvE1_clEvENKUlvE0_clEvEUllllllE_EEvRNS_18TensorIteratorBaseERKT_EUliE_EEviT1_:
	.zero		2048


//--------------------- .nv.constant0._ZN2at6native27unrolled_elementwise_kernelIZZZNS0_67_GLOBAL__N__bb565c37_34_ValidateCompressedIndicesKernel_cu_33a4b88b42_validate_compressed_sparse_indices_kernelILNS2_8CDimNameE1ENS2_18CUDAKernelLauncherENS2_14EmptyVecKernelENS2_8DummyVecELm8EEEvRKNS_6TensorESA_lllENKUlvE1_clEvENKUlvE0_clEvEUllllllE_St5arrayIPcLm6EELi4E23TrivialOffsetCalculatorILi5EjESH_ILi1EjENS0_6memory12LoadWithCastILi5EEENSK_13StoreWithCastILi1EEEEEviT_T0_T2_T3_T4_T5_ --------------------------
	.section	.nv.constant0._ZN2at6native27unrolled_elementwise_kernelIZZZNS0_67_GLOBAL__N__bb565c37_34_ValidateCompressedIndicesKernel_cu_33a4b88b42_validate_compressed_sparse_indices_kernelILNS2_8CDimNameE1ENS2_18CUDAKernelLauncherENS2_14EmptyVecKernelENS2_8DummyVecELm8EEEvRKNS_6TensorESA_lllENKUlvE1_clEvENKUlvE0_clEvEUllllllE_St5arrayIPcLm6EELi4E23TrivialOffsetCalculatorILi5EjESH_ILi1EjENS0_6memory12LoadWithCastILi5EEENSK_13StoreWithCastILi1EEEEEviT_T0_T2_T3_T4_T5_,"a",@progbits
	.sectionflags	@""
	.align	4
.nv.constant0._ZN2at6native27unrolled_elementwise_kernelIZZZNS0_67_GLOBAL__N__bb565c37_34_ValidateCompressedIndicesKernel_cu_33a4b88b42_validate_compressed_sparse_indices_kernelILNS2_8CDimNameE1ENS2_18CUDAKernelLauncherENS2_14EmptyVecKernelENS2_8DummyVecELm8EEEvRKNS_6TensorESA_lllENKUlvE1_clEvENKUlvE0_clEvEUllllllE_St5arrayIPcLm6EELi4E23TrivialOffsetCalculatorILi5EjESH_ILi1EjENS0_6memory12LoadWithCastILi5EEENSK_13StoreWithCastILi1EEEEEviT_T0_T2_T3_T4_T5_:
	.zero		1168


//--------------------- .nv.constant0._ZN2at6native18elementwise_kernelILi128ELi2EZNS0_22gpu_kernel_impl_nocastIZZZNS0_67_GLOBAL__N__bb565c37_34_ValidateCompressedIndicesKernel_cu_33a4b88b42_validate_compressed_sparse_indices_kernelILNS3_8CDimNameE1ENS3_18CUDAKernelLauncherENS3_14EmptyVecKernelENS3_8DummyVecELm8EEEvRKNS_6TensorESB_lllENKUlvE1_clEvENKUlvE0_clEvEUllllllE_EEvRNS_18TensorIteratorBaseERKT_EUliE_EEviT1_ --------------------------
	.section	.nv.constant0._ZN2at6native18elementwise_kernelILi128ELi2EZNS0_22gpu_kernel_impl_nocastIZZZNS0_67_GLOBAL__N__bb565c37_34_ValidateCompressedIndicesKernel_cu_33a4b88b42_validate_compressed_sparse_indices_kernelILNS3_8CDimNameE1ENS3_18CUDAKernelLauncherENS3_14EmptyVecKernelENS3_8DummyVecELm8EEEvRKNS_6TensorESB_lllENKUlvE1_clEvENKUlvE0_clEvEUllllllE_EEvRNS_18TensorIteratorBaseERKT_EUliE_EEviT1_,"a",@progbits
	.sectionflags	@""
	.align	4
.nv.constant0._ZN2at6native18elementwise_kernelILi128ELi2EZNS0_22gpu_kernel_impl_nocastIZZZNS0_67_GLOBAL__N__bb565c37_34_ValidateCompressedIndicesKernel_cu_33a4b88b42_validate_compressed_sparse_indices_kernelILNS3_8CDimNameE1ENS3_18CUDAKernelLauncherENS3_14EmptyVecKernelENS3_8DummyVecELm8EEEvRKNS_6TensorESB_lllENKUlvE1_clEvENKUlvE0_clEvEUllllllE_EEvRNS_18TensorIteratorBaseERKT_EUliE_EEviT1_:
	.zero		2040


//--------------------- .nv.constant0._ZN2at6native27unrolled_elementwise_kernelIZZZNS0_67_GLOBAL__N__bb565c37_34_ValidateCompressedIndicesKernel_cu_33a4b88b42_validate_compressed_sparse_indices_kernelILNS2_8CDimNameE1ENS2_18CUDAKernelLauncherENS2_14EmptyVecKernelENS2_8DummyVecELm8EEEvRKNS_6TensorESA_lllENKUlvE1_clEvENKUlvE0_clEvEUllllllE_St5arrayIPcLm6EELi4E23TrivialOffsetCalculatorILi5EjESH_ILi1EjENS0_6memory15LoadWithoutCastENSK_16StoreWithoutCastEEEviT_T0_T2_T3_T4_T5_ --------------------------
	.section	.nv.constant0._ZN2at6native27unrolled_elementwise_kernelIZZZNS0_67_GLOBAL__N__bb565c37_34_ValidateCompressedIndicesKernel_cu_33a4b88b42_validate_compressed_sparse_indices_kernelILNS2_8CDimNameE1ENS2_18CUDAKernelLauncherENS2_14EmptyVecKernelENS2_8DummyVecELm8EEEvRKNS_6TensorESA_lllENKUlvE1_clEvENKUlvE0_clEvEUllllllE_St5arrayIPcLm6EELi4E23TrivialOffsetCalculatorILi5EjESH_ILi1EjENS0_6memory15LoadWithoutCastENSK_16StoreWithoutCastEEEviT_T0_T2_T3_T4_T5_,"a",@progbits
	.sectionflags	@""
	.align	4
.nv.constant0._ZN2at6native27unrolled_elementwise_kernelIZZZNS0_67_GLOBAL__N__bb565c37_34_ValidateCompressedIndicesKernel_cu_33a4b88b42_validate_compressed_sparse_indices_kernelILNS2_8CDimNameE1ENS2_18CUDAKernelLauncherENS2_14EmptyVecKernelENS2_8DummyVecELm8EEEvRKNS_6TensorESA_lllENKUlvE1_clEvENKUlvE0_clEvEUllllllE_St5arrayIPcLm6EELi4E23TrivialOffsetCalculatorILi5EjESH_ILi1EjENS0_6memory15LoadWithoutCastENSK_16StoreWithoutCastEEEviT_T0_T2_T3_T4_T5_:
	.zero		1132


//--------------------- .nv.constant0._ZN2at6native29vectorized_elementwise_kernelILi2EZZZNS0_67_GLOBAL__N__bb565c37_34_ValidateCompressedIndicesKernel_cu_33a4b88b42_validate_compressed_sparse_indices_kernelILNS2_8CDimNameE1ENS2_18CUDAKernelLauncherENS2_14EmptyVecKernelENS2_8DummyVecELm8EEEvRKNS_6TensorESA_lllENKUlvE1_clEvENKUlvE0_clEvEUllllllE_St5arrayIPcLm6EEEEviT0_T1_ --------------------------
	.section	.nv.constant0._ZN2at6native29vectorized_elementwise_kernelILi2EZZZNS0_67_GLOBAL__N__bb565c37_34_ValidateCompressedIndicesKernel_cu_33a4b88b42_validate_compressed_sparse_indices_kernelILNS2_8CDimNameE1ENS2_18CUDAKernelLauncherENS2_14EmptyVecKernelENS2_8DummyVecELm8EEEvRKNS_6TensorESA_lllENKUlvE1_clEvENKUlvE0_clEvEUllllllE_St5arrayIPcLm6EEEEviT0_T1_,"a",@progbits
	.sectionflags	@""
	.align	4
.nv.constant0._ZN2at6native29vectorized_elementwise_kernelILi2EZZZNS0_67_GLOBAL__N__bb565c37_34_ValidateCompressedIndicesKernel_cu_33a4b88b42_validate_compressed_sparse_indices_kernelILNS2_8CDimNameE1ENS2_18CUDAKernelLauncherENS2_14EmptyVecKernelENS2_8DummyVecELm8EEEvRKNS_6TensorESA_lllENKUlvE1_clEvENKUlvE0_clEvEUllllllE_St5arrayIPcLm6EEEEviT0_T1_:
	.zero		1128


//--------------------- .nv.constant0._ZN2at6native29vectorized_elementwise_kernelILi4EZZZNS0_67_GLOBAL__N__bb565c37_34_ValidateCompressedIndicesKernel_cu_33a4b88b42_validate_compressed_sparse_indices_kernelILNS2_8CDimNameE1ENS2_18CUDAKernelLauncherENS2_14EmptyVecKernelENS2_8DummyVecELm8EEEvRKNS_6TensorESA_lllENKUlvE1_clEvENKUlvE0_clEvEUllllllE_St5arrayIPcLm6EEEEviT0_T1_ --------------------------
	.section	.nv.constant0._ZN2at6native29vectorized_elementwise_kernelILi4EZZZNS0_67_GLOBAL__N__bb565c37_34_ValidateCompressedIndicesKernel_cu_33a4b88b42_validate_compressed_sparse_indices_kernelILNS2_8CDimNameE1ENS2_18CUDAKernelLauncherENS2_14EmptyVecKernelENS2_8DummyVecELm8EEEvRKNS_6TensorESA_lllENKUlvE1_clEvENKUlvE0_clEvEUllllllE_St5arrayIPcLm6EEEEviT0_T1_,"a",@progbits
	.sectionflags	@""
	.align	4
.nv.constant0._ZN2at6native29vectorized_elementwise_kernelILi4EZZZNS0_67_GLOBAL__N__bb565c37_34_ValidateCompressedIndicesKernel_cu_33a4b88b42_validate_compressed_sparse_indices_kernelILNS2_8CDimNameE1ENS2_18CUDAKernelLauncherENS2_14EmptyVecKernelENS2_8DummyVecELm8EEEvRKNS_6TensorESA_lllENKUlvE1_clEvENKUlvE0_clEvEUllllllE_St5arrayIPcLm6EEEEviT0_T1_:
	.zero		1128


//--------------------- .nv.constant0._ZN2at6native29vectorized_elementwise_kernelILi8EZZZNS0_67_GLOBAL__N__bb565c37_34_ValidateCompressedIndicesKernel_cu_33a4b88b42_validate_compressed_sparse_indices_kernelILNS2_8CDimNameE1ENS2_18CUDAKernelLauncherENS2_14EmptyVecKernelENS2_8DummyVecELm8EEEvRKNS_6TensorESA_lllENKUlvE1_clEvENKUlvE0_clEvEUllllllE_St5arrayIPcLm6EEEEviT0_T1_ --------------------------
	.section	.nv.constant0._ZN2at6native29vectorized_elementwise_kernelILi8EZZZNS0_67_GLOBAL__N__bb565c37_34_ValidateCompressedIndicesKernel_cu_33a4b88b42_validate_compressed_sparse_indices_kernelILNS2_8CDimNameE1ENS2_18CUDAKernelLauncherENS2_14EmptyVecKernelENS2_8DummyVecELm8EEEvRKNS_6TensorESA_lllENKUlvE1_clEvENKUlvE0_clEvEUllllllE_St5arrayIPcLm6EEEEviT0_T1_,"a",@progbits
	.sectionflags	@""
	.align	4
.nv.constant0._ZN2at6native29vectorized_elementwise_kernelILi8EZZZNS0_67_GLOBAL__N__bb565c37_34_ValidateCompressedIndicesKernel_cu_33a4b88b42_validate_compressed_sparse_indices_kernelILNS2_8CDimNameE1ENS2_18CUDAKernelLauncherENS2_14EmptyVecKernelENS2_8DummyVecELm8EEEvRKNS_6TensorESA_lllENKUlvE1_clEvENKUlvE0_clEvEUllllllE_St5arrayIPcLm6EEEEviT0_T1_:
	.zero		1128


//--------------------- .nv.constant0._ZN2at6native18elementwise_kernelILi128ELi4EZNS0_15gpu_kernel_implIZZZNS0_67_GLOBAL__N__bb565c37_34_ValidateCompressedIndicesKernel_cu_33a4b88b42_validate_compressed_sparse_indices_kernelILNS3_8CDimNameE1ENS3_18CUDAKernelLauncherENS3_14EmptyVecKernelENS3_8DummyVecELm8EEEvRKNS_6TensorESB_lllENKUlvE1_clEvENKUlvE_clEvEUliiiiiE_EEvRNS_18TensorIteratorBaseERKT_EUliE_EEviT1_ --------------------------
	.section	.nv.constant0._ZN2at6native18elementwise_kernelILi128ELi4EZNS0_15gpu_kernel_implIZZZNS0_67_GLOBAL__N__bb565c37_34_ValidateCompressedIndicesKernel_cu_33a4b88b42_validate_compressed_sparse_indices_kernelILNS3_8CDimNameE1ENS3_18CUDAKernelLauncherENS3_14EmptyVecKernelENS3_8DummyVecELm8EEEvRKNS_6TensorESB_lllENKUlvE1_clEvENKUlvE_clEvEUliiiiiE_EEvRNS_18TensorIteratorBaseERKT_EUliE_EEviT1_,"a",@progbits
	.sectionflags	@""
	.align	4
.nv.constant0._ZN2at6native18elementwise_kernelILi128ELi4EZNS0_15gpu_kernel_implIZZZNS0_67_GLOBAL__N__bb565c37_34_ValidateCompressedIndicesKernel_cu_33a4b88b42_validate_compressed_sparse_indices_kernelILNS3_8CDimNameE1ENS3_18CUDAKernelLauncherENS3_14EmptyVecKernelENS3_8DummyVecELm8EEEvRKNS_6TensorESB_lllENKUlvE1_clEvENKUlvE_clEvEUliiiiiE_EEvRNS_18TensorIteratorBaseERKT_EUliE_EEviT1_:
	.zero		2048


//--------------------- .nv.constant0._ZN2at6native27unrolled_elementwise_kernelIZZZNS0_67_GLOBAL__N__bb565c37_34_ValidateCompressedIndicesKernel_cu_33a4b88b42_validate_compressed_sparse_indices_kernelILNS2_8CDimNameE1ENS2_18CUDAKernelLauncherENS2_14EmptyVecKernelENS2_8DummyVecELm8EEEvRKNS_6TensorESA_lllENKUlvE1_clEvENKUlvE_clEvEUliiiiiE_St5arrayIPcLm6EELi4E23TrivialOffsetCalculatorILi5EjESH_ILi1EjENS0_6memory12LoadWithCastILi5EEENSK_13StoreWithCastILi1EEEEEviT_T0_T2_T3_T4_T5_ --------------------------
	.section	.nv.constant0._ZN2at6native27unrolled_elementwise_kernelIZZZNS0_67_GLOBAL__N__bb565c37_34_ValidateCompressedIndicesKernel_cu_33a4b88b42_validate_compressed_sparse_indices_kernelILNS2_8CDimNameE1ENS2_18CUDAKernelLauncherENS2_14EmptyVecKernelENS2_8DummyVecELm8EEEvRKNS_6TensorESA_lllENKUlvE1_clEvENKUlvE_clEvEUliiiiiE_St5arrayIPcLm6EELi4E23TrivialOffsetCalculatorILi5EjESH_ILi1EjENS0_6memory12LoadWithCastILi5EEENSK_13StoreWithCastILi1EEEEEviT_T0_T2_T3_T4_T5_,"a",@progbits
	.sectionflags	@""
	.align	4
.nv.constant0._ZN2at6native27unrolled_elementwise_kernelIZZZNS0_67_GLOBAL__N__bb565c37_34_ValidateCompressedIndicesKernel_cu_33a4b88b42_validate_compressed_sparse_indices_kernelILNS2_8CDimNameE1ENS2_18CUDAKernelLauncherENS2_14EmptyVecKernelENS2_8DummyVecELm8EEEvRKNS_6TensorESA_lllENKUlvE1_clEvENKUlvE_clEvEUliiiiiE_St5arrayIPcLm6EELi4E23TrivialOffsetCalculatorILi5EjESH_ILi1EjENS0_6memory12LoadWithCastILi5EEENSK_13StoreWithCastILi1EEEEEviT_T0_T2_T3_T4_T5_:
	.zero		1168


//--------------------- .nv.constant0._ZN2at6native18elementwise_kernelILi128ELi2EZNS0_22gpu_kernel_impl_nocastIZZZNS0_67_GLOBAL__N__bb565c37_34_ValidateCompressedIndicesKernel_cu_33a4b88b42_validate_compressed_sparse_indices_kernelILNS3_8CDimNameE1ENS3_18CUDAKernelLauncherENS3_14EmptyVecKernelENS3_8DummyVecELm8EEEvRKNS_6TensorESB_lllENKUlvE1_clEvENKUlvE_clEvEUliiiiiE_EEvRNS_18TensorIteratorBaseERKT_EUliE_EEviT1_ --------------------------
	.section	.nv.constant0._ZN2at6native18elementwise_kernelILi128ELi2EZNS0_22gpu_kernel_impl_nocastIZZZNS0_67_GLOBAL__N__bb565c37_34_ValidateCompressedIndicesKernel_cu_33a4b88b42_validate_compressed_sparse_indices_kernelILNS3_8CDimNameE1ENS3_18CUDAKernelLauncherENS3_14EmptyVecKernelENS3_8DummyVecELm8EEEvRKNS_6TensorESB_lllENKUlvE1_clEvENKUlvE_clEvEUliiiiiE_EEvRNS_18TensorIteratorBaseERKT_EUliE_EEviT1_,"a",@progbits
	.sectionflags	@""
	.align	4
.nv.constant0._ZN2at6native18elementwise_kernelILi128ELi2EZNS0_22gpu_kernel_impl_nocastIZZZNS0_67_GLOBAL__N__bb565c37_34_ValidateCompressedIndicesKernel_cu_33a4b88b42_validate_compressed_sparse_indices_kernelILNS3_8CDimNameE1ENS3_18CUDAKernelLauncherENS3_14EmptyVecKernelENS3_8DummyVecELm8EEEvRKNS_6TensorESB_lllENKUlvE1_clEvENKUlvE_clEvEUliiiiiE_EEvRNS_18TensorIteratorBaseERKT_EUliE_EEviT1_:
	.zero		2040


//--------------------- .nv.constant0._ZN2at6native27unrolled_elementwise_kernelIZZZNS0_67_GLOBAL__N__bb565c37_34_ValidateCompressedIndicesKernel_cu_33a4b88b42_validate_compressed_sparse_indices_kernelILNS2_8CDimNameE1ENS2_18CUDAKernelLauncherENS2_14EmptyVecKernelENS2_8DummyVecELm8EEEvRKNS_6TensorESA_lllENKUlvE1_clEvENKUlvE_clEvEUliiiiiE_St5arrayIPcLm6EELi4E23TrivialOffsetCalculatorILi5EjESH_ILi1EjENS0_6memory15LoadWithoutCastENSK_16StoreWithoutCastEEEviT_T0_T2_T3_T4_T5_ --------------------------
	.section	.nv.constant0._ZN2at6native27unrolled_elementwise_kernelIZZZNS0_67_GLOBAL__N__bb565c37_34_ValidateCompressedIndicesKernel_cu_33a4b88b42_validate_compressed_sparse_indices_kernelILNS2_8CDimNameE1ENS2_18CUDAKernelLauncherENS2_14EmptyVecKernelENS2_8DummyVecELm8EEEvRKNS_6TensorESA_lllENKUlvE1_clEvENKUlvE_clEvEUliiiiiE_St5arrayIPcLm6EELi4E23TrivialOffsetCalculatorILi5EjESH_ILi1EjENS0_6memory15LoadWithoutCastENSK_16StoreWithoutCastEEEviT_T0_T2_T3_T4_T5_,"a",@progbits
	.sectionflags	@""
	.align	4
.nv.constant0._ZN2at6native27unrolled_elementwise_kernelIZZZNS0_67_GLOBAL__N__bb565c37_34_ValidateCompressedIndicesKernel_cu_33a4b88b42_validate_compressed_sparse_indices_kernelILNS2_8CDimNameE1ENS2_18CUDAKernelLauncherENS2_14EmptyVecKernelENS2_8DummyVecELm8EEEvRKNS_6TensorESA_lllENKUlvE1_clEvENKUlvE_clEvEUliiiiiE_St5arrayIPcLm6EELi4E23TrivialOffsetCalculatorILi5EjESH_ILi1EjENS0_6memory15LoadWithoutCastENSK_16StoreWithoutCastEEEviT_T0_T2_T3_T4_T5_:
	.zero		1132


//--------------------- .nv.constant0._ZN2at6native29vectorized_elementwise_kernelILi2EZZZNS0_67_GLOBAL__N__bb565c37_34_ValidateCompressedIndicesKernel_cu_33a4b88b42_validate_compressed_sparse_indices_kernelILNS2_8CDimNameE1ENS2_18CUDAKernelLauncherENS2_14EmptyVecKernelENS2_8DummyVecELm8EEEvRKNS_6TensorESA_lllENKUlvE1_clEvENKUlvE_clEvEUliiiiiE_St5arrayIPcLm6EEEEviT0_T1_ --------------------------
	.section	.nv.constant0._ZN2at6native29vectorized_elementwise_kernelILi2EZZZNS0_67_GLOBAL__N__bb565c37_34_ValidateCompressedIndicesKernel_cu_33a4b88b42_validate_compressed_sparse_indices_kernelILNS2_8CDimNameE1ENS2_18CUDAKernelLauncherENS2_14EmptyVecKernelENS2_8DummyVecELm8EEEvRKNS_6TensorESA_lllENKUlvE1_clEvENKUlvE_clEvEUliiiiiE_St5arrayIPcLm6EEEEviT0_T1_,"a",@progbits
	.sectionflags	@""
	.align	4
.nv.constant0._ZN2at6native29vectorized_elementwise_kernelILi2EZZZNS0_67_GLOBAL__N__bb565c37_34_ValidateCompressedIndicesKernel_cu_33a4b88b42_validate_compressed_sparse_indices_kernelILNS2_8CDimNameE1ENS2_18CUDAKernelLauncherENS2_14EmptyVecKernelENS2_8DummyVecELm8EEEvRKNS_6TensorESA_lllENKUlvE1_clEvENKUlvE_clEvEUliiiiiE_St5arrayIPcLm6EEEEviT0_T1_:
	.zero		1128


//--------------------- .nv.constant0._ZN2at6native29vectorized_elementwise_kernelILi4EZZZNS0_67_GLOBAL__N__bb565c37_34_ValidateCompressedIndicesKernel_cu_33a4b88b42_validate_compressed_sparse_indices_kernelILNS2_8CDimNameE1ENS2_18CUDAKernelLauncherENS2_14EmptyVecKernelENS2_8DummyVecELm8EEEvRKNS_6TensorESA_lllENKUlvE1_clEvENKUlvE_clEvEUliiiiiE_St5arrayIPcLm6EEEEviT0_T1_ --------------------------
	.section	.nv.constant0._ZN2at6native29vectorized_elementwise_kernelILi4EZZZNS0_67_GLOBAL__N__bb565c37_34_ValidateCompressedIndicesKernel_cu_33a4b88b42_validate_compressed_sparse_indices_kernelILNS2_8CDimNameE1ENS2_18CUDAKernelLauncherENS2_14EmptyVecKernelENS2_8DummyVecELm8EEEvRKNS_6TensorESA_lllENKUlvE1_clEvENKUlvE_clEvEUliiiiiE_St5arrayIPcLm6EEEEviT0_T1_,"a",@progbits
	.sectionflags	@""
	.align	4
.nv.constant0._ZN2at6native29vectorized_elementwise_kernelILi4EZZZNS0_67_GLOBAL__N__bb565c37_34_ValidateCompressedIndicesKernel_cu_33a4b88b42_validate_compressed_sparse_indices_kernelILNS2_8CDimNameE1ENS2_18CUDAKernelLauncherENS2_14EmptyVecKernelENS2_8DummyVecELm8EEEvRKNS_6TensorESA_lllENKUlvE1_clEvENKUlvE_clEvEUliiiiiE_St5arrayIPcLm6EEEEviT0_T1_:
	.zero		1128


//--------------------- .nv.constant0._ZN2at6native29vectorized_elementwise_kernelILi8EZZZNS0_67_GLOBAL__N__bb565c37_34_ValidateCompressedIndicesKernel_cu_33a4b88b42_validate_compressed_sparse_indices_kernelILNS2_8CDimNameE1ENS2_18CUDAKernelLauncherENS2_14EmptyVecKernelENS2_8DummyVecELm8EEEvRKNS_6TensorESA_lllENKUlvE1_clEvENKUlvE_clEvEUliiiiiE_St5arrayIPcLm6EEEEviT0_T1_ --------------------------
	.section	.nv.constant0._ZN2at6native29vectorized_elementwise_kernelILi8EZZZNS0_67_GLOBAL__N__bb565c37_34_ValidateCompressedIndicesKernel_cu_33a4b88b42_validate_compressed_sparse_indices_kernelILNS2_8CDimNameE1ENS2_18CUDAKernelLauncherENS2_14EmptyVecKernelENS2_8DummyVecELm8EEEvRKNS_6TensorESA_lllENKUlvE1_clEvENKUlvE_clEvEUliiiiiE_St5arrayIPcLm6EEEEviT0_T1_,"a",@progbits
	.sectionflags	@""
	.align	4
.nv.constant0._ZN2at6native29vectorized_elementwise_kernelILi8EZZZNS0_67_GLOBAL__N__bb565c37_34_ValidateCompressedIndicesKernel_cu_33a4b88b42_validate_compressed_sparse_indices_kernelILNS2_8CDimNameE1ENS2_18CUDAKernelLauncherENS2_14EmptyVecKernelENS2_8DummyVecELm8EEEvRKNS_6TensorESA_lllENKUlvE1_clEvENKUlvE_clEvEUliiiiiE_St5arrayIPcLm6EEEEviT0_T1_:
	.zero		1128


//--------------------- .nv.constant0._ZN2at6native18elementwise_kernelILi128ELi4EZNS0_15gpu_kernel_implIZZZNS0_67_GLOBAL__N__bb565c37_34_ValidateCompressedIndicesKernel_cu_33a4b88b42_validate_compressed_sparse_indices_kernelILNS3_8CDimNameE1ENS3_18CUDAKernelLauncherENS3_14EmptyVecKernelENS3_8DummyVecELm8EEEvRKNS_6TensorESB_lllENKUlvE0_clEvENKUlvE0_clEvEUllE_EEvRNS_18TensorIteratorBaseERKT_EUliE_EEviT1_ --------------------------
	.section	.nv.constant0._ZN2at6native18elementwise_kernelILi128ELi4EZNS0_15gpu_kernel_implIZZZNS0_67_GLOBAL__N__bb565c37_34_ValidateCompressedIndicesKernel_cu_33a4b88b42_validate_compressed_sparse_indices_kernelILNS3_8CDimNameE1ENS3_18CUDAKernelLauncherENS3_14EmptyVecKernelENS3_8DummyVecELm8EEEvRKNS_6TensorESB_lllENKUlvE0_clEvENKUlvE0_clEvEUllE_EEvRNS_18TensorIteratorBaseERKT_EUliE_EEviT1_,"a",@progbits
	.sectionflags	@""
	.align	4
.nv.constant0._ZN2at6native18elementwise_kernelILi128ELi4EZNS0_15gpu_kernel_implIZZZNS0_67_GLOBAL__N__bb565c37_34_ValidateCompressedIndicesKernel_cu_33a4b88b42_validate_compressed_sparse_indices_kernelILNS3_8CDimNameE1ENS3_18CUDAKernelLauncherENS3_14EmptyVecKernelENS3_8DummyVecELm8EEEvRKNS_6TensorESB_lllENKUlvE0_clEvENKUlvE0_clEvEUllE_EEvRNS_18TensorIteratorBaseERKT_EUliE_EEviT1_:
	.zero		1464


//--------------------- .nv.constant0._ZN2at6native27unrolled_elementwise_kernelIZZZNS0_67_GLOBAL__N__bb565c37_34_ValidateCompressedIndicesKernel_cu_33a4b88b42_validate_compressed_sparse_indices_kernelILNS2_8CDimNameE1ENS2_18CUDAKernelLauncherENS2_14EmptyVecKernelENS2_8DummyVecELm8EEEvRKNS_6TensorESA_lllENKUlvE0_clEvENKUlvE0_clEvEUllE_St5arrayIPcLm2EELi4E23TrivialOffsetCalculatorILi1EjESI_NS0_6memory12LoadWithCastILi1EEENSJ_13StoreWithCastILi1EEEEEviT_T0_T2_T3_T4_T5_ --------------------------
	.section	.nv.constant0._ZN2at6native27unrolled_elementwise_kernelIZZZNS0_67_GLOBAL__N__bb565c37_34_ValidateCompressedIndicesKernel_cu_33a4b88b42_validate_compressed_sparse_indices_kernelILNS2_8CDimNameE1ENS2_18CUDAKernelLauncherENS2_14EmptyVecKernelENS2_8DummyVecELm8EEEvRKNS_6TensorESA_lllENKUlvE0_clEvENKUlvE0_clEvEUllE_St5arrayIPcLm2EELi4E23TrivialOffsetCalculatorILi1EjESI_NS0_6memory12LoadWithCastILi1EEENSJ_13StoreWithCastILi1EEEEEviT_T0_T2_T3_T4_T5_,"a",@progbits
	.sectionflags	@""
	.align	4
.nv.constant0._ZN2at6native27unrolled_elementwise_kernelIZZZNS0_67_GLOBAL__N__bb565c37_34_ValidateCompressedIndicesKernel_cu_33a4b88b42_validate_compressed_sparse_indices_kernelILNS2_8CDimNameE1ENS2_18CUDAKernelLauncherENS2_14EmptyVecKernelENS2_8DummyVecELm8EEEvRKNS_6TensorESA_lllENKUlvE0_clEvENKUlvE0_clEvEUllE_St5arrayIPcLm2EELi4E23TrivialOffsetCalculatorILi1EjESI_NS0_6memory12LoadWithCastILi1EEENSJ_13StoreWithCastILi1EEEEEviT_T0_T2_T3_T4_T5_:
	.zero		964


//--------------------- .nv.constant0._ZN2at6native18elementwise_kernelILi128ELi2EZNS0_22gpu_kernel_impl_nocastIZZZNS0_67_GLOBAL__N__bb565c37_34_ValidateCompressedIndicesKernel_cu_33a4b88b42_validate_compressed_sparse_indices_kernelILNS3_8CDimNameE1ENS3_18CUDAKernelLauncherENS3_14EmptyVecKernelENS3_8DummyVecELm8EEEvRKNS_6TensorESB_lllENKUlvE0_clEvENKUlvE0_clEvEUllE_EEvRNS_18TensorIteratorBaseERKT_EUliE_EEviT1_ --------------------------
	.section	.nv.constant0._ZN2at6native18elementwise_kernelILi128ELi2EZNS0_22gpu_kernel_impl_nocastIZZZNS0_67_GLOBAL__N__bb565c37_34_ValidateCompressedIndicesKernel_cu_33a4b88b42_validate_compressed_sparse_indices_kernelILNS3_8CDimNameE1ENS3_18CUDAKernelLauncherENS3_14EmptyVecKernelENS3_8DummyVecELm8EEEvRKNS_6TensorESB_lllENKUlvE0_clEvENKUlvE0_clEvEUllE_EEvRNS_18TensorIteratorBaseERKT_EUliE_EEviT1_,"a",@progbits
	.sectionflags	@""
	.align	4
.nv.constant0._ZN2at6native18elementwise_kernelILi128ELi2EZNS0_22gpu_kernel_impl_nocastIZZZNS0_67_GLOBAL__N__bb565c37_34_ValidateCompressedIndicesKernel_cu_33a4b88b42_validate_compressed_sparse_indices_kernelILNS3_8CDimNameE1ENS3_18CUDAKernelLauncherENS3_14EmptyVecKernelENS3_8DummyVecELm8EEEvRKNS_6TensorESB_lllENKUlvE0_clEvENKUlvE0_clEvEUllE_EEvRNS_18TensorIteratorBaseERKT_EUliE_EEviT1_:
	.zero		1456


//--------------------- .nv.constant0._ZN2at6native27unrolled_elementwise_kernelIZZZNS0_67_GLOBAL__N__bb565c37_34_ValidateCompressedIndicesKernel_cu_33a4b88b42_validate_compressed_sparse_indices_kernelILNS2_8CDimNameE1ENS2_18CUDAKernelLauncherENS2_14EmptyVecKernelENS2_8DummyVecELm8EEEvRKNS_6TensorESA_lllENKUlvE0_clEvENKUlvE0_clEvEUllE_St5arrayIPcLm2EELi4E23TrivialOffsetCalculatorILi1EjESI_NS0_6memory15LoadWithoutCastENSJ_16StoreWithoutCastEEEviT_T0_T2_T3_T4_T5_ --------------------------
	.section	.nv.constant0._ZN2at6native27unrolled_elementwise_kernelIZZZNS0_67_GLOBAL__N__bb565c37_34_ValidateCompressedIndicesKernel_cu_33a4b88b42_validate_compressed_sparse_indices_kernelILNS2_8CDimNameE1ENS2_18CUDAKernelLauncherENS2_14EmptyVecKernelENS2_8DummyVecELm8EEEvRKNS_6TensorESA_lllENKUlvE0_clEvENKUlvE0_clEvEUllE_St5arrayIPcLm2EELi4E23TrivialOffsetCalculatorILi1EjESI_NS0_6memory15LoadWithoutCastENSJ_16StoreWithoutCastEEEviT_T0_T2_T3_T4_T5_,"a",@progbits
	.sectionflags	@""
	.align	4
.nv.constant0._ZN2at6native27unrolled_elementwise_kernelIZZZNS0_67_GLOBAL__N__bb565c37_34_ValidateCompressedIndicesKernel_cu_33a4b88b42_validate_compressed_sparse_indices_kernelILNS2_8CDimNameE1ENS2_18CUDAKernelLauncherENS2_14EmptyVecKernelENS2_8DummyVecELm8EEEvRKNS_6TensorESA_lllENKUlvE0_clEvENKUlvE0_clEvEUllE_St5arrayIPcLm2EELi4E23TrivialOffsetCalculatorILi1EjESI_NS0_6memory15LoadWithoutCastENSJ_16StoreWithoutCastEEEviT_T0_T2_T3_T4_T5_:
	.zero		948


//--------------------- .nv.constant0._ZN2at6native29vectorized_elementwise_kernelILi2EZZZNS0_67_GLOBAL__N__bb565c37_34_ValidateCompressedIndicesKernel_cu_33a4b88b42_validate_compressed_sparse_indices_kernelILNS2_8CDimNameE1ENS2_18CUDAKernelLauncherENS2_14EmptyVecKernelENS2_8DummyVecELm8EEEvRKNS_6TensorESA_lllENKUlvE0_clEvENKUlvE0_clEvEUllE_St5arrayIPcLm2EEEEviT0_T1_ --------------------------
	.section	.nv.constant0._ZN2at6native29vectorized_elementwise_kernelILi2EZZZNS0_67_GLOBAL__N__bb565c37_34_ValidateCompressedIndicesKernel_cu_33a4b88b42_validate_compressed_sparse_indices_kernelILNS2_8CDimNameE1ENS2_18CUDAKernelLauncherENS2_14EmptyVecKernelENS2_8DummyVecELm8EEEvRKNS_6TensorESA_lllENKUlvE0_clEvENKUlvE0_clEvEUllE_St5arrayIPcLm2EEEEviT0_T1_,"a",@progbits
	.sectionflags	@""
	.align	4
.nv.constant0._ZN2at6native29vectorized_elementwise_kernelILi2EZZZNS0_67_GLOBAL__N__bb565c37_34_ValidateCompressedIndicesKernel_cu_33a4b88b42_validate_compressed_sparse_indices_kernelILNS2_8CDimNameE1ENS2_18CUDAKernelLauncherENS2_14EmptyVecKernelENS2_8DummyVecELm8EEEvRKNS_6TensorESA_lllENKUlvE0_clEvENKUlvE0_clEvEUllE_St5arrayIPcLm2EEEEviT0_T1_:
	.zero		944


//--------------------- .nv.constant0._ZN2at6native29vectorized_elementwise_kernelILi4EZZZNS0_67_GLOBAL__N__bb565c37_34_ValidateCompressedIndicesKernel_cu_33a4b88b42_validate_compressed_sparse_indices_kernelILNS2_8CDimNameE1ENS2_18CUDAKernelLauncherENS2_14EmptyVecKernelENS2_8DummyVecELm8EEEvRKNS_6TensorESA_lllENKUlvE0_clEvENKUlvE0_clEvEUllE_St5arrayIPcLm2EEEEviT0_T1_ --------------------------
	.section	.nv.constant0._ZN2at6native29vectorized_elementwise_kernelILi4EZZZNS0_67_GLOBAL__N__bb565c37_34_ValidateCompressedIndicesKernel_cu_33a4b88b42_validate_compressed_sparse_indices_kernelILNS2_8CDimNameE1ENS2_18CUDAKernelLauncherENS2_14EmptyVecKernelENS2_8DummyVecELm8EEEvRKNS_6TensorESA_lllENKUlvE0_clEvENKUlvE0_clEvEUllE_St5arrayIPcLm2EEEEviT0_T1_,"a",@progbits
	.sectionflags	@""
	.align	4
.nv.constant0._ZN2at6native29vectorized_elementwise_kernelILi4EZZZNS0_67_GLOBAL__N__bb565c37_34_ValidateCompressedIndicesKernel_cu_33a4b88b42_validate_compressed_sparse_indices_kernelILNS2_8CDimNameE1ENS2_18CUDAKernelLauncherENS2_14EmptyVecKernelENS2_8DummyVecELm8EEEvRKNS_6TensorESA_lllENKUlvE0_clEvENKUlvE0_clEvEUllE_St5arrayIPcLm2EEEEviT0_T1_:
	.zero		944


//--------------------- .nv.constant0._ZN2at6native29vectorized_elementwise_kernelILi8EZZZNS0_67_GLOBAL__N__bb565c37_34_ValidateCompressedIndicesKernel_cu_33a4b88b42_validate_compressed_sparse_indices_kernelILNS2_8CDimNameE1ENS2_18CUDAKernelLauncherENS2_14EmptyVecKernelENS2_8DummyVecELm8EEEvRKNS_6TensorESA_lllENKUlvE0_clEvENKUlvE0_clEvEUllE_St5arrayIPcLm2EEEEviT0_T1_ --------------------------
	.section	.nv.constant0._ZN2at6native29vectorized_elementwise_kernelILi8EZZZNS0_67_GLOBAL__N__bb565c37_34_ValidateCompressedIndicesKernel_cu_33a4b88b42_validate_compressed_sparse_indices_kernelILNS2_8CDimNameE1ENS2_18CUDAKernelLauncherENS2_14EmptyVecKernelENS2_8DummyVecELm8EEEvRKNS_6TensorESA_lllENKUlvE0_clEvENKUlvE0_clEvEUllE_St5arrayIPcLm2EEEEviT0_T1_,"a",@progbits
	.sectionflags	@""
	.align	4
.nv.constant0._ZN2at6native29vectorized_elementwise_kernelILi8EZZZNS0_67_GLOBAL__N__bb565c37_34_ValidateCompressedIndicesKernel_cu_33a4b88b42_validate_compressed_sparse_indices_kernelILNS2_8CDimNameE1ENS2_18CUDAKernelLauncherENS2_14EmptyVecKernelENS2_8DummyVecELm8EEEvRKNS_6TensorESA_lllENKUlvE0_clEvENKUlvE0_clEvEUllE_St5arrayIPcLm2EEEEviT0_T1_:
	.zero		944


//--------------------- .nv.constant0._ZN2at6native18elementwise_kernelILi128ELi4EZNS0_15gpu_kernel_implIZZZNS0_67_GLOBAL__N__bb565c37_34_ValidateCompressedIndicesKernel_cu_33a4b88b42_validate_compressed_sparse_indices_kernelILNS3_8CDimNameE1ENS3_18CUDAKernelLauncherENS3_14EmptyVecKernelENS3_8DummyVecELm8EEEvRKNS_6TensorESB_lllENKUlvE0_clEvENKUlvE_clEvEUliE_EEvRNS_18TensorIteratorBaseERKT_EUliE_EEviT1_ --------------------------
	.section	.nv.constant0._ZN2at6native18elementwise_kernelILi128ELi4EZNS0_15gpu_kernel_implIZZZNS0_67_GLOBAL__N__bb565c37_34_ValidateCompressedIndicesKernel_cu_33a4b88b42_validate_compressed_sparse_indices_kernelILNS3_8CDimNameE1ENS3_18CUDAKernelLauncherENS3_14EmptyVecKernelENS3_8DummyVecELm8EEEvRKNS_6TensorESB_lllENKUlvE0_clEvENKUlvE_clEvEUliE_EEvRNS_18TensorIteratorBaseERKT_EUliE_EEviT1_,"a",@progbits
	.sectionflags	@""
	.align	4
.nv.constant0._ZN2at6native18elementwise_kernelILi128ELi4EZNS0_15gpu_kernel_implIZZZNS0_67_GLOBAL__N__bb565c37_34_ValidateCompressedIndicesKernel_cu_33a4b88b42_validate_compressed_sparse_indices_kernelILNS3_8CDimNameE1ENS3_18CUDAKernelLauncherENS3_14EmptyVecKernelENS3_8DummyVecELm8EEEvRKNS_6TensorESB_lllENKUlvE0_clEvENKUlvE_clEvEUliE_EEvRNS_18TensorIteratorBaseERKT_EUliE_EEviT1_:
	.zero		1464


//--------------------- .nv.constant0._ZN2at6native27unrolled_elementwise_kernelIZZZNS0_67_GLOBAL__N__bb565c37_34_ValidateCompressedIndicesKernel_cu_33a4b88b42_validate_compressed_sparse_indices_kernelILNS2_8CDimNameE1ENS2_18CUDAKernelLauncherENS2_14EmptyVecKernelENS2_8DummyVecELm8EEEvRKNS_6TensorESA_lllENKUlvE0_clEvENKUlvE_clEvEUliE_St5arrayIPcLm2EELi4E23TrivialOffsetCalculatorILi1EjESI_NS0_6memory12LoadWithCastILi1EEENSJ_13StoreWithCastILi1EEEEEviT_T0_T2_T3_T4_T5_ --------------------------
	.section	.nv.constant0._ZN2at6native27unrolled_elementwise_kernelIZZZNS0_67_GLOBAL__N__bb565c37_34_ValidateCompressedIndicesKernel_cu_33a4b88b42_validate_compressed_sparse_indices_kernelILNS2_8CDimNameE1ENS2_18CUDAKernelLauncherENS2_14EmptyVecKernelENS2_8DummyVecELm8EEEvRKNS_6TensorESA_lllENKUlvE0_clEvENKUlvE_clEvEUliE_St5arrayIPcLm2EELi4E23TrivialOffsetCalculatorILi1EjESI_NS0_6memory12LoadWithCastILi1EEENSJ_13StoreWithCastILi1EEEEEviT_T0_T2_T3_T4_T5_,"a",@progbits
	.sectionflags	@""
	.align	4
.nv.constant0._ZN2at6native27unrolled_elementwise_kernelIZZZNS0_67_GLOBAL__N__bb565c37_34_ValidateCompressedIndicesKernel_cu_33a4b88b42_validate_compressed_sparse_indices_kernelILNS2_8CDimNameE1ENS2_18CUDAKernelLauncherENS2_14EmptyVecKernelENS2_8DummyVecELm8EEEvRKNS_6TensorESA_lllENKUlvE0_clEvENKUlvE_clEvEUliE_St5arrayIPcLm2EELi4E23TrivialOffsetCalculatorILi1EjESI_NS0_6memory12LoadWithCastILi1EEENSJ_13StoreWithCastILi1EEEEEviT_T0_T2_T3_T4_T5_:
	.zero		964


//--------------------- .nv.constant0._ZN2at6native18elementwise_kernelILi128ELi2EZNS0_22gpu_kernel_impl_nocastIZZZNS0_67_GLOBAL__N__bb565c37_34_ValidateCompressedIndicesKernel_cu_33a4b88b42_validate_compressed_sparse_indices_kernelILNS3_8CDimNameE1ENS3_18CUDAKernelLauncherENS3_14EmptyVecKernelENS3_8DummyVecELm8EEEvRKNS_6TensorESB_lllENKUlvE0_clEvENKUlvE_clEvEUliE_EEvRNS_18TensorIteratorBaseERKT_EUliE_EEviT1_ --------------------------
	.section	.nv.constant0._ZN2at6native18elementwise_kernelILi128ELi2EZNS0_22gpu_kernel_impl_nocastIZZZNS0_67_GLOBAL__N__bb565c37_34_ValidateCompressedIndicesKernel_cu_33a4b88b42_validate_compressed_sparse_indices_kernelILNS3_8CDimNameE1ENS3_18CUDAKernelLauncherENS3_14EmptyVecKernelENS3_8DummyVecELm8EEEvRKNS_6TensorESB_lllENKUlvE0_clEvENKUlvE_clEvEUliE_EEvRNS_18TensorIteratorBaseERKT_EUliE_EEviT1_,"a",@progbits
	.sectionflags	@""
	.align	4
.nv.constant0._ZN2at6native18elementwise_kernelILi128ELi2EZNS0_22gpu_kernel_impl_nocastIZZZNS0_67_GLOBAL__N__bb565c37_34_ValidateCompressedIndicesKernel_cu_33a4b88b42_validate_compressed_sparse_indices_kernelILNS3_8CDimNameE1ENS3_18CUDAKernelLauncherENS3_14EmptyVecKernelENS3_8DummyVecELm8EEEvRKNS_6TensorESB_lllENKUlvE0_clEvENKUlvE_clEvEUliE_EEvRNS_18TensorIteratorBaseERKT_EUliE_EEviT1_:
	.zero		1456


//--------------------- .nv.constant0._ZN2at6native27unrolled_elementwise_kernelIZZZNS0_67_GLOBAL__N__bb565c37_34_ValidateCompressedIndicesKernel_cu_33a4b88b42_validate_compressed_sparse_indices_kernelILNS2_8CDimNameE1ENS2_18CUDAKernelLauncherENS2_14EmptyVecKernelENS2_8DummyVecELm8EEEvRKNS_6TensorESA_lllENKUlvE0_clEvENKUlvE_clEvEUliE_St5arrayIPcLm2EELi4E23TrivialOffsetCalculatorILi1EjESI_NS0_6memory15LoadWithoutCastENSJ_16StoreWithoutCastEEEviT_T0_T2_T3_T4_T5_ --------------------------
	.section	.nv.constant0._ZN2at6native27unrolled_elementwise_kernelIZZZNS0_67_GLOBAL__N__bb565c37_34_ValidateCompressedIndicesKernel_cu_33a4b88b42_validate_compressed_sparse_indices_kernelILNS2_8CDimNameE1ENS2_18CUDAKernelLauncherENS2_14EmptyVecKernelENS2_8DummyVecELm8EEEvRKNS_6TensorESA_lllENKUlvE0_clEvENKUlvE_clEvEUliE_St5arrayIPcLm2EELi4E23TrivialOffsetCalculatorILi1EjESI_NS0_6memory15LoadWithoutCastENSJ_16StoreWithoutCastEEEviT_T0_T2_T3_T4_T5_,"a",@progbits
	.sectionflags	@""
	.align	4
.nv.constant0._ZN2at6native27unrolled_elementwise_kernelIZZZNS0_67_GLOBAL__N__bb565c37_34_ValidateCompressedIndicesKernel_cu_33a4b88b42_validate_compressed_sparse_indices_kernelILNS2_8CDimNameE1ENS2_18CUDAKernelLauncherENS2_14EmptyVecKernelENS2_8DummyVecELm8EEEvRKNS_6TensorESA_lllENKUlvE0_clEvENKUlvE_clEvEUliE_St5arrayIPcLm2EELi4E23TrivialOffsetCalculatorILi1EjESI_NS0_6memory15LoadWithoutCastENSJ_16StoreWithoutCastEEEviT_T0_T2_T3_T4_T5_:
	.zero		948


//--------------------- .nv.constant0._ZN2at6native29vectorized_elementwise_kernelILi2EZZZNS0_67_GLOBAL__N__bb565c37_34_ValidateCompressedIndicesKernel_cu_33a4b88b42_validate_compressed_sparse_indices_kernelILNS2_8CDimNameE1ENS2_18CUDAKernelLauncherENS2_14EmptyVecKernelENS2_8DummyVecELm8EEEvRKNS_6TensorESA_lllENKUlvE0_clEvENKUlvE_clEvEUliE_St5arrayIPcLm2EEEEviT0_T1_ --------------------------
	.section	.nv.constant0._ZN2at6native29vectorized_elementwise_kernelILi2EZZZNS0_67_GLOBAL__N__bb565c37_34_ValidateCompressedIndicesKernel_cu_33a4b88b42_validate_compressed_sparse_indices_kernelILNS2_8CDimNameE1ENS2_18CUDAKernelLauncherENS2_14EmptyVecKernelENS2_8DummyVecELm8EEEvRKNS_6TensorESA_lllENKUlvE0_clEvENKUlvE_clEvEUliE_St5arrayIPcLm2EEEEviT0_T1_,"a",@progbits
	.sectionflags	@""
	.align	4
.nv.constant0._ZN2at6native29vectorized_elementwise_kernelILi2EZZZNS0_67_GLOBAL__N__bb565c37_34_ValidateCompressedIndicesKernel_cu_33a4b88b42_validate_compressed_sparse_indices_kernelILNS2_8CDimNameE1ENS2_18CUDAKernelLauncherENS2_14EmptyVecKernelENS2_8DummyVecELm8EEEvRKNS_6TensorESA_lllENKUlvE0_clEvENKUlvE_clEvEUliE_St5arrayIPcLm2EEEEviT0_T1_:
	.zero		944


//--------------------- .nv.constant0._ZN2at6native29vectorized_elementwise_kernelILi4EZZZNS0_67_GLOBAL__N__bb565c37_34_ValidateCompressedIndicesKernel_cu_33a4b88b42_validate_compressed_sparse_indices_kernelILNS2_8CDimNameE1ENS2_18CUDAKernelLauncherENS2_14EmptyVecKernelENS2_8DummyVecELm8EEEvRKNS_6TensorESA_lllENKUlvE0_clEvENKUlvE_clEvEUliE_St5arrayIPcLm2EEEEviT0_T1_ --------------------------
	.section	.nv.constant0._ZN2at6native29vectorized_elementwise_kernelILi4EZZZNS0_67_GLOBAL__N__bb565c37_34_ValidateCompressedIndicesKernel_cu_33a4b88b42_validate_compressed_sparse_indices_kernelILNS2_8CDimNameE1ENS2_18CUDAKernelLauncherENS2_14EmptyVecKernelENS2_8DummyVecELm8EEEvRKNS_6TensorESA_lllENKUlvE0_clEvENKUlvE_clEvEUliE_St5arrayIPcLm2EEEEviT0_T1_,"a",@progbits
	.sectionflags	@""
	.align	4
.nv.constant0._ZN2at6native29vectorized_elementwise_kernelILi4EZZZNS0_67_GLOBAL__N__bb565c37_34_ValidateCompressedIndicesKernel_cu_33a4b88b42_validate_compressed_sparse_indices_kernelILNS2_8CDimNameE1ENS2_18CUDAKernelLauncherENS2_14EmptyVecKernelENS2_8DummyVecELm8EEEvRKNS_6TensorESA_lllENKUlvE0_clEvENKUlvE_clEvEUliE_St5arrayIPcLm2EEEEviT0_T1_:
	.zero		944


//--------------------- .nv.constant0._ZN2at6native29vectorized_elementwise_kernelILi8EZZZNS0_67_GLOBAL__N__bb565c37_34_ValidateCompressedIndicesKernel_cu_33a4b88b42_validate_compressed_sparse_indices_kernelILNS2_8CDimNameE1ENS2_18CUDAKernelLauncherENS2_14EmptyVecKernelENS2_8DummyVecELm8EEEvRKNS_6TensorESA_lllENKUlvE0_clEvENKUlvE_clEvEUliE_St5arrayIPcLm2EEEEviT0_T1_ --------------------------
	.section	.nv.constant0._ZN2at6native29vectorized_elementwise_kernelILi8EZZZNS0_67_GLOBAL__N__bb565c37_34_ValidateCompressedIndicesKernel_cu_33a4b88b42_validate_compressed_sparse_indices_kernelILNS2_8CDimNameE1ENS2_18CUDAKernelLauncherENS2_14EmptyVecKernelENS2_8DummyVecELm8EEEvRKNS_6TensorESA_lllENKUlvE0_clEvENKUlvE_clEvEUliE_St5arrayIPcLm2EEEEviT0_T1_,"a",@progbits
	.sectionflags	@""
	.align	4
.nv.constant0._ZN2at6native29vectorized_elementwise_kernelILi8EZZZNS0_67_GLOBAL__N__bb565c37_34_ValidateCompressedIndicesKernel_cu_33a4b88b42_validate_compressed_sparse_indices_kernelILNS2_8CDimNameE1ENS2_18CUDAKernelLauncherENS2_14EmptyVecKernelENS2_8DummyVecELm8EEEvRKNS_6TensorESA_lllENKUlvE0_clEvENKUlvE_clEvEUliE_St5arrayIPcLm2EEEEviT0_T1_:
	.zero		944


//--------------------- .nv.constant0._ZN2at6native18elementwise_kernelILi128ELi4EZNS0_15gpu_kernel_implIZZZNS0_67_GLOBAL__N__bb565c37_34_ValidateCompressedIndicesKernel_cu_33a4b88b42_validate_compressed_sparse_indices_kernelILNS3_8CDimNameE0ENS3_18CUDAKernelLauncherENS3_14EmptyVecKernelENS3_8DummyVecELm0EEEvRKNS_6TensorESB_lllENKUlvE1_clEvENKUlvE0_clEvEUllllllE_EEvRNS_18TensorIteratorBaseERKT_EUliE_EEviT1_ --------------------------
	.section	.nv.constant0._ZN2at6native18elementwise_kernelILi128ELi4EZNS0_15gpu_kernel_implIZZZNS0_67_GLOBAL__N__bb565c37_34_ValidateCompressedIndicesKernel_cu_33a4b88b42_validate_compressed_sparse_indices_kernelILNS3_8CDimNameE0ENS3_18CUDAKernelLauncherENS3_14EmptyVecKernelENS3_8DummyVecELm0EEEvRKNS_6TensorESB_lllENKUlvE1_clEvENKUlvE0_clEvEUllllllE_EEvRNS_18TensorIteratorBaseERKT_EUliE_EEviT1_,"a",@progbits
	.sectionflags	@""
	.align	4
.nv.constant0._ZN2at6native18elementwise_kernelILi128ELi4EZNS0_15gpu_kernel_implIZZZNS0_67_GLOBAL__N__bb565c37_34_ValidateCompressedIndicesKernel_cu_33a4b88b42_validate_compressed_sparse_indices_kernelILNS3_8CDimNameE0ENS3_18CUDAKernelLauncherENS3_14EmptyVecKernelENS3_8DummyVecELm0EEEvRKNS_6TensorESB_lllENKUlvE1_clEvENKUlvE0_clEvEUllllllE_EEvRNS_18TensorIteratorBaseERKT_EUliE_EEviT1_:
	.zero		1936


//--------------------- .nv.constant0._ZN2at6native27unrolled_elementwise_kernelIZZZNS0_67_GLOBAL__N__bb565c37_34_ValidateCompressedIndicesKernel_cu_33a4b88b42_validate_compressed_sparse_indices_kernelILNS2_8CDimNameE0ENS2_18CUDAKernelLauncherENS2_14EmptyVecKernelENS2_8DummyVecELm0EEEvRKNS_6TensorESA_lllENKUlvE1_clEvENKUlvE0_clEvEUllllllE_St5arrayIPcLm6EELi4E23TrivialOffsetCalculatorILi5EjESH_ILi1EjENS0_6memory12LoadWithCastILi5EEENSK_13StoreWithCastILi1EEEEEviT_T0_T2_T3_T4_T5_ --------------------------
	.section	.nv.constant0._ZN2at6native27unrolled_elementwise_kernelIZZZNS0_67_GLOBAL__N__bb565c37_34_ValidateCompressedIndicesKernel_cu_33a4b88b42_validate_compressed_sparse_indices_kernelILNS2_8CDimNameE0ENS2_18CUDAKernelLauncherENS2_14EmptyVecKernelENS2_8DummyVecELm0EEEvRKNS_6TensorESA_lllENKUlvE1_clEvENKUlvE0_clEvEUllllllE_St5arrayIPcLm6EELi4E23TrivialOffsetCalculatorILi5EjESH_ILi1EjENS0_6memory12LoadWithCastILi5EEENSK_13StoreWithCastILi1EEEEEviT_T0_T2_T3_T4_T5_,"a",@progbits
	.sectionflags	@""
	.align	4
.nv.constant0._ZN2at6native27unrolled_elementwise_kernelIZZZNS0_67_GLOBAL__N__bb565c37_34_ValidateCompressedIndicesKernel_cu_33a4b88b42_validate_compressed_sparse_indices_kernelILNS2_8CDimNameE0ENS2_18CUDAKernelLauncherENS2_14EmptyVecKernelENS2_8DummyVecELm0EEEvRKNS_6TensorESA_lllENKUlvE1_clEvENKUlvE0_clEvEUllllllE_St5arrayIPcLm6EELi4E23TrivialOffsetCalculatorILi5EjESH_ILi1EjENS0_6memory12LoadWithCastILi5EEENSK_13StoreWithCastILi1EEEEEviT_T0_T2_T3_T4_T5_:
	.zero		1056


//--------------------- .nv.constant0._ZN2at6native18elementwise_kernelILi128ELi2EZNS0_22gpu_kernel_impl_nocastIZZZNS0_67_GLOBAL__N__bb565c37_34_ValidateCompressedIndicesKernel_cu_33a4b88b42_validate_compressed_sparse_indices_kernelILNS3_8CDimNameE0ENS3_18CUDAKernelLauncherENS3_14EmptyVecKernelENS3_8DummyVecELm0EEEvRKNS_6TensorESB_lllENKUlvE1_clEvENKUlvE0_clEvEUllllllE_EEvRNS_18TensorIteratorBaseERKT_EUliE_EEviT1_ --------------------------
	.section	.nv.constant0._ZN2at6native18elementwise_kernelILi128ELi2EZNS0_22gpu_kernel_impl_nocastIZZZNS0_67_GLOBAL__N__bb565c37_34_ValidateCompressedIndicesKernel_cu_33a4b88b42_validate_compressed_sparse_indices_kernelILNS3_8CDimNameE0ENS3_18CUDAKernelLauncherENS3_14EmptyVecKernelENS3_8DummyVecELm0EEEvRKNS_6TensorESB_lllENKUlvE1_clEvENKUlvE0_clEvEUllllllE_EEvRNS_18TensorIteratorBaseERKT_EUliE_EEviT1_,"a",@progbits
	.sectionflags	@""
	.align	4
.nv.constant0._ZN2at6native18elementwise_kernelILi128ELi2EZNS0_22gpu_kernel_impl_nocastIZZZNS0_67_GLOBAL__N__bb565c37_34_ValidateCompressedIndicesKernel_cu_33a4b88b42_validate_compressed_sparse_indices_kernelILNS3_8CDimNameE0ENS3_18CUDAKernelLauncherENS3_14EmptyVecKernelENS3_8DummyVecELm0EEEvRKNS_6TensorESB_lllENKUlvE1_clEvENKUlvE0_clEvEUllllllE_EEvRNS_18TensorIteratorBaseERKT_EUliE_EEviT1_:
	.zero		1928


//--------------------- .nv.constant0._ZN2at6native27unrolled_elementwise_kernelIZZZNS0_67_GLOBAL__N__bb565c37_34_ValidateCompressedIndicesKernel_cu_33a4b88b42_validate_compressed_sparse_indices_kernelILNS2_8CDimNameE0ENS2_18CUDAKernelLauncherENS2_14EmptyVecKernelENS2_8DummyVecELm0EEEvRKNS_6TensorESA_lllENKUlvE1_clEvENKUlvE0_clEvEUllllllE_St5arrayIPcLm6EELi4E23TrivialOffsetCalculatorILi5EjESH_ILi1EjENS0_6memory15LoadWithoutCastENSK_16StoreWithoutCastEEEviT_T0_T2_T3_T4_T5_ --------------------------
	.section	.nv.constant0._ZN2at6native27unrolled_elementwise_kernelIZZZNS0_67_GLOBAL__N__bb565c37_34_ValidateCompressedIndicesKernel_cu_33a4b88b42_validate_compressed_sparse_indices_kernelILNS2_8CDimNameE0ENS2_18CUDAKernelLauncherENS2_14EmptyVecKernelENS2_8DummyVecELm0EEEvRKNS_6TensorESA_lllENKUlvE1_clEvENKUlvE0_clEvEUllllllE_St5arrayIPcLm6EELi4E23TrivialOffsetCalculatorILi5EjESH_ILi1EjENS0_6memory15LoadWithoutCastENSK_16StoreWithoutCastEEEviT_T0_T2_T3_T4_T5_,"a",@progbits
	.sectionflags	@""
	.align	4
.nv.constant0._ZN2at6native27unrolled_elementwise_kernelIZZZNS0_67_GLOBAL__N__bb565c37_34_ValidateCompressedIndicesKernel_cu_33a4b88b42_validate_compressed_sparse_indices_kernelILNS2_8CDimNameE0ENS2_18CUDAKernelLauncherENS2_14EmptyVecKernelENS2_8DummyVecELm0EEEvRKNS_6TensorESA_lllENKUlvE1_clEvENKUlvE0_clEvEUllllllE_St5arrayIPcLm6EELi4E23TrivialOffsetCalculatorILi5EjESH_ILi1EjENS0_6memory15LoadWithoutCastENSK_16StoreWithoutCastEEEviT_T0_T2_T3_T4_T5_:
	.zero		1020


//--------------------- .nv.constant0._ZN2at6native29vectorized_elementwise_kernelILi2EZZZNS0_67_GLOBAL__N__bb565c37_34_ValidateCompressedIndicesKernel_cu_33a4b88b42_validate_compressed_sparse_indices_kernelILNS2_8CDimNameE0ENS2_18CUDAKernelLauncherENS2_14EmptyVecKernelENS2_8DummyVecELm0EEEvRKNS_6TensorESA_lllENKUlvE1_clEvENKUlvE0_clEvEUllllllE_St5arrayIPcLm6EEEEviT0_T1_ --------------------------
	.section	.nv.constant0._ZN2at6native29vectorized_elementwise_kernelILi2EZZZNS0_67_GLOBAL__N__bb565c37_34_ValidateCompressedIndicesKernel_cu_33a4b88b42_validate_compressed_sparse_indices_kernelILNS2_8CDimNameE0ENS2_18CUDAKernelLauncherENS2_14EmptyVecKernelENS2_8DummyVecELm0EEEvRKNS_6TensorESA_lllENKUlvE1_clEvENKUlvE0_clEvEUllllllE_St5arrayIPcLm6EEEEviT0_T1_,"a",@progbits
	.sectionflags	@""
	.align	4
.nv.constant0._ZN2at6native29vectorized_elementwise_kernelILi2EZZZNS0_67_GLOBAL__N__bb565c37_34_ValidateCompressedIndicesKernel_cu_33a4b88b42_validate_compressed_sparse_indices_kernelILNS2_8CDimNameE0ENS2_18CUDAKernelLauncherENS2_14EmptyVecKernelENS2_8DummyVecELm0EEEvRKNS_6TensorESA_lllENKUlvE1_clEvENKUlvE0_clEvEUllllllE_St5arrayIPcLm6EEEEviT0_T1_:
	.zero		1016


//--------------------- .nv.constant0._ZN2at6native29vectorized_elementwise_kernelILi4EZZZNS0_67_GLOBAL__N__bb565c37_34_ValidateCompressedIndicesKernel_cu_33a4b88b42_validate_compressed_sparse_indices_kernelILNS2_8CDimNameE0ENS2_18CUDAKernelLauncherENS2_14EmptyVecKernelENS2_8DummyVecELm0EEEvRKNS_6TensorESA_lllENKUlvE1_clEvENKUlvE0_clEvEUllllllE_St5arrayIPcLm6EEEEviT0_T1_ --------------------------
	.section	.nv.constant0._ZN2at6native29vectorized_elementwise_kernelILi4EZZZNS0_67_GLOBAL__N__bb565c37_34_ValidateCompressedIndicesKernel_cu_33a4b88b42_validate_compressed_sparse_indices_kernelILNS2_8CDimNameE0ENS2_18CUDAKernelLauncherENS2_14EmptyVecKernelENS2_8DummyVecELm0EEEvRKNS_6TensorESA_lllENKUlvE1_clEvENKUlvE0_clEvEUllllllE_St5arrayIPcLm6EEEEviT0_T1_,"a",@progbits
	.sectionflags	@""
	.align	4
.nv.constant0._ZN2at6native29vectorized_elementwise_kernelILi4EZZZNS0_67_GLOBAL__N__bb565c37_34_ValidateCompressedIndicesKernel_cu_33a4b88b42_validate_compressed_sparse_indices_kernelILNS2_8CDimNameE0ENS2_18CUDAKernelLauncherENS2_14EmptyVecKernelENS2_8DummyVecELm0EEEvRKNS_6TensorESA_lllENKUlvE1_clEvENKUlvE0_clEvEUllllllE_St5arrayIPcLm6EEEEviT0_T1_:
	.zero		1016


//--------------------- .nv.constant0._ZN2at6native29vectorized_elementwise_kernelILi8EZZZNS0_67_GLOBAL__N__bb565c37_34_ValidateCompressedIndicesKernel_cu_33a4b88b42_validate_compressed_sparse_indices_kernelILNS2_8CDimNameE0ENS2_18CUDAKernelLauncherENS2_14EmptyVecKernelENS2_8DummyVecELm0EEEvRKNS_6TensorESA_lllENKUlvE1_clEvENKUlvE0_clEvEUllllllE_St5arrayIPcLm6EEEEviT0_T1_ --------------------------
	.section	.nv.constant0._ZN2at6native29vectorized_elementwise_kernelILi8EZZZNS0_67_GLOBAL__N__bb565c37_34_ValidateCompressedIndicesKernel_cu_33a4b88b42_validate_compressed_sparse_indices_kernelILNS2_8CDimNameE0ENS2_18CUDAKernelLauncherENS2_14EmptyVecKernelENS2_8DummyVecELm0EEEvRKNS_6TensorESA_lllENKUlvE1_clEvENKUlvE0_clEvEUllllllE_St5arrayIPcLm6EEEEviT0_T1_,"a",@progbits
	.sectionflags	@""
	.align	4
.nv.constant0._ZN2at6native29vectorized_elementwise_kernelILi8EZZZNS0_67_GLOBAL__N__bb565c37_34_ValidateCompressedIndicesKernel_cu_33a4b88b42_validate_compressed_sparse_indices_kernelILNS2_8CDimNameE0ENS2_18CUDAKernelLauncherENS2_14EmptyVecKernelENS2_8DummyVecELm0EEEvRKNS_6TensorESA_lllENKUlvE1_clEvENKUlvE0_clEvEUllllllE_St5arrayIPcLm6EEEEviT0_T1_:
	.zero		1016


//--------------------- .nv.constant0._ZN2at6native18elementwise_kernelILi128ELi4EZNS0_15gpu_kernel_implIZZZNS0_67_GLOBAL__N__bb565c37_34_ValidateCompressedIndicesKernel_cu_33a4b88b42_validate_compressed_sparse_indices_kernelILNS3_8CDimNameE0ENS3_18CUDAKernelLauncherENS3_14EmptyVecKernelENS3_8DummyVecELm0EEEvRKNS_6TensorESB_lllENKUlvE1_clEvENKUlvE_clEvEUliiiiiE_EEvRNS_18TensorIteratorBaseERKT_EUliE_EEviT1_ --------------------------
	.section	.nv.constant0._ZN2at6native18elementwise_kernelILi128ELi4EZNS0_15gpu_kernel_implIZZZNS0_67_GLOBAL__N__bb565c37_34_ValidateCompressedIndicesKernel_cu_33a4b88b42_validate_compressed_sparse_indices_kernelILNS3_8CDimNameE0ENS3_18CUDAKernelLauncherENS3_14EmptyVecKernelENS3_8DummyVecELm0EEEvRKNS_6TensorESB_lllENKUlvE1_clEvENKUlvE_clEvEUliiiiiE_EEvRNS_18TensorIteratorBaseERKT_EUliE_EEviT1_,"a",@progbits
	.sectionflags	@""
	.align	4
.nv.constant0._ZN2at6native18elementwise_kernelILi128ELi4EZNS0_15gpu_kernel_implIZZZNS0_67_GLOBAL__N__bb565c37_34_ValidateCompressedIndicesKernel_cu_33a4b88b42_validate_compressed_sparse_indices_kernelILNS3_8CDimNameE0ENS3_18CUDAKernelLauncherENS3_14EmptyVecKernelENS3_8DummyVecELm0EEEvRKNS_6TensorESB_lllENKUlvE1_clEvENKUlvE_clEvEUliiiiiE_EEvRNS_18TensorIteratorBaseERKT_EUliE_EEviT1_:
	.zero		1936


//--------------------- .nv.constant0._ZN2at6native27unrolled_elementwise_kernelIZZZNS0_67_GLOBAL__N__bb565c37_34_ValidateCompressedIndicesKernel_cu_33a4b88b42_validate_compressed_sparse_indices_kernelILNS2_8CDimNameE0ENS2_18CUDAKernelLauncherENS2_14EmptyVecKernelENS2_8DummyVecELm0EEEvRKNS_6TensorESA_lllENKUlvE1_clEvENKUlvE_clEvEUliiiiiE_St5arrayIPcLm6EELi4E23TrivialOffsetCalculatorILi5EjESH_ILi1EjENS0_6memory12LoadWithCastILi5EEENSK_13StoreWithCastILi1EEEEEviT_T0_T2_T3_T4_T5_ --------------------------
	.section	.nv.constant0._ZN2at6native27unrolled_elementwise_kernelIZZZNS0_67_GLOBAL__N__bb565c37_34_ValidateCompressedIndicesKernel_cu_33a4b88b42_validate_compressed_sparse_indices_kernelILNS2_8CDimNameE0ENS2_18CUDAKernelLauncherENS2_14EmptyVecKernelENS2_8DummyVecELm0EEEvRKNS_6TensorESA_lllENKUlvE1_clEvENKUlvE_clEvEUliiiiiE_St5arrayIPcLm6EELi4E23TrivialOffsetCalculatorILi5EjESH_ILi1EjENS0_6memory12LoadWithCastILi5EEENSK_13StoreWithCastILi1EEEEEviT_T0_T2_T3_T4_T5_,"a",@progbits
	.sectionflags	@""
	.align	4
.nv.constant0._ZN2at6native27unrolled_elementwise_kernelIZZZNS0_67_GLOBAL__N__bb565c37_34_ValidateCompressedIndicesKernel_cu_33a4b88b42_validate_compressed_sparse_indices_kernelILNS2_8CDimNameE0ENS2_18CUDAKernelLauncherENS2_14EmptyVecKernelENS2_8DummyVecELm0EEEvRKNS_6TensorESA_lllENKUlvE1_clEvENKUlvE_clEvEUliiiiiE_St5arrayIPcLm6EELi4E23TrivialOffsetCalculatorILi5EjESH_ILi1EjENS0_6memory12LoadWithCastILi5EEENSK_13StoreWithCastILi1EEEEEviT_T0_T2_T3_T4_T5_:
	.zero		1056


//--------------------- .nv.constant0._ZN2at6native18elementwise_kernelILi128ELi2EZNS0_22gpu_kernel_impl_nocastIZZZNS0_67_GLOBAL__N__bb565c37_34_ValidateCompressedIndicesKernel_cu_33a4b88b42_validate_compressed_sparse_indices_kernelILNS3_8CDimNameE0ENS3_18CUDAKernelLauncherENS3_14EmptyVecKernelENS3_8DummyVecELm0EEEvRKNS_6TensorESB_lllENKUlvE1_clEvENKUlvE_clEvEUliiiiiE_EEvRNS_18TensorIteratorBaseERKT_EUliE_EEviT1_ --------------------------
	.section	.nv.constant0._ZN2at6native18elementwise_kernelILi128ELi2EZNS0_22gpu_kernel_impl_nocastIZZZNS0_67_GLOBAL__N__bb565c37_34_ValidateCompressedIndicesKernel_cu_33a4b88b42_validate_compressed_sparse_indices_kernelILNS3_8CDimNameE0ENS3_18CUDAKernelLauncherENS3_14EmptyVecKernelENS3_8DummyVecELm0EEEvRKNS_6TensorESB_lllENKUlvE1_clEvENKUlvE_clEvEUliiiiiE_EEvRNS_18TensorIteratorBaseERKT_EUliE_EEviT1_,"a",@progbits
	.sectionflags	@""
	.align	4
.nv.constant0._ZN2at6native18elementwise_kernelILi128ELi2EZNS0_22gpu_kernel_impl_nocastIZZZNS0_67_GLOBAL__N__bb565c37_34_ValidateCompressedIndicesKernel_cu_33a4b88b42_validate_compressed_sparse_indices_kernelILNS3_8CDimNameE0ENS3_18CUDAKernelLauncherENS3_14EmptyVecKernelENS3_8DummyVecELm0EEEvRKNS_6TensorESB_lllENKUlvE1_clEvENKUlvE_clEvEUliiiiiE_EEvRNS_18TensorIteratorBaseERKT_EUliE_EEviT1_:
	.zero		1928


//--------------------- .nv.constant0._ZN2at6native27unrolled_elementwise_kernelIZZZNS0_67_GLOBAL__N__bb565c37_34_ValidateCompressedIndicesKernel_cu_33a4b88b42_validate_compressed_sparse_indices_kernelILNS2_8CDimNameE0ENS2_18CUDAKernelLauncherENS2_14EmptyVecKernelENS2_8DummyVecELm0EEEvRKNS_6TensorESA_lllENKUlvE1_clEvENKUlvE_clEvEUliiiiiE_St5arrayIPcLm6EELi4E23TrivialOffsetCalculatorILi5EjESH_ILi1EjENS0_6memory15LoadWithoutCastENSK_16StoreWithoutCastEEEviT_T0_T2_T3_T4_T5_ --------------------------
	.section	.nv.constant0._ZN2at6native27unrolled_elementwise_kernelIZZZNS0_67_GLOBAL__N__bb565c37_34_ValidateCompressedIndicesKernel_cu_33a4b88b42_validate_compressed_sparse_indices_kernelILNS2_8CDimNameE0ENS2_18CUDAKernelLauncherENS2_14EmptyVecKernelENS2_8DummyVecELm0EEEvRKNS_6TensorESA_lllENKUlvE1_clEvENKUlvE_clEvEUliiiiiE_St5arrayIPcLm6EELi4E23TrivialOffsetCalculatorILi5EjESH_ILi1EjENS0_6memory15LoadWithoutCastENSK_16StoreWithoutCastEEEviT_T0_T2_T3_T4_T5_,"a",@progbits
	.sectionflags	@""
	.align	4
.nv.constant0._ZN2at6native27unrolled_elementwise_kernelIZZZNS0_67_GLOBAL__N__bb565c37_34_ValidateCompressedIndicesKernel_cu_33a4b88b42_validate_compressed_sparse_indices_kernelILNS2_8CDimNameE0ENS2_18CUDAKernelLauncherENS2_14EmptyVecKernelENS2_8DummyVecELm0EEEvRKNS_6TensorESA_lllENKUlvE1_clEvENKUlvE_clEvEUliiiiiE_St5arrayIPcLm6EELi4E23TrivialOffsetCalculatorILi5EjESH_ILi1EjENS0_6memory15LoadWithoutCastENSK_16StoreWithoutCastEEEviT_T0_T2_T3_T4_T5_:
	.zero		1020


//--------------------- .nv.constant0._ZN2at6native29vectorized_elementwise_kernelILi2EZZZNS0_67_GLOBAL__N__bb565c37_34_ValidateCompressedIndicesKernel_cu_33a4b88b42_validate_compressed_sparse_indices_kernelILNS2_8CDimNameE0ENS2_18CUDAKernelLauncherENS2_14EmptyVecKernelENS2_8DummyVecELm0EEEvRKNS_6TensorESA_lllENKUlvE1_clEvENKUlvE_clEvEUliiiiiE_St5arrayIPcLm6EEEEviT0_T1_ --------------------------
	.section	.nv.constant0._ZN2at6native29vectorized_elementwise_kernelILi2EZZZNS0_67_GLOBAL__N__bb565c37_34_ValidateCompressedIndicesKernel_cu_33a4b88b42_validate_compressed_sparse_indices_kernelILNS2_8CDimNameE0ENS2_18CUDAKernelLauncherENS2_14EmptyVecKernelENS2_8DummyVecELm0EEEvRKNS_6TensorESA_lllENKUlvE1_clEvENKUlvE_clEvEUliiiiiE_St5arrayIPcLm6EEEEviT0_T1_,"a",@progbits
	.sectionflags	@""
	.align	4
.nv.constant0._ZN2at6native29vectorized_elementwise_kernelILi2EZZZNS0_67_GLOBAL__N__bb565c37_34_ValidateCompressedIndicesKernel_cu_33a4b88b42_validate_compressed_sparse_indices_kernelILNS2_8CDimNameE0ENS2_18CUDAKernelLauncherENS2_14EmptyVecKernelENS2_8DummyVecELm0EEEvRKNS_6TensorESA_lllENKUlvE1_clEvENKUlvE_clEvEUliiiiiE_St5arrayIPcLm6EEEEviT0_T1_:
	.zero		1016


//--------------------- .nv.constant0._ZN2at6native29vectorized_elementwise_kernelILi4EZZZNS0_67_GLOBAL__N__bb565c37_34_ValidateCompressedIndicesKernel_cu_33a4b88b42_validate_compressed_sparse_indices_kernelILNS2_8CDimNameE0ENS2_18CUDAKernelLauncherENS2_14EmptyVecKernelENS2_8DummyVecELm0EEEvRKNS_6TensorESA_lllENKUlvE1_clEvENKUlvE_clEvEUliiiiiE_St5arrayIPcLm6EEEEviT0_T1_ --------------------------
	.section	.nv.constant0._ZN2at6native29vectorized_elementwise_kernelILi4EZZZNS0_67_GLOBAL__N__bb565c37_34_ValidateCompressedIndicesKernel_cu_33a4b88b42_validate_compressed_sparse_indices_kernelILNS2_8CDimNameE0ENS2_18CUDAKernelLauncherENS2_14EmptyVecKernelENS2_8DummyVecELm0EEEvRKNS_6TensorESA_lllENKUlvE1_clEvENKUlvE_clEvEUliiiiiE_St5arrayIPcLm6EEEEviT0_T1_,"a",@progbits
	.sectionflags	@""
	.align	4
.nv.constant0._ZN2at6native29vectorized_elementwise_kernelILi4EZZZNS0_67_GLOBAL__N__bb565c37_34_ValidateCompressedIndicesKernel_cu_33a4b88b42_validate_compressed_sparse_indices_kernelILNS2_8CDimNameE0ENS2_18CUDAKernelLauncherENS2_14EmptyVecKernelENS2_8DummyVecELm0EEEvRKNS_6TensorESA_lllENKUlvE1_clEvENKUlvE_clEvEUliiiiiE_St5arrayIPcLm6EEEEviT0_T1_:
	.zero		1016


//--------------------- .nv.constant0._ZN2at6native29vectorized_elementwise_kernelILi8EZZZNS0_67_GLOBAL__N__bb565c37_34_ValidateCompressedIndicesKernel_cu_33a4b88b42_validate_compressed_sparse_indices_kernelILNS2_8CDimNameE0ENS2_18CUDAKernelLauncherENS2_14EmptyVecKernelENS2_8DummyVecELm0EEEvRKNS_6TensorESA_lllENKUlvE1_clEvENKUlvE_clEvEUliiiiiE_St5arrayIPcLm6EEEEviT0_T1_ --------------------------
	.section	.nv.constant0._ZN2at6native29vectorized_elementwise_kernelILi8EZZZNS0_67_GLOBAL__N__bb565c37_34_ValidateCompressedIndicesKernel_cu_33a4b88b42_validate_compressed_sparse_indices_kernelILNS2_8CDimNameE0ENS2_18CUDAKernelLauncherENS2_14EmptyVecKernelENS2_8DummyVecELm0EEEvRKNS_6TensorESA_lllENKUlvE1_clEvENKUlvE_clEvEUliiiiiE_St5arrayIPcLm6EEEEviT0_T1_,"a",@progbits
	.sectionflags	@""
	.align	4
.nv.constant0._ZN2at6native29vectorized_elementwise_kernelILi8EZZZNS0_67_GLOBAL__N__bb565c37_34_ValidateCompressedIndicesKernel_cu_33a4b88b42_validate_compressed_sparse_indices_kernelILNS2_8CDimNameE0ENS2_18CUDAKernelLauncherENS2_14EmptyVecKernelENS2_8DummyVecELm0EEEvRKNS_6TensorESA_lllENKUlvE1_clEvENKUlvE_clEvEUliiiiiE_St5arrayIPcLm6EEEEviT0_T1_:
	.zero		1016


//--------------------- .nv.constant0._ZN2at6native18elementwise_kernelILi128ELi4EZNS0_15gpu_kernel_implIZZZNS0_67_GLOBAL__N__bb565c37_34_ValidateCompressedIndicesKernel_cu_33a4b88b42_validate_compressed_sparse_indices_kernelILNS3_8CDimNameE0ENS3_18CUDAKernelLauncherENS3_14EmptyVecKernelENS3_8DummyVecELm0EEEvRKNS_6TensorESB_lllENKUlvE0_clEvENKUlvE0_clEvEUllE_EEvRNS_18TensorIteratorBaseERKT_EUliE_EEviT1_ --------------------------
	.section	.nv.constant0._ZN2at6native18elementwise_kernelILi128ELi4EZNS0_15gpu_kernel_implIZZZNS0_67_GLOBAL__N__bb565c37_34_ValidateCompressedIndicesKernel_cu_33a4b88b42_validate_compressed_sparse_indices_kernelILNS3_8CDimNameE0ENS3_18CUDAKernelLauncherENS3_14EmptyVecKernelENS3_8DummyVecELm0EEEvRKNS_6TensorESB_lllENKUlvE0_clEvENKUlvE0_clEvEUllE_EEvRNS_18TensorIteratorBaseERKT_EUliE_EEviT1_,"a",@progbits
	.sectionflags	@""
	.align	4
.nv.constant0._ZN2at6native18elementwise_kernelILi128ELi4EZNS0_15gpu_kernel_implIZZZNS0_67_GLOBAL__N__bb565c37_34_ValidateCompressedIndicesKernel_cu_33a4b88b42_validate_compressed_sparse_indices_kernelILNS3_8CDimNameE0ENS3_18CUDAKernelLauncherENS3_14EmptyVecKernelENS3_8DummyVecELm0EEEvRKNS_6TensorESB_lllENKUlvE0_clEvENKUlvE0_clEvEUllE_EEvRNS_18TensorIteratorBaseERKT_EUliE_EEviT1_:
	.zero		1464


//--------------------- .nv.constant0._ZN2at6native27unrolled_elementwise_kernelIZZZNS0_67_GLOBAL__N__bb565c37_34_ValidateCompressedIndicesKernel_cu_33a4b88b42_validate_compressed_sparse_indices_kernelILNS2_8CDimNameE0ENS2_18CUDAKernelLauncherENS2_14EmptyVecKernelENS2_8DummyVecELm0EEEvRKNS_6TensorESA_lllENKUlvE0_clEvENKUlvE0_clEvEUllE_St5arrayIPcLm2EELi4E23TrivialOffsetCalculatorILi1EjESI_NS0_6memory12LoadWithCastILi1EEENSJ_13StoreWithCastILi1EEEEEviT_T0_T2_T3_T4_T5_ --------------------------
	.section	.nv.constant0._ZN2at6native27unrolled_elementwise_kernelIZZZNS0_67_GLOBAL__N__bb565c37_34_ValidateCompressedIndicesKernel_cu_33a4b88b42_validate_compressed_sparse_indices_kernelILNS2_8CDimNameE0ENS2_18CUDAKernelLauncherENS2_14EmptyVecKernelENS2_8DummyVecELm0EEEvRKNS_6TensorESA_lllENKUlvE0_clEvENKUlvE0_clEvEUllE_St5arrayIPcLm2EELi4E23TrivialOffsetCalculatorILi1EjESI_NS0_6memory12LoadWithCastILi1EEENSJ_13StoreWithCastILi1EEEEEviT_T0_T2_T3_T4_T5_,"a",@progbits
	.sectionflags	@""
	.align	4
.nv.constant0._ZN2at6native27unrolled_elementwise_kernelIZZZNS0_67_GLOBAL__N__bb565c37_34_ValidateCompressedIndicesKernel_cu_33a4b88b42_validate_compressed_sparse_indices_kernelILNS2_8CDimNameE0ENS2_18CUDAKernelLauncherENS2_14EmptyVecKernelENS2_8DummyVecELm0EEEvRKNS_6TensorESA_lllENKUlvE0_clEvENKUlvE0_clEvEUllE_St5arrayIPcLm2EELi4E23TrivialOffsetCalculatorILi1EjESI_NS0_6memory12LoadWithCastILi1EEENSJ_13StoreWithCastILi1EEEEEviT_T0_T2_T3_T4_T5_:
	.zero		964


//--------------------- .nv.constant0._ZN2at6native18elementwise_kernelILi128ELi2EZNS0_22gpu_kernel_impl_nocastIZZZNS0_67_GLOBAL__N__bb565c37_34_ValidateCompressedIndicesKernel_cu_33a4b88b42_validate_compressed_sparse_indices_kernelILNS3_8CDimNameE0ENS3_18CUDAKernelLauncherENS3_14EmptyVecKernelENS3_8DummyVecELm0EEEvRKNS_6TensorESB_lllENKUlvE0_clEvENKUlvE0_clEvEUllE_EEvRNS_18TensorIteratorBaseERKT_EUliE_EEviT1_ --------------------------
	.section	.nv.constant0._ZN2at6native18elementwise_kernelILi128ELi2EZNS0_22gpu_kernel_impl_nocastIZZZNS0_67_GLOBAL__N__bb565c37_34_ValidateCompressedIndicesKernel_cu_33a4b88b42_validate_compressed_sparse_indices_kernelILNS3_8CDimNameE0ENS3_18CUDAKernelLauncherENS3_14EmptyVecKernelENS3_8DummyVecELm0EEEvRKNS_6TensorESB_lllENKUlvE0_clEvENKUlvE0_clEvEUllE_EEvRNS_18TensorIteratorBaseERKT_EUliE_EEviT1_,"a",@progbits
	.sectionflags	@""
	.align	4
.nv.constant0._ZN2at6native18elementwise_kernelILi128ELi2EZNS0_22gpu_kernel_impl_nocastIZZZNS0_67_GLOBAL__N__bb565c37_34_ValidateCompressedIndicesKernel_cu_33a4b88b42_validate_compressed_sparse_indices_kernelILNS3_8CDimNameE0ENS3_18CUDAKernelLauncherENS3_14EmptyVecKernelENS3_8DummyVecELm0EEEvRKNS_6TensorESB_lllENKUlvE0_clEvENKUlvE0_clEvEUllE_EEvRNS_18TensorIteratorBaseERKT_EUliE_EEviT1_:
	.zero		1456


//--------------------- .nv.constant0._ZN2at6native27unrolled_elementwise_kernelIZZZNS0_67_GLOBAL__N__bb565c37_34_ValidateCompressedIndicesKernel_cu_33a4b88b42_validate_compressed_sparse_indices_kernelILNS2_8CDimNameE0ENS2_18CUDAKernelLauncherENS2_14EmptyVecKernelENS2_8DummyVecELm0EEEvRKNS_6TensorESA_lllENKUlvE0_clEvENKUlvE0_clEvEUllE_St5arrayIPcLm2EELi4E23TrivialOffsetCalculatorILi1EjESI_NS0_6memory15LoadWithoutCastENSJ_16StoreWithoutCastEEEviT_T0_T2_T3_T4_T5_ --------------------------
	.section	.nv.constant0._ZN2at6native27unrolled_elementwise_kernelIZZZNS0_67_GLOBAL__N__bb565c37_34_ValidateCompressedIndicesKernel_cu_33a4b88b42_validate_compressed_sparse_indices_kernelILNS2_8CDimNameE0ENS2_18CUDAKernelLauncherENS2_14EmptyVecKernelENS2_8DummyVecELm0EEEvRKNS_6TensorESA_lllENKUlvE0_clEvENKUlvE0_clEvEUllE_St5arrayIPcLm2EELi4E23TrivialOffsetCalculatorILi1EjESI_NS0_6memory15LoadWithoutCastENSJ_16StoreWithoutCastEEEviT_T0_T2_T3_T4_T5_,"a",@progbits
	.sectionflags	@""
	.align	4
.nv.constant0._ZN2at6native27unrolled_elementwise_kernelIZZZNS0_67_GLOBAL__N__bb565c37_34_ValidateCompressedIndicesKernel_cu_33a4b88b42_validate_compressed_sparse_indices_kernelILNS2_8CDimNameE0ENS2_18CUDAKernelLauncherENS2_14EmptyVecKernelENS2_8DummyVecELm0EEEvRKNS_6TensorESA_lllENKUlvE0_clEvENKUlvE0_clEvEUllE_St5arrayIPcLm2EELi4E23TrivialOffsetCalculatorILi1EjESI_NS0_6memory15LoadWithoutCastENSJ_16StoreWithoutCastEEEviT_T0_T2_T3_T4_T5_:
	.zero		948


//--------------------- .nv.constant0._ZN2at6native29vectorized_elementwise_kernelILi2EZZZNS0_67_GLOBAL__N__bb565c37_34_ValidateCompressedIndicesKernel_cu_33a4b88b42_validate_compressed_sparse_indices_kernelILNS2_8CDimNameE0ENS2_18CUDAKernelLauncherENS2_14EmptyVecKernelENS2_8DummyVecELm0EEEvRKNS_6TensorESA_lllENKUlvE0_clEvENKUlvE0_clEvEUllE_St5arrayIPcLm2EEEEviT0_T1_ --------------------------
	.section	.nv.constant0._ZN2at6native29vectorized_elementwise_kernelILi2EZZZNS0_67_GLOBAL__N__bb565c37_34_ValidateCompressedIndicesKernel_cu_33a4b88b42_validate_compressed_sparse_indices_kernelILNS2_8CDimNameE0ENS2_18CUDAKernelLauncherENS2_14EmptyVecKernelENS2_8DummyVecELm0EEEvRKNS_6TensorESA_lllENKUlvE0_clEvENKUlvE0_clEvEUllE_St5arrayIPcLm2EEEEviT0_T1_,"a",@progbits
	.sectionflags	@""
	.align	4
.nv.constant0._ZN2at6native29vectorized_elementwise_kernelILi2EZZZNS0_67_GLOBAL__N__bb565c37_34_ValidateCompressedIndicesKernel_cu_33a4b88b42_validate_compressed_sparse_indices_kernelILNS2_8CDimNameE0ENS2_18CUDAKernelLauncherENS2_14EmptyVecKernelENS2_8DummyVecELm0EEEvRKNS_6TensorESA_lllENKUlvE0_clEvENKUlvE0_clEvEUllE_St5arrayIPcLm2EEEEviT0_T1_:
	.zero		944


//--------------------- .nv.constant0._ZN2at6native29vectorized_elementwise_kernelILi4EZZZNS0_67_GLOBAL__N__bb565c37_34_ValidateCompressedIndicesKernel_cu_33a4b88b42_validate_compressed_sparse_indices_kernelILNS2_8CDimNameE0ENS2_18CUDAKernelLauncherENS2_14EmptyVecKernelENS2_8DummyVecELm0EEEvRKNS_6TensorESA_lllENKUlvE0_clEvENKUlvE0_clEvEUllE_St5arrayIPcLm2EEEEviT0_T1_ --------------------------
	.section	.nv.constant0._ZN2at6native29vectorized_elementwise_kernelILi4EZZZNS0_67_GLOBAL__N__bb565c37_34_ValidateCompressedIndicesKernel_cu_33a4b88b42_validate_compressed_sparse_indices_kernelILNS2_8CDimNameE0ENS2_18CUDAKernelLauncherENS2_14EmptyVecKernelENS2_8DummyVecELm0EEEvRKNS_6TensorESA_lllENKUlvE0_clEvENKUlvE0_clEvEUllE_St5arrayIPcLm2EEEEviT0_T1_,"a",@progbits
	.sectionflags	@""
	.align	4
.nv.constant0._ZN2at6native29vectorized_elementwise_kernelILi4EZZZNS0_67_GLOBAL__N__bb565c37_34_ValidateCompressedIndicesKernel_cu_33a4b88b42_validate_compressed_sparse_indices_kernelILNS2_8CDimNameE0ENS2_18CUDAKernelLauncherENS2_14EmptyVecKernelENS2_8DummyVecELm0EEEvRKNS_6TensorESA_lllENKUlvE0_clEvENKUlvE0_clEvEUllE_St5arrayIPcLm2EEEEviT0_T1_:
	.zero		944


//--------------------- .nv.constant0._ZN2at6native29vectorized_elementwise_kernelILi8EZZZNS0_67_GLOBAL__N__bb565c37_34_ValidateCompressedIndicesKernel_cu_33a4b88b42_validate_compressed_sparse_indices_kernelILNS2_8CDimNameE0ENS2_18CUDAKernelLauncherENS2_14EmptyVecKernelENS2_8DummyVecELm0EEEvRKNS_6TensorESA_lllENKUlvE0_clEvENKUlvE0_clEvEUllE_St5arrayIPcLm2EEEEviT0_T1_ --------------------------
	.section	.nv.constant0._ZN2at6native29vectorized_elementwise_kernelILi8EZZZNS0_67_GLOBAL__N__bb565c37_34_ValidateCompressedIndicesKernel_cu_33a4b88b42_validate_compressed_sparse_indices_kernelILNS2_8CDimNameE0ENS2_18CUDAKernelLauncherENS2_14EmptyVecKernelENS2_8DummyVecELm0EEEvRKNS_6TensorESA_lllENKUlvE0_clEvENKUlvE0_clEvEUllE_St5arrayIPcLm2EEEEviT0_T1_,"a",@progbits
	.sectionflags	@""
	.align	4
.nv.constant0._ZN2at6native29vectorized_elementwise_kernelILi8EZZZNS0_67_GLOBAL__N__bb565c37_34_ValidateCompressedIndicesKernel_cu_33a4b88b42_validate_compressed_sparse_indices_kernelILNS2_8CDimNameE0ENS2_18CUDAKernelLauncherENS2_14EmptyVecKernelENS2_8DummyVecELm0EEEvRKNS_6TensorESA_lllENKUlvE0_clEvENKUlvE0_clEvEUllE_St5arrayIPcLm2EEEEviT0_T1_:
	.zero		944


//--------------------- .nv.constant0._ZN2at6native18elementwise_kernelILi128ELi4EZNS0_15gpu_kernel_implIZZZNS0_67_GLOBAL__N__bb565c37_34_ValidateCompressedIndicesKernel_cu_33a4b88b42_validate_compressed_sparse_indices_kernelILNS3_8CDimNameE0ENS3_18CUDAKernelLauncherENS3_14EmptyVecKernelENS3_8DummyVecELm0EEEvRKNS_6TensorESB_lllENKUlvE0_clEvENKUlvE_clEvEUliE_EEvRNS_18TensorIteratorBaseERKT_EUliE_EEviT1_ --------------------------
	.section	.nv.constant0._ZN2at6native18elementwise_kernelILi128ELi4EZNS0_15gpu_kernel_implIZZZNS0_67_GLOBAL__N__bb565c37_34_ValidateCompressedIndicesKernel_cu_33a4b88b42_validate_compressed_sparse_indices_kernelILNS3_8CDimNameE0ENS3_18CUDAKernelLauncherENS3_14EmptyVecKernelENS3_8DummyVecELm0EEEvRKNS_6TensorESB_lllENKUlvE0_clEvENKUlvE_clEvEUliE_EEvRNS_18TensorIteratorBaseERKT_EUliE_EEviT1_,"a",@progbits
	.sectionflags	@""
	.align	4
.nv.constant0._ZN2at6native18elementwise_kernelILi128ELi4EZNS0_15gpu_kernel_implIZZZNS0_67_GLOBAL__N__bb565c37_34_ValidateCompressedIndicesKernel_cu_33a4b88b42_validate_compressed_sparse_indices_kernelILNS3_8CDimNameE0ENS3_18CUDAKernelLauncherENS3_14EmptyVecKernelENS3_8DummyVecELm0EEEvRKNS_6TensorESB_lllENKUlvE0_clEvENKUlvE_clEvEUliE_EEvRNS_18TensorIteratorBaseERKT_EUliE_EEviT1_:
	.zero		1464


//--------------------- .nv.constant0._ZN2at6native27unrolled_elementwise_kernelIZZZNS0_67_GLOBAL__N__bb565c37_34_ValidateCompressedIndicesKernel_cu_33a4b88b42_validate_compressed_sparse_indices_kernelILNS2_8CDimNameE0ENS2_18CUDAKernelLauncherENS2_14EmptyVecKernelENS2_8DummyVecELm0EEEvRKNS_6TensorESA_lllENKUlvE0_clEvENKUlvE_clEvEUliE_St5arrayIPcLm2EELi4E23TrivialOffsetCalculatorILi1EjESI_NS0_6memory12LoadWithCastILi1EEENSJ_13StoreWithCastILi1EEEEEviT_T0_T2_T3_T4_T5_ --------------------------
	.section	.nv.constant0._ZN2at6native27unrolled_elementwise_kernelIZZZNS0_67_GLOBAL__N__bb565c37_34_ValidateCompressedIndicesKernel_cu_33a4b88b42_validate_compressed_sparse_indices_kernelILNS2_8CDimNameE0ENS2_18CUDAKernelLauncherENS2_14EmptyVecKernelENS2_8DummyVecELm0EEEvRKNS_6TensorESA_lllENKUlvE0_clEvENKUlvE_clEvEUliE_St5arrayIPcLm2EELi4E23TrivialOffsetCalculatorILi1EjESI_NS0_6memory12LoadWithCastILi1EEENSJ_13StoreWithCastILi1EEEEEviT_T0_T2_T3_T4_T5_,"a",@progbits
	.sectionflags	@""
	.align	4
.nv.constant0._ZN2at6native27unrolled_elementwise_kernelIZZZNS0_67_GLOBAL__N__bb565c37_34_ValidateCompressedIndicesKernel_cu_33a4b88b42_validate_compressed_sparse_indices_kernelILNS2_8CDimNameE0ENS2_18CUDAKernelLauncherENS2_14EmptyVecKernelENS2_8DummyVecELm0EEEvRKNS_6TensorESA_lllENKUlvE0_clEvENKUlvE_clEvEUliE_St5arrayIPcLm2EELi4E23TrivialOffsetCalculatorILi1EjESI_NS0_6memory12LoadWithCastILi1EEENSJ_13StoreWithCastILi1EEEEEviT_T0_T2_T3_T4_T5_:
	.zero		964


//--------------------- .nv.constant0._ZN2at6native18elementwise_kernelILi128ELi2EZNS0_22gpu_kernel_impl_nocastIZZZNS0_67_GLOBAL__N__bb565c37_34_ValidateCompressedIndicesKernel_cu_33a4b88b42_validate_compressed_sparse_indices_kernelILNS3_8CDimNameE0ENS3_18CUDAKernelLauncherENS3_14EmptyVecKernelENS3_8DummyVecELm0EEEvRKNS_6TensorESB_lllENKUlvE0_clEvENKUlvE_clEvEUliE_EEvRNS_18TensorIteratorBaseERKT_EUliE_EEviT1_ --------------------------
	.section	.nv.constant0._ZN2at6native18elementwise_kernelILi128ELi2EZNS0_22gpu_kernel_impl_nocastIZZZNS0_67_GLOBAL__N__bb565c37_34_ValidateCompressedIndicesKernel_cu_33a4b88b42_validate_compressed_sparse_indices_kernelILNS3_8CDimNameE0ENS3_18CUDAKernelLauncherENS3_14EmptyVecKernelENS3_8DummyVecELm0EEEvRKNS_6TensorESB_lllENKUlvE0_clEvENKUlvE_clEvEUliE_EEvRNS_18TensorIteratorBaseERKT_EUliE_EEviT1_,"a",@progbits
	.sectionflags	@""
	.align	4
.nv.constant0._ZN2at6native18elementwise_kernelILi128ELi2EZNS0_22gpu_kernel_impl_nocastIZZZNS0_67_GLOBAL__N__bb565c37_34_ValidateCompressedIndicesKernel_cu_33a4b88b42_validate_compressed_sparse_indices_kernelILNS3_8CDimNameE0ENS3_18CUDAKernelLauncherENS3_14EmptyVecKernelENS3_8DummyVecELm0EEEvRKNS_6TensorESB_lllENKUlvE0_clEvENKUlvE_clEvEUliE_EEvRNS_18TensorIteratorBaseERKT_EUliE_EEviT1_:
	.zero		1456


//--------------------- .nv.constant0._ZN2at6native27unrolled_elementwise_kernelIZZZNS0_67_GLOBAL__N__bb565c37_34_ValidateCompressedIndicesKernel_cu_33a4b88b42_validate_compressed_sparse_indices_kernelILNS2_8CDimNameE0ENS2_18CUDAKernelLauncherENS2_14EmptyVecKernelENS2_8DummyVecELm0EEEvRKNS_6TensorESA_lllENKUlvE0_clEvENKUlvE_clEvEUliE_St5arrayIPcLm2EELi4E23TrivialOffsetCalculatorILi1EjESI_NS0_6memory15LoadWithoutCastENSJ_16StoreWithoutCastEEEviT_T0_T2_T3_T4_T5_ --------------------------
	.section	.nv.constant0._ZN2at6native27unrolled_elementwise_kernelIZZZNS0_67_GLOBAL__N__bb565c37_34_ValidateCompressedIndicesKernel_cu_33a4b88b42_validate_compressed_sparse_indices_kernelILNS2_8CDimNameE0ENS2_18CUDAKernelLauncherENS2_14EmptyVecKernelENS2_8DummyVecELm0EEEvRKNS_6TensorESA_lllENKUlvE0_clEvENKUlvE_clEvEUliE_St5arrayIPcLm2EELi4E23TrivialOffsetCalculatorILi1EjESI_NS0_6memory15LoadWithoutCastENSJ_16StoreWithoutCastEEEviT_T0_T2_T3_T4_T5_,"a",@progbits
	.sectionflags	@""
	.align	4
.nv.constant0._ZN2at6native27unrolled_elementwise_kernelIZZZNS0_67_GLOBAL__N__bb565c37_34_ValidateCompressedIndicesKernel_cu_33a4b88b42_validate_compressed_sparse_indices_kernelILNS2_8CDimNameE0ENS2_18CUDAKernelLauncherENS2_14EmptyVecKernelENS2_8DummyVecELm0EEEvRKNS_6TensorESA_lllENKUlvE0_clEvENKUlvE_clEvEUliE_St5arrayIPcLm2EELi4E23TrivialOffsetCalculatorILi1EjESI_NS0_6memory15LoadWithoutCastENSJ_16StoreWithoutCastEEEviT_T0_T2_T3_T4_T5_:
	.zero		948


//--------------------- .nv.constant0._ZN2at6native29vectorized_elementwise_kernelILi2EZZZNS0_67_GLOBAL__N__bb565c37_34_ValidateCompressedIndicesKernel_cu_33a4b88b42_validate_compressed_sparse_indices_kernelILNS2_8CDimNameE0ENS2_18CUDAKernelLauncherENS2_14EmptyVecKernelENS2_8DummyVecELm0EEEvRKNS_6TensorESA_lllENKUlvE0_clEvENKUlvE_clEvEUliE_St5arrayIPcLm2EEEEviT0_T1_ --------------------------
	.section	.nv.constant0._ZN2at6native29vectorized_elementwise_kernelILi2EZZZNS0_67_GLOBAL__N__bb565c37_34_ValidateCompressedIndicesKernel_cu_33a4b88b42_validate_compressed_sparse_indices_kernelILNS2_8CDimNameE0ENS2_18CUDAKernelLauncherENS2_14EmptyVecKernelENS2_8DummyVecELm0EEEvRKNS_6TensorESA_lllENKUlvE0_clEvENKUlvE_clEvEUliE_St5arrayIPcLm2EEEEviT0_T1_,"a",@progbits
	.sectionflags	@""
	.align	4
.nv.constant0._ZN2at6native29vectorized_elementwise_kernelILi2EZZZNS0_67_GLOBAL__N__bb565c37_34_ValidateCompressedIndicesKernel_cu_33a4b88b42_validate_compressed_sparse_indices_kernelILNS2_8CDimNameE0ENS2_18CUDAKernelLauncherENS2_14EmptyVecKernelENS2_8DummyVecELm0EEEvRKNS_6TensorESA_lllENKUlvE0_clEvENKUlvE_clEvEUliE_St5arrayIPcLm2EEEEviT0_T1_:
	.zero		944


//--------------------- .nv.constant0._ZN2at6native29vectorized_elementwise_kernelILi4EZZZNS0_67_GLOBAL__N__bb565c37_34_ValidateCompressedIndicesKernel_cu_33a4b88b42_validate_compressed_sparse_indices_kernelILNS2_8CDimNameE0ENS2_18CUDAKernelLauncherENS2_14EmptyVecKernelENS2_8DummyVecELm0EEEvRKNS_6TensorESA_lllENKUlvE0_clEvENKUlvE_clEvEUliE_St5arrayIPcLm2EEEEviT0_T1_ --------------------------
	.section	.nv.constant0._ZN2at6native29vectorized_elementwise_kernelILi4EZZZNS0_67_GLOBAL__N__bb565c37_34_ValidateCompressedIndicesKernel_cu_33a4b88b42_validate_compressed_sparse_indices_kernelILNS2_8CDimNameE0ENS2_18CUDAKernelLauncherENS2_14EmptyVecKernelENS2_8DummyVecELm0EEEvRKNS_6TensorESA_lllENKUlvE0_clEvENKUlvE_clEvEUliE_St5arrayIPcLm2EEEEviT0_T1_,"a",@progbits
	.sectionflags	@""
	.align	4
.nv.constant0._ZN2at6native29vectorized_elementwise_kernelILi4EZZZNS0_67_GLOBAL__N__bb565c37_34_ValidateCompressedIndicesKernel_cu_33a4b88b42_validate_compressed_sparse_indices_kernelILNS2_8CDimNameE0ENS2_18CUDAKernelLauncherENS2_14EmptyVecKernelENS2_8DummyVecELm0EEEvRKNS_6TensorESA_lllENKUlvE0_clEvENKUlvE_clEvEUliE_St5arrayIPcLm2EEEEviT0_T1_:
	.zero		944


//--------------------- .nv.constant0._ZN2at6native29vectorized_elementwise_kernelILi8EZZZNS0_67_GLOBAL__N__bb565c37_34_ValidateCompressedIndicesKernel_cu_33a4b88b42_validate_compressed_sparse_indices_kernelILNS2_8CDimNameE0ENS2_18CUDAKernelLauncherENS2_14EmptyVecKernelENS2_8DummyVecELm0EEEvRKNS_6TensorESA_lllENKUlvE0_clEvENKUlvE_clEvEUliE_St5arrayIPcLm2EEEEviT0_T1_ --------------------------
	.section	.nv.constant0._ZN2at6native29vectorized_elementwise_kernelILi8EZZZNS0_67_GLOBAL__N__bb565c37_34_ValidateCompressedIndicesKernel_cu_33a4b88b42_validate_compressed_sparse_indices_kernelILNS2_8CDimNameE0ENS2_18CUDAKernelLauncherENS2_14EmptyVecKernelENS2_8DummyVecELm0EEEvRKNS_6TensorESA_lllENKUlvE0_clEvENKUlvE_clEvEUliE_St5arrayIPcLm2EEEEviT0_T1_,"a",@progbits
	.sectionflags	@""
	.align	4
.nv.constant0._ZN2at6native29vectorized_elementwise_kernelILi8EZZZNS0_67_GLOBAL__N__bb565c37_34_ValidateCompressedIndicesKernel_cu_33a4b88b42_validate_compressed_sparse_indices_kernelILNS2_8CDimNameE0ENS2_18CUDAKernelLauncherENS2_14EmptyVecKernelENS2_8DummyVecELm0EEEvRKNS_6TensorESA_lllENKUlvE0_clEvENKUlvE_clEvEUliE_St5arrayIPcLm2EEEEviT0_T1_:
	.zero		944


//--------------------- .nv.constant0._ZN2at6native18elementwise_kernelILi128ELi4EZNS0_15gpu_kernel_implIZZZNS0_67_GLOBAL__N__bb565c37_34_ValidateCompressedIndicesKernel_cu_33a4b88b42_validate_compressed_sparse_indices_kernelILNS3_8CDimNameE0ENS3_18CUDAKernelLauncherENS3_14EmptyVecKernelENS3_8DummyVecELm8EEEvRKNS_6TensorESB_lllENKUlvE1_clEvENKUlvE0_clEvEUllllllE_EEvRNS_18TensorIteratorBaseERKT_EUliE_EEviT1_ --------------------------
	.section	.nv.constant0._ZN2at6native18elementwise_kernelILi128ELi4EZNS0_15gpu_kernel_implIZZZNS0_67_GLOBAL__N__bb565c37_34_ValidateCompressedIndicesKernel_cu_33a4b88b42_validate_compressed_sparse_indices_kernelILNS3_8CDimNameE0ENS3_18CUDAKernelLauncherENS3_14EmptyVecKernelENS3_8DummyVecELm8EEEvRKNS_6TensorESB_lllENKUlvE1_clEvENKUlvE0_clEvEUllllllE_EEvRNS_18TensorIteratorBaseERKT_EUliE_EEviT1_,"a",@progbits
	.sectionflags	@""
	.align	4
.nv.constant0._ZN2at6native18elementwise_kernelILi128ELi4EZNS0_15gpu_kernel_implIZZZNS0_67_GLOBAL__N__bb565c37_34_ValidateCompressedIndicesKernel_cu_33a4b88b42_validate_compressed_sparse_indices_kernelILNS3_8CDimNameE0ENS3_18CUDAKernelLauncherENS3_14EmptyVecKernelENS3_8DummyVecELm8EEEvRKNS_6TensorESB_lllENKUlvE1_clEvENKUlvE0_clEvEUllllllE_EEvRNS_18TensorIteratorBaseERKT_EUliE_EEviT1_:
	.zero		2048


//--------------------- .nv.constant0._ZN2at6native27unrolled_elementwise_kernelIZZZNS0_67_GLOBAL__N__bb565c37_34_ValidateCompressedIndicesKernel_cu_33a4b88b42_validate_compressed_sparse_indices_kernelILNS2_8CDimNameE0ENS2_18CUDAKernelLauncherENS2_14EmptyVecKernelENS2_8DummyVecELm8EEEvRKNS_6TensorESA_lllENKUlvE1_clEvENKUlvE0_clEvEUllllllE_St5arrayIPcLm6EELi4E23TrivialOffsetCalculatorILi5EjESH_ILi1EjENS0_6memory12LoadWithCastILi5EEENSK_13StoreWithCastILi1EEEEEviT_T0_T2_T3_T4_T5_ --------------------------
	.section	.nv.constant0._ZN2at6native27unrolled_elementwise_kernelIZZZNS0_67_GLOBAL__N__bb565c37_34_ValidateCompressedIndicesKernel_cu_33a4b88b42_validate_compressed_sparse_indices_kernelILNS2_8CDimNameE0ENS2_18CUDAKernelLauncherENS2_14EmptyVecKernelENS2_8DummyVecELm8EEEvRKNS_6TensorESA_lllENKUlvE1_clEvENKUlvE0_clEvEUllllllE_St5arrayIPcLm6EELi4E23TrivialOffsetCalculatorILi5EjESH_ILi1EjENS0_6memory12LoadWithCastILi5EEENSK_13StoreWithCastILi1EEEEEviT_T0_T2_T3_T4_T5_,"a",@progbits
	.sectionflags	@""
	.align	4
.nv.constant0._ZN2at6native27unrolled_elementwise_kernelIZZZNS0_67_GLOBAL__N__bb565c37_34_ValidateCompressedIndicesKernel_cu_33a4b88b42_validate_compressed_sparse_indices_kernelILNS2_8CDimNameE0ENS2_18CUDAKernelLauncherENS2_14EmptyVecKernelENS2_8DummyVecELm8EEEvRKNS_6TensorESA_lllENKUlvE1_clEvENKUlvE0_clEvEUllllllE_St5arrayIPcLm6EELi4E23TrivialOffsetCalculatorILi5EjESH_ILi1EjENS0_6memory12LoadWithCastILi5EEENSK_13StoreWithCastILi1EEEEEviT_T0_T2_T3_T4_T5_:
	.zero		1168


//--------------------- .nv.constant0._ZN2at6native18elementwise_kernelILi128ELi2EZNS0_22gpu_kernel_impl_nocastIZZZNS0_67_GLOBAL__N__bb565c37_34_ValidateCompressedIndicesKernel_cu_33a4b88b42_validate_compressed_sparse_indices_kernelILNS3_8CDimNameE0ENS3_18CUDAKernelLauncherENS3_14EmptyVecKernelENS3_8DummyVecELm8EEEvRKNS_6TensorESB_lllENKUlvE1_clEvENKUlvE0_clEvEUllllllE_EEvRNS_18TensorIteratorBaseERKT_EUliE_EEviT1_ --------------------------
	.section	.nv.constant0._ZN2at6native18elementwise_kernelILi128ELi2EZNS0_22gpu_kernel_impl_nocastIZZZNS0_67_GLOBAL__N__bb565c37_34_ValidateCompressedIndicesKernel_cu_33a4b88b42_validate_compressed_sparse_indices_kernelILNS3_8CDimNameE0ENS3_18CUDAKernelLauncherENS3_14EmptyVecKernelENS3_8DummyVecELm8EEEvRKNS_6TensorESB_lllENKUlvE1_clEvENKUlvE0_clEvEUllllllE_EEvRNS_18TensorIteratorBaseERKT_EUliE_EEviT1_,"a",@progbits
	.sectionflags	@""
	.align	4
.nv.constant0._ZN2at6native18elementwise_kernelILi128ELi2EZNS0_22gpu_kernel_impl_nocastIZZZNS0_67_GLOBAL__N__bb565c37_34_ValidateCompressedIndicesKernel_cu_33a4b88b42_validate_compressed_sparse_indices_kernelILNS3_8CDimNameE0ENS3_18CUDAKernelLauncherENS3_14EmptyVecKernelENS3_8DummyVecELm8EEEvRKNS_6TensorESB_lllENKUlvE1_clEvENKUlvE0_clEvEUllllllE_EEvRNS_18TensorIteratorBaseERKT_EUliE_EEviT1_:
	.zero		2040


//--------------------- .nv.constant0._ZN2at6native27unrolled_elementwise_kernelIZZZNS0_67_GLOBAL__N__bb565c37_34_ValidateCompressedIndicesKernel_cu_33a4b88b42_validate_compressed_sparse_indices_kernelILNS2_8CDimNameE0ENS2_18CUDAKernelLauncherENS2_14EmptyVecKernelENS2_8DummyVecELm8EEEvRKNS_6TensorESA_lllENKUlvE1_clEvENKUlvE0_clEvEUllllllE_St5arrayIPcLm6EELi4E23TrivialOffsetCalculatorILi5EjESH_ILi1EjENS0_6memory15LoadWithoutCastENSK_16StoreWithoutCastEEEviT_T0_T2_T3_T4_T5_ --------------------------
	.section	.nv.constant0._ZN2at6native27unrolled_elementwise_kernelIZZZNS0_67_GLOBAL__N__bb565c37_34_ValidateCompressedIndicesKernel_cu_33a4b88b42_validate_compressed_sparse_indices_kernelILNS2_8CDimNameE0ENS2_18CUDAKernelLauncherENS2_14EmptyVecKernelENS2_8DummyVecELm8EEEvRKNS_6TensorESA_lllENKUlvE1_clEvENKUlvE0_clEvEUllllllE_St5arrayIPcLm6EELi4E23TrivialOffsetCalculatorILi5EjESH_ILi1EjENS0_6memory15LoadWithoutCastENSK_16StoreWithoutCastEEEviT_T0_T2_T3_T4_T5_,"a",@progbits
	.sectionflags	@""
	.align	4
.nv.constant0._ZN2at6native27unrolled_elementwise_kernelIZZZNS0_67_GLOBAL__N__bb565c37_34_ValidateCompressedIndicesKernel_cu_33a4b88b42_validate_compressed_sparse_indices_kernelILNS2_8CDimNameE0ENS2_18CUDAKernelLauncherENS2_14EmptyVecKernelENS2_8DummyVecELm8EEEvRKNS_6TensorESA_lllENKUlvE1_clEvENKUlvE0_clEvEUllllllE_St5arrayIPcLm6EELi4E23TrivialOffsetCalculatorILi5EjESH_ILi1EjENS0_6memory15LoadWithoutCastENSK_16StoreWithoutCastEEEviT_T0_T2_T3_T4_T5_:
	.zero		1132


//--------------------- .nv.constant0._ZN2at6native29vectorized_elementwise_kernelILi2EZZZNS0_67_GLOBAL__N__bb565c37_34_ValidateCompressedIndicesKernel_cu_33a4b88b42_validate_compressed_sparse_indices_kernelILNS2_8CDimNameE0ENS2_18CUDAKernelLauncherENS2_14EmptyVecKernelENS2_8DummyVecELm8EEEvRKNS_6TensorESA_lllENKUlvE1_clEvENKUlvE0_clEvEUllllllE_St5arrayIPcLm6EEEEviT0_T1_ --------------------------
	.section	.nv.constant0._ZN2at6native29vectorized_elementwise_kernelILi2EZZZNS0_67_GLOBAL__N__bb565c37_34_ValidateCompressedIndicesKernel_cu_33a4b88b42_validate_compressed_sparse_indices_kernelILNS2_8CDimNameE0ENS2_18CUDAKernelLauncherENS2_14EmptyVecKernelENS2_8DummyVecELm8EEEvRKNS_6TensorESA_lllENKUlvE1_clEvENKUlvE0_clEvEUllllllE_St5arrayIPcLm6EEEEviT0_T1_,"a",@progbits
	.sectionflags	@""
	.align	4
.nv.constant0._ZN2at6native29vectorized_elementwise_kernelILi2EZZZNS0_67_GLOBAL__N__bb565c37_34_ValidateCompressedIndicesKernel_cu_33a4b88b42_validate_compressed_sparse_indices_kernelILNS2_8CDimNameE0ENS2_18CUDAKernelLauncherENS2_14EmptyVecKernelENS2_8DummyVecELm8EEEvRKNS_6TensorESA_lllENKUlvE1_clEvENKUlvE0_clEvEUllllllE_St5arrayIPcLm6EEEEviT0_T1_:
	.zero		1128


//--------------------- .nv.constant0._ZN2at6native29vectorized_elementwise_kernelILi4EZZZNS0_67_GLOBAL__N__bb565c37_34_ValidateCompressedIndicesKernel_cu_33a4b88b42_validate_compressed_sparse_indices_kernelILNS2_8CDimNameE0ENS2_18CUDAKernelLauncherENS2_14EmptyVecKernelENS2_8DummyVecELm8EEEvRKNS_6TensorESA_lllENKUlvE1_clEvENKUlvE0_clEvEUllllllE_St5arrayIPcLm6EEEEviT0_T1_ --------------------------
	.section	.nv.constant0._ZN2at6native29vectorized_elementwise_kernelILi4EZZZNS0_67_GLOBAL__N__bb565c37_34_ValidateCompressedIndicesKernel_cu_33a4b88b42_validate_compressed_sparse_indices_kernelILNS2_8CDimNameE0ENS2_18CUDAKernelLauncherENS2_14EmptyVecKernelENS2_8DummyVecELm8EEEvRKNS_6TensorESA_lllENKUlvE1_clEvENKUlvE0_clEvEUllllllE_St5arrayIPcLm6EEEEviT0_T1_,"a",@progbits
	.sectionflags	@""
	.align	4
.nv.constant0._ZN2at6native29vectorized_elementwise_kernelILi4EZZZNS0_67_GLOBAL__N__bb565c37_34_ValidateCompressedIndicesKernel_cu_33a4b88b42_validate_compressed_sparse_indices_kernelILNS2_8CDimNameE0ENS2_18CUDAKernelLauncherENS2_14EmptyVecKernelENS2_8DummyVecELm8EEEvRKNS_6TensorESA_lllENKUlvE1_clEvENKUlvE0_clEvEUllllllE_St5arrayIPcLm6EEEEviT0_T1_:
	.zero		1128


//--------------------- .nv.constant0._ZN2at6native29vectorized_elementwise_kernelILi8EZZZNS0_67_GLOBAL__N__bb565c37_34_ValidateCompressedIndicesKernel_cu_33a4b88b42_validate_compressed_sparse_indices_kernelILNS2_8CDimNameE0ENS2_18CUDAKernelLauncherENS2_14EmptyVecKernelENS2_8DummyVecELm8EEEvRKNS_6TensorESA_lllENKUlvE1_clEvENKUlvE0_clEvEUllllllE_St5arrayIPcLm6EEEEviT0_T1_ --------------------------
	.section	.nv.constant0._ZN2at6native29vectorized_elementwise_kernelILi8EZZZNS0_67_GLOBAL__N__bb565c37_34_ValidateCompressedIndicesKernel_cu_33a4b88b42_validate_compressed_sparse_indices_kernelILNS2_8CDimNameE0ENS2_18CUDAKernelLauncherENS2_14EmptyVecKernelENS2_8DummyVecELm8EEEvRKNS_6TensorESA_lllENKUlvE1_clEvENKUlvE0_clEvEUllllllE_St5arrayIPcLm6EEEEviT0_T1_,"a",@progbits
	.sectionflags	@""
	.align	4
.nv.constant0._ZN2at6native29vectorized_elementwise_kernelILi8EZZZNS0_67_GLOBAL__N__bb565c37_34_ValidateCompressedIndicesKernel_cu_33a4b88b42_validate_compressed_sparse_indices_kernelILNS2_8CDimNameE0ENS2_18CUDAKernelLauncherENS2_14EmptyVecKernelENS2_8DummyVecELm8EEEvRKNS_6TensorESA_lllENKUlvE1_clEvENKUlvE0_clEvEUllllllE_St5arrayIPcLm6EEEEviT0_T1_:
	.zero		1128


//--------------------- .nv.constant0._ZN2at6native18elementwise_kernelILi128ELi4EZNS0_15gpu_kernel_implIZZZNS0_67_GLOBAL__N__bb565c37_34_ValidateCompressedIndicesKernel_cu_33a4b88b42_validate_compressed_sparse_indices_kernelILNS3_8CDimNameE0ENS3_18CUDAKernelLauncherENS3_14EmptyVecKernelENS3_8DummyVecELm8EEEvRKNS_6TensorESB_lllENKUlvE1_clEvENKUlvE_clEvEUliiiiiE_EEvRNS_18TensorIteratorBaseERKT_EUliE_EEviT1_ --------------------------
	.section	.nv.constant0._ZN2at6native18elementwise_kernelILi128ELi4EZNS0_15gpu_kernel_implIZZZNS0_67_GLOBAL__N__bb565c37_34_ValidateCompressedIndicesKernel_cu_33a4b88b42_validate_compressed_sparse_indices_kernelILNS3_8CDimNameE0ENS3_18CUDAKernelLauncherENS3_14EmptyVecKernelENS3_8DummyVecELm8EEEvRKNS_6TensorESB_lllENKUlvE1_clEvENKUlvE_clEvEUliiiiiE_EEvRNS_18TensorIteratorBaseERKT_EUliE_EEviT1_,"a",@progbits
	.sectionflags	@""
	.align	4
.nv.constant0._ZN2at6native18elementwise_kernelILi128ELi4EZNS0_15gpu_kernel_implIZZZNS0_67_GLOBAL__N__bb565c37_34_ValidateCompressedIndicesKernel_cu_33a4b88b42_validate_compressed_sparse_indices_kernelILNS3_8CDimNameE0ENS3_18CUDAKernelLauncherENS3_14EmptyVecKernelENS3_8DummyVecELm8EEEvRKNS_6TensorESB_lllENKUlvE1_clEvENKUlvE_clEvEUliiiiiE_EEvRNS_18TensorIteratorBaseERKT_EUliE_EEviT1_:
	.zero		2048


//--------------------- .nv.constant0._ZN2at6native27unrolled_elementwise_kernelIZZZNS0_67_GLOBAL__N__bb565c37_34_ValidateCompressedIndicesKernel_cu_33a4b88b42_validate_compressed_sparse_indices_kernelILNS2_8CDimNameE0ENS2_18CUDAKernelLauncherENS2_14EmptyVecKernelENS2_8DummyVecELm8EEEvRKNS_6TensorESA_lllENKUlvE1_clEvENKUlvE_clEvEUliiiiiE_St5arrayIPcLm6EELi4E23TrivialOffsetCalculatorILi5EjESH_ILi1EjENS0_6memory12LoadWithCastILi5EEENSK_13StoreWithCastILi1EEEEEviT_T0_T2_T3_T4_T5_ --------------------------
	.section	.nv.constant0._ZN2at6native27unrolled_elementwise_kernelIZZZNS0_67_GLOBAL__N__bb565c37_34_ValidateCompressedIndicesKernel_cu_33a4b88b42_validate_compressed_sparse_indices_kernelILNS2_8CDimNameE0ENS2_18CUDAKernelLauncherENS2_14EmptyVecKernelENS2_8DummyVecELm8EEEvRKNS_6TensorESA_lllENKUlvE1_clEvENKUlvE_clEvEUliiiiiE_St5arrayIPcLm6EELi4E23TrivialOffsetCalculatorILi5EjESH_ILi1EjENS0_6memory12LoadWithCastILi5EEENSK_13StoreWithCastILi1EEEEEviT_T0_T2_T3_T4_T5_,"a",@progbits
	.sectionflags	@""
	.align	4
.nv.constant0._ZN2at6native27unrolled_elementwise_kernelIZZZNS0_67_GLOBAL__N__bb565c37_34_ValidateCompressedIndicesKernel_cu_33a4b88b42_validate_compressed_sparse_indices_kernelILNS2_8CDimNameE0ENS2_18CUDAKernelLauncherENS2_14EmptyVecKernelENS2_8DummyVecELm8EEEvRKNS_6TensorESA_lllENKUlvE1_clEvENKUlvE_clEvEUliiiiiE_St5arrayIPcLm6EELi4E23TrivialOffsetCalculatorILi5EjESH_ILi1EjENS0_6memory12LoadWithCastILi5EEENSK_13StoreWithCastILi1EEEEEviT_T0_T2_T3_T4_T5_:
	.zero		1168


//--------------------- .nv.constant0._ZN2at6native18elementwise_kernelILi128ELi2EZNS0_22gpu_kernel_impl_nocastIZZZNS0_67_GLOBAL__N__bb565c37_34_ValidateCompressedIndicesKernel_cu_33a4b88b42_validate_compressed_sparse_indices_kernelILNS3_8CDimNameE0ENS3_18CUDAKernelLauncherENS3_14EmptyVecKernelENS3_8DummyVecELm8EEEvRKNS_6TensorESB_lllENKUlvE1_clEvENKUlvE_clEvEUliiiiiE_EEvRNS_18TensorIteratorBaseERKT_EUliE_EEviT1_ --------------------------
	.section	.nv.constant0._ZN2at6native18elementwise_kernelILi128ELi2EZNS0_22gpu_kernel_impl_nocastIZZZNS0_67_GLOBAL__N__bb565c37_34_ValidateCompressedIndicesKernel_cu_33a4b88b42_validate_compressed_sparse_indices_kernelILNS3_8CDimNameE0ENS3_18CUDAKernelLauncherENS3_14EmptyVecKernelENS3_8DummyVecELm8EEEvRKNS_6TensorESB_lllENKUlvE1_clEvENKUlvE_clEvEUliiiiiE_EEvRNS_18TensorIteratorBaseERKT_EUliE_EEviT1_,"a",@progbits
	.sectionflags	@""
	.align	4
.nv.constant0._ZN2at6native18elementwise_kernelILi128ELi2EZNS0_22gpu_kernel_impl_nocastIZZZNS0_67_GLOBAL__N__bb565c37_34_ValidateCompressedIndicesKernel_cu_33a4b88b42_validate_compressed_sparse_indices_kernelILNS3_8CDimNameE0ENS3_18CUDAKernelLauncherENS3_14EmptyVecKernelENS3_8DummyVecELm8EEEvRKNS_6TensorESB_lllENKUlvE1_clEvENKUlvE_clEvEUliiiiiE_EEvRNS_18TensorIteratorBaseERKT_EUliE_EEviT1_:
	.zero		2040


//--------------------- .nv.constant0._ZN2at6native27unrolled_elementwise_kernelIZZZNS0_67_GLOBAL__N__bb565c37_34_ValidateCompressedIndicesKernel_cu_33a4b88b42_validate_compressed_sparse_indices_kernelILNS2_8CDimNameE0ENS2_18CUDAKernelLauncherENS2_14EmptyVecKernelENS2_8DummyVecELm8EEEvRKNS_6TensorESA_lllENKUlvE1_clEvENKUlvE_clEvEUliiiiiE_St5arrayIPcLm6EELi4E23TrivialOffsetCalculatorILi5EjESH_ILi1EjENS0_6memory15LoadWithoutCastENSK_16StoreWithoutCastEEEviT_T0_T2_T3_T4_T5_ --------------------------
	.section	.nv.constant0._ZN2at6native27unrolled_elementwise_kernelIZZZNS0_67_GLOBAL__N__bb565c37_34_ValidateCompressedIndicesKernel_cu_33a4b88b42_validate_compressed_sparse_indices_kernelILNS2_8CDimNameE0ENS2_18CUDAKernelLauncherENS2_14EmptyVecKernelENS2_8DummyVecELm8EEEvRKNS_6TensorESA_lllENKUlvE1_clEvENKUlvE_clEvEUliiiiiE_St5arrayIPcLm6EELi4E23TrivialOffsetCalculatorILi5EjESH_ILi1EjENS0_6memory15LoadWithoutCastENSK_16StoreWithoutCastEEEviT_T0_T2_T3_T4_T5_,"a",@progbits
	.sectionflags	@""
	.align	4
.nv.constant0._ZN2at6native27unrolled_elementwise_kernelIZZZNS0_67_GLOBAL__N__bb565c37_34_ValidateCompressedIndicesKernel_cu_33a4b88b42_validate_compressed_sparse_indices_kernelILNS2_8CDimNameE0ENS2_18CUDAKernelLauncherENS2_14EmptyVecKernelENS2_8DummyVecELm8EEEvRKNS_6TensorESA_lllENKUlvE1_clEvENKUlvE_clEvEUliiiiiE_St5arrayIPcLm6EELi4E23TrivialOffsetCalculatorILi5EjESH_ILi1EjENS0_6memory15LoadWithoutCastENSK_16StoreWithoutCastEEEviT_T0_T2_T3_T4_T5_:
	.zero		1132


//--------------------- .nv.constant0._ZN2at6native29vectorized_elementwise_kernelILi2EZZZNS0_67_GLOBAL__N__bb565c37_34_ValidateCompressedIndicesKernel_cu_33a4b88b42_validate_compressed_sparse_indices_kernelILNS2_8CDimNameE0ENS2_18CUDAKernelLauncherENS2_14EmptyVecKernelENS2_8DummyVecELm8EEEvRKNS_6TensorESA_lllENKUlvE1_clEvENKUlvE_clEvEUliiiiiE_St5arrayIPcLm6EEEEviT0_T1_ --------------------------
	.section	.nv.constant0._ZN2at6native29vectorized_elementwise_kernelILi2EZZZNS0_67_GLOBAL__N__bb565c37_34_ValidateCompressedIndicesKernel_cu_33a4b88b42_validate_compressed_sparse_indices_kernelILNS2_8CDimNameE0ENS2_18CUDAKernelLauncherENS2_14EmptyVecKernelENS2_8DummyVecELm8EEEvRKNS_6TensorESA_lllENKUlvE1_clEvENKUlvE_clEvEUliiiiiE_St5arrayIPcLm6EEEEviT0_T1_,"a",@progbits
	.sectionflags	@""
	.align	4
.nv.constant0._ZN2at6native29vectorized_elementwise_kernelILi2EZZZNS0_67_GLOBAL__N__bb565c37_34_ValidateCompressedIndicesKernel_cu_33a4b88b42_validate_compressed_sparse_indices_kernelILNS2_8CDimNameE0ENS2_18CUDAKernelLauncherENS2_14EmptyVecKernelENS2_8DummyVecELm8EEEvRKNS_6TensorESA_lllENKUlvE1_clEvENKUlvE_clEvEUliiiiiE_St5arrayIPcLm6EEEEviT0_T1_:
	.zero		1128


//--------------------- .nv.constant0._ZN2at6native29vectorized_elementwise_kernelILi4EZZZNS0_67_GLOBAL__N__bb565c37_34_ValidateCompressedIndicesKernel_cu_33a4b88b42_validate_compressed_sparse_indices_kernelILNS2_8CDimNameE0ENS2_18CUDAKernelLauncherENS2_14EmptyVecKernelENS2_8DummyVecELm8EEEvRKNS_6TensorESA_lllENKUlvE1_clEvENKUlvE_clEvEUliiiiiE_St5arrayIPcLm6EEEEviT0_T1_ --------------------------
	.section	.nv.constant0._ZN2at6native29vectorized_elementwise_kernelILi4EZZZNS0_67_GLOBAL__N__bb565c37_34_ValidateCompressedIndicesKernel_cu_33a4b88b42_validate_compressed_sparse_indices_kernelILNS2_8CDimNameE0ENS2_18CUDAKernelLauncherENS2_14EmptyVecKernelENS2_8DummyVecELm8EEEvRKNS_6TensorESA_lllENKUlvE1_clEvENKUlvE_clEvEUliiiiiE_St5arrayIPcLm6EEEEviT0_T1_,"a",@progbits
	.sectionflags	@""
	.align	4
.nv.constant0._ZN2at6native29vectorized_elementwise_kernelILi4EZZZNS0_67_GLOBAL__N__bb565c37_34_ValidateCompressedIndicesKernel_cu_33a4b88b42_validate_compressed_sparse_indices_kernelILNS2_8CDimNameE0ENS2_18CUDAKernelLauncherENS2_14EmptyVecKernelENS2_8DummyVecELm8EEEvRKNS_6TensorESA_lllENKUlvE1_clEvENKUlvE_clEvEUliiiiiE_St5arrayIPcLm6EEEEviT0_T1_:
	.zero		1128


//--------------------- .nv.constant0._ZN2at6native29vectorized_elementwise_kernelILi8EZZZNS0_67_GLOBAL__N__bb565c37_34_ValidateCompressedIndicesKernel_cu_33a4b88b42_validate_compressed_sparse_indices_kernelILNS2_8CDimNameE0ENS2_18CUDAKernelLauncherENS2_14EmptyVecKernelENS2_8DummyVecELm8EEEvRKNS_6TensorESA_lllENKUlvE1_clEvENKUlvE_clEvEUliiiiiE_St5arrayIPcLm6EEEEviT0_T1_ --------------------------
	.section	.nv.constant0._ZN2at6native29vectorized_elementwise_kernelILi8EZZZNS0_67_GLOBAL__N__bb565c37_34_ValidateCompressedIndicesKernel_cu_33a4b88b42_validate_compressed_sparse_indices_kernelILNS2_8CDimNameE0ENS2_18CUDAKernelLauncherENS2_14EmptyVecKernelENS2_8DummyVecELm8EEEvRKNS_6TensorESA_lllENKUlvE1_clEvENKUlvE_clEvEUliiiiiE_St5arrayIPcLm6EEEEviT0_T1_,"a",@progbits
	.sectionflags	@""
	.align	4
.nv.constant0._ZN2at6native29vectorized_elementwise_kernelILi8EZZZNS0_67_GLOBAL__N__bb565c37_34_ValidateCompressedIndicesKernel_cu_33a4b88b42_validate_compressed_sparse_indices_kernelILNS2_8CDimNameE0ENS2_18CUDAKernelLauncherENS2_14EmptyVecKernelENS2_8DummyVecELm8EEEvRKNS_6TensorESA_lllENKUlvE1_clEvENKUlvE_clEvEUliiiiiE_St5arrayIPcLm6EEEEviT0_T1_:
	.zero		1128


//--------------------- .nv.constant0._ZN2at6native18elementwise_kernelILi128ELi4EZNS0_15gpu_kernel_implIZZZNS0_67_GLOBAL__N__bb565c37_34_ValidateCompressedIndicesKernel_cu_33a4b88b42_validate_compressed_sparse_indices_kernelILNS3_8CDimNameE0ENS3_18CUDAKernelLauncherENS3_14EmptyVecKernelENS3_8DummyVecELm8EEEvRKNS_6TensorESB_lllENKUlvE0_clEvENKUlvE0_clEvEUllE_EEvRNS_18TensorIteratorBaseERKT_EUliE_EEviT1_ --------------------------
	.section	.nv.constant0._ZN2at6native18elementwise_kernelILi128ELi4EZNS0_15gpu_kernel_implIZZZNS0_67_GLOBAL__N__bb565c37_34_ValidateCompressedIndicesKernel_cu_33a4b88b42_validate_compressed_sparse_indices_kernelILNS3_8CDimNameE0ENS3_18CUDAKernelLauncherENS3_14EmptyVecKernelENS3_8DummyVecELm8EEEvRKNS_6TensorESB_lllENKUlvE0_clEvENKUlvE0_clEvEUllE_EEvRNS_18TensorIteratorBaseERKT_EUliE_EEviT1_,"a",@progbits
	.sectionflags	@""
	.align	4
.nv.constant0._ZN2at6native18elementwise_kernelILi128ELi4EZNS0_15gpu_kernel_implIZZZNS0_67_GLOBAL__N__bb565c37_34_ValidateCompressedIndicesKernel_cu_33a4b88b42_validate_compressed_sparse_indices_kernelILNS3_8CDimNameE0ENS3_18CUDAKernelLauncherENS3_14EmptyVecKernelENS3_8DummyVecELm8EEEvRKNS_6TensorESB_lllENKUlvE0_clEvENKUlvE0_clEvEUllE_EEvRNS_18TensorIteratorBaseERKT_EUliE_EEviT1_:
	.zero		1464


//--------------------- .nv.constant0._ZN2at6native27unrolled_elementwise_kernelIZZZNS0_67_GLOBAL__N__bb565c37_34_ValidateCompressedIndicesKernel_cu_33a4b88b42_validate_compressed_sparse_indices_kernelILNS2_8CDimNameE0ENS2_18CUDAKernelLauncherENS2_14EmptyVecKernelENS2_8DummyVecELm8EEEvRKNS_6TensorESA_lllENKUlvE0_clEvENKUlvE0_clEvEUllE_St5arrayIPcLm2EELi4E23TrivialOffsetCalculatorILi1EjESI_NS0_6memory12LoadWithCastILi1EEENSJ_13StoreWithCastILi1EEEEEviT_T0_T2_T3_T4_T5_ --------------------------
	.section	.nv.constant0._ZN2at6native27unrolled_elementwise_kernelIZZZNS0_67_GLOBAL__N__bb565c37_34_ValidateCompressedIndicesKernel_cu_33a4b88b42_validate_compressed_sparse_indices_kernelILNS2_8CDimNameE0ENS2_18CUDAKernelLauncherENS2_14EmptyVecKernelENS2_8DummyVecELm8EEEvRKNS_6TensorESA_lllENKUlvE0_clEvENKUlvE0_clEvEUllE_St5arrayIPcLm2EELi4E23TrivialOffsetCalculatorILi1EjESI_NS0_6memory12LoadWithCastILi1EEENSJ_13StoreWithCastILi1EEEEEviT_T0_T2_T3_T4_T5_,"a",@progbits
	.sectionflags	@""
	.align	4
.nv.constant0._ZN2at6native27unrolled_elementwise_kernelIZZZNS0_67_GLOBAL__N__bb565c37_34_ValidateCompressedIndicesKernel_cu_33a4b88b42_validate_compressed_sparse_indices_kernelILNS2_8CDimNameE0ENS2_18CUDAKernelLauncherENS2_14EmptyVecKernelENS2_8DummyVecELm8EEEvRKNS_6TensorESA_lllENKUlvE0_clEvENKUlvE0_clEvEUllE_St5arrayIPcLm2EELi4E23TrivialOffsetCalculatorILi1EjESI_NS0_6memory12LoadWithCastILi1EEENSJ_13StoreWithCastILi1EEEEEviT_T0_T2_T3_T4_T5_:
	.zero		964


//--------------------- .nv.constant0._ZN2at6native18elementwise_kernelILi128ELi2EZNS0_22gpu_kernel_impl_nocastIZZZNS0_67_GLOBAL__N__bb565c37_34_ValidateCompressedIndicesKernel_cu_33a4b88b42_validate_compressed_sparse_indices_kernelILNS3_8CDimNameE0ENS3_18CUDAKernelLauncherENS3_14EmptyVecKernelENS3_8DummyVecELm8EEEvRKNS_6TensorESB_lllENKUlvE0_clEvENKUlvE0_clEvEUllE_EEvRNS_18TensorIteratorBaseERKT_EUliE_EEviT1_ --------------------------
	.section	.nv.constant0._ZN2at6native18elementwise_kernelILi128ELi2EZNS0_22gpu_kernel_impl_nocastIZZZNS0_67_GLOBAL__N__bb565c37_34_ValidateCompressedIndicesKernel_cu_33a4b88b42_validate_compressed_sparse_indices_kernelILNS3_8CDimNameE0ENS3_18CUDAKernelLauncherENS3_14EmptyVecKernelENS3_8DummyVecELm8EEEvRKNS_6TensorESB_lllENKUlvE0_clEvENKUlvE0_clEvEUllE_EEvRNS_18TensorIteratorBaseERKT_EUliE_EEviT1_,"a",@progbits
	.sectionflags	@""
	.align	4
.nv.constant0._ZN2at6native18elementwise_kernelILi128ELi2EZNS0_22gpu_kernel_impl_nocastIZZZNS0_67_GLOBAL__N__bb565c37_34_ValidateCompressedIndicesKernel_cu_33a4b88b42_validate_compressed_sparse_indices_kernelILNS3_8CDimNameE0ENS3_18CUDAKernelLauncherENS3_14EmptyVecKernelENS3_8DummyVecELm8EEEvRKNS_6TensorESB_lllENKUlvE0_clEvENKUlvE0_clEvEUllE_EEvRNS_18TensorIteratorBaseERKT_EUliE_EEviT1_:
	.zero		1456


//--------------------- .nv.constant0._ZN2at6native27unrolled_elementwise_kernelIZZZNS0_67_GLOBAL__N__bb565c37_34_ValidateCompressedIndicesKernel_cu_33a4b88b42_validate_compressed_sparse_indices_kernelILNS2_8CDimNameE0ENS2_18CUDAKernelLauncherENS2_14EmptyVecKernelENS2_8DummyVecELm8EEEvRKNS_6TensorESA_lllENKUlvE0_clEvENKUlvE0_clEvEUllE_St5arrayIPcLm2EELi4E23TrivialOffsetCalculatorILi1EjESI_NS0_6memory15LoadWithoutCastENSJ_16StoreWithoutCastEEEviT_T0_T2_T3_T4_T5_ --------------------------
	.section	.nv.constant0._ZN2at6native27unrolled_elementwise_kernelIZZZNS0_67_GLOBAL__N__bb565c37_34_ValidateCompressedIndicesKernel_cu_33a4b88b42_validate_compressed_sparse_indices_kernelILNS2_8CDimNameE0ENS2_18CUDAKernelLauncherENS2_14EmptyVecKernelENS2_8DummyVecELm8EEEvRKNS_6TensorESA_lllENKUlvE0_clEvENKUlvE0_clEvEUllE_St5arrayIPcLm2EELi4E23TrivialOffsetCalculatorILi1EjESI_NS0_6memory15LoadWithoutCastENSJ_16StoreWithoutCastEEEviT_T0_T2_T3_T4_T5_,"a",@progbits
	.sectionflags	@""
	.align	4
.nv.constant0._ZN2at6native27unrolled_elementwise_kernelIZZZNS0_67_GLOBAL__N__bb565c37_34_ValidateCompressedIndicesKernel_cu_33a4b88b42_validate_compressed_sparse_indices_kernelILNS2_8CDimNameE0ENS2_18CUDAKernelLauncherENS2_14EmptyVecKernelENS2_8DummyVecELm8EEEvRKNS_6TensorESA_lllENKUlvE0_clEvENKUlvE0_clEvEUllE_St5arrayIPcLm2EELi4E23TrivialOffsetCalculatorILi1EjESI_NS0_6memory15LoadWithoutCastENSJ_16StoreWithoutCastEEEviT_T0_T2_T3_T4_T5_:
	.zero		948


//--------------------- .nv.constant0._ZN2at6native29vectorized_elementwise_kernelILi2EZZZNS0_67_GLOBAL__N__bb565c37_34_ValidateCompressedIndicesKernel_cu_33a4b88b42_validate_compressed_sparse_indices_kernelILNS2_8CDimNameE0ENS2_18CUDAKernelLauncherENS2_14EmptyVecKernelENS2_8DummyVecELm8EEEvRKNS_6TensorESA_lllENKUlvE0_clEvENKUlvE0_clEvEUllE_St5arrayIPcLm2EEEEviT0_T1_ --------------------------
	.section	.nv.constant0._ZN2at6native29vectorized_elementwise_kernelILi2EZZZNS0_67_GLOBAL__N__bb565c37_34_ValidateCompressedIndicesKernel_cu_33a4b88b42_validate_compressed_sparse_indices_kernelILNS2_8CDimNameE0ENS2_18CUDAKernelLauncherENS2_14EmptyVecKernelENS2_8DummyVecELm8EEEvRKNS_6TensorESA_lllENKUlvE0_clEvENKUlvE0_clEvEUllE_St5arrayIPcLm2EEEEviT0_T1_,"a",@progbits
	.sectionflags	@""
	.align	4
.nv.constant0._ZN2at6native29vectorized_elementwise_kernelILi2EZZZNS0_67_GLOBAL__N__bb565c37_34_ValidateCompressedIndicesKernel_cu_33a4b88b42_validate_compressed_sparse_indices_kernelILNS2_8CDimNameE0ENS2_18CUDAKernelLauncherENS2_14EmptyVecKernelENS2_8DummyVecELm8EEEvRKNS_6TensorESA_lllENKUlvE0_clEvENKUlvE0_clEvEUllE_St5arrayIPcLm2EEEEviT0_T1_:
	.zero		944


//--------------------- .nv.constant0._ZN2at6native29vectorized_elementwise_kernelILi4EZZZNS0_67_GLOBAL__N__bb565c37_34_ValidateCompressedIndicesKernel_cu_33a4b88b42_validate_compressed_sparse_indices_kernelILNS2_8CDimNameE0ENS2_18CUDAKernelLauncherENS2_14EmptyVecKernelENS2_8DummyVecELm8EEEvRKNS_6TensorESA_lllENKUlvE0_clEvENKUlvE0_clEvEUllE_St5arrayIPcLm2EEEEviT0_T1_ --------------------------
	.section	.nv.constant0._ZN2at6native29vectorized_elementwise_kernelILi4EZZZNS0_67_GLOBAL__N__bb565c37_34_ValidateCompressedIndicesKernel_cu_33a4b88b42_validate_compressed_sparse_indices_kernelILNS2_8CDimNameE0ENS2_18CUDAKernelLauncherENS2_14EmptyVecKernelENS2_8DummyVecELm8EEEvRKNS_6TensorESA_lllENKUlvE0_clEvENKUlvE0_clEvEUllE_St5arrayIPcLm2EEEEviT0_T1_,"a",@progbits
	.sectionflags	@""
	.align	4
.nv.constant0._ZN2at6native29vectorized_elementwise_kernelILi4EZZZNS0_67_GLOBAL__N__bb565c37_34_ValidateCompressedIndicesKernel_cu_33a4b88b42_validate_compressed_sparse_indices_kernelILNS2_8CDimNameE0ENS2_18CUDAKernelLauncherENS2_14EmptyVecKernelENS2_8DummyVecELm8EEEvRKNS_6TensorESA_lllENKUlvE0_clEvENKUlvE0_clEvEUllE_St5arrayIPcLm2EEEEviT0_T1_:
	.zero		944


//--------------------- .nv.constant0._ZN2at6native29vectorized_elementwise_kernelILi8EZZZNS0_67_GLOBAL__N__bb565c37_34_ValidateCompressedIndicesKernel_cu_33a4b88b42_validate_compressed_sparse_indices_kernelILNS2_8CDimNameE0ENS2_18CUDAKernelLauncherENS2_14EmptyVecKernelENS2_8DummyVecELm8EEEvRKNS_6TensorESA_lllENKUlvE0_clEvENKUlvE0_clEvEUllE_St5arrayIPcLm2EEEEviT0_T1_ --------------------------
	.section	.nv.constant0._ZN2at6native29vectorized_elementwise_kernelILi8EZZZNS0_67_GLOBAL__N__bb565c37_34_ValidateCompressedIndicesKernel_cu_33a4b88b42_validate_compressed_sparse_indices_kernelILNS2_8CDimNameE0ENS2_18CUDAKernelLauncherENS2_14EmptyVecKernelENS2_8DummyVecELm8EEEvRKNS_6TensorESA_lllENKUlvE0_clEvENKUlvE0_clEvEUllE_St5arrayIPcLm2EEEEviT0_T1_,"a",@progbits
	.sectionflags	@""
	.align	4
.nv.constant0._ZN2at6native29vectorized_elementwise_kernelILi8EZZZNS0_67_GLOBAL__N__bb565c37_34_ValidateCompressedIndicesKernel_cu_33a4b88b42_validate_compressed_sparse_indices_kernelILNS2_8CDimNameE0ENS2_18CUDAKernelLauncherENS2_14EmptyVecKernelENS2_8DummyVecELm8EEEvRKNS_6TensorESA_lllENKUlvE0_clEvENKUlvE0_clEvEUllE_St5arrayIPcLm2EEEEviT0_T1_:
	.zero		944


//--------------------- .nv.constant0._ZN2at6native18elementwise_kernelILi128ELi4EZNS0_15gpu_kernel_implIZZZNS0_67_GLOBAL__N__bb565c37_34_ValidateCompressedIndicesKernel_cu_33a4b88b42_validate_compressed_sparse_indices_kernelILNS3_8CDimNameE0ENS3_18CUDAKernelLauncherENS3_14EmptyVecKernelENS3_8DummyVecELm8EEEvRKNS_6TensorESB_lllENKUlvE0_clEvENKUlvE_clEvEUliE_EEvRNS_18TensorIteratorBaseERKT_EUliE_EEviT1_ --------------------------
	.section	.nv.constant0._ZN2at6native18elementwise_kernelILi128ELi4EZNS0_15gpu_kernel_implIZZZNS0_67_GLOBAL__N__bb565c37_34_ValidateCompressedIndicesKernel_cu_33a4b88b42_validate_compressed_sparse_indices_kernelILNS3_8CDimNameE0ENS3_18CUDAKernelLauncherENS3_14EmptyVecKernelENS3_8DummyVecELm8EEEvRKNS_6TensorESB_lllENKUlvE0_clEvENKUlvE_clEvEUliE_EEvRNS_18TensorIteratorBaseERKT_EUliE_EEviT1_,"a",@progbits
	.sectionflags	@""
	.align	4
.nv.constant0._ZN2at6native18elementwise_kernelILi128ELi4EZNS0_15gpu_kernel_implIZZZNS0_67_GLOBAL__N__bb565c37_34_ValidateCompressedIndicesKernel_cu_33a4b88b42_validate_compressed_sparse_indices_kernelILNS3_8CDimNameE0ENS3_18CUDAKernelLauncherENS3_14EmptyVecKernelENS3_8DummyVecELm8EEEvRKNS_6TensorESB_lllENKUlvE0_clEvENKUlvE_clEvEUliE_EEvRNS_18TensorIteratorBaseERKT_EUliE_EEviT1_:
	.zero		1464


//--------------------- .nv.constant0._ZN2at6native27unrolled_elementwise_kernelIZZZNS0_67_GLOBAL__N__bb565c37_34_ValidateCompressedIndicesKernel_cu_33a4b88b42_validate_compressed_sparse_indices_kernelILNS2_8CDimNameE0ENS2_18CUDAKernelLauncherENS2_14EmptyVecKernelENS2_8DummyVecELm8EEEvRKNS_6TensorESA_lllENKUlvE0_clEvENKUlvE_clEvEUliE_St5arrayIPcLm2EELi4E23TrivialOffsetCalculatorILi1EjESI_NS0_6memory12LoadWithCastILi1EEENSJ_13StoreWithCastILi1EEEEEviT_T0_T2_T3_T4_T5_ --------------------------
	.section	.nv.constant0._ZN2at6native27unrolled_elementwise_kernelIZZZNS0_67_GLOBAL__N__bb565c37_34_ValidateCompressedIndicesKernel_cu_33a4b88b42_validate_compressed_sparse_indices_kernelILNS2_8CDimNameE0ENS2_18CUDAKernelLauncherENS2_14EmptyVecKernelENS2_8DummyVecELm8EEEvRKNS_6TensorESA_lllENKUlvE0_clEvENKUlvE_clEvEUliE_St5arrayIPcLm2EELi4E23TrivialOffsetCalculatorILi1EjESI_NS0_6memory12LoadWithCastILi1EEENSJ_13StoreWithCastILi1EEEEEviT_T0_T2_T3_T4_T5_,"a",@progbits
	.sectionflags	@""
	.align	4
.nv.constant0._ZN2at6native27unrolled_elementwise_kernelIZZZNS0_67_GLOBAL__N__bb565c37_34_ValidateCompressedIndicesKernel_cu_33a4b88b42_validate_compressed_sparse_indices_kernelILNS2_8CDimNameE0ENS2_18CUDAKernelLauncherENS2_14EmptyVecKernelENS2_8DummyVecELm8EEEvRKNS_6TensorESA_lllENKUlvE0_clEvENKUlvE_clEvEUliE_St5arrayIPcLm2EELi4E23TrivialOffsetCalculatorILi1EjESI_NS0_6memory12LoadWithCastILi1EEENSJ_13StoreWithCastILi1EEEEEviT_T0_T2_T3_T4_T5_:
	.zero		964


//--------------------- .nv.constant0._ZN2at6native18elementwise_kernelILi128ELi2EZNS0_22gpu_kernel_impl_nocastIZZZNS0_67_GLOBAL__N__bb565c37_34_ValidateCompressedIndicesKernel_cu_33a4b88b42_validate_compressed_sparse_indices_kernelILNS3_8CDimNameE0ENS3_18CUDAKernelLauncherENS3_14EmptyVecKernelENS3_8DummyVecELm8EEEvRKNS_6TensorESB_lllENKUlvE0_clEvENKUlvE_clEvEUliE_EEvRNS_18TensorIteratorBaseERKT_EUliE_EEviT1_ --------------------------
	.section	.nv.constant0._ZN2at6native18elementwise_kernelILi128ELi2EZNS0_22gpu_kernel_impl_nocastIZZZNS0_67_GLOBAL__N__bb565c37_34_ValidateCompressedIndicesKernel_cu_33a4b88b42_validate_compressed_sparse_indices_kernelILNS3_8CDimNameE0ENS3_18CUDAKernelLauncherENS3_14EmptyVecKernelENS3_8DummyVecELm8EEEvRKNS_6TensorESB_lllENKUlvE0_clEvENKUlvE_clEvEUliE_EEvRNS_18TensorIteratorBaseERKT_EUliE_EEviT1_,"a",@progbits
	.sectionflags	@""
	.align	4
.nv.constant0._ZN2at6native18elementwise_kernelILi128ELi2EZNS0_22gpu_kernel_impl_nocastIZZZNS0_67_GLOBAL__N__bb565c37_34_ValidateCompressedIndicesKernel_cu_33a4b88b42_validate_compressed_sparse_indices_kernelILNS3_8CDimNameE0ENS3_18CUDAKernelLauncherENS3_14EmptyVecKernelENS3_8DummyVecELm8EEEvRKNS_6TensorESB_lllENKUlvE0_clEvENKUlvE_clEvEUliE_EEvRNS_18TensorIteratorBaseERKT_EUliE_EEviT1_:
	.zero		1456


//--------------------- .nv.constant0._ZN2at6native27unrolled_elementwise_kernelIZZZNS0_67_GLOBAL__N__bb565c37_34_ValidateCompressedIndicesKernel_cu_33a4b88b42_validate_compressed_sparse_indices_kernelILNS2_8CDimNameE0ENS2_18CUDAKernelLauncherENS2_14EmptyVecKernelENS2_8DummyVecELm8EEEvRKNS_6TensorESA_lllENKUlvE0_clEvENKUlvE_clEvEUliE_St5arrayIPcLm2EELi4E23TrivialOffsetCalculatorILi1EjESI_NS0_6memory15LoadWithoutCastENSJ_16StoreWithoutCastEEEviT_T0_T2_T3_T4_T5_ --------------------------
	.section	.nv.constant0._ZN2at6native27unrolled_elementwise_kernelIZZZNS0_67_GLOBAL__N__bb565c37_34_ValidateCompressedIndicesKernel_cu_33a4b88b42_validate_compressed_sparse_indices_kernelILNS2_8CDimNameE0ENS2_18CUDAKernelLauncherENS2_14EmptyVecKernelENS2_8DummyVecELm8EEEvRKNS_6TensorESA_lllENKUlvE0_clEvENKUlvE_clEvEUliE_St5arrayIPcLm2EELi4E23TrivialOffsetCalculatorILi1EjESI_NS0_6memory15LoadWithoutCastENSJ_16StoreWithoutCastEEEviT_T0_T2_T3_T4_T5_,"a",@progbits
	.sectionflags	@""
	.align	4
.nv.constant0._ZN2at6native27unrolled_elementwise_kernelIZZZNS0_67_GLOBAL__N__bb565c37_34_ValidateCompressedIndicesKernel_cu_33a4b88b42_validate_compressed_sparse_indices_kernelILNS2_8CDimNameE0ENS2_18CUDAKernelLauncherENS2_14EmptyVecKernelENS2_8DummyVecELm8EEEvRKNS_6TensorESA_lllENKUlvE0_clEvENKUlvE_clEvEUliE_St5arrayIPcLm2EELi4E23TrivialOffsetCalculatorILi1EjESI_NS0_6memory15LoadWithoutCastENSJ_16StoreWithoutCastEEEviT_T0_T2_T3_T4_T5_:
	.zero		948


//--------------------- .nv.constant0._ZN2at6native29vectorized_elementwise_kernelILi2EZZZNS0_67_GLOBAL__N__bb565c37_34_ValidateCompressedIndicesKernel_cu_33a4b88b42_validate_compressed_sparse_indices_kernelILNS2_8CDimNameE0ENS2_18CUDAKernelLauncherENS2_14EmptyVecKernelENS2_8DummyVecELm8EEEvRKNS_6TensorESA_lllENKUlvE0_clEvENKUlvE_clEvEUliE_St5arrayIPcLm2EEEEviT0_T1_ --------------------------
	.section	.nv.constant0._ZN2at6native29vectorized_elementwise_kernelILi2EZZZNS0_67_GLOBAL__N__bb565c37_34_ValidateCompressedIndicesKernel_cu_33a4b88b42_validate_compressed_sparse_indices_kernelILNS2_8CDimNameE0ENS2_18CUDAKernelLauncherENS2_14EmptyVecKernelENS2_8DummyVecELm8EEEvRKNS_6TensorESA_lllENKUlvE0_clEvENKUlvE_clEvEUliE_St5arrayIPcLm2EEEEviT0_T1_,"a",@progbits
	.sectionflags	@""
	.align	4
.nv.constant0._ZN2at6native29vectorized_elementwise_kernelILi2EZZZNS0_67_GLOBAL__N__bb565c37_34_ValidateCompressedIndicesKernel_cu_33a4b88b42_validate_compressed_sparse_indices_kernelILNS2_8CDimNameE0ENS2_18CUDAKernelLauncherENS2_14EmptyVecKernelENS2_8DummyVecELm8EEEvRKNS_6TensorESA_lllENKUlvE0_clEvENKUlvE_clEvEUliE_St5arrayIPcLm2EEEEviT0_T1_:
	.zero		944


//--------------------- .nv.constant0._ZN2at6native29vectorized_elementwise_kernelILi4EZZZNS0_67_GLOBAL__N__bb565c37_34_ValidateCompressedIndicesKernel_cu_33a4b88b42_validate_compressed_sparse_indices_kernelILNS2_8CDimNameE0ENS2_18CUDAKernelLauncherENS2_14EmptyVecKernelENS2_8DummyVecELm8EEEvRKNS_6TensorESA_lllENKUlvE0_clEvENKUlvE_clEvEUliE_St5arrayIPcLm2EEEEviT0_T1_ --------------------------
	.section	.nv.constant0._ZN2at6native29vectorized_elementwise_kernelILi4EZZZNS0_67_GLOBAL__N__bb565c37_34_ValidateCompressedIndicesKernel_cu_33a4b88b42_validate_compressed_sparse_indices_kernelILNS2_8CDimNameE0ENS2_18CUDAKernelLauncherENS2_14EmptyVecKernelENS2_8DummyVecELm8EEEvRKNS_6TensorESA_lllENKUlvE0_clEvENKUlvE_clEvEUliE_St5arrayIPcLm2EEEEviT0_T1_,"a",@progbits
	.sectionflags	@""
	.align	4
.nv.constant0._ZN2at6native29vectorized_elementwise_kernelILi4EZZZNS0_67_GLOBAL__N__bb565c37_34_ValidateCompressedIndicesKernel_cu_33a4b88b42_validate_compressed_sparse_indices_kernelILNS2_8CDimNameE0ENS2_18CUDAKernelLauncherENS2_14EmptyVecKernelENS2_8DummyVecELm8EEEvRKNS_6TensorESA_lllENKUlvE0_clEvENKUlvE_clEvEUliE_St5arrayIPcLm2EEEEviT0_T1_:
	.zero		944


//--------------------- .nv.constant0._ZN2at6native29vectorized_elementwise_kernelILi8EZZZNS0_67_GLOBAL__N__bb565c37_34_ValidateCompressedIndicesKernel_cu_33a4b88b42_validate_compressed_sparse_indices_kernelILNS2_8CDimNameE0ENS2_18CUDAKernelLauncherENS2_14EmptyVecKernelENS2_8DummyVecELm8EEEvRKNS_6TensorESA_lllENKUlvE0_clEvENKUlvE_clEvEUliE_St5arrayIPcLm2EEEEviT0_T1_ --------------------------
	.section	.nv.constant0._ZN2at6native29vectorized_elementwise_kernelILi8EZZZNS0_67_GLOBAL__N__bb565c37_34_ValidateCompressedIndicesKernel_cu_33a4b88b42_validate_compressed_sparse_indices_kernelILNS2_8CDimNameE0ENS2_18CUDAKernelLauncherENS2_14EmptyVecKernelENS2_8DummyVecELm8EEEvRKNS_6TensorESA_lllENKUlvE0_clEvENKUlvE_clEvEUliE_St5arrayIPcLm2EEEEviT0_T1_,"a",@progbits
	.sectionflags	@""
	.align	4
.nv.constant0._ZN2at6native29vectorized_elementwise_kernelILi8EZZZNS0_67_GLOBAL__N__bb565c37_34_ValidateCompressedIndicesKernel_cu_33a4b88b42_validate_compressed_sparse_indices_kernelILNS2_8CDimNameE0ENS2_18CUDAKernelLauncherENS2_14EmptyVecKernelENS2_8DummyVecELm8EEEvRKNS_6TensorESA_lllENKUlvE0_clEvENKUlvE_clEvEUliE_St5arrayIPcLm2EEEEviT0_T1_:
	.zero		944


//--------------------- SYMBOLS --------------------------

	.type		.nv.reservedSmem.offset0,@object
	.size		.nv.reservedSmem.offset0,0x4
	.type		__assertfail,@function
